	.target	sm_80

	.elftype	@"ET_EXEC"


//--------------------- .note.nv.tkinfo           --------------------------
	.section	.note.nv.tkinfo,"",@"SHT_NOTE"
	.sectionflags	@"SHF_NOTE_NV_TKINFO"
	.tkinfo
        /*0018*/ 	.word	0x00000002
        /*0030*/ 	.string	""
        /*0030*/ 	.string	"ptxas"
        /*0030*/ 	.string	"Cuda compilation tools, release 13.0, V13.0.88"
        /*0030*/ 	.string	"Build cuda_13.0.r13.0/compiler.36424714_0"
        /*0030*/ 	.string	"-arch sm_80 -m 64 "



//--------------------- .note.nv.cuinfo           --------------------------
	.section	.note.nv.cuinfo,"",@"SHT_NOTE"
	.sectionflags	@"SHF_NOTE_NV_CUINFO"
        /*0018*/ 	.short	0x0002
        /*001a*/ 	.short	0x0050
        /*001c*/ 	.short	0x0082
	.zero		2


//--------------------- .nv.info                  --------------------------
	.section	.nv.info,"",@"SHT_CUDA_INFO"
	.align	4


	//----- nvinfo : EIATTR_REGCOUNT
	.align		4
        /*0000*/ 	.byte	0x04, 0x2f
        /*0002*/ 	.short	(.L_12 - .L_11)
	.align		4
.L_11:
        /*0004*/ 	.word	index@(_ZN5flash16flash_fwd_kernelI23Flash_fwd_kernel_traitsILi64ELi128ELi64ELi4ELb0ELb0EN7cutlass10bfloat16_tE19Flash_kernel_traitsILi64ELi128ELi64ELi4ES3_EELb0ELb1ELb0ELb1ELb0ELb0ELb1ELb0EEEvNS_16Flash_fwd_paramsE)
        /*0008*/ 	.word	0x000000ff


	//----- nvinfo : EIATTR_FRAME_SIZE
	.align		4
.L_12:
        /*000c*/ 	.byte	0x04, 0x11
        /*000e*/ 	.short	(.L_14 - .L_13)
	.align		4
.L_13:
        /*0010*/ 	.word	index@(_ZN5flash16flash_fwd_kernelI23Flash_fwd_kernel_traitsILi64ELi128ELi64ELi4ELb0ELb0EN7cutlass10bfloat16_tE19Flash_kernel_traitsILi64ELi128ELi64ELi4ES3_EELb0ELb1ELb0ELb1ELb0ELb0ELb1ELb0EEEvNS_16Flash_fwd_paramsE)
        /*0014*/ 	.word	0x00000038


	//----- nvinfo : EIATTR_REGCOUNT
	.align		4
.L_14:
        /*0018*/ 	.byte	0x04, 0x2f
        /*001a*/ 	.short	(.L_16 - .L_15)
	.align		4
.L_15:
        /*001c*/ 	.word	index@(_ZN5flash16flash_fwd_kernelI23Flash_fwd_kernel_traitsILi64ELi128ELi64ELi4ELb0ELb0EN7cutlass10bfloat16_tE19Flash_kernel_traitsILi64ELi128ELi64ELi4ES3_EELb1ELb1ELb0ELb1ELb0ELb0ELb0ELb1EEEvNS_16Flash_fwd_paramsE)
        /*0020*/ 	.word	0x000000ff


	//----- nvinfo : EIATTR_FRAME_SIZE
	.align		4
.L_16:
        /*0024*/ 	.byte	0x04, 0x11
        /*0026*/ 	.short	(.L_18 - .L_17)
	.align		4
.L_17:
        /*0028*/ 	.word	index@(_ZN5flash16flash_fwd_kernelI23Flash_fwd_kernel_traitsILi64ELi128ELi64ELi4ELb0ELb0EN7cutlass10bfloat16_tE19Flash_kernel_traitsILi64ELi128ELi64ELi4ES3_EELb1ELb1ELb0ELb1ELb0ELb0ELb0ELb1EEEvNS_16Flash_fwd_paramsE)
        /*002c*/ 	.word	0x000001b0


	//----- nvinfo : EIATTR_REGCOUNT
	.align		4
.L_18:
        /*0030*/ 	.byte	0x04, 0x2f
        /*0032*/ 	.short	(.L_20 - .L_19)
	.align		4
.L_19:
        /*0034*/ 	.word	index@(_ZN5flash16flash_fwd_kernelI23Flash_fwd_kernel_traitsILi64ELi128ELi64ELi4ELb0ELb0EN7cutlass10bfloat16_tE19Flash_kernel_traitsILi64ELi128ELi64ELi4ES3_EELb0ELb1ELb0ELb0ELb0ELb0ELb1ELb0EEEvNS_16Flash_fwd_paramsE)
        /*0038*/ 	.word	0x000000ff


	//----- nvinfo : EIATTR_FRAME_SIZE
	.align		4
.L_20:
        /*003c*/ 	.byte	0x04, 0x11
        /*003e*/ 	.short	(.L_22 - .L_21)
	.align		4
.L_21:
        /*0040*/ 	.word	index@(_ZN5flash16flash_fwd_kernelI23Flash_fwd_kernel_traitsILi64ELi128ELi64ELi4ELb0ELb0EN7cutlass10bfloat16_tE19Flash_kernel_traitsILi64ELi128ELi64ELi4ES3_EELb0ELb1ELb0ELb0ELb0ELb0ELb1ELb0EEEvNS_16Flash_fwd_paramsE)
        /*0044*/ 	.word	0x00000048


	//----- nvinfo : EIATTR_REGCOUNT
	.align		4
.L_22:
        /*0048*/ 	.byte	0x04, 0x2f
        /*004a*/ 	.short	(.L_24 - .L_23)
	.align		4
.L_23:
        /*004c*/ 	.word	index@(_ZN5flash16flash_fwd_kernelI23Flash_fwd_kernel_traitsILi64ELi128ELi64ELi4ELb0ELb0EN7cutlass10bfloat16_tE19Flash_kernel_traitsILi64ELi128ELi64ELi4ES3_EELb1ELb1ELb0ELb0ELb0ELb0ELb0ELb1EEEvNS_16Flash_fwd_paramsE)
        /*0050*/ 	.word	0x000000ff


	//----- nvinfo : EIATTR_FRAME_SIZE
	.align		4
.L_24:
        /*0054*/ 	.byte	0x04, 0x11
        /*0056*/ 	.short	(.L_26 - .L_25)
	.align		4
.L_25:
        /*0058*/ 	.word	index@(_ZN5flash16flash_fwd_kernelI23Flash_fwd_kernel_traitsILi64ELi128ELi64ELi4ELb0ELb0EN7cutlass10bfloat16_tE19Flash_kernel_traitsILi64ELi128ELi64ELi4ES3_EELb1ELb1ELb0ELb0ELb0ELb0ELb0ELb1EEEvNS_16Flash_fwd_paramsE)
        /*005c*/ 	.word	0x000001d0


	//----- nvinfo : EIATTR_REGCOUNT
	.align		4
.L_26:
        /*0060*/ 	.byte	0x04, 0x2f
        /*0062*/ 	.short	(.L_28 - .L_27)
	.align		4
.L_27:
        /*0064*/ 	.word	index@(_ZN5flash16flash_fwd_kernelI23Flash_fwd_kernel_traitsILi64ELi128ELi64ELi4ELb0ELb0EN7cutlass10bfloat16_tE19Flash_kernel_traitsILi64ELi128ELi64ELi4ES3_EELb1ELb1ELb0ELb1ELb0ELb0ELb0ELb0EEEvNS_16Flash_fwd_paramsE)
        /*0068*/ 	.word	0x000000ff


	//----- nvinfo : EIATTR_FRAME_SIZE
	.align		4
.L_28:
        /*006c*/ 	.byte	0x04, 0x11
        /*006e*/ 	.short	(.L_30 - .L_29)
	.align		4
.L_29:
        /*0070*/ 	.word	index@(_ZN5flash16flash_fwd_kernelI23Flash_fwd_kernel_traitsILi64ELi128ELi64ELi4ELb0ELb0EN7cutlass10bfloat16_tE19Flash_kernel_traitsILi64ELi128ELi64ELi4ES3_EELb1ELb1ELb0ELb1ELb0ELb0ELb0ELb0EEEvNS_16Flash_fwd_paramsE)
        /*0074*/ 	.word	0x00000000


	//----- nvinfo : EIATTR_REGCOUNT
	.align		4
.L_30:
        /*0078*/ 	.byte	0x04, 0x2f
        /*007a*/ 	.short	(.L_32 - .L_31)
	.align		4
.L_31:
        /*007c*/ 	.word	index@(_ZN5flash16flash_fwd_kernelI23Flash_fwd_kernel_traitsILi64ELi128ELi64ELi4ELb0ELb0EN7cutlass10bfloat16_tE19Flash_kernel_traitsILi64ELi128ELi64ELi4ES3_EELb0ELb1ELb0ELb0ELb0ELb1ELb1ELb0EEEvNS_16Flash_fwd_paramsE)
        /*0080*/ 	.word	0x000000ff


	//----- nvinfo : EIATTR_FRAME_SIZE
	.align		4
.L_32:
        /*0084*/ 	.byte	0x04, 0x11
        /*0086*/ 	.short	(.L_34 - .L_33)
	.align		4
.L_33:
        /*0088*/ 	.word	index@(_ZN5flash16flash_fwd_kernelI23Flash_fwd_kernel_traitsILi64ELi128ELi64ELi4ELb0ELb0EN7cutlass10bfloat16_tE19Flash_kernel_traitsILi64ELi128ELi64ELi4ES3_EELb0ELb1ELb0ELb0ELb0ELb1ELb1ELb0EEEvNS_16Flash_fwd_paramsE)
        /*008c*/ 	.word	0x00000000


	//----- nvinfo : EIATTR_REGCOUNT
	.align		4
.L_34:
        /*0090*/ 	.byte	0x04, 0x2f
        /*0092*/ 	.short	(.L_36 - .L_35)
	.align		4
.L_35:
        /*0094*/ 	.word	index@(_ZN5flash16flash_fwd_kernelI23Flash_fwd_kernel_traitsILi64ELi128ELi64ELi4ELb0ELb0EN7cutlass10bfloat16_tE19Flash_kernel_traitsILi64ELi128ELi64ELi4ES3_EELb1ELb1ELb0ELb0ELb0ELb1ELb0ELb0EEEvNS_16Flash_fwd_paramsE)
        /*0098*/ 	.word	0x000000ff


	//----- nvinfo : EIATTR_FRAME_SIZE
	.align		4
.L_36:
        /*009c*/ 	.byte	0x04, 0x11
        /*009e*/ 	.short	(.L_38 - .L_37)
	.align		4
.L_37:
        /*00a0*/ 	.word	index@(_ZN5flash16flash_fwd_kernelI23Flash_fwd_kernel_traitsILi64ELi128ELi64ELi4ELb0ELb0EN7cutlass10bfloat16_tE19Flash_kernel_traitsILi64ELi128ELi64ELi4ES3_EELb1ELb1ELb0ELb0ELb0ELb1ELb0ELb0EEEvNS_16Flash_fwd_paramsE)
        /*00a4*/ 	.word	0x00000000


	//----- nvinfo : EIATTR_REGCOUNT
	.align		4
.L_38:
        /*00a8*/ 	.byte	0x04, 0x2f
        /*00aa*/ 	.short	(.L_40 - .L_39)
	.align		4
.L_39:
        /*00ac*/ 	.word	index@(_ZN5flash16flash_fwd_kernelI23Flash_fwd_kernel_traitsILi64ELi128ELi64ELi4ELb0ELb0EN7cutlass10bfloat16_tE19Flash_kernel_traitsILi64ELi128ELi64ELi4ES3_EELb0ELb1ELb0ELb0ELb1ELb1ELb1ELb0EEEvNS_16Flash_fwd_paramsE)
        /*00b0*/ 	.word	0x000000ff


	//----- nvinfo : EIATTR_FRAME_SIZE
	.align		4
.L_40:
        /*00b4*/ 	.byte	0x04, 0x11
        /*00b6*/ 	.short	(.L_42 - .L_41)
	.align		4
.L_41:
        /*00b8*/ 	.word	index@(_ZN5flash16flash_fwd_kernelI23Flash_fwd_kernel_traitsILi64ELi128ELi64ELi4ELb0ELb0EN7cutlass10bfloat16_tE19Flash_kernel_traitsILi64ELi128ELi64ELi4ES3_EELb0ELb1ELb0ELb0ELb1ELb1ELb1ELb0EEEvNS_16Flash_fwd_paramsE)
        /*00bc*/ 	.word	0x00000000


	//----- nvinfo : EIATTR_REGCOUNT
	.align		4
.L_42:
        /*00c0*/ 	.byte	0x04, 0x2f
        /*00c2*/ 	.short	(.L_44 - .L_43)
	.align		4
.L_43:
        /*00c4*/ 	.word	index@(_ZN5flash16flash_fwd_kernelI23Flash_fwd_kernel_traitsILi64ELi128ELi64ELi4ELb0ELb0EN7cutlass10bfloat16_tE19Flash_kernel_traitsILi64ELi128ELi64ELi4ES3_EELb1ELb1ELb0ELb0ELb1ELb1ELb0ELb0EEEvNS_16Flash_fwd_paramsE)
        /*00c8*/ 	.word	0x000000ff


	//----- nvinfo : EIATTR_FRAME_SIZE
	.align		4
.L_44:
        /*00cc*/ 	.byte	0x04, 0x11
        /*00ce*/ 	.short	(.L_46 - .L_45)
	.align		4
.L_45:
        /*00d0*/ 	.word	index@(_ZN5flash16flash_fwd_kernelI23Flash_fwd_kernel_traitsILi64ELi128ELi64ELi4ELb0ELb0EN7cutlass10bfloat16_tE19Flash_kernel_traitsILi64ELi128ELi64ELi4ES3_EELb1ELb1ELb0ELb0ELb1ELb1ELb0ELb0EEEvNS_16Flash_fwd_paramsE)
        /*00d4*/ 	.word	0x00000000


	//----- nvinfo : EIATTR_REGCOUNT
	.align		4
.L_46:
        /*00d8*/ 	.byte	0x04, 0x2f
        /*00da*/ 	.short	(.L_48 - .L_47)
	.align		4
.L_47:
        /*00dc*/ 	.word	index@(_ZN5flash16flash_fwd_kernelI23Flash_fwd_kernel_traitsILi64ELi128ELi64ELi4ELb0ELb0EN7cutlass10bfloat16_tE19Flash_kernel_traitsILi64ELi128ELi64ELi4ES3_EELb1ELb1ELb0ELb0ELb0ELb0ELb0ELb0EEEvNS_16Flash_fwd_paramsE)
        /*00e0*/ 	.word	0x000000ff


	//----- nvinfo : EIATTR_FRAME_SIZE
	.align		4
.L_48:
        /*00e4*/ 	.byte	0x04, 0x11
        /*00e6*/ 	.short	(.L_50 - .L_49)
	.align		4
.L_49:
        /*00e8*/ 	.word	index@(_ZN5flash16flash_fwd_kernelI23Flash_fwd_kernel_traitsILi64ELi128ELi64ELi4ELb0ELb0EN7cutlass10bfloat16_tE19Flash_kernel_traitsILi64ELi128ELi64ELi4ES3_EELb1ELb1ELb0ELb0ELb0ELb0ELb0ELb0EEEvNS_16Flash_fwd_paramsE)
        /*00ec*/ 	.word	0x00000020


	//----- nvinfo : EIATTR_REGCOUNT
	.align		4
.L_50:
        /*00f0*/ 	.byte	0x04, 0x2f
        /*00f2*/ 	.short	(.L_52 - .L_51)
	.align		4
.L_51:
        /*00f4*/ 	.word	index@(_ZN5flash16flash_fwd_kernelI23Flash_fwd_kernel_traitsILi64ELi128ELi128ELi4ELb0ELb0EN7cutlass10bfloat16_tE19Flash_kernel_traitsILi64ELi128ELi128ELi4ES3_EELb0ELb1ELb0ELb1ELb0ELb0ELb1ELb0EEEvNS_16Flash_fwd_paramsE)
        /*00f8*/ 	.word	0x000000ff


	//----- nvinfo : EIATTR_FRAME_SIZE
	.align		4
.L_52:
        /*00fc*/ 	.byte	0x04, 0x11
        /*00fe*/ 	.short	(.L_54 - .L_53)
	.align		4
.L_53:
        /*0100*/ 	.word	index@(_ZN5flash16flash_fwd_kernelI23Flash_fwd_kernel_traitsILi64ELi128ELi128ELi4ELb0ELb0EN7cutlass10bfloat16_tE19Flash_kernel_traitsILi64ELi128ELi128ELi4ES3_EELb0ELb1ELb0ELb1ELb0ELb0ELb1ELb0EEEvNS_16Flash_fwd_paramsE)
        /*0104*/ 	.word	0x00000170


	//----- nvinfo : EIATTR_REGCOUNT
	.align		4
.L_54:
        /*0108*/ 	.byte	0x04, 0x2f
        /*010a*/ 	.short	(.L_56 - .L_55)
	.align		4
.L_55:
        /*010c*/ 	.word	index@(_ZN5flash16flash_fwd_kernelI23Flash_fwd_kernel_traitsILi64ELi128ELi128ELi4ELb0ELb0EN7cutlass10bfloat16_tE19Flash_kernel_traitsILi64ELi128ELi128ELi4ES3_EELb0ELb1ELb0ELb1ELb0ELb0ELb0ELb0EEEvNS_16Flash_fwd_paramsE)
        /*0110*/ 	.word	0x000000ff


	//----- nvinfo : EIATTR_FRAME_SIZE
	.align		4
.L_56:
        /*0114*/ 	.byte	0x04, 0x11
        /*0116*/ 	.short	(.L_58 - .L_57)
	.align		4
.L_57:
        /*0118*/ 	.word	index@(_ZN5flash16flash_fwd_kernelI23Flash_fwd_kernel_traitsILi64ELi128ELi128ELi4ELb0ELb0EN7cutlass10bfloat16_tE19Flash_kernel_traitsILi64ELi128ELi128ELi4ES3_EELb0ELb1ELb0ELb1ELb0ELb0ELb0ELb0EEEvNS_16Flash_fwd_paramsE)
        /*011c*/ 	.word	0x00000130


	//----- nvinfo : EIATTR_REGCOUNT
	.align		4
.L_58:
        /*0120*/ 	.byte	0x04, 0x2f
        /*0122*/ 	.short	(.L_60 - .L_59)
	.align		4
.L_59:
        /*0124*/ 	.word	index@(_ZN5flash16flash_fwd_kernelI23Flash_fwd_kernel_traitsILi64ELi128ELi128ELi4ELb0ELb0EN7cutlass10bfloat16_tE19Flash_kernel_traitsILi64ELi128ELi128ELi4ES3_EELb0ELb1ELb0ELb0ELb0ELb0ELb1ELb0EEEvNS_16Flash_fwd_paramsE)
        /*0128*/ 	.word	0x000000ff


	//----- nvinfo : EIATTR_FRAME_SIZE
	.align		4
.L_60:
        /*012c*/ 	.byte	0x04, 0x11
        /*012e*/ 	.short	(.L_62 - .L_61)
	.align		4
.L_61:
        /*0130*/ 	.word	index@(_ZN5flash16flash_fwd_kernelI23Flash_fwd_kernel_traitsILi64ELi128ELi128ELi4ELb0ELb0EN7cutlass10bfloat16_tE19Flash_kernel_traitsILi64ELi128ELi128ELi4ES3_EELb0ELb1ELb0ELb0ELb0ELb0ELb1ELb0EEEvNS_16Flash_fwd_paramsE)
        /*0134*/ 	.word	0x00000160


	//----- nvinfo : EIATTR_REGCOUNT
	.align		4
.L_62:
        /*0138*/ 	.byte	0x04, 0x2f
        /*013a*/ 	.short	(.L_64 - .L_63)
	.align		4
.L_63:
        /*013c*/ 	.word	index@(_ZN5flash16flash_fwd_kernelI23Flash_fwd_kernel_traitsILi64ELi128ELi128ELi4ELb0ELb0EN7cutlass10bfloat16_tE19Flash_kernel_traitsILi64ELi128ELi128ELi4ES3_EELb0ELb1ELb0ELb0ELb0ELb0ELb0ELb0EEEvNS_16Flash_fwd_paramsE)
        /*0140*/ 	.word	0x000000ff


	//----- nvinfo : EIATTR_FRAME_SIZE
	.align		4
.L_64:
        /*0144*/ 	.byte	0x04, 0x11
        /*0146*/ 	.short	(.L_66 - .L_65)
	.align		4
.L_65:
        /*0148*/ 	.word	index@(_ZN5flash16flash_fwd_kernelI23Flash_fwd_kernel_traitsILi64ELi128ELi128ELi4ELb0ELb0EN7cutlass10bfloat16_tE19Flash_kernel_traitsILi64ELi128ELi128ELi4ES3_EELb0ELb1ELb0ELb0ELb0ELb0ELb0ELb0EEEvNS_16Flash_fwd_paramsE)
        /*014c*/ 	.word	0x00000170


	//----- nvinfo : EIATTR_REGCOUNT
	.align		4
.L_66:
        /*0150*/ 	.byte	0x04, 0x2f
        /*0152*/ 	.short	(.L_68 - .L_67)
	.align		4
.L_67:
        /*0154*/ 	.word	index@(_ZN5flash16flash_fwd_kernelI23Flash_fwd_kernel_traitsILi64ELi128ELi128ELi4ELb0ELb0EN7cutlass10bfloat16_tE19Flash_kernel_traitsILi64ELi128ELi128ELi4ES3_EELb0ELb1ELb0ELb0ELb0ELb1ELb1ELb0EEEvNS_16Flash_fwd_paramsE)
        /*0158*/ 	.word	0x000000ff


	//----- nvinfo : EIATTR_FRAME_SIZE
	.align		4
.L_68:
        /*015c*/ 	.byte	0x04, 0x11
        /*015e*/ 	.short	(.L_70 - .L_69)
	.align		4
.L_69:
        /*0160*/ 	.word	index@(_ZN5flash16flash_fwd_kernelI23Flash_fwd_kernel_traitsILi64ELi128ELi128ELi4ELb0ELb0EN7cutlass10bfloat16_tE19Flash_kernel_traitsILi64ELi128ELi128ELi4ES3_EELb0ELb1ELb0ELb0ELb0ELb1ELb1ELb0EEEvNS_16Flash_fwd_paramsE)
        /*0164*/ 	.word	0x00000118


	//----- nvinfo : EIATTR_REGCOUNT
	.align		4
.L_70:
        /*0168*/ 	.byte	0x04, 0x2f
        /*016a*/ 	.short	(.L_72 - .L_71)
	.align		4
.L_71:
        /*016c*/ 	.word	index@(_ZN5flash16flash_fwd_kernelI23Flash_fwd_kernel_traitsILi64ELi128ELi128ELi4ELb0ELb0EN7cutlass10bfloat16_tE19Flash_kernel_traitsILi64ELi128ELi128ELi4ES3_EELb0ELb1ELb0ELb0ELb0ELb1ELb0ELb0EEEvNS_16Flash_fwd_paramsE)
        /*0170*/ 	.word	0x000000ff


	//----- nvinfo : EIATTR_FRAME_SIZE
	.align		4
.L_72:
        /*0174*/ 	.byte	0x04, 0x11
        /*0176*/ 	.short	(.L_74 - .L_73)
	.align		4
.L_73:
        /*0178*/ 	.word	index@(_ZN5flash16flash_fwd_kernelI23Flash_fwd_kernel_traitsILi64ELi128ELi128ELi4ELb0ELb0EN7cutlass10bfloat16_tE19Flash_kernel_traitsILi64ELi128ELi128ELi4ES3_EELb0ELb1ELb0ELb0ELb0ELb1ELb0ELb0EEEvNS_16Flash_fwd_paramsE)
        /*017c*/ 	.word	0x00000128


	//----- nvinfo : EIATTR_REGCOUNT
	.align		4
.L_74:
        /*0180*/ 	.byte	0x04, 0x2f
        /*0182*/ 	.short	(.L_76 - .L_75)
	.align		4
.L_75:
        /*0184*/ 	.word	index@(_ZN5flash16flash_fwd_kernelI23Flash_fwd_kernel_traitsILi64ELi128ELi128ELi4ELb0ELb0EN7cutlass10bfloat16_tE19Flash_kernel_traitsILi64ELi128ELi128ELi4ES3_EELb0ELb1ELb0ELb0ELb1ELb1ELb1ELb0EEEvNS_16Flash_fwd_paramsE)
        /*0188*/ 	.word	0x000000ff


	//----- nvinfo : EIATTR_FRAME_SIZE
	.align		4
.L_76:
        /*018c*/ 	.byte	0x04, 0x11
        /*018e*/ 	.short	(.L_78 - .L_77)
	.align		4
.L_77:
        /*0190*/ 	.word	index@(_ZN5flash16flash_fwd_kernelI23Flash_fwd_kernel_traitsILi64ELi128ELi128ELi4ELb0ELb0EN7cutlass10bfloat16_tE19Flash_kernel_traitsILi64ELi128ELi128ELi4ES3_EELb0ELb1ELb0ELb0ELb1ELb1ELb1ELb0EEEvNS_16Flash_fwd_paramsE)
        /*0194*/ 	.word	0x000000e0


	//----- nvinfo : EIATTR_REGCOUNT
	.align		4
.L_78:
        /*0198*/ 	.byte	0x04, 0x2f
        /*019a*/ 	.short	(.L_80 - .L_79)
	.align		4
.L_79:
        /*019c*/ 	.word	index@(_ZN5flash16flash_fwd_kernelI23Flash_fwd_kernel_traitsILi64ELi128ELi128ELi4ELb0ELb0EN7cutlass10bfloat16_tE19Flash_kernel_traitsILi64ELi128ELi128ELi4ES3_EELb0ELb1ELb0ELb0ELb1ELb1ELb0ELb0EEEvNS_16Flash_fwd_paramsE)
        /*01a0*/ 	.word	0x000000ff


	//----- nvinfo : EIATTR_FRAME_SIZE
	.align		4
.L_80:
        /*01a4*/ 	.byte	0x04, 0x11
        /*01a6*/ 	.short	(.L_82 - .L_81)
	.align		4
.L_81:
        /*01a8*/ 	.word	index@(_ZN5flash16flash_fwd_kernelI23Flash_fwd_kernel_traitsILi64ELi128ELi128ELi4ELb0ELb0EN7cutlass10bfloat16_tE19Flash_kernel_traitsILi64ELi128ELi128ELi4ES3_EELb0ELb1ELb0ELb0ELb1ELb1ELb0ELb0EEEvNS_16Flash_fwd_paramsE)
        /*01ac*/ 	.word	0x000000d8


	//----- nvinfo : EIATTR_MIN_STACK_SIZE
	.align		4
.L_82:
        /*01b0*/ 	.byte	0x04, 0x12
        /*01b2*/ 	.short	(.L_84 - .L_83)
	.align		4
.L_83:
        /*01b4*/ 	.word	index@(_ZN5flash16flash_fwd_kernelI23Flash_fwd_kernel_traitsILi64ELi128ELi128ELi4ELb0ELb0EN7cutlass10bfloat16_tE19Flash_kernel_traitsILi64ELi128ELi128ELi4ES3_EELb0ELb1ELb0ELb0ELb1ELb1ELb0ELb0EEEvNS_16Flash_fwd_paramsE)
        /*01b8*/ 	.word	0x000000d8


	//----- nvinfo : EIATTR_MIN_STACK_SIZE
	.align		4
.L_84:
        /*01bc*/ 	.byte	0x04, 0x12
        /*01be*/ 	.short	(.L_86 - .L_85)
	.align		4
.L_85:
        /*01c0*/ 	.word	index@(_ZN5flash16flash_fwd_kernelI23Flash_fwd_kernel_traitsILi64ELi128ELi128ELi4ELb0ELb0EN7cutlass10bfloat16_tE19Flash_kernel_traitsILi64ELi128ELi128ELi4ES3_EELb0ELb1ELb0ELb0ELb1ELb1ELb1ELb0EEEvNS_16Flash_fwd_paramsE)
        /*01c4*/ 	.word	0x000000e0


	//----- nvinfo : EIATTR_MIN_STACK_SIZE
	.align		4
.L_86:
        /*01c8*/ 	.byte	0x04, 0x12
        /*01ca*/ 	.short	(.L_88 - .L_87)
	.align		4
.L_87:
        /*01cc*/ 	.word	index@(_ZN5flash16flash_fwd_kernelI23Flash_fwd_kernel_traitsILi64ELi128ELi128ELi4ELb0ELb0EN7cutlass10bfloat16_tE19Flash_kernel_traitsILi64ELi128ELi128ELi4ES3_EELb0ELb1ELb0ELb0ELb0ELb1ELb0ELb0EEEvNS_16Flash_fwd_paramsE)
        /*01d0*/ 	.word	0x00000128


	//----- nvinfo : EIATTR_MIN_STACK_SIZE
	.align		4
.L_88:
        /*01d4*/ 	.byte	0x04, 0x12
        /*01d6*/ 	.short	(.L_90 - .L_89)
	.align		4
.L_89:
        /*01d8*/ 	.word	index@(_ZN5flash16flash_fwd_kernelI23Flash_fwd_kernel_traitsILi64ELi128ELi128ELi4ELb0ELb0EN7cutlass10bfloat16_tE19Flash_kernel_traitsILi64ELi128ELi128ELi4ES3_EELb0ELb1ELb0ELb0ELb0ELb1ELb1ELb0EEEvNS_16Flash_fwd_paramsE)
        /*01dc*/ 	.word	0x00000118


	//----- nvinfo : EIATTR_MIN_STACK_SIZE
	.align		4
.L_90:
        /*01e0*/ 	.byte	0x04, 0x12
        /*01e2*/ 	.short	(.L_92 - .L_91)
	.align		4
.L_91:
        /*01e4*/ 	.word	index@(_ZN5flash16flash_fwd_kernelI23Flash_fwd_kernel_traitsILi64ELi128ELi128ELi4ELb0ELb0EN7cutlass10bfloat16_tE19Flash_kernel_traitsILi64ELi128ELi128ELi4ES3_EELb0ELb1ELb0ELb0ELb0ELb0ELb0ELb0EEEvNS_16Flash_fwd_paramsE)
        /*01e8*/ 	.word	0x00000170


	//----- nvinfo : EIATTR_MIN_STACK_SIZE
	.align		4
.L_92:
        /*01ec*/ 	.byte	0x04, 0x12
        /*01ee*/ 	.short	(.L_94 - .L_93)
	.align		4
.L_93:
        /*01f0*/ 	.word	index@(_ZN5flash16flash_fwd_kernelI23Flash_fwd_kernel_traitsILi64ELi128ELi128ELi4ELb0ELb0EN7cutlass10bfloat16_tE19Flash_kernel_traitsILi64ELi128ELi128ELi4ES3_EELb0ELb1ELb0ELb0ELb0ELb0ELb1ELb0EEEvNS_16Flash_fwd_paramsE)
        /*01f4*/ 	.word	0x00000160


	//----- nvinfo : EIATTR_MIN_STACK_SIZE
	.align		4
.L_94:
        /*01f8*/ 	.byte	0x04, 0x12
        /*01fa*/ 	.short	(.L_96 - .L_95)
	.align		4
.L_95:
        /*01fc*/ 	.word	index@(_ZN5flash16flash_fwd_kernelI23Flash_fwd_kernel_traitsILi64ELi128ELi128ELi4ELb0ELb0EN7cutlass10bfloat16_tE19Flash_kernel_traitsILi64ELi128ELi128ELi4ES3_EELb0ELb1ELb0ELb1ELb0ELb0ELb0ELb0EEEvNS_16Flash_fwd_paramsE)
        /*0200*/ 	.word	0x00000130


	//----- nvinfo : EIATTR_MIN_STACK_SIZE
	.align		4
.L_96:
        /*0204*/ 	.byte	0x04, 0x12
        /*0206*/ 	.short	(.L_98 - .L_97)
	.align		4
.L_97:
        /*0208*/ 	.word	index@(_ZN5flash16flash_fwd_kernelI23Flash_fwd_kernel_traitsILi64ELi128ELi128ELi4ELb0ELb0EN7cutlass10bfloat16_tE19Flash_kernel_traitsILi64ELi128ELi128ELi4ES3_EELb0ELb1ELb0ELb1ELb0ELb0ELb1ELb0EEEvNS_16Flash_fwd_paramsE)
        /*020c*/ 	.word	0x00000170


	//----- nvinfo : EIATTR_MIN_STACK_SIZE
	.align		4
.L_98:
        /*0210*/ 	.byte	0x04, 0x12
        /*0212*/ 	.short	(.L_100 - .L_99)
	.align		4
.L_99:
        /*0214*/ 	.word	index@(_ZN5flash16flash_fwd_kernelI23Flash_fwd_kernel_traitsILi64ELi128ELi64ELi4ELb0ELb0EN7cutlass10bfloat16_tE19Flash_kernel_traitsILi64ELi128ELi64ELi4ES3_EELb1ELb1ELb0ELb0ELb0ELb0ELb0ELb0EEEvNS_16Flash_fwd_paramsE)
        /*0218*/ 	.word	0x00000020


	//----- nvinfo : EIATTR_MIN_STACK_SIZE
	.align		4
.L_100:
        /*021c*/ 	.byte	0x04, 0x12
        /*021e*/ 	.short	(.L_102 - .L_101)
	.align		4
.L_101:
        /*0220*/ 	.word	index@(_ZN5flash16flash_fwd_kernelI23Flash_fwd_kernel_traitsILi64ELi128ELi64ELi4ELb0ELb0EN7cutlass10bfloat16_tE19Flash_kernel_traitsILi64ELi128ELi64ELi4ES3_EELb1ELb1ELb0ELb0ELb1ELb1ELb0ELb0EEEvNS_16Flash_fwd_paramsE)
        /*0224*/ 	.word	0x00000000


	//----- nvinfo : EIATTR_MIN_STACK_SIZE
	.align		4
.L_102:
        /*0228*/ 	.byte	0x04, 0x12
        /*022a*/ 	.short	(.L_104 - .L_103)
	.align		4
.L_103:
        /*022c*/ 	.word	index@(_ZN5flash16flash_fwd_kernelI23Flash_fwd_kernel_traitsILi64ELi128ELi64ELi4ELb0ELb0EN7cutlass10bfloat16_tE19Flash_kernel_traitsILi64ELi128ELi64ELi4ES3_EELb0ELb1ELb0ELb0ELb1ELb1ELb1ELb0EEEvNS_16Flash_fwd_paramsE)
        /*0230*/ 	.word	0x00000000


	//----- nvinfo : EIATTR_MIN_STACK_SIZE
	.align		4
.L_104:
        /*0234*/ 	.byte	0x04, 0x12
        /*0236*/ 	.short	(.L_106 - .L_105)
	.align		4
.L_105:
        /*0238*/ 	.word	index@(_ZN5flash16flash_fwd_kernelI23Flash_fwd_kernel_traitsILi64ELi128ELi64ELi4ELb0ELb0EN7cutlass10bfloat16_tE19Flash_kernel_traitsILi64ELi128ELi64ELi4ES3_EELb1ELb1ELb0ELb0ELb0ELb1ELb0ELb0EEEvNS_16Flash_fwd_paramsE)
        /*023c*/ 	.word	0x00000000


	//----- nvinfo : EIATTR_MIN_STACK_SIZE
	.align		4
.L_106:
        /*0240*/ 	.byte	0x04, 0x12
        /*0242*/ 	.short	(.L_108 - .L_107)
	.align		4
.L_107:
        /*0244*/ 	.word	index@(_ZN5flash16flash_fwd_kernelI23Flash_fwd_kernel_traitsILi64ELi128ELi64ELi4ELb0ELb0EN7cutlass10bfloat16_tE19Flash_kernel_traitsILi64ELi128ELi64ELi4ES3_EELb0ELb1ELb0ELb0ELb0ELb1ELb1ELb0EEEvNS_16Flash_fwd_paramsE)
        /*0248*/ 	.word	0x00000000


	//----- nvinfo : EIATTR_MIN_STACK_SIZE
	.align		4
.L_108:
        /*024c*/ 	.byte	0x04, 0x12
        /*024e*/ 	.short	(.L_110 - .L_109)
	.align		4
.L_109:
        /*0250*/ 	.word	index@(_ZN5flash16flash_fwd_kernelI23Flash_fwd_kernel_traitsILi64ELi128ELi64ELi4ELb0ELb0EN7cutlass10bfloat16_tE19Flash_kernel_traitsILi64ELi128ELi64ELi4ES3_EELb1ELb1ELb0ELb1ELb0ELb0ELb0ELb0EEEvNS_16Flash_fwd_paramsE)
        /*0254*/ 	.word	0x00000000


	//----- nvinfo : EIATTR_MIN_STACK_SIZE
	.align		4
.L_110:
        /*0258*/ 	.byte	0x04, 0x12
        /*025a*/ 	.short	(.L_112 - .L_111)
	.align		4
.L_111:
        /*025c*/ 	.word	index@(_ZN5flash16flash_fwd_kernelI23Flash_fwd_kernel_traitsILi64ELi128ELi64ELi4ELb0ELb0EN7cutlass10bfloat16_tE19Flash_kernel_traitsILi64ELi128ELi64ELi4ES3_EELb1ELb1ELb0ELb0ELb0ELb0ELb0ELb1EEEvNS_16Flash_fwd_paramsE)
        /*0260*/ 	.word	0x000001d0


	//----- nvinfo : EIATTR_MIN_STACK_SIZE
	.align		4
.L_112:
        /*0264*/ 	.byte	0x04, 0x12
        /*0266*/ 	.short	(.L_114 - .L_113)
	.align		4
.L_113:
        /*0268*/ 	.word	index@(_ZN5flash16flash_fwd_kernelI23Flash_fwd_kernel_traitsILi64ELi128ELi64ELi4ELb0ELb0EN7cutlass10bfloat16_tE19Flash_kernel_traitsILi64ELi128ELi64ELi4ES3_EELb0ELb1ELb0ELb0ELb0ELb0ELb1ELb0EEEvNS_16Flash_fwd_paramsE)
        /*026c*/ 	.word	0x00000048


	//----- nvinfo : EIATTR_MIN_STACK_SIZE
	.align		4
.L_114:
        /*0270*/ 	.byte	0x04, 0x12
        /*0272*/ 	.short	(.L_116 - .L_115)
	.align		4
.L_115:
        /*0274*/ 	.word	index@(_ZN5flash16flash_fwd_kernelI23Flash_fwd_kernel_traitsILi64ELi128ELi64ELi4ELb0ELb0EN7cutlass10bfloat16_tE19Flash_kernel_traitsILi64ELi128ELi64ELi4ES3_EELb1ELb1ELb0ELb1ELb0ELb0ELb0ELb1EEEvNS_16Flash_fwd_paramsE)
        /*0278*/ 	.word	0x000001b0


	//----- nvinfo : EIATTR_MIN_STACK_SIZE
	.align		4
.L_116:
        /*027c*/ 	.byte	0x04, 0x12
        /*027e*/ 	.short	(.L_118 - .L_117)
	.align		4
.L_117:
        /*0280*/ 	.word	index@(_ZN5flash16flash_fwd_kernelI23Flash_fwd_kernel_traitsILi64ELi128ELi64ELi4ELb0ELb0EN7cutlass10bfloat16_tE19Flash_kernel_traitsILi64ELi128ELi64ELi4ES3_EELb0ELb1ELb0ELb1ELb0ELb0ELb1ELb0EEEvNS_16Flash_fwd_paramsE)
        /*0284*/ 	.word	0x00000038
.L_118:


//--------------------- .nv.info._ZN5flash16flash_fwd_kernelI23Flash_fwd_kernel_traitsILi64ELi128ELi128ELi4ELb0ELb0EN7cutlass10bfloat16_tE19Flash_kernel_traitsILi64ELi128ELi128ELi4ES3_EELb0ELb1ELb0ELb0ELb1ELb1ELb0ELb0EEEvNS_16Flash_fwd_paramsE --------------------------
	.section	.nv.info._ZN5flash16flash_fwd_kernelI23Flash_fwd_kernel_traitsILi64ELi128ELi128ELi4ELb0ELb0EN7cutlass10bfloat16_tE19Flash_kernel_traitsILi64ELi128ELi128ELi4ES3_EELb0ELb1ELb0ELb0ELb1ELb1ELb0ELb0EEEvNS_16Flash_fwd_paramsE,"",@"SHT_CUDA_INFO"
	.sectionflags	@""
	.align	4


	//----- nvinfo : EIATTR_CUDA_API_VERSION
	.align		4
        /*0000*/ 	.byte	0x04, 0x37
        /*0002*/ 	.short	(.L_120 - .L_119)
.L_119:
        /*0004*/ 	.word	0x00000082


	//----- nvinfo : EIATTR_SW2861232_WAR
	.align		4
.L_120:
        /*0008*/ 	.byte	0x01, 0x35
	.zero		2


	//----- nvinfo : EIATTR_PARAM_CBANK
	.align		4
        /*000c*/ 	.byte	0x04, 0x0a
        /*000e*/ 	.short	(.L_122 - .L_121)
	.align		4
.L_121:
        /*0010*/ 	.word	index@(.nv.constant0._ZN5flash16flash_fwd_kernelI23Flash_fwd_kernel_traitsILi64ELi128ELi128ELi4ELb0ELb0EN7cutlass10bfloat16_tE19Flash_kernel_traitsILi64ELi128ELi128ELi4ES3_EELb0ELb1ELb0ELb0ELb1ELb1ELb0ELb0EEEvNS_16Flash_fwd_paramsE)
        /*0014*/ 	.short	0x0160
        /*0016*/ 	.short	0x01d0


	//----- nvinfo : EIATTR_CBANK_PARAM_SIZE
	.align		4
.L_122:
        /*0018*/ 	.byte	0x03, 0x19
        /*001a*/ 	.short	0x01d0


	//----- nvinfo : EIATTR_KPARAM_INFO
	.align		4
        /*001c*/ 	.byte	0x04, 0x17
        /*001e*/ 	.short	(.L_124 - .L_123)
.L_123:
        /*0020*/ 	.word	0x00000000
        /*0024*/ 	.short	0x0000
        /*0026*/ 	.short	0x0000
        /*0028*/ 	.byte	0x00, 0xf0, 0x41, 0x07


	//----- nvinfo : EIATTR_MAXREG_COUNT
	.align		4
.L_124:
        /*002c*/ 	.byte	0x03, 0x1b
        /*002e*/ 	.short	0x00ff


	//----- nvinfo : EIATTR_NUM_BARRIERS
	.align		4
        /*0030*/ 	.byte	0x02, 0x4c
        /*0032*/ 	.byte	0x01
	.zero		1


	//----- nvinfo : EIATTR_ANNOTATIONS
	.align		4
        /*0034*/ 	.byte	0x04, 0x55
        /*0036*/ 	.short	(.L_126 - .L_125)


	//   ....[0]....
.L_125:
        /*0038*/ 	.word	0x00000001
        /*003c*/ 	.byte	0x60, 0x02, 0x00, 0x00, 0x01, 0x00, 0x00, 0x00, 0x50, 0x04, 0x00, 0x00, 0x01, 0x00, 0x00, 0x00
        /* <DEDUP_REMOVED lines=65> */
        /*045c*/ 	.byte	0x90, 0xd0, 0x00, 0x00


	//----- nvinfo : EIATTR_MERCURY_ISA_VERSION
	.align		4
.L_126:
        /*0460*/ 	.byte	0x03, 0x5f
        /*0462*/ 	.short	0x0000


	//----- nvinfo : EIATTR_COOP_GROUP_MASK_REGIDS
	.align		4
        /*0464*/ 	.byte	0x04, 0x29
        /*0466*/ 	.short	(.L_128 - .L_127)


	//   ....[0]....
.L_127:
        /*0468*/ 	.word	0xffffffff


	//   ....[1]....
        /*046c*/ 	.word	0xffffffff


	//   ....[2]....
        /*0470*/ 	.word	0xffffffff


	//   ....[3]....
        /*0474*/ 	.word	0xffffffff


	//   ....[4]....
        /*0478*/ 	.word	0xffffffff


	//   ....[5]....
        /*047c*/ 	.word	0xffffffff


	//   ....[6]....
        /*0480*/ 	.word	0xffffffff


	//   ....[7]....
        /*0484*/ 	.word	0xffffffff


	//   ....[8]....
        /*0488*/ 	.word	0xffffffff


	//   ....[9]....
        /*048c*/ 	.word	0xffffffff


	//   ....[10]....
        /*0490*/ 	.word	0xffffffff


	//   ....[11]....
        /*0494*/ 	.word	0xffffffff


	//   ....[12]....
        /*0498*/ 	.word	0xffffffff


	//   ....[13]....
        /*049c*/ 	.word	0xffffffff


	//   ....[14]....
        /*04a0*/ 	.word	0xffffffff


	//   ....[15]....
        /*04a4*/ 	.word	0xffffffff


	//   ....[16]....
        /*04a8*/ 	.word	0xffffffff


	//   ....[17]....
        /*04ac*/ 	.word	0xffffffff


	//   ....[18]....
        /*04b0*/ 	.word	0xffffffff


	//   ....[19]....
        /*04b4*/ 	.word	0xffffffff


	//   ....[20]....
        /*04b8*/ 	.word	0xffffffff


	//   ....[21]....
        /*04bc*/ 	.word	0xffffffff


	//   ....[22]....
        /*04c0*/ 	.word	0xffffffff


	//   ....[23]....
        /*04c4*/ 	.word	0xffffffff


	//----- nvinfo : EIATTR_COOP_GROUP_INSTR_OFFSETS
	.align		4
.L_128:
        /*04c8*/ 	.byte	0x04, 0x28
        /*04ca*/ 	.short	(.L_130 - .L_129)


	//   ....[0]....
.L_129:
        /*04cc*/ 	.word	0x00003990


	//   ....[1]....
        /*04d0*/ 	.word	0x00003a10


	//   ....[2]....
        /*04d4*/ 	.word	0x00003a20


	//   ....[3]....
        /*04d8*/ 	.word	0x00003a60


	//   ....[4]....
        /*04dc*/ 	.word	0x00004160


	//   ....[5]....
        /*04e0*/ 	.word	0x00004250


	//   ....[6]....
        /*04e4*/ 	.word	0x000042f0


	//   ....[7]....
        /*04e8*/ 	.word	0x00004350


	//   ....[8]....
        /*04ec*/ 	.word	0x00008c60


	//   ....[9]....
        /*04f0*/ 	.word	0x00008dd0


	//   ....[10]....
        /*04f4*/ 	.word	0x00008e10


	//   ....[11]....
        /*04f8*/ 	.word	0x00008e30


	//   ....[12]....
        /*04fc*/ 	.word	0x00008e40


	//   ....[13]....
        /*0500*/ 	.word	0x00008e90


	//   ....[14]....
        /*0504*/ 	.word	0x00008ed0


	//   ....[15]....
        /*0508*/ 	.word	0x00008f00


	//   ....[16]....
        /*050c*/ 	.word	0x0000bf20


	//   ....[17]....
        /*0510*/ 	.word	0x0000bf30


	//   ....[18]....
        /*0514*/ 	.word	0x0000bf40


	//   ....[19]....
        /*0518*/ 	.word	0x0000bf50


	//   ....[20]....
        /*051c*/ 	.word	0x0000bf80


	//   ....[21]....
        /*0520*/ 	.word	0x0000bfa0


	//   ....[22]....
        /*0524*/ 	.word	0x0000bfc0


	//   ....[23]....
        /*0528*/ 	.word	0x0000bfd0


	//----- nvinfo : EIATTR_EXIT_INSTR_OFFSETS
	.align		4
.L_130:
        /*052c*/ 	.byte	0x04, 0x1c
        /*052e*/ 	.short	(.L_132 - .L_131)


	//   ....[0]....
.L_131:
        /*0530*/ 	.word	0x00000170


	//   ....[1]....
        /*0534*/ 	.word	0x0000d340


	//   ....[2]....
        /*0538*/ 	.word	0x0000dc70


	//   ....[3]....
        /*053c*/ 	.word	0x0000dcf0


	//----- nvinfo : EIATTR_CTAIDZ_USED
	.align		4
.L_132:
        /*0540*/ 	.byte	0x01, 0x04
	.zero		2


	//----- nvinfo : EIATTR_CRS_STACK_SIZE
	.align		4
        /*0544*/ 	.byte	0x04, 0x1e
        /*0546*/ 	.short	(.L_134 - .L_133)
.L_133:
        /*0548*/ 	.word	0x00000000
.L_134:


//--------------------- .nv.info._ZN5flash16flash_fwd_kernelI23Flash_fwd_kernel_traitsILi64ELi128ELi128ELi4ELb0ELb0EN7cutlass10bfloat16_tE19Flash_kernel_traitsILi64ELi128ELi128ELi4ES3_EELb0ELb1ELb0ELb0ELb1ELb1ELb1ELb0EEEvNS_16Flash_fwd_paramsE --------------------------
	.section	.nv.info._ZN5flash16flash_fwd_kernelI23Flash_fwd_kernel_traitsILi64ELi128ELi128ELi4ELb0ELb0EN7cutlass10bfloat16_tE19Flash_kernel_traitsILi64ELi128ELi128ELi4ES3_EELb0ELb1ELb0ELb0ELb1ELb1ELb1ELb0EEEvNS_16Flash_fwd_paramsE,"",@"SHT_CUDA_INFO"
	.sectionflags	@""
	.align	4


	//----- nvinfo : EIATTR_CUDA_API_VERSION
	.align		4
        /*0000*/ 	.byte	0x04, 0x37
        /*0002*/ 	.short	(.L_136 - .L_135)
.L_135:
        /*0004*/ 	.word	0x00000082


	//----- nvinfo : EIATTR_SW2861232_WAR
	.align		4
.L_136:
        /*0008*/ 	.byte	0x01, 0x35
	.zero		2


	//----- nvinfo : EIATTR_PARAM_CBANK
	.align		4
        /*000c*/ 	.byte	0x04, 0x0a
        /*000e*/ 	.short	(.L_138 - .L_137)
	.align		4
.L_137:
        /*0010*/ 	.word	index@(.nv.constant0._ZN5flash16flash_fwd_kernelI23Flash_fwd_kernel_traitsILi64ELi128ELi128ELi4ELb0ELb0EN7cutlass10bfloat16_tE19Flash_kernel_traitsILi64ELi128ELi128ELi4ES3_EELb0ELb1ELb0ELb0ELb1ELb1ELb1ELb0EEEvNS_16Flash_fwd_paramsE)
        /*0014*/ 	.short	0x0160
        /*0016*/ 	.short	0x01d0


	//----- nvinfo : EIATTR_CBANK_PARAM_SIZE
	.align		4
.L_138:
        /*0018*/ 	.byte	0x03, 0x19
        /*001a*/ 	.short	0x01d0


	//----- nvinfo : EIATTR_KPARAM_INFO
	.align		4
        /*001c*/ 	.byte	0x04, 0x17
        /*001e*/ 	.short	(.L_140 - .L_139)
.L_139:
        /*0020*/ 	.word	0x00000000
        /*0024*/ 	.short	0x0000
        /*0026*/ 	.short	0x0000
        /*0028*/ 	.byte	0x00, 0xf0, 0x41, 0x07


	//----- nvinfo : EIATTR_MAXREG_COUNT
	.align		4
.L_140:
        /*002c*/ 	.byte	0x03, 0x1b
        /*002e*/ 	.short	0x00ff


	//----- nvinfo : EIATTR_NUM_BARRIERS
	.align		4
        /*0030*/ 	.byte	0x02, 0x4c
        /*0032*/ 	.byte	0x01
	.zero		1


	//----- nvinfo : EIATTR_ANNOTATIONS
	.align		4
        /*0034*/ 	.byte	0x04, 0x55
        /*0036*/ 	.short	(.L_142 - .L_141)


	//   ....[0]....
.L_141:
        /* <DEDUP_REMOVED lines=57> */
        /*03bc*/ 	.byte	0xf0, 0xf4, 0x00, 0x00, 0x01, 0x00, 0x00, 0x00, 0x20, 0xf5, 0x00, 0x00


	//----- nvinfo : EIATTR_MERCURY_ISA_VERSION
	.align		4
.L_142:
        /*03c8*/ 	.byte	0x03, 0x5f
        /*03ca*/ 	.short	0x0000


	//----- nvinfo : EIATTR_COOP_GROUP_MASK_REGIDS
	.align		4
        /*03cc*/ 	.byte	0x04, 0x29
        /*03ce*/ 	.short	(.L_144 - .L_143)


	//   ....[0]....
.L_143:
        /*03d0*/ 	.word	0xffffffff


	//   ....[1]....
        /*03d4*/ 	.word	0xffffffff


	//   ....[2]....
        /*03d8*/ 	.word	0xffffffff


	//   ....[3]....
        /*03dc*/ 	.word	0xffffffff


	//   ....[4]....
        /*03e0*/ 	.word	0xffffffff


	//   ....[5]....
        /*03e4*/ 	.word	0xffffffff


	//   ....[6]....
        /*03e8*/ 	.word	0xffffffff


	//   ....[7]....
        /*03ec*/ 	.word	0xffffffff


	//   ....[8]....
        /*03f0*/ 	.word	0xffffffff


	//   ....[9]....
        /*03f4*/ 	.word	0xffffffff


	//   ....[10]....
        /*03f8*/ 	.word	0xffffffff


	//   ....[11]....
        /*03fc*/ 	.word	0xffffffff


	//   ....[12]....
        /*0400*/ 	.word	0xffffffff


	//   ....[13]....
        /*0404*/ 	.word	0xffffffff


	//   ....[14]....
        /*0408*/ 	.word	0xffffffff


	//   ....[15]....
        /*040c*/ 	.word	0xffffffff


	//   ....[16]....
        /*0410*/ 	.word	0xffffffff


	//   ....[17]....
        /*0414*/ 	.word	0xffffffff


	//   ....[18]....
        /*0418*/ 	.word	0xffffffff


	//   ....[19]....
        /*041c*/ 	.word	0xffffffff


	//   ....[20]....
        /*0420*/ 	.word	0xffffffff


	//   ....[21]....
        /*0424*/ 	.word	0xffffffff


	//   ....[22]....
        /*0428*/ 	.word	0xffffffff


	//   ....[23]....
        /*042c*/ 	.word	0xffffffff


	//----- nvinfo : EIATTR_COOP_GROUP_INSTR_OFFSETS
	.align		4
.L_144:
        /*0430*/ 	.byte	0x04, 0x28
        /*0432*/ 	.short	(.L_146 - .L_145)


	//   ....[0]....
.L_145:
        /*0434*/ 	.word	0x00004a60


	//   ....[1]....
        /*0438*/ 	.word	0x00004ae0


	//   ....[2]....
        /*043c*/ 	.word	0x00004af0


	//   ....[3]....
        /*0440*/ 	.word	0x00004b30


	//   ....[4]....
        /*0444*/ 	.word	0x00005270


	//   ....[5]....
        /*0448*/ 	.word	0x00005350


	//   ....[6]....
        /*044c*/ 	.word	0x00005360


	//   ....[7]....
        /*0450*/ 	.word	0x000053f0


	//   ....[8]....
        /*0454*/ 	.word	0x0000aab0


	//   ....[9]....
        /*0458*/ 	.word	0x0000ab00


	//   ....[10]....
        /*045c*/ 	.word	0x0000abb0


	//   ....[11]....
        /*0460*/ 	.word	0x0000abf0


	//   ....[12]....
        /*0464*/ 	.word	0x0000ac20


	//   ....[13]....
        /*0468*/ 	.word	0x0000ac70


	//   ....[14]....
        /*046c*/ 	.word	0x0000b090


	//   ....[15]....
        /*0470*/ 	.word	0x0000b1d0


	//   ....[16]....
        /*0474*/ 	.word	0x0000e3b0


	//   ....[17]....
        /*0478*/ 	.word	0x0000e3c0


	//   ....[18]....
        /*047c*/ 	.word	0x0000e3d0


	//   ....[19]....
        /*0480*/ 	.word	0x0000e3e0


	//   ....[20]....
        /*0484*/ 	.word	0x0000e410


	//   ....[21]....
        /*0488*/ 	.word	0x0000e430


	//   ....[22]....
        /*048c*/ 	.word	0x0000e450


	//   ....[23]....
        /*0490*/ 	.word	0x0000e460


	//----- nvinfo : EIATTR_EXIT_INSTR_OFFSETS
	.align		4
.L_146:
        /*0494*/ 	.byte	0x04, 0x1c
        /*0496*/ 	.short	(.L_148 - .L_147)


	//   ....[0]....
.L_147:
        /*0498*/ 	.word	0x00000170


	//   ....[1]....
        /*049c*/ 	.word	0x0000f7d0


	//   ....[2]....
        /*04a0*/ 	.word	0x000100d0


	//   ....[3]....
        /*04a4*/ 	.word	0x00010150


	//----- nvinfo : EIATTR_CTAIDZ_USED
	.align		4
.L_148:
        /*04a8*/ 	.byte	0x01, 0x04
	.zero		2


	//----- nvinfo : EIATTR_CRS_STACK_SIZE
	.align		4
        /*04ac*/ 	.byte	0x04, 0x1e
        /*04ae*/ 	.short	(.L_150 - .L_149)
.L_149:
        /*04b0*/ 	.word	0x00000000
.L_150:


//--------------------- .nv.info._ZN5flash16flash_fwd_kernelI23Flash_fwd_kernel_traitsILi64ELi128ELi128ELi4ELb0ELb0EN7cutlass10bfloat16_tE19Flash_kernel_traitsILi64ELi128ELi128ELi4ES3_EELb0ELb1ELb0ELb0ELb0ELb1ELb0ELb0EEEvNS_16Flash_fwd_paramsE --------------------------
	.section	.nv.info._ZN5flash16flash_fwd_kernelI23Flash_fwd_kernel_traitsILi64ELi128ELi128ELi4ELb0ELb0EN7cutlass10bfloat16_tE19Flash_kernel_traitsILi64ELi128ELi128ELi4ES3_EELb0ELb1ELb0ELb0ELb0ELb1ELb0ELb0EEEvNS_16Flash_fwd_paramsE,"",@"SHT_CUDA_INFO"
	.sectionflags	@""
	.align	4


	//----- nvinfo : EIATTR_CUDA_API_VERSION
	.align		4
        /*0000*/ 	.byte	0x04, 0x37
        /*0002*/ 	.short	(.L_152 - .L_151)
.L_151:
        /*0004*/ 	.word	0x00000082


	//----- nvinfo : EIATTR_SW2861232_WAR
	.align		4
.L_152:
        /*0008*/ 	.byte	0x01, 0x35
	.zero		2


	//----- nvinfo : EIATTR_PARAM_CBANK
	.align		4
        /*000c*/ 	.byte	0x04, 0x0a
        /*000e*/ 	.short	(.L_154 - .L_153)
	.align		4
.L_153:
        /*0010*/ 	.word	index@(.nv.constant0._ZN5flash16flash_fwd_kernelI23Flash_fwd_kernel_traitsILi64ELi128ELi128ELi4ELb0ELb0EN7cutlass10bfloat16_tE19Flash_kernel_traitsILi64ELi128ELi128ELi4ES3_EELb0ELb1ELb0ELb0ELb0ELb1ELb0ELb0EEEvNS_16Flash_fwd_paramsE)
        /*0014*/ 	.short	0x0160
        /*0016*/ 	.short	0x01d0


	//----- nvinfo : EIATTR_CBANK_PARAM_SIZE
	.align		4
.L_154:
        /*0018*/ 	.byte	0x03, 0x19
        /*001a*/ 	.short	0x01d0


	//----- nvinfo : EIATTR_KPARAM_INFO
	.align		4
        /*001c*/ 	.byte	0x04, 0x17
        /*001e*/ 	.short	(.L_156 - .L_155)
.L_155:
        /*0020*/ 	.word	0x00000000
        /*0024*/ 	.short	0x0000
        /*0026*/ 	.short	0x0000
        /*0028*/ 	.byte	0x00, 0xf0, 0x41, 0x07


	//----- nvinfo : EIATTR_MAXREG_COUNT
	.align		4
.L_156:
        /*002c*/ 	.byte	0x03, 0x1b
        /*002e*/ 	.short	0x00ff


	//----- nvinfo : EIATTR_NUM_BARRIERS
	.align		4
        /*0030*/ 	.byte	0x02, 0x4c
        /*0032*/ 	.byte	0x01
	.zero		1


	//----- nvinfo : EIATTR_ANNOTATIONS
	.align		4
        /*0034*/ 	.byte	0x04, 0x55
        /*0036*/ 	.short	(.L_158 - .L_157)


	//   ....[0]....
.L_157:
        /* <DEDUP_REMOVED lines=110> */


	//----- nvinfo : EIATTR_MERCURY_ISA_VERSION
	.align		4
.L_158:
        /*0700*/ 	.byte	0x03, 0x5f
        /*0702*/ 	.short	0x0000


	//----- nvinfo : EIATTR_COOP_GROUP_MASK_REGIDS
	.align		4
        /*0704*/ 	.byte	0x04, 0x29
        /*0706*/ 	.short	(.L_160 - .L_159)


	//   ....[0]....
.L_159:
        /*0708*/ 	.word	0xffffffff


	//   ....[1]....
        /*070c*/ 	.word	0xffffffff


	//   ....[2]....
        /*0710*/ 	.word	0xffffffff


	//   ....[3]....
        /*0714*/ 	.word	0xffffffff


	//   ....[4]....
        /*0718*/ 	.word	0xffffffff


	//   ....[5]....
        /*071c*/ 	.word	0xffffffff


	//   ....[6]....
        /*0720*/ 	.word	0xffffffff


	//   ....[7]....
        /*0724*/ 	.word	0xffffffff


	//   ....[8]....
        /*0728*/ 	.word	0xffffffff


	//   ....[9]....
        /*072c*/ 	.word	0xffffffff


	//   ....[10]....
        /*0730*/ 	.word	0xffffffff


	//   ....[11]....
        /*0734*/ 	.word	0xffffffff


	//   ....[12]....
        /*0738*/ 	.word	0xffffffff


	//   ....[13]....
        /*073c*/ 	.word	0xffffffff


	//   ....[14]....
        /*0740*/ 	.word	0xffffffff


	//   ....[15]....
        /*0744*/ 	.word	0xffffffff


	//   ....[16]....
        /*0748*/ 	.word	0xffffffff


	//   ....[17]....
        /*074c*/ 	.word	0xffffffff


	//   ....[18]....
        /*0750*/ 	.word	0xffffffff


	//   ....[19]....
        /*0754*/ 	.word	0xffffffff


	//   ....[20]....
        /*0758*/ 	.word	0xffffffff


	//   ....[21]....
        /*075c*/ 	.word	0xffffffff


	//   ....[22]....
        /*0760*/ 	.word	0xffffffff


	//   ....[23]....
        /*0764*/ 	.word	0xffffffff


	//   ....[24]....
        /*0768*/ 	.word	0xffffffff


	//   ....[25]....
        /*076c*/ 	.word	0xffffffff


	//   ....[26]....
        /*0770*/ 	.word	0xffffffff


	//   ....[27]....
        /*0774*/ 	.word	0xffffffff


	//   ....[28]....
        /*0778*/ 	.word	0xffffffff


	//   ....[29]....
        /*077c*/ 	.word	0xffffffff


	//   ....[30]....
        /*0780*/ 	.word	0xffffffff


	//   ....[31]....
        /*0784*/ 	.word	0xffffffff


	//----- nvinfo : EIATTR_COOP_GROUP_INSTR_OFFSETS
	.align		4
.L_160:
        /*0788*/ 	.byte	0x04, 0x28
        /*078a*/ 	.short	(.L_162 - .L_161)


	//   ....[0]....
.L_161:
        /*078c*/ 	.word	0x00004a50


	//   ....[1]....
        /*0790*/ 	.word	0x00004bb0


	//   ....[2]....
        /*0794*/ 	.word	0x00004d50


	//   ....[3]....
        /*0798*/ 	.word	0x00004f40


	//   ....[4]....
        /*079c*/ 	.word	0x00004f90


	//   ....[5]....
        /*07a0*/ 	.word	0x00004fd0


	//   ....[6]....
        /*07a4*/ 	.word	0x00005220


	//   ....[7]....
        /*07a8*/ 	.word	0x00005270


	//   ....[8]....
        /*07ac*/ 	.word	0x0000c310


	//   ....[9]....
        /*07b0*/ 	.word	0x0000c470


	//   ....[10]....
        /*07b4*/ 	.word	0x0000c490


	//   ....[11]....
        /*07b8*/ 	.word	0x0000c570


	//   ....[12]....
        /*07bc*/ 	.word	0x0000c590


	//   ....[13]....
        /*07c0*/ 	.word	0x0000c660


	//   ....[14]....
        /*07c4*/ 	.word	0x0000c690


	//   ....[15]....
        /*07c8*/ 	.word	0x0000c790


	//   ....[16]....
        /*07cc*/ 	.word	0x00011bc0


	//   ....[17]....
        /*07d0*/ 	.word	0x00011d30


	//   ....[18]....
        /*07d4*/ 	.word	0x00011d80


	//   ....[19]....
        /*07d8*/ 	.word	0x00011da0


	//   ....[20]....
        /*07dc*/ 	.word	0x00011dc0


	//   ....[21]....
        /*07e0*/ 	.word	0x00011df0


	//   ....[22]....
        /*07e4*/ 	.word	0x00011e30


	//   ....[23]....
        /*07e8*/ 	.word	0x00011e60


	//   ....[24]....
        /*07ec*/ 	.word	0x00015340


	//   ....[25]....
        /*07f0*/ 	.word	0x00015350


	//   ....[26]....
        /*07f4*/ 	.word	0x00015360


	//   ....[27]....
        /*07f8*/ 	.word	0x00015380


	//   ....[28]....
        /*07fc*/ 	.word	0x00015390


	//   ....[29]....
        /*0800*/ 	.word	0x000153c0


	//   ....[30]....
        /*0804*/ 	.word	0x000153f0


	//   ....[31]....
        /*0808*/ 	.word	0x00015410


	//----- nvinfo : EIATTR_EXIT_INSTR_OFFSETS
	.align		4
.L_162:
        /*080c*/ 	.byte	0x04, 0x1c
        /*080e*/ 	.short	(.L_164 - .L_163)


	//   ....[0]....
.L_163:
        /*0810*/ 	.word	0x000004d0


	//   ....[1]....
        /*0814*/ 	.word	0x00016b10


	//   ....[2]....
        /*0818*/ 	.word	0x00016bd0


	//   ....[3]....
        /*081c*/ 	.word	0x00017ae0


	//   ....[4]....
        /*0820*/ 	.word	0x00017b60


	//----- nvinfo : EIATTR_CTAIDZ_USED
	.align		4
.L_164:
        /*0824*/ 	.byte	0x01, 0x04
	.zero		2


	//----- nvinfo : EIATTR_CRS_STACK_SIZE
	.align		4
        /*0828*/ 	.byte	0x04, 0x1e
        /*082a*/ 	.short	(.L_166 - .L_165)
.L_165:
        /*082c*/ 	.word	0x00000000
.L_166:


//--------------------- .nv.info._ZN5flash16flash_fwd_kernelI23Flash_fwd_kernel_traitsILi64ELi128ELi128ELi4ELb0ELb0EN7cutlass10bfloat16_tE19Flash_kernel_traitsILi64ELi128ELi128ELi4ES3_EELb0ELb1ELb0ELb0ELb0ELb1ELb1ELb0EEEvNS_16Flash_fwd_paramsE --------------------------
	.section	.nv.info._ZN5flash16flash_fwd_kernelI23Flash_fwd_kernel_traitsILi64ELi128ELi128ELi4ELb0ELb0EN7cutlass10bfloat16_tE19Flash_kernel_traitsILi64ELi128ELi128ELi4ES3_EELb0ELb1ELb0ELb0ELb0ELb1ELb1ELb0EEEvNS_16Flash_fwd_paramsE,"",@"SHT_CUDA_INFO"
	.sectionflags	@""
	.align	4


	//----- nvinfo : EIATTR_CUDA_API_VERSION
	.align		4
        /*0000*/ 	.byte	0x04, 0x37
        /*0002*/ 	.short	(.L_168 - .L_167)
.L_167:
        /*0004*/ 	.word	0x00000082


	//----- nvinfo : EIATTR_SW2861232_WAR
	.align		4
.L_168:
        /*0008*/ 	.byte	0x01, 0x35
	.zero		2


	//----- nvinfo : EIATTR_PARAM_CBANK
	.align		4
        /*000c*/ 	.byte	0x04, 0x0a
        /*000e*/ 	.short	(.L_170 - .L_169)
	.align		4
.L_169:
        /*0010*/ 	.word	index@(.nv.constant0._ZN5flash16flash_fwd_kernelI23Flash_fwd_kernel_traitsILi64ELi128ELi128ELi4ELb0ELb0EN7cutlass10bfloat16_tE19Flash_kernel_traitsILi64ELi128ELi128ELi4ES3_EELb0ELb1ELb0ELb0ELb0ELb1ELb1ELb0EEEvNS_16Flash_fwd_paramsE)
        /*0014*/ 	.short	0x0160
        /*0016*/ 	.short	0x01d0


	//----- nvinfo : EIATTR_CBANK_PARAM_SIZE
	.align		4
.L_170:
        /*0018*/ 	.byte	0x03, 0x19
        /*001a*/ 	.short	0x01d0


	//----- nvinfo : EIATTR_KPARAM_INFO
	.align		4
        /*001c*/ 	.byte	0x04, 0x17
        /*001e*/ 	.short	(.L_172 - .L_171)
.L_171:
        /*0020*/ 	.word	0x00000000
        /*0024*/ 	.short	0x0000
        /*0026*/ 	.short	0x0000
        /*0028*/ 	.byte	0x00, 0xf0, 0x41, 0x07


	//----- nvinfo : EIATTR_MAXREG_COUNT
	.align		4
.L_172:
        /*002c*/ 	.byte	0x03, 0x1b
        /*002e*/ 	.short	0x00ff


	//----- nvinfo : EIATTR_NUM_BARRIERS
	.align		4
        /*0030*/ 	.byte	0x02, 0x4c
        /*0032*/ 	.byte	0x01
	.zero		1


	//----- nvinfo : EIATTR_ANNOTATIONS
	.align		4
        /*0034*/ 	.byte	0x04, 0x55
        /*0036*/ 	.short	(.L_174 - .L_173)


	//   ....[0]....
.L_173:
        /* <DEDUP_REMOVED lines=103> */


	//----- nvinfo : EIATTR_MERCURY_ISA_VERSION
	.align		4
.L_174:
        /*0698*/ 	.byte	0x03, 0x5f
        /*069a*/ 	.short	0x0000


	//----- nvinfo : EIATTR_COOP_GROUP_MASK_REGIDS
	.align		4
        /*069c*/ 	.byte	0x04, 0x29
        /*069e*/ 	.short	(.L_176 - .L_175)


	//   ....[0]....
.L_175:
        /*06a0*/ 	.word	0xffffffff


	//   ....[1]....
        /*06a4*/ 	.word	0xffffffff


	//   ....[2]....
        /*06a8*/ 	.word	0xffffffff


	//   ....[3]....
        /*06ac*/ 	.word	0xffffffff


	//   ....[4]....
        /*06b0*/ 	.word	0xffffffff


	//   ....[5]....
        /*06b4*/ 	.word	0xffffffff


	//   ....[6]....
        /*06b8*/ 	.word	0xffffffff


	//   ....[7]....
        /*06bc*/ 	.word	0xffffffff


	//   ....[8]....
        /*06c0*/ 	.word	0xffffffff


	//   ....[9]....
        /*06c4*/ 	.word	0xffffffff


	//   ....[10]....
        /*06c8*/ 	.word	0xffffffff


	//   ....[11]....
        /*06cc*/ 	.word	0xffffffff


	//   ....[12]....
        /*06d0*/ 	.word	0xffffffff


	//   ....[13]....
        /*06d4*/ 	.word	0xffffffff


	//   ....[14]....
        /*06d8*/ 	.word	0xffffffff


	//   ....[15]....
        /*06dc*/ 	.word	0xffffffff


	//   ....[16]....
        /*06e0*/ 	.word	0xffffffff


	//   ....[17]....
        /*06e4*/ 	.word	0xffffffff


	//   ....[18]....
        /*06e8*/ 	.word	0xffffffff


	//   ....[19]....
        /*06ec*/ 	.word	0xffffffff


	//   ....[20]....
        /*06f0*/ 	.word	0xffffffff


	//   ....[21]....
        /*06f4*/ 	.word	0xffffffff


	//   ....[22]....
        /*06f8*/ 	.word	0xffffffff


	//   ....[23]....
        /*06fc*/ 	.word	0xffffffff


	//   ....[24]....
        /*0700*/ 	.word	0xffffffff


	//   ....[25]....
        /*0704*/ 	.word	0xffffffff


	//   ....[26]....
        /*0708*/ 	.word	0xffffffff


	//   ....[27]....
        /*070c*/ 	.word	0xffffffff


	//   ....[28]....
        /*0710*/ 	.word	0xffffffff


	//   ....[29]....
        /*0714*/ 	.word	0xffffffff


	//   ....[30]....
        /*0718*/ 	.word	0xffffffff


	//   ....[31]....
        /*071c*/ 	.word	0xffffffff


	//----- nvinfo : EIATTR_COOP_GROUP_INSTR_OFFSETS
	.align		4
.L_176:
        /*0720*/ 	.byte	0x04, 0x28
        /*0722*/ 	.short	(.L_178 - .L_177)


	//   ....[0]....
.L_177:
        /*0724*/ 	.word	0x000058d0


	//   ....[1]....
        /*0728*/ 	.word	0x00005a30


	//   ....[2]....
        /*072c*/ 	.word	0x00005bd0


	//   ....[3]....
        /*0730*/ 	.word	0x00005de0


	//   ....[4]....
        /*0734*/ 	.word	0x00005e30


	//   ....[5]....
        /*0738*/ 	.word	0x00005e70


	//   ....[6]....
        /*073c*/ 	.word	0x00006080


	//   ....[7]....
        /*0740*/ 	.word	0x000060d0


	//   ....[8]....
        /*0744*/ 	.word	0x0000d840


	//   ....[9]....
        /*0748*/ 	.word	0x0000d9a0


	//   ....[10]....
        /*074c*/ 	.word	0x0000d9c0


	//   ....[11]....
        /*0750*/ 	.word	0x0000daa0


	//   ....[12]....
        /*0754*/ 	.word	0x0000dac0


	//   ....[13]....
        /*0758*/ 	.word	0x0000db90


	//   ....[14]....
        /*075c*/ 	.word	0x0000dbb0


	//   ....[15]....
        /*0760*/ 	.word	0x0000ddb0


	//   ....[16]....
        /*0764*/ 	.word	0x00014270


	//   ....[17]....
        /*0768*/ 	.word	0x00014300


	//   ....[18]....
        /*076c*/ 	.word	0x00014350


	//   ....[19]....
        /*0770*/ 	.word	0x00014360


	//   ....[20]....
        /*0774*/ 	.word	0x00014660


	//   ....[21]....
        /*0778*/ 	.word	0x00014690


	//   ....[22]....
        /*077c*/ 	.word	0x00014a10


	//   ....[23]....
        /*0780*/ 	.word	0x00014b50


	//   ....[24]....
        /*0784*/ 	.word	0x000189e0


	//   ....[25]....
        /*0788*/ 	.word	0x000189f0


	//   ....[26]....
        /*078c*/ 	.word	0x00018a00


	//   ....[27]....
        /*0790*/ 	.word	0x00018a20


	//   ....[28]....
        /*0794*/ 	.word	0x00018a30


	//   ....[29]....
        /*0798*/ 	.word	0x00018a60


	//   ....[30]....
        /*079c*/ 	.word	0x00018a90


	//   ....[31]....
        /*07a0*/ 	.word	0x00018ab0


	//----- nvinfo : EIATTR_EXIT_INSTR_OFFSETS
	.align		4
.L_178:
        /*07a4*/ 	.byte	0x04, 0x1c
        /*07a6*/ 	.short	(.L_180 - .L_179)


	//   ....[0]....
.L_179:
        /*07a8*/ 	.word	0x000004d0


	//   ....[1]....
        /*07ac*/ 	.word	0x0001a1b0


	//   ....[2]....
        /*07b0*/ 	.word	0x0001a270


	//   ....[3]....
        /*07b4*/ 	.word	0x0001b180


	//   ....[4]....
        /*07b8*/ 	.word	0x0001b200


	//----- nvinfo : EIATTR_CTAIDZ_USED
	.align		4
.L_180:
        /*07bc*/ 	.byte	0x01, 0x04
	.zero		2


	//----- nvinfo : EIATTR_CRS_STACK_SIZE
	.align		4
        /*07c0*/ 	.byte	0x04, 0x1e
        /*07c2*/ 	.short	(.L_182 - .L_181)
.L_181:
        /*07c4*/ 	.word	0x00000000
.L_182:


//--------------------- .nv.info._ZN5flash16flash_fwd_kernelI23Flash_fwd_kernel_traitsILi64ELi128ELi128ELi4ELb0ELb0EN7cutlass10bfloat16_tE19Flash_kernel_traitsILi64ELi128ELi128ELi4ES3_EELb0ELb1ELb0ELb0ELb0ELb0ELb0ELb0EEEvNS_16Flash_fwd_paramsE --------------------------
	.section	.nv.info._ZN5flash16flash_fwd_kernelI23Flash_fwd_kernel_traitsILi64ELi128ELi128ELi4ELb0ELb0EN7cutlass10bfloat16_tE19Flash_kernel_traitsILi64ELi128ELi128ELi4ES3_EELb0ELb1ELb0ELb0ELb0ELb0ELb0ELb0EEEvNS_16Flash_fwd_paramsE,"",@"SHT_CUDA_INFO"
	.sectionflags	@""
	.align	4


	//----- nvinfo : EIATTR_CUDA_API_VERSION
	.align		4
        /*0000*/ 	.byte	0x04, 0x37
        /*0002*/ 	.short	(.L_184 - .L_183)
.L_183:
        /*0004*/ 	.word	0x00000082


	//----- nvinfo : EIATTR_SW2861232_WAR
	.align		4
.L_184:
        /*0008*/ 	.byte	0x01, 0x35
	.zero		2


	//----- nvinfo : EIATTR_PARAM_CBANK
	.align		4
        /*000c*/ 	.byte	0x04, 0x0a
        /*000e*/ 	.short	(.L_186 - .L_185)
	.align		4
.L_185:
        /*0010*/ 	.word	index@(.nv.constant0._ZN5flash16flash_fwd_kernelI23Flash_fwd_kernel_traitsILi64ELi128ELi128ELi4ELb0ELb0EN7cutlass10bfloat16_tE19Flash_kernel_traitsILi64ELi128ELi128ELi4ES3_EELb0ELb1ELb0ELb0ELb0ELb0ELb0ELb0EEEvNS_16Flash_fwd_paramsE)
        /*0014*/ 	.short	0x0160
        /*0016*/ 	.short	0x01d0


	//----- nvinfo : EIATTR_CBANK_PARAM_SIZE
	.align		4
.L_186:
        /*0018*/ 	.byte	0x03, 0x19
        /*001a*/ 	.short	0x01d0


	//----- nvinfo : EIATTR_KPARAM_INFO
	.align		4
        /*001c*/ 	.byte	0x04, 0x17
        /*001e*/ 	.short	(.L_188 - .L_187)
.L_187:
        /*0020*/ 	.word	0x00000000
        /*0024*/ 	.short	0x0000
        /*0026*/ 	.short	0x0000
        /*0028*/ 	.byte	0x00, 0xf0, 0x41, 0x07


	//----- nvinfo : EIATTR_MAXREG_COUNT
	.align		4
.L_188:
        /*002c*/ 	.byte	0x03, 0x1b
        /*002e*/ 	.short	0x00ff


	//----- nvinfo : EIATTR_NUM_BARRIERS
	.align		4
        /*0030*/ 	.byte	0x02, 0x4c
        /*0032*/ 	.byte	0x01
	.zero		1


	//----- nvinfo : EIATTR_ANNOTATIONS
	.align		4
        /*0034*/ 	.byte	0x04, 0x55
        /*0036*/ 	.short	(.L_190 - .L_189)


	//   ....[0]....
.L_189:
        /* <DEDUP_REMOVED lines=162> */


	//----- nvinfo : EIATTR_MERCURY_ISA_VERSION
	.align		4
.L_190:
        /*0a48*/ 	.byte	0x03, 0x5f
        /*0a4a*/ 	.short	0x0000


	//----- nvinfo : EIATTR_COOP_GROUP_MASK_REGIDS
	.align		4
        /*0a4c*/ 	.byte	0x04, 0x29
        /*0a4e*/ 	.short	(.L_192 - .L_191)


	//   ....[0]....
.L_191:
        /*0a50*/ 	.word	0xffffffff


	//   ....[1]....
        /*0a54*/ 	.word	0xffffffff


	//   ....[2]....
        /*0a58*/ 	.word	0xffffffff


	//   ....[3]....
        /*0a5c*/ 	.word	0xffffffff


	//   ....[4]....
        /*0a60*/ 	.word	0xffffffff


	//   ....[5]....
        /*0a64*/ 	.word	0xffffffff


	//   ....[6]....
        /*0a68*/ 	.word	0xffffffff


	//   ....[7]....
        /*0a6c*/ 	.word	0xffffffff


	//   ....[8]....
        /*0a70*/ 	.word	0xffffffff


	//   ....[9]....
        /*0a74*/ 	.word	0xffffffff


	//   ....[10]....
        /*0a78*/ 	.word	0xffffffff


	//   ....[11]....
        /*0a7c*/ 	.word	0xffffffff


	//   ....[12]....
        /*0a80*/ 	.word	0xffffffff


	//   ....[13]....
        /*0a84*/ 	.word	0xffffffff


	//   ....[14]....
        /*0a88*/ 	.word	0xffffffff


	//   ....[15]....
        /*0a8c*/ 	.word	0xffffffff


	//   ....[16]....
        /*0a90*/ 	.word	0xffffffff


	//   ....[17]....
        /*0a94*/ 	.word	0xffffffff


	//   ....[18]....
        /*0a98*/ 	.word	0xffffffff


	//   ....[19]....
        /*0a9c*/ 	.word	0xffffffff


	//   ....[20]....
        /*0aa0*/ 	.word	0xffffffff


	//   ....[21]....
        /*0aa4*/ 	.word	0xffffffff


	//   ....[22]....
        /*0aa8*/ 	.word	0xffffffff


	//   ....[23]....
        /*0aac*/ 	.word	0xffffffff


	//   ....[24]....
        /*0ab0*/ 	.word	0xffffffff


	//   ....[25]....
        /*0ab4*/ 	.word	0xffffffff


	//   ....[26]....
        /*0ab8*/ 	.word	0xffffffff


	//   ....[27]....
        /*0abc*/ 	.word	0xffffffff


	//   ....[28]....
        /*0ac0*/ 	.word	0xffffffff


	//   ....[29]....
        /*0ac4*/ 	.word	0xffffffff


	//   ....[30]....
        /*0ac8*/ 	.word	0xffffffff


	//   ....[31]....
        /*0acc*/ 	.word	0xffffffff


	//----- nvinfo : EIATTR_COOP_GROUP_INSTR_OFFSETS
	.align		4
.L_192:
        /*0ad0*/ 	.byte	0x04, 0x28
        /*0ad2*/ 	.short	(.L_194 - .L_193)


	//   ....[0]....
.L_193:
        /*0ad4*/ 	.word	0x00005c00


	//   ....[1]....
        /*0ad8*/ 	.word	0x00005c20


	//   ....[2]....
        /*0adc*/ 	.word	0x00005d40


	//   ....[3]....
        /*0ae0*/ 	.word	0x00005d70


	//   ....[4]....
        /*0ae4*/ 	.word	0x00006420


	//   ....[5]....
        /*0ae8*/ 	.word	0x00006620


	//   ....[6]....
        /*0aec*/ 	.word	0x00006630


	//   ....[7]....
        /*0af0*/ 	.word	0x00006690


	//   ....[8]....
        /*0af4*/ 	.word	0x0000d100


	//   ....[9]....
        /*0af8*/ 	.word	0x0000d210


	//   ....[10]....
        /*0afc*/ 	.word	0x0000d270


	//   ....[11]....
        /*0b00*/ 	.word	0x0000d2b0


	//   ....[12]....
        /*0b04*/ 	.word	0x0000d370


	//   ....[13]....
        /*0b08*/ 	.word	0x0000d400


	//   ....[14]....
        /*0b0c*/ 	.word	0x0000d460


	//   ....[15]....
        /*0b10*/ 	.word	0x0000d560


	//   ....[16]....
        /*0b14*/ 	.word	0x00013cc0


	//   ....[17]....
        /*0b18*/ 	.word	0x00013e30


	//   ....[18]....
        /*0b1c*/ 	.word	0x00013e80


	//   ....[19]....
        /*0b20*/ 	.word	0x00013ea0


	//   ....[20]....
        /*0b24*/ 	.word	0x00013ec0


	//   ....[21]....
        /*0b28*/ 	.word	0x00013f00


	//   ....[22]....
        /*0b2c*/ 	.word	0x00013f40


	//   ....[23]....
        /*0b30*/ 	.word	0x00013f70


	//   ....[24]....
        /*0b34*/ 	.word	0x000172d0


	//   ....[25]....
        /*0b38*/ 	.word	0x000172e0


	//   ....[26]....
        /*0b3c*/ 	.word	0x000172f0


	//   ....[27]....
        /*0b40*/ 	.word	0x00017310


	//   ....[28]....
        /*0b44*/ 	.word	0x00017320


	//   ....[29]....
        /*0b48*/ 	.word	0x00017350


	//   ....[30]....
        /*0b4c*/ 	.word	0x00017380


	//   ....[31]....
        /*0b50*/ 	.word	0x000173a0


	//----- nvinfo : EIATTR_EXIT_INSTR_OFFSETS
	.align		4
.L_194:
        /*0b54*/ 	.byte	0x04, 0x1c
        /*0b56*/ 	.short	(.L_196 - .L_195)


	//   ....[0]....
.L_195:
        /*0b58*/ 	.word	0x000004d0


	//   ....[1]....
        /*0b5c*/ 	.word	0x00018b90


	//   ....[2]....
        /*0b60*/ 	.word	0x00018c50


	//   ....[3]....
        /*0b64*/ 	.word	0x00019c60


	//   ....[4]....
        /*0b68*/ 	.word	0x00019ce0


	//----- nvinfo : EIATTR_CTAIDZ_USED
	.align		4
.L_196:
        /*0b6c*/ 	.byte	0x01, 0x04
	.zero		2


	//----- nvinfo : EIATTR_CRS_STACK_SIZE
	.align		4
        /*0b70*/ 	.byte	0x04, 0x1e
        /*0b72*/ 	.short	(.L_198 - .L_197)
.L_197:
        /*0b74*/ 	.word	0x00000000
.L_198:


//--------------------- .nv.info._ZN5flash16flash_fwd_kernelI23Flash_fwd_kernel_traitsILi64ELi128ELi128ELi4ELb0ELb0EN7cutlass10bfloat16_tE19Flash_kernel_traitsILi64ELi128ELi128ELi4ES3_EELb0ELb1ELb0ELb0ELb0ELb0ELb1ELb0EEEvNS_16Flash_fwd_paramsE --------------------------
	.section	.nv.info._ZN5flash16flash_fwd_kernelI23Flash_fwd_kernel_traitsILi64ELi128ELi128ELi4ELb0ELb0EN7cutlass10bfloat16_tE19Flash_kernel_traitsILi64ELi128ELi128ELi4ES3_EELb0ELb1ELb0ELb0ELb0ELb0ELb1ELb0EEEvNS_16Flash_fwd_paramsE,"",@"SHT_CUDA_INFO"
	.sectionflags	@""
	.align	4


	//----- nvinfo : EIATTR_CUDA_API_VERSION
	.align		4
        /*0000*/ 	.byte	0x04, 0x37
        /*0002*/ 	.short	(.L_200 - .L_199)
.L_199:
        /*0004*/ 	.word	0x00000082


	//----- nvinfo : EIATTR_SW2861232_WAR
	.align		4
.L_200:
        /*0008*/ 	.byte	0x01, 0x35
	.zero		2


	//----- nvinfo : EIATTR_PARAM_CBANK
	.align		4
        /*000c*/ 	.byte	0x04, 0x0a
        /*000e*/ 	.short	(.L_202 - .L_201)
	.align		4
.L_201:
        /*0010*/ 	.word	index@(.nv.constant0._ZN5flash16flash_fwd_kernelI23Flash_fwd_kernel_traitsILi64ELi128ELi128ELi4ELb0ELb0EN7cutlass10bfloat16_tE19Flash_kernel_traitsILi64ELi128ELi128ELi4ES3_EELb0ELb1ELb0ELb0ELb0ELb0ELb1ELb0EEEvNS_16Flash_fwd_paramsE)
        /*0014*/ 	.short	0x0160
        /*0016*/ 	.short	0x01d0


	//----- nvinfo : EIATTR_CBANK_PARAM_SIZE
	.align		4
.L_202:
        /*0018*/ 	.byte	0x03, 0x19
        /*001a*/ 	.short	0x01d0


	//----- nvinfo : EIATTR_KPARAM_INFO
	.align		4
        /*001c*/ 	.byte	0x04, 0x17
        /*001e*/ 	.short	(.L_204 - .L_203)
.L_203:
        /*0020*/ 	.word	0x00000000
        /*0024*/ 	.short	0x0000
        /*0026*/ 	.short	0x0000
        /*0028*/ 	.byte	0x00, 0xf0, 0x41, 0x07


	//----- nvinfo : EIATTR_MAXREG_COUNT
	.align		4
.L_204:
        /*002c*/ 	.byte	0x03, 0x1b
        /*002e*/ 	.short	0x00ff


	//----- nvinfo : EIATTR_NUM_BARRIERS
	.align		4
        /*0030*/ 	.byte	0x02, 0x4c
        /*0032*/ 	.byte	0x01
	.zero		1


	//----- nvinfo : EIATTR_ANNOTATIONS
	.align		4
        /*0034*/ 	.byte	0x04, 0x55
        /*0036*/ 	.short	(.L_206 - .L_205)


	//   ....[0]....
.L_205:
        /* <DEDUP_REMOVED lines=153> */


	//----- nvinfo : EIATTR_MERCURY_ISA_VERSION
	.align		4
.L_206:
        /*09b0*/ 	.byte	0x03, 0x5f
        /*09b2*/ 	.short	0x0000


	//----- nvinfo : EIATTR_COOP_GROUP_MASK_REGIDS
	.align		4
        /*09b4*/ 	.byte	0x04, 0x29
        /*09b6*/ 	.short	(.L_208 - .L_207)


	//   ....[0]....
.L_207:
        /*09b8*/ 	.word	0xffffffff


	//   ....[1]....
        /*09bc*/ 	.word	0xffffffff


	//   ....[2]....
        /*09c0*/ 	.word	0xffffffff


	//   ....[3]....
        /*09c4*/ 	.word	0xffffffff


	//   ....[4]....
        /*09c8*/ 	.word	0xffffffff


	//   ....[5]....
        /*09cc*/ 	.word	0xffffffff


	//   ....[6]....
        /*09d0*/ 	.word	0xffffffff


	//   ....[7]....
        /*09d4*/ 	.word	0xffffffff


	//   ....[8]....
        /*09d8*/ 	.word	0xffffffff


	//   ....[9]....
        /*09dc*/ 	.word	0xffffffff


	//   ....[10]....
        /*09e0*/ 	.word	0xffffffff


	//   ....[11]....
        /*09e4*/ 	.word	0xffffffff


	//   ....[12]....
        /*09e8*/ 	.word	0xffffffff


	//   ....[13]....
        /*09ec*/ 	.word	0xffffffff


	//   ....[14]....
        /*09f0*/ 	.word	0xffffffff


	//   ....[15]....
        /*09f4*/ 	.word	0xffffffff


	//   ....[16]....
        /*09f8*/ 	.word	0xffffffff


	//   ....[17]....
        /*09fc*/ 	.word	0xffffffff


	//   ....[18]....
        /*0a00*/ 	.word	0xffffffff


	//   ....[19]....
        /*0a04*/ 	.word	0xffffffff


	//   ....[20]....
        /*0a08*/ 	.word	0xffffffff


	//   ....[21]....
        /*0a0c*/ 	.word	0xffffffff


	//   ....[22]....
        /*0a10*/ 	.word	0xffffffff


	//   ....[23]....
        /*0a14*/ 	.word	0xffffffff


	//   ....[24]....
        /*0a18*/ 	.word	0xffffffff


	//   ....[25]....
        /*0a1c*/ 	.word	0xffffffff


	//   ....[26]....
        /*0a20*/ 	.word	0xffffffff


	//   ....[27]....
        /*0a24*/ 	.word	0xffffffff


	//   ....[28]....
        /*0a28*/ 	.word	0xffffffff


	//   ....[29]....
        /*0a2c*/ 	.word	0xffffffff


	//   ....[30]....
        /*0a30*/ 	.word	0xffffffff


	//   ....[31]....
        /*0a34*/ 	.word	0xffffffff


	//----- nvinfo : EIATTR_COOP_GROUP_INSTR_OFFSETS
	.align		4
.L_208:
        /*0a38*/ 	.byte	0x04, 0x28
        /*0a3a*/ 	.short	(.L_210 - .L_209)


	//   ....[0]....
.L_209:
        /*0a3c*/ 	.word	0x00006b20


	//   ....[1]....
        /*0a40*/ 	.word	0x00006b50


	//   ....[2]....
        /*0a44*/ 	.word	0x00006c60


	//   ....[3]....
        /*0a48*/ 	.word	0x00006c90


	//   ....[4]....
        /*0a4c*/ 	.word	0x000072d0


	//   ....[5]....
        /*0a50*/ 	.word	0x000074c0


	//   ....[6]....
        /*0a54*/ 	.word	0x000074e0


	//   ....[7]....
        /*0a58*/ 	.word	0x00007560


	//   ....[8]....
        /*0a5c*/ 	.word	0x0000ee80


	//   ....[9]....
        /*0a60*/ 	.word	0x0000f050


	//   ....[10]....
        /*0a64*/ 	.word	0x0000f080


	//   ....[11]....
        /*0a68*/ 	.word	0x0000f110


	//   ....[12]....
        /*0a6c*/ 	.word	0x0000f170


	//   ....[13]....
        /*0a70*/ 	.word	0x0000f1e0


	//   ....[14]....
        /*0a74*/ 	.word	0x0000f200


	//   ....[15]....
        /*0a78*/ 	.word	0x0000f330


	//   ....[16]....
        /*0a7c*/ 	.word	0x00017030


	//   ....[17]....
        /*0a80*/ 	.word	0x000171b0


	//   ....[18]....
        /*0a84*/ 	.word	0x00017200


	//   ....[19]....
        /*0a88*/ 	.word	0x00017220


	//   ....[20]....
        /*0a8c*/ 	.word	0x00017240


	//   ....[21]....
        /*0a90*/ 	.word	0x000172a0


	//   ....[22]....
        /*0a94*/ 	.word	0x00017310


	//   ....[23]....
        /*0a98*/ 	.word	0x00017360


	//   ....[24]....
        /*0a9c*/ 	.word	0x0001aa10


	//   ....[25]....
        /*0aa0*/ 	.word	0x0001aa20


	//   ....[26]....
        /*0aa4*/ 	.word	0x0001aa30


	//   ....[27]....
        /*0aa8*/ 	.word	0x0001aa50


	//   ....[28]....
        /*0aac*/ 	.word	0x0001aa60


	//   ....[29]....
        /*0ab0*/ 	.word	0x0001aa90


	//   ....[30]....
        /*0ab4*/ 	.word	0x0001aac0


	//   ....[31]....
        /*0ab8*/ 	.word	0x0001aae0


	//----- nvinfo : EIATTR_EXIT_INSTR_OFFSETS
	.align		4
.L_210:
        /*0abc*/ 	.byte	0x04, 0x1c
        /*0abe*/ 	.short	(.L_212 - .L_211)


	//   ....[0]....
.L_211:
        /*0ac0*/ 	.word	0x000004d0


	//   ....[1]....
        /*0ac4*/ 	.word	0x0001c2d0


	//   ....[2]....
        /*0ac8*/ 	.word	0x0001c390


	//   ....[3]....
        /*0acc*/ 	.word	0x0001d3a0


	//   ....[4]....
        /*0ad0*/ 	.word	0x0001d420


	//----- nvinfo : EIATTR_CTAIDZ_USED
	.align		4
.L_212:
        /*0ad4*/ 	.byte	0x01, 0x04
	.zero		2


	//----- nvinfo : EIATTR_CRS_STACK_SIZE
	.align		4
        /*0ad8*/ 	.byte	0x04, 0x1e
        /*0ada*/ 	.short	(.L_214 - .L_213)
.L_213:
        /*0adc*/ 	.word	0x00000000
.L_214:


//--------------------- .nv.info._ZN5flash16flash_fwd_kernelI23Flash_fwd_kernel_traitsILi64ELi128ELi128ELi4ELb0ELb0EN7cutlass10bfloat16_tE19Flash_kernel_traitsILi64ELi128ELi128ELi4ES3_EELb0ELb1ELb0ELb1ELb0ELb0ELb0ELb0EEEvNS_16Flash_fwd_paramsE --------------------------
	.section	.nv.info._ZN5flash16flash_fwd_kernelI23Flash_fwd_kernel_traitsILi64ELi128ELi128ELi4ELb0ELb0EN7cutlass10bfloat16_tE19Flash_kernel_traitsILi64ELi128ELi128ELi4ES3_EELb0ELb1ELb0ELb1ELb0ELb0ELb0ELb0EEEvNS_16Flash_fwd_paramsE,"",@"SHT_CUDA_INFO"
	.sectionflags	@""
	.align	4


	//----- nvinfo : EIATTR_CUDA_API_VERSION
	.align		4
        /*0000*/ 	.byte	0x04, 0x37
        /*0002*/ 	.short	(.L_216 - .L_215)
.L_215:
        /*0004*/ 	.word	0x00000082


	//----- nvinfo : EIATTR_SW2861232_WAR
	.align		4
.L_216:
        /*0008*/ 	.byte	0x01, 0x35
	.zero		2


	//----- nvinfo : EIATTR_PARAM_CBANK
	.align		4
        /*000c*/ 	.byte	0x04, 0x0a
        /*000e*/ 	.short	(.L_218 - .L_217)
	.align		4
.L_217:
        /*0010*/ 	.word	index@(.nv.constant0._ZN5flash16flash_fwd_kernelI23Flash_fwd_kernel_traitsILi64ELi128ELi128ELi4ELb0ELb0EN7cutlass10bfloat16_tE19Flash_kernel_traitsILi64ELi128ELi128ELi4ES3_EELb0ELb1ELb0ELb1ELb0ELb0ELb0ELb0EEEvNS_16Flash_fwd_paramsE)
        /*0014*/ 	.short	0x0160
        /*0016*/ 	.short	0x01d0


	//----- nvinfo : EIATTR_CBANK_PARAM_SIZE
	.align		4
.L_218:
        /*0018*/ 	.byte	0x03, 0x19
        /*001a*/ 	.short	0x01d0


	//----- nvinfo : EIATTR_KPARAM_INFO
	.align		4
        /*001c*/ 	.byte	0x04, 0x17
        /*001e*/ 	.short	(.L_220 - .L_219)
.L_219:
        /*0020*/ 	.word	0x00000000
        /*0024*/ 	.short	0x0000
        /*0026*/ 	.short	0x0000
        /*0028*/ 	.byte	0x00, 0xf0, 0x41, 0x07


	//----- nvinfo : EIATTR_MAXREG_COUNT
	.align		4
.L_220:
        /*002c*/ 	.byte	0x03, 0x1b
        /*002e*/ 	.short	0x00ff


	//----- nvinfo : EIATTR_NUM_BARRIERS
	.align		4
        /*0030*/ 	.byte	0x02, 0x4c
        /*0032*/ 	.byte	0x01
	.zero		1


	//----- nvinfo : EIATTR_ANNOTATIONS
	.align		4
        /*0034*/ 	.byte	0x04, 0x55
        /*0036*/ 	.short	(.L_222 - .L_221)


	//   ....[0]....
.L_221:
        /* <DEDUP_REMOVED lines=119> */


	//----- nvinfo : EIATTR_MERCURY_ISA_VERSION
	.align		4
.L_222:
        /*0790*/ 	.byte	0x03, 0x5f
        /*0792*/ 	.short	0x0000


	//----- nvinfo : EIATTR_COOP_GROUP_MASK_REGIDS
	.align		4
        /*0794*/ 	.byte	0x04, 0x29
        /*0796*/ 	.short	(.L_224 - .L_223)


	//   ....[0]....
.L_223:
        /*0798*/ 	.word	0xffffffff


	//   ....[1]....
        /*079c*/ 	.word	0xffffffff


	//   ....[2]....
        /*07a0*/ 	.word	0xffffffff


	//   ....[3]....
        /*07a4*/ 	.word	0xffffffff


	//   ....[4]....
        /*07a8*/ 	.word	0xffffffff


	//   ....[5]....
        /*07ac*/ 	.word	0xffffffff


	//   ....[6]....
        /*07b0*/ 	.word	0xffffffff


	//   ....[7]....
        /*07b4*/ 	.word	0xffffffff


	//   ....[8]....
        /*07b8*/ 	.word	0xffffffff


	//   ....[9]....
        /*07bc*/ 	.word	0xffffffff


	//   ....[10]....
        /*07c0*/ 	.word	0xffffffff


	//   ....[11]....
        /*07c4*/ 	.word	0xffffffff


	//   ....[12]....
        /*07c8*/ 	.word	0xffffffff


	//   ....[13]....
        /*07cc*/ 	.word	0xffffffff


	//   ....[14]....
        /*07d0*/ 	.word	0xffffffff


	//   ....[15]....
        /*07d4*/ 	.word	0xffffffff


	//   ....[16]....
        /*07d8*/ 	.word	0xffffffff


	//   ....[17]....
        /*07dc*/ 	.word	0xffffffff


	//   ....[18]....
        /*07e0*/ 	.word	0xffffffff


	//   ....[19]....
        /*07e4*/ 	.word	0xffffffff


	//   ....[20]....
        /*07e8*/ 	.word	0xffffffff


	//   ....[21]....
        /*07ec*/ 	.word	0xffffffff


	//   ....[22]....
        /*07f0*/ 	.word	0xffffffff


	//   ....[23]....
        /*07f4*/ 	.word	0xffffffff


	//   ....[24]....
        /*07f8*/ 	.word	0xffffffff


	//   ....[25]....
        /*07fc*/ 	.word	0xffffffff


	//   ....[26]....
        /*0800*/ 	.word	0xffffffff


	//   ....[27]....
        /*0804*/ 	.word	0xffffffff


	//   ....[28]....
        /*0808*/ 	.word	0xffffffff


	//   ....[29]....
        /*080c*/ 	.word	0xffffffff


	//   ....[30]....
        /*0810*/ 	.word	0xffffffff


	//   ....[31]....
        /*0814*/ 	.word	0xffffffff


	//----- nvinfo : EIATTR_COOP_GROUP_INSTR_OFFSETS
	.align		4
.L_224:
        /*0818*/ 	.byte	0x04, 0x28
        /*081a*/ 	.short	(.L_226 - .L_225)


	//   ....[0]....
.L_225:
        /*081c*/ 	.word	0x00006730


	//   ....[1]....
        /*0820*/ 	.word	0x000067b0


	//   ....[2]....
        /*0824*/ 	.word	0x00006810


	//   ....[3]....
        /*0828*/ 	.word	0x00006890


	//   ....[4]....
        /*082c*/ 	.word	0x000068b0


	//   ....[5]....
        /*0830*/ 	.word	0x000069e0


	//   ....[6]....
        /*0834*/ 	.word	0x00006d40


	//   ....[7]....
        /*0838*/ 	.word	0x00006df0


	//   ....[8]....
        /*083c*/ 	.word	0x0000ede0


	//   ....[9]....
        /*0840*/ 	.word	0x0000ee80


	//   ....[10]....
        /*0844*/ 	.word	0x0000eeb0


	//   ....[11]....
        /*0848*/ 	.word	0x0000ef90


	//   ....[12]....
        /*084c*/ 	.word	0x0000f480


	//   ....[13]....
        /*0850*/ 	.word	0x0000f4e0


	//   ....[14]....
        /*0854*/ 	.word	0x0000f4f0


	//   ....[15]....
        /*0858*/ 	.word	0x0000f7f0


	//   ....[16]....
        /*085c*/ 	.word	0x000155d0


	//   ....[17]....
        /*0860*/ 	.word	0x00015680


	//   ....[18]....
        /*0864*/ 	.word	0x000156e0


	//   ....[19]....
        /*0868*/ 	.word	0x00015700


	//   ....[20]....
        /*086c*/ 	.word	0x00015720


	//   ....[21]....
        /*0870*/ 	.word	0x00015730


	//   ....[22]....
        /*0874*/ 	.word	0x00015770


	//   ....[23]....
        /*0878*/ 	.word	0x000157b0


	//   ....[24]....
        /*087c*/ 	.word	0x000189c0


	//   ....[25]....
        /*0880*/ 	.word	0x000189d0


	//   ....[26]....
        /*0884*/ 	.word	0x000189e0


	//   ....[27]....
        /*0888*/ 	.word	0x00018a00


	//   ....[28]....
        /*088c*/ 	.word	0x00018a10


	//   ....[29]....
        /*0890*/ 	.word	0x00018a30


	//   ....[30]....
        /*0894*/ 	.word	0x00018a80


	//   ....[31]....
        /*0898*/ 	.word	0x00018aa0


	//----- nvinfo : EIATTR_EXIT_INSTR_OFFSETS
	.align		4
.L_226:
        /*089c*/ 	.byte	0x04, 0x1c
        /*089e*/ 	.short	(.L_228 - .L_227)


	//   ....[0]....
.L_227:
        /*08a0*/ 	.word	0x000004d0


	//   ....[1]....
        /*08a4*/ 	.word	0x0001a290


	//   ....[2]....
        /*08a8*/ 	.word	0x0001a350


	//   ....[3]....
        /*08ac*/ 	.word	0x0001b360


	//   ....[4]....
        /*08b0*/ 	.word	0x0001b3e0


	//----- nvinfo : EIATTR_CTAIDZ_USED
	.align		4
.L_228:
        /*08b4*/ 	.byte	0x01, 0x04
	.zero		2


	//----- nvinfo : EIATTR_CRS_STACK_SIZE
	.align		4
        /*08b8*/ 	.byte	0x04, 0x1e
        /*08ba*/ 	.short	(.L_230 - .L_229)
.L_229:
        /*08bc*/ 	.word	0x00000000
.L_230:


//--------------------- .nv.info._ZN5flash16flash_fwd_kernelI23Flash_fwd_kernel_traitsILi64ELi128ELi128ELi4ELb0ELb0EN7cutlass10bfloat16_tE19Flash_kernel_traitsILi64ELi128ELi128ELi4ES3_EELb0ELb1ELb0ELb1ELb0ELb0ELb1ELb0EEEvNS_16Flash_fwd_paramsE --------------------------
	.section	.nv.info._ZN5flash16flash_fwd_kernelI23Flash_fwd_kernel_traitsILi64ELi128ELi128ELi4ELb0ELb0EN7cutlass10bfloat16_tE19Flash_kernel_traitsILi64ELi128ELi128ELi4ES3_EELb0ELb1ELb0ELb1ELb0ELb0ELb1ELb0EEEvNS_16Flash_fwd_paramsE,"",@"SHT_CUDA_INFO"
	.sectionflags	@""
	.align	4


	//----- nvinfo : EIATTR_CUDA_API_VERSION
	.align		4
        /*0000*/ 	.byte	0x04, 0x37
        /*0002*/ 	.short	(.L_232 - .L_231)
.L_231:
        /*0004*/ 	.word	0x00000082


	//----- nvinfo : EIATTR_SW2861232_WAR
	.align		4
.L_232:
        /*0008*/ 	.byte	0x01, 0x35
	.zero		2


	//----- nvinfo : EIATTR_PARAM_CBANK
	.align		4
        /*000c*/ 	.byte	0x04, 0x0a
        /*000e*/ 	.short	(.L_234 - .L_233)
	.align		4
.L_233:
        /*0010*/ 	.word	index@(.nv.constant0._ZN5flash16flash_fwd_kernelI23Flash_fwd_kernel_traitsILi64ELi128ELi128ELi4ELb0ELb0EN7cutlass10bfloat16_tE19Flash_kernel_traitsILi64ELi128ELi128ELi4ES3_EELb0ELb1ELb0ELb1ELb0ELb0ELb1ELb0EEEvNS_16Flash_fwd_paramsE)
        /*0014*/ 	.short	0x0160
        /*0016*/ 	.short	0x01d0


	//----- nvinfo : EIATTR_CBANK_PARAM_SIZE
	.align		4
.L_234:
        /*0018*/ 	.byte	0x03, 0x19
        /*001a*/ 	.short	0x01d0


	//----- nvinfo : EIATTR_KPARAM_INFO
	.align		4
        /*001c*/ 	.byte	0x04, 0x17
        /*001e*/ 	.short	(.L_236 - .L_235)
.L_235:
        /*0020*/ 	.word	0x00000000
        /*0024*/ 	.short	0x0000
        /*0026*/ 	.short	0x0000
        /*0028*/ 	.byte	0x00, 0xf0, 0x41, 0x07


	//----- nvinfo : EIATTR_MAXREG_COUNT
	.align		4
.L_236:
        /*002c*/ 	.byte	0x03, 0x1b
        /*002e*/ 	.short	0x00ff


	//----- nvinfo : EIATTR_NUM_BARRIERS
	.align		4
        /*0030*/ 	.byte	0x02, 0x4c
        /*0032*/ 	.byte	0x01
	.zero		1


	//----- nvinfo : EIATTR_ANNOTATIONS
	.align		4
        /*0034*/ 	.byte	0x04, 0x55
        /*0036*/ 	.short	(.L_238 - .L_237)


	//   ....[0]....
.L_237:
        /* <DEDUP_REMOVED lines=144> */


	//----- nvinfo : EIATTR_MERCURY_ISA_VERSION
	.align		4
.L_238:
        /*0928*/ 	.byte	0x03, 0x5f
        /*092a*/ 	.short	0x0000


	//----- nvinfo : EIATTR_COOP_GROUP_MASK_REGIDS
	.align		4
        /*092c*/ 	.byte	0x04, 0x29
        /*092e*/ 	.short	(.L_240 - .L_239)


	//   ....[0]....
.L_239:
        /*0930*/ 	.word	0xffffffff


	//   ....[1]....
        /*0934*/ 	.word	0xffffffff


	//   ....[2]....
        /*0938*/ 	.word	0xffffffff


	//   ....[3]....
        /*093c*/ 	.word	0xffffffff


	//   ....[4]....
        /*0940*/ 	.word	0xffffffff


	//   ....[5]....
        /*0944*/ 	.word	0xffffffff


	//   ....[6]....
        /*0948*/ 	.word	0xffffffff


	//   ....[7]....
        /*094c*/ 	.word	0xffffffff


	//   ....[8]....
        /*0950*/ 	.word	0xffffffff


	//   ....[9]....
        /*0954*/ 	.word	0xffffffff


	//   ....[10]....
        /*0958*/ 	.word	0xffffffff


	//   ....[11]....
        /*095c*/ 	.word	0xffffffff


	//   ....[12]....
        /*0960*/ 	.word	0xffffffff


	//   ....[13]....
        /*0964*/ 	.word	0xffffffff


	//   ....[14]....
        /*0968*/ 	.word	0xffffffff


	//   ....[15]....
        /*096c*/ 	.word	0xffffffff


	//   ....[16]....
        /*0970*/ 	.word	0xffffffff


	//   ....[17]....
        /*0974*/ 	.word	0xffffffff


	//   ....[18]....
        /*0978*/ 	.word	0xffffffff


	//   ....[19]....
        /*097c*/ 	.word	0xffffffff


	//   ....[20]....
        /*0980*/ 	.word	0xffffffff


	//   ....[21]....
        /*0984*/ 	.word	0xffffffff


	//   ....[22]....
        /*0988*/ 	.word	0xffffffff


	//   ....[23]....
        /*098c*/ 	.word	0xffffffff


	//   ....[24]....
        /*0990*/ 	.word	0xffffffff


	//   ....[25]....
        /*0994*/ 	.word	0xffffffff


	//   ....[26]....
        /*0998*/ 	.word	0xffffffff


	//   ....[27]....
        /*099c*/ 	.word	0xffffffff


	//   ....[28]....
        /*09a0*/ 	.word	0xffffffff


	//   ....[29]....
        /*09a4*/ 	.word	0xffffffff


	//   ....[30]....
        /*09a8*/ 	.word	0xffffffff


	//   ....[31]....
        /*09ac*/ 	.word	0xffffffff


	//----- nvinfo : EIATTR_COOP_GROUP_INSTR_OFFSETS
	.align		4
.L_240:
        /*09b0*/ 	.byte	0x04, 0x28
        /*09b2*/ 	.short	(.L_242 - .L_241)


	//   ....[0]....
.L_241:
        /*09b4*/ 	.word	0x00007c60


	//   ....[1]....
        /*09b8*/ 	.word	0x00007ce0


	//   ....[2]....
        /*09bc*/ 	.word	0x00007d40


	//   ....[3]....
        /*09c0*/ 	.word	0x00007dc0


	//   ....[4]....
        /*09c4*/ 	.word	0x00007de0


	//   ....[5]....
        /*09c8*/ 	.word	0x00007f10


	//   ....[6]....
        /*09cc*/ 	.word	0x00008270


	//   ....[7]....
        /*09d0*/ 	.word	0x000082f0


	//   ....[8]....
        /*09d4*/ 	.word	0x00011270


	//   ....[9]....
        /*09d8*/ 	.word	0x00011310


	//   ....[10]....
        /*09dc*/ 	.word	0x00011340


	//   ....[11]....
        /*09e0*/ 	.word	0x00011420


	//   ....[12]....
        /*09e4*/ 	.word	0x000118c0


	//   ....[13]....
        /*09e8*/ 	.word	0x00011950


	//   ....[14]....
        /*09ec*/ 	.word	0x00011990


	//   ....[15]....
        /*09f0*/ 	.word	0x00011c90


	//   ....[16]....
        /*09f4*/ 	.word	0x000198d0


	//   ....[17]....
        /*09f8*/ 	.word	0x00019950


	//   ....[18]....
        /*09fc*/ 	.word	0x00019990


	//   ....[19]....
        /*0a00*/ 	.word	0x000199c0


	//   ....[20]....
        /*0a04*/ 	.word	0x00019a00


	//   ....[21]....
        /*0a08*/ 	.word	0x00019a20


	//   ....[22]....
        /*0a0c*/ 	.word	0x00019a40


	//   ....[23]....
        /*0a10*/ 	.word	0x00019b00


	//   ....[24]....
        /*0a14*/ 	.word	0x0001d120


	//   ....[25]....
        /*0a18*/ 	.word	0x0001d130


	//   ....[26]....
        /*0a1c*/ 	.word	0x0001d140


	//   ....[27]....
        /*0a20*/ 	.word	0x0001d160


	//   ....[28]....
        /*0a24*/ 	.word	0x0001d170


	//   ....[29]....
        /*0a28*/ 	.word	0x0001d190


	//   ....[30]....
        /*0a2c*/ 	.word	0x0001d1e0


	//   ....[31]....
        /*0a30*/ 	.word	0x0001d200


	//----- nvinfo : EIATTR_EXIT_INSTR_OFFSETS
	.align		4
.L_242:
        /*0a34*/ 	.byte	0x04, 0x1c
        /*0a36*/ 	.short	(.L_244 - .L_243)


	//   ....[0]....
.L_243:
        /*0a38*/ 	.word	0x000004d0


	//   ....[1]....
        /*0a3c*/ 	.word	0x0001e9f0


	//   ....[2]....
        /*0a40*/ 	.word	0x0001eab0


	//   ....[3]....
        /*0a44*/ 	.word	0x0001fac0


	//   ....[4]....
        /*0a48*/ 	.word	0x0001fb40


	//----- nvinfo : EIATTR_CTAIDZ_USED
	.align		4
.L_244:
        /*0a4c*/ 	.byte	0x01, 0x04
	.zero		2


	//----- nvinfo : EIATTR_CRS_STACK_SIZE
	.align		4
        /*0a50*/ 	.byte	0x04, 0x1e
        /*0a52*/ 	.short	(.L_246 - .L_245)
.L_245:
        /*0a54*/ 	.word	0x00000000
.L_246:


//--------------------- .nv.info._ZN5flash16flash_fwd_kernelI23Flash_fwd_kernel_traitsILi64ELi128ELi64ELi4ELb0ELb0EN7cutlass10bfloat16_tE19Flash_kernel_traitsILi64ELi128ELi64ELi4ES3_EELb1ELb1ELb0ELb0ELb0ELb0ELb0ELb0EEEvNS_16Flash_fwd_paramsE --------------------------
	.section	.nv.info._ZN5flash16flash_fwd_kernelI23Flash_fwd_kernel_traitsILi64ELi128ELi64ELi4ELb0ELb0EN7cutlass10bfloat16_tE19Flash_kernel_traitsILi64ELi128ELi64ELi4ES3_EELb1ELb1ELb0ELb0ELb0ELb0ELb0ELb0EEEvNS_16Flash_fwd_paramsE,"",@"SHT_CUDA_INFO"
	.sectionflags	@""
	.align	4


	//----- nvinfo : EIATTR_CUDA_API_VERSION
	.align		4
        /*0000*/ 	.byte	0x04, 0x37
        /*0002*/ 	.short	(.L_248 - .L_247)
.L_247:
        /*0004*/ 	.word	0x00000082


	//----- nvinfo : EIATTR_SW2861232_WAR
	.align		4
.L_248:
        /*0008*/ 	.byte	0x01, 0x35
	.zero		2


	//----- nvinfo : EIATTR_PARAM_CBANK
	.align		4
        /*000c*/ 	.byte	0x04, 0x0a
        /*000e*/ 	.short	(.L_250 - .L_249)
	.align		4
.L_249:
        /*0010*/ 	.word	index@(.nv.constant0._ZN5flash16flash_fwd_kernelI23Flash_fwd_kernel_traitsILi64ELi128ELi64ELi4ELb0ELb0EN7cutlass10bfloat16_tE19Flash_kernel_traitsILi64ELi128ELi64ELi4ES3_EELb1ELb1ELb0ELb0ELb0ELb0ELb0ELb0EEEvNS_16Flash_fwd_paramsE)
        /*0014*/ 	.short	0x0160
        /*0016*/ 	.short	0x01d0


	//----- nvinfo : EIATTR_CBANK_PARAM_SIZE
	.align		4
.L_250:
        /*0018*/ 	.byte	0x03, 0x19
        /*001a*/ 	.short	0x01d0


	//----- nvinfo : EIATTR_KPARAM_INFO
	.align		4
        /*001c*/ 	.byte	0x04, 0x17
        /*001e*/ 	.short	(.L_252 - .L_251)
.L_251:
        /*0020*/ 	.word	0x00000000
        /*0024*/ 	.short	0x0000
        /*0026*/ 	.short	0x0000
        /*0028*/ 	.byte	0x00, 0xf0, 0x41, 0x07


	//----- nvinfo : EIATTR_MAXREG_COUNT
	.align		4
.L_252:
        /*002c*/ 	.byte	0x03, 0x1b
        /*002e*/ 	.short	0x00ff


	//----- nvinfo : EIATTR_NUM_BARRIERS
	.align		4
        /*0030*/ 	.byte	0x02, 0x4c
        /*0032*/ 	.byte	0x01
	.zero		1


	//----- nvinfo : EIATTR_ANNOTATIONS
	.align		4
        /*0034*/ 	.byte	0x04, 0x55
        /*0036*/ 	.short	(.L_254 - .L_253)


	//   ....[0]....
.L_253:
        /*0038*/ 	.word	0x00000001
        /*003c*/ 	.byte	0x90, 0x77, 0x00, 0x00, 0x01, 0x00, 0x00, 0x00, 0xd0, 0x77, 0x00, 0x00, 0x01, 0x00, 0x00, 0x00
        /*004c*/ 	.byte	0x30, 0x78, 0x00, 0x00, 0x01, 0x00, 0x00, 0x00, 0x60, 0x78, 0x00, 0x00, 0x01, 0x00, 0x00, 0x00
        /*005c*/ 	.byte	0xd0, 0x89, 0x00, 0x00, 0x01, 0x00, 0x00, 0x00, 0xe0, 0x8e, 0x00, 0x00, 0x01, 0x00, 0x00, 0x00
        /*006c*/ 	.byte	0x40, 0x8f, 0x00, 0x00, 0x01, 0x00, 0x00, 0x00, 0x60, 0x8f, 0x00, 0x00


	//----- nvinfo : EIATTR_MERCURY_ISA_VERSION
	.align		4
.L_254:
        /*0078*/ 	.byte	0x03, 0x5f
        /*007a*/ 	.short	0x0000


	//----- nvinfo : EIATTR_COOP_GROUP_MASK_REGIDS
	.align		4
        /*007c*/ 	.byte	0x04, 0x29
        /*007e*/ 	.short	(.L_256 - .L_255)


	//   ....[0]....
.L_255:
        /*0080*/ 	.word	0xffffffff


	//   ....[1]....
        /*0084*/ 	.word	0xffffffff


	//   ....[2]....
        /*0088*/ 	.word	0xffffffff


	//   ....[3]....
        /*008c*/ 	.word	0xffffffff


	//   ....[4]....
        /*0090*/ 	.word	0xffffffff


	//   ....[5]....
        /*0094*/ 	.word	0xffffffff


	//   ....[6]....
        /*0098*/ 	.word	0xffffffff


	//   ....[7]....
        /*009c*/ 	.word	0xffffffff


	//   ....[8]....
        /*00a0*/ 	.word	0xffffffff


	//   ....[9]....
        /*00a4*/ 	.word	0xffffffff


	//   ....[10]....
        /*00a8*/ 	.word	0xffffffff


	//   ....[11]....
        /*00ac*/ 	.word	0xffffffff


	//   ....[12]....
        /*00b0*/ 	.word	0xffffffff


	//   ....[13]....
        /*00b4*/ 	.word	0xffffffff


	//   ....[14]....
        /*00b8*/ 	.word	0xffffffff


	//   ....[15]....
        /*00bc*/ 	.word	0xffffffff


	//   ....[16]....
        /*00c0*/ 	.word	0xffffffff


	//   ....[17]....
        /*00c4*/ 	.word	0xffffffff


	//   ....[18]....
        /*00c8*/ 	.word	0xffffffff


	//   ....[19]....
        /*00cc*/ 	.word	0xffffffff


	//   ....[20]....
        /*00d0*/ 	.word	0xffffffff


	//   ....[21]....
        /*00d4*/ 	.word	0xffffffff


	//   ....[22]....
        /*00d8*/ 	.word	0xffffffff


	//   ....[23]....
        /*00dc*/ 	.word	0xffffffff


	//   ....[24]....
        /*00e0*/ 	.word	0xffffffff


	//   ....[25]....
        /*00e4*/ 	.word	0xffffffff


	//   ....[26]....
        /*00e8*/ 	.word	0xffffffff


	//   ....[27]....
        /*00ec*/ 	.word	0xffffffff


	//   ....[28]....
        /*00f0*/ 	.word	0xffffffff


	//   ....[29]....
        /*00f4*/ 	.word	0xffffffff


	//   ....[30]....
        /*00f8*/ 	.word	0xffffffff


	//   ....[31]....
        /*00fc*/ 	.word	0xffffffff


	//   ....[32]....
        /*0100*/ 	.word	0xffffffff


	//   ....[33]....
        /*0104*/ 	.word	0xffffffff


	//   ....[34]....
        /*0108*/ 	.word	0xffffffff


	//   ....[35]....
        /*010c*/ 	.word	0xffffffff


	//   ....[36]....
        /*0110*/ 	.word	0xffffffff


	//   ....[37]....
        /*0114*/ 	.word	0xffffffff


	//   ....[38]....
        /*0118*/ 	.word	0xffffffff


	//   ....[39]....
        /*011c*/ 	.word	0xffffffff


	//----- nvinfo : EIATTR_COOP_GROUP_INSTR_OFFSETS
	.align		4
.L_256:
        /*0120*/ 	.byte	0x04, 0x28
        /*0122*/ 	.short	(.L_258 - .L_257)


	//   ....[0]....
.L_257:
        /*0124*/ 	.word	0x00003a20


	//   ....[1]....
        /*0128*/ 	.word	0x00003b50


	//   ....[2]....
        /*012c*/ 	.word	0x00003c30


	//   ....[3]....
        /*0130*/ 	.word	0x00003de0


	//   ....[4]....
        /*0134*/ 	.word	0x00003e30


	//   ....[5]....
        /*0138*/ 	.word	0x00003e70


	//   ....[6]....
        /*013c*/ 	.word	0x00003f30


	//   ....[7]....
        /*0140*/ 	.word	0x00003fe0


	//   ....[8]....
        /*0144*/ 	.word	0x000079f0


	//   ....[9]....
        /*0148*/ 	.word	0x00007a20


	//   ....[10]....
        /*014c*/ 	.word	0x00007b10


	//   ....[11]....
        /*0150*/ 	.word	0x00007b40


	//   ....[12]....
        /*0154*/ 	.word	0x000082a0


	//   ....[13]....
        /*0158*/ 	.word	0x000084c0


	//   ....[14]....
        /*015c*/ 	.word	0x000084e0


	//   ....[15]....
        /*0160*/ 	.word	0x000085d0


	//   ....[16]....
        /*0164*/ 	.word	0x0000c0a0


	//   ....[17]....
        /*0168*/ 	.word	0x0000c130


	//   ....[18]....
        /*016c*/ 	.word	0x0000c170


	//   ....[19]....
        /*0170*/ 	.word	0x0000c210


	//   ....[20]....
        /*0174*/ 	.word	0x0000ca10


	//   ....[21]....
        /*0178*/ 	.word	0x0000cb20


	//   ....[22]....
        /*017c*/ 	.word	0x0000cdb0


	//   ....[23]....
        /*0180*/ 	.word	0x0000ce50


	//   ....[24]....
        /*0184*/ 	.word	0x0000ff80


	//   ....[25]....
        /*0188*/ 	.word	0x0000ffd0


	//   ....[26]....
        /*018c*/ 	.word	0x00010020


	//   ....[27]....
        /*0190*/ 	.word	0x00010050


	//   ....[28]....
        /*0194*/ 	.word	0x00010070


	//   ....[29]....
        /*0198*/ 	.word	0x000100a0


	//   ....[30]....
        /*019c*/ 	.word	0x000103f0


	//   ....[31]....
        /*01a0*/ 	.word	0x00010520


	//   ....[32]....
        /*01a4*/ 	.word	0x00012c20


	//   ....[33]....
        /*01a8*/ 	.word	0x00012c60


	//   ....[34]....
        /*01ac*/ 	.word	0x00012ca0


	//   ....[35]....
        /*01b0*/ 	.word	0x00012cc0


	//   ....[36]....
        /*01b4*/ 	.word	0x00012cf0


	//   ....[37]....
        /*01b8*/ 	.word	0x00012d10


	//   ....[38]....
        /*01bc*/ 	.word	0x00012d40


	//   ....[39]....
        /*01c0*/ 	.word	0x00012d50


	//----- nvinfo : EIATTR_EXIT_INSTR_OFFSETS
	.align		4
.L_258:
        /*01c4*/ 	.byte	0x04, 0x1c
        /*01c6*/ 	.short	(.L_260 - .L_259)


	//   ....[0]....
.L_259:
        /*01c8*/ 	.word	0x000004e0


	//   ....[1]....
        /*01cc*/ 	.word	0x00014650


	//   ....[2]....
        /*01d0*/ 	.word	0x00014700


	//   ....[3]....
        /*01d4*/ 	.word	0x000156a0


	//   ....[4]....
        /*01d8*/ 	.word	0x00015720


	//----- nvinfo : EIATTR_CTAIDZ_USED
	.align		4
.L_260:
        /*01dc*/ 	.byte	0x01, 0x04
	.zero		2


	//----- nvinfo : EIATTR_CRS_STACK_SIZE
	.align		4
        /*01e0*/ 	.byte	0x04, 0x1e
        /*01e2*/ 	.short	(.L_262 - .L_261)
.L_261:
        /*01e4*/ 	.word	0x00000000
.L_262:


//--------------------- .nv.info._ZN5flash16flash_fwd_kernelI23Flash_fwd_kernel_traitsILi64ELi128ELi64ELi4ELb0ELb0EN7cutlass10bfloat16_tE19Flash_kernel_traitsILi64ELi128ELi64ELi4ES3_EELb1ELb1ELb0ELb0ELb1ELb1ELb0ELb0EEEvNS_16Flash_fwd_paramsE --------------------------
	.section	.nv.info._ZN5flash16flash_fwd_kernelI23Flash_fwd_kernel_traitsILi64ELi128ELi64ELi4ELb0ELb0EN7cutlass10bfloat16_tE19Flash_kernel_traitsILi64ELi128ELi64ELi4ES3_EELb1ELb1ELb0ELb0ELb1ELb1ELb0ELb0EEEvNS_16Flash_fwd_paramsE,"",@"SHT_CUDA_INFO"
	.sectionflags	@""
	.align	4


	//----- nvinfo : EIATTR_CUDA_API_VERSION
	.align		4
        /*0000*/ 	.byte	0x04, 0x37
        /*0002*/ 	.short	(.L_264 - .L_263)
.L_263:
        /*0004*/ 	.word	0x00000082


	//----- nvinfo : EIATTR_SW2861232_WAR
	.align		4
.L_264:
        /*0008*/ 	.byte	0x01, 0x35
	.zero		2


	//----- nvinfo : EIATTR_PARAM_CBANK
	.align		4
        /*000c*/ 	.byte	0x04, 0x0a
        /*000e*/ 	.short	(.L_266 - .L_265)
	.align		4
.L_265:
        /*0010*/ 	.word	index@(.nv.constant0._ZN5flash16flash_fwd_kernelI23Flash_fwd_kernel_traitsILi64ELi128ELi64ELi4ELb0ELb0EN7cutlass10bfloat16_tE19Flash_kernel_traitsILi64ELi128ELi64ELi4ES3_EELb1ELb1ELb0ELb0ELb1ELb1ELb0ELb0EEEvNS_16Flash_fwd_paramsE)
        /*0014*/ 	.short	0x0160
        /*0016*/ 	.short	0x01d0


	//----- nvinfo : EIATTR_CBANK_PARAM_SIZE
	.align		4
.L_266:
        /*0018*/ 	.byte	0x03, 0x19
        /*001a*/ 	.short	0x01d0


	//----- nvinfo : EIATTR_KPARAM_INFO
	.align		4
        /*001c*/ 	.byte	0x04, 0x17
        /*001e*/ 	.short	(.L_268 - .L_267)
.L_267:
        /*0020*/ 	.word	0x00000000
        /*0024*/ 	.short	0x0000
        /*0026*/ 	.short	0x0000
        /*0028*/ 	.byte	0x00, 0xf0, 0x41, 0x07


	//----- nvinfo : EIATTR_MAXREG_COUNT
	.align		4
.L_268:
        /*002c*/ 	.byte	0x03, 0x1b
        /*002e*/ 	.short	0x00ff


	//----- nvinfo : EIATTR_NUM_BARRIERS
	.align		4
        /*0030*/ 	.byte	0x02, 0x4c
        /*0032*/ 	.byte	0x01
	.zero		1


	//----- nvinfo : EIATTR_MERCURY_ISA_VERSION
	.align		4
        /*0034*/ 	.byte	0x03, 0x5f
        /*0036*/ 	.short	0x0000


	//----- nvinfo : EIATTR_COOP_GROUP_MASK_REGIDS
	.align		4
        /*0038*/ 	.byte	0x04, 0x29
        /*003a*/ 	.short	(.L_270 - .L_269)


	//   ....[0]....
.L_269:
        /*003c*/ 	.word	0xffffffff


	//   ....[1]....
        /*0040*/ 	.word	0xffffffff


	//   ....[2]....
        /*0044*/ 	.word	0xffffffff


	//   ....[3]....
        /*0048*/ 	.word	0xffffffff


	//   ....[4]....
        /*004c*/ 	.word	0xffffffff


	//   ....[5]....
        /*0050*/ 	.word	0xffffffff


	//   ....[6]....
        /*0054*/ 	.word	0xffffffff


	//   ....[7]....
        /*0058*/ 	.word	0xffffffff


	//   ....[8]....
        /*005c*/ 	.word	0xffffffff


	//   ....[9]....
        /*0060*/ 	.word	0xffffffff


	//   ....[10]....
        /*0064*/ 	.word	0xffffffff


	//   ....[11]....
        /*0068*/ 	.word	0xffffffff


	//   ....[12]....
        /*006c*/ 	.word	0xffffffff


	//   ....[13]....
        /*0070*/ 	.word	0xffffffff


	//   ....[14]....
        /*0074*/ 	.word	0xffffffff


	//   ....[15]....
        /*0078*/ 	.word	0xffffffff


	//   ....[16]....
        /*007c*/ 	.word	0xffffffff


	//   ....[17]....
        /*0080*/ 	.word	0xffffffff


	//   ....[18]....
        /*0084*/ 	.word	0xffffffff


	//   ....[19]....
        /*0088*/ 	.word	0xffffffff


	//   ....[20]....
        /*008c*/ 	.word	0xffffffff


	//   ....[21]....
        /*0090*/ 	.word	0xffffffff


	//   ....[22]....
        /*0094*/ 	.word	0xffffffff


	//   ....[23]....
        /*0098*/ 	.word	0xffffffff


	//   ....[24]....
        /*009c*/ 	.word	0xffffffff


	//   ....[25]....
        /*00a0*/ 	.word	0xffffffff


	//   ....[26]....
        /*00a4*/ 	.word	0xffffffff


	//   ....[27]....
        /*00a8*/ 	.word	0xffffffff


	//   ....[28]....
        /*00ac*/ 	.word	0xffffffff


	//   ....[29]....
        /*00b0*/ 	.word	0xffffffff


	//   ....[30]....
        /*00b4*/ 	.word	0xffffffff


	//   ....[31]....
        /*00b8*/ 	.word	0xffffffff


	//----- nvinfo : EIATTR_COOP_GROUP_INSTR_OFFSETS
	.align		4
.L_270:
        /*00bc*/ 	.byte	0x04, 0x28
        /*00be*/ 	.short	(.L_272 - .L_271)


	//   ....[0]....
.L_271:
        /*00c0*/ 	.word	0x00002770


	//   ....[1]....
        /*00c4*/ 	.word	0x000027b0


	//   ....[2]....
        /*00c8*/ 	.word	0x00002910


	//   ....[3]....
        /*00cc*/ 	.word	0x00002990


	//   ....[4]....
        /*00d0*/ 	.word	0x000029c0


	//   ....[5]....
        /*00d4*/ 	.word	0x00002a00


	//   ....[6]....
        /*00d8*/ 	.word	0x00002b30


	//   ....[7]....
        /*00dc*/ 	.word	0x00002b80


	//   ....[8]....
        /*00e0*/ 	.word	0x00006450


	//   ....[9]....
        /*00e4*/ 	.word	0x000064a0


	//   ....[10]....
        /*00e8*/ 	.word	0x00006500


	//   ....[11]....
        /*00ec*/ 	.word	0x000065f0


	//   ....[12]....
        /*00f0*/ 	.word	0x00006640


	//   ....[13]....
        /*00f4*/ 	.word	0x000066e0


	//   ....[14]....
        /*00f8*/ 	.word	0x00006720


	//   ....[15]....
        /*00fc*/ 	.word	0x000068b0


	//   ....[16]....
        /*0100*/ 	.word	0x00009d90


	//   ....[17]....
        /*0104*/ 	.word	0x00009de0


	//   ....[18]....
        /*0108*/ 	.word	0x00009e90


	//   ....[19]....
        /*010c*/ 	.word	0x00009f30


	//   ....[20]....
        /*0110*/ 	.word	0x00009f40


	//   ....[21]....
        /*0114*/ 	.word	0x00009f50


	//   ....[22]....
        /*0118*/ 	.word	0x0000a1b0


	//   ....[23]....
        /*011c*/ 	.word	0x0000a310


	//   ....[24]....
        /*0120*/ 	.word	0x0000ca60


	//   ....[25]....
        /*0124*/ 	.word	0x0000caa0


	//   ....[26]....
        /*0128*/ 	.word	0x0000cae0


	//   ....[27]....
        /*012c*/ 	.word	0x0000cb50


	//   ....[28]....
        /*0130*/ 	.word	0x0000cba0


	//   ....[29]....
        /*0134*/ 	.word	0x0000cbc0


	//   ....[30]....
        /*0138*/ 	.word	0x0000cbe0


	//   ....[31]....
        /*013c*/ 	.word	0x0000cc40


	//----- nvinfo : EIATTR_EXIT_INSTR_OFFSETS
	.align		4
.L_272:
        /*0140*/ 	.byte	0x04, 0x1c
        /*0142*/ 	.short	(.L_274 - .L_273)


	//   ....[0]....
.L_273:
        /*0144*/ 	.word	0x000003b0


	//   ....[1]....
        /*0148*/ 	.word	0x0000df80


	//   ....[2]....
        /*014c*/ 	.word	0x0000e870


	//   ....[3]....
        /*0150*/ 	.word	0x0000e8f0


	//----- nvinfo : EIATTR_CTAIDZ_USED
	.align		4
.L_274:
        /*0154*/ 	.byte	0x01, 0x04
	.zero		2


	//----- nvinfo : EIATTR_CRS_STACK_SIZE
	.align		4
        /*0158*/ 	.byte	0x04, 0x1e
        /*015a*/ 	.short	(.L_276 - .L_275)
.L_275:
        /*015c*/ 	.word	0x00000000
.L_276:


//--------------------- .nv.info._ZN5flash16flash_fwd_kernelI23Flash_fwd_kernel_traitsILi64ELi128ELi64ELi4ELb0ELb0EN7cutlass10bfloat16_tE19Flash_kernel_traitsILi64ELi128ELi64ELi4ES3_EELb0ELb1ELb0ELb0ELb1ELb1ELb1ELb0EEEvNS_16Flash_fwd_paramsE --------------------------
	.section	.nv.info._ZN5flash16flash_fwd_kernelI23Flash_fwd_kernel_traitsILi64ELi128ELi64ELi4ELb0ELb0EN7cutlass10bfloat16_tE19Flash_kernel_traitsILi64ELi128ELi64ELi4ES3_EELb0ELb1ELb0ELb0ELb1ELb1ELb1ELb0EEEvNS_16Flash_fwd_paramsE,"",@"SHT_CUDA_INFO"
	.sectionflags	@""
	.align	4


	//----- nvinfo : EIATTR_CUDA_API_VERSION
	.align		4
        /*0000*/ 	.byte	0x04, 0x37
        /*0002*/ 	.short	(.L_278 - .L_277)
.L_277:
        /*0004*/ 	.word	0x00000082


	//----- nvinfo : EIATTR_SW2861232_WAR
	.align		4
.L_278:
        /*0008*/ 	.byte	0x01, 0x35
	.zero		2


	//----- nvinfo : EIATTR_PARAM_CBANK
	.align		4
        /*000c*/ 	.byte	0x04, 0x0a
        /*000e*/ 	.short	(.L_280 - .L_279)
	.align		4
.L_279:
        /*0010*/ 	.word	index@(.nv.constant0._ZN5flash16flash_fwd_kernelI23Flash_fwd_kernel_traitsILi64ELi128ELi64ELi4ELb0ELb0EN7cutlass10bfloat16_tE19Flash_kernel_traitsILi64ELi128ELi64ELi4ES3_EELb0ELb1ELb0ELb0ELb1ELb1ELb1ELb0EEEvNS_16Flash_fwd_paramsE)
        /*0014*/ 	.short	0x0160
        /*0016*/ 	.short	0x01d0


	//----- nvinfo : EIATTR_CBANK_PARAM_SIZE
	.align		4
.L_280:
        /*0018*/ 	.byte	0x03, 0x19
        /*001a*/ 	.short	0x01d0


	//----- nvinfo : EIATTR_KPARAM_INFO
	.align		4
        /*001c*/ 	.byte	0x04, 0x17
        /*001e*/ 	.short	(.L_282 - .L_281)
.L_281:
        /*0020*/ 	.word	0x00000000
        /*0024*/ 	.short	0x0000
        /*0026*/ 	.short	0x0000
        /*0028*/ 	.byte	0x00, 0xf0, 0x41, 0x07


	//----- nvinfo : EIATTR_MAXREG_COUNT
	.align		4
.L_282:
        /*002c*/ 	.byte	0x03, 0x1b
        /*002e*/ 	.short	0x00ff


	//----- nvinfo : EIATTR_NUM_BARRIERS
	.align		4
        /*0030*/ 	.byte	0x02, 0x4c
        /*0032*/ 	.byte	0x01
	.zero		1


	//----- nvinfo : EIATTR_MERCURY_ISA_VERSION
	.align		4
        /*0034*/ 	.byte	0x03, 0x5f
        /*0036*/ 	.short	0x0000


	//----- nvinfo : EIATTR_COOP_GROUP_MASK_REGIDS
	.align		4
        /*0038*/ 	.byte	0x04, 0x29
        /*003a*/ 	.short	(.L_284 - .L_283)


	//   ....[0]....
.L_283:
        /*003c*/ 	.word	0xffffffff


	//   ....[1]....
        /*0040*/ 	.word	0xffffffff


	//   ....[2]....
        /*0044*/ 	.word	0xffffffff


	//   ....[3]....
        /*0048*/ 	.word	0xffffffff


	//   ....[4]....
        /*004c*/ 	.word	0xffffffff


	//   ....[5]....
        /*0050*/ 	.word	0xffffffff


	//   ....[6]....
        /*0054*/ 	.word	0xffffffff


	//   ....[7]....
        /*0058*/ 	.word	0xffffffff


	//   ....[8]....
        /*005c*/ 	.word	0xffffffff


	//   ....[9]....
        /*0060*/ 	.word	0xffffffff


	//   ....[10]....
        /*0064*/ 	.word	0xffffffff


	//   ....[11]....
        /*0068*/ 	.word	0xffffffff


	//   ....[12]....
        /*006c*/ 	.word	0xffffffff


	//   ....[13]....
        /*0070*/ 	.word	0xffffffff


	//   ....[14]....
        /*0074*/ 	.word	0xffffffff


	//   ....[15]....
        /*0078*/ 	.word	0xffffffff


	//   ....[16]....
        /*007c*/ 	.word	0xffffffff


	//   ....[17]....
        /*0080*/ 	.word	0xffffffff


	//   ....[18]....
        /*0084*/ 	.word	0xffffffff


	//   ....[19]....
        /*0088*/ 	.word	0xffffffff


	//   ....[20]....
        /*008c*/ 	.word	0xffffffff


	//   ....[21]....
        /*0090*/ 	.word	0xffffffff


	//   ....[22]....
        /*0094*/ 	.word	0xffffffff


	//   ....[23]....
        /*0098*/ 	.word	0xffffffff


	//   ....[24]....
        /*009c*/ 	.word	0xffffffff


	//   ....[25]....
        /*00a0*/ 	.word	0xffffffff


	//   ....[26]....
        /*00a4*/ 	.word	0xffffffff


	//   ....[27]....
        /*00a8*/ 	.word	0xffffffff


	//   ....[28]....
        /*00ac*/ 	.word	0xffffffff


	//   ....[29]....
        /*00b0*/ 	.word	0xffffffff


	//   ....[30]....
        /*00b4*/ 	.word	0xffffffff


	//   ....[31]....
        /*00b8*/ 	.word	0xffffffff


	//----- nvinfo : EIATTR_COOP_GROUP_INSTR_OFFSETS
	.align		4
.L_284:
        /*00bc*/ 	.byte	0x04, 0x28
        /*00be*/ 	.short	(.L_286 - .L_285)


	//   ....[0]....
.L_285:
        /*00c0*/ 	.word	0x00002860


	//   ....[1]....
        /*00c4*/ 	.word	0x00002ac0


	//   ....[2]....
        /*00c8*/ 	.word	0x00002bc0


	//   ....[3]....
        /*00cc*/ 	.word	0x00002d00


	//   ....[4]....
        /*00d0*/ 	.word	0x00002d40


	//   ....[5]....
        /*00d4*/ 	.word	0x00002e90


	//   ....[6]....
        /*00d8*/ 	.word	0x00002ec0


	//   ....[7]....
        /*00dc*/ 	.word	0x00003040


	//   ....[8]....
        /*00e0*/ 	.word	0x00005e30


	//   ....[9]....
        /*00e4*/ 	.word	0x00005ea0


	//   ....[10]....
        /*00e8*/ 	.word	0x00005f40


	//   ....[11]....
        /*00ec*/ 	.word	0x00005f50


	//   ....[12]....
        /*00f0*/ 	.word	0x00005f80


	//   ....[13]....
        /*00f4*/ 	.word	0x00006020


	//   ....[14]....
        /*00f8*/ 	.word	0x00006150


	//   ....[15]....
        /*00fc*/ 	.word	0x00006310


	//   ....[16]....
        /*0100*/ 	.word	0x00008fa0


	//   ....[17]....
        /*0104*/ 	.word	0x00008fe0


	//   ....[18]....
        /*0108*/ 	.word	0x00008ff0


	//   ....[19]....
        /*010c*/ 	.word	0x00009000


	//   ....[20]....
        /*0110*/ 	.word	0x00009040


	//   ....[21]....
        /*0114*/ 	.word	0x00009060


	//   ....[22]....
        /*0118*/ 	.word	0x00009070


	//   ....[23]....
        /*011c*/ 	.word	0x00009080


	//   ....[24]....
        /*0120*/ 	.word	0x0000a980


	//   ....[25]....
        /*0124*/ 	.word	0x0000a9c0


	//   ....[26]....
        /*0128*/ 	.word	0x0000aa00


	//   ....[27]....
        /*012c*/ 	.word	0x0000aa30


	//   ....[28]....
        /*0130*/ 	.word	0x0000aae0


	//   ....[29]....
        /*0134*/ 	.word	0x0000ab00


	//   ....[30]....
        /*0138*/ 	.word	0x0000ab20


	//   ....[31]....
        /*013c*/ 	.word	0x0000ab30


	//----- nvinfo : EIATTR_EXIT_INSTR_OFFSETS
	.align		4
.L_286:
        /*0140*/ 	.byte	0x04, 0x1c
        /*0142*/ 	.short	(.L_288 - .L_287)


	//   ....[0]....
.L_287:
        /*0144*/ 	.word	0x00000160


	//   ....[1]....
        /*0148*/ 	.word	0x0000be50


	//   ....[2]....
        /*014c*/ 	.word	0x0000c750


	//   ....[3]....
        /*0150*/ 	.word	0x0000c7d0


	//----- nvinfo : EIATTR_CTAIDZ_USED
	.align		4
.L_288:
        /*0154*/ 	.byte	0x01, 0x04
	.zero		2


	//----- nvinfo : EIATTR_CRS_STACK_SIZE
	.align		4
        /*0158*/ 	.byte	0x04, 0x1e
        /*015a*/ 	.short	(.L_290 - .L_289)
.L_289:
        /*015c*/ 	.word	0x00000000
.L_290:


//--------------------- .nv.info._ZN5flash16flash_fwd_kernelI23Flash_fwd_kernel_traitsILi64ELi128ELi64ELi4ELb0ELb0EN7cutlass10bfloat16_tE19Flash_kernel_traitsILi64ELi128ELi64ELi4ES3_EELb1ELb1ELb0ELb0ELb0ELb1ELb0ELb0EEEvNS_16Flash_fwd_paramsE --------------------------
	.section	.nv.info._ZN5flash16flash_fwd_kernelI23Flash_fwd_kernel_traitsILi64ELi128ELi64ELi4ELb0ELb0EN7cutlass10bfloat16_tE19Flash_kernel_traitsILi64ELi128ELi64ELi4ES3_EELb1ELb1ELb0ELb0ELb0ELb1ELb0ELb0EEEvNS_16Flash_fwd_paramsE,"",@"SHT_CUDA_INFO"
	.sectionflags	@""
	.align	4


	//----- nvinfo : EIATTR_CUDA_API_VERSION
	.align		4
        /*0000*/ 	.byte	0x04, 0x37
        /*0002*/ 	.short	(.L_292 - .L_291)
.L_291:
        /*0004*/ 	.word	0x00000082


	//----- nvinfo : EIATTR_SW2861232_WAR
	.align		4
.L_292:
        /*0008*/ 	.byte	0x01, 0x35
	.zero		2


	//----- nvinfo : EIATTR_PARAM_CBANK
	.align		4
        /*000c*/ 	.byte	0x04, 0x0a
        /*000e*/ 	.short	(.L_294 - .L_293)
	.align		4
.L_293:
        /*0010*/ 	.word	index@(.nv.constant0._ZN5flash16flash_fwd_kernelI23Flash_fwd_kernel_traitsILi64ELi128ELi64ELi4ELb0ELb0EN7cutlass10bfloat16_tE19Flash_kernel_traitsILi64ELi128ELi64ELi4ES3_EELb1ELb1ELb0ELb0ELb0ELb1ELb0ELb0EEEvNS_16Flash_fwd_paramsE)
        /*0014*/ 	.short	0x0160
        /*0016*/ 	.short	0x01d0


	//----- nvinfo : EIATTR_CBANK_PARAM_SIZE
	.align		4
.L_294:
        /*0018*/ 	.byte	0x03, 0x19
        /*001a*/ 	.short	0x01d0


	//----- nvinfo : EIATTR_KPARAM_INFO
	.align		4
        /*001c*/ 	.byte	0x04, 0x17
        /*001e*/ 	.short	(.L_296 - .L_295)
.L_295:
        /*0020*/ 	.word	0x00000000
        /*0024*/ 	.short	0x0000
        /*0026*/ 	.short	0x0000
        /*0028*/ 	.byte	0x00, 0xf0, 0x41, 0x07


	//----- nvinfo : EIATTR_MAXREG_COUNT
	.align		4
.L_296:
        /*002c*/ 	.byte	0x03, 0x1b
        /*002e*/ 	.short	0x00ff


	//----- nvinfo : EIATTR_NUM_BARRIERS
	.align		4
        /*0030*/ 	.byte	0x02, 0x4c
        /*0032*/ 	.byte	0x01
	.zero		1


	//----- nvinfo : EIATTR_MERCURY_ISA_VERSION
	.align		4
        /*0034*/ 	.byte	0x03, 0x5f
        /*0036*/ 	.short	0x0000


	//----- nvinfo : EIATTR_COOP_GROUP_MASK_REGIDS
	.align		4
        /*0038*/ 	.byte	0x04, 0x29
        /*003a*/ 	.short	(.L_298 - .L_297)


	//   ....[0]....
.L_297:
        /*003c*/ 	.word	0xffffffff


	//   ....[1]....
        /*0040*/ 	.word	0xffffffff


	//   ....[2]....
        /*0044*/ 	.word	0xffffffff


	//   ....[3]....
        /*0048*/ 	.word	0xffffffff


	//   ....[4]....
        /*004c*/ 	.word	0xffffffff


	//   ....[5]....
        /*0050*/ 	.word	0xffffffff


	//   ....[6]....
        /*0054*/ 	.word	0xffffffff


	//   ....[7]....
        /*0058*/ 	.word	0xffffffff


	//   ....[8]....
        /*005c*/ 	.word	0xffffffff


	//   ....[9]....
        /*0060*/ 	.word	0xffffffff


	//   ....[10]....
        /*0064*/ 	.word	0xffffffff


	//   ....[11]....
        /*0068*/ 	.word	0xffffffff


	//   ....[12]....
        /*006c*/ 	.word	0xffffffff


	//   ....[13]....
        /*0070*/ 	.word	0xffffffff


	//   ....[14]....
        /*0074*/ 	.word	0xffffffff


	//   ....[15]....
        /*0078*/ 	.word	0xffffffff


	//   ....[16]....
        /*007c*/ 	.word	0xffffffff


	//   ....[17]....
        /*0080*/ 	.word	0xffffffff


	//   ....[18]....
        /*0084*/ 	.word	0xffffffff


	//   ....[19]....
        /*0088*/ 	.word	0xffffffff


	//   ....[20]....
        /*008c*/ 	.word	0xffffffff


	//   ....[21]....
        /*0090*/ 	.word	0xffffffff


	//   ....[22]....
        /*0094*/ 	.word	0xffffffff


	//   ....[23]....
        /*0098*/ 	.word	0xffffffff


	//   ....[24]....
        /*009c*/ 	.word	0xffffffff


	//   ....[25]....
        /*00a0*/ 	.word	0xffffffff


	//   ....[26]....
        /*00a4*/ 	.word	0xffffffff


	//   ....[27]....
        /*00a8*/ 	.word	0xffffffff


	//   ....[28]....
        /*00ac*/ 	.word	0xffffffff


	//   ....[29]....
        /*00b0*/ 	.word	0xffffffff


	//   ....[30]....
        /*00b4*/ 	.word	0xffffffff


	//   ....[31]....
        /*00b8*/ 	.word	0xffffffff


	//   ....[32]....
        /*00bc*/ 	.word	0xffffffff


	//   ....[33]....
        /*00c0*/ 	.word	0xffffffff


	//   ....[34]....
        /*00c4*/ 	.word	0xffffffff


	//   ....[35]....
        /*00c8*/ 	.word	0xffffffff


	//   ....[36]....
        /*00cc*/ 	.word	0xffffffff


	//   ....[37]....
        /*00d0*/ 	.word	0xffffffff


	//   ....[38]....
        /*00d4*/ 	.word	0xffffffff


	//   ....[39]....
        /*00d8*/ 	.word	0xffffffff


	//----- nvinfo : EIATTR_COOP_GROUP_INSTR_OFFSETS
	.align		4
.L_298:
        /*00dc*/ 	.byte	0x04, 0x28
        /*00de*/ 	.short	(.L_300 - .L_299)


	//   ....[0]....
.L_299:
        /*00e0*/ 	.word	0x000030c0


	//   ....[1]....
        /*00e4*/ 	.word	0x000031f0


	//   ....[2]....
        /*00e8*/ 	.word	0x00003270


	//   ....[3]....
        /*00ec*/ 	.word	0x00003460


	//   ....[4]....
        /*00f0*/ 	.word	0x000034a0


	//   ....[5]....
        /*00f4*/ 	.word	0x000034e0


	//   ....[6]....
        /*00f8*/ 	.word	0x000035e0


	//   ....[7]....
        /*00fc*/ 	.word	0x00003680


	//   ....[8]....
        /*0100*/ 	.word	0x00006dc0


	//   ....[9]....
        /*0104*/ 	.word	0x00006e90


	//   ....[10]....
        /*0108*/ 	.word	0x00006eb0


	//   ....[11]....
        /*010c*/ 	.word	0x00006ef0


	//   ....[12]....
        /*0110*/ 	.word	0x00007800


	//   ....[13]....
        /*0114*/ 	.word	0x00007970


	//   ....[14]....
        /*0118*/ 	.word	0x00007a40


	//   ....[15]....
        /*011c*/ 	.word	0x00007b80


	//   ....[16]....
        /*0120*/ 	.word	0x0000b050


	//   ....[17]....
        /*0124*/ 	.word	0x0000b070


	//   ....[18]....
        /*0128*/ 	.word	0x0000b120


	//   ....[19]....
        /*012c*/ 	.word	0x0000b240


	//   ....[20]....
        /*0130*/ 	.word	0x0000b470


	//   ....[21]....
        /*0134*/ 	.word	0x0000b780


	//   ....[22]....
        /*0138*/ 	.word	0x0000b860


	//   ....[23]....
        /*013c*/ 	.word	0x0000ba60


	//   ....[24]....
        /*0140*/ 	.word	0x0000ec80


	//   ....[25]....
        /*0144*/ 	.word	0x0000ecd0


	//   ....[26]....
        /*0148*/ 	.word	0x0000ed80


	//   ....[27]....
        /*014c*/ 	.word	0x0000ee20


	//   ....[28]....
        /*0150*/ 	.word	0x0000ee30


	//   ....[29]....
        /*0154*/ 	.word	0x0000ee40


	//   ....[30]....
        /*0158*/ 	.word	0x0000f0a0


	//   ....[31]....
        /*015c*/ 	.word	0x0000f200


	//   ....[32]....
        /*0160*/ 	.word	0x00011950


	//   ....[33]....
        /*0164*/ 	.word	0x00011990


	//   ....[34]....
        /*0168*/ 	.word	0x000119d0


	//   ....[35]....
        /*016c*/ 	.word	0x000119e0


	//   ....[36]....
        /*0170*/ 	.word	0x00011a60


	//   ....[37]....
        /*0174*/ 	.word	0x00011a80


	//   ....[38]....
        /*0178*/ 	.word	0x00011aa0


	//   ....[39]....
        /*017c*/ 	.word	0x00011ab0


	//----- nvinfo : EIATTR_EXIT_INSTR_OFFSETS
	.align		4
.L_300:
        /*0180*/ 	.byte	0x04, 0x1c
        /*0182*/ 	.short	(.L_302 - .L_301)


	//   ....[0]....
.L_301:
        /*0184*/ 	.word	0x00000510


	//   ....[1]....
        /*0188*/ 	.word	0x00013320


	//   ....[2]....
        /*018c*/ 	.word	0x000133e0


	//   ....[3]....
        /*0190*/ 	.word	0x00014290


	//   ....[4]....
        /*0194*/ 	.word	0x00014310


	//----- nvinfo : EIATTR_CTAIDZ_USED
	.align		4
.L_302:
        /*0198*/ 	.byte	0x01, 0x04
	.zero		2


	//----- nvinfo : EIATTR_CRS_STACK_SIZE
	.align		4
        /*019c*/ 	.byte	0x04, 0x1e
        /*019e*/ 	.short	(.L_304 - .L_303)
.L_303:
        /*01a0*/ 	.word	0x00000000
.L_304:


//--------------------- .nv.info._ZN5flash16flash_fwd_kernelI23Flash_fwd_kernel_traitsILi64ELi128ELi64ELi4ELb0ELb0EN7cutlass10bfloat16_tE19Flash_kernel_traitsILi64ELi128ELi64ELi4ES3_EELb0ELb1ELb0ELb0ELb0ELb1ELb1ELb0EEEvNS_16Flash_fwd_paramsE --------------------------
	.section	.nv.info._ZN5flash16flash_fwd_kernelI23Flash_fwd_kernel_traitsILi64ELi128ELi64ELi4ELb0ELb0EN7cutlass10bfloat16_tE19Flash_kernel_traitsILi64ELi128ELi64ELi4ES3_EELb0ELb1ELb0ELb0ELb0ELb1ELb1ELb0EEEvNS_16Flash_fwd_paramsE,"",@"SHT_CUDA_INFO"
	.sectionflags	@""
	.align	4


	//----- nvinfo : EIATTR_CUDA_API_VERSION
	.align		4
        /*0000*/ 	.byte	0x04, 0x37
        /*0002*/ 	.short	(.L_306 - .L_305)
.L_305:
        /*0004*/ 	.word	0x00000082


	//----- nvinfo : EIATTR_SW2861232_WAR
	.align		4
.L_306:
        /*0008*/ 	.byte	0x01, 0x35
	.zero		2


	//----- nvinfo : EIATTR_PARAM_CBANK
	.align		4
        /*000c*/ 	.byte	0x04, 0x0a
        /*000e*/ 	.short	(.L_308 - .L_307)
	.align		4
.L_307:
        /*0010*/ 	.word	index@(.nv.constant0._ZN5flash16flash_fwd_kernelI23Flash_fwd_kernel_traitsILi64ELi128ELi64ELi4ELb0ELb0EN7cutlass10bfloat16_tE19Flash_kernel_traitsILi64ELi128ELi64ELi4ES3_EELb0ELb1ELb0ELb0ELb0ELb1ELb1ELb0EEEvNS_16Flash_fwd_paramsE)
        /*0014*/ 	.short	0x0160
        /*0016*/ 	.short	0x01d0


	//----- nvinfo : EIATTR_CBANK_PARAM_SIZE
	.align		4
.L_308:
        /*0018*/ 	.byte	0x03, 0x19
        /*001a*/ 	.short	0x01d0


	//----- nvinfo : EIATTR_KPARAM_INFO
	.align		4
        /*001c*/ 	.byte	0x04, 0x17
        /*001e*/ 	.short	(.L_310 - .L_309)
.L_309:
        /*0020*/ 	.word	0x00000000
        /*0024*/ 	.short	0x0000
        /*0026*/ 	.short	0x0000
        /*0028*/ 	.byte	0x00, 0xf0, 0x41, 0x07


	//----- nvinfo : EIATTR_MAXREG_COUNT
	.align		4
.L_310:
        /*002c*/ 	.byte	0x03, 0x1b
        /*002e*/ 	.short	0x00ff


	//----- nvinfo : EIATTR_NUM_BARRIERS
	.align		4
        /*0030*/ 	.byte	0x02, 0x4c
        /*0032*/ 	.byte	0x01
	.zero		1


	//----- nvinfo : EIATTR_MERCURY_ISA_VERSION
	.align		4
        /*0034*/ 	.byte	0x03, 0x5f
        /*0036*/ 	.short	0x0000


	//----- nvinfo : EIATTR_COOP_GROUP_MASK_REGIDS
	.align		4
        /*0038*/ 	.byte	0x04, 0x29
        /*003a*/ 	.short	(.L_312 - .L_311)


	//   ....[0]....
.L_311:
        /*003c*/ 	.word	0xffffffff


	//   ....[1]....
        /*0040*/ 	.word	0xffffffff


	//   ....[2]....
        /*0044*/ 	.word	0xffffffff


	//   ....[3]....
        /*0048*/ 	.word	0xffffffff


	//   ....[4]....
        /*004c*/ 	.word	0xffffffff


	//   ....[5]....
        /*0050*/ 	.word	0xffffffff


	//   ....[6]....
        /*0054*/ 	.word	0xffffffff


	//   ....[7]....
        /*0058*/ 	.word	0xffffffff


	//   ....[8]....
        /*005c*/ 	.word	0xffffffff


	//   ....[9]....
        /*0060*/ 	.word	0xffffffff


	//   ....[10]....
        /*0064*/ 	.word	0xffffffff


	//   ....[11]....
        /*0068*/ 	.word	0xffffffff


	//   ....[12]....
        /*006c*/ 	.word	0xffffffff


	//   ....[13]....
        /*0070*/ 	.word	0xffffffff


	//   ....[14]....
        /*0074*/ 	.word	0xffffffff


	//   ....[15]....
        /*0078*/ 	.word	0xffffffff


	//   ....[16]....
        /*007c*/ 	.word	0xffffffff


	//   ....[17]....
        /*0080*/ 	.word	0xffffffff


	//   ....[18]....
        /*0084*/ 	.word	0xffffffff


	//   ....[19]....
        /*0088*/ 	.word	0xffffffff


	//   ....[20]....
        /*008c*/ 	.word	0xffffffff


	//   ....[21]....
        /*0090*/ 	.word	0xffffffff


	//   ....[22]....
        /*0094*/ 	.word	0xffffffff


	//   ....[23]....
        /*0098*/ 	.word	0xffffffff


	//   ....[24]....
        /*009c*/ 	.word	0xffffffff


	//   ....[25]....
        /*00a0*/ 	.word	0xffffffff


	//   ....[26]....
        /*00a4*/ 	.word	0xffffffff


	//   ....[27]....
        /*00a8*/ 	.word	0xffffffff


	//   ....[28]....
        /*00ac*/ 	.word	0xffffffff


	//   ....[29]....
        /*00b0*/ 	.word	0xffffffff


	//   ....[30]....
        /*00b4*/ 	.word	0xffffffff


	//   ....[31]....
        /*00b8*/ 	.word	0xffffffff


	//   ....[32]....
        /*00bc*/ 	.word	0xffffffff


	//   ....[33]....
        /*00c0*/ 	.word	0xffffffff


	//   ....[34]....
        /*00c4*/ 	.word	0xffffffff


	//   ....[35]....
        /*00c8*/ 	.word	0xffffffff


	//   ....[36]....
        /*00cc*/ 	.word	0xffffffff


	//   ....[37]....
        /*00d0*/ 	.word	0xffffffff


	//   ....[38]....
        /*00d4*/ 	.word	0xffffffff


	//   ....[39]....
        /*00d8*/ 	.word	0xffffffff


	//----- nvinfo : EIATTR_COOP_GROUP_INSTR_OFFSETS
	.align		4
.L_312:
        /*00dc*/ 	.byte	0x04, 0x28
        /*00de*/ 	.short	(.L_314 - .L_313)


	//   ....[0]....
.L_313:
        /*00e0*/ 	.word	0x00003550


	//   ....[1]....
        /*00e4*/ 	.word	0x00003630


	//   ....[2]....
        /*00e8*/ 	.word	0x00003660


	//   ....[3]....
        /*00ec*/ 	.word	0x000036b0


	//   ....[4]....
        /*00f0*/ 	.word	0x00003770


	//   ....[5]....
        /*00f4*/ 	.word	0x000037f0


	//   ....[6]....
        /*00f8*/ 	.word	0x000038e0


	//   ....[7]....
        /*00fc*/ 	.word	0x00003a80


	//   ....[8]....
        /*0100*/ 	.word	0x00006830


	//   ....[9]....
        /*0104*/ 	.word	0x00006910


	//   ....[10]....
        /*0108*/ 	.word	0x00006940


	//   ....[11]....
        /*010c*/ 	.word	0x00006a10


	//   ....[12]....
        /*0110*/ 	.word	0x00006a70


	//   ....[13]....
        /*0114*/ 	.word	0x00006b50


	//   ....[14]....
        /*0118*/ 	.word	0x00006c00


	//   ....[15]....
        /*011c*/ 	.word	0x00006cc0


	//   ....[16]....
        /*0120*/ 	.word	0x0000a060


	//   ....[17]....
        /*0124*/ 	.word	0x0000a160


	//   ....[18]....
        /*0128*/ 	.word	0x0000a1d0


	//   ....[19]....
        /*012c*/ 	.word	0x0000a2e0


	//   ....[20]....
        /*0130*/ 	.word	0x0000a320


	//   ....[21]....
        /*0134*/ 	.word	0x0000a370


	//   ....[22]....
        /*0138*/ 	.word	0x0000a410


	//   ....[23]....
        /*013c*/ 	.word	0x0000a490


	//   ....[24]....
        /*0140*/ 	.word	0x0000d120


	//   ....[25]....
        /*0144*/ 	.word	0x0000d1e0


	//   ....[26]....
        /*0148*/ 	.word	0x0000d250


	//   ....[27]....
        /*014c*/ 	.word	0x0000d280


	//   ....[28]....
        /*0150*/ 	.word	0x0000d2a0


	//   ....[29]....
        /*0154*/ 	.word	0x0000d2b0


	//   ....[30]....
        /*0158*/ 	.word	0x0000d2d0


	//   ....[31]....
        /*015c*/ 	.word	0x0000d2f0


	//   ....[32]....
        /*0160*/ 	.word	0x0000ebf0


	//   ....[33]....
        /*0164*/ 	.word	0x0000ec30


	//   ....[34]....
        /*0168*/ 	.word	0x0000ec60


	//   ....[35]....
        /*016c*/ 	.word	0x0000ec70


	//   ....[36]....
        /*0170*/ 	.word	0x0000ecf0


	//   ....[37]....
        /*0174*/ 	.word	0x0000ed10


	//   ....[38]....
        /*0178*/ 	.word	0x0000ed30


	//   ....[39]....
        /*017c*/ 	.word	0x0000ed40


	//----- nvinfo : EIATTR_EXIT_INSTR_OFFSETS
	.align		4
.L_314:
        /*0180*/ 	.byte	0x04, 0x1c
        /*0182*/ 	.short	(.L_316 - .L_315)


	//   ....[0]....
.L_315:
        /*0184*/ 	.word	0x000002d0


	//   ....[1]....
        /*0188*/ 	.word	0x00010570


	//   ....[2]....
        /*018c*/ 	.word	0x00010630


	//   ....[3]....
        /*0190*/ 	.word	0x000114c0


	//   ....[4]....
        /*0194*/ 	.word	0x00011540


	//----- nvinfo : EIATTR_CTAIDZ_USED
	.align		4
.L_316:
        /*0198*/ 	.byte	0x01, 0x04
	.zero		2


	//----- nvinfo : EIATTR_CRS_STACK_SIZE
	.align		4
        /*019c*/ 	.byte	0x04, 0x1e
        /*019e*/ 	.short	(.L_318 - .L_317)
.L_317:
        /*01a0*/ 	.word	0x00000000
.L_318:


//--------------------- .nv.info._ZN5flash16flash_fwd_kernelI23Flash_fwd_kernel_traitsILi64ELi128ELi64ELi4ELb0ELb0EN7cutlass10bfloat16_tE19Flash_kernel_traitsILi64ELi128ELi64ELi4ES3_EELb1ELb1ELb0ELb1ELb0ELb0ELb0ELb0EEEvNS_16Flash_fwd_paramsE --------------------------
	.section	.nv.info._ZN5flash16flash_fwd_kernelI23Flash_fwd_kernel_traitsILi64ELi128ELi64ELi4ELb0ELb0EN7cutlass10bfloat16_tE19Flash_kernel_traitsILi64ELi128ELi64ELi4ES3_EELb1ELb1ELb0ELb1ELb0ELb0ELb0ELb0EEEvNS_16Flash_fwd_paramsE,"",@"SHT_CUDA_INFO"
	.sectionflags	@""
	.align	4


	//----- nvinfo : EIATTR_CUDA_API_VERSION
	.align		4
        /*0000*/ 	.byte	0x04, 0x37
        /*0002*/ 	.short	(.L_320 - .L_319)
.L_319:
        /*0004*/ 	.word	0x00000082


	//----- nvinfo : EIATTR_SW2861232_WAR
	.align		4
.L_320:
        /*0008*/ 	.byte	0x01, 0x35
	.zero		2


	//----- nvinfo : EIATTR_PARAM_CBANK
	.align		4
        /*000c*/ 	.byte	0x04, 0x0a
        /*000e*/ 	.short	(.L_322 - .L_321)
	.align		4
.L_321:
        /*0010*/ 	.word	index@(.nv.constant0._ZN5flash16flash_fwd_kernelI23Flash_fwd_kernel_traitsILi64ELi128ELi64ELi4ELb0ELb0EN7cutlass10bfloat16_tE19Flash_kernel_traitsILi64ELi128ELi64ELi4ES3_EELb1ELb1ELb0ELb1ELb0ELb0ELb0ELb0EEEvNS_16Flash_fwd_paramsE)
        /*0014*/ 	.short	0x0160
        /*0016*/ 	.short	0x01d0


	//----- nvinfo : EIATTR_CBANK_PARAM_SIZE
	.align		4
.L_322:
        /*0018*/ 	.byte	0x03, 0x19
        /*001a*/ 	.short	0x01d0


	//----- nvinfo : EIATTR_KPARAM_INFO
	.align		4
        /*001c*/ 	.byte	0x04, 0x17
        /*001e*/ 	.short	(.L_324 - .L_323)
.L_323:
        /*0020*/ 	.word	0x00000000
        /*0024*/ 	.short	0x0000
        /*0026*/ 	.short	0x0000
        /*0028*/ 	.byte	0x00, 0xf0, 0x41, 0x07


	//----- nvinfo : EIATTR_MAXREG_COUNT
	.align		4
.L_324:
        /*002c*/ 	.byte	0x03, 0x1b
        /*002e*/ 	.short	0x00ff


	//----- nvinfo : EIATTR_NUM_BARRIERS
	.align		4
        /*0030*/ 	.byte	0x02, 0x4c
        /*0032*/ 	.byte	0x01
	.zero		1


	//----- nvinfo : EIATTR_MERCURY_ISA_VERSION
	.align		4
        /*0034*/ 	.byte	0x03, 0x5f
        /*0036*/ 	.short	0x0000


	//----- nvinfo : EIATTR_COOP_GROUP_MASK_REGIDS
	.align		4
        /*0038*/ 	.byte	0x04, 0x29
        /*003a*/ 	.short	(.L_326 - .L_325)


	//   ....[0]....
.L_325:
        /*003c*/ 	.word	0xffffffff


	//   ....[1]....
        /*0040*/ 	.word	0xffffffff


	//   ....[2]....
        /*0044*/ 	.word	0xffffffff


	//   ....[3]....
        /*0048*/ 	.word	0xffffffff


	//   ....[4]....
        /*004c*/ 	.word	0xffffffff


	//   ....[5]....
        /*0050*/ 	.word	0xffffffff


	//   ....[6]....
        /*0054*/ 	.word	0xffffffff


	//   ....[7]....
        /*0058*/ 	.word	0xffffffff


	//   ....[8]....
        /*005c*/ 	.word	0xffffffff


	//   ....[9]....
        /*0060*/ 	.word	0xffffffff


	//   ....[10]....
        /*0064*/ 	.word	0xffffffff


	//   ....[11]....
        /*0068*/ 	.word	0xffffffff


	//   ....[12]....
        /*006c*/ 	.word	0xffffffff


	//   ....[13]....
        /*0070*/ 	.word	0xffffffff


	//   ....[14]....
        /*0074*/ 	.word	0xffffffff


	//   ....[15]....
        /*0078*/ 	.word	0xffffffff


	//   ....[16]....
        /*007c*/ 	.word	0xffffffff


	//   ....[17]....
        /*0080*/ 	.word	0xffffffff


	//   ....[18]....
        /*0084*/ 	.word	0xffffffff


	//   ....[19]....
        /*0088*/ 	.word	0xffffffff


	//   ....[20]....
        /*008c*/ 	.word	0xffffffff


	//   ....[21]....
        /*0090*/ 	.word	0xffffffff


	//   ....[22]....
        /*0094*/ 	.word	0xffffffff


	//   ....[23]....
        /*0098*/ 	.word	0xffffffff


	//   ....[24]....
        /*009c*/ 	.word	0xffffffff


	//   ....[25]....
        /*00a0*/ 	.word	0xffffffff


	//   ....[26]....
        /*00a4*/ 	.word	0xffffffff


	//   ....[27]....
        /*00a8*/ 	.word	0xffffffff


	//   ....[28]....
        /*00ac*/ 	.word	0xffffffff


	//   ....[29]....
        /*00b0*/ 	.word	0xffffffff


	//   ....[30]....
        /*00b4*/ 	.word	0xffffffff


	//   ....[31]....
        /*00b8*/ 	.word	0xffffffff


	//   ....[32]....
        /*00bc*/ 	.word	0xffffffff


	//   ....[33]....
        /*00c0*/ 	.word	0xffffffff


	//   ....[34]....
        /*00c4*/ 	.word	0xffffffff


	//   ....[35]....
        /*00c8*/ 	.word	0xffffffff


	//   ....[36]....
        /*00cc*/ 	.word	0xffffffff


	//   ....[37]....
        /*00d0*/ 	.word	0xffffffff


	//   ....[38]....
        /*00d4*/ 	.word	0xffffffff


	//   ....[39]....
        /*00d8*/ 	.word	0xffffffff


	//----- nvinfo : EIATTR_COOP_GROUP_INSTR_OFFSETS
	.align		4
.L_326:
        /*00dc*/ 	.byte	0x04, 0x28
        /*00de*/ 	.short	(.L_328 - .L_327)


	//   ....[0]....
.L_327:
        /*00e0*/ 	.word	0x00004160


	//   ....[1]....
        /*00e4*/ 	.word	0x000042d0


	//   ....[2]....
        /*00e8*/ 	.word	0x00004310


	//   ....[3]....
        /*00ec*/ 	.word	0x000043a0


	//   ....[4]....
        /*00f0*/ 	.word	0x000043f0


	//   ....[5]....
        /*00f4*/ 	.word	0x00004430


	//   ....[6]....
        /*00f8*/ 	.word	0x00004530


	//   ....[7]....
        /*00fc*/ 	.word	0x000045a0


	//   ....[8]....
        /*0100*/ 	.word	0x00008520


	//   ....[9]....
        /*0104*/ 	.word	0x00008600


	//   ....[10]....
        /*0108*/ 	.word	0x00008610


	//   ....[11]....
        /*010c*/ 	.word	0x00008650


	//   ....[12]....
        /*0110*/ 	.word	0x00009040


	//   ....[13]....
        /*0114*/ 	.word	0x000091b0


	//   ....[14]....
        /*0118*/ 	.word	0x000093a0


	//   ....[15]....
        /*011c*/ 	.word	0x000094d0


	//   ....[16]....
        /*0120*/ 	.word	0x0000cf30


	//   ....[17]....
        /*0124*/ 	.word	0x0000d060


	//   ....[18]....
        /*0128*/ 	.word	0x0000d090


	//   ....[19]....
        /*012c*/ 	.word	0x0000d1a0


	//   ....[20]....
        /*0130*/ 	.word	0x0000d830


	//   ....[21]....
        /*0134*/ 	.word	0x0000d9f0


	//   ....[22]....
        /*0138*/ 	.word	0x0000dbf0


	//   ....[23]....
        /*013c*/ 	.word	0x0000dd50


	//   ....[24]....
        /*0140*/ 	.word	0x00011070


	//   ....[25]....
        /*0144*/ 	.word	0x000111c0


	//   ....[26]....
        /*0148*/ 	.word	0x00011240


	//   ....[27]....
        /*014c*/ 	.word	0x00011400


	//   ....[28]....
        /*0150*/ 	.word	0x000114f0


	//   ....[29]....
        /*0154*/ 	.word	0x000115d0


	//   ....[30]....
        /*0158*/ 	.word	0x000116b0


	//   ....[31]....
        /*015c*/ 	.word	0x00011750


	//   ....[32]....
        /*0160*/ 	.word	0x00013f80


	//   ....[33]....
        /*0164*/ 	.word	0x00013fc0


	//   ....[34]....
        /*0168*/ 	.word	0x00013fe0


	//   ....[35]....
        /*016c*/ 	.word	0x00014020


	//   ....[36]....
        /*0170*/ 	.word	0x00014060


	//   ....[37]....
        /*0174*/ 	.word	0x00014070


	//   ....[38]....
        /*0178*/ 	.word	0x00014080


	//   ....[39]....
        /*017c*/ 	.word	0x000140b0


	//----- nvinfo : EIATTR_EXIT_INSTR_OFFSETS
	.align		4
.L_328:
        /*0180*/ 	.byte	0x04, 0x1c
        /*0182*/ 	.short	(.L_330 - .L_329)


	//   ....[0]....
.L_329:
        /*0184*/ 	.word	0x00000510


	//   ....[1]....
        /*0188*/ 	.word	0x00015970


	//   ....[2]....
        /*018c*/ 	.word	0x00015a30


	//   ....[3]....
        /*0190*/ 	.word	0x000169c0


	//   ....[4]....
        /*0194*/ 	.word	0x00016a40


	//----- nvinfo : EIATTR_CTAIDZ_USED
	.align		4
.L_330:
        /*0198*/ 	.byte	0x01, 0x04
	.zero		2


	//----- nvinfo : EIATTR_CRS_STACK_SIZE
	.align		4
        /*019c*/ 	.byte	0x04, 0x1e
        /*019e*/ 	.short	(.L_332 - .L_331)
.L_331:
        /*01a0*/ 	.word	0x00000000
.L_332:


//--------------------- .nv.info._ZN5flash16flash_fwd_kernelI23Flash_fwd_kernel_traitsILi64ELi128ELi64ELi4ELb0ELb0EN7cutlass10bfloat16_tE19Flash_kernel_traitsILi64ELi128ELi64ELi4ES3_EELb1ELb1ELb0ELb0ELb0ELb0ELb0ELb1EEEvNS_16Flash_fwd_paramsE --------------------------
	.section	.nv.info._ZN5flash16flash_fwd_kernelI23Flash_fwd_kernel_traitsILi64ELi128ELi64ELi4ELb0ELb0EN7cutlass10bfloat16_tE19Flash_kernel_traitsILi64ELi128ELi64ELi4ES3_EELb1ELb1ELb0ELb0ELb0ELb0ELb0ELb1EEEvNS_16Flash_fwd_paramsE,"",@"SHT_CUDA_INFO"
	.sectionflags	@""
	.align	4


	//----- nvinfo : EIATTR_CUDA_API_VERSION
	.align		4
        /*0000*/ 	.byte	0x04, 0x37
        /*0002*/ 	.short	(.L_334 - .L_333)
.L_333:
        /*0004*/ 	.word	0x00000082


	//----- nvinfo : EIATTR_SW2861232_WAR
	.align		4
.L_334:
        /*0008*/ 	.byte	0x01, 0x35
	.zero		2


	//----- nvinfo : EIATTR_PARAM_CBANK
	.align		4
        /*000c*/ 	.byte	0x04, 0x0a
        /*000e*/ 	.short	(.L_336 - .L_335)
	.align		4
.L_335:
        /*0010*/ 	.word	index@(.nv.constant0._ZN5flash16flash_fwd_kernelI23Flash_fwd_kernel_traitsILi64ELi128ELi64ELi4ELb0ELb0EN7cutlass10bfloat16_tE19Flash_kernel_traitsILi64ELi128ELi64ELi4ES3_EELb1ELb1ELb0ELb0ELb0ELb0ELb0ELb1EEEvNS_16Flash_fwd_paramsE)
        /*0014*/ 	.short	0x0160
        /*0016*/ 	.short	0x01d0


	//----- nvinfo : EIATTR_CBANK_PARAM_SIZE
	.align		4
.L_336:
        /*0018*/ 	.byte	0x03, 0x19
        /*001a*/ 	.short	0x01d0


	//----- nvinfo : EIATTR_KPARAM_INFO
	.align		4
        /*001c*/ 	.byte	0x04, 0x17
        /*001e*/ 	.short	(.L_338 - .L_337)
.L_337:
        /*0020*/ 	.word	0x00000000
        /*0024*/ 	.short	0x0000
        /*0026*/ 	.short	0x0000
        /*0028*/ 	.byte	0x00, 0xf0, 0x41, 0x07


	//----- nvinfo : EIATTR_MAXREG_COUNT
	.align		4
.L_338:
        /*002c*/ 	.byte	0x03, 0x1b
        /*002e*/ 	.short	0x00ff


	//----- nvinfo : EIATTR_NUM_BARRIERS
	.align		4
        /*0030*/ 	.byte	0x02, 0x4c
        /*0032*/ 	.byte	0x01
	.zero		1


	//----- nvinfo : EIATTR_ANNOTATIONS
	.align		4
        /*0034*/ 	.byte	0x04, 0x55
        /*0036*/ 	.short	(.L_340 - .L_339)


	//   ....[0]....
.L_339:
        /* <DEDUP_REMOVED lines=151> */


	//----- nvinfo : EIATTR_MERCURY_ISA_VERSION
	.align		4
.L_340:
        /*0990*/ 	.byte	0x03, 0x5f
        /*0992*/ 	.short	0x0000


	//----- nvinfo : EIATTR_COOP_GROUP_MASK_REGIDS
	.align		4
        /*0994*/ 	.byte	0x04, 0x29
        /*0996*/ 	.short	(.L_342 - .L_341)


	//   ....[0]....
.L_341:
        /*0998*/ 	.word	0xffffffff


	//   ....[1]....
        /*099c*/ 	.word	0xffffffff


	//   ....[2]....
        /*09a0*/ 	.word	0xffffffff


	//   ....[3]....
        /*09a4*/ 	.word	0xffffffff


	//   ....[4]....
        /*09a8*/ 	.word	0xffffffff


	//   ....[5]....
        /*09ac*/ 	.word	0xffffffff


	//   ....[6]....
        /*09b0*/ 	.word	0xffffffff


	//   ....[7]....
        /*09b4*/ 	.word	0xffffffff


	//   ....[8]....
        /*09b8*/ 	.word	0xffffffff


	//   ....[9]....
        /*09bc*/ 	.word	0xffffffff


	//   ....[10]....
        /*09c0*/ 	.word	0xffffffff


	//   ....[11]....
        /*09c4*/ 	.word	0xffffffff


	//   ....[12]....
        /*09c8*/ 	.word	0xffffffff


	//   ....[13]....
        /*09cc*/ 	.word	0xffffffff


	//   ....[14]....
        /*09d0*/ 	.word	0xffffffff


	//   ....[15]....
        /*09d4*/ 	.word	0xffffffff


	//   ....[16]....
        /*09d8*/ 	.word	0xffffffff


	//   ....[17]....
        /*09dc*/ 	.word	0xffffffff


	//   ....[18]....
        /*09e0*/ 	.word	0xffffffff


	//   ....[19]....
        /*09e4*/ 	.word	0xffffffff


	//   ....[20]....
        /*09e8*/ 	.word	0xffffffff


	//   ....[21]....
        /*09ec*/ 	.word	0xffffffff


	//   ....[22]....
        /*09f0*/ 	.word	0xffffffff


	//   ....[23]....
        /*09f4*/ 	.word	0xffffffff


	//   ....[24]....
        /*09f8*/ 	.word	0xffffffff


	//   ....[25]....
        /*09fc*/ 	.word	0xffffffff


	//   ....[26]....
        /*0a00*/ 	.word	0xffffffff


	//   ....[27]....
        /*0a04*/ 	.word	0xffffffff


	//   ....[28]....
        /*0a08*/ 	.word	0xffffffff


	//   ....[29]....
        /*0a0c*/ 	.word	0xffffffff


	//   ....[30]....
        /*0a10*/ 	.word	0xffffffff


	//   ....[31]....
        /*0a14*/ 	.word	0xffffffff


	//   ....[32]....
        /*0a18*/ 	.word	0xffffffff


	//   ....[33]....
        /*0a1c*/ 	.word	0xffffffff


	//   ....[34]....
        /*0a20*/ 	.word	0xffffffff


	//   ....[35]....
        /*0a24*/ 	.word	0xffffffff


	//   ....[36]....
        /*0a28*/ 	.word	0xffffffff


	//   ....[37]....
        /*0a2c*/ 	.word	0xffffffff


	//   ....[38]....
        /*0a30*/ 	.word	0xffffffff


	//   ....[39]....
        /*0a34*/ 	.word	0xffffffff


	//----- nvinfo : EIATTR_COOP_GROUP_INSTR_OFFSETS
	.align		4
.L_342:
        /*0a38*/ 	.byte	0x04, 0x28
        /*0a3a*/ 	.short	(.L_344 - .L_343)


	//   ....[0]....
.L_343:
        /*0a3c*/ 	.word	0x00003a20


	//   ....[1]....
        /*0a40*/ 	.word	0x00003b70


	//   ....[2]....
        /*0a44*/ 	.word	0x00003bf0


	//   ....[3]....
        /*0a48*/ 	.word	0x00003d40


	//   ....[4]....
        /*0a4c*/ 	.word	0x00005af0


	//   ....[5]....
        /*0a50*/ 	.word	0x00005c50


	//   ....[6]....
        /*0a54*/ 	.word	0x00005e70


	//   ....[7]....
        /*0a58*/ 	.word	0x00006070


	//   ....[8]....
        /*0a5c*/ 	.word	0x0000a860


	//   ....[9]....
        /*0a60*/ 	.word	0x0000a920


	//   ....[10]....
        /*0a64*/ 	.word	0x0000aa10


	//   ....[11]....
        /*0a68*/ 	.word	0x0000aaf0


	//   ....[12]....
        /*0a6c*/ 	.word	0x0000b500


	//   ....[13]....
        /*0a70*/ 	.word	0x0000b550


	//   ....[14]....
        /*0a74*/ 	.word	0x0000b6d0


	//   ....[15]....
        /*0a78*/ 	.word	0x0000b770


	//   ....[16]....
        /*0a7c*/ 	.word	0x00012090


	//   ....[17]....
        /*0a80*/ 	.word	0x00012150


	//   ....[18]....
        /*0a84*/ 	.word	0x000121e0


	//   ....[19]....
        /*0a88*/ 	.word	0x000122a0


	//   ....[20]....
        /*0a8c*/ 	.word	0x000130b0


	//   ....[21]....
        /*0a90*/ 	.word	0x00013230


	//   ....[22]....
        /*0a94*/ 	.word	0x00013320


	//   ....[23]....
        /*0a98*/ 	.word	0x00013450


	//   ....[24]....
        /*0a9c*/ 	.word	0x00019710


	//   ....[25]....
        /*0aa0*/ 	.word	0x00019830


	//   ....[26]....
        /*0aa4*/ 	.word	0x000198f0


	//   ....[27]....
        /*0aa8*/ 	.word	0x00019980


	//   ....[28]....
        /*0aac*/ 	.word	0x000199c0


	//   ....[29]....
        /*0ab0*/ 	.word	0x00019b10


	//   ....[30]....
        /*0ab4*/ 	.word	0x00019c70


	//   ....[31]....
        /*0ab8*/ 	.word	0x00019e20


	//   ....[32]....
        /*0abc*/ 	.word	0x0001f230


	//   ....[33]....
        /*0ac0*/ 	.word	0x0001f240


	//   ....[34]....
        /*0ac4*/ 	.word	0x0001f250


	//   ....[35]....
        /*0ac8*/ 	.word	0x0001f290


	//   ....[36]....
        /*0acc*/ 	.word	0x0001f2b0


	//   ....[37]....
        /*0ad0*/ 	.word	0x0001f2d0


	//   ....[38]....
        /*0ad4*/ 	.word	0x0001f2f0


	//   ....[39]....
        /*0ad8*/ 	.word	0x0001f360


	//----- nvinfo : EIATTR_EXIT_INSTR_OFFSETS
	.align		4
.L_344:
        /*0adc*/ 	.byte	0x04, 0x1c
        /*0ade*/ 	.short	(.L_346 - .L_345)


	//   ....[0]....
.L_345:
        /*0ae0*/ 	.word	0x000004f0


	//   ....[1]....
        /*0ae4*/ 	.word	0x00020de0


	//   ....[2]....
        /*0ae8*/ 	.word	0x00020ea0


	//   ....[3]....
        /*0aec*/ 	.word	0x00021e90


	//   ....[4]....
        /*0af0*/ 	.word	0x00021f10


	//----- nvinfo : EIATTR_CTAIDZ_USED
	.align		4
.L_346:
        /*0af4*/ 	.byte	0x01, 0x04
	.zero		2


	//----- nvinfo : EIATTR_CRS_STACK_SIZE
	.align		4
        /*0af8*/ 	.byte	0x04, 0x1e
        /*0afa*/ 	.short	(.L_348 - .L_347)
.L_347:
        /*0afc*/ 	.word	0x00000000
.L_348:


//--------------------- .nv.info._ZN5flash16flash_fwd_kernelI23Flash_fwd_kernel_traitsILi64ELi128ELi64ELi4ELb0ELb0EN7cutlass10bfloat16_tE19Flash_kernel_traitsILi64ELi128ELi64ELi4ES3_EELb0ELb1ELb0ELb0ELb0ELb0ELb1ELb0EEEvNS_16Flash_fwd_paramsE --------------------------
	.section	.nv.info._ZN5flash16flash_fwd_kernelI23Flash_fwd_kernel_traitsILi64ELi128ELi64ELi4ELb0ELb0EN7cutlass10bfloat16_tE19Flash_kernel_traitsILi64ELi128ELi64ELi4ES3_EELb0ELb1ELb0ELb0ELb0ELb0ELb1ELb0EEEvNS_16Flash_fwd_paramsE,"",@"SHT_CUDA_INFO"
	.sectionflags	@""
	.align	4


	//----- nvinfo : EIATTR_CUDA_API_VERSION
	.align		4
        /*0000*/ 	.byte	0x04, 0x37
        /*0002*/ 	.short	(.L_350 - .L_349)
.L_349:
        /*0004*/ 	.word	0x00000082


	//----- nvinfo : EIATTR_SW2861232_WAR
	.align		4
.L_350:
        /*0008*/ 	.byte	0x01, 0x35
	.zero		2


	//----- nvinfo : EIATTR_PARAM_CBANK
	.align		4
        /*000c*/ 	.byte	0x04, 0x0a
        /*000e*/ 	.short	(.L_352 - .L_351)
	.align		4
.L_351:
        /*0010*/ 	.word	index@(.nv.constant0._ZN5flash16flash_fwd_kernelI23Flash_fwd_kernel_traitsILi64ELi128ELi64ELi4ELb0ELb0EN7cutlass10bfloat16_tE19Flash_kernel_traitsILi64ELi128ELi64ELi4ES3_EELb0ELb1ELb0ELb0ELb0ELb0ELb1ELb0EEEvNS_16Flash_fwd_paramsE)
        /*0014*/ 	.short	0x0160
        /*0016*/ 	.short	0x01d0


	//----- nvinfo : EIATTR_CBANK_PARAM_SIZE
	.align		4
.L_352:
        /*0018*/ 	.byte	0x03, 0x19
        /*001a*/ 	.short	0x01d0


	//----- nvinfo : EIATTR_KPARAM_INFO
	.align		4
        /*001c*/ 	.byte	0x04, 0x17
        /*001e*/ 	.short	(.L_354 - .L_353)
.L_353:
        /*0020*/ 	.word	0x00000000
        /*0024*/ 	.short	0x0000
        /*0026*/ 	.short	0x0000
        /*0028*/ 	.byte	0x00, 0xf0, 0x41, 0x07


	//----- nvinfo : EIATTR_MAXREG_COUNT
	.align		4
.L_354:
        /*002c*/ 	.byte	0x03, 0x1b
        /*002e*/ 	.short	0x00ff


	//----- nvinfo : EIATTR_NUM_BARRIERS
	.align		4
        /*0030*/ 	.byte	0x02, 0x4c
        /*0032*/ 	.byte	0x01
	.zero		1


	//----- nvinfo : EIATTR_ANNOTATIONS
	.align		4
        /*0034*/ 	.byte	0x04, 0x55
        /*0036*/ 	.short	(.L_356 - .L_355)


	//   ....[0]....
.L_355:
        /* <DEDUP_REMOVED lines=16> */


	//----- nvinfo : EIATTR_MERCURY_ISA_VERSION
	.align		4
.L_356:
        /*0128*/ 	.byte	0x03, 0x5f
        /*012a*/ 	.short	0x0000


	//----- nvinfo : EIATTR_COOP_GROUP_MASK_REGIDS
	.align		4
        /*012c*/ 	.byte	0x04, 0x29
        /*012e*/ 	.short	(.L_358 - .L_357)


	//   ....[0]....
.L_357:
        /*0130*/ 	.word	0xffffffff


	//   ....[1]....
        /*0134*/ 	.word	0xffffffff


	//   ....[2]....
        /*0138*/ 	.word	0xffffffff


	//   ....[3]....
        /*013c*/ 	.word	0xffffffff


	//   ....[4]....
        /*0140*/ 	.word	0xffffffff


	//   ....[5]....
        /*0144*/ 	.word	0xffffffff


	//   ....[6]....
        /*0148*/ 	.word	0xffffffff


	//   ....[7]....
        /*014c*/ 	.word	0xffffffff


	//   ....[8]....
        /*0150*/ 	.word	0xffffffff


	//   ....[9]....
        /*0154*/ 	.word	0xffffffff


	//   ....[10]....
        /*0158*/ 	.word	0xffffffff


	//   ....[11]....
        /*015c*/ 	.word	0xffffffff


	//   ....[12]....
        /*0160*/ 	.word	0xffffffff


	//   ....[13]....
        /*0164*/ 	.word	0xffffffff


	//   ....[14]....
        /*0168*/ 	.word	0xffffffff


	//   ....[15]....
        /*016c*/ 	.word	0xffffffff


	//   ....[16]....
        /*0170*/ 	.word	0xffffffff


	//   ....[17]....
        /*0174*/ 	.word	0xffffffff


	//   ....[18]....
        /*0178*/ 	.word	0xffffffff


	//   ....[19]....
        /*017c*/ 	.word	0xffffffff


	//   ....[20]....
        /*0180*/ 	.word	0xffffffff


	//   ....[21]....
        /*0184*/ 	.word	0xffffffff


	//   ....[22]....
        /*0188*/ 	.word	0xffffffff


	//   ....[23]....
        /*018c*/ 	.word	0xffffffff


	//   ....[24]....
        /*0190*/ 	.word	0xffffffff


	//   ....[25]....
        /*0194*/ 	.word	0xffffffff


	//   ....[26]....
        /*0198*/ 	.word	0xffffffff


	//   ....[27]....
        /*019c*/ 	.word	0xffffffff


	//   ....[28]....
        /*01a0*/ 	.word	0xffffffff


	//   ....[29]....
        /*01a4*/ 	.word	0xffffffff


	//   ....[30]....
        /*01a8*/ 	.word	0xffffffff


	//   ....[31]....
        /*01ac*/ 	.word	0xffffffff


	//   ....[32]....
        /*01b0*/ 	.word	0xffffffff


	//   ....[33]....
        /*01b4*/ 	.word	0xffffffff


	//   ....[34]....
        /*01b8*/ 	.word	0xffffffff


	//   ....[35]....
        /*01bc*/ 	.word	0xffffffff


	//   ....[36]....
        /*01c0*/ 	.word	0xffffffff


	//   ....[37]....
        /*01c4*/ 	.word	0xffffffff


	//   ....[38]....
        /*01c8*/ 	.word	0xffffffff


	//   ....[39]....
        /*01cc*/ 	.word	0xffffffff


	//----- nvinfo : EIATTR_COOP_GROUP_INSTR_OFFSETS
	.align		4
.L_358:
        /*01d0*/ 	.byte	0x04, 0x28
        /*01d2*/ 	.short	(.L_360 - .L_359)


	//   ....[0]....
.L_359:
        /*01d4*/ 	.word	0x00004120


	//   ....[1]....
        /*01d8*/ 	.word	0x00004190


	//   ....[2]....
        /*01dc*/ 	.word	0x00004230


	//   ....[3]....
        /*01e0*/ 	.word	0x00004250


	//   ....[4]....
        /*01e4*/ 	.word	0x00004280


	//   ....[5]....
        /*01e8*/ 	.word	0x00004300


	//   ....[6]....
        /*01ec*/ 	.word	0x000043f0


	//   ....[7]....
        /*01f0*/ 	.word	0x00004580


	//   ....[8]....
        /*01f4*/ 	.word	0x000076a0


	//   ....[9]....
        /*01f8*/ 	.word	0x000076e0


	//   ....[10]....
        /*01fc*/ 	.word	0x00007770


	//   ....[11]....
        /*0200*/ 	.word	0x00007780


	//   ....[12]....
        /*0204*/ 	.word	0x000077b0


	//   ....[13]....
        /*0208*/ 	.word	0x00007830


	//   ....[14]....
        /*020c*/ 	.word	0x00007990


	//   ....[15]....
        /*0210*/ 	.word	0x00007a00


	//   ....[16]....
        /*0214*/ 	.word	0x0000b330


	//   ....[17]....
        /*0218*/ 	.word	0x0000b3c0


	//   ....[18]....
        /*021c*/ 	.word	0x0000b450


	//   ....[19]....
        /*0220*/ 	.word	0x0000b470


	//   ....[20]....
        /*0224*/ 	.word	0x0000b4b0


	//   ....[21]....
        /*0228*/ 	.word	0x0000b550


	//   ....[22]....
        /*022c*/ 	.word	0x0000b660


	//   ....[23]....
        /*0230*/ 	.word	0x0000b6d0


	//   ....[24]....
        /*0234*/ 	.word	0x0000e870


	//   ....[25]....
        /*0238*/ 	.word	0x0000e9e0


	//   ....[26]....
        /*023c*/ 	.word	0x0000ea30


	//   ....[27]....
        /*0240*/ 	.word	0x0000ea50


	//   ....[28]....
        /*0244*/ 	.word	0x0000ea60


	//   ....[29]....
        /*0248*/ 	.word	0x0000eaa0


	//   ....[30]....
        /*024c*/ 	.word	0x0000eae0


	//   ....[31]....
        /*0250*/ 	.word	0x0000eb10


	//   ....[32]....
        /*0254*/ 	.word	0x000103b0


	//   ....[33]....
        /*0258*/ 	.word	0x000103f0


	//   ....[34]....
        /*025c*/ 	.word	0x00010400


	//   ....[35]....
        /*0260*/ 	.word	0x00010410


	//   ....[36]....
        /*0264*/ 	.word	0x00010450


	//   ....[37]....
        /*0268*/ 	.word	0x00010470


	//   ....[38]....
        /*026c*/ 	.word	0x00010490


	//   ....[39]....
        /*0270*/ 	.word	0x000104b0


	//----- nvinfo : EIATTR_EXIT_INSTR_OFFSETS
	.align		4
.L_360:
        /*0274*/ 	.byte	0x04, 0x1c
        /*0276*/ 	.short	(.L_362 - .L_361)


	//   ....[0]....
.L_361:
        /*0278*/ 	.word	0x000002e0


	//   ....[1]....
        /*027c*/ 	.word	0x00011de0


	//   ....[2]....
        /*0280*/ 	.word	0x00011ea0


	//   ....[3]....
        /*0284*/ 	.word	0x00012e50


	//   ....[4]....
        /*0288*/ 	.word	0x00012ed0


	//----- nvinfo : EIATTR_CTAIDZ_USED
	.align		4
.L_362:
        /*028c*/ 	.byte	0x01, 0x04
	.zero		2


	//----- nvinfo : EIATTR_CRS_STACK_SIZE
	.align		4
        /*0290*/ 	.byte	0x04, 0x1e
        /*0292*/ 	.short	(.L_364 - .L_363)
.L_363:
        /*0294*/ 	.word	0x00000000
.L_364:


//--------------------- .nv.info._ZN5flash16flash_fwd_kernelI23Flash_fwd_kernel_traitsILi64ELi128ELi64ELi4ELb0ELb0EN7cutlass10bfloat16_tE19Flash_kernel_traitsILi64ELi128ELi64ELi4ES3_EELb1ELb1ELb0ELb1ELb0ELb0ELb0ELb1EEEvNS_16Flash_fwd_paramsE --------------------------
	.section	.nv.info._ZN5flash16flash_fwd_kernelI23Flash_fwd_kernel_traitsILi64ELi128ELi64ELi4ELb0ELb0EN7cutlass10bfloat16_tE19Flash_kernel_traitsILi64ELi128ELi64ELi4ES3_EELb1ELb1ELb0ELb1ELb0ELb0ELb0ELb1EEEvNS_16Flash_fwd_paramsE,"",@"SHT_CUDA_INFO"
	.sectionflags	@""
	.align	4


	//----- nvinfo : EIATTR_CUDA_API_VERSION
	.align		4
        /*0000*/ 	.byte	0x04, 0x37
        /*0002*/ 	.short	(.L_366 - .L_365)
.L_365:
        /*0004*/ 	.word	0x00000082


	//----- nvinfo : EIATTR_SW2861232_WAR
	.align		4
.L_366:
        /*0008*/ 	.byte	0x01, 0x35
	.zero		2


	//----- nvinfo : EIATTR_PARAM_CBANK
	.align		4
        /*000c*/ 	.byte	0x04, 0x0a
        /*000e*/ 	.short	(.L_368 - .L_367)
	.align		4
.L_367:
        /*0010*/ 	.word	index@(.nv.constant0._ZN5flash16flash_fwd_kernelI23Flash_fwd_kernel_traitsILi64ELi128ELi64ELi4ELb0ELb0EN7cutlass10bfloat16_tE19Flash_kernel_traitsILi64ELi128ELi64ELi4ES3_EELb1ELb1ELb0ELb1ELb0ELb0ELb0ELb1EEEvNS_16Flash_fwd_paramsE)
        /*0014*/ 	.short	0x0160
        /*0016*/ 	.short	0x01d0


	//----- nvinfo : EIATTR_CBANK_PARAM_SIZE
	.align		4
.L_368:
        /*0018*/ 	.byte	0x03, 0x19
        /*001a*/ 	.short	0x01d0


	//----- nvinfo : EIATTR_KPARAM_INFO
	.align		4
        /*001c*/ 	.byte	0x04, 0x17
        /*001e*/ 	.short	(.L_370 - .L_369)
.L_369:
        /*0020*/ 	.word	0x00000000
        /*0024*/ 	.short	0x0000
        /*0026*/ 	.short	0x0000
        /*0028*/ 	.byte	0x00, 0xf0, 0x41, 0x07


	//----- nvinfo : EIATTR_MAXREG_COUNT
	.align		4
.L_370:
        /*002c*/ 	.byte	0x03, 0x1b
        /*002e*/ 	.short	0x00ff


	//----- nvinfo : EIATTR_NUM_BARRIERS
	.align		4
        /*0030*/ 	.byte	0x02, 0x4c
        /*0032*/ 	.byte	0x01
	.zero		1


	//----- nvinfo : EIATTR_ANNOTATIONS
	.align		4
        /*0034*/ 	.byte	0x04, 0x55
        /*0036*/ 	.short	(.L_372 - .L_371)


	//   ....[0]....
.L_371:
        /* <DEDUP_REMOVED lines=138> */


	//----- nvinfo : EIATTR_MERCURY_ISA_VERSION
	.align		4
.L_372:
        /*08c0*/ 	.byte	0x03, 0x5f
        /*08c2*/ 	.short	0x0000


	//----- nvinfo : EIATTR_COOP_GROUP_MASK_REGIDS
	.align		4
        /*08c4*/ 	.byte	0x04, 0x29
        /*08c6*/ 	.short	(.L_374 - .L_373)


	//   ....[0]....
.L_373:
        /*08c8*/ 	.word	0xffffffff


	//   ....[1]....
        /*08cc*/ 	.word	0xffffffff


	//   ....[2]....
        /*08d0*/ 	.word	0xffffffff


	//   ....[3]....
        /*08d4*/ 	.word	0xffffffff


	//   ....[4]....
        /*08d8*/ 	.word	0xffffffff


	//   ....[5]....
        /*08dc*/ 	.word	0xffffffff


	//   ....[6]....
        /*08e0*/ 	.word	0xffffffff


	//   ....[7]....
        /*08e4*/ 	.word	0xffffffff


	//   ....[8]....
        /*08e8*/ 	.word	0xffffffff


	//   ....[9]....
        /*08ec*/ 	.word	0xffffffff


	//   ....[10]....
        /*08f0*/ 	.word	0xffffffff


	//   ....[11]....
        /*08f4*/ 	.word	0xffffffff


	//   ....[12]....
        /*08f8*/ 	.word	0xffffffff


	//   ....[13]....
        /*08fc*/ 	.word	0xffffffff


	//   ....[14]....
        /*0900*/ 	.word	0xffffffff


	//   ....[15]....
        /*0904*/ 	.word	0xffffffff


	//   ....[16]....
        /*0908*/ 	.word	0xffffffff


	//   ....[17]....
        /*090c*/ 	.word	0xffffffff


	//   ....[18]....
        /*0910*/ 	.word	0xffffffff


	//   ....[19]....
        /*0914*/ 	.word	0xffffffff


	//   ....[20]....
        /*0918*/ 	.word	0xffffffff


	//   ....[21]....
        /*091c*/ 	.word	0xffffffff


	//   ....[22]....
        /*0920*/ 	.word	0xffffffff


	//   ....[23]....
        /*0924*/ 	.word	0xffffffff


	//   ....[24]....
        /*0928*/ 	.word	0xffffffff


	//   ....[25]....
        /*092c*/ 	.word	0xffffffff


	//   ....[26]....
        /*0930*/ 	.word	0xffffffff


	//   ....[27]....
        /*0934*/ 	.word	0xffffffff


	//   ....[28]....
        /*0938*/ 	.word	0xffffffff


	//   ....[29]....
        /*093c*/ 	.word	0xffffffff


	//   ....[30]....
        /*0940*/ 	.word	0xffffffff


	//   ....[31]....
        /*0944*/ 	.word	0xffffffff


	//   ....[32]....
        /*0948*/ 	.word	0xffffffff


	//   ....[33]....
        /*094c*/ 	.word	0xffffffff


	//   ....[34]....
        /*0950*/ 	.word	0xffffffff


	//   ....[35]....
        /*0954*/ 	.word	0xffffffff


	//   ....[36]....
        /*0958*/ 	.word	0xffffffff


	//   ....[37]....
        /*095c*/ 	.word	0xffffffff


	//   ....[38]....
        /*0960*/ 	.word	0xffffffff


	//   ....[39]....
        /*0964*/ 	.word	0xffffffff


	//----- nvinfo : EIATTR_COOP_GROUP_INSTR_OFFSETS
	.align		4
.L_374:
        /*0968*/ 	.byte	0x04, 0x28
        /*096a*/ 	.short	(.L_376 - .L_375)


	//   ....[0]....
.L_375:
        /*096c*/ 	.word	0x00004670


	//   ....[1]....
        /*0970*/ 	.word	0x00004760


	//   ....[2]....
        /*0974*/ 	.word	0x00004830


	//   ....[3]....
        /*0978*/ 	.word	0x000049e0


	//   ....[4]....
        /*097c*/ 	.word	0x000061a0


	//   ....[5]....
        /*0980*/ 	.word	0x000062d0


	//   ....[6]....
        /*0984*/ 	.word	0x00006300


	//   ....[7]....
        /*0988*/ 	.word	0x00006440


	//   ....[8]....
        /*098c*/ 	.word	0x0000afc0


	//   ....[9]....
        /*0990*/ 	.word	0x0000b000


	//   ....[10]....
        /*0994*/ 	.word	0x0000b020


	//   ....[11]....
        /*0998*/ 	.word	0x0000b210


	//   ....[12]....
        /*099c*/ 	.word	0x0000bb80


	//   ....[13]....
        /*09a0*/ 	.word	0x0000bc10


	//   ....[14]....
        /*09a4*/ 	.word	0x0000bcf0


	//   ....[15]....
        /*09a8*/ 	.word	0x0000be10


	//   ....[16]....
        /*09ac*/ 	.word	0x00012d30


	//   ....[17]....
        /*09b0*/ 	.word	0x00012dc0


	//   ....[18]....
        /*09b4*/ 	.word	0x00012df0


	//   ....[19]....
        /*09b8*/ 	.word	0x00012e10


	//   ....[20]....
        /*09bc*/ 	.word	0x00013b80


	//   ....[21]....
        /*09c0*/ 	.word	0x00013d00


	//   ....[22]....
        /*09c4*/ 	.word	0x00013e10


	//   ....[23]....
        /*09c8*/ 	.word	0x00013f50


	//   ....[24]....
        /*09cc*/ 	.word	0x0001ab50


	//   ....[25]....
        /*09d0*/ 	.word	0x0001abd0


	//   ....[26]....
        /*09d4*/ 	.word	0x0001acb0


	//   ....[27]....
        /*09d8*/ 	.word	0x0001ada0


	//   ....[28]....
        /*09dc*/ 	.word	0x0001b070


	//   ....[29]....
        /*09e0*/ 	.word	0x0001b190


	//   ....[30]....
        /*09e4*/ 	.word	0x0001b290


	//   ....[31]....
        /*09e8*/ 	.word	0x0001b390


	//   ....[32]....
        /*09ec*/ 	.word	0x00020580


	//   ....[33]....
        /*09f0*/ 	.word	0x00020590


	//   ....[34]....
        /*09f4*/ 	.word	0x000205a0


	//   ....[35]....
        /*09f8*/ 	.word	0x000205b0


	//   ....[36]....
        /*09fc*/ 	.word	0x000205f0


	//   ....[37]....
        /*0a00*/ 	.word	0x00020610


	//   ....[38]....
        /*0a04*/ 	.word	0x00020630


	//   ....[39]....
        /*0a08*/ 	.word	0x00020650


	//----- nvinfo : EIATTR_EXIT_INSTR_OFFSETS
	.align		4
.L_376:
        /*0a0c*/ 	.byte	0x04, 0x1c
        /*0a0e*/ 	.short	(.L_378 - .L_377)


	//   ....[0]....
.L_377:
        /*0a10*/ 	.word	0x000004f0


	//   ....[1]....
        /*0a14*/ 	.word	0x00022140


	//   ....[2]....
        /*0a18*/ 	.word	0x00022200


	//   ....[3]....
        /*0a1c*/ 	.word	0x000231f0


	//   ....[4]....
        /*0a20*/ 	.word	0x00023270


	//----- nvinfo : EIATTR_CTAIDZ_USED
	.align		4
.L_378:
        /*0a24*/ 	.byte	0x01, 0x04
	.zero		2


	//----- nvinfo : EIATTR_CRS_STACK_SIZE
	.align		4
        /*0a28*/ 	.byte	0x04, 0x1e
        /*0a2a*/ 	.short	(.L_380 - .L_379)
.L_379:
        /*0a2c*/ 	.word	0x00000000
.L_380:


//--------------------- .nv.info._ZN5flash16flash_fwd_kernelI23Flash_fwd_kernel_traitsILi64ELi128ELi64ELi4ELb0ELb0EN7cutlass10bfloat16_tE19Flash_kernel_traitsILi64ELi128ELi64ELi4ES3_EELb0ELb1ELb0ELb1ELb0ELb0ELb1ELb0EEEvNS_16Flash_fwd_paramsE --------------------------
	.section	.nv.info._ZN5flash16flash_fwd_kernelI23Flash_fwd_kernel_traitsILi64ELi128ELi64ELi4ELb0ELb0EN7cutlass10bfloat16_tE19Flash_kernel_traitsILi64ELi128ELi64ELi4ES3_EELb0ELb1ELb0ELb1ELb0ELb0ELb1ELb0EEEvNS_16Flash_fwd_paramsE,"",@"SHT_CUDA_INFO"
	.sectionflags	@""
	.align	4


	//----- nvinfo : EIATTR_CUDA_API_VERSION
	.align		4
        /*0000*/ 	.byte	0x04, 0x37
        /*0002*/ 	.short	(.L_382 - .L_381)
.L_381:
        /*0004*/ 	.word	0x00000082


	//----- nvinfo : EIATTR_SW2861232_WAR
	.align		4
.L_382:
        /*0008*/ 	.byte	0x01, 0x35
	.zero		2


	//----- nvinfo : EIATTR_PARAM_CBANK
	.align		4
        /*000c*/ 	.byte	0x04, 0x0a
        /*000e*/ 	.short	(.L_384 - .L_383)
	.align		4
.L_383:
        /*0010*/ 	.word	index@(.nv.constant0._ZN5flash16flash_fwd_kernelI23Flash_fwd_kernel_traitsILi64ELi128ELi64ELi4ELb0ELb0EN7cutlass10bfloat16_tE19Flash_kernel_traitsILi64ELi128ELi64ELi4ES3_EELb0ELb1ELb0ELb1ELb0ELb0ELb1ELb0EEEvNS_16Flash_fwd_paramsE)
        /*0014*/ 	.short	0x0160
        /*0016*/ 	.short	0x01d0


	//----- nvinfo : EIATTR_CBANK_PARAM_SIZE
	.align		4
.L_384:
        /*0018*/ 	.byte	0x03, 0x19
        /*001a*/ 	.short	0x01d0


	//----- nvinfo : EIATTR_KPARAM_INFO
	.align		4
        /*001c*/ 	.byte	0x04, 0x17
        /*001e*/ 	.short	(.L_386 - .L_385)
.L_385:
        /*0020*/ 	.word	0x00000000
        /*0024*/ 	.short	0x0000
        /*0026*/ 	.short	0x0000
        /*0028*/ 	.byte	0x00, 0xf0, 0x41, 0x07


	//----- nvinfo : EIATTR_MAXREG_COUNT
	.align		4
.L_386:
        /*002c*/ 	.byte	0x03, 0x1b
        /*002e*/ 	.short	0x00ff


	//----- nvinfo : EIATTR_NUM_BARRIERS
	.align		4
        /*0030*/ 	.byte	0x02, 0x4c
        /*0032*/ 	.byte	0x01
	.zero		1


	//----- nvinfo : EIATTR_ANNOTATIONS
	.align		4
        /*0034*/ 	.byte	0x04, 0x55
        /*0036*/ 	.short	(.L_388 - .L_387)


	//   ....[0]....
.L_387:
        /* <DEDUP_REMOVED lines=14> */


	//----- nvinfo : EIATTR_MERCURY_ISA_VERSION
	.align		4
.L_388:
        /*0100*/ 	.byte	0x03, 0x5f
        /*0102*/ 	.short	0x0000


	//----- nvinfo : EIATTR_COOP_GROUP_MASK_REGIDS
	.align		4
        /*0104*/ 	.byte	0x04, 0x29
        /*0106*/ 	.short	(.L_390 - .L_389)


	//   ....[0]....
.L_389:
        /*0108*/ 	.word	0xffffffff


	//   ....[1]....
        /*010c*/ 	.word	0xffffffff


	//   ....[2]....
        /*0110*/ 	.word	0xffffffff


	//   ....[3]....
        /*0114*/ 	.word	0xffffffff


	//   ....[4]....
        /*0118*/ 	.word	0xffffffff


	//   ....[5]....
        /*011c*/ 	.word	0xffffffff


	//   ....[6]....
        /*0120*/ 	.word	0xffffffff


	//   ....[7]....
        /*0124*/ 	.word	0xffffffff


	//   ....[8]....
        /*0128*/ 	.word	0xffffffff


	//   ....[9]....
        /*012c*/ 	.word	0xffffffff


	//   ....[10]....
        /*0130*/ 	.word	0xffffffff


	//   ....[11]....
        /*0134*/ 	.word	0xffffffff


	//   ....[12]....
        /*0138*/ 	.word	0xffffffff


	//   ....[13]....
        /*013c*/ 	.word	0xffffffff


	//   ....[14]....
        /*0140*/ 	.word	0xffffffff


	//   ....[15]....
        /*0144*/ 	.word	0xffffffff


	//   ....[16]....
        /*0148*/ 	.word	0xffffffff


	//   ....[17]....
        /*014c*/ 	.word	0xffffffff


	//   ....[18]....
        /*0150*/ 	.word	0xffffffff


	//   ....[19]....
        /*0154*/ 	.word	0xffffffff


	//   ....[20]....
        /*0158*/ 	.word	0xffffffff


	//   ....[21]....
        /*015c*/ 	.word	0xffffffff


	//   ....[22]....
        /*0160*/ 	.word	0xffffffff


	//   ....[23]....
        /*0164*/ 	.word	0xffffffff


	//   ....[24]....
        /*0168*/ 	.word	0xffffffff


	//   ....[25]....
        /*016c*/ 	.word	0xffffffff


	//   ....[26]....
        /*0170*/ 	.word	0xffffffff


	//   ....[27]....
        /*0174*/ 	.word	0xffffffff


	//   ....[28]....
        /*0178*/ 	.word	0xffffffff


	//   ....[29]....
        /*017c*/ 	.word	0xffffffff


	//   ....[30]....
        /*0180*/ 	.word	0xffffffff


	//   ....[31]....
        /*0184*/ 	.word	0xffffffff


	//   ....[32]....
        /*0188*/ 	.word	0xffffffff


	//   ....[33]....
        /*018c*/ 	.word	0xffffffff


	//   ....[34]....
        /*0190*/ 	.word	0xffffffff


	//   ....[35]....
        /*0194*/ 	.word	0xffffffff


	//   ....[36]....
        /*0198*/ 	.word	0xffffffff


	//   ....[37]....
        /*019c*/ 	.word	0xffffffff


	//   ....[38]....
        /*01a0*/ 	.word	0xffffffff


	//   ....[39]....
        /*01a4*/ 	.word	0xffffffff


	//----- nvinfo : EIATTR_COOP_GROUP_INSTR_OFFSETS
	.align		4
.L_390:
        /*01a8*/ 	.byte	0x04, 0x28
        /*01aa*/ 	.short	(.L_392 - .L_391)


	//   ....[0]....
.L_391:
        /*01ac*/ 	.word	0x000046e0


	//   ....[1]....
        /*01b0*/ 	.word	0x00004780


	//   ....[2]....
        /*01b4*/ 	.word	0x000047d0


	//   ....[3]....
        /*01b8*/ 	.word	0x00004830


	//   ....[4]....
        /*01bc*/ 	.word	0x00004860


	//   ....[5]....
        /*01c0*/ 	.word	0x00004950


	//   ....[6]....
        /*01c4*/ 	.word	0x00004a90


	//   ....[7]....
        /*01c8*/ 	.word	0x00004b80


	//   ....[8]....
        /*01cc*/ 	.word	0x00008190


	//   ....[9]....
        /*01d0*/ 	.word	0x000081d0


	//   ....[10]....
        /*01d4*/ 	.word	0x00008260


	//   ....[11]....
        /*01d8*/ 	.word	0x00008270


	//   ....[12]....
        /*01dc*/ 	.word	0x000082a0


	//   ....[13]....
        /*01e0*/ 	.word	0x00008320


	//   ....[14]....
        /*01e4*/ 	.word	0x00008430


	//   ....[15]....
        /*01e8*/ 	.word	0x000084b0


	//   ....[16]....
        /*01ec*/ 	.word	0x0000c390


	//   ....[17]....
        /*01f0*/ 	.word	0x0000c3e0


	//   ....[18]....
        /*01f4*/ 	.word	0x0000c4b0


	//   ....[19]....
        /*01f8*/ 	.word	0x0000c4e0


	//   ....[20]....
        /*01fc*/ 	.word	0x0000c500


	//   ....[21]....
        /*0200*/ 	.word	0x0000c580


	//   ....[22]....
        /*0204*/ 	.word	0x0000c5b0


	//   ....[23]....
        /*0208*/ 	.word	0x0000c6c0


	//   ....[24]....
        /*020c*/ 	.word	0x0000fdd0


	//   ....[25]....
        /*0210*/ 	.word	0x0000fea0


	//   ....[26]....
        /*0214*/ 	.word	0x0000fef0


	//   ....[27]....
        /*0218*/ 	.word	0x0000ff20


	//   ....[28]....
        /*021c*/ 	.word	0x0000ff50


	//   ....[29]....
        /*0220*/ 	.word	0x0000ff70


	//   ....[30]....
        /*0224*/ 	.word	0x0000ffc0


	//   ....[31]....
        /*0228*/ 	.word	0x0000fff0


	//   ....[32]....
        /*022c*/ 	.word	0x000118c0


	//   ....[33]....
        /*0230*/ 	.word	0x00011900


	//   ....[34]....
        /*0234*/ 	.word	0x00011920


	//   ....[35]....
        /*0238*/ 	.word	0x00011930


	//   ....[36]....
        /*023c*/ 	.word	0x00011970


	//   ....[37]....
        /*0240*/ 	.word	0x00011990


	//   ....[38]....
        /*0244*/ 	.word	0x000119b0


	//   ....[39]....
        /*0248*/ 	.word	0x000119d0


	//----- nvinfo : EIATTR_EXIT_INSTR_OFFSETS
	.align		4
.L_392:
        /*024c*/ 	.byte	0x04, 0x1c
        /*024e*/ 	.short	(.L_394 - .L_393)


	//   ....[0]....
.L_393:
        /*0250*/ 	.word	0x000002e0


	//   ....[1]....
        /*0254*/ 	.word	0x000132a0


	//   ....[2]....
        /*0258*/ 	.word	0x00013360


	//   ....[3]....
        /*025c*/ 	.word	0x00014310


	//   ....[4]....
        /*0260*/ 	.word	0x00014390


	//----- nvinfo : EIATTR_CTAIDZ_USED
	.align		4
.L_394:
        /*0264*/ 	.byte	0x01, 0x04
	.zero		2


	//----- nvinfo : EIATTR_CRS_STACK_SIZE
	.align		4
        /*0268*/ 	.byte	0x04, 0x1e
        /*026a*/ 	.short	(.L_396 - .L_395)
.L_395:
        /*026c*/ 	.word	0x00000000
.L_396:


//--------------------- .nv.callgraph             --------------------------
	.section	.nv.callgraph,"",@"SHT_CUDA_CALLGRAPH"
	.align	4
	.sectionentsize	8
	.align		4
        /*0000*/ 	.word	0x00000000
	.align		4
        /*0004*/ 	.word	0xffffffff
	.align		4
        /*0008*/ 	.word	0x00000000
	.align		4
        /*000c*/ 	.word	0xfffffffe
	.align		4
        /*0010*/ 	.word	0x00000000
	.align		4
        /*0014*/ 	.word	0xfffffffd
	.align		4
        /*0018*/ 	.word	0x00000000
	.align		4
        /*001c*/ 	.word	0xfffffffc


//--------------------- .nv.rel.action            --------------------------
	.section	.nv.rel.action,"",@"SHT_CUDA_RELOCINFO"
	.align	8
	.sectionentsize	8
        /*0000*/ 	.byte	0x73, 0x00, 0x00, 0x00, 0x00, 0x00, 0x00, 0x00, 0x00, 0x00, 0x00, 0x11, 0x25, 0x00, 0x05, 0x36


//--------------------- .nv.constant4             --------------------------
	.section	.nv.constant4,"a",@progbits
	.align	8
	.align		8
.nv.constant4:
        /*0000*/ 	.dword	_ZN72_INTERNAL_63ed512b_36_flash_fwd_hdim64_bf16_causal_sm80_cu_348dd9ca_28494cuda3std3__45__cpo5beginE
	.align		8
        /*0008*/ 	.dword	_ZN72_INTERNAL_63ed512b_36_flash_fwd_hdim64_bf16_causal_sm80_cu_348dd9ca_28494cuda3std3__45__cpo3endE
	.align		8
        /*0010*/ 	.dword	_ZN72_INTERNAL_63ed512b_36_flash_fwd_hdim64_bf16_causal_sm80_cu_348dd9ca_28494cuda3std3__45__cpo6cbeginE
	.align		8
        /*0018*/ 	.dword	_ZN72_INTERNAL_63ed512b_36_flash_fwd_hdim64_bf16_causal_sm80_cu_348dd9ca_28494cuda3std3__45__cpo4cendE
	.align		8
        /*0020*/ 	.dword	_ZN72_INTERNAL_63ed512b_36_flash_fwd_hdim64_bf16_causal_sm80_cu_348dd9ca_28494cuda3std3__474_GLOBAL__N__63ed512b_36_flash_fwd_hdim64_bf16_causal_sm80_cu_348dd9ca_28496ignoreE
	.align		8
        /*0028*/ 	.dword	_ZN72_INTERNAL_63ed512b_36_flash_fwd_hdim64_bf16_causal_sm80_cu_348dd9ca_28494cuda3std3__419piecewise_constructE
	.align		8
        /*0030*/ 	.dword	_ZN72_INTERNAL_63ed512b_36_flash_fwd_hdim64_bf16_causal_sm80_cu_348dd9ca_28494cuda3std3__48in_placeE
	.align		8
        /*0038*/ 	.dword	_ZN72_INTERNAL_63ed512b_36_flash_fwd_hdim64_bf16_causal_sm80_cu_348dd9ca_28494cuda3std6ranges3__45__cpo4swapE
	.align		8
        /*0040*/ 	.dword	_ZN72_INTERNAL_63ed512b_36_flash_fwd_hdim64_bf16_causal_sm80_cu_348dd9ca_28494cuda3std6ranges3__45__cpo9iter_moveE
	.align		8
        /*0048*/ 	.dword	_ZN72_INTERNAL_63ed512b_36_flash_fwd_hdim64_bf16_causal_sm80_cu_348dd9ca_28494cute7productE
	.align		8
        /*0050*/ 	.dword	_ZN72_INTERNAL_63ed512b_36_flash_fwd_hdim64_bf16_causal_sm80_cu_348dd9ca_28494cute1_E


//--------------------- .nv.constant0._ZN5flash16flash_fwd_kernelI23Flash_fwd_kernel_traitsILi64ELi128ELi128ELi4ELb0ELb0EN7cutlass10bfloat16_tE19Flash_kernel_traitsILi64ELi128ELi128ELi4ES3_EELb0ELb1ELb0ELb0ELb1ELb1ELb0ELb0EEEvNS_16Flash_fwd_paramsE --------------------------
	.section	.nv.constant0._ZN5flash16flash_fwd_kernelI23Flash_fwd_kernel_traitsILi64ELi128ELi128ELi4ELb0ELb0EN7cutlass10bfloat16_tE19Flash_kernel_traitsILi64ELi128ELi128ELi4ES3_EELb0ELb1ELb0ELb0ELb1ELb1ELb0ELb0EEEvNS_16Flash_fwd_paramsE,"a",@progbits
	.sectionflags	@""
	.align	4
.nv.constant0._ZN5flash16flash_fwd_kernelI23Flash_fwd_kernel_traitsILi64ELi128ELi128ELi4ELb0ELb0EN7cutlass10bfloat16_tE19Flash_kernel_traitsILi64ELi128ELi128ELi4ES3_EELb0ELb1ELb0ELb0ELb1ELb1ELb0ELb0EEEvNS_16Flash_fwd_paramsE:
	.zero		816


//--------------------- .nv.constant0._ZN5flash16flash_fwd_kernelI23Flash_fwd_kernel_traitsILi64ELi128ELi128ELi4ELb0ELb0EN7cutlass10bfloat16_tE19Flash_kernel_traitsILi64ELi128ELi128ELi4ES3_EELb0ELb1ELb0ELb0ELb1ELb1ELb1ELb0EEEvNS_16Flash_fwd_paramsE --------------------------
	.section	.nv.constant0._ZN5flash16flash_fwd_kernelI23Flash_fwd_kernel_traitsILi64ELi128ELi128ELi4ELb0ELb0EN7cutlass10bfloat16_tE19Flash_kernel_traitsILi64ELi128ELi128ELi4ES3_EELb0ELb1ELb0ELb0ELb1ELb1ELb1ELb0EEEvNS_16Flash_fwd_paramsE,"a",@progbits
	.sectionflags	@""
	.align	4
.nv.constant0._ZN5flash16flash_fwd_kernelI23Flash_fwd_kernel_traitsILi64ELi128ELi128ELi4ELb0ELb0EN7cutlass10bfloat16_tE19Flash_kernel_traitsILi64ELi128ELi128ELi4ES3_EELb0ELb1ELb0ELb0ELb1ELb1ELb1ELb0EEEvNS_16Flash_fwd_paramsE:
	.zero		816


//--------------------- .nv.constant0._ZN5flash16flash_fwd_kernelI23Flash_fwd_kernel_traitsILi64ELi128ELi128ELi4ELb0ELb0EN7cutlass10bfloat16_tE19Flash_kernel_traitsILi64ELi128ELi128ELi4ES3_EELb0ELb1ELb0ELb0ELb0ELb1ELb0ELb0EEEvNS_16Flash_fwd_paramsE --------------------------
	.section	.nv.constant0._ZN5flash16flash_fwd_kernelI23Flash_fwd_kernel_traitsILi64ELi128ELi128ELi4ELb0ELb0EN7cutlass10bfloat16_tE19Flash_kernel_traitsILi64ELi128ELi128ELi4ES3_EELb0ELb1ELb0ELb0ELb0ELb1ELb0ELb0EEEvNS_16Flash_fwd_paramsE,"a",@progbits
	.sectionflags	@""
	.align	4
.nv.constant0._ZN5flash16flash_fwd_kernelI23Flash_fwd_kernel_traitsILi64ELi128ELi128ELi4ELb0ELb0EN7cutlass10bfloat16_tE19Flash_kernel_traitsILi64ELi128ELi128ELi4ES3_EELb0ELb1ELb0ELb0ELb0ELb1ELb0ELb0EEEvNS_16Flash_fwd_paramsE:
	.zero		816


//--------------------- .nv.constant0._ZN5flash16flash_fwd_kernelI23Flash_fwd_kernel_traitsILi64ELi128ELi128ELi4ELb0ELb0EN7cutlass10bfloat16_tE19Flash_kernel_traitsILi64ELi128ELi128ELi4ES3_EELb0ELb1ELb0ELb0ELb0ELb1ELb1ELb0EEEvNS_16Flash_fwd_paramsE --------------------------
	.section	.nv.constant0._ZN5flash16flash_fwd_kernelI23Flash_fwd_kernel_traitsILi64ELi128ELi128ELi4ELb0ELb0EN7cutlass10bfloat16_tE19Flash_kernel_traitsILi64ELi128ELi128ELi4ES3_EELb0ELb1ELb0ELb0ELb0ELb1ELb1ELb0EEEvNS_16Flash_fwd_paramsE,"a",@progbits
	.sectionflags	@""
	.align	4
.nv.constant0._ZN5flash16flash_fwd_kernelI23Flash_fwd_kernel_traitsILi64ELi128ELi128ELi4ELb0ELb0EN7cutlass10bfloat16_tE19Flash_kernel_traitsILi64ELi128ELi128ELi4ES3_EELb0ELb1ELb0ELb0ELb0ELb1ELb1ELb0EEEvNS_16Flash_fwd_paramsE:
	.zero		816


//--------------------- .nv.constant0._ZN5flash16flash_fwd_kernelI23Flash_fwd_kernel_traitsILi64ELi128ELi128ELi4ELb0ELb0EN7cutlass10bfloat16_tE19Flash_kernel_traitsILi64ELi128ELi128ELi4ES3_EELb0ELb1ELb0ELb0ELb0ELb0ELb0ELb0EEEvNS_16Flash_fwd_paramsE --------------------------
	.section	.nv.constant0._ZN5flash16flash_fwd_kernelI23Flash_fwd_kernel_traitsILi64ELi128ELi128ELi4ELb0ELb0EN7cutlass10bfloat16_tE19Flash_kernel_traitsILi64ELi128ELi128ELi4ES3_EELb0ELb1ELb0ELb0ELb0ELb0ELb0ELb0EEEvNS_16Flash_fwd_paramsE,"a",@progbits
	.sectionflags	@""
	.align	4
.nv.constant0._ZN5flash16flash_fwd_kernelI23Flash_fwd_kernel_traitsILi64ELi128ELi128ELi4ELb0ELb0EN7cutlass10bfloat16_tE19Flash_kernel_traitsILi64ELi128ELi128ELi4ES3_EELb0ELb1ELb0ELb0ELb0ELb0ELb0ELb0EEEvNS_16Flash_fwd_paramsE:
	.zero		816


//--------------------- .nv.constant0._ZN5flash16flash_fwd_kernelI23Flash_fwd_kernel_traitsILi64ELi128ELi128ELi4ELb0ELb0EN7cutlass10bfloat16_tE19Flash_kernel_traitsILi64ELi128ELi128ELi4ES3_EELb0ELb1ELb0ELb0ELb0ELb0ELb1ELb0EEEvNS_16Flash_fwd_paramsE --------------------------
	.section	.nv.constant0._ZN5flash16flash_fwd_kernelI23Flash_fwd_kernel_traitsILi64ELi128ELi128ELi4ELb0ELb0EN7cutlass10bfloat16_tE19Flash_kernel_traitsILi64ELi128ELi128ELi4ES3_EELb0ELb1ELb0ELb0ELb0ELb0ELb1ELb0EEEvNS_16Flash_fwd_paramsE,"a",@progbits
	.sectionflags	@""
	.align	4
.nv.constant0._ZN5flash16flash_fwd_kernelI23Flash_fwd_kernel_traitsILi64ELi128ELi128ELi4ELb0ELb0EN7cutlass10bfloat16_tE19Flash_kernel_traitsILi64ELi128ELi128ELi4ES3_EELb0ELb1ELb0ELb0ELb0ELb0ELb1ELb0EEEvNS_16Flash_fwd_paramsE:
	.zero		816


//--------------------- .nv.constant0._ZN5flash16flash_fwd_kernelI23Flash_fwd_kernel_traitsILi64ELi128ELi128ELi4ELb0ELb0EN7cutlass10bfloat16_tE19Flash_kernel_traitsILi64ELi128ELi128ELi4ES3_EELb0ELb1ELb0ELb1ELb0ELb0ELb0ELb0EEEvNS_16Flash_fwd_paramsE --------------------------
	.section	.nv.constant0._ZN5flash16flash_fwd_kernelI23Flash_fwd_kernel_traitsILi64ELi128ELi128ELi4ELb0ELb0EN7cutlass10bfloat16_tE19Flash_kernel_traitsILi64ELi128ELi128ELi4ES3_EELb0ELb1ELb0ELb1ELb0ELb0ELb0ELb0EEEvNS_16Flash_fwd_paramsE,"a",@progbits
	.sectionflags	@""
	.align	4
.nv.constant0._ZN5flash16flash_fwd_kernelI23Flash_fwd_kernel_traitsILi64ELi128ELi128ELi4ELb0ELb0EN7cutlass10bfloat16_tE19Flash_kernel_traitsILi64ELi128ELi128ELi4ES3_EELb0ELb1ELb0ELb1ELb0ELb0ELb0ELb0EEEvNS_16Flash_fwd_paramsE:
	.zero		816


//--------------------- .nv.constant0._ZN5flash16flash_fwd_kernelI23Flash_fwd_kernel_traitsILi64ELi128ELi128ELi4ELb0ELb0EN7cutlass10bfloat16_tE19Flash_kernel_traitsILi64ELi128ELi128ELi4ES3_EELb0ELb1ELb0ELb1ELb0ELb0ELb1ELb0EEEvNS_16Flash_fwd_paramsE --------------------------
	.section	.nv.constant0._ZN5flash16flash_fwd_kernelI23Flash_fwd_kernel_traitsILi64ELi128ELi128ELi4ELb0ELb0EN7cutlass10bfloat16_tE19Flash_kernel_traitsILi64ELi128ELi128ELi4ES3_EELb0ELb1ELb0ELb1ELb0ELb0ELb1ELb0EEEvNS_16Flash_fwd_paramsE,"a",@progbits
	.sectionflags	@""
	.align	4
.nv.constant0._ZN5flash16flash_fwd_kernelI23Flash_fwd_kernel_traitsILi64ELi128ELi128ELi4ELb0ELb0EN7cutlass10bfloat16_tE19Flash_kernel_traitsILi64ELi128ELi128ELi4ES3_EELb0ELb1ELb0ELb1ELb0ELb0ELb1ELb0EEEvNS_16Flash_fwd_paramsE:
	.zero		816


//--------------------- .nv.constant0._ZN5flash16flash_fwd_kernelI23Flash_fwd_kernel_traitsILi64ELi128ELi64ELi4ELb0ELb0EN7cutlass10bfloat16_tE19Flash_kernel_traitsILi64ELi128ELi64ELi4ES3_EELb1ELb1ELb0ELb0ELb0ELb0ELb0ELb0EEEvNS_16Flash_fwd_paramsE --------------------------
	.section	.nv.constant0._ZN5flash16flash_fwd_kernelI23Flash_fwd_kernel_traitsILi64ELi128ELi64ELi4ELb0ELb0EN7cutlass10bfloat16_tE19Flash_kernel_traitsILi64ELi128ELi64ELi4ES3_EELb1ELb1ELb0ELb0ELb0ELb0ELb0ELb0EEEvNS_16Flash_fwd_paramsE,"a",@progbits
	.sectionflags	@""
	.align	4
.nv.constant0._ZN5flash16flash_fwd_kernelI23Flash_fwd_kernel_traitsILi64ELi128ELi64ELi4ELb0ELb0EN7cutlass10bfloat16_tE19Flash_kernel_traitsILi64ELi128ELi64ELi4ES3_EELb1ELb1ELb0ELb0ELb0ELb0ELb0ELb0EEEvNS_16Flash_fwd_paramsE:
	.zero		816


//--------------------- .nv.constant0._ZN5flash16flash_fwd_kernelI23Flash_fwd_kernel_traitsILi64ELi128ELi64ELi4ELb0ELb0EN7cutlass10bfloat16_tE19Flash_kernel_traitsILi64ELi128ELi64ELi4ES3_EELb1ELb1ELb0ELb0ELb1ELb1ELb0ELb0EEEvNS_16Flash_fwd_paramsE --------------------------
	.section	.nv.constant0._ZN5flash16flash_fwd_kernelI23Flash_fwd_kernel_traitsILi64ELi128ELi64ELi4ELb0ELb0EN7cutlass10bfloat16_tE19Flash_kernel_traitsILi64ELi128ELi64ELi4ES3_EELb1ELb1ELb0ELb0ELb1ELb1ELb0ELb0EEEvNS_16Flash_fwd_paramsE,"a",@progbits
	.sectionflags	@""
	.align	4
.nv.constant0._ZN5flash16flash_fwd_kernelI23Flash_fwd_kernel_traitsILi64ELi128ELi64ELi4ELb0ELb0EN7cutlass10bfloat16_tE19Flash_kernel_traitsILi64ELi128ELi64ELi4ES3_EELb1ELb1ELb0ELb0ELb1ELb1ELb0ELb0EEEvNS_16Flash_fwd_paramsE:
	.zero		816


//--------------------- .nv.constant0._ZN5flash16flash_fwd_kernelI23Flash_fwd_kernel_traitsILi64ELi128ELi64ELi4ELb0ELb0EN7cutlass10bfloat16_tE19Flash_kernel_traitsILi64ELi128ELi64ELi4ES3_EELb0ELb1ELb0ELb0ELb1ELb1ELb1ELb0EEEvNS_16Flash_fwd_paramsE --------------------------
	.section	.nv.constant0._ZN5flash16flash_fwd_kernelI23Flash_fwd_kernel_traitsILi64ELi128ELi64ELi4ELb0ELb0EN7cutlass10bfloat16_tE19Flash_kernel_traitsILi64ELi128ELi64ELi4ES3_EELb0ELb1ELb0ELb0ELb1ELb1ELb1ELb0EEEvNS_16Flash_fwd_paramsE,"a",@progbits
	.sectionflags	@""
	.align	4
.nv.constant0._ZN5flash16flash_fwd_kernelI23Flash_fwd_kernel_traitsILi64ELi128ELi64ELi4ELb0ELb0EN7cutlass10bfloat16_tE19Flash_kernel_traitsILi64ELi128ELi64ELi4ES3_EELb0ELb1ELb0ELb0ELb1ELb1ELb1ELb0EEEvNS_16Flash_fwd_paramsE:
	.zero		816


//--------------------- .nv.constant0._ZN5flash16flash_fwd_kernelI23Flash_fwd_kernel_traitsILi64ELi128ELi64ELi4ELb0ELb0EN7cutlass10bfloat16_tE19Flash_kernel_traitsILi64ELi128ELi64ELi4ES3_EELb1ELb1ELb0ELb0ELb0ELb1ELb0ELb0EEEvNS_16Flash_fwd_paramsE --------------------------
	.section	.nv.constant0._ZN5flash16flash_fwd_kernelI23Flash_fwd_kernel_traitsILi64ELi128ELi64ELi4ELb0ELb0EN7cutlass10bfloat16_tE19Flash_kernel_traitsILi64ELi128ELi64ELi4ES3_EELb1ELb1ELb0ELb0ELb0ELb1ELb0ELb0EEEvNS_16Flash_fwd_paramsE,"a",@progbits
	.sectionflags	@""
	.align	4
.nv.constant0._ZN5flash16flash_fwd_kernelI23Flash_fwd_kernel_traitsILi64ELi128ELi64ELi4ELb0ELb0EN7cutlass10bfloat16_tE19Flash_kernel_traitsILi64ELi128ELi64ELi4ES3_EELb1ELb1ELb0ELb0ELb0ELb1ELb0ELb0EEEvNS_16Flash_fwd_paramsE:
	.zero		816


//--------------------- .nv.constant0._ZN5flash16flash_fwd_kernelI23Flash_fwd_kernel_traitsILi64ELi128ELi64ELi4ELb0ELb0EN7cutlass10bfloat16_tE19Flash_kernel_traitsILi64ELi128ELi64ELi4ES3_EELb0ELb1ELb0ELb0ELb0ELb1ELb1ELb0EEEvNS_16Flash_fwd_paramsE --------------------------
	.section	.nv.constant0._ZN5flash16flash_fwd_kernelI23Flash_fwd_kernel_traitsILi64ELi128ELi64ELi4ELb0ELb0EN7cutlass10bfloat16_tE19Flash_kernel_traitsILi64ELi128ELi64ELi4ES3_EELb0ELb1ELb0ELb0ELb0ELb1ELb1ELb0EEEvNS_16Flash_fwd_paramsE,"a",@progbits
	.sectionflags	@""
	.align	4
.nv.constant0._ZN5flash16flash_fwd_kernelI23Flash_fwd_kernel_traitsILi64ELi128ELi64ELi4ELb0ELb0EN7cutlass10bfloat16_tE19Flash_kernel_traitsILi64ELi128ELi64ELi4ES3_EELb0ELb1ELb0ELb0ELb0ELb1ELb1ELb0EEEvNS_16Flash_fwd_paramsE:
	.zero		816


//--------------------- .nv.constant0._ZN5flash16flash_fwd_kernelI23Flash_fwd_kernel_traitsILi64ELi128ELi64ELi4ELb0ELb0EN7cutlass10bfloat16_tE19Flash_kernel_traitsILi64ELi128ELi64ELi4ES3_EELb1ELb1ELb0ELb1ELb0ELb0ELb0ELb0EEEvNS_16Flash_fwd_paramsE --------------------------
	.section	.nv.constant0._ZN5flash16flash_fwd_kernelI23Flash_fwd_kernel_traitsILi64ELi128ELi64ELi4ELb0ELb0EN7cutlass10bfloat16_tE19Flash_kernel_traitsILi64ELi128ELi64ELi4ES3_EELb1ELb1ELb0ELb1ELb0ELb0ELb0ELb0EEEvNS_16Flash_fwd_paramsE,"a",@progbits
	.sectionflags	@""
	.align	4
.nv.constant0._ZN5flash16flash_fwd_kernelI23Flash_fwd_kernel_traitsILi64ELi128ELi64ELi4ELb0ELb0EN7cutlass10bfloat16_tE19Flash_kernel_traitsILi64ELi128ELi64ELi4ES3_EELb1ELb1ELb0ELb1ELb0ELb0ELb0ELb0EEEvNS_16Flash_fwd_paramsE:
	.zero		816


//--------------------- .nv.constant0._ZN5flash16flash_fwd_kernelI23Flash_fwd_kernel_traitsILi64ELi128ELi64ELi4ELb0ELb0EN7cutlass10bfloat16_tE19Flash_kernel_traitsILi64ELi128ELi64ELi4ES3_EELb1ELb1ELb0ELb0ELb0ELb0ELb0ELb1EEEvNS_16Flash_fwd_paramsE --------------------------
	.section	.nv.constant0._ZN5flash16flash_fwd_kernelI23Flash_fwd_kernel_traitsILi64ELi128ELi64ELi4ELb0ELb0EN7cutlass10bfloat16_tE19Flash_kernel_traitsILi64ELi128ELi64ELi4ES3_EELb1ELb1ELb0ELb0ELb0ELb0ELb0ELb1EEEvNS_16Flash_fwd_paramsE,"a",@progbits
	.sectionflags	@""
	.align	4
.nv.constant0._ZN5flash16flash_fwd_kernelI23Flash_fwd_kernel_traitsILi64ELi128ELi64ELi4ELb0ELb0EN7cutlass10bfloat16_tE19Flash_kernel_traitsILi64ELi128ELi64ELi4ES3_EELb1ELb1ELb0ELb0ELb0ELb0ELb0ELb1EEEvNS_16Flash_fwd_paramsE:
	.zero		816


//--------------------- .nv.constant0._ZN5flash16flash_fwd_kernelI23Flash_fwd_kernel_traitsILi64ELi128ELi64ELi4ELb0ELb0EN7cutlass10bfloat16_tE19Flash_kernel_traitsILi64ELi128ELi64ELi4ES3_EELb0ELb1ELb0ELb0ELb0ELb0ELb1ELb0EEEvNS_16Flash_fwd_paramsE --------------------------
	.section	.nv.constant0._ZN5flash16flash_fwd_kernelI23Flash_fwd_kernel_traitsILi64ELi128ELi64ELi4ELb0ELb0EN7cutlass10bfloat16_tE19Flash_kernel_traitsILi64ELi128ELi64ELi4ES3_EELb0ELb1ELb0ELb0ELb0ELb0ELb1ELb0EEEvNS_16Flash_fwd_paramsE,"a",@progbits
	.sectionflags	@""
	.align	4
.nv.constant0._ZN5flash16flash_fwd_kernelI23Flash_fwd_kernel_traitsILi64ELi128ELi64ELi4ELb0ELb0EN7cutlass10bfloat16_tE19Flash_kernel_traitsILi64ELi128ELi64ELi4ES3_EELb0ELb1ELb0ELb0ELb0ELb0ELb1ELb0EEEvNS_16Flash_fwd_paramsE:
	.zero		816


//--------------------- .nv.constant0._ZN5flash16flash_fwd_kernelI23Flash_fwd_kernel_traitsILi64ELi128ELi64ELi4ELb0ELb0EN7cutlass10bfloat16_tE19Flash_kernel_traitsILi64ELi128ELi64ELi4ES3_EELb1ELb1ELb0ELb1ELb0ELb0ELb0ELb1EEEvNS_16Flash_fwd_paramsE --------------------------
	.section	.nv.constant0._ZN5flash16flash_fwd_kernelI23Flash_fwd_kernel_traitsILi64ELi128ELi64ELi4ELb0ELb0EN7cutlass10bfloat16_tE19Flash_kernel_traitsILi64ELi128ELi64ELi4ES3_EELb1ELb1ELb0ELb1ELb0ELb0ELb0ELb1EEEvNS_16Flash_fwd_paramsE,"a",@progbits
	.sectionflags	@""
	.align	4
.nv.constant0._ZN5flash16flash_fwd_kernelI23Flash_fwd_kernel_traitsILi64ELi128ELi64ELi4ELb0ELb0EN7cutlass10bfloat16_tE19Flash_kernel_traitsILi64ELi128ELi64ELi4ES3_EELb1ELb1ELb0ELb1ELb0ELb0ELb0ELb1EEEvNS_16Flash_fwd_paramsE:
	.zero		816


//--------------------- .nv.constant0._ZN5flash16flash_fwd_kernelI23Flash_fwd_kernel_traitsILi64ELi128ELi64ELi4ELb0ELb0EN7cutlass10bfloat16_tE19Flash_kernel_traitsILi64ELi128ELi64ELi4ES3_EELb0ELb1ELb0ELb1ELb0ELb0ELb1ELb0EEEvNS_16Flash_fwd_paramsE --------------------------
	.section	.nv.constant0._ZN5flash16flash_fwd_kernelI23Flash_fwd_kernel_traitsILi64ELi128ELi64ELi4ELb0ELb0EN7cutlass10bfloat16_tE19Flash_kernel_traitsILi64ELi128ELi64ELi4ES3_EELb0ELb1ELb0ELb1ELb0ELb0ELb1ELb0EEEvNS_16Flash_fwd_paramsE,"a",@progbits
	.sectionflags	@""
	.align	4
.nv.constant0._ZN5flash16flash_fwd_kernelI23Flash_fwd_kernel_traitsILi64ELi128ELi64ELi4ELb0ELb0EN7cutlass10bfloat16_tE19Flash_kernel_traitsILi64ELi128ELi64ELi4ES3_EELb0ELb1ELb0ELb1ELb0ELb0ELb1ELb0EEEvNS_16Flash_fwd_paramsE:
	.zero		816


//--------------------- .text._ZN5flash16flash_fwd_kernelI23Flash_fwd_kernel_traitsILi64ELi128ELi128ELi4ELb0ELb0EN7cutlass10bfloat16_tE19Flash_kernel_traitsILi64ELi128ELi128ELi4ES3_EELb0ELb1ELb0ELb0ELb1ELb1ELb0ELb0EEEvNS_16Flash_fwd_paramsE --------------------------
	.section	.text._ZN5flash16flash_fwd_kernelI23Flash_fwd_kernel_traitsILi64ELi128ELi128ELi4ELb0ELb0EN7cutlass10bfloat16_tE19Flash_kernel_traitsILi64ELi128ELi128ELi4ES3_EELb0ELb1ELb0ELb0ELb1ELb1ELb0ELb0EEEvNS_16Flash_fwd_paramsE,"ax",@progbits
	.sectioninfo	@"SHI_REGISTERS=255"
	.align	128
        .global         _ZN5flash16flash_fwd_kernelI23Flash_fwd_kernel_traitsILi64ELi128ELi128ELi4ELb0ELb0EN7cutlass10bfloat16_tE19Flash_kernel_traitsILi64ELi128ELi128ELi4ES3_EELb0ELb1ELb0ELb0ELb1ELb1ELb0ELb0EEEvNS_16Flash_fwd_paramsE
        .type           _ZN5flash16flash_fwd_kernelI23Flash_fwd_kernel_traitsILi64ELi128ELi128ELi4ELb0ELb0EN7cutlass10bfloat16_tE19Flash_kernel_traitsILi64ELi128ELi128ELi4ES3_EELb0ELb1ELb0ELb0ELb1ELb1ELb0ELb0EEEvNS_16Flash_fwd_paramsE,@function
        .size           _ZN5flash16flash_fwd_kernelI23Flash_fwd_kernel_traitsILi64ELi128ELi128ELi4ELb0ELb0EN7cutlass10bfloat16_tE19Flash_kernel_traitsILi64ELi128ELi128ELi4ES3_EELb0ELb1ELb0ELb0ELb1ELb1ELb0ELb0EEEvNS_16Flash_fwd_paramsE,(.L_x_1130 - _ZN5flash16flash_fwd_kernelI23Flash_fwd_kernel_traitsILi64ELi128ELi128ELi4ELb0ELb0EN7cutlass10bfloat16_tE19Flash_kernel_traitsILi64ELi128ELi128ELi4ES3_EELb0ELb1ELb0ELb0ELb1ELb1ELb0ELb0EEEvNS_16Flash_fwd_paramsE)
        .other          _ZN5flash16flash_fwd_kernelI23Flash_fwd_kernel_traitsILi64ELi128ELi128ELi4ELb0ELb0EN7cutlass10bfloat16_tE19Flash_kernel_traitsILi64ELi128ELi128ELi4ES3_EELb0ELb1ELb0ELb0ELb1ELb1ELb0ELb0EEEvNS_16Flash_fwd_paramsE,@"STO_CUDA_ENTRY STV_DEFAULT"
_ZN5flash16flash_fwd_kernelI23Flash_fwd_kernel_traitsILi64ELi128ELi128ELi4ELb0ELb0EN7cutlass10bfloat16_tE19Flash_kernel_traitsILi64ELi128ELi128ELi4ES3_EELb0ELb1ELb0ELb0ELb1ELb1ELb0ELb0EEEvNS_16Flash_fwd_paramsE:
.text._ZN5flash16flash_fwd_kernelI23Flash_fwd_kernel_traitsILi64ELi128ELi128ELi4ELb0ELb0EN7cutlass10bfloat16_tE19Flash_kernel_traitsILi64ELi128ELi128ELi4ES3_EELb0ELb1ELb0ELb0ELb1ELb1ELb0ELb0EEEvNS_16Flash_fwd_paramsE:
[----:B------:R-:W-:Y:S02]  /*0000*/  MOV R1, c[0x0][0x28] ;  /* 0x00000a0000017a02 */ /* 0x000fe40000000f00 */
[----:B------:R-:W1:Y:S01]  /*0010*/  S2R R22, SR_CTAID.Y ;  /* 0x0000000000167919 */ /* 0x000e620000002600 */
[----:B------:R-:W-:Y:S01]  /*0020*/  ISETP.NE.U32.AND P2, PT, RZ, c[0x0][0x258], PT ;  /* 0x00009600ff007a0c */ /* 0x000fe20003f45070 */
[----:B------:R-:W-:Y:S01]  /*0030*/  IMAD.MOV.U32 R6, RZ, RZ, RZ ;  /* 0x000000ffff067224 */ /* 0x000fe200078e00ff */
[----:B------:R-:W-:Y:S01]  /*0040*/  ISETP.NE.U32.AND P0, PT, RZ, c[0x0][0x250], PT ;  /* 0x00009400ff007a0c */ /* 0x000fe20003f05070 */
[----:B------:R-:W-:Y:S01]  /*0050*/  ULDC.64 UR8, c[0x0][0x118] ;  /* 0x0000460000087ab9 */ /* 0x000fe20000000a00 */
[----:B------:R-:W-:Y:S02]  /*0060*/  ISETP.NE.AND.EX P2, PT, RZ, c[0x0][0x25c], PT, P2 ;  /* 0x00009700ff007a0c */ /* 0x000fe40003f45320 */
[----:B------:R-:W-:Y:S02]  /*0070*/  ISETP.NE.AND.EX P0, PT, RZ, c[0x0][0x254], PT, P0 ;  /* 0x00009500ff007a0c */ /* 0x000fe40003f05300 */
[----:B------:R-:W-:-:S09]  /*0080*/  IADD3 R1, R1, -0xd8, RZ ;  /* 0xffffff2801017810 */ /* 0x000fd20007ffe0ff */
[----:B------:R-:W-:Y:S02]  /*0090*/  @P2 IMAD.MOV.U32 R2, RZ, RZ, 0x4 ;  /* 0x00000004ff022424 */ /* 0x000fe400078e00ff */
[----:B------:R-:W-:Y:S02]  /*00a0*/  @P0 IMAD.MOV.U32 R0, RZ, RZ, 0x4 ;  /* 0x00000004ff000424 */ /* 0x000fe400078e00ff */
[----:B-1----:R-:W-:-:S04]  /*00b0*/  @P2 IMAD.WIDE R2, R22, R2, c[0x0][0x258] ;  /* 0x0000960016022625 */ /* 0x002fc800078e0202 */
[----:B------:R-:W-:Y:S02]  /*00c0*/  @P0 IMAD.WIDE R4, R22, R0, c[0x0][0x250] ;  /* 0x0000940016040625 */ /* 0x000fe400078e0200 */
[----:B------:R-:W2:Y:S04]  /*00d0*/  @P2 LDG.E R2, [R2.64] ;  /* 0x0000000802022981 */ /* 0x000ea8000c1e1900 */
[----:B------:R-:W2:Y:S04]  /*00e0*/  @P0 LDG.E R6, [R4.64] ;  /* 0x0000000804060981 */ /* 0x000ea8000c1e1900 */
[----:B------:R-:W1:Y:S01]  /*00f0*/  S2R R14, SR_CTAID.X ;  /* 0x00000000000e7919 */ /* 0x000e620000002500 */
[----:B------:R-:W-:-:S04]  /*0100*/  @!P2 ISETP.NE.U32.AND P1, PT, RZ, c[0x0][0x268], PT ;  /* 0x00009a00ff00aa0c */ /* 0x000fc80003f25070 */
[----:B------:R-:W-:Y:S01]  /*0110*/  @!P2 ISETP.NE.AND.EX P1, PT, RZ, c[0x0][0x26c], PT, P1 ;  /* 0x00009b00ff00aa0c */ /* 0x000fe20003f25310 */
[----:B-1----:R-:W-:-:S05]  /*0120*/  IMAD.SHL.U32 R7, R14, 0x80, RZ ;  /* 0x000000800e077824 */ /* 0x002fca00078e00ff */
[----:B------:R-:W-:Y:S02]  /*0130*/  ISETP.GE.AND P0, PT, R7, c[0x0][0x214], PT ;  /* 0x0000850007007a0c */ /* 0x000fe40003f06270 */
[----:B------:R-:W-:Y:S01]  /*0140*/  @!P2 SEL R0, RZ, c[0x0][0x21c], !P1 ;  /* 0x00008700ff00aa07 */ /* 0x000fe20004800000 */
[----:B--2---:R-:W-:-:S03]  /*0150*/  @P2 IMAD.IADD R81, R2, 0x1, -R6 ;  /* 0x0000000102512824 */ /* 0x004fc600078e0a06 */
[----:B------:R-:W-:-:S07]  /*0160*/  @!P2 IADD3 R81, R0, c[0x0][0x218], -R6 ;  /* 0x000086000051aa10 */ /* 0x000fce0007ffe806 */
[----:B------:R-:W-:Y:S05]  /*0170*/  @P0 EXIT ;  /* 0x000000000000094d */ /* 0x000fea0003800000 */
[----:B------:R-:W-:Y:S01]  /*0180*/  IADD3 R0, R7, 0xff, RZ ;  /* 0x000000ff07007810 */ /* 0x000fe20007ffe0ff */
[----:B------:R-:W1:Y:S01]  /*0190*/  S2R R23, SR_CTAID.Z ;  /* 0x0000000000177919 */ /* 0x000e620000002700 */
[C---:B------:R-:W-:Y:S02]  /*01a0*/  IADD3 R2, R81.reuse, 0x7f, RZ ;  /* 0x0000007f51027810 */ /* 0x040fe40007ffe0ff */
[----:B------:R-:W-:Y:S01]  /*01b0*/  IADD3 R0, R81, -c[0x0][0x214], R0 ;  /* 0x8000850051007a10 */ /* 0x000fe20007ffe000 */
[----:B------:R-:W2:Y:S03]  /*01c0*/  S2R R24, SR_TID.X ;  /* 0x0000000000187919 */ /* 0x000ea60000002100 */
[----:B------:R-:W-:Y:S02]  /*01d0*/  IADD3 R3, R0, c[0x0][0x2e8], RZ ;  /* 0x0000ba0000037a10 */ /* 0x000fe40007ffe0ff */
[----:B------:R-:W-:-:S02]  /*01e0*/  SHF.R.S32.HI R0, RZ, 0x1f, R2 ;  /* 0x0000001fff007819 */ /* 0x000fc40000011402 */
[----:B------:R-:W-:Y:S02]  /*01f0*/  SHF.R.S32.HI R4, RZ, 0x1f, R3 ;  /* 0x0000001fff047819 */ /* 0x000fe40000011403 */
[----:B------:R-:W-:Y:S02]  /*0200*/  LEA.HI R0, R0, R2, RZ, 0x7 ;  /* 0x0000000200007211 */ /* 0x000fe400078f38ff */
[----:B------:R-:W-:Y:S02]  /*0210*/  LEA.HI R2, R4, R3, RZ, 0x7 ;  /* 0x0000000304027211 */ /* 0x000fe400078f38ff */
[----:B------:R-:W-:Y:S02]  /*0220*/  SHF.R.S32.HI R0, RZ, 0x7, R0 ;  /* 0x00000007ff007819 */ /* 0x000fe40000011400 */
[----:B------:R-:W-:-:S04]  /*0230*/  SHF.R.S32.HI R2, RZ, 0x7, R2 ;  /* 0x00000007ff027819 */ /* 0x000fc80000011402 */
[----:B------:R-:W-:-:S04]  /*0240*/  IMNMX R224, R0, R2, PT ;  /* 0x0000000200e07217 */ /* 0x000fc80003800200 */
[----:B------:R-:W-:Y:S01]  /*0250*/  ISETP.GE.AND P0, PT, R224, 0x1, PT ;  /* 0x00000001e000780c */ /* 0x000fe20003f06270 */
[----:B------:R3:W-:-:S12]  /*0260*/  STL [R1+0x24], R224 ;  /* 0x000024e001007387 */ /* 0x0007d80000100800 */
[----:B------:R-:W-:Y:S05]  /*0270*/  @!P0 BRA `(.L_x_0) ;  /* 0x0000d0d000008947 */ /* 0x000fea0003800000 */
[----:B-12---:R-:W-:Y:S01]  /*0280*/  IABS R0, c[0x0][0x1c8] ;  /* 0x0000720000007a13 */ /* 0x006fe20000000000 */
[----:B------:R-:W-:Y:S01]  /*0290*/  ULDC.64 UR4, c[0x0][0x190] ;  /* 0x0000640000047ab9 */ /* 0x000fe20000000a00 */
[----:B------:R-:W-:Y:S01]  /*02a0*/  SHF.R.S32.HI R19, RZ, 0x1f, R24 ;  /* 0x0000001fff137819 */ /* 0x000fe20000011418 */
[----:B------:R-:W-:Y:S01]  /*02b0*/  USHF.L.U32 UR7, UR4, 0x5, URZ ;  /* 0x0000000504077899 */ /* 0x000fe2000800063f */
[----:B------:R-:W-:Y:S01]  /*02c0*/  SHF.R.S32.HI R21, RZ, 0x1f, R22 ;  /* 0x0000001fff157819 */ /* 0x000fe20000011416 */
[----:B------:R-:W-:Y:S01]  /*02d0*/  IMAD.MOV.U32 R15, RZ, RZ, R0 ;  /* 0x000000ffff0f7224 */ /* 0x000fe200078e0000 */
[----:B------:R-:W-:Y:S01]  /*02e0*/  LOP3.LUT R0, R23, c[0x0][0x1c8], RZ, 0x3c, !PT ;  /* 0x0000720017007a12 */ /* 0x000fe200078e3cff */
[----:B------:R-:W-:Y:S01]  /*02f0*/  UMOV UR6, 0x5 ;  /* 0x0000000500067882 */ /* 0x000fe20000000000 */
[CC--:B------:R-:W-:Y:S01]  /*0300*/  LEA.HI R18, R19.reuse, R24.reuse, RZ, 0x3 ;  /* 0x0000001813127211 */ /* 0x0c0fe200078f18ff */
[----:B------:R-:W1:Y:S01]  /*0310*/  I2F.RP R4, R15 ;  /* 0x0000000f00047306 */ /* 0x000e620000209400 */
[----:B------:R-:W-:Y:S01]  /*0320*/  ISETP.GE.AND P1, PT, R0, RZ, PT ;  /* 0x000000ff0000720c */ /* 0x000fe20003f26270 */
[----:B------:R-:W-:Y:S01]  /*0330*/  USHF.L.U64.HI UR13, UR4, UR6, UR5 ;  /* 0x00000006040d7299 */ /* 0x000fe20008010205 */
[----:B------:R-:W-:Y:S01]  /*0340*/  LOP3.LUT R0, R18, 0xfffffff8, RZ, 0xc0, !PT ;  /* 0xfffffff812007812 */ /* 0x000fe200078ec0ff */
[----:B------:R-:W-:Y:S01]  /*0350*/  UMOV UR10, 0x7 ;  /* 0x00000007000a7882 */ /* 0x000fe20000000000 */
[----:B------:R-:W-:Y:S01]  /*0360*/  SHF.R.S32.HI R2, RZ, 0x3, R18 ;  /* 0x00000003ff027819 */ /* 0x000fe20000011412 */
[----:B------:R-:W-:Y:S01]  /*0370*/  ULDC.64 UR4, c[0x0][0x198] ;  /* 0x0000660000047ab9 */ /* 0x000fe20000000a00 */
[----:B------:R-:W-:Y:S01]  /*0380*/  LEA.HI R8, R19, R24, RZ, 0x4 ;  /* 0x0000001813087211 */ /* 0x000fe200078f20ff */
[----:B------:R-:W-:Y:S01]  /*0390*/  IMAD.IADD R80, R24, 0x1, -R0 ;  /* 0x0000000118507824 */ /* 0x000fe200078e0a00 */
[----:B------:R-:W-:Y:S01]  /*03a0*/  SHF.R.S32.HI R3, RZ, 0x1f, R2 ;  /* 0x0000001fff037819 */ /* 0x000fe20000011402 */
[----:B------:R-:W-:Y:S01]  /*03b0*/  IMAD.SHL.U32 R0, R2, 0x40, RZ ;  /* 0x0000004002007824 */ /* 0x000fe200078e00ff */
[----:B------:R-:W-:Y:S01]  /*03c0*/  SHF.R.S32.HI R11, RZ, 0x4, R8 ;  /* 0x00000004ff0b7819 */ /* 0x000fe20000011408 */
[----:B------:R-:W-:Y:S01]  /*03d0*/  IMAD.SHL.U32 R30, R80, 0x8, RZ ;  /* 0x00000008501e7824 */ /* 0x000fe200078e00ff */
[----:B------:R-:W-:Y:S01]  /*03e0*/  IADD3 R7, P0, R2, R6, RZ ;  /* 0x0000000602077210 */ /* 0x000fe20007f1e0ff */
[----:B------:R-:W-:Y:S01]  /*03f0*/  IMAD.WIDE R28, R14, 0x80, R2 ;  /* 0x000000800e1c7825 */ /* 0x000fe200078e0202 */
[----:B------:R-:W-:Y:S01]  /*0400*/  LEA.HI R10, R8, R11, RZ, 0x1 ;  /* 0x0000000b080a7211 */ /* 0x000fe200078f08ff */
[----:B-1----:R-:W1:Y:S01]  /*0410*/  MUFU.RCP R4, R4 ;  /* 0x0000000400047308 */ /* 0x002e620000001000 */
[----:B------:R-:W-:Y:S01]  /*0420*/  LOP3.LUT R0, R0, 0x1c0, RZ, 0xc0, !PT ;  /* 0x000001c000007812 */ /* 0x000fe200078ec0ff */
[----:B------:R-:W-:Y:S01]  /*0430*/  USHF.L.U64.HI UR10, UR4, UR10, UR5 ;  /* 0x0000000a040a7299 */ /* 0x000fe20008010205 */
[----:B------:R-:W-:Y:S01]  /*0440*/  LEA.HI.X.SX32 R9, R6, R3, 0x1, P0 ;  /* 0x0000000306097211 */ /* 0x000fe200000f0eff */
[----:B------:R2:W-:Y:S01]  /*0450*/  STL.64 [R1+0x70], R28 ;  /* 0x0000701c01007387 */ /* 0x0005e20000100a00 */
[----:B------:R-:W-:Y:S01]  /*0460*/  LOP3.LUT R6, R10, 0xfffffffe, RZ, 0xc0, !PT ;  /* 0xfffffffe0a067812 */ /* 0x000fe200078ec0ff */
[----:B------:R-:W-:Y:S01]  /*0470*/  USHF.L.U32 UR11, UR4, 0x7, URZ ;  /* 0x00000007040b7899 */ /* 0x000fe2000800063f */
[----:B------:R-:W-:Y:S01]  /*0480*/  LOP3.LUT R3, R0, 0x38, R30, 0xf8, !PT ;  /* 0x0000003800037812 */ /* 0x000fe200078ef81e */
[----:B------:R-:W-:Y:S01]  /*0490*/  USHF.L.U32 UR12, UR4, 0x5, URZ ;  /* 0x00000005040c7899 */ /* 0x000fe2000800063f */
[----:B------:R-:W-:Y:S01]  /*04a0*/  SHF.R.U32.HI R2, RZ, 0x3, R0 ;  /* 0x00000003ff027819 */ /* 0x000fe20000011600 */
[----:B------:R-:W-:Y:S01]  /*04b0*/  IMAD.IADD R17, R11, 0x1, -R6 ;  /* 0x000000010b117824 */ /* 0x000fe200078e0a06 */
[----:B------:R-:W-:Y:S01]  /*04c0*/  IABS R10, R23 ;  /* 0x00000017000a7213 */ /* 0x000fe20000000000 */
[----:B------:R-:W-:Y:S01]  /*04d0*/  USHF.L.U64.HI UR14, UR4, UR6, UR5 ;  /* 0x00000006040e7299 */ /* 0x000fe20008010205 */
[----:B------:R-:W-:-:S02]  /*04e0*/  SHF.R.S32.HI R31, RZ, 0x1f, R30 ;  /* 0x0000001fff1f7819 */ /* 0x000fc4000001141e */
[----:B------:R-:W-:Y:S01]  /*04f0*/  LOP3.LUT R239, R3, R2, RZ, 0x3c, !PT ;  /* 0x0000000203ef7212 */ /* 0x000fe200078e3cff */
[----:B------:R-:W-:Y:S01]  /*0500*/  ULDC.64 UR4, c[0x0][0x1a0] ;  /* 0x0000680000047ab9 */ /* 0x000fe20000000a00 */
[----:B-1----:R-:W-:Y:S01]  /*0510*/  IADD3 R4, R4, 0xffffffe, RZ ;  /* 0x0ffffffe04047810 */ /* 0x002fe20007ffe0ff */
[----:B------:R-:W-:Y:S01]  /*0520*/  IMAD.WIDE.U32 R2, R22, c[0x0][0x178], R30 ;  /* 0x00005e0016027a25 */ /* 0x000fe200078e001e */
[----:B------:R-:W-:Y:S01]  /*0530*/  SHF.R.S32.HI R20, RZ, 0x1f, R23 ;  /* 0x0000001fff147819 */ /* 0x000fe20000011417 */
[----:B------:R-:W-:Y:S01]  /*0540*/  STL.64 [R1+0x68], R30 ;  /* 0x0000681e01007387 */ /* 0x000fe20000100a00 */
[----:B------:R-:W1:Y:S01]  /*0550*/  F2I.FTZ.U32.TRUNC.NTZ R5, R4 ;  /* 0x0000000400057305 */ /* 0x000e62000021f000 */
[----:B------:R-:W-:Y:S01]  /*0560*/  LEA.HI R11, R19, R24, RZ, 0x6 ;  /* 0x00000018130b7211 */ /* 0x000fe200078f30ff */
[----:B------:R-:W-:Y:S01]  /*0570*/  USHF.L.U64.HI UR5, UR4, UR6, UR5 ;  /* 0x0000000604057299 */ /* 0x000fe20008010205 */
[----:B------:R-:W-:Y:S01]  /*0580*/  IMAD R20, R20, c[0x0][0x1a8], RZ ;  /* 0x00006a0014147a24 */ /* 0x000fe200078e02ff */
[----:B------:R-:W-:-:S02]  /*0590*/  IADD3 R236, R224, -0x1, RZ ;  /* 0xffffffffe0ec7810 */ /* 0x000fc40007ffe0ff */
[----:B------:R-:W-:Y:S01]  /*05a0*/  IMAD.SHL.U32 R11, R11, 0x8, RZ ;  /* 0x000000080b0b7824 */ /* 0x000fe200078e00ff */
[----:B------:R-:W-:-:S04]  /*05b0*/  LEA.HI R252, R19, R24, RZ, 0x5 ;  /* 0x0000001813fc7211 */ /* 0x000fc800078f28ff */
[----:B------:R-:W-:Y:S01]  /*05c0*/  LOP3.LUT R239, R239, 0x7ffffe00, R11, 0xf8, !PT ;  /* 0x7ffffe00efef7812 */ /* 0x000fe200078ef80b */
[----:B------:R-:W-:Y:S01]  /*05d0*/  IMAD R11, R21, c[0x0][0x180], RZ ;  /* 0x00006000150b7a24 */ /* 0x000fe200078e02ff */
[----:B------:R-:W-:Y:S01]  /*05e0*/  SHF.R.S32.HI R83, RZ, 0x5, R252 ;  /* 0x00000005ff537819 */ /* 0x000fe200000114fc */
[----:B-1----:R-:W-:Y:S02]  /*05f0*/  IMAD.MOV R4, RZ, RZ, -R5 ;  /* 0x000000ffff047224 */ /* 0x002fe400078e0a05 */
[----:B------:R-:W-:Y:S02]  /*0600*/  IMAD.SHL.U32 R239, R239, 0x2, RZ ;  /* 0x00000002efef7824 */ /* 0x000fe400078e00ff */
[----:B------:R-:W-:Y:S02]  /*0610*/  IMAD R0, R4, R15, RZ ;  /* 0x0000000f04007224 */ /* 0x000fe400078e02ff */
[----:B------:R-:W-:Y:S02]  /*0620*/  IMAD.MOV.U32 R4, RZ, RZ, RZ ;  /* 0x000000ffff047224 */ /* 0x000fe400078e00ff */
[----:B------:R-:W-:-:S02]  /*0630*/  IMAD R11, R22, c[0x0][0x184], R11 ;  /* 0x00006100160b7a24 */ /* 0x000fc400078e020b */
[----:B------:R-:W-:Y:S01]  /*0640*/  IMAD.HI.U32 R6, R5, R0, R4 ;  /* 0x0000000005067227 */ /* 0x000fe200078e0004 */
[----:B------:R-:W-:-:S03]  /*0650*/  LOP3.LUT R5, R8, 0xfffffff0, RZ, 0xc0, !PT ;  /* 0xfffffff008057812 */ /* 0x000fc600078ec0ff */
[----:B------:R-:W-:Y:S02]  /*0660*/  IMAD R0, R9, c[0x0][0x198], RZ ;  /* 0x0000660009007a24 */ /* 0x000fe400078e02ff */
[----:B------:R-:W-:-:S04]  /*0670*/  IMAD.HI.U32 R12, R6, R10, RZ ;  /* 0x0000000a060c7227 */ /* 0x000fc800078e00ff */
[----:B------:R-:W-:Y:S02]  /*0680*/  IMAD R13, R7, c[0x0][0x19c], R0 ;  /* 0x00006700070d7a24 */ /* 0x000fe400078e0200 */
[----:B------:R-:W-:Y:S02]  /*0690*/  IMAD.MOV R0, RZ, RZ, -R12 ;  /* 0x000000ffff007224 */ /* 0x000fe400078e0a0c */
[----:B------:R-:W-:Y:S02]  /*06a0*/  IMAD.IADD R8, R24, 0x1, -R5 ;  /* 0x0000000118087824 */ /* 0x000fe400078e0a05 */
[----:B------:R-:W-:Y:S02]  /*06b0*/  IMAD R0, R15, R0, R10 ;  /* 0x000000000f007224 */ /* 0x000fe400078e020a */
[----:B------:R-:W-:Y:S02]  /*06c0*/  IMAD R4, R21, c[0x0][0x178], RZ ;  /* 0x00005e0015047a24 */ /* 0x000fe400078e02ff */
[----:B------:R-:W-:Y:S01]  /*06d0*/  IMAD R5, R9, c[0x0][0x1a0], RZ ;  /* 0x0000680009057a24 */ /* 0x000fe200078e02ff */
[----:B------:R-:W-:Y:S01]  /*06e0*/  SHF.R.S32.HI R9, RZ, 0x1f, R8 ;  /* 0x0000001fff097819 */ /* 0x000fe20000011408 */
[----:B------:R-:W-:Y:S01]  /*06f0*/  IMAD R4, R22, c[0x0][0x17c], R4 ;  /* 0x00005f0016047a24 */ /* 0x000fe200078e0204 */
[----:B------:R-:W-:Y:S01]  /*0700*/  ISETP.GT.U32.AND P2, PT, R15, R0, PT ;  /* 0x000000000f00720c */ /* 0x000fe20003f44070 */
[----:B------:R-:W-:Y:S01]  /*0710*/  IMAD R14, R7, c[0x0][0x1a4], R5 ;  /* 0x00006900070e7a24 */ /* 0x000fe200078e0205 */
[----:B------:R-:W-:Y:S01]  /*0720*/  LEA.HI R16, R9, R8, RZ, 0x3 ;  /* 0x0000000809107211 */ /* 0x000fe200078f18ff */
[----:B------:R-:W-:-:S02]  /*0730*/  IMAD.IADD R3, R3, 0x1, R4 ;  /* 0x0000000103037824 */ /* 0x000fc400078e0204 */
[----:B------:R-:W-:Y:S01]  /*0740*/  IMAD.WIDE.U32 R4, R7, c[0x0][0x198], R30 ;  /* 0x0000660007047a25 */ /* 0x000fe200078e001e */
[----:B------:R-:W-:-:S03]  /*0750*/  LOP3.LUT R10, R16, 0xfffffff8, RZ, 0xc0, !PT ;  /* 0xfffffff8100a7812 */ /* 0x000fc600078ec0ff */
[C---:B------:R-:W-:Y:S02]  /*0760*/  IMAD R9, R23.reuse, c[0x0][0x1ac], R20 ;  /* 0x00006b0017097a24 */ /* 0x040fe400078e0214 */
[----:B------:R-:W-:Y:S02]  /*0770*/  IMAD.WIDE.U32 R2, R23, c[0x0][0x1a8], R2 ;  /* 0x00006a0017027a25 */ /* 0x000fe400078e0002 */
[----:B------:R-:W-:Y:S02]  /*0780*/  @!P2 IADD3 R12, R12, 0x1, RZ ;  /* 0x000000010c0ca810 */ /* 0x000fe40007ffe0ff */
[----:B------:R-:W-:Y:S02]  /*0790*/  IMAD.IADD R5, R5, 0x1, R13 ;  /* 0x0000000105057824 */ /* 0x000fe400078e020d */
[----:B------:R-:W-:Y:S02]  /*07a0*/  IMAD.IADD R82, R8, 0x1, -R10 ;  /* 0x0000000108527824 */ /* 0x000fe400078e0a0a */
[----:B------:R-:W-:-:S02]  /*07b0*/  @!P2 IMAD.IADD R0, R0, 0x1, -R15 ;  /* 0x000000010000a824 */ /* 0x000fc400078e0a0f */
[----:B------:R-:W-:Y:S02]  /*07c0*/  IMAD.IADD R3, R3, 0x1, R9 ;  /* 0x0000000103037824 */ /* 0x000fe400078e0209 */
[----:B------:R-:W-:Y:S01]  /*07d0*/  IMAD R10, R29, c[0x0][0x190], RZ ;  /* 0x000064001d0a7a24 */ /* 0x000fe200078e02ff */
[----:B------:R-:W-:Y:S01]  /*07e0*/  ISETP.GE.U32.AND P3, PT, R0, R15, PT ;  /* 0x0000000f0000720c */ /* 0x000fe20003f66070 */
[----:B------:R-:W-:Y:S01]  /*07f0*/  IMAD.WIDE.U32 R8, R22, c[0x0][0x180], R4 ;  /* 0x0000600016087a25 */ /* 0x000fe200078e0004 */
[----:B------:R-:W-:-:S03]  /*0800*/  SHF.R.S32.HI R15, RZ, 0x1f, R236 ;  /* 0x0000001fff0f7819 */ /* 0x000fc600000114ec */
[C---:B------:R-:W-:Y:S02]  /*0810*/  IMAD R13, R28.reuse, c[0x0][0x194], R10 ;  /* 0x000065001c0d7a24 */ /* 0x040fe400078e020a */
[----:B------:R-:W-:-:S04]  /*0820*/  IMAD.WIDE.U32 R4, R28, c[0x0][0x190], R2 ;  /* 0x000064001c047a25 */ /* 0x000fc800078e0002 */
[----:B------:R-:W-:Y:S01]  /*0830*/  IMAD.IADD R0, R5, 0x1, R13 ;  /* 0x0000000105007824 */ /* 0x000fe200078e020d */
[----:B------:R-:W-:Y:S01]  /*0840*/  LEA R2, P0, R4, c[0x0][0x160], 0x1 ;  /* 0x0000580004027a11 */ /* 0x000fe200078008ff */
[----:B------:R-:W-:Y:S01]  /*0850*/  IMAD.WIDE.U32 R6, R7, c[0x0][0x1a0], R30 ;  /* 0x0000680007067a25 */ /* 0x000fe200078e001e */
[----:B------:R-:W-:Y:S02]  /*0860*/  @P3 IADD3 R12, R12, 0x1, RZ ;  /* 0x000000010c0c3810 */ /* 0x000fe40007ffe0ff */
[----:B------:R-:W-:Y:S01]  /*0870*/  LEA.HI.X R3, R4, c[0x0][0x164], R0, 0x1, P0 ;  /* 0x0000590004037a11 */ /* 0x000fe200000f0c00 */
[----:B------:R-:W-:Y:S01]  /*0880*/  IMAD R21, R21, c[0x0][0x188], RZ ;  /* 0x0000620015157a24 */ /* 0x000fe200078e02ff */
[----:B------:R-:W-:Y:S01]  /*0890*/  ISETP.NE.AND P0, PT, RZ, c[0x0][0x1c8], PT ;  /* 0x00007200ff007a0c */ /* 0x000fe20003f05270 */
[----:B------:R-:W-:Y:S01]  /*08a0*/  IMAD.MOV.U32 R0, RZ, RZ, R12 ;  /* 0x000000ffff007224 */ /* 0x000fe200078e000c */
[----:B------:R-:W-:Y:S01]  /*08b0*/  IADD3 R4, P2, R2, UR7, RZ ;  /* 0x0000000702047c10 */ /* 0x000fe2000ff5e0ff */
[----:B------:R-:W-:Y:S01]  /*08c0*/  IMAD.IADD R7, R7, 0x1, R14 ;  /* 0x0000000107077824 */ /* 0x000fe200078e020e */
[----:B------:R1:W-:Y:S01]  /*08d0*/  LDGSTS.E.BYPASS.LTC128B.128 [R239], [R2.64] ;  /* 0x0000000002ef7fae */ /* 0x0003e2000b901d48 */
[----:B------:R-:W-:Y:S01]  /*08e0*/  @!P1 IMAD.MOV R0, RZ, RZ, -R0 ;  /* 0x000000ffff009224 */ /* 0x000fe200078e0a00 */
[----:B------:R-:W-:Y:S01]  /*08f0*/  IADD3.X R5, R3, UR13, RZ, P2, !PT ;  /* 0x0000000d03057c10 */ /* 0x000fe200097fe4ff */
[----:B------:R-:W-:-:S02]  /*0900*/  IMAD R10, R22, c[0x0][0x18c], R21 ;  /* 0x00006300160a7a24 */ /* 0x000fc400078e0215 */
[----:B------:R-:W-:Y:S02]  /*0910*/  IMAD.WIDE.U32 R6, R22, c[0x0][0x188], R6 ;  /* 0x0000620016067a25 */ /* 0x000fe400078e0006 */
[----:B------:R4:W-:Y:S02]  /*0920*/  LDGSTS.E.BYPASS.LTC128B.128 [R239+0x800], [R4.64] ;  /* 0x0080000004ef7fae */ /* 0x0009e4000b901d48 */
[----:B------:R-:W-:Y:S01]  /*0930*/  @!P0 LOP3.LUT R0, RZ, c[0x0][0x1c8], RZ, 0x33, !PT ;  /* 0x00007200ff008a12 */ /* 0x000fe200078e33ff */
[----:B------:R-:W-:Y:S02]  /*0940*/  IMAD.IADD R9, R9, 0x1, R11 ;  /* 0x0000000109097824 */ /* 0x000fe400078e020b */
[----:B------:R-:W-:Y:S01]  /*0950*/  IMAD.IADD R11, R7, 0x1, R10 ;  /* 0x00000001070b7824 */ /* 0x000fe200078e020a */
[----:B------:R-:W-:Y:S01]  /*0960*/  SHF.R.S32.HI R14, RZ, 0x1f, R0 ;  /* 0x0000001fff0e7819 */ /* 0x000fe20000011400 */
[----:B------:R-:W-:Y:S02]  /*0970*/  IMAD.MOV.U32 R10, RZ, RZ, R6 ;  /* 0x000000ffff0a7224 */ /* 0x000fe400078e0006 */
[----:B--2---:R-:W-:-:S04]  /*0980*/  IMAD.WIDE.U32 R28, R0, c[0x0][0x1b0], R8 ;  /* 0x00006c00001c7a25 */ /* 0x004fc800078e0008 */
[----:B------:R-:W-:Y:S01]  /*0990*/  IMAD R12, R236, UR10, RZ ;  /* 0x0000000aec0c7c24 */ /* 0x000fe2000f8e02ff */
[----:B------:R-:W-:Y:S01]  /*09a0*/  STL.64 [R1+0x58], R28 ;  /* 0x0000581c01007387 */ /* 0x000fe20000100a00 */
[----:B------:R-:W-:Y:S02]  /*09b0*/  IMAD.MOV.U32 R26, RZ, RZ, R28 ;  /* 0x000000ffff1a7224 */ /* 0x000fe400078e001c */
[----:B------:R-:W-:Y:S02]  /*09c0*/  IMAD R12, R15, UR11, R12 ;  /* 0x0000000b0f0c7c24 */ /* 0x000fe4000f8e020c */
[----:B------:R-:W-:Y:S01]  /*09d0*/  IMAD.WIDE.U32 R20, R0, c[0x0][0x1b8], R10 ;  /* 0x00006e0000147a25 */ /* 0x000fe200078e000a */
[----:B-1----:R-:W-:-:S04]  /*09e0*/  IADD3 R2, P0, R4, UR7, RZ ;  /* 0x0000000704027c10 */ /* 0x002fc8000ff1e0ff */
[----:B------:R-:W-:Y:S02]  /*09f0*/  IADD3.X R3, R5, UR13, RZ, P0, !PT ;  /* 0x0000000d05037c10 */ /* 0x000fe400087fe4ff */
[----:B------:R-:W-:Y:S01]  /*0a00*/  IADD3 R6, P0, R2, UR7, RZ ;  /* 0x0000000702067c10 */ /* 0x000fe2000ff1e0ff */
[----:B----4-:R-:W-:Y:S02]  /*0a10*/  IMAD R5, R14, c[0x0][0x1b0], RZ ;  /* 0x00006c000e057a24 */ /* 0x010fe400078e02ff */
[----:B------:R1:W-:Y:S01]  /*0a20*/  LDGSTS.E.BYPASS.LTC128B.128 [R239+0x1000], [R2.64] ;  /* 0x0100000002ef7fae */ /* 0x0003e2000b901d48 */
[----:B------:R-:W-:Y:S01]  /*0a30*/  IADD3.X R7, R3, UR13, RZ, P0, !PT ;  /* 0x0000000d03077c10 */ /* 0x000fe200087fe4ff */
[----:B------:R-:W-:Y:S01]  /*0a40*/  IMAD R5, R0, c[0x0][0x1b4], R5 ;  /* 0x00006d0000057a24 */ /* 0x000fe200078e0205 */
[----:B------:R-:W-:-:S03]  /*0a50*/  IADD3 R4, P0, R6, UR7, RZ ;  /* 0x0000000706047c10 */ /* 0x000fc6000ff1e0ff */
[----:B------:R-:W-:Y:S01]  /*0a60*/  IMAD.IADD R27, R29, 0x1, R5 ;  /* 0x000000011d1b7824 */ /* 0x000fe200078e0205 */
[----:B------:R-:W-:Y:S01]  /*0a70*/  IADD3.X R5, R7, UR13, RZ, P0, !PT ;  /* 0x0000000d07057c10 */ /* 0x000fe200087fe4ff */
[----:B------:R2:W-:Y:S02]  /*0a80*/  LDGSTS.E.BYPASS.LTC128B.128 [R239+0x1800], [R6.64] ;  /* 0x0180000006ef7fae */ /* 0x0005e4000b901d48 */
[----:B------:R-:W-:Y:S02]  /*0a90*/  IMAD.WIDE.U32 R8, R236, UR11, R26 ;  /* 0x0000000bec087c25 */ /* 0x000fe4000f8e001a */
[----:B------:R4:W-:Y:S04]  /*0aa0*/  LDGSTS.E.BYPASS.LTC128B.128 [R239+0x2000], [R4.64] ;  /* 0x0200000004ef7fae */ /* 0x0009e8000b901d48 */
[----:B------:R-:W-:Y:S04]  /*0ab0*/  STL.64 [R1+0x48], R26 ;  /* 0x0000481a01007387 */ /* 0x000fe80000100a00 */
[----:B------:R-:W-:Y:S01]  /*0ac0*/  STL.64 [R1+0x50], R20 ;  /* 0x0000501401007387 */ /* 0x000fe20000100a00 */
[----:B-1----:R-:W-:-:S04]  /*0ad0*/  IADD3 R2, P0, R4, UR7, RZ ;  /* 0x0000000704027c10 */ /* 0x002fc8000ff1e0ff */
[----:B------:R-:W-:Y:S01]  /*0ae0*/  IADD3.X R3, R5, UR13, RZ, P0, !PT ;  /* 0x0000000d05037c10 */ /* 0x000fe200087fe4ff */
[----:B--2---:R-:W-:-:S04]  /*0af0*/  IMAD R7, R14, c[0x0][0x1b8], RZ ;  /* 0x00006e000e077a24 */ /* 0x004fc800078e02ff */
[----:B------:R1:W-:Y:S01]  /*0b00*/  LDGSTS.E.BYPASS.LTC128B.128 [R239+0x2800], [R2.64] ;  /* 0x0280000002ef7fae */ /* 0x0003e2000b901d48 */
[----:B----4-:R-:W-:Y:S01]  /*0b10*/  IMAD.IADD R4, R9, 0x1, R12 ;  /* 0x0000000109047824 */ /* 0x010fe200078e020c */
[----:B------:R-:W-:Y:S01]  /*0b20*/  LEA R12, P0, R8, c[0x0][0x168], 0x1 ;  /* 0x00005a00080c7a11 */ /* 0x000fe200078008ff */
[----:B------:R-:W-:Y:S02]  /*0b30*/  IMAD R14, R0, c[0x0][0x1bc], R7 ;  /* 0x00006f00000e7a24 */ /* 0x000fe400078e0207 */
[----:B------:R-:W-:Y:S01]  /*0b40*/  IMAD R0, R15, c[0x0][0x1a0], RZ ;  /* 0x000068000f007a24 */ /* 0x000fe200078e02ff */
[----:B------:R-:W-:Y:S02]  /*0b50*/  LEA.HI.X R13, R8, c[0x0][0x16c], R4, 0x1, P0 ;  /* 0x00005b00080d7a11 */ /* 0x000fe400000f0c04 */
[----:B------:R-:W-:Y:S01]  /*0b60*/  IADD3 R4, P1, R2, UR7, RZ ;  /* 0x0000000702047c10 */ /* 0x000fe2000ff3e0ff */
[----:B------:R-:W-:-:S03]  /*0b70*/  IMAD R0, R236, c[0x0][0x1a4], R0 ;  /* 0x00006900ec007a24 */ /* 0x000fc600078e0200 */
[----:B------:R-:W-:Y:S02]  /*0b80*/  IADD3.X R5, R3, UR13, RZ, P1, !PT ;  /* 0x0000000d03057c10 */ /* 0x000fe40008ffe4ff */
[----:B------:R-:W-:Y:S01]  /*0b90*/  IADD3 R6, P1, R4, UR7, RZ ;  /* 0x0000000704067c10 */ /* 0x000fe2000ff3e0ff */
[----:B------:R-:W-:Y:S02]  /*0ba0*/  USHF.L.U32 UR7, UR4, 0x5, URZ ;  /* 0x0000000504077899 */ /* 0x000fe4000800063f */
[----:B------:R2:W-:Y:S01]  /*0bb0*/  LDGSTS.E.BYPASS.LTC128B.128 [R239+0x3000], [R4.64] ;  /* 0x0300000004ef7fae */ /* 0x0005e2000b901d48 */
[----:B------:R-:W-:-:S05]  /*0bc0*/  IADD3.X R7, R5, UR13, RZ, P1, !PT ;  /* 0x0000000d05077c10 */ /* 0x000fca0008ffe4ff */
[----:B------:R4:W-:Y:S01]  /*0bd0*/  LDGSTS.E.BYPASS.LTC128B.128 [R239+0x3800], [R6.64] ;  /* 0x0380000006ef7fae */ /* 0x0009e2000b901d48 */
[----:B-1----:R-:W-:-:S03]  /*0be0*/  IADD3 R2, P0, R12, UR12, RZ ;  /* 0x0000000c0c027c10 */ /* 0x002fc6000ff1e0ff */
[----:B------:R1:W-:Y:S01]  /*0bf0*/  LDGSTS.E.BYPASS.LTC128B.128 [R239+0x4000], [R12.64] ;  /* 0x040000000cef7fae */ /* 0x0003e2000b901d48 */
[----:B------:R-:W-:Y:S02]  /*0c00*/  IADD3.X R3, R13, UR14, RZ, P0, !PT ;  /* 0x0000000e0d037c10 */ /* 0x000fe400087fe4ff */
[----:B------:R-:W-:-:S03]  /*0c10*/  IADD3 R10, P0, R2, UR12, RZ ;  /* 0x0000000c020a7c10 */ /* 0x000fc6000ff1e0ff */
[----:B------:R5:W-:Y:S01]  /*0c20*/  LDGSTS.E.BYPASS.LTC128B.128 [R239+0x4800], [R2.64] ;  /* 0x0480000002ef7fae */ /* 0x000be2000b901d48 */
[----:B------:R-:W-:Y:S02]  /*0c30*/  IADD3.X R11, R3, UR14, RZ, P0, !PT ;  /* 0x0000000e030b7c10 */ /* 0x000fe400087fe4ff */
[----:B------:R-:W-:-:S03]  /*0c40*/  IADD3 R8, P0, R10, UR12, RZ ;  /* 0x0000000c0a087c10 */ /* 0x000fc6000ff1e0ff */
[----:B------:R3:W-:Y:S01]  /*0c50*/  LDGSTS.E.BYPASS.LTC128B.128 [R239+0x5000], [R10.64] ;  /* 0x050000000aef7fae */ /* 0x0007e2000b901d48 */
[----:B------:R-:W-:-:S05]  /*0c60*/  IADD3.X R9, R11, UR14, RZ, P0, !PT ;  /* 0x0000000e0b097c10 */ /* 0x000fca00087fe4ff */
[----:B------:R1:W-:Y:S01]  /*0c70*/  LDGSTS.E.BYPASS.LTC128B.128 [R239+0x5800], [R8.64] ;  /* 0x0580000008ef7fae */ /* 0x0003e2000b901d48 */
[----:B----4-:R-:W-:-:S04]  /*0c80*/  IADD3 R6, P0, R8, UR12, RZ ;  /* 0x0000000c08067c10 */ /* 0x010fc8000ff1e0ff */
[----:B------:R-:W-:Y:S02]  /*0c90*/  IADD3.X R7, R9, UR14, RZ, P0, !PT ;  /* 0x0000000e09077c10 */ /* 0x000fe400087fe4ff */
[----:B--2---:R-:W-:-:S03]  /*0ca0*/  IADD3 R4, P0, R6, UR12, RZ ;  /* 0x0000000c06047c10 */ /* 0x004fc6000ff1e0ff */
[----:B------:R2:W-:Y:S01]  /*0cb0*/  LDGSTS.E.BYPASS.LTC128B.128 [R239+0x6000], [R6.64] ;  /* 0x0600000006ef7fae */ /* 0x0005e2000b901d48 */
[----:B------:R-:W-:Y:S02]  /*0cc0*/  IADD3.X R5, R7, UR14, RZ, P0, !PT ;  /* 0x0000000e07057c10 */ /* 0x000fe400087fe4ff */
[----:B-----5:R-:W-:-:S03]  /*0cd0*/  IADD3 R2, P0, R4, UR12, RZ ;  /* 0x0000000c04027c10 */ /* 0x020fc6000ff1e0ff */
[----:B------:R4:W-:Y:S01]  /*0ce0*/  LDGSTS.E.BYPASS.LTC128B.128 [R239+0x6800], [R4.64] ;  /* 0x0680000004ef7fae */ /* 0x0009e2000b901d48 */
[----:B------:R-:W-:-:S05]  /*0cf0*/  IADD3.X R3, R5, UR14, RZ, P0, !PT ;  /* 0x0000000e05037c10 */ /* 0x000fca00087fe4ff */
[----:B------:R5:W-:Y:S01]  /*0d00*/  LDGSTS.E.BYPASS.LTC128B.128 [R239+0x7000], [R2.64] ;  /* 0x0700000002ef7fae */ /* 0x000be2000b901d48 */
[----:B--2---:R-:W-:-:S04]  /*0d10*/  IADD3 R6, P0, R2, UR12, RZ ;  /* 0x0000000c02067c10 */ /* 0x004fc8000ff1e0ff */
[----:B------:R-:W-:Y:S01]  /*0d20*/  IADD3.X R7, R3, UR14, RZ, P0, !PT ;  /* 0x0000000e03077c10 */ /* 0x000fe200087fe4ff */
[----:B----4-:R-:W-:-:S04]  /*0d30*/  IMAD.WIDE.U32 R4, R236, c[0x0][0x1a0], RZ ;  /* 0x00006800ec047a25 */ /* 0x010fc800078e00ff */
[----:B------:R2:W-:Y:S01]  /*0d40*/  LDGSTS.E.BYPASS.LTC128B.128 [R239+0x7800], [R6.64] ;  /* 0x0780000006ef7fae */ /* 0x0005e2000b901d48 */
[----:B-----5:R-:W-:-:S03]  /*0d50*/  IMAD.IADD R2, R5, 0x1, R0 ;  /* 0x0000000105027824 */ /* 0x020fc600078e0200 */
[----:B------:R-:W0:Y:S01]  /*0d60*/  LDGDEPBAR ;  /* 0x00000000000079af */ /* 0x000e220000000000 */
[----:B------:R-:W-:Y:S02]  /*0d70*/  IMAD.SHL.U32 R0, R80, 0x40, RZ ;  /* 0x0000004050007824 */ /* 0x000fe400078e00ff */
[----:B------:R-:W-:Y:S02]  /*0d80*/  IMAD.IADD R3, R21, 0x1, R14 ;  /* 0x0000000115037824 */ /* 0x000fe400078e020e */
[----:B------:R-:W-:Y:S01]  /*0d90*/  IMAD.SHL.U32 R5, R82, 0x40, RZ ;  /* 0x0000004052057824 */ /* 0x000fe200078e00ff */
[----:B------:R-:W-:Y:S02]  /*0da0*/  LOP3.LUT R0, R0, 0x1c0, RZ, 0xc0, !PT ;  /* 0x000001c000007812 */ /* 0x000fe400078ec0ff */
[----:B------:R4:W-:Y:S02]  /*0db0*/  STL [R1+0x60], R3 ;  /* 0x0000600301007387 */ /* 0x0009e40000100800 */
[----:B-1----:R-:W-:-:S02]  /*0dc0*/  LOP3.LUT R8, R0, 0x8, R18, 0xf8, !PT ;  /* 0x0000000800087812 */ /* 0x002fc400078ef812 */
[----:B--2---:R-:W-:Y:S01]  /*0dd0*/  LEA R6, P0, R4, R20, 0x7 ;  /* 0x0000001404067211 */ /* 0x004fe200078038ff */
[----:B------:R-:W-:-:S04]  /*0de0*/  DEPBAR.LE SB0, 0x0 ;  /* 0x000080000000791a */ /* 0x000fc80000000000 */
[----:B------:R-:W-:Y:S02]  /*0df0*/  LEA.HI.X R7, R4, R3, R2, 0x7, P0 ;  /* 0x0000000304077211 */ /* 0x000fe400000f3c02 */
[----:B------:R-:W-:Y:S01]  /*0e00*/  SHF.R.U32.HI R2, RZ, 0x3, R0 ;  /* 0x00000003ff027819 */ /* 0x000fe20000011600 */
[----:B------:R-:W-:Y:S01]  /*0e10*/  BAR.SYNC.DEFER_BLOCKING 0x0 ;  /* 0x0000000000007b1d */ /* 0x000fe20000010000 */
[C---:B------:R-:W-:Y:S01]  /*0e20*/  LEA R4, P0, R6.reuse, c[0x0][0x170], 0x1 ;  /* 0x00005c0006047a11 */ /* 0x040fe200078008ff */
[----:B----4-:R-:W-:Y:S01]  /*0e30*/  IMAD.SHL.U32 R3, R17, 0x8, RZ ;  /* 0x0000000811037824 */ /* 0x010fe200078e00ff */
[----:B------:R-:W-:Y:S02]  /*0e40*/  LOP3.LUT R0, R5, 0x1c0, RZ, 0xc0, !PT ;  /* 0x000001c005007812 */ /* 0x000fe400078ec0ff */
[----:B------:R-:W-:Y:S02]  /*0e50*/  LEA.HI.X R5, R6, c[0x0][0x174], R7, 0x1, P0 ;  /* 0x00005d0006057a11 */ /* 0x000fe400000f0c07 */
[----:B------:R-:W-:-:S02]  /*0e60*/  LOP3.LUT R8, R8, R2, RZ, 0x3c, !PT ;  /* 0x0000000208087212 */ /* 0x000fc400078e3cff */
[----:B------:R-:W-:Y:S02]  /*0e70*/  LOP3.LUT R6, R0, 0x8, R3, 0xf8, !PT ;  /* 0x0000000800067812 */ /* 0x000fe400078ef803 */
[----:B------:R-:W-:Y:S01]  /*0e80*/  SHF.R.U32.HI R3, RZ, 0x3, R0 ;  /* 0x00000003ff037819 */ /* 0x000fe20000011600 */
[----:B------:R-:W-:Y:S01]  /*0e90*/  IMAD R0, R17, 0x200, R8 ;  /* 0x0000020011007824 */ /* 0x000fe200078e0208 */
[----:B------:R-:W-:Y:S02]  /*0ea0*/  IADD3 R2, P0, R4, UR7, RZ ;  /* 0x0000000704027c10 */ /* 0x000fe4000ff1e0ff */
[----:B------:R-:W-:Y:S02]  /*0eb0*/  LOP3.LUT R238, R6, R3, RZ, 0x3c, !PT ;  /* 0x0000000306ee7212 */ /* 0x000fe400078e3cff */
[----:B------:R-:W-:Y:S02]  /*0ec0*/  IADD3 R8, P1, R2, UR7, RZ ;  /* 0x0000000702087c10 */ /* 0x000fe4000ff3e0ff */
[----:B------:R-:W-:-:S02]  /*0ed0*/  IADD3.X R3, R5, UR5, RZ, P0, !PT ;  /* 0x0000000505037c10 */ /* 0x000fc400087fe4ff */
[----:B------:R-:W-:Y:S02]  /*0ee0*/  IADD3 R6, P0, R8, UR7, RZ ;  /* 0x0000000708067c10 */ /* 0x000fe4000ff1e0ff */
[----:B------:R-:W-:Y:S01]  /*0ef0*/  IADD3.X R9, R3, UR5, RZ, P1, !PT ;  /* 0x0000000503097c10 */ /* 0x000fe20008ffe4ff */
[----:B------:R-:W-:Y:S01]  /*0f00*/  @!PT LDS RZ, [RZ] ;  /* 0x00000000fffff984 */ /* 0x000fe20000000800 */
[----:B------:R-:W-:Y:S01]  /*0f10*/  @!PT LDS RZ, [RZ] ;  /* 0x00000000fffff984 */ /* 0x000fe20000000800 */
[----:B------:R-:W-:Y:S01]  /*0f20*/  @!PT LDS RZ, [RZ] ;  /* 0x00000000fffff984 */ /* 0x000fe20000000800 */
[----:B------:R1:W-:Y:S01]  /*0f30*/  LDGSTS.E.BYPASS.LTC128B.128 [R239+0x8000], [R4.64] ;  /* 0x0800000004ef7fae */ /* 0x0003e2000b901d48 */
[----:B------:R-:W-:Y:S02]  /*0f40*/  LEA R226, R0, 0x4000, 0x1 ;  /* 0x0000400000e27811 */ /* 0x000fe400078e08ff */
[----:B------:R-:W-:Y:S01]  /*0f50*/  IADD3.X R7, R9, UR5, RZ, P0, !PT ;  /* 0x0000000509077c10 */ /* 0x000fe200087fe4ff */
[----:B------:R2:W-:Y:S01]  /*0f60*/  LDGSTS.E.BYPASS.LTC128B.128 [R239+0x8800], [R2.64] ;  /* 0x0880000002ef7fae */ /* 0x0005e2000b901d48 */
[----:B------:R-:W-:-:S03]  /*0f70*/  IADD3 R231, R226, 0x40, RZ ;  /* 0x00000040e2e77810 */ /* 0x000fc60007ffe0ff */
[----:B------:R4:W-:Y:S04]  /*0f80*/  LDGSTS.E.BYPASS.LTC128B.128 [R239+0x9000], [R8.64] ;  /* 0x0900000008ef7fae */ /* 0x0009e8000b901d48 */
[----:B------:R5:W-:Y:S01]  /*0f90*/  LDGSTS.E.BYPASS.LTC128B.128 [R239+0x9800], [R6.64] ;  /* 0x0980000006ef7fae */ /* 0x000be2000b901d48 */
[----:B--2---:R-:W-:Y:S01]  /*0fa0*/  IMAD.SHL.U32 R3, R16, 0x40, RZ ;  /* 0x0000004010037824 */ /* 0x004fe200078e00ff */
[----:B------:R-:W-:-:S04]  /*0fb0*/  IADD3 R2, P1, R6, UR7, RZ ;  /* 0x0000000706027c10 */ /* 0x000fc8000ff3e0ff */
[----:B------:R-:W-:Y:S02]  /*0fc0*/  LOP3.LUT R237, R3, 0xfffffe00, RZ, 0xc0, !PT ;  /* 0xfffffe0003ed7812 */ /* 0x000fe400078ec0ff */
[----:B-1----:R-:W-:Y:S02]  /*0fd0*/  IADD3 R4, P0, R2, UR7, RZ ;  /* 0x0000000702047c10 */ /* 0x002fe4000ff1e0ff */
[----:B------:R-:W-:Y:S01]  /*0fe0*/  IADD3.X R3, R7, UR5, RZ, P1, !PT ;  /* 0x0000000507037c10 */ /* 0x000fe20008ffe4ff */
[----:B----4-:R-:W-:Y:S01]  /*0ff0*/  IMAD R9, R83, 0x400, R237 ;  /* 0x0000040053097824 */ /* 0x010fe200078e02ed */
[----:B-----5:R-:W-:Y:S02]  /*1000*/  IADD3 R6, P1, R4, UR7, RZ ;  /* 0x0000000704067c10 */ /* 0x020fe4000ff3e0ff */
[----:B------:R-:W-:Y:S01]  /*1010*/  IADD3.X R5, R3, UR5, RZ, P0, !PT ;  /* 0x0000000503057c10 */ /* 0x000fe200087fe4ff */
[----:B------:R1:W-:Y:S01]  /*1020*/  LDGSTS.E.BYPASS.LTC128B.128 [R239+0xa000], [R2.64] ;  /* 0x0a00000002ef7fae */ /* 0x0003e2000b901d48 */
[----:B------:R-:W-:-:S02]  /*1030*/  IADD3 R8, P0, R6, UR7, RZ ;  /* 0x0000000706087c10 */ /* 0x000fc4000ff1e0ff */
[----:B------:R-:W-:Y:S01]  /*1040*/  IADD3.X R7, R5, UR5, RZ, P1, !PT ;  /* 0x0000000505077c10 */ /* 0x000fe20008ffe4ff */
[----:B------:R2:W-:Y:S01]  /*1050*/  LDGSTS.E.BYPASS.LTC128B.128 [R239+0xa800], [R4.64] ;  /* 0x0a80000004ef7fae */ /* 0x0005e2000b901d48 */
[----:B------:R-:W-:-:S03]  /*1060*/  LOP3.LUT P1, RZ, R82, 0x2, RZ, 0xc0, !PT ;  /* 0x0000000252ff7812 */ /* 0x000fc6000782c0ff */
[----:B------:R2:W-:Y:S01]  /*1070*/  LDGSTS.E.BYPASS.LTC128B.128 [R239+0xb000], [R6.64] ;  /* 0x0b00000006ef7fae */ /* 0x0005e2000b901d48 */
[----:B-1----:R-:W-:Y:S01]  /*1080*/  IMAD.IADD R2, R9, 0x1, R238 ;  /* 0x0000000109027824 */ /* 0x002fe200078e02ee */
[----:B------:R-:W-:Y:S01]  /*1090*/  IADD3.X R9, R7, UR5, RZ, P0, !PT ;  /* 0x0000000507097c10 */ /* 0x000fe200087fe4ff */
[----:B------:R-:W-:Y:S01]  /*10a0*/  IMAD.SHL.U32 R3, R0, 0x2, RZ ;  /* 0x0000000200037824 */ /* 0x000fe200078e00ff */
[----:B------:R-:W-:Y:S01]  /*10b0*/  LOP3.LUT P0, RZ, R80, 0x2, RZ, 0xc0, !PT ;  /* 0x0000000250ff7812 */ /* 0x000fe2000780c0ff */
[----:B------:R-:W-:Y:S02]  /*10c0*/  IMAD.SHL.U32 R227, R2, 0x2, RZ ;  /* 0x0000000202e37824 */ /* 0x000fe400078e00ff */
[----:B------:R3:W-:Y:S01]  /*10d0*/  LDGSTS.E.BYPASS.LTC128B.128 [R239+0xb800], [R8.64] ;  /* 0x0b80000008ef7fae */ /* 0x0007e2000b901d48 */
[----:B------:R-:W-:-:S03]  /*10e0*/  IMAD.MOV.U32 R2, RZ, RZ, 0x20 ;  /* 0x00000020ff027424 */ /* 0x000fc600078e00ff */
[----:B------:R-:W-:Y:S02]  /*10f0*/  LDSM.16.M88.4 R36, [R3+0x4000] ;  /* 0x004000000324783b */ /* 0x000fe40000000200 */
[----:B------:R-:W-:Y:S02]  /*1100*/  SEL R0, R2, 0xffffffe0, !P1 ;  /* 0xffffffe002007807 */ /* 0x000fe40004800000 */
[----:B------:R-:W-:Y:S01]  /*1110*/  LDSM.16.M88.4 R32, [R3+0x4800] ;  /* 0x004800000320783b */ /* 0x000fe20000000200 */
[----:B------:R-:W-:Y:S02]  /*1120*/  LOP3.LUT P1, RZ, R82, 0x4, RZ, 0xc0, !PT ;  /* 0x0000000452ff7812 */ /* 0x000fe4000782c0ff */
[----:B------:R-:W-:Y:S01]  /*1130*/  IMAD.IADD R230, R227, 0x1, R0 ;  /* 0x00000001e3e67824 */ /* 0x000fe200078e0200 */
[----:B------:R-:W-:Y:S04]  /*1140*/  LDSM.16.M88.4 R28, [R3+0x5000] ;  /* 0x00500000031c783b */ /* 0x000fe80000000200 */
[----:B------:R-:W-:Y:S04]  /*1150*/  LDSM.16.M88.4 R24, [R3+0x5800] ;  /* 0x005800000318783b */ /* 0x000fe80000000200 */
[----:B------:R-:W-:Y:S04]  /*1160*/  LDSM.16.M88.4 R20, [R3+0x6000] ;  /* 0x006000000314783b */ /* 0x000fe80000000200 */
[----:B------:R-:W-:Y:S04]  /*1170*/  LDSM.16.M88.4 R16, [R3+0x6800] ;  /* 0x006800000310783b */ /* 0x000fe80000000200 */
[----:B---3--:R-:W1:Y:S04]  /*1180*/  LDSM.16.M88.4 R8, [R227+0x2000] ;  /* 0x00200000e308783b */ /* 0x008e680000000200 */
[----:B------:R-:W3:Y:S04]  /*1190*/  LDSM.16.M88.4 R40, [R3+0x7000] ;  /* 0x007000000328783b */ /* 0x000ee80000000200 */
[----:B------:R4:W5:Y:S04]  /*11a0*/  LDSM.16.M88.4 R108, [R3+0x7800] ;  /* 0x00780000036c783b */ /* 0x0009680000000200 */
[----:B--2---:R-:W-:Y:S04]  /*11b0*/  LDSM.16.M88.4 R4, [R230+0x2000] ;  /* 0x00200000e604783b */ /* 0x004fe80000000200 */
[----:B------:R-:W-:Y:S04]  /*11c0*/  LDSM.16.M88.4 R12, [R227] ;  /* 0x00000000e30c783b */ /* 0x000fe80000000200 */
[----:B------:R-:W2:Y:S04]  /*11d0*/  S2R R82, SR_TID.X ;  /* 0x0000000000527919 */ /* 0x000ea80000002100 */
[----:B------:R-:W0:Y:S01]  /*11e0*/  LDGDEPBAR ;  /* 0x00000000000079af */ /* 0x000e220000000000 */
[----:B----4-:R-:W-:Y:S01]  /*11f0*/  SEL R3, R2, 0xffffffe0, !P0 ;  /* 0xffffffe002037807 */ /* 0x010fe20004000000 */
[----:B------:R-:W-:Y:S01]  /*1200*/  IMAD.MOV.U32 R2, RZ, RZ, 0x40 ;  /* 0x00000040ff027424 */ /* 0x000fe200078e00ff */
[----:B------:R-:W-:Y:S01]  /*1210*/  LOP3.LUT P0, RZ, R80, 0x4, RZ, 0xc0, !PT ;  /* 0x0000000450ff7812 */ /* 0x000fe2000780c0ff */
[----:B------:R-:W-:-:S02]  /*1220*/  IMAD.MOV.U32 R80, RZ, RZ, R224 ;  /* 0x000000ffff507224 */ /* 0x000fc400078e00e0 */
[----:B------:R-:W-:Y:S01]  /*1230*/  IMAD.IADD R225, R226, 0x1, R3 ;  /* 0x00000001e2e17824 */ /* 0x000fe200078e0203 */
[----:B------:R-:W-:Y:S01]  /*1240*/  SEL R2, R2, 0xffffffc0, !P1 ;  /* 0xffffffc002027807 */ /* 0x000fe20004800000 */
[----:B-1----:R-:W-:Y:S03]  /*1250*/  HMMA.16816.F32.BF16 R104, R8, R36, RZ ;  /* 0x000000240868723c */ /* 0x002fe600000418ff */
[----:B------:R-:W-:Y:S01]  /*1260*/  LDSM.16.M88.4 R140, [R225+0x3800] ;  /* 0x00380000e18c783b */ /* 0x000fe20000000200 */
[----:B------:R-:W-:-:S03]  /*1270*/  IMAD.IADD R228, R227, 0x1, R2 ;  /* 0x00000001e3e47824 */ /* 0x000fc600078e0202 */
[----:B------:R-:W1:Y:S01]  /*1280*/  LDSM.16.M88.4 R112, [R225] ;  /* 0x00000000e170783b */ /* 0x000e620000000200 */
[----:B------:R-:W-:Y:S01]  /*1290*/  @P0 IADD3 R231, R226, -0x40, RZ ;  /* 0xffffffc0e2e70810 */ /* 0x000fe20007ffe0ff */
[----:B------:R-:W-:Y:S01]  /*12a0*/  IMAD.IADD R229, R0, 0x1, R228 ;  /* 0x0000000100e57824 */ /* 0x000fe200078e02e4 */
[C---:B------:R-:W-:Y:S01]  /*12b0*/  HMMA.16816.F32.BF16 R100, R8.reuse, R32, RZ ;  /* 0x000000200864723c */ /* 0x040fe200000418ff */
[----:B------:R-:W4:Y:S02]  /*12c0*/  LDSM.16.M88.4 R132, [R225+0x2800] ;  /* 0x00280000e184783b */ /* 0x000f240000000200 */
[----:B------:R-:W-:Y:S01]  /*12d0*/  IMAD.IADD R224, R3, 0x1, R231 ;  /* 0x0000000103e07824 */ /* 0x000fe200078e02e7 */
[----:B------:R-:W-:Y:S01]  /*12e0*/  LOP3.LUT R3, R252, 0xffffffe0, RZ, 0xc0, !PT ;  /* 0xffffffe0fc037812 */ /* 0x000fe200078ec0ff */
[----:B------:R-:W1:Y:S03]  /*12f0*/  LDSM.16.M88.4 R128, [R225+0x2000] ;  /* 0x00200000e180783b */ /* 0x000e660000000200 */
[----:B------:R-:W-:Y:S01]  /*1300*/  HMMA.16816.F32.BF16 R88, R8, R28, RZ ;  /* 0x0000001c0858723c */ /* 0x000fe200000418ff */
[----:B------:R-:W1:Y:S01]  /*1310*/  LDSM.16.M88.4 R116, [R225+0x800] ;  /* 0x00080000e174783b */ /* 0x000e620000000200 */
[----:B--2---:R-:W-:-:S03]  /*1320*/  IMAD.IADD R3, R82, 0x1, -R3 ;  /* 0x0000000152037824 */ /* 0x004fc600078e0a03 */
[----:B------:R-:W-:Y:S03]  /*1330*/  LDSM.16.M88.4 R120, [R225+0x1000] ;  /* 0x00100000e178783b */ /* 0x000fe60000000200 */
[C---:B------:R-:W-:Y:S01]  /*1340*/  HMMA.16816.F32.BF16 R76, R8.reuse, R24, RZ ;  /* 0x00000018084c723c */ /* 0x040fe200000418ff */
[----:B------:R-:W2:Y:S04]  /*1350*/  LDSM.16.M88.4 R124, [R225+0x1800] ;  /* 0x00180000e17c783b */ /* 0x000ea80000000200 */
[----:B------:R-:W1:Y:S03]  /*1360*/  LDSM.16.M88.4 R136, [R225+0x3000] ;  /* 0x00300000e188783b */ /* 0x000e660000000200 */
[C---:B------:R-:W-:Y:S08]  /*1370*/  HMMA.16816.F32.BF16 R68, R8.reuse, R20, RZ ;  /* 0x000000140844723c */ /* 0x040ff000000418ff */
[C---:B------:R-:W-:Y:S08]  /*1380*/  HMMA.16816.F32.BF16 R60, R8.reuse, R16, RZ ;  /* 0x00000010083c723c */ /* 0x040ff000000418ff */
[C---:B---3--:R-:W-:Y:S08]  /*1390*/  HMMA.16816.F32.BF16 R52, R8.reuse, R40, RZ ;  /* 0x000000280834723c */ /* 0x048ff000000418ff */
[C---:B-----5:R-:W-:Y:S08]  /*13a0*/  HMMA.16816.F32.BF16 R44, R8.reuse, R108, RZ ;  /* 0x0000006c082c723c */ /* 0x060ff000000418ff */
[C---:B------:R-:W-:Y:S08]  /*13b0*/  HMMA.16816.F32.BF16 R96, R8.reuse, R38, RZ ;  /* 0x000000260860723c */ /* 0x040ff000000418ff */
[C---:B------:R-:W-:Y:S08]  /*13c0*/  HMMA.16816.F32.BF16 R92, R8.reuse, R34, RZ ;  /* 0x00000022085c723c */ /* 0x040ff000000418ff */
[C---:B------:R-:W-:Y:S08]  /*13d0*/  HMMA.16816.F32.BF16 R84, R8.reuse, R30, RZ ;  /* 0x0000001e0854723c */ /* 0x040ff000000418ff */
[C---:B------:R-:W-:Y:S08]  /*13e0*/  HMMA.16816.F32.BF16 R72, R8.reuse, R26, RZ ;  /* 0x0000001a0848723c */ /* 0x040ff000000418ff */
[C---:B------:R-:W-:Y:S08]  /*13f0*/  HMMA.16816.F32.BF16 R64, R8.reuse, R22, RZ ;  /* 0x000000160840723c */ /* 0x040ff000000418ff */
[C---:B------:R-:W-:Y:S08]  /*1400*/  HMMA.16816.F32.BF16 R56, R8.reuse, R18, RZ ;  /* 0x000000120838723c */ /* 0x040ff000000418ff */
[C---:B------:R-:W-:Y:S08]  /*1410*/  HMMA.16816.F32.BF16 R48, R8.reuse, R42, RZ ;  /* 0x0000002a0830723c */ /* 0x040ff000000418ff */
[----:B------:R-:W-:Y:S08]  /*1420*/  HMMA.16816.F32.BF16 R8, R8, R110, RZ ;  /* 0x0000006e0808723c */ /* 0x000ff000000418ff */
[C---:B-1----:R-:W-:Y:S08]  /*1430*/  HMMA.16816.F32.BF16 R144, R4.reuse, R112, R104 ;  /* 0x000000700490723c */ /* 0x042ff00000041868 */
[C---:B----4-:R-:W-:Y:S08]  /*1440*/  HMMA.16816.F32.BF16 R220, R4.reuse, R132, R60 ;  /* 0x0000008404dc723c */ /* 0x050ff0000004183c */
[----:B------:R-:W-:Y:S01]  /*1450*/  HMMA.16816.F32.BF16 R180, R4, R142, R8 ;  /* 0x0000008e04b4723c */ /* 0x000fe20000041808 */
[----:B------:R-:W1:Y:S07]  /*1460*/  LDSM.16.M88.4 R8, [R230] ;  /* 0x00000000e608783b */ /* 0x000e6e0000000200 */
[----:B------:R-:W-:Y:S01]  /*1470*/  HMMA.16816.F32.BF16 R60, R12, R20, RZ ;  /* 0x000000140c3c723c */ /* 0x000fe200000418ff */
[----:B------:R-:W-:-:S02]  /*1480*/  IMAD.MOV.U32 R171, RZ, RZ, R144 ;  /* 0x000000ffffab7224 */ /* 0x000fc400078e0090 */
[----:B------:R-:W-:Y:S02]  /*1490*/  IMAD.MOV.U32 R170, RZ, RZ, R145 ;  /* 0x000000ffffaa7224 */ /* 0x000fe400078e0091 */
[----:B------:R-:W-:Y:S02]  /*14a0*/  IMAD.MOV.U32 R169, RZ, RZ, R146 ;  /* 0x000000ffffa97224 */ /* 0x000fe400078e0092 */
[----:B------:R-:W-:Y:S01]  /*14b0*/  IMAD.MOV.U32 R168, RZ, RZ, R147 ;  /* 0x000000ffffa87224 */ /* 0x000fe200078e0093 */
[C---:B------:R-:W-:Y:S08]  /*14c0*/  HMMA.16816.F32.BF16 R232, R4.reuse, R128, R68 ;  /* 0x0000008004e8723c */ /* 0x040ff00000041844 */
[----:B------:R-:W-:Y:S08]  /*14d0*/  HMMA.16816.F32.BF16 R188, R4, R134, R56 ;  /* 0x0000008604bc723c */ /* 0x000ff00000041838 */
[C---:B------:R-:W-:Y:S08]  /*14e0*/  HMMA.16816.F32.BF16 R68, R12.reuse, R28, RZ ;  /* 0x0000001c0c44723c */ /* 0x040ff000000418ff */
[C---:B------:R-:W-:Y:S08]  /*14f0*/  HMMA.16816.F32.BF16 R56, R12.reuse, R16, RZ ;  /* 0x000000100c38723c */ /* 0x040ff000000418ff */
[----:B------:R-:W-:Y:S01]  /*1500*/  HMMA.16816.F32.BF16 R152, R12, R30, RZ ;  /* 0x0000001e0c98723c */ /* 0x000fe200000418ff */
[----:B------:R-:W-:Y:S07]  /*1510*/  LDSM.16.M88.4 R28, [R231+0x3000] ;  /* 0x00300000e71c783b */ /* 0x000fee0000000200 */
[C---:B------:R-:W-:Y:S08]  /*1520*/  HMMA.16816.F32.BF16 R248, R4.reuse, R116, R100 ;  /* 0x0000007404f8723c */ /* 0x040ff00000041864 */
[C---:B--2---:R-:W-:Y:S08]  /*1530*/  HMMA.16816.F32.BF16 R240, R4.reuse, R124, R76 ;  /* 0x0000007c04f0723c */ /* 0x044ff0000004184c */
[C---:B------:R-:W-:Y:S08]  /*1540*/  HMMA.16816.F32.BF16 R216, R4.reuse, R136, R52 ;  /* 0x0000008804d8723c */ /* 0x040ff00000041834 */
[C---:B------:R-:W-:Y:S08]  /*1550*/  HMMA.16816.F32.BF16 R208, R4.reuse, R114, R96 ;  /* 0x0000007204d0723c */ /* 0x040ff00000041860 */
[C---:B------:R-:W-:Y:S08]  /*1560*/  HMMA.16816.F32.BF16 R200, R4.reuse, R122, R84 ;  /* 0x0000007a04c8723c */ /* 0x040ff00000041854 */
[C---:B------:R-:W-:Y:S08]  /*1570*/  HMMA.16816.F32.BF16 R196, R4.reuse, R126, R72 ;  /* 0x0000007e04c4723c */ /* 0x040ff00000041848 */
[C---:B------:R-:W-:Y:S08]  /*1580*/  HMMA.16816.F32.BF16 R192, R4.reuse, R130, R64 ;  /* 0x0000008204c0723c */ /* 0x040ff00000041840 */
[----:B------:R-:W-:Y:S08]  /*1590*/  HMMA.16816.F32.BF16 R184, R4, R138, R48 ;  /* 0x0000008a04b8723c */ /* 0x000ff00000041830 */
[C---:B------:R-:W-:Y:S08]  /*15a0*/  HMMA.16816.F32.BF16 R76, R12.reuse, R36, RZ ;  /* 0x000000240c4c723c */ /* 0x040ff000000418ff */
[C---:B------:R-:W-:Y:S01]  /*15b0*/  HMMA.16816.F32.BF16 R160, R12.reuse, R38, RZ ;  /* 0x000000260ca0723c */ /* 0x040fe200000418ff */
[----:B------:R-:W-:Y:S07]  /*15c0*/  LDSM.16.M88.4 R36, [R231+0x2000] ;  /* 0x00200000e724783b */ /* 0x000fee0000000200 */
[C---:B------:R-:W-:Y:S08]  /*15d0*/  HMMA.16816.F32.BF16 R72, R12.reuse, R32, RZ ;  /* 0x000000200c48723c */ /* 0x040ff000000418ff */
[C---:B------:R-:W-:Y:S01]  /*15e0*/  HMMA.16816.F32.BF16 R156, R12.reuse, R34, RZ ;  /* 0x000000220c9c723c */ /* 0x040fe200000418ff */
[----:B------:R-:W-:Y:S07]  /*15f0*/  LDSM.16.M88.4 R32, [R231+0x2800] ;  /* 0x00280000e720783b */ /* 0x000fee0000000200 */
[C---:B------:R-:W-:Y:S08]  /*1600*/  HMMA.16816.F32.BF16 R64, R12.reuse, R24, RZ ;  /* 0x000000180c40723c */ /* 0x040ff000000418ff */
[C---:B------:R-:W-:Y:S01]  /*1610*/  HMMA.16816.F32.BF16 R148, R12.reuse, R26, RZ ;  /* 0x0000001a0c94723c */ /* 0x040fe200000418ff */
[----:B------:R-:W-:Y:S07]  /*1620*/  LDSM.16.M88.4 R24, [R231+0x1000] ;  /* 0x00100000e718783b */ /* 0x000fee0000000200 */
[C---:B------:R-:W-:Y:S01]  /*1630*/  HMMA.16816.F32.BF16 R144, R12.reuse, R22, RZ ;  /* 0x000000160c90723c */ /* 0x040fe200000418ff */
[----:B------:R-:W-:Y:S07]  /*1640*/  LDSM.16.M88.4 R20, [R231] ;  /* 0x00000000e714783b */ /* 0x000fee0000000200 */
[C---:B------:R-:W-:Y:S01]  /*1650*/  HMMA.16816.F32.BF16 R100, R12.reuse, R18, RZ ;  /* 0x000000120c64723c */ /* 0x040fe200000418ff */
[----:B------:R-:W-:Y:S07]  /*1660*/  LDSM.16.M88.4 R16, [R231+0x800] ;  /* 0x00080000e710783b */ /* 0x000fee0000000200 */
[C---:B------:R-:W-:Y:S08]  /*1670*/  HMMA.16816.F32.BF16 R52, R12.reuse, R40, RZ ;  /* 0x000000280c34723c */ /* 0x040ff000000418ff */
[C---:B------:R-:W-:Y:S01]  /*1680*/  HMMA.16816.F32.BF16 R96, R12.reuse, R42, RZ ;  /* 0x0000002a0c60723c */ /* 0x040fe200000418ff */
[----:B------:R-:W-:Y:S07]  /*1690*/  LDSM.16.M88.4 R40, [R231+0x1800] ;  /* 0x00180000e728783b */ /* 0x000fee0000000200 */
[C---:B------:R-:W-:Y:S08]  /*16a0*/  HMMA.16816.F32.BF16 R48, R12.reuse, R108, RZ ;  /* 0x0000006c0c30723c */ /* 0x040ff000000418ff */
[----:B------:R-:W-:Y:S01]  /*16b0*/  HMMA.16816.F32.BF16 R84, R12, R110, RZ ;  /* 0x0000006e0c54723c */ /* 0x000fe200000418ff */
[----:B------:R-:W2:Y:S07]  /*16c0*/  LDSM.16.M88.4 R12, [R228] ;  /* 0x00000000e40c783b */ /* 0x000eae0000000200 */
[----:B-1----:R-:W-:Y:S07]  /*16d0*/  HMMA.16816.F32.BF16 R164, R8, R128, R60 ;  /* 0x0000008008a4723c */ /* 0x002fee000004183c */
[----:B------:R-:W-:Y:S01]  /*16e0*/  IMAD.MOV.U32 R60, RZ, RZ, R171 ;  /* 0x000000ffff3c7224 */ /* 0x000fe200078e00ab */
[----:B------:R-:W-:Y:S01]  /*16f0*/  HMMA.16816.F32.BF16 R244, R4, R120, R88 ;  /* 0x0000007804f4723c */ /* 0x000fe20000041858 */
[----:B------:R-:W-:-:S02]  /*1700*/  IMAD.MOV.U32 R61, RZ, RZ, R170 ;  /* 0x000000ffff3d7224 */ /* 0x000fc400078e00aa */
[----:B------:R-:W-:Y:S02]  /*1710*/  IMAD.MOV.U32 R62, RZ, RZ, R169 ;  /* 0x000000ffff3e7224 */ /* 0x000fe400078e00a9 */
[----:B------:R-:W-:-:S03]  /*1720*/  IMAD.MOV.U32 R63, RZ, RZ, R168 ;  /* 0x000000ffff3f7224 */ /* 0x000fc600078e00a8 */
[C---:B------:R-:W-:Y:S01]  /*1730*/  HMMA.16816.F32.BF16 R212, R4.reuse, R140, R44 ;  /* 0x0000008c04d4723c */ /* 0x040fe2000004182c */
[----:B------:R-:W-:Y:S07]  /*1740*/  LDSM.16.M88.4 R44, [R231+0x3800] ;  /* 0x00380000e72c783b */ /* 0x000fee0000000200 */
[----:B------:R-:W-:Y:S01]  /*1750*/  HMMA.16816.F32.BF16 R204, R4, R118, R92 ;  /* 0x0000007604cc723c */ /* 0x000fe2000004185c */
[----:B------:R-:W1:Y:S07]  /*1760*/  LDSM.16.M88.4 R4, [R228+0x2000] ;  /* 0x00200000e404783b */ /* 0x000e6e0000000200 */
[C---:B------:R-:W-:Y:S08]  /*1770*/  HMMA.16816.F32.BF16 R104, R8.reuse, R120, R68 ;  /* 0x000000780868723c */ /* 0x040ff00000041844 */
[C---:B------:R-:W-:Y:S08]  /*1780*/  HMMA.16816.F32.BF16 R168, R8.reuse, R132, R56 ;  /* 0x0000008408a8723c */ /* 0x040ff00000041838 */
[C---:B------:R-:W-:Y:S08]  /*1790*/  HMMA.16816.F32.BF16 R56, R8.reuse, R122, R152 ;  /* 0x0000007a0838723c */ /* 0x040ff00000041898 */
[C---:B------:R-:W-:Y:S08]  /*17a0*/  HMMA.16816.F32.BF16 R88, R8.reuse, R112, R76 ;  /* 0x000000700858723c */ /* 0x040ff0000004184c */
[C---:B------:R-:W-:Y:S08]  /*17b0*/  HMMA.16816.F32.BF16 R172, R8.reuse, R136, R52 ;  /* 0x0000008808ac723c */ /* 0x040ff00000041834 */
[C---:B------:R-:W-:Y:S01]  /*17c0*/  HMMA.16816.F32.BF16 R52, R8.reuse, R114, R160 ;  /* 0x000000720834723c */ /* 0x040fe200000418a0 */
[----:B------:R-:W3:Y:S07]  /*17d0*/  S2R R163, SR_CTAID.X ;  /* 0x0000000000a37919 */ /* 0x000eee0000002500 */
[C---:B------:R-:W-:Y:S08]  /*17e0*/  HMMA.16816.F32.BF16 R68, R8.reuse, R134, R100 ;  /* 0x000000860844723c */ /* 0x040ff00000041864 */
[C---:B------:R-:W-:Y:S08]  /*17f0*/  HMMA.16816.F32.BF16 R92, R8.reuse, R116, R72 ;  /* 0x00000074085c723c */ /* 0x040ff00000041848 */
[----:B------:R-:W-:Y:S01]  /*1800*/  HMMA.16816.F32.BF16 R108, R8, R124, R64 ;  /* 0x0000007c086c723c */ /* 0x000fe20000041840 */
[----:B---3--:R-:W-:-:S07]  /*1810*/  IMAD.SHL.U32 R163, R163, 0x80, RZ ;  /* 0x00000080a3a37824 */ /* 0x008fce00078e00ff */
[----:B------:R-:W-:Y:S08]  /*1820*/  HMMA.16816.F32.BF16 R176, R8, R140, R48 ;  /* 0x0000008c08b0723c */ /* 0x000ff00000041830 */
[----:B--2---:R-:W-:Y:S08]  /*1830*/  HMMA.16816.F32.BF16 R100, R12, R24, R104 ;  /* 0x000000180c64723c */ /* 0x004ff00000041868 */
[C---:B------:R-:W-:Y:S08]  /*1840*/  HMMA.16816.F32.BF16 R48, R8.reuse, R118, R156 ;  /* 0x000000760830723c */ /* 0x040ff0000004189c */
[C---:B------:R-:W-:Y:S08]  /*1850*/  HMMA.16816.F32.BF16 R76, R8.reuse, R126, R148 ;  /* 0x0000007e084c723c */ /* 0x040ff00000041894 */
[C---:B------:R-:W-:Y:S08]  /*1860*/  HMMA.16816.F32.BF16 R72, R8.reuse, R130, R144 ;  /* 0x000000820848723c */ /* 0x040ff00000041890 */
[C---:B------:R-:W-:Y:S01]  /*1870*/  HMMA.16816.F32.BF16 R64, R8.reuse, R138, R96 ;  /* 0x0000008a0840723c */ /* 0x040fe20000041860 */
[----:B------:R-:W-:Y:S07]  /*1880*/  LDSM.16.M88.4 R96, [R224+0x800] ;  /* 0x00080000e060783b */ /* 0x000fee0000000200 */
[----:B------:R-:W-:Y:S01]  /*1890*/  HMMA.16816.F32.BF16 R84, R8, R142, R84 ;  /* 0x0000008e0854723c */ /* 0x000fe20000041854 */
[----:B------:R-:W-:Y:S07]  /*18a0*/  LDSM.16.M88.4 R8, [R229] ;  /* 0x00000000e508783b */ /* 0x000fee0000000200 */
[----:B------:R-:W-:Y:S01]  /*18b0*/  HMMA.16816.F32.BF16 R104, R12, R26, R56 ;  /* 0x0000001a0c68723c */ /* 0x000fe20000041838 */
[----:B------:R-:W2:Y:S07]  /*18c0*/  LDSM.16.M88.4 R56, [R224] ;  /* 0x00000000e038783b */ /* 0x000eae0000000200 */
[-C--:B-1----:R-:W-:Y:S08]  /*18d0*/  HMMA.16816.F32.BF16 R116, R4, R20.reuse, R60 ;  /* 0x000000140474723c */ /* 0x082ff0000004183c */
[----:B------:R-:W-:Y:S08]  /*18e0*/  HMMA.16816.F32.BF16 R60, R12, R20, R88 ;  /* 0x000000140c3c723c */ /* 0x000ff00000041858 */
[C---:B------:R-:W-:Y:S08]  /*18f0*/  HMMA.16816.F32.BF16 R248, R4.reuse, R16, R248 ;  /* 0x0000001004f8723c */ /* 0x040ff000000418f8 */
        /* <DEDUP_REMOVED lines=13> */
[----:B------:R-:W-:Y:S01]  /*19d0*/  HMMA.16816.F32.BF16 R180, R4, R46, R180 ;  /* 0x0000002e04b4723c */ /* 0x000fe200000418b4 */
[----:B------:R-:W1:Y:S07]  /*19e0*/  LDSM.16.M88.4 R4, [R229+0x2000] ;  /* 0x00200000e504783b */ /* 0x000e6e0000000200 */
[C---:B------:R-:W-:Y:S08]  /*19f0*/  HMMA.16816.F32.BF16 R52, R12.reuse, R22, R52 ;  /* 0x000000160c34723c */ /* 0x040ff00000041834 */
[C---:B------:R-:W-:Y:S01]  /*1a00*/  HMMA.16816.F32.BF16 R88, R12.reuse, R16, R92 ;  /* 0x000000100c58723c */ /* 0x040fe2000004185c */
[----:B------:R-:W-:Y:S07]  /*1a10*/  LDSM.16.M88.4 R92, [R224+0x1000] ;  /* 0x00100000e05c783b */ /* 0x000fee0000000200 */
[C---:B------:R-:W-:Y:S08]  /*1a20*/  HMMA.16816.F32.BF16 R48, R12.reuse, R18, R48 ;  /* 0x000000120c30723c */ /* 0x040ff00000041830 */
[C---:B------:R-:W-:Y:S08]  /*1a30*/  HMMA.16816.F32.BF16 R108, R12.reuse, R40, R108 ;  /* 0x000000280c6c723c */ /* 0x040ff0000004186c */
[C---:B------:R-:W-:Y:S01]  /*1a40*/  HMMA.16816.F32.BF16 R112, R12.reuse, R42, R76 ;  /* 0x0000002a0c70723c */ /* 0x040fe2000004184c */
[----:B------:R-:W-:Y:S07]  /*1a50*/  LDSM.16.M88.4 R76, [R224+0x2000] ;  /* 0x00200000e04c783b */ /* 0x000fee0000000200 */
[C---:B------:R-:W-:Y:S08]  /*1a60*/  HMMA.16816.F32.BF16 R120, R12.reuse, R36, R164 ;  /* 0x000000240c78723c */ /* 0x040ff000000418a4 */
[C---:B------:R-:W-:Y:S01]  /*1a70*/  HMMA.16816.F32.BF16 R124, R12.reuse, R38, R72 ;  /* 0x000000260c7c723c */ /* 0x040fe20000041848 */
[----:B------:R-:W-:Y:S07]  /*1a80*/  LDSM.16.M88.4 R72, [R224+0x2800] ;  /* 0x00280000e048783b */ /* 0x000fee0000000200 */
[C---:B------:R-:W-:Y:S08]  /*1a90*/  HMMA.16816.F32.BF16 R128, R12.reuse, R32, R168 ;  /* 0x000000200c80723c */ /* 0x040ff000000418a8 */
[C---:B------:R-:W-:Y:S01]  /*1aa0*/  HMMA.16816.F32.BF16 R132, R12.reuse, R34, R68 ;  /* 0x000000220c84723c */ /* 0x040fe20000041844 */
[----:B------:R-:W-:Y:S07]  /*1ab0*/  LDSM.16.M88.4 R68, [R224+0x3000] ;  /* 0x00300000e044783b */ /* 0x000fee0000000200 */
[C---:B------:R-:W-:Y:S08]  /*1ac0*/  HMMA.16816.F32.BF16 R136, R12.reuse, R28, R172 ;  /* 0x0000001c0c88723c */ /* 0x040ff000000418ac */
[C---:B------:R-:W-:Y:S08]  /*1ad0*/  HMMA.16816.F32.BF16 R64, R12.reuse, R30, R64 ;  /* 0x0000001e0c40723c */ /* 0x040ff00000041840 */
[C---:B------:R-:W-:Y:S08]  /*1ae0*/  HMMA.16816.F32.BF16 R140, R12.reuse, R44, R176 ;  /* 0x0000002c0c8c723c */ /* 0x040ff000000418b0 */
[----:B------:R-:W-:Y:S01]  /*1af0*/  HMMA.16816.F32.BF16 R144, R12, R46, R84 ;  /* 0x0000002e0c90723c */ /* 0x000fe20000041854 */
[----:B------:R-:W3:Y:S06]  /*1b00*/  LDSM.16.M88.4 R84, [R224+0x1800] ;  /* 0x00180000e054783b */ /* 0x000eec0000000200 */
[----:B------:R-:W-:Y:S01]  /*1b10*/  SHF.R.S32.HI R12, RZ, 0x1f, R3 ;  /* 0x0000001fff0c7819 */ /* 0x000fe20000011403 */
[----:B------:R-:W-:Y:S01]  /*1b20*/  IMAD R13, R83, 0x10, R163 ;  /* 0x00000010530d7824 */ /* 0x000fe200078e02a3 */
[----:B--2---:R-:W-:Y:S01]  /*1b30*/  HMMA.16816.F32.BF16 R20, R8, R56, R60 ;  /* 0x000000380814723c */ /* 0x004fe2000004183c */
[----:B------:R-:W-:Y:S01]  /*1b40*/  IMAD.SHL.U32 R14, R82, 0x2, RZ ;  /* 0x00000002520e7824 */ /* 0x000fe200078e00ff */
[----:B------:R-:W-:-:S02]  /*1b50*/  LEA.HI R3, R12, R3, RZ, 0x2 ;  /* 0x000000030c037211 */ /* 0x000fc400078f10ff */
[----:B------:R-:W-:Y:S02]  /*1b60*/  SHF.R.S32.HI R12, RZ, 0x1f, R252 ;  /* 0x0000001fff0c7819 */ /* 0x000fe400000114fc */
[----:B------:R-:W-:Y:S02]  /*1b70*/  SHF.R.S32.HI R3, RZ, 0x2, R3 ;  /* 0x00000002ff037819 */ /* 0x000fe40000011403 */
[----:B------:R-:W-:Y:S01]  /*1b80*/  LEA.HI R12, R12, R83, RZ, 0x2 ;  /* 0x000000530c0c7211 */ /* 0x000fe200078f10ff */
[----:B------:R-:W-:Y:S02]  /*1b90*/  HMMA.16816.F32.BF16 R28, R8, R58, R52 ;  /* 0x0000003a081c723c */ /* 0x000fe40000041834 */
[----:B------:R2:W-:Y:S01]  /*1ba0*/  STL [R1+0x78], R3 ;  /* 0x0000780301007387 */ /* 0x0005e20000100800 */
[----:B------:R-:W-:-:S05]  /*1bb0*/  LOP3.LUT R12, R12, 0xfffffffc, RZ, 0xc0, !PT ;  /* 0xfffffffc0c0c7812 */ /* 0x000fca00078ec0ff */
[----:B------:R-:W-:Y:S01]  /*1bc0*/  IMAD.IADD R12, R83, 0x1, -R12 ;  /* 0x00000001530c7824 */ /* 0x000fe200078e0a0c */
[----:B-1----:R-:W-:Y:S04]  /*1bd0*/  HMMA.16816.F32.BF16 R116, R4, R56, R116 ;  /* 0x000000380474723c */ /* 0x002fe80000041874 */
[----:B------:R1:W-:Y:S04]  /*1be0*/  STL [R1+0x7c], R12 ;  /* 0x00007c0c01007387 */ /* 0x0003e80000100800 */
[----:B------:R-:W-:Y:S01]  /*1bf0*/  HMMA.16816.F32.BF16 R16, R8, R96, R88 ;  /* 0x000000600810723c */ /* 0x000fe20000041858 */
[----:B------:R-:W4:Y:S01]  /*1c00*/  LDSM.16.M88.4 R88, [R224+0x3800] ;  /* 0x00380000e058783b */ /* 0x000f220000000200 */
[----:B------:R-:W-:-:S06]  /*1c10*/  DEPBAR.LE SB0, 0x0 ;  /* 0x000080000000791a */ /* 0x000fcc0000000000 */
[----:B------:R-:W-:Y:S01]  /*1c20*/  HMMA.16816.F32.BF16 R24, R8, R98, R48 ;  /* 0x000000620818723c */ /* 0x000fe20000041830 */
[----:B--2---:R-:W-:Y:S02]  /*1c30*/  IADD3 R3, R13, 0x1, R3 ;  /* 0x000000010d037810 */ /* 0x004fe40007ffe003 */
[----:B------:R-:W-:Y:S02]  /*1c40*/  LOP3.LUT R13, R14, 0x6, RZ, 0xc0, !PT ;  /* 0x000000060e0d7812 */ /* 0x000fe400078ec0ff */
[----:B------:R-:W-:-:S03]  /*1c50*/  IADD3 R3, R81, -c[0x0][0x214], R3 ;  /* 0x8000850051037a10 */ /* 0x000fc60007ffe003 */
[----:B---3--:R-:W-:Y:S01]  /*1c60*/  HMMA.16816.F32.BF16 R32, R8, R86, R112 ;  /* 0x000000560820723c */ /* 0x008fe20000041870 */
[----:B------:R-:W-:Y:S01]  /*1c70*/  IADD3 R60, R3, c[0x0][0x2e8], RZ ;  /* 0x0000ba00033c7a10 */ /* 0x000fe20007ffe0ff */
[----:B------:R-:W-:Y:S01]  /*1c80*/  IMAD R3, R236, 0x80, R13 ;  /* 0x00000080ec037824 */ /* 0x000fe200078e020d */
[----:B------:R-:W-:Y:S02]  /*1c90*/  IADD3 R236, R231, 0x1800, RZ ;  /* 0x00001800e7ec7810 */ /* 0x000fe40007ffe0ff */
[C---:B------:R-:W-:Y:S02]  /*1ca0*/  IADD3 R14, R60.reuse, 0x8, RZ ;  /* 0x000000083c0e7810 */ /* 0x040fe40007ffe0ff */
[----:B------:R-:W-:Y:S02]  /*1cb0*/  IADD3 R55, R3, 0x1, RZ ;  /* 0x0000000103377810 */ /* 0x000fe40007ffe0ff */
[-C--:B-1----:R-:W-:Y:S02]  /*1cc0*/  IMNMX R12, R60, R81.reuse, PT ;  /* 0x000000513c0c7217 */ /* 0x082fe40003800200 */
[----:B------:R-:W-:-:S02]  /*1cd0*/  IMNMX R14, R14, R81, PT ;  /* 0x000000510e0e7217 */ /* 0x000fc40003800200 */
[-C--:B------:R-:W-:Y:S02]  /*1ce0*/  ISETP.GE.AND P3, PT, R3, R12.reuse, PT ;  /* 0x0000000c0300720c */ /* 0x080fe40003f66270 */
[----:B------:R-:W-:Y:S02]  /*1cf0*/  ISETP.GE.AND P2, PT, R55, R12, PT ;  /* 0x0000000c3700720c */ /* 0x000fe40003f46270 */
[-C--:B------:R-:W-:Y:S02]  /*1d00*/  ISETP.GE.AND P1, PT, R3, R14.reuse, PT ;  /* 0x0000000e0300720c */ /* 0x080fe40003f26270 */
[----:B------:R-:W-:Y:S02]  /*1d10*/  ISETP.GE.AND P0, PT, R55, R14, PT ;  /* 0x0000000e3700720c */ /* 0x000fe40003f06270 */
[C---:B------:R-:W-:Y:S02]  /*1d20*/  IADD3 R57, R3.reuse, 0x8, RZ ;  /* 0x0000000803397810 */ /* 0x040fe40007ffe0ff */
[----:B------:R-:W-:-:S02]  /*1d30*/  IADD3 R56, R3, 0x9, RZ ;  /* 0x0000000903387810 */ /* 0x000fc40007ffe0ff */
[----:B------:R-:W-:Y:S02]  /*1d40*/  FSEL R150, R20, -INF , !P3 ;  /* 0xff80000014967808 */ /* 0x000fe40005800000 */
[----:B------:R-:W-:Y:S02]  /*1d50*/  FSEL R151, R21, -INF , !P2 ;  /* 0xff80000015977808 */ /* 0x000fe40005000000 */
[----:B------:R-:W-:Y:S02]  /*1d60*/  FSEL R159, R22, -INF , !P1 ;  /* 0xff800000169f7808 */ /* 0x000fe40004800000 */
[----:B------:R-:W-:Y:S02]  /*1d70*/  FSEL R158, R23, -INF , !P0 ;  /* 0xff800000179e7808 */ /* 0x000fe40004000000 */
[-C--:B------:R-:W-:Y:S01]  /*1d80*/  ISETP.GE.AND P3, PT, R57, R12.reuse, PT ;  /* 0x0000000c3900720c */ /* 0x080fe20003f66270 */
[----:B------:R-:W-:Y:S01]  /*1d90*/  HMMA.16816.F32.BF16 R20, R8, R94, R104 ;  /* 0x0000005e0814723c */ /* 0x000fe20000041868 */
[----:B------:R-:W-:-:S02]  /*1da0*/  ISETP.GE.AND P2, PT, R56, R12, PT ;  /* 0x0000000c3800720c */ /* 0x000fc40003f46270 */
[-C--:B------:R-:W-:Y:S02]  /*1db0*/  ISETP.GE.AND P1, PT, R57, R14.reuse, PT ;  /* 0x0000000e3900720c */ /* 0x080fe40003f26270 */
[----:B------:R-:W-:Y:S02]  /*1dc0*/  ISETP.GE.AND P0, PT, R56, R14, PT ;  /* 0x0000000e3800720c */ /* 0x000fe40003f06270 */
[----:B------:R-:W-:Y:S02]  /*1dd0*/  FSEL R156, R28, -INF , !P3 ;  /* 0xff8000001c9c7808 */ /* 0x000fe40005800000 */
[----:B------:R-:W-:Y:S02]  /*1de0*/  FSEL R155, R29, -INF , !P2 ;  /* 0xff8000001d9b7808 */ /* 0x000fe40005000000 */
[----:B------:R-:W-:Y:S02]  /*1df0*/  FSEL R163, R30, -INF , !P1 ;  /* 0xff8000001ea37808 */ /* 0x000fe40004800000 */
[----:B------:R-:W-:-:S02]  /*1e00*/  FSEL R162, R31, -INF , !P0 ;  /* 0xff8000001fa27808 */ /* 0x000fc40004000000 */
[----:B------:R-:W-:Y:S01]  /*1e10*/  HMMA.16816.F32.BF16 R28, R8, R92, R100 ;  /* 0x0000005c081c723c */ /* 0x000fe20000041864 */
[C---:B------:R-:W-:Y:S02]  /*1e20*/  IADD3 R54, R3.reuse, 0x10, RZ ;  /* 0x0000001003367810 */ /* 0x040fe40007ffe0ff */
[----:B------:R-:W-:Y:S02]  /*1e30*/  IADD3 R53, R3, 0x11, RZ ;  /* 0x0000001103357810 */ /* 0x000fe40007ffe0ff */
[CC--:B------:R-:W-:Y:S02]  /*1e40*/  ISETP.GE.AND P3, PT, R54.reuse, R12.reuse, PT ;  /* 0x0000000c3600720c */ /* 0x0c0fe40003f66270 */
[C---:B------:R-:W-:Y:S02]  /*1e50*/  ISETP.GE.AND P2, PT, R53.reuse, R12, PT ;  /* 0x0000000c3500720c */ /* 0x040fe40003f46270 */
[-C--:B------:R-:W-:Y:S02]  /*1e60*/  ISETP.GE.AND P1, PT, R54, R14.reuse, PT ;  /* 0x0000000e3600720c */ /* 0x080fe40003f26270 */
[----:B------:R-:W-:-:S02]  /*1e70*/  ISETP.GE.AND P0, PT, R53, R14, PT ;  /* 0x0000000e3500720c */ /* 0x000fc40003f06270 */
[C---:B------:R-:W-:Y:S02]  /*1e80*/  IADD3 R52, R3.reuse, 0x18, RZ ;  /* 0x0000001803347810 */ /* 0x040fe40007ffe0ff */
[----:B------:R-:W-:Y:S02]  /*1e90*/  IADD3 R43, R3, 0x19, RZ ;  /* 0x00000019032b7810 */ /* 0x000fe40007ffe0ff */
[----:B------:R-:W-:Y:S02]  /*1ea0*/  FSEL R152, R16, -INF , !P3 ;  /* 0xff80000010987808 */ /* 0x000fe40005800000 */
[----:B------:R-:W-:Y:S02]  /*1eb0*/  FSEL R153, R17, -INF , !P2 ;  /* 0xff80000011997808 */ /* 0x000fe40005000000 */
[----:B------:R-:W-:Y:S02]  /*1ec0*/  FSEL R161, R18, -INF , !P1 ;  /* 0xff80000012a17808 */ /* 0x000fe40004800000 */
[----:B------:R-:W-:-:S02]  /*1ed0*/  FSEL R160, R19, -INF , !P0 ;  /* 0xff80000013a07808 */ /* 0x000fc40004000000 */
[CC--:B------:R-:W-:Y:S01]  /*1ee0*/  ISETP.GE.AND P3, PT, R52.reuse, R12.reuse, PT ;  /* 0x0000000c3400720c */ /* 0x0c0fe20003f66270 */
[----:B------:R-:W-:Y:S01]  /*1ef0*/  HMMA.16816.F32.BF16 R16, R8, R84, R108 ;  /* 0x000000540810723c */ /* 0x000fe2000004186c */
[C---:B------:R-:W-:Y:S02]  /*1f00*/  ISETP.GE.AND P2, PT, R43.reuse, R12, PT ;  /* 0x0000000c2b00720c */ /* 0x040fe40003f46270 */
        /* <DEDUP_REMOVED lines=19> */
[C---:B------:R-:W-:Y:S02]  /*2040*/  IADD3 R41, R3.reuse, 0x29, RZ ;  /* 0x0000002903297810 */ /* 0x040fe40007ffe0ff */
[----:B------:R-:W-:Y:S02]  /*2050*/  ISETP.GE.AND P3, PT, R42, R12, PT ;  /* 0x0000000c2a00720c */ /* 0x000fe40003f66270 */
[----:B------:R-:W-:Y:S02]  /*2060*/  IADD3 R38, R3, 0x30, RZ ;  /* 0x0000003003267810 */ /* 0x000fe40007ffe0ff */
[C---:B------:R-:W-:Y:S02]  /*2070*/  ISETP.GE.AND P0, PT, R41.reuse, R14, PT ;  /* 0x0000000e2900720c */ /* 0x040fe40003f06270 */
[----:B------:R-:W-:-:S02]  /*2080*/  ISETP.GE.AND P2, PT, R41, R12, PT ;  /* 0x0000000c2900720c */ /* 0x000fc40003f46270 */
[----:B------:R-:W-:Y:S02]  /*2090*/  ISETP.GE.AND P1, PT, R42, R14, PT ;  /* 0x0000000e2a00720c */ /* 0x000fe40003f26270 */
[----:B------:R-:W-:Y:S02]  /*20a0*/  IADD3 R37, R3, 0x31, RZ ;  /* 0x0000003103257810 */ /* 0x000fe40007ffe0ff */
[----:B------:R-:W-:Y:S02]  /*20b0*/  FSEL R165, R20, -INF , !P3 ;  /* 0xff80000014a57808 */ /* 0x000fe40005800000 */
[----:B------:R-:W-:Y:S02]  /*20c0*/  ISETP.GE.AND P3, PT, R38, R12, PT ;  /* 0x0000000c2600720c */ /* 0x000fe40003f66270 */
[----:B------:R-:W-:Y:S02]  /*20d0*/  FSEL R166, R23, -INF , !P0 ;  /* 0xff80000017a67808 */ /* 0x000fe40004000000 */
[----:B------:R-:W-:-:S02]  /*20e0*/  IADD3 R51, R3, 0x38, RZ ;  /* 0x0000003803337810 */ /* 0x000fc40007ffe0ff */
[----:B------:R-:W-:Y:S02]  /*20f0*/  FSEL R164, R21, -INF , !P2 ;  /* 0xff80000015a47808 */ /* 0x000fe40005000000 */
[----:B------:R-:W-:Y:S02]  /*2100*/  FSEL R167, R22, -INF , !P1 ;  /* 0xff80000016a77808 */ /* 0x000fe40004800000 */
[----:B------:R-:W-:Y:S01]  /*2110*/  ISETP.GE.AND P0, PT, R37, R14, PT ;  /* 0x0000000e2500720c */ /* 0x000fe20003f06270 */
[----:B------:R-:W-:Y:S01]  /*2120*/  HMMA.16816.F32.BF16 R20, R8, R72, R128 ;  /* 0x000000480814723c */ /* 0x000fe20000041880 */
[----:B------:R-:W-:Y:S02]  /*2130*/  IADD3 R50, R3, 0x39, RZ ;  /* 0x0000003903327810 */ /* 0x000fe40007ffe0ff */
[----:B------:R-:W-:Y:S02]  /*2140*/  ISETP.GE.AND P2, PT, R37, R12, PT ;  /* 0x0000000c2500720c */ /* 0x000fe40003f46270 */
[----:B------:R-:W-:-:S02]  /*2150*/  ISETP.GE.AND P1, PT, R38, R14, PT ;  /* 0x0000000e2600720c */ /* 0x000fc40003f26270 */
[----:B------:R-:W-:Y:S02]  /*2160*/  FSEL R177, R16, -INF , !P3 ;  /* 0xff80000010b17808 */ /* 0x000fe40005800000 */
[----:B------:R-:W-:Y:S02]  /*2170*/  ISETP.GE.AND P3, PT, R51, R12, PT ;  /* 0x0000000c3300720c */ /* 0x000fe40003f66270 */
[----:B------:R-:W-:Y:S02]  /*2180*/  FSEL R252, R19, -INF , !P0 ;  /* 0xff80000013fc7808 */ /* 0x000fe40004000000 */
[----:B------:R-:W-:Y:S02]  /*2190*/  IADD3 R36, R3, 0x40, RZ ;  /* 0x0000004003247810 */ /* 0x000fe40007ffe0ff */
[----:B------:R-:W-:Y:S02]  /*21a0*/  FSEL R176, R17, -INF , !P2 ;  /* 0xff80000011b07808 */ /* 0x000fe40005000000 */
[----:B------:R-:W-:-:S02]  /*21b0*/  FSEL R13, R18, -INF , !P1 ;  /* 0xff800000120d7808 */ /* 0x000fc40004800000 */
[----:B------:R-:W-:Y:S01]  /*21c0*/  ISETP.GE.AND P0, PT, R50, R14, PT ;  /* 0x0000000e3200720c */ /* 0x000fe20003f06270 */
[----:B------:R-:W-:Y:S01]  /*21d0*/  HMMA.16816.F32.BF16 R16, R8, R74, R132 ;  /* 0x0000004a0810723c */ /* 0x000fe20000041884 */
[----:B------:R-:W-:Y:S01]  /*21e0*/  FSEL R173, R32, -INF , !P3 ;  /* 0xff80000020ad7808 */ /* 0x000fe20005800000 */
[----:B------:R1:W-:Y:S01]  /*21f0*/  STL [R1], R13 ;  /* 0x0000000d01007387 */ /* 0x0003e20000100800 */
[-C--:B------:R-:W-:Y:S02]  /*2200*/  ISETP.GE.AND P3, PT, R36, R12.reuse, PT ;  /* 0x0000000c2400720c */ /* 0x080fe40003f66270 */
[----:B------:R-:W-:Y:S02]  /*2210*/  ISETP.GE.AND P2, PT, R50, R12, PT ;  /* 0x0000000c3200720c */ /* 0x000fe40003f46270 */
[----:B------:R-:W-:Y:S01]  /*2220*/  ISETP.GE.AND P1, PT, R51, R14, PT ;  /* 0x0000000e3300720c */ /* 0x000fe20003f26270 */
[----:B------:R-:W-:Y:S01]  /*2230*/  IMAD.MOV.U32 R135, RZ, RZ, R80 ;  /* 0x000000ffff877224 */ /* 0x000fe200078e0050 */
[----:B------:R-:W-:-:S02]  /*2240*/  FSEL R174, R35, -INF , !P0 ;  /* 0xff80000023ae7808 */ /* 0x000fc40004000000 */
[C---:B------:R-:W-:Y:S02]  /*2250*/  IADD3 R35, R3.reuse, 0x41, RZ ;  /* 0x0000004103237810 */ /* 0x040fe40007ffe0ff */
[----:B------:R-:W-:Y:S02]  /*2260*/  IADD3 R49, R3, 0x48, RZ ;  /* 0x0000004803317810 */ /* 0x000fe40007ffe0ff */
[----:B------:R-:W-:Y:S02]  /*2270*/  FSEL R172, R33, -INF , !P2 ;  /* 0xff80000021ac7808 */ /* 0x000fe40005000000 */
[----:B------:R-:W-:Y:S02]  /*2280*/  FSEL R175, R34, -INF , !P1 ;  /* 0xff80000022af7808 */ /* 0x000fe40004800000 */
[----:B------:R-:W-:Y:S02]  /*2290*/  ISETP.GE.AND P2, PT, R35, R12, PT ;  /* 0x0000000c2300720c */ /* 0x000fe40003f46270 */
[----:B------:R-:W-:-:S02]  /*22a0*/  ISETP.GE.AND P1, PT, R36, R14, PT ;  /* 0x0000000e2400720c */ /* 0x000fc40003f26270 */
[----:B------:R-:W-:Y:S02]  /*22b0*/  ISETP.GE.AND P0, PT, R35, R14, PT ;  /* 0x0000000e2300720c */ /* 0x000fe40003f06270 */
[----:B------:R-:W-:Y:S02]  /*22c0*/  IADD3 R34, R3, 0x50, RZ ;  /* 0x0000005003227810 */ /* 0x000fe40007ffe0ff */
[----:B-1----:R-:W-:Y:S02]  /*22d0*/  FSEL R13, R28, -INF , !P3 ;  /* 0xff8000001c0d7808 */ /* 0x002fe40005800000 */
[----:B------:R-:W-:Y:S02]  /*22e0*/  ISETP.GE.AND P3, PT, R49, R12, PT ;  /* 0x0000000c3100720c */ /* 0x000fe40003f66270 */
[----:B------:R-:W-:Y:S01]  /*22f0*/  FSEL R107, R29, -INF , !P2 ;  /* 0xff8000001d6b7808 */ /* 0x000fe20005000000 */
[----:B------:R1:W-:Y:S01]  /*2300*/  STL [R1+0x18], R13 ;  /* 0x0000180d01007387 */ /* 0x0003e20000100800 */
[----:B------:R-:W-:-:S02]  /*2310*/  FSEL R105, R30, -INF , !P1 ;  /* 0xff8000001e697808 */ /* 0x000fc40004800000 */
[----:B------:R-:W-:Y:S02]  /*2320*/  IADD3 R48, R3, 0x49, RZ ;  /* 0x0000004903307810 */ /* 0x000fe40007ffe0ff */
[----:B------:R-:W-:Y:S02]  /*2330*/  ISETP.GE.AND P1, PT, R49, R14, PT ;  /* 0x0000000e3100720c */ /* 0x000fe40003f26270 */
[----:B------:R-:W-:Y:S02]  /*2340*/  FSEL R106, R24, -INF , !P3 ;  /* 0xff800000186a7808 */ /* 0x000fe40005800000 */
[-C--:B------:R-:W-:Y:S02]  /*2350*/  ISETP.GE.AND P3, PT, R34, R12.reuse, PT ;  /* 0x0000000c2200720c */ /* 0x080fe40003f66270 */
[----:B------:R-:W-:Y:S02]  /*2360*/  IADD3 R47, R3, 0x58, RZ ;  /* 0x00000058032f7810 */ /* 0x000fe40007ffe0ff */
[----:B------:R-:W-:-:S02]  /*2370*/  ISETP.GE.AND P2, PT, R48, R12, PT ;  /* 0x0000000c3000720c */ /* 0x000fc40003f46270 */
[----:B------:R-:W-:Y:S02]  /*2380*/  FSEL R15, R26, -INF , !P1 ;  /* 0xff8000001a0f7808 */ /* 0x000fe40004800000 */
[----:B------:R-:W-:Y:S02]  /*2390*/  IADD3 R33, R3, 0x51, RZ ;  /* 0x0000005103217810 */ /* 0x000fe40007ffe0ff */
[----:B------:R-:W-:Y:S02]  /*23a0*/  FSEL R100, R20, -INF , !P3 ;  /* 0xff80000014647808 */ /* 0x000fe40005800000 */
[----:B------:R-:W-:Y:S02]  /*23b0*/  ISETP.GE.AND P3, PT, R47, R12, PT ;  /* 0x0000000c2f00720c */ /* 0x000fe40003f66270 */
[----:B------:R-:W-:Y:S02]  /*23c0*/  FSEL R104, R25, -INF , !P2 ;  /* 0xff80000019687808 */ /* 0x000fe40005000000 */
[----:B-1----:R-:W-:-:S02]  /*23d0*/  FSEL R13, R31, -INF , !P0 ;  /* 0xff8000001f0d7808 */ /* 0x002fc40004000000 */
[----:B------:R-:W-:Y:S01]  /*23e0*/  HMMA.16816.F32.BF16 R28, R8, R68, R136 ;  /* 0x00000044081c723c */ /* 0x000fe20000041888 */
[----:B------:R-:W-:Y:S02]  /*23f0*/  ISETP.GE.AND P0, PT, R48, R14, PT ;  /* 0x0000000e3000720c */ /* 0x000fe40003f06270 */
[----:B------:R1:W-:Y:S01]  /*2400*/  STL [R1+0x1c], R13 ;  /* 0x00001c0d01007387 */ /* 0x0003e20000100800 */
[----:B------:R-:W-:Y:S02]  /*2410*/  ISETP.GE.AND P2, PT, R33, R12, PT ;  /* 0x0000000c2100720c */ /* 0x000fe40003f46270 */
[----:B------:R-:W-:Y:S01]  /*2420*/  IADD3 R46, R3, 0x59, RZ ;  /* 0x00000059032e7810 */ /* 0x000fe20007ffe0ff */
[----:B------:R2:W-:Y:S04]  /*2430*/  STL [R1+0x10], R15 ;  /* 0x0000100f01007387 */ /* 0x0005e80000100800 */
[----:B------:R-:W-:Y:S01]  /*2440*/  BAR.SYNC.DEFER_BLOCKING 0x0 ;  /* 0x0000000000007b1d */ /* 0x000fe20000010000 */
[----:B------:R-:W-:-:S02]  /*2450*/  ISETP.GE.AND P1, PT, R34, R14, PT ;  /* 0x0000000e2200720c */ /* 0x000fc40003f26270 */
[----:B------:R-:W-:Y:S02]  /*2460*/  FSEL R102, R21, -INF , !P2 ;  /* 0xff80000015667808 */ /* 0x000fe40005000000 */
[-C--:B------:R-:W-:Y:S02]  /*2470*/  ISETP.GE.AND P2, PT, R46, R12.reuse, PT ;  /* 0x0000000c2e00720c */ /* 0x080fe40003f46270 */
[C---:B------:R-:W-:Y:S02]  /*2480*/  IADD3 R32, R3.reuse, 0x60, RZ ;  /* 0x0000006003207810 */ /* 0x040fe40007ffe0ff */
[----:B------:R-:W-:Y:S02]  /*2490*/  FSEL R108, R22, -INF , !P1 ;  /* 0xff800000166c7808 */ /* 0x000fe40004800000 */
[----:B------:R-:W-:Y:S02]  /*24a0*/  ISETP.GE.AND P5, PT, R32, R12, PT ;  /* 0x0000000c2000720c */ /* 0x000fe40003fa6270 */
[----:B------:R-:W-:-:S02]  /*24b0*/  IADD3 R45, R3, 0x68, RZ ;  /* 0x00000068032d7810 */ /* 0x000fc40007ffe0ff */
[-C--:B------:R-:W-:Y:S02]  /*24c0*/  ISETP.GE.AND P1, PT, R47, R14.reuse, PT ;  /* 0x0000000e2f00720c */ /* 0x080fe40003f26270 */
[----:B-1----:R-:W-:Y:S02]  /*24d0*/  FSEL R13, R27, -INF , !P0 ;  /* 0xff8000001b0d7808 */ /* 0x002fe40004000000 */
[-C--:B------:R-:W-:Y:S01]  /*24e0*/  ISETP.GE.AND P0, PT, R33, R14.reuse, PT ;  /* 0x0000000e2100720c */ /* 0x080fe20003f06270 */
[C---:B----4-:R-:W-:Y:S01]  /*24f0*/  HMMA.16816.F32.BF16 R24, R8.reuse, R88, R140 ;  /* 0x000000580818723c */ /* 0x050fe2000004188c */
[----:B--2---:R-:W-:Y:S01]  /*2500*/  FSEL R15, R16, -INF , !P3 ;  /* 0xff800000100f7808 */ /* 0x004fe20005800000 */
[----:B------:R1:W-:Y:S01]  /*2510*/  STL [R1+0xc], R13 ;  /* 0x00000c0d01007387 */ /* 0x0003e20000100800 */
[----:B------:R-:W-:Y:S02]  /*2520*/  FSEL R109, R23, -INF , !P0 ;  /* 0xff800000176d7808 */ /* 0x000fe40004000000 */
[----:B------:R-:W-:Y:S01]  /*2530*/  FSEL R16, R28, -INF , !P5 ;  /* 0xff8000001c107808 */ /* 0x000fe20006800000 */
[----:B------:R2:W-:Y:S01]  /*2540*/  STL [R1+0x30], R15 ;  /* 0x0000300f01007387 */ /* 0x0005e20000100800 */
[----:B------:R-:W-:Y:S01]  /*2550*/  ISETP.GE.AND P0, PT, R46, R14, PT ;  /* 0x0000000e2e00720c */ /* 0x000fe20003f06270 */
[----:B------:R-:W-:Y:S01]  /*2560*/  HMMA.16816.F32.BF16 R20, R8, R70, R64 ;  /* 0x000000460814723c */ /* 0x000fe20000041840 */
[----:B------:R-:W-:-:S02]  /*2570*/  IADD3 R44, R3, 0x69, RZ ;  /* 0x00000069032c7810 */ /* 0x000fc40007ffe0ff */
[----:B------:R-:W-:Y:S02]  /*2580*/  FSEL R103, R18, -INF , !P1 ;  /* 0xff80000012677808 */ /* 0x000fe40004800000 */
[----:B------:R-:W-:Y:S02]  /*2590*/  FSEL R101, R19, -INF , !P0 ;  /* 0xff80000013657808 */ /* 0x000fe40004000000 */
[C---:B------:R-:W-:Y:S01]  /*25a0*/  IADD3 R67, R3.reuse, 0x70, RZ ;  /* 0x0000007003437810 */ /* 0x040fe20007ffe0ff */
[----:B------:R-:W-:Y:S01]  /*25b0*/  HMMA.16816.F32.BF16 R8, R8, R90, R144 ;  /* 0x0000005a0808723c */ /* 0x000fe20000041890 */
[C---:B------:R-:W-:Y:S02]  /*25c0*/  IADD3 R66, R3.reuse, 0x71, RZ ;  /* 0x0000007103427810 */ /* 0x040fe40007ffe0ff */
[C---:B------:R-:W-:Y:S02]  /*25d0*/  IADD3 R65, R3.reuse, 0x78, RZ ;  /* 0x0000007803417810 */ /* 0x040fe40007ffe0ff */
[----:B------:R-:W-:-:S02]  /*25e0*/  IADD3 R64, R3, 0x79, RZ ;  /* 0x0000007903407810 */ /* 0x000fc40007ffe0ff */
[-C--:B------:R-:W-:Y:S02]  /*25f0*/  ISETP.GE.AND P4, PT, R45, R12.reuse, PT ;  /* 0x0000000c2d00720c */ /* 0x080fe40003f86270 */
[-C--:B------:R-:W-:Y:S02]  /*2600*/  ISETP.GE.AND P0, PT, R44, R12.reuse, PT ;  /* 0x0000000c2c00720c */ /* 0x080fe40003f06270 */
[----:B-1----:R-:W-:Y:S02]  /*2610*/  FSEL R13, R17, -INF , !P2 ;  /* 0xff800000110d7808 */ /* 0x002fe40005000000 */
[-C--:B------:R-:W-:Y:S02]  /*2620*/  ISETP.GE.AND P2, PT, R67, R12.reuse, PT ;  /* 0x0000000c4300720c */ /* 0x080fe40003f46270 */
[----:B--2---:R-:W-:Y:S01]  /*2630*/  IADD3 R15, R3, 0x61, RZ ;  /* 0x00000061030f7810 */ /* 0x004fe20007ffe0ff */
[----:B------:R1:W-:Y:S01]  /*2640*/  STL [R1+0x38], R13 ;  /* 0x0000380d01007387 */ /* 0x0003e20000100800 */
[----:B------:R-:W-:-:S02]  /*2650*/  ISETP.GE.AND P1, PT, R66, R12, PT ;  /* 0x0000000c4200720c */ /* 0x000fc40003f26270 */
[-C--:B------:R-:W-:Y:S01]  /*2660*/  ISETP.GE.AND P3, PT, R15, R12.reuse, PT ;  /* 0x0000000c0f00720c */ /* 0x080fe20003f66270 */
[----:B------:R2:W-:Y:S01]  /*2670*/  STL [R1+0x2c], R16 ;  /* 0x00002c1001007387 */ /* 0x0005e20000100800 */
[-C--:B------:R-:W-:Y:S02]  /*2680*/  ISETP.GE.AND P6, PT, R65, R12.reuse, PT ;  /* 0x0000000c4100720c */ /* 0x080fe40003fc6270 */
[----:B------:R-:W-:Y:S02]  /*2690*/  ISETP.GE.AND P5, PT, R64, R12, PT ;  /* 0x0000000c4000720c */ /* 0x000fe40003fa6270 */
[----:B------:R-:W-:Y:S02]  /*26a0*/  IADD3 R12, R60, 0x48, RZ ;  /* 0x000000483c0c7810 */ /* 0x000fe40007ffe0ff */
[----:B------:R-:W-:Y:S02]  /*26b0*/  FSEL R145, R8, -INF , !P6 ;  /* 0xff80000008917808 */ /* 0x000fe40007000000 */
[----:B------:R-:W-:-:S02]  /*26c0*/  IMNMX R12, R12, R81, PT ;  /* 0x000000510c0c7217 */ /* 0x000fc40003800200 */
[----:B------:R-:W-:Y:S02]  /*26d0*/  FSEL R146, R9, -INF , !P5 ;  /* 0xff80000009927808 */ /* 0x000fe40006800000 */
[----:B-1----:R-:W-:Y:S02]  /*26e0*/  FSEL R13, R29, -INF , !P3 ;  /* 0xff8000001d0d7808 */ /* 0x002fe40005800000 */
[----:B------:R-:W-:-:S03]  /*26f0*/  ISETP.GE.AND P3, PT, R32, R14, PT ;  /* 0x0000000e2000720c */ /* 0x000fc60003f66270 */
[----:B------:R1:W-:Y:S01]  /*2700*/  STL [R1+0x28], R13 ;  /* 0x0000280d01007387 */ /* 0x0003e20000100800 */
[----:B--2---:R-:W-:Y:S02]  /*2710*/  FSEL R16, R30, -INF , !P3 ;  /* 0xff8000001e107808 */ /* 0x004fe40005800000 */
[----:B------:R-:W-:-:S03]  /*2720*/  ISETP.GE.AND P3, PT, R15, R14, PT ;  /* 0x0000000e0f00720c */ /* 0x000fc60003f66270 */
[----:B------:R2:W-:Y:S01]  /*2730*/  STL [R1+0x34], R16 ;  /* 0x0000341001007387 */ /* 0x0005e20000100800 */
[----:B-1----:R-:W-:Y:S02]  /*2740*/  IADD3 R13, R60, 0x40, RZ ;  /* 0x000000403c0d7810 */ /* 0x002fe40007ffe0ff */
[C---:B------:R-:W-:Y:S02]  /*2750*/  HMMA.16816.F32.BF16 R60, R4.reuse, R58, R208 ;  /* 0x0000003a043c723c */ /* 0x040fe400000418d0 */
[----:B------:R-:W-:Y:S02]  /*2760*/  IMNMX R13, R13, R81, PT ;  /* 0x000000510d0d7217 */ /* 0x000fe40003800200 */
[----:B--2---:R-:W-:Y:S02]  /*2770*/  FSEL R16, R31, -INF , !P3 ;  /* 0xff8000001f107808 */ /* 0x004fe40005800000 */
[-C--:B------:R-:W-:Y:S02]  /*2780*/  ISETP.GE.AND P3, PT, R45, R14.reuse, PT ;  /* 0x0000000e2d00720c */ /* 0x080fe40003f66270 */
[----:B------:R-:W-:Y:S01]  /*2790*/  FSEL R209, R21, -INF , !P0 ;  /* 0xff80000015d17808 */ /* 0x000fe20004000000 */
[----:B------:R1:W-:Y:S01]  /*27a0*/  STL [R1+0x40], R16 ;  /* 0x0000401001007387 */ /* 0x0003e20000100800 */
[----:B------:R-:W-:Y:S01]  /*27b0*/  ISETP.GE.AND P0, PT, R44, R14, PT ;  /* 0x0000000e2c00720c */ /* 0x000fe20003f06270 */
[----:B------:R-:W-:Y:S01]  /*27c0*/  HMMA.16816.F32.BF16 R28, R4, R92, R244 ;  /* 0x0000005c041c723c */ /* 0x000fe200000418f4 */
[----:B------:R-:W-:-:S02]  /*27d0*/  FSEL R208, R24, -INF , !P2 ;  /* 0xff80000018d07808 */ /* 0x000fc40005000000 */
[-C--:B------:R-:W-:Y:S02]  /*27e0*/  ISETP.GE.AND P2, PT, R67, R14.reuse, PT ;  /* 0x0000000e4300720c */ /* 0x080fe40003f46270 */
[----:B------:R-:W-:Y:S02]  /*27f0*/  FSEL R211, R25, -INF , !P1 ;  /* 0xff80000019d37808 */ /* 0x000fe40004800000 */
[-C--:B------:R-:W-:Y:S02]  /*2800*/  ISETP.GE.AND P1, PT, R66, R14.reuse, PT ;  /* 0x0000000e4200720c */ /* 0x080fe40003f26270 */
[----:B------:R-:W-:Y:S02]  /*2810*/  FSEL R210, R20, -INF , !P4 ;  /* 0xff80000014d27808 */ /* 0x000fe40006000000 */
[----:B------:R-:W-:-:S04]  /*2820*/  ISETP.GE.AND P4, PT, R65, R14, PT ;  /* 0x0000000e4100720c */ /* 0x000fc80003f86270 */
[----:B------:R-:W-:Y:S02]  /*2830*/  FSEL R140, R10, -INF , !P4 ;  /* 0xff8000000a8c7808 */ /* 0x000fe40006000000 */
[----:B-1----:R-:W-:Y:S02]  /*2840*/  FSEL R16, R22, -INF , !P3 ;  /* 0xff80000016107808 */ /* 0x002fe40005800000 */
[----:B------:R-:W-:-:S03]  /*2850*/  ISETP.GE.AND P3, PT, R64, R14, PT ;  /* 0x0000000e4000720c */ /* 0x000fc60003f66270 */
[----:B------:R1:W-:Y:S01]  /*2860*/  STL [R1+0x3c], R16 ;  /* 0x00003c1001007387 */ /* 0x0003e20000100800 */
[----:B------:R-:W-:Y:S01]  /*2870*/  FSEL R139, R11, -INF , !P3 ;  /* 0xff8000000b8b7808 */ /* 0x000fe20005800000 */
[C---:B-1----:R-:W-:Y:S07]  /*2880*/  HMMA.16816.F32.BF16 R16, R4.reuse, R96, R248 ;  /* 0x000000600410723c */ /* 0x042fee00000418f8 */
[----:B------:R-:W-:Y:S02]  /*2890*/  FSEL R250, R23, -INF , !P0 ;  /* 0xff80000017fa7808 */ /* 0x000fe40004000000 */
[----:B------:R-:W-:Y:S01]  /*28a0*/  ISETP.GE.AND P0, PT, R3, R13, PT ;  /* 0x0000000d0300720c */ /* 0x000fe20003f06270 */
[----:B------:R-:W-:Y:S01]  /*28b0*/  HMMA.16816.F32.BF16 R20, R4, R98, R204 ;  /* 0x000000620414723c */ /* 0x000fe200000418cc */
[----:B------:R-:W-:-:S02]  /*28c0*/  FSEL R249, R26, -INF , !P2 ;  /* 0xff8000001af97808 */ /* 0x000fc40005000000 */
[-C--:B------:R-:W-:Y:S02]  /*28d0*/  ISETP.GE.AND P2, PT, R3, R12.reuse, PT ;  /* 0x0000000c0300720c */ /* 0x080fe40003f46270 */
[----:B------:R-:W-:Y:S02]  /*28e0*/  FSEL R248, R27, -INF , !P1 ;  /* 0xff8000001bf87808 */ /* 0x000fe40004800000 */
[C---:B------:R-:W-:Y:S01]  /*28f0*/  ISETP.GE.AND P1, PT, R55.reuse, R13, PT ;  /* 0x0000000d3700720c */ /* 0x040fe20003f26270 */
[----:B------:R-:W-:Y:S01]  /*2900*/  HMMA.16816.F32.BF16 R24, R4, R86, R196 ;  /* 0x000000560418723c */ /* 0x000fe200000418c4 */
[----:B------:R-:W-:Y:S02]  /*2910*/  FSEL R80, R116, -INF , !P0 ;  /* 0xff80000074507808 */ /* 0x000fe40004000000 */
[----:B------:R-:W-:Y:S02]  /*2920*/  ISETP.GE.AND P0, PT, R55, R12, PT ;  /* 0x0000000c3700720c */ /* 0x000fe40003f06270 */
[----:B------:R-:W-:-:S02]  /*2930*/  FSEL R81, R118, -INF , !P2 ;  /* 0xff80000076517808 */ /* 0x000fc40005000000 */
[-C--:B------:R-:W-:Y:S02]  /*2940*/  ISETP.GE.AND P2, PT, R57, R13.reuse, PT ;  /* 0x0000000d3900720c */ /* 0x080fe40003f46270 */
[----:B------:R-:W-:Y:S02]  /*2950*/  FSEL R55, R117, -INF , !P1 ;  /* 0xff80000075377808 */ /* 0x000fe40004800000 */
[----:B------:R-:W-:Y:S02]  /*2960*/  ISETP.GE.AND P1, PT, R57, R12, PT ;  /* 0x0000000c3900720c */ /* 0x000fe40003f26270 */
[----:B------:R-:W-:Y:S02]  /*2970*/  FSEL R82, R119, -INF , !P0 ;  /* 0xff80000077527808 */ /* 0x000fe40004000000 */
[----:B------:R-:W-:Y:S02]  /*2980*/  ISETP.GE.AND P0, PT, R56, R13, PT ;  /* 0x0000000d3800720c */ /* 0x000fe40003f06270 */
[----:B------:R-:W-:-:S02]  /*2990*/  FSEL R60, R60, -INF , !P2 ;  /* 0xff8000003c3c7808 */ /* 0x000fc40005000000 */
[-C--:B------:R-:W-:Y:S02]  /*29a0*/  ISETP.GE.AND P2, PT, R56, R12.reuse, PT ;  /* 0x0000000c3800720c */ /* 0x080fe40003f46270 */
[----:B------:R-:W-:Y:S01]  /*29b0*/  FSEL R62, R62, -INF , !P1 ;  /* 0xff8000003e3e7808 */ /* 0x000fe20004800000 */
[----:B------:R-:W-:Y:S01]  /*29c0*/  HMMA.16816.F32.BF16 R56, R4, R94, R200 ;  /* 0x0000005e0438723c */ /* 0x000fe200000418c8 */
[C---:B------:R-:W-:Y:S02]  /*29d0*/  ISETP.GE.AND P1, PT, R54.reuse, R13, PT ;  /* 0x0000000d3600720c */ /* 0x040fe40003f26270 */
[----:B------:R-:W-:Y:S02]  /*29e0*/  FSEL R61, R61, -INF , !P0 ;  /* 0xff8000003d3d7808 */ /* 0x000fe40004000000 */
[----:B------:R-:W-:Y:S02]  /*29f0*/  ISETP.GE.AND P0, PT, R54, R12, PT ;  /* 0x0000000c3600720c */ /* 0x000fe40003f06270 */
[----:B------:R-:W-:-:S02]  /*2a00*/  FSEL R54, R63, -INF , !P2 ;  /* 0xff8000003f367808 */ /* 0x000fc40005000000 */
[----:B------:R-:W-:Y:S02]  /*2a10*/  FSEL R63, R16, -INF , !P1 ;  /* 0xff800000103f7808 */ /* 0x000fe40004800000 */
[C---:B------:R-:W-:Y:S02]  /*2a20*/  ISETP.GE.AND P2, PT, R53.reuse, R13, PT ;  /* 0x0000000d3500720c */ /* 0x040fe40003f46270 */
[----:B------:R-:W-:Y:S02]  /*2a30*/  ISETP.GE.AND P1, PT, R53, R12, PT ;  /* 0x0000000c3500720c */ /* 0x000fe40003f26270 */
[----:B------:R-:W-:Y:S02]  /*2a40*/  FSEL R92, R18, -INF , !P0 ;  /* 0xff800000125c7808 */ /* 0x000fe40004000000 */
[----:B------:R-:W-:Y:S02]  /*2a50*/  FSEL R53, R17, -INF , !P2 ;  /* 0xff80000011357808 */ /* 0x000fe40005000000 */
[----:B------:R-:W-:-:S02]  /*2a60*/  FSEL R93, R19, -INF , !P1 ;  /* 0xff800000135d7808 */ /* 0x000fc40004800000 */
[CC--:B------:R-:W-:Y:S01]  /*2a70*/  ISETP.GE.AND P0, PT, R52.reuse, R13.reuse, PT ;  /* 0x0000000d3400720c */ /* 0x0c0fe20003f06270 */
[----:B------:R-:W-:Y:S01]  /*2a80*/  HMMA.16816.F32.BF16 R16, R4, R84, R240 ;  /* 0x000000540410723c */ /* 0x000fe200000418f0 */
[-C--:B------:R-:W-:Y:S02]  /*2a90*/  ISETP.GE.AND P2, PT, R52, R12.reuse, PT ;  /* 0x0000000c3400720c */ /* 0x080fe40003f46270 */
[C---:B------:R-:W-:Y:S02]  /*2aa0*/  ISETP.GE.AND P1, PT, R43.reuse, R13, PT ;  /* 0x0000000d2b00720c */ /* 0x040fe40003f26270 */
[----:B------:R-:W-:Y:S02]  /*2ab0*/  FSEL R52, R20, -INF , !P0 ;  /* 0xff80000014347808 */ /* 0x000fe40004000000 */
[----:B------:R-:W-:Y:S02]  /*2ac0*/  FSEL R84, R22, -INF , !P2 ;  /* 0xff80000016547808 */ /* 0x000fe40005000000 */
[----:B------:R-:W-:-:S02]  /*2ad0*/  ISETP.GE.AND P0, PT, R43, R12, PT ;  /* 0x0000000c2b00720c */ /* 0x000fc40003f06270 */
[CC--:B------:R-:W-:Y:S02]  /*2ae0*/  ISETP.GE.AND P2, PT, R40.reuse, R13.reuse, PT ;  /* 0x0000000d2800720c */ /* 0x0c0fe40003f46270 */
[----:B------:R-:W-:Y:S02]  /*2af0*/  FSEL R83, R21, -INF , !P1 ;  /* 0xff80000015537808 */ /* 0x000fe40004800000 */
[----:B------:R-:W-:Y:S02]  /*2b00*/  ISETP.GE.AND P1, PT, R40, R12, PT ;  /* 0x0000000c2800720c */ /* 0x000fe40003f26270 */
[----:B------:R-:W-:Y:S02]  /*2b10*/  FSEL R85, R23, -INF , !P0 ;  /* 0xff80000017557808 */ /* 0x000fe40004000000 */
[----:B------:R-:W-:Y:S01]  /*2b20*/  FSEL R117, R28, -INF , !P2 ;  /* 0xff8000001c757808 */ /* 0x000fe20005000000 */
[----:B------:R-:W-:Y:S01]  /*2b30*/  HMMA.16816.F32.BF16 R20, R4, R72, R220 ;  /* 0x000000480414723c */ /* 0x000fe200000418dc */
[----:B------:R-:W-:-:S02]  /*2b40*/  ISETP.GE.AND P0, PT, R39, R13, PT ;  /* 0x0000000d2700720c */ /* 0x000fc40003f06270 */
[-C--:B------:R-:W-:Y:S02]  /*2b50*/  ISETP.GE.AND P2, PT, R39, R12.reuse, PT ;  /* 0x0000000c2700720c */ /* 0x080fe40003f46270 */
[----:B------:R-:W-:Y:S02]  /*2b60*/  FSEL R119, R30, -INF , !P1 ;  /* 0xff8000001e777808 */ /* 0x000fe40004800000 */
[CC--:B------:R-:W-:Y:S02]  /*2b70*/  ISETP.GE.AND P1, PT, R42.reuse, R13.reuse, PT ;  /* 0x0000000d2a00720c */ /* 0x0c0fe40003f26270 */
[----:B------:R-:W-:Y:S02]  /*2b80*/  FSEL R115, R29, -INF , !P0 ;  /* 0xff8000001d737808 */ /* 0x000fe40004000000 */
[----:B------:R-:W-:Y:S02]  /*2b90*/  FSEL R118, R31, -INF , !P2 ;  /* 0xff8000001f767808 */ /* 0x000fe40005000000 */
[----:B------:R-:W-:Y:S01]  /*2ba0*/  ISETP.GE.AND P0, PT, R42, R12, PT ;  /* 0x0000000c2a00720c */ /* 0x000fe20003f06270 */
[----:B------:R-:W-:Y:S01]  /*2bb0*/  HMMA.16816.F32.BF16 R28, R4, R76, R232 ;  /* 0x0000004c041c723c */ /* 0x000fe200000418e8 */
[----:B------:R-:W-:-:S02]  /*2bc0*/  ISETP.GE.AND P2, PT, R41, R13, PT ;  /* 0x0000000d2900720c */ /* 0x000fc40003f46270 */
[----:B------:R-:W-:Y:S02]  /*2bd0*/  FSEL R113, R56, -INF , !P1 ;  /* 0xff80000038717808 */ /* 0x000fe40004800000 */
[-C--:B------:R-:W-:Y:S02]  /*2be0*/  ISETP.GE.AND P1, PT, R41, R12.reuse, PT ;  /* 0x0000000c2900720c */ /* 0x080fe40003f26270 */
[----:B------:R-:W-:Y:S01]  /*2bf0*/  FSEL R116, R58, -INF , !P0 ;  /* 0xff8000003a747808 */ /* 0x000fe20004000000 */
[----:B------:R-:W-:Y:S01]  /*2c00*/  HMMA.16816.F32.BF16 R40, R4, R78, R192 ;  /* 0x0000004e0428723c */ /* 0x000fe200000418c0 */
[----:B------:R-:W-:Y:S02]  /*2c10*/  FSEL R112, R57, -INF , !P2 ;  /* 0xff80000039707808 */ /* 0x000fe40005000000 */
[C---:B------:R-:W-:Y:S02]  /*2c20*/  ISETP.GE.AND P0, PT, R38.reuse, R13, PT ;  /* 0x0000000d2600720c */ /* 0x040fe40003f06270 */
[----:B------:R-:W-:-:S02]  /*2c30*/  ISETP.GE.AND P2, PT, R38, R12, PT ;  /* 0x0000000c2600720c */ /* 0x000fc40003f46270 */
[----:B------:R-:W-:Y:S02]  /*2c40*/  FSEL R114, R59, -INF , !P1 ;  /* 0xff8000003b727808 */ /* 0x000fe40004800000 */
[----:B------:R-:W-:Y:S02]  /*2c50*/  FSEL R125, R16, -INF , !P0 ;  /* 0xff800000107d7808 */ /* 0x000fe40004000000 */
[----:B------:R-:W-:Y:S02]  /*2c60*/  FSEL R127, R18, -INF , !P2 ;  /* 0xff800000127f7808 */ /* 0x000fe40005000000 */
[CC--:B------:R-:W-:Y:S02]  /*2c70*/  ISETP.GE.AND P1, PT, R37.reuse, R13.reuse, PT ;  /* 0x0000000d2500720c */ /* 0x0c0fe40003f26270 */
[----:B------:R-:W-:Y:S02]  /*2c80*/  ISETP.GE.AND P0, PT, R37, R12, PT ;  /* 0x0000000c2500720c */ /* 0x000fe40003f06270 */
[----:B------:R-:W-:-:S02]  /*2c90*/  ISETP.GE.AND P2, PT, R51, R13, PT ;  /* 0x0000000d3300720c */ /* 0x000fc40003f46270 */
[----:B------:R-:W-:Y:S02]  /*2ca0*/  FSEL R123, R17, -INF , !P1 ;  /* 0xff800000117b7808 */ /* 0x000fe40004800000 */
[----:B------:R-:W-:Y:S02]  /*2cb0*/  FSEL R126, R19, -INF , !P0 ;  /* 0xff800000137e7808 */ /* 0x000fe40004000000 */
[----:B------:R-:W-:Y:S01]  /*2cc0*/  FSEL R121, R24, -INF , !P2 ;  /* 0xff80000018797808 */ /* 0x000fe20005000000 */
[----:B------:R-:W-:Y:S01]  /*2cd0*/  HMMA.16816.F32.BF16 R16, R4, R74, R188 ;  /* 0x0000004a0410723c */ /* 0x000fe200000418bc */
[-C--:B------:R-:W-:Y:S02]  /*2ce0*/  ISETP.GE.AND P1, PT, R51, R12.reuse, PT ;  /* 0x0000000c3300720c */ /* 0x080fe40003f26270 */
[C---:B------:R-:W-:Y:S02]  /*2cf0*/  ISETP.GE.AND P0, PT, R50.reuse, R13, PT ;  /* 0x0000000d3200720c */ /* 0x040fe40003f06270 */
[----:B------:R-:W-:-:S02]  /*2d00*/  ISETP.GE.AND P2, PT, R50, R12, PT ;  /* 0x0000000c3200720c */ /* 0x000fc40003f46270 */
[----:B------:R-:W-:Y:S02]  /*2d10*/  FSEL R124, R26, -INF , !P1 ;  /* 0xff8000001a7c7808 */ /* 0x000fe40004800000 */
[----:B------:R-:W-:Y:S02]  /*2d20*/  FSEL R120, R25, -INF , !P0 ;  /* 0xff80000019787808 */ /* 0x000fe40004000000 */
[----:B------:R-:W-:Y:S02]  /*2d30*/  FSEL R122, R27, -INF , !P2 ;  /* 0xff8000001b7a7808 */ /* 0x000fe40005000000 */
[CC--:B------:R-:W-:Y:S01]  /*2d40*/  ISETP.GE.AND P1, PT, R36.reuse, R13.reuse, PT ;  /* 0x0000000d2400720c */ /* 0x0c0fe20003f26270 */
[----:B------:R-:W-:Y:S01]  /*2d50*/  HMMA.16816.F32.BF16 R24, R4, R68, R216 ;  /* 0x000000440418723c */ /* 0x000fe200000418d8 */
[----:B------:R-:W-:Y:S02]  /*2d60*/  ISETP.GE.AND P0, PT, R36, R12, PT ;  /* 0x0000000c2400720c */ /* 0x000fe40003f06270 */
[----:B------:R-:W-:-:S02]  /*2d70*/  ISETP.GE.AND P2, PT, R35, R13, PT ;  /* 0x0000000d2300720c */ /* 0x000fc40003f46270 */
[----:B------:R-:W-:Y:S02]  /*2d80*/  FSEL R138, R28, -INF , !P1 ;  /* 0xff8000001c8a7808 */ /* 0x000fe40004800000 */
[----:B------:R-:W-:Y:S02]  /*2d90*/  FSEL R137, R30, -INF , !P0 ;  /* 0xff8000001e897808 */ /* 0x000fe40004000000 */
[----:B------:R-:W-:Y:S02]  /*2da0*/  FSEL R131, R29, -INF , !P2 ;  /* 0xff8000001d837808 */ /* 0x000fe40005000000 */
[-C--:B------:R-:W-:Y:S02]  /*2db0*/  ISETP.GE.AND P1, PT, R35, R12.reuse, PT ;  /* 0x0000000c2300720c */ /* 0x080fe40003f26270 */
[C---:B------:R-:W-:Y:S02]  /*2dc0*/  ISETP.GE.AND P0, PT, R49.reuse, R13, PT ;  /* 0x0000000d3100720c */ /* 0x040fe40003f06270 */
[----:B------:R-:W-:-:S02]  /*2dd0*/  ISETP.GE.AND P2, PT, R49, R12, PT ;  /* 0x0000000c3100720c */ /* 0x000fc40003f46270 */
[----:B------:R-:W-:Y:S02]  /*2de0*/  FSEL R133, R31, -INF , !P1 ;  /* 0xff8000001f857808 */ /* 0x000fe40004800000 */
[----:B------:R-:W-:Y:S01]  /*2df0*/  FSEL R129, R40, -INF , !P0 ;  /* 0xff80000028817808 */ /* 0x000fe20004000000 */
[----:B------:R-:W-:Y:S01]  /*2e00*/  HMMA.16816.F32.BF16 R28, R4, R70, R184 ;  /* 0x00000046041c723c */ /* 0x000fe200000418b8 */
[----:B------:R-:W-:Y:S02]  /*2e10*/  FSEL R132, R42, -INF , !P2 ;  /* 0xff8000002a847808 */ /* 0x000fe40005000000 */
[CC--:B------:R-:W-:Y:S02]  /*2e20*/  ISETP.GE.AND P1, PT, R48.reuse, R13.reuse, PT ;  /* 0x0000000d3000720c */ /* 0x0c0fe40003f26270 */
        /* <DEDUP_REMOVED lines=9> */
[----:B------:R-:W-:Y:S02]  /*2ec0*/  FSEL R178, R21, -INF , !P0 ;  /* 0xff80000015b27808 */ /* 0x000fe40004000000 */
[----:B------:R-:W-:Y:S02]  /*2ed0*/  FSEL R187, R23, -INF , !P2 ;  /* 0xff80000017bb7808 */ /* 0x000fe40005000000 */
[C---:B------:R-:W-:Y:S01]  /*2ee0*/  ISETP.GE.AND P0, PT, R47.reuse, R12, PT ;  /* 0x0000000c2f00720c */ /* 0x040fe20003f06270 */
[----:B------:R-:W-:Y:S01]  /*2ef0*/  HMMA.16816.F32.BF16 R20, R4, R88, R212 ;  /* 0x000000580414723c */ /* 0x000fe200000418d4 */
[----:B------:R-:W-:Y:S02]  /*2f00*/  ISETP.GE.AND P1, PT, R47, R13, PT ;  /* 0x0000000d2f00720c */ /* 0x000fe40003f26270 */
[----:B------:R-:W-:-:S02]  /*2f10*/  FSEL R186, R18, -INF , !P0 ;  /* 0xff80000012ba7808 */ /* 0x000fc40004000000 */
[-C--:B------:R-:W-:Y:S02]  /*2f20*/  ISETP.GE.AND P0, PT, R32, R13.reuse, PT ;  /* 0x0000000d2000720c */ /* 0x080fe40003f06270 */
[----:B------:R-:W-:Y:S01]  /*2f30*/  FSEL R143, R16, -INF , !P1 ;  /* 0xff800000108f7808 */ /* 0x000fe20004800000 */
[----:B------:R-:W-:Y:S01]  /*2f40*/  HMMA.16816.F32.BF16 R4, R4, R90, R180 ;  /* 0x0000005a0404723c */ /* 0x000fe200000418b4 */
[----:B------:R-:W-:Y:S02]  /*2f50*/  FSEL R190, R24, -INF , !P0 ;  /* 0xff80000018be7808 */ /* 0x000fe40004000000 */
[----:B------:R-:W-:Y:S02]  /*2f60*/  ISETP.GE.AND P0, PT, R15, R12, PT ;  /* 0x0000000c0f00720c */ /* 0x000fe40003f06270 */
[----:B------:R-:W-:Y:S02]  /*2f70*/  ISETP.GE.AND P2, PT, R46, R13, PT ;  /* 0x0000000d2e00720c */ /* 0x000fe40003f46270 */
[----:B------:R-:W-:-:S02]  /*2f80*/  FSEL R197, R27, -INF , !P0 ;  /* 0xff8000001bc57808 */ /* 0x000fc40004000000 */
[----:B------:R-:W-:Y:S02]  /*2f90*/  ISETP.GE.AND P0, PT, R44, R13, PT ;  /* 0x0000000d2c00720c */ /* 0x000fe40003f06270 */
[-C--:B------:R-:W-:Y:S02]  /*2fa0*/  ISETP.GE.AND P1, PT, R46, R12.reuse, PT ;  /* 0x0000000c2e00720c */ /* 0x080fe40003f26270 */
[----:B------:R-:W-:Y:S02]  /*2fb0*/  FSEL R182, R29, -INF , !P0 ;  /* 0xff8000001db67808 */ /* 0x000fe40004000000 */
[----:B------:R-:W-:Y:S02]  /*2fc0*/  ISETP.GE.AND P0, PT, R67, R12, PT ;  /* 0x0000000c4300720c */ /* 0x000fe40003f06270 */
[----:B------:R-:W-:Y:S02]  /*2fd0*/  FSEL R141, R17, -INF , !P2 ;  /* 0xff800000118d7808 */ /* 0x000fe40005000000 */
[----:B------:R-:W-:-:S02]  /*2fe0*/  FSEL R194, R22, -INF , !P0 ;  /* 0xff80000016c27808 */ /* 0x000fc40004000000 */
[----:B------:R-:W-:Y:S02]  /*2ff0*/  FSEL R185, R19, -INF , !P1 ;  /* 0xff80000013b97808 */ /* 0x000fe40004800000 */
[-C--:B------:R-:W-:Y:S02]  /*3000*/  ISETP.GE.AND P0, PT, R65, R13.reuse, PT ;  /* 0x0000000d4100720c */ /* 0x080fe40003f06270 */
[----:B------:R-:W-:Y:S02]  /*3010*/  ISETP.GE.AND P2, PT, R32, R12, PT ;  /* 0x0000000c2000720c */ /* 0x000fe40003f46270 */
[----:B------:R-:W-:Y:S02]  /*3020*/  ISETP.GE.AND P1, PT, R15, R13, PT ;  /* 0x0000000d0f00720c */ /* 0x000fe40003f26270 */
[----:B------:R-:W-:Y:S02]  /*3030*/  FSEL R179, R4, -INF , !P0 ;  /* 0xff80000004b37808 */ /* 0x000fe40004000000 */
[----:B------:R-:W-:-:S02]  /*3040*/  FSEL R198, R26, -INF , !P2 ;  /* 0xff8000001ac67808 */ /* 0x000fc40005000000 */
[----:B------:R-:W-:Y:S02]  /*3050*/  FSEL R189, R25, -INF , !P1 ;  /* 0xff80000019bd7808 */ /* 0x000fe40004800000 */
[-C--:B------:R-:W-:Y:S02]  /*3060*/  ISETP.GE.AND P0, PT, R64, R12.reuse, PT ;  /* 0x0000000c4000720c */ /* 0x080fe40003f06270 */
[C---:B------:R-:W-:Y:S02]  /*3070*/  ISETP.GE.AND P2, PT, R45.reuse, R13, PT ;  /* 0x0000000d2d00720c */ /* 0x040fe40003f46270 */
[----:B------:R-:W-:Y:S02]  /*3080*/  ISETP.GE.AND P1, PT, R45, R12, PT ;  /* 0x0000000c2d00720c */ /* 0x000fe40003f26270 */
[----:B------:R-:W-:Y:S02]  /*3090*/  FSEL R191, R7, -INF , !P0 ;  /* 0xff80000007bf7808 */ /* 0x000fe40004000000 */
[----:B------:R-:W-:-:S02]  /*30a0*/  FSEL R183, R28, -INF , !P2 ;  /* 0xff8000001cb77808 */ /* 0x000fc40005000000 */
[----:B------:R-:W-:Y:S02]  /*30b0*/  FSEL R196, R30, -INF , !P1 ;  /* 0xff8000001ec47808 */ /* 0x000fe40004800000 */
[----:B------:R-:W-:Y:S02]  /*30c0*/  ISETP.NE.AND P0, PT, R135, 0x1, PT ;  /* 0x000000018700780c */ /* 0x000fe40003f05270 */
[----:B------:R-:W-:Y:S02]  /*30d0*/  ISETP.GE.AND P2, PT, R44, R12, PT ;  /* 0x0000000c2c00720c */ /* 0x000fe40003f46270 */
[----:B------:R-:W-:Y:S02]  /*30e0*/  ISETP.GE.AND P1, PT, R67, R13, PT ;  /* 0x0000000d4300720c */ /* 0x000fe40003f26270 */
[----:B------:R-:W-:Y:S02]  /*30f0*/  FSEL R195, R31, -INF , !P2 ;  /* 0xff8000001fc37808 */ /* 0x000fe40005000000 */
[----:B------:R-:W-:-:S02]  /*3100*/  FSEL R181, R20, -INF , !P1 ;  /* 0xff80000014b57808 */ /* 0x000fc40004800000 */
[CC--:B------:R-:W-:Y:S02]  /*3110*/  ISETP.GE.AND P2, PT, R66.reuse, R13.reuse, PT ;  /* 0x0000000d4200720c */ /* 0x0c0fe40003f46270 */
[-C--:B------:R-:W-:Y:S02]  /*3120*/  ISETP.GE.AND P1, PT, R66, R12.reuse, PT ;  /* 0x0000000c4200720c */ /* 0x080fe40003f26270 */
[----:B------:R-:W-:Y:S02]  /*3130*/  FSEL R180, R21, -INF , !P2 ;  /* 0xff80000015b47808 */ /* 0x000fe40005000000 */
[----:B------:R-:W-:Y:S02]  /*3140*/  FSEL R193, R23, -INF , !P1 ;  /* 0xff80000017c17808 */ /* 0x000fe40004800000 */
[----:B------:R-:W-:Y:S02]  /*3150*/  ISETP.GE.AND P2, PT, R64, R13, PT ;  /* 0x0000000d4000720c */ /* 0x000fe40003f46270 */
[----:B------:R-:W-:-:S02]  /*3160*/  ISETP.GE.AND P1, PT, R65, R12, PT ;  /* 0x0000000c4100720c */ /* 0x000fc40003f26270 */
[----:B------:R-:W-:Y:S02]  /*3170*/  LOP3.LUT R4, R238, R237, RZ, 0xfc, !PT ;  /* 0x000000edee047212 */ /* 0x000fe400078efcff */
[----:B------:R-:W-:Y:S02]  /*3180*/  FSEL R142, R5, -INF , !P2 ;  /* 0xff800000058e7808 */ /* 0x000fe40005000000 */
[----:B------:R-:W-:Y:S02]  /*3190*/  FSEL R192, R6, -INF , !P1 ;  /* 0xff80000006c07808 */ /* 0x000fe40004800000 */
[C---:B------:R-:W-:Y:S02]  /*31a0*/  IADD3 R238, R231.reuse, 0x800, RZ ;  /* 0x00000800e7ee7810 */ /* 0x040fe40007ffe0ff */
[C---:B------:R-:W-:Y:S02]  /*31b0*/  IADD3 R237, R231.reuse, 0x1000, RZ ;  /* 0x00001000e7ed7810 */ /* 0x040fe40007ffe0ff */
[----:B------:R-:W-:-:S02]  /*31c0*/  IADD3 R235, R231, 0x2000, RZ ;  /* 0x00002000e7eb7810 */ /* 0x000fc40007ffe0ff */
[C---:B------:R-:W-:Y:S02]  /*31d0*/  IADD3 R234, R231.reuse, 0x2800, RZ ;  /* 0x00002800e7ea7810 */ /* 0x040fe40007ffe0ff */
[C---:B------:R-:W-:Y:S02]  /*31e0*/  IADD3 R233, R231.reuse, 0x3000, RZ ;  /* 0x00003000e7e97810 */ /* 0x040fe40007ffe0ff */
[----:B------:R-:W-:Y:S01]  /*31f0*/  IADD3 R232, R231, 0x3800, RZ ;  /* 0x00003800e7e87810 */ /* 0x000fe20007ffe0ff */
[----:B------:R-:W-:Y:S05]  /*3200*/  @!P0 BRA `(.L_x_1) ;  /* 0x0000023000008947 */ /* 0x000fea0003800000 */
[----:B------:R-:W2:Y:S01]  /*3210*/  LDL.64 R110, [R1+0x48] ;  /* 0x00004800016e7983 */ /* 0x000ea20000100a00 */
[----:B------:R-:W-:-:S04]  /*3220*/  IADD3 R8, R135, -0x2, RZ ;  /* 0xfffffffe87087810 */ /* 0x000fc80007ffe0ff */
[----:B------:R-:W-:Y:S01]  /*3230*/  SHF.R.S32.HI R5, RZ, 0x1f, R8 ;  /* 0x0000001fff057819 */ /* 0x000fe20000011408 */
[----:B------:R-:W-:-:S04]  /*3240*/  IMAD R3, R8, UR10, RZ ;  /* 0x0000000a08037c24 */ /* 0x000fc8000f8e02ff */
[----:B------:R-:W-:Y:S02]  /*3250*/  IMAD R3, R5, UR11, R3 ;  /* 0x0000000b05037c24 */ /* 0x000fe4000f8e0203 */
[----:B--2---:R-:W-:-:S04]  /*3260*/  IMAD.WIDE.U32 R8, R8, UR11, R110 ;  /* 0x0000000b08087c25 */ /* 0x004fc8000f8e006e */
[----:B------:R-:W-:Y:S01]  /*3270*/  IMAD.IADD R3, R9, 0x1, R3 ;  /* 0x0000000109037824 */ /* 0x000fe200078e0203 */
[----:B------:R-:W-:-:S04]  /*3280*/  LEA R6, P2, R8, c[0x0][0x168], 0x1 ;  /* 0x00005a0008067a11 */ /* 0x000fc800078408ff */
[----:B------:R-:W-:Y:S02]  /*3290*/  IADD3 R10, P1, R6, UR12, RZ ;  /* 0x0000000c060a7c10 */ /* 0x000fe4000ff3e0ff */
[----:B------:R-:W-:Y:S02]  /*32a0*/  LEA.HI.X R7, R8, c[0x0][0x16c], R3, 0x1, P2 ;  /* 0x00005b0008077a11 */ /* 0x000fe400010f0c03 */
[----:B------:R-:W-:Y:S02]  /*32b0*/  IADD3 R16, P2, R10, UR12, RZ ;  /* 0x0000000c0a107c10 */ /* 0x000fe4000ff5e0ff */
[----:B------:R-:W-:Y:S01]  /*32c0*/  IADD3.X R11, R7, UR14, RZ, P1, !PT ;  /* 0x0000000e070b7c10 */ /* 0x000fe20008ffe4ff */
[----:B------:R-:W-:Y:S01]  /*32d0*/  @!PT LDS RZ, [RZ] ;  /* 0x00000000fffff984 */ /* 0x000fe20000000800 */
[----:B------:R-:W-:Y:S01]  /*32e0*/  @!PT LDS RZ, [RZ] ;  /* 0x00000000fffff984 */ /* 0x000fe20000000800 */
[----:B------:R-:W-:Y:S01]  /*32f0*/  @!PT LDS RZ, [RZ] ;  /* 0x00000000fffff984 */ /* 0x000fe20000000800 */
[----:B------:R1:W-:Y:S01]  /*3300*/  LDGSTS.E.BYPASS.LTC128B.128 [R239+0x4000], [R6.64] ;  /* 0x0400000006ef7fae */ /* 0x0003e2000b901d48 */
[----:B------:R-:W-:Y:S02]  /*3310*/  IADD3 R14, P1, R16, UR12, RZ ;  /* 0x0000000c100e7c10 */ /* 0x000fe4000ff3e0ff */
[----:B------:R-:W-:Y:S01]  /*3320*/  IADD3.X R17, R11, UR14, RZ, P2, !PT ;  /* 0x0000000e0b117c10 */ /* 0x000fe200097fe4ff */
[----:B------:R2:W-:Y:S01]  /*3330*/  LDGSTS.E.BYPASS.LTC128B.128 [R239+0x4800], [R10.64] ;  /* 0x048000000aef7fae */ /* 0x0005e2000b901d48 */
[----:B------:R-:W-:-:S02]  /*3340*/  IADD3 R12, P2, R14, UR12, RZ ;  /* 0x0000000c0e0c7c10 */ /* 0x000fc4000ff5e0ff */
[----:B------:R-:W-:Y:S01]  /*3350*/  IADD3.X R15, R17, UR14, RZ, P1, !PT ;  /* 0x0000000e110f7c10 */ /* 0x000fe20008ffe4ff */
[----:B------:R3:W-:Y:S01]  /*3360*/  LDGSTS.E.BYPASS.LTC128B.128 [R239+0x5000], [R16.64] ;  /* 0x0500000010ef7fae */ /* 0x0007e2000b901d48 */
[----:B------:R-:W-:Y:S02]  /*3370*/  IADD3 R8, P1, R12, UR12, RZ ;  /* 0x0000000c0c087c10 */ /* 0x000fe4000ff3e0ff */
[----:B------:R-:W-:Y:S01]  /*3380*/  IADD3.X R13, R15, UR14, RZ, P2, !PT ;  /* 0x0000000e0f0d7c10 */ /* 0x000fe200097fe4ff */
[----:B------:R3:W-:Y:S03]  /*3390*/  LDGSTS.E.BYPASS.LTC128B.128 [R239+0x5800], [R14.64] ;  /* 0x058000000eef7fae */ /* 0x0007e6000b901d48 */
[----:B------:R-:W-:Y:S01]  /*33a0*/  IADD3.X R9, R13, UR14, RZ, P1, !PT ;  /* 0x0000000e0d097c10 */ /* 0x000fe20008ffe4ff */
[----:B------:R3:W-:Y:S04]  /*33b0*/  LDGSTS.E.BYPASS.LTC128B.128 [R239+0x6000], [R12.64] ;  /* 0x060000000cef7fae */ /* 0x0007e8000b901d48 */
[----:B------:R3:W-:Y:S01]  /*33c0*/  LDGSTS.E.BYPASS.LTC128B.128 [R239+0x6800], [R8.64] ;  /* 0x0680000008ef7fae */ /* 0x0007e2000b901d48 */
[----:B-1----:R-:W-:-:S04]  /*33d0*/  IADD3 R6, P2, R8, UR12, RZ ;  /* 0x0000000c08067c10 */ /* 0x002fc8000ff5e0ff */
[----:B--2---:R-:W-:Y:S02]  /*33e0*/  IADD3 R10, P1, R6, UR12, RZ ;  /* 0x0000000c060a7c10 */ /* 0x004fe4000ff3e0ff */
[----:B------:R-:W-:-:S04]  /*33f0*/  IADD3.X R7, R9, UR14, RZ, P2, !PT ;  /* 0x0000000e09077c10 */ /* 0x000fc800097fe4ff */
[----:B------:R-:W-:Y:S01]  /*3400*/  IADD3.X R11, R7, UR14, RZ, P1, !PT ;  /* 0x0000000e070b7c10 */ /* 0x000fe20008ffe4ff */
[----:B------:R3:W-:Y:S04]  /*3410*/  LDGSTS.E.BYPASS.LTC128B.128 [R239+0x7000], [R6.64] ;  /* 0x0700000006ef7fae */ /* 0x0007e8000b901d48 */
[----:B------:R3:W-:Y:S04]  /*3420*/  LDGSTS.E.BYPASS.LTC128B.128 [R239+0x7800], [R10.64] ;  /* 0x078000000aef7fae */ /* 0x0007e8000b901d48 */
[----:B------:R-:W0:Y:S02]  /*3430*/  LDGDEPBAR ;  /* 0x00000000000079af */ /* 0x000e240000000000 */
.L_x_1:
[----:B------:R-:W2:Y:S01]  /*3440*/  LDL.LU R246, [R1+0x1c] ;  /* 0x00001c0001f67983 */ /* 0x000ea20000300800 */
[----:B------:R-:W-:Y:S01]  /*3450*/  IMAD.MOV.U32 R217, RZ, RZ, R108 ;  /* 0x000000ffffd97224 */ /* 0x000fe200078e006c */
[----:B------:R-:W-:-:S02]  /*3460*/  MOV R216, R109 ;  /* 0x0000006d00d87202 */ /* 0x000fc40000000f00 */
[----:B------:R-:W4:Y:S04]  /*3470*/  LDL.LU R245, [R1+0x10] ;  /* 0x0000100001f57983 */ /* 0x000f280000300800 */
[----:B---3--:R-:W3:Y:S04]  /*3480*/  LDL.LU R244, [R1+0xc] ;  /* 0x00000c0001f47983 */ /* 0x008ee80000300800 */
[----:B------:R1:W-:Y:S04]  /*3490*/  STL [R1+0xbc], R239 ;  /* 0x0000bcef01007387 */ /* 0x0003e80000100800 */
[----:B-1----:R-:W2:Y:S04]  /*34a0*/  LDL.LU R239, [R1+0x30] ;  /* 0x0000300001ef7983 */ /* 0x002ea80000300800 */
[----:B------:R1:W-:Y:S04]  /*34b0*/  STL [R1+0xb8], R238 ;  /* 0x0000b8ee01007387 */ /* 0x0003e80000100800 */
[----:B-1----:R-:W2:Y:S04]  /*34c0*/  LDL.LU R238, [R1+0x38] ;  /* 0x0000380001ee7983 */ /* 0x002ea80000300800 */
[----:B------:R1:W-:Y:S04]  /*34d0*/  STL [R1+0xb4], R237 ;  /* 0x0000b4ed01007387 */ /* 0x0003e80000100800 */
[----:B-1----:R-:W2:Y:S04]  /*34e0*/  LDL.LU R237, [R1+0x2c] ;  /* 0x00002c0001ed7983 */ /* 0x002ea80000300800 */
[----:B------:R1:W-:Y:S04]  /*34f0*/  STL [R1+0xb0], R236 ;  /* 0x0000b0ec01007387 */ /* 0x0003e80000100800 */
[----:B-1----:R-:W2:Y:S04]  /*3500*/  LDL.LU R236, [R1+0x28] ;  /* 0x0000280001ec7983 */ /* 0x002ea80000300800 */
[----:B------:R-:W2:Y:S04]  /*3510*/  LDL.LU R213, [R1+0x34] ;  /* 0x0000340001d57983 */ /* 0x000ea80000300800 */
[----:B------:R1:W-:Y:S04]  /*3520*/  STL [R1+0xac], R235 ;  /* 0x0000aceb01007387 */ /* 0x0003e80000100800 */
[----:B-1----:R-:W2:Y:S04]  /*3530*/  LDL.LU R235, [R1+0x40] ;  /* 0x0000400001eb7983 */ /* 0x002ea80000300800 */
[----:B------:R1:W-:Y:S04]  /*3540*/  STL [R1+0xa8], R234 ;  /* 0x0000a8ea01007387 */ /* 0x0003e80000100800 */
[----:B-1----:R-:W2:Y:S04]  /*3550*/  LDL.LU R234, [R1+0x3c] ;  /* 0x00003c0001ea7983 */ /* 0x002ea80000300800 */
[----:B------:R-:W-:Y:S04]  /*3560*/  STL [R1+0xa4], R233 ;  /* 0x0000a4e901007387 */ /* 0x000fe80000100800 */
[----:B------:R-:W-:Y:S04]  /*3570*/  STL [R1+0xa0], R232 ;  /* 0x0000a0e801007387 */ /* 0x000fe80000100800 */
[----:B------:R-:W-:Y:S04]  /*3580*/  STL [R1+0x9c], R231 ;  /* 0x00009ce701007387 */ /* 0x000fe80000100800 */
[----:B------:R-:W-:Y:S04]  /*3590*/  STL [R1+0x98], R230 ;  /* 0x000098e601007387 */ /* 0x000fe80000100800 */
[----:B------:R-:W-:Y:S04]  /*35a0*/  STL [R1+0x94], R229 ;  /* 0x000094e501007387 */ /* 0x000fe80000100800 */
[----:B------:R-:W-:Y:S04]  /*35b0*/  STL [R1+0x90], R228 ;  /* 0x000090e401007387 */ /* 0x000fe80000100800 */
[----:B------:R1:W-:Y:S04]  /*35c0*/  STL [R1+0x8c], R227 ;  /* 0x00008ce301007387 */ /* 0x0003e80000100800 */
[----:B-1----:R-:W2:Y:S04]  /*35d0*/  LDL.LU R227, [R1+0x18] ;  /* 0x0000180001e37983 */ /* 0x002ea80000300800 */
[----:B------:R1:W-:Y:S04]  /*35e0*/  STL [R1+0x88], R226 ;  /* 0x000088e201007387 */ /* 0x0003e80000100800 */
[----:B------:R-:W-:Y:S04]  /*35f0*/  STL [R1+0x84], R225 ;  /* 0x000084e101007387 */ /* 0x000fe80000100800 */
[----:B-1----:R-:W3:Y:S01]  /*3600*/  LDL.LU R226, [R1] ;  /* 0x0000000001e27983 */ /* 0x002ee20000300800 */
[----:B------:R-:W-:-:S04]  /*3610*/  FMNMX.FTZ R3, R80, R55, !PT ;  /* 0x0000003750037209 */ /* 0x000fc80007810000 */
[----:B------:R-:W-:-:S04]  /*3620*/  FMNMX.FTZ R3, R60, R3, !PT ;  /* 0x000000033c037209 */ /* 0x000fc80007810000 */
[----:B------:R-:W-:-:S04]  /*3630*/  FMNMX.FTZ R3, R61, R3, !PT ;  /* 0x000000033d037209 */ /* 0x000fc80007810000 */
[----:B------:R-:W-:-:S04]  /*3640*/  FMNMX.FTZ R3, R63, R3, !PT ;  /* 0x000000033f037209 */ /* 0x000fc80007810000 */
[----:B------:R-:W-:-:S04]  /*3650*/  FMNMX.FTZ R3, R53, R3, !PT ;  /* 0x0000000335037209 */ /* 0x000fc80007810000 */
[----:B------:R-:W-:-:S04]  /*3660*/  FMNMX.FTZ R3, R52, R3, !PT ;  /* 0x0000000334037209 */ /* 0x000fc80007810000 */
[----:B------:R-:W-:Y:S02]  /*3670*/  FMNMX.FTZ R5, R83, R3, !PT ;  /* 0x0000000353057209 */ /* 0x000fe40007810000 */
[----:B------:R-:W-:Y:S02]  /*3680*/  FMNMX.FTZ R3, R81, R82, !PT ;  /* 0x0000005251037209 */ /* 0x000fe40007810000 */
[----:B------:R-:W-:Y:S02]  /*3690*/  FMNMX.FTZ R5, R117, R5, !PT ;  /* 0x0000000575057209 */ /* 0x000fe40007810000 */
[----:B------:R-:W-:Y:S02]  /*36a0*/  FMNMX.FTZ R3, R62, R3, !PT ;  /* 0x000000033e037209 */ /* 0x000fe40007810000 */
[----:B------:R-:W-:Y:S02]  /*36b0*/  FMNMX.FTZ R134, R115, R5, !PT ;  /* 0x0000000573867209 */ /* 0x000fe40007810000 */
[----:B------:R-:W-:-:S02]  /*36c0*/  FMNMX.FTZ R3, R54, R3, !PT ;  /* 0x0000000336037209 */ /* 0x000fc40007810000 */
        /* <DEDUP_REMOVED lines=43> */
[----:B------:R-:W-:-:S03]  /*3980*/  FMNMX.FTZ R3, R197, R3, !PT ;  /* 0x00000003c5037209 */ /* 0x000fc60007810000 */
[----:B------:R-:W1:Y:S01]  /*3990*/  SHFL.BFLY PT, R5, R134, 0x2, 0x1f ;  /* 0x0c401f0086057f89 */ /* 0x000e6200000e0000 */
[----:B------:R-:W-:-:S04]  /*39a0*/  FMNMX.FTZ R3, R196, R3, !PT ;  /* 0x00000003c4037209 */ /* 0x000fc80007810000 */
[----:B------:R-:W-:-:S04]  /*39b0*/  FMNMX.FTZ R3, R195, R3, !PT ;  /* 0x00000003c3037209 */ /* 0x000fc80007810000 */
[----:B------:R-:W-:-:S04]  /*39c0*/  FMNMX.FTZ R3, R194, R3, !PT ;  /* 0x00000003c2037209 */ /* 0x000fc80007810000 */
[----:B------:R-:W-:-:S04]  /*39d0*/  FMNMX.FTZ R3, R193, R3, !PT ;  /* 0x00000003c1037209 */ /* 0x000fc80007810000 */
[----:B------:R-:W-:-:S04]  /*39e0*/  FMNMX.FTZ R3, R192, R3, !PT ;  /* 0x00000003c0037209 */ /* 0x000fc80007810000 */
[----:B------:R-:W-:Y:S02]  /*39f0*/  FMNMX.FTZ R3, R191, R3, !PT ;  /* 0x00000003bf037209 */ /* 0x000fe40007810000 */
[----:B-1----:R-:W-:-:S03]  /*3a00*/  FMNMX.FTZ R134, R134, R5, !PT ;  /* 0x0000000586867209 */ /* 0x002fc60007810000 */
[----:B------:R-:W1:Y:S04]  /*3a10*/  SHFL.BFLY PT, R5, R3, 0x2, 0x1f ;  /* 0x0c401f0003057f89 */ /* 0x000e6800000e0000 */
[----:B------:R-:W4:Y:S01]  /*3a20*/  SHFL.BFLY PT, R6, R134, 0x1, 0x1f ;  /* 0x0c201f0086067f89 */ /* 0x000f2200000e0000 */
[----:B-1----:R-:W-:Y:S02]  /*3a30*/  FMNMX.FTZ R3, R3, R5, !PT ;  /* 0x0000000503037209 */ /* 0x002fe40007810000 */
[----:B------:R-:W-:-:S04]  /*3a40*/  FMNMX.FTZ R5, R150, R151, !PT ;  /* 0x0000009796057209 */ /* 0x000fc80007810000 */
[----:B------:R-:W-:Y:S01]  /*3a50*/  FMNMX.FTZ R5, R156, R5, !PT ;  /* 0x000000059c057209 */ /* 0x000fe20007810000 */
[----:B------:R-:W1:Y:S01]  /*3a60*/  SHFL.BFLY PT, R8, R3, 0x1, 0x1f ;  /* 0x0c201f0003087f89 */ /* 0x000e6200000e0000 */
[----:B----4-:R-:W-:Y:S02]  /*3a70*/  FMNMX.FTZ R134, R134, R6, !PT ;  /* 0x0000000686867209 */ /* 0x010fe40007810000 */
[----:B------:R-:W-:-:S04]  /*3a80*/  FMNMX.FTZ R5, R155, R5, !PT ;  /* 0x000000059b057209 */ /* 0x000fc80007810000 */
[----:B------:R-:W-:Y:S01]  /*3a90*/  FMNMX.FTZ R7, R152, R5, !PT ;  /* 0x0000000598077209 */ /* 0x000fe20007810000 */
[C---:B------:R-:W-:Y:S01]  /*3aa0*/  FMUL.FTZ R6, R134.reuse, c[0x0][0x23c] ;  /* 0x00008f0086067a20 */ /* 0x040fe20000410000 */
[----:B------:R-:W-:Y:S02]  /*3ab0*/  FSETP.NEU.FTZ.AND P1, PT, R134, -INF , PT ;  /* 0xff8000008600780b */ /* 0x000fe40003f3d000 */
[----:B------:R-:W-:Y:S02]  /*3ac0*/  FMNMX.FTZ R7, R153, R7, !PT ;  /* 0x0000000799077209 */ /* 0x000fe40007810000 */
[----:B------:R-:W-:Y:S02]  /*3ad0*/  FSEL R6, R6, RZ, P1 ;  /* 0x000000ff06067208 */ /* 0x000fe40000800000 */
[----:B------:R-:W-:-:S03]  /*3ae0*/  FMNMX.FTZ R7, R148, R7, !PT ;  /* 0x0000000794077209 */ /* 0x000fc60007810000 */
[----:B------:R-:W-:Y:S01]  /*3af0*/  FFMA.FTZ R5, R80, c[0x0][0x23c], -R6 ;  /* 0x00008f0050057a23 */ /* 0x000fe20000010806 */
[----:B------:R-:W-:-:S03]  /*3b00*/  FMNMX.FTZ R7, R149, R7, !PT ;  /* 0x0000000795077209 */ /* 0x000fc60007810000 */
[----:B------:R4:W-:Y:S01]  /*3b10*/  MUFU.EX2 R147, R5 ;  /* 0x0000000500937308 */ /* 0x0009e20000000800 */
[----:B------:R-:W-:Y:S02]  /*3b20*/  FMNMX.FTZ R7, R169, R7, !PT ;  /* 0x00000007a9077209 */ /* 0x000fe40007810000 */
[----:B-1----:R-:W-:Y:S02]  /*3b30*/  FMNMX.FTZ R3, R3, R8, !PT ;  /* 0x0000000803037209 */ /* 0x002fe40007810000 */
[----:B------:R-:W-:Y:S02]  /*3b40*/  FMNMX.FTZ R8, R159, R158, !PT ;  /* 0x0000009e9f087209 */ /* 0x000fe40007810000 */
[----:B------:R-:W-:Y:S01]  /*3b50*/  FMNMX.FTZ R9, R168, R7, !PT ;  /* 0x00000007a8097209 */ /* 0x000fe20007810000 */
[--C-:B------:R-:W-:Y:S01]  /*3b60*/  FFMA.FTZ R7, R61, c[0x0][0x23c], -R6.reuse ;  /* 0x00008f003d077a23 */ /* 0x100fe20000010806 */
[----:B------:R-:W-:Y:S01]  /*3b70*/  FMNMX.FTZ R8, R163, R8, !PT ;  /* 0x00000008a3087209 */ /* 0x000fe20007810000 */
[----:B----4-:R-:W-:Y:S01]  /*3b80*/  FFMA.FTZ R5, R55, c[0x0][0x23c], -R6 ;  /* 0x00008f0037057a23 */ /* 0x010fe20000010806 */
[----:B------:R-:W-:-:S03]  /*3b90*/  FMNMX.FTZ R9, R165, R9, !PT ;  /* 0x00000009a5097209 */ /* 0x000fc60007810000 */
[----:B------:R1:W-:Y:S01]  /*3ba0*/  MUFU.EX2 R205, R5 ;  /* 0x0000000500cd7308 */ /* 0x0003e20000000800 */
[----:B------:R-:W-:Y:S02]  /*3bb0*/  FSETP.NEU.FTZ.AND P1, PT, R3, -INF , PT ;  /* 0xff8000000300780b */ /* 0x000fe40003f3d000 */
[----:B------:R-:W-:-:S05]  /*3bc0*/  SHF.L.U32 R220, R4, 0x1, RZ ;  /* 0x0000000104dc7819 */ /* 0x000fca00000006ff */
[----:B------:R4:W-:Y:S01]  /*3bd0*/  MUFU.EX2 R212, R7 ;  /* 0x0000000700d47308 */ /* 0x0009e20000000800 */
[----:B-1----:R-:W-:Y:S01]  /*3be0*/  FFMA.FTZ R5, R60, c[0x0][0x23c], -R6 ;  /* 0x00008f003c057a23 */ /* 0x002fe20000010806 */
[----:B------:R-:W-:Y:S02]  /*3bf0*/  IADD3 R221, R2, R220, RZ ;  /* 0x000000dc02dd7210 */ /* 0x000fe40007ffe0ff */
[----:B------:R-:W-:-:S04]  /*3c00*/  MOV R230, R107 ;  /* 0x0000006b00e67202 */ /* 0x000fc80000000f00 */
[----:B------:R1:W1:Y:S01]  /*3c10*/  MUFU.EX2 R241, R5 ;  /* 0x0000000500f17308 */ /* 0x0002620000000800 */
[----:B------:R-:W-:Y:S02]  /*3c20*/  IMAD.MOV.U32 R225, RZ, RZ, R106 ;  /* 0x000000ffffe17224 */ /* 0x000fe400078e006a */
[----:B------:R-:W-:Y:S01]  /*3c30*/  IMAD.MOV.U32 R206, RZ, RZ, R104 ;  /* 0x000000ffffce7224 */ /* 0x000fe200078e0068 */
[----:B----4-:R-:W-:Y:S01]  /*3c40*/  FMNMX.FTZ R7, R162, R8, !PT ;  /* 0x00000008a2077209 */ /* 0x010fe20007810000 */
[----:B------:R-:W-:Y:S01]  /*3c50*/  IMAD.IADD R223, R0, 0x1, R220 ;  /* 0x0000000100df7824 */ /* 0x000fe200078e02dc */
[----:B------:R-:W-:Y:S01]  /*3c60*/  FMNMX.FTZ R8, R164, R9, !PT ;  /* 0x00000009a4087209 */ /* 0x000fe20007810000 */
[----:B------:R-:W-:Y:S01]  /*3c70*/  IMAD.MOV.U32 R88, RZ, RZ, R100 ;  /* 0x000000ffff587224 */ /* 0x000fe200078e0064 */
[----:B------:R-:W-:Y:S01]  /*3c80*/  FMNMX.FTZ R4, R161, R7, !PT ;  /* 0x00000007a1047209 */ /* 0x000fe20007810000 */
[----:B------:R-:W-:Y:S01]  /*3c90*/  IMAD.MOV.U32 R218, RZ, RZ, R102 ;  /* 0x000000ffffda7224 */ /* 0x000fe200078e0066 */
[----:B------:R-:W-:Y:S01]  /*3ca0*/  FMNMX.FTZ R8, R177, R8, !PT ;  /* 0x00000008b1087209 */ /* 0x000fe20007810000 */
[----:B------:R-:W-:Y:S01]  /*3cb0*/  IMAD.IADD R222, R0, 0x1, R221 ;  /* 0x0000000100de7824 */ /* 0x000fe200078e02dd */
[----:B------:R-:W-:-:S02]  /*3cc0*/  MOV R202, R105 ;  /* 0x0000006900ca7202 */ /* 0x000fc40000000f00 */
[----:B------:R-:W-:Y:S01]  /*3cd0*/  MOV R214, R103 ;  /* 0x0000006700d67202 */ /* 0x000fe20000000f00 */
[----:B------:R4:W-:Y:S01]  /*3ce0*/  STL [R1+0x80], R224 ;  /* 0x000080e001007387 */ /* 0x0009e20000100800 */
[----:B-1----:R-:W-:Y:S01]  /*3cf0*/  FMUL.FTZ R5, R3, c[0x0][0x23c] ;  /* 0x00008f0003057a20 */ /* 0x002fe20000410000 */
[----:B------:R-:W-:Y:S02]  /*3d00*/  FMNMX.FTZ R7, R160, R4, !PT ;  /* 0x00000004a0077209 */ /* 0x000fe40007810000 */
[----:B------:R-:W-:Y:S01]  /*3d10*/  FMNMX.FTZ R8, R176, R8, !PT ;  /* 0x00000008b0087209 */ /* 0x000fe20007810000 */
[----:B------:R-:W-:Y:S01]  /*3d20*/  LDSM.16.MT88.4 R68, [R220+0x8000] ;  /* 0x00800000dc44783b */ /* 0x000fe20000004200 */
[----:B------:R-:W-:Y:S02]  /*3d30*/  FSEL R5, R5, RZ, P1 ;  /* 0x000000ff05057208 */ /* 0x000fe40000800000 */
[----:B------:R-:W-:Y:S01]  /*3d40*/  FMNMX.FTZ R7, R154, R7, !PT ;  /* 0x000000079a077209 */ /* 0x000fe20007810000 */
[----:B------:R-:W-:Y:S02]  /*3d50*/  LDSM.16.MT88.4 R64, [R223+0x8000] ;  /* 0x00800000df40783b */ /* 0x000fe40000004200 */
[--C-:B------:R-:W-:Y:S01]  /*3d60*/  FFMA.FTZ R4, R82, c[0x0][0x23c], -R5.reuse ;  /* 0x00008f0052047a23 */ /* 0x100fe20000010805 */
[----:B------:R-:W-:Y:S01]  /*3d70*/  FMNMX.FTZ R8, R173, R8, !PT ;  /* 0x00000008ad087209 */ /* 0x000fe20007810000 */
[----:B------:R-:W-:Y:S02]  /*3d80*/  LDSM.16.MT88.4 R72, [R221+0x8000] ;  /* 0x00800000dd48783b */ /* 0x000fe40000004200 */
[----:B------:R1:W-:Y:S01]  /*3d90*/  MUFU.EX2 R233, R4 ;  /* 0x0000000400e97308 */ /* 0x0003e20000000800 */
[----:B------:R-:W-:Y:S01]  /*3da0*/  FFMA.FTZ R2, R62, c[0x0][0x23c], -R5 ;  /* 0x00008f003e027a23 */ /* 0x000fe20000010805 */
[----:B------:R-:W-:Y:S01]  /*3db0*/  MOV R215, R101 ;  /* 0x0000006500d77202 */ /* 0x000fe20000000f00 */
[----:B------:R-:W-:Y:S01]  /*3dc0*/  LDSM.16.MT88.4 R76, [R222+0x8000] ;  /* 0x00800000de4c783b */ /* 0x000fe20000004200 */
[----:B------:R-:W-:-:S03]  /*3dd0*/  F2FP.BF16.PACK_AB R10, R212, R241 ;  /* 0x000000f1d40a723e */ /* 0x000fc600000010ff */
[----:B------:R-:W-:Y:S01]  /*3de0*/  LDSM.16.MT88.4 R44, [R220+0x8800] ;  /* 0x00880000dc2c783b */ /* 0x000fe20000004200 */
[----:B------:R3:W-:Y:S03]  /*3df0*/  MUFU.EX2 R144, R2 ;  /* 0x0000000200907308 */ /* 0x0007e60000000800 */
[----:B------:R-:W-:Y:S04]  /*3e00*/  LDSM.16.MT88.4 R40, [R223+0x8800] ;  /* 0x00880000df28783b */ /* 0x000fe80000004200 */
[----:B------:R-:W-:Y:S01]  /*3e10*/  LDSM.16.MT88.4 R56, [R221+0x8800] ;  /* 0x00880000dd38783b */ /* 0x000fe20000004200 */
[----:B-1----:R-:W-:Y:S02]  /*3e20*/  FMNMX.FTZ R4, R157, R7, !PT ;  /* 0x000000079d047209 */ /* 0x002fe40007810000 */
[----:B------:R-:W-:-:S02]  /*3e30*/  FMNMX.FTZ R7, R172, R8, !PT ;  /* 0x00000008ac077209 */ /* 0x000fc40007810000 */
[----:B------:R-:W-:Y:S02]  /*3e40*/  FMNMX.FTZ R4, R171, R4, !PT ;  /* 0x00000004ab047209 */ /* 0x000fe40007810000 */
[----:B--2---:R-:W-:Y:S02]  /*3e50*/  FMNMX.FTZ R7, R227, R7, !PT ;  /* 0x00000007e3077209 */ /* 0x004fe40007810000 */
[----:B------:R-:W-:Y:S02]  /*3e60*/  FMNMX.FTZ R0, R170, R4, !PT ;  /* 0x00000004aa007209 */ /* 0x000fe40007810000 */
[----:B---3--:R-:W-:Y:S02]  /*3e70*/  FMNMX.FTZ R2, R230, R7, !PT ;  /* 0x00000007e6027209 */ /* 0x008fe40007810000 */
[----:B------:R-:W-:Y:S02]  /*3e80*/  FMNMX.FTZ R0, R167, R0, !PT ;  /* 0x00000000a7007209 */ /* 0x000fe40007810000 */
[----:B------:R-:W-:Y:S01]  /*3e90*/  FMNMX.FTZ R2, R225, R2, !PT ;  /* 0x00000002e1027209 */ /* 0x000fe20007810000 */
[----:B------:R-:W-:Y:S01]  /*3ea0*/  FFMA.FTZ R4, R54, c[0x0][0x23c], -R5 ;  /* 0x00008f0036047a23 */ /* 0x000fe20000010805 */
[----:B------:R-:W-:-:S02]  /*3eb0*/  FMNMX.FTZ R0, R166, R0, !PT ;  /* 0x00000000a6007209 */ /* 0x000fc40007810000 */
[----:B------:R-:W-:Y:S01]  /*3ec0*/  FMNMX.FTZ R2, R206, R2, !PT ;  /* 0x00000002ce027209 */ /* 0x000fe20007810000 */
[----:B------:R1:W-:Y:S01]  /*3ed0*/  MUFU.EX2 R228, R4 ;  /* 0x0000000400e47308 */ /* 0x0003e20000000800 */
[----:B------:R-:W-:Y:S02]  /*3ee0*/  FMNMX.FTZ R0, R226, R0, !PT ;  /* 0x00000000e2007209 */ /* 0x000fe40007810000 */
[----:B------:R-:W-:-:S04]  /*3ef0*/  FMNMX.FTZ R2, R88, R2, !PT ;  /* 0x0000000258027209 */ /* 0x000fc80007810000 */
[----:B------:R-:W-:Y:S01]  /*3f00*/  FMNMX.FTZ R2, R218, R2, !PT ;  /* 0x00000002da027209 */ /* 0x000fe20007810000 */
[----:B-1----:R-:W-:-:S04]  /*3f10*/  FFMA.FTZ R4, R63, c[0x0][0x23c], -R6 ;  /* 0x00008f003f047a23 */ /* 0x002fc80000010806 */
[----:B------:R1:W-:Y:S01]  /*3f20*/  MUFU.EX2 R243, R4 ;  /* 0x0000000400f37308 */ /* 0x0003e20000000800 */
[----:B------:R-:W-:-:S04]  /*3f30*/  FMNMX.FTZ R2, R239, R2, !PT ;  /* 0x00000002ef027209 */ /* 0x000fc80007810000 */
[----:B------:R-:W-:Y:S02]  /*3f40*/  FMNMX.FTZ R2, R238, R2, !PT ;  /* 0x00000002ee027209 */ /* 0x000fe40007810000 */
[----:B-1----:R-:W-:Y:S01]  /*3f50*/  FMNMX.FTZ R4, R252, R0, !PT ;  /* 0x00000000fc047209 */ /* 0x002fe20007810000 */
[----:B------:R-:W-:-:S04]  /*3f60*/  FFMA.FTZ R0, R53, c[0x0][0x23c], -R6 ;  /* 0x00008f0035007a23 */ /* 0x000fc80000010806 */
[----:B------:R1:W-:Y:S01]  /*3f70*/  MUFU.EX2 R229, R0 ;  /* 0x0000000000e57308 */ /* 0x0003e20000000800 */
[----:B------:R-:W-:-:S04]  /*3f80*/  FMNMX.FTZ R2, R237, R2, !PT ;  /* 0x00000002ed027209 */ /* 0x000fc80007810000 */
[----:B------:R-:W-:Y:S02]  /*3f90*/  FMNMX.FTZ R2, R236, R2, !PT ;  /* 0x00000002ec027209 */ /* 0x000fe40007810000 */
[----:B-1----:R-:W-:-:S04]  /*3fa0*/  FMNMX.FTZ R0, R175, R4, !PT ;  /* 0x00000004af007209 */ /* 0x002fc80007810000 */
[----:B------:R-:W-:-:S04]  /*3fb0*/  FMNMX.FTZ R0, R174, R0, !PT ;  /* 0x00000000ae007209 */ /* 0x000fc80007810000 */
[----:B------:R-:W-:Y:S01]  /*3fc0*/  FMNMX.FTZ R0, R202, R0, !PT ;  /* 0x00000000ca007209 */ /* 0x000fe20007810000 */
[----:B------:R-:W-:Y:S01]  /*3fd0*/  FFMA.FTZ R4, R52, c[0x0][0x23c], -R6 ;  /* 0x00008f0034047a23 */ /* 0x000fe20000010806 */
[----:B------:R-:W-:Y:S01]  /*3fe0*/  FMNMX.FTZ R2, R210, R2, !PT ;  /* 0x00000002d2027209 */ /* 0x000fe20007810000 */
[----:B------:R-:W-:Y:S01]  /*3ff0*/  FFMA.FTZ R9, R81, c[0x0][0x23c], -R5 ;  /* 0x00008f0051097a23 */ /* 0x000fe20000010805 */
[----:B------:R-:W-:Y:S01]  /*4000*/  FMNMX.FTZ R0, R246, R0, !PT ;  /* 0x00000000f6007209 */ /* 0x000fe20007810000 */
[----:B------:R1:W-:Y:S01]  /*4010*/  MUFU.EX2 R231, R4 ;  /* 0x0000000400e77308 */ /* 0x0003e20000000800 */
[----:B------:R-:W-:Y:S01]  /*4020*/  FMNMX.FTZ R2, R209, R2, !PT ;  /* 0x00000002d1027209 */ /* 0x000fe20007810000 */
[----:B------:R-:W-:Y:S01]  /*4030*/  LDSM.16.MT88.4 R52, [R222+0x8800] ;  /* 0x00880000de34783b */ /* 0x000fe20000004200 */
[----:B------:R-:W-:Y:S02]  /*4040*/  FMNMX.FTZ R0, R245, R0, !PT ;  /* 0x00000000f5007209 */ /* 0x000fe40007810000 */
[----:B------:R-:W-:-:S02]  /*4050*/  FMNMX.FTZ R2, R208, R2, !PT ;  /* 0x00000002d0027209 */ /* 0x000fc40007810000 */
[----:B------:R-:W-:Y:S01]  /*4060*/  FMNMX.FTZ R0, R244, R0, !PT ;  /* 0x00000000f4007209 */ /* 0x000fe20007810000 */
[----:B-1----:R-:W-:-:S03]  /*4070*/  FFMA.FTZ R4, R83, c[0x0][0x23c], -R6 ;  /* 0x00008f0053047a23 */ /* 0x002fc60000010806 */
[----:B------:R-:W-:Y:S01]  /*4080*/  FMNMX.FTZ R0, R217, R0, !PT ;  /* 0x00000000d9007209 */ /* 0x000fe20007810000 */
[----:B------:R1:W-:Y:S01]  /*4090*/  MUFU.EX2 R251, R4 ;  /* 0x0000000400fb7308 */ /* 0x0003e20000000800 */
[----:B------:R-:W-:Y:S02]  /*40a0*/  FMNMX.FTZ R2, R211, R2, !PT ;  /* 0x00000002d3027209 */ /* 0x000fe40007810000 */
[----:B------:R-:W-:Y:S02]  /*40b0*/  FMNMX.FTZ R0, R216, R0, !PT ;  /* 0x00000000d8007209 */ /* 0x000fe40007810000 */
[----:B------:R-:W-:Y:S01]  /*40c0*/  FMNMX.FTZ R7, R145, R2, !PT ;  /* 0x0000000291077209 */ /* 0x000fe20007810000 */
[--C-:B------:R-:W-:Y:S02]  /*40d0*/  FFMA.FTZ R2, R84, c[0x0][0x23c], -R5.reuse ;  /* 0x00008f0054027a23 */ /* 0x100fe40000010805 */
[----:B-1----:R-:W-:-:S04]  /*40e0*/  FFMA.FTZ R4, R92, c[0x0][0x23c], -R5 ;  /* 0x00008f005c047a23 */ /* 0x002fc80000010805 */
[----:B------:R1:W-:Y:S08]  /*40f0*/  MUFU.EX2 R204, R4 ;  /* 0x0000000400cc7308 */ /* 0x0003f00000000800 */
[----:B------:R-:W-:Y:S01]  /*4100*/  MUFU.EX2 R240, R2 ;  /* 0x0000000200f07308 */ /* 0x000fe20000000800 */
[----:B-1----:R-:W-:-:S07]  /*4110*/  FFMA.FTZ R4, R93, c[0x0][0x23c], -R5 ;  /* 0x00008f005d047a23 */ /* 0x002fce0000010805 */
[----:B----4-:R1:W-:Y:S02]  /*4120*/  MUFU.EX2 R224, R4 ;  /* 0x0000000400e07308 */ /* 0x0103e40000000800 */
[----:B-1----:R-:W-:Y:S02]  /*4130*/  FMNMX.FTZ R4, R214, R0, !PT ;  /* 0x00000000d6047209 */ /* 0x002fe40007810000 */
[----:B------:R-:W-:Y:S02]  /*4140*/  FMNMX.FTZ R0, R146, R7, !PT ;  /* 0x0000000792007209 */ /* 0x000fe40007810000 */
[----:B------:R-:W-:-:S03]  /*4150*/  FMNMX.FTZ R2, R215, R4, !PT ;  /* 0x00000004d7027209 */ /* 0x000fc60007810000 */
[----:B------:R-:W1:Y:S01]  /*4160*/  SHFL.BFLY PT, R7, R0, 0x2, 0x1f ;  /* 0x0c401f0000077f89 */ /* 0x000e6200000e0000 */
[----:B------:R-:W-:-:S04]  /*4170*/  FMNMX.FTZ R2, R213, R2, !PT ;  /* 0x00000002d5027209 */ /* 0x000fc80007810000 */
[----:B------:R-:W-:Y:S01]  /*4180*/  FMNMX.FTZ R2, R235, R2, !PT ;  /* 0x00000002eb027209 */ /* 0x000fe20007810000 */
[----:B------:R-:W2:Y:S03]  /*4190*/  MUFU.EX2 R232, R9 ;  /* 0x0000000900e87308 */ /* 0x000ea60000000800 */
[----:B------:R-:W-:-:S04]  /*41a0*/  FMNMX.FTZ R2, R234, R2, !PT ;  /* 0x00000002ea027209 */ /* 0x000fc80007810000 */
[----:B------:R-:W-:-:S04]  /*41b0*/  FMNMX.FTZ R2, R250, R2, !PT ;  /* 0x00000002fa027209 */ /* 0x000fc80007810000 */
[----:B------:R-:W-:Y:S01]  /*41c0*/  FMNMX.FTZ R2, R249, R2, !PT ;  /* 0x00000002f9027209 */ /* 0x000fe20007810000 */
[----:B------:R-:W-:-:S03]  /*41d0*/  FFMA.FTZ R4, R85, c[0x0][0x23c], -R5 ;  /* 0x00008f0055047a23 */ /* 0x000fc60000010805 */
[----:B------:R-:W-:Y:S02]  /*41e0*/  FMNMX.FTZ R2, R248, R2, !PT ;  /* 0x00000002f8027209 */ /* 0x000fe40007810000 */
[----:B-1----:R-:W-:Y:S02]  /*41f0*/  FMNMX.FTZ R0, R0, R7, !PT ;  /* 0x0000000700007209 */ /* 0x002fe40007810000 */
[----:B------:R-:W-:Y:S02]  /*4200*/  FMNMX.FTZ R2, R140, R2, !PT ;  /* 0x000000028c027209 */ /* 0x000fe40007810000 */
[----:B------:R-:W-:Y:S02]  /*4210*/  F2FP.BF16.PACK_AB R8, R205, R147 ;  /* 0x00000093cd08723e */ /* 0x000fe400000010ff */
[----:B--2---:R-:W-:Y:S02]  /*4220*/  F2FP.BF16.PACK_AB R9, R233, R232 ;  /* 0x000000e8e909723e */ /* 0x004fe400000010ff */
[----:B------:R-:W-:Y:S01]  /*4230*/  F2FP.BF16.PACK_AB R11, R228, R144 ;  /* 0x00000090e40b723e */ /* 0x000fe200000010ff */
[----:B------:R1:W2:Y:S01]  /*4240*/  MUFU.EX2 R247, R4 ;  /* 0x0000000400f77308 */ /* 0x0002a20000000800 */
[----:B------:R-:W3:Y:S05]  /*4250*/  SHFL.BFLY PT, R7, R0, 0x1, 0x1f ;  /* 0x0c201f0000077f89 */ /* 0x000eea00000e0000 */
[----:B------:R-:W-:Y:S01]  /*4260*/  HMMA.16816.F32.BF16 R60, R8, R68, RZ ;  /* 0x00000044083c723c */ /* 0x000fe200000418ff */
[----:B-1----:R-:W-:-:S07]  /*4270*/  FMNMX.FTZ R4, R139, R2, !PT ;  /* 0x000000028b047209 */ /* 0x002fce0007810000 */
[C---:B------:R-:W-:Y:S08]  /*4280*/  HMMA.16816.F32.BF16 R48, R8.reuse, R64, RZ ;  /* 0x000000400830723c */ /* 0x040ff000000418ff */
[C---:B------:R-:W-:Y:S08]  /*4290*/  HMMA.16816.F32.BF16 R36, R8.reuse, R72, RZ ;  /* 0x000000480824723c */ /* 0x040ff000000418ff */
[C---:B------:R-:W-:Y:S08]  /*42a0*/  HMMA.16816.F32.BF16 R32, R8.reuse, R76, RZ ;  /* 0x0000004c0820723c */ /* 0x040ff000000418ff */
[C---:B------:R-:W-:Y:S08]  /*42b0*/  HMMA.16816.F32.BF16 R28, R8.reuse, R70, RZ ;  /* 0x00000046081c723c */ /* 0x040ff000000418ff */
[C---:B------:R-:W-:Y:S08]  /*42c0*/  HMMA.16816.F32.BF16 R24, R8.reuse, R66, RZ ;  /* 0x000000420818723c */ /* 0x040ff000000418ff */
[C---:B------:R-:W-:Y:S08]  /*42d0*/  HMMA.16816.F32.BF16 R20, R8.reuse, R74, RZ ;  /* 0x0000004a0814723c */ /* 0x040ff000000418ff */
[----:B------:R-:W-:Y:S01]  /*42e0*/  HMMA.16816.F32.BF16 R16, R8, R78, RZ ;  /* 0x0000004e0810723c */ /* 0x000fe200000418ff */
[----:B------:R-:W1:Y:S01]  /*42f0*/  SHFL.BFLY PT, R8, R4, 0x2, 0x1f ;  /* 0x0c401f0004087f89 */ /* 0x000e6200000e0000 */
[----:B---3--:R-:W-:-:S04]  /*4300*/  FMNMX.FTZ R136, R0, R7, !PT ;  /* 0x0000000700887209 */ /* 0x008fc80007810000 */
[C---:B------:R-:W-:Y:S01]  /*4310*/  FSETP.NEU.FTZ.AND P1, PT, R136.reuse, -INF , PT ;  /* 0xff8000008800780b */ /* 0x040fe20003f3d000 */
[----:B------:R-:W-:-:S05]  /*4320*/  FMUL.FTZ R2, R136, c[0x0][0x23c] ;  /* 0x00008f0088027a20 */ /* 0x000fca0000410000 */
[----:B------:R-:W-:Y:S02]  /*4330*/  FSEL R2, R2, RZ, P1 ;  /* 0x000000ff02027208 */ /* 0x000fe40000800000 */
[----:B-1----:R-:W-:-:S05]  /*4340*/  FMNMX.FTZ R0, R4, R8, !PT ;  /* 0x0000000804007209 */ /* 0x002fca0007810000 */
[----:B------:R-:W1:Y:S01]  /*4350*/  SHFL.BFLY PT, R7, R0, 0x1, 0x1f ;  /* 0x0c201f0000077f89 */ /* 0x000e6200000e0000 */
[----:B------:R-:W-:-:S04]  /*4360*/  FFMA.FTZ R4, R150, c[0x0][0x23c], -R2 ;  /* 0x00008f0096047a23 */ /* 0x000fc80000010802 */
[----:B------:R3:W-:Y:S02]  /*4370*/  MUFU.EX2 R200, R4 ;  /* 0x0000000400c87308 */ /* 0x0007e40000000800 */
[----:B---3--:R-:W-:-:S06]  /*4380*/  FFMA.FTZ R4, R151, c[0x0][0x23c], -R2 ;  /* 0x00008f0097047a23 */ /* 0x008fcc0000010802 */
[----:B------:R3:W4:Y:S01]  /*4390*/  MUFU.EX2 R151, R4 ;  /* 0x0000000400977308 */ /* 0x0007220000000800 */
[----:B-1----:R-:W-:Y:S01]  /*43a0*/  FMNMX.FTZ R135, R0, R7, !PT ;  /* 0x0000000700877209 */ /* 0x002fe20007810000 */
[--C-:B------:R-:W-:Y:S02]  /*43b0*/  FFMA.FTZ R0, R153, c[0x0][0x23c], -R2.reuse ;  /* 0x00008f0099007a23 */ /* 0x100fe40000010802 */
[----:B---3--:R-:W-:-:S04]  /*43c0*/  FFMA.FTZ R4, R156, c[0x0][0x23c], -R2 ;  /* 0x00008f009c047a23 */ /* 0x008fc80000010802 */
[----:B------:R1:W-:Y:S01]  /*43d0*/  MUFU.EX2 R199, R4 ;  /* 0x0000000400c77308 */ /* 0x0003e20000000800 */
[----:B------:R-:W-:Y:S01]  /*43e0*/  FSETP.NEU.FTZ.AND P1, PT, R135, -INF , PT ;  /* 0xff8000008700780b */ /* 0x000fe20003f3d000 */
[----:B-1----:R-:W-:-:S06]  /*43f0*/  FFMA.FTZ R4, R155, c[0x0][0x23c], -R2 ;  /* 0x00008f009b047a23 */ /* 0x002fcc0000010802 */
[----:B------:R1:W3:Y:S08]  /*4400*/  MUFU.EX2 R155, R4 ;  /* 0x00000004009b7308 */ /* 0x0002f00000000800 */
[----:B------:R2:W-:Y:S01]  /*4410*/  MUFU.EX2 R203, R0 ;  /* 0x0000000000cb7308 */ /* 0x0005e20000000800 */
[----:B-1----:R-:W-:-:S07]  /*4420*/  FFMA.FTZ R4, R152, c[0x0][0x23c], -R2 ;  /* 0x00008f0098047a23 */ /* 0x002fce0000010802 */
[----:B------:R1:W-:Y:S01]  /*4430*/  MUFU.EX2 R201, R4 ;  /* 0x0000000400c97308 */ /* 0x0003e20000000800 */
[----:B--2---:R-:W-:-:S05]  /*4440*/  FMUL.FTZ R0, R135, c[0x0][0x23c] ;  /* 0x00008f0087007a20 */ /* 0x004fca0000410000 */
[----:B------:R-:W-:Y:S01]  /*4450*/  FSEL R0, R0, RZ, P1 ;  /* 0x000000ff00007208 */ /* 0x000fe20000800000 */
[----:B-1----:R-:W-:-:S04]  /*4460*/  FFMA.FTZ R4, R148, c[0x0][0x23c], -R2 ;  /* 0x00008f0094047a23 */ /* 0x002fc80000010802 */
[----:B------:R1:W-:Y:S02]  /*4470*/  MUFU.EX2 R207, R4 ;  /* 0x0000000400cf7308 */ /* 0x0003e40000000800 */
[----:B-1----:R-:W-:-:S06]  /*4480*/  FFMA.FTZ R4, R149, c[0x0][0x23c], -R2 ;  /* 0x00008f0095047a23 */ /* 0x002fcc0000010802 */
[----:B------:R1:W-:Y:S02]  /*4490*/  MUFU.EX2 R242, R4 ;  /* 0x0000000400f27308 */ /* 0x0003e40000000800 */
[----:B-1----:R-:W-:-:S06]  /*44a0*/  FFMA.FTZ R4, R159, c[0x0][0x23c], -R0 ;  /* 0x00008f009f047a23 */ /* 0x002fcc0000010800 */
[----:B------:R1:W-:Y:S02]  /*44b0*/  MUFU.EX2 R150, R4 ;  /* 0x0000000400967308 */ /* 0x0003e40000000800 */
[----:B-1----:R-:W-:-:S06]  /*44c0*/  FFMA.FTZ R4, R158, c[0x0][0x23c], -R0 ;  /* 0x00008f009e047a23 */ /* 0x002fcc0000010800 */
[----:B------:R1:W2:Y:S02]  /*44d0*/  MUFU.EX2 R148, R4 ;  /* 0x0000000400947308 */ /* 0x0002a40000000800 */
[----:B-1----:R-:W-:-:S06]  /*44e0*/  FFMA.FTZ R4, R163, c[0x0][0x23c], -R0 ;  /* 0x00008f00a3047a23 */ /* 0x002fcc0000010800 */
[----:B------:R1:W-:Y:S01]  /*44f0*/  MUFU.EX2 R149, R4 ;  /* 0x0000000400957308 */ /* 0x0003e20000000800 */
[----:B------:R-:W-:Y:S02]  /*4500*/  F2FP.BF16.PACK_AB R12, R229, R243 ;  /* 0x000000f3e50c723e */ /* 0x000fe400000010ff */
[----:B------:R-:W-:Y:S02]  /*4510*/  F2FP.BF16.PACK_AB R13, R224, R204 ;  /* 0x000000cce00d723e */ /* 0x000fe400000010ff */
[----:B------:R-:W-:Y:S01]  /*4520*/  F2FP.BF16.PACK_AB R14, R251, R231 ;  /* 0x000000e7fb0e723e */ /* 0x000fe200000010ff */
[----:B-1----:R-:W-:-:S04]  /*4530*/  FFMA.FTZ R4, R162, c[0x0][0x23c], -R0 ;  /* 0x00008f00a2047a23 */ /* 0x002fc80000010800 */
[----:B------:R1:W1:Y:S01]  /*4540*/  MUFU.EX2 R152, R4 ;  /* 0x0000000400987308 */ /* 0x0002620000000800 */
[----:B------:R-:W-:Y:S01]  /*4550*/  F2FP.BF16.PACK_AB R15, R247, R240 ;  /* 0x000000f0f70f723e */ /* 0x000fe200000010ff */
[----:B-1----:R-:W-:-:S06]  /*4560*/  FFMA.FTZ R4, R161, c[0x0][0x23c], -R0 ;  /* 0x00008f00a1047a23 */ /* 0x002fcc0000010800 */
[----:B------:R1:W-:Y:S01]  /*4570*/  MUFU.EX2 R153, R4 ;  /* 0x0000000400997308 */ /* 0x0003e20000000800 */
[C---:B------:R-:W-:Y:S08]  /*4580*/  HMMA.16816.F32.BF16 R80, R12.reuse, R44, R60 ;  /* 0x0000002c0c50723c */ /* 0x040ff0000004183c */
[----:B------:R-:W-:Y:S01]  /*4590*/  HMMA.16816.F32.BF16 R108, R12, R40, R48 ;  /* 0x000000280c6c723c */ /* 0x000fe20000041830 */
[----:B-1----:R-:W-:-:S07]  /*45a0*/  FFMA.FTZ R4, R160, c[0x0][0x23c], -R0 ;  /* 0x00008f00a0047a23 */ /* 0x002fce0000010800 */
[C---:B------:R-:W-:Y:S01]  /*45b0*/  HMMA.16816.F32.BF16 R84, R12.reuse, R56, R36 ;  /* 0x000000380c54723c */ /* 0x040fe20000041824 */
[----:B------:R1:W1:Y:S07]  /*45c0*/  MUFU.EX2 R162, R4 ;  /* 0x0000000400a27308 */ /* 0x00026e0000000800 */
[C---:B------:R-:W-:Y:S08]  /*45d0*/  HMMA.16816.F32.BF16 R104, R12.reuse, R52, R32 ;  /* 0x000000340c68723c */ /* 0x040ff00000041820 */
[----:B------:R-:W-:Y:S01]  /*45e0*/  HMMA.16816.F32.BF16 R60, R12, R46, R28 ;  /* 0x0000002e0c3c723c */ /* 0x000fe2000004181c */
[----:B-1----:R-:W-:-:S07]  /*45f0*/  FFMA.FTZ R4, R154, c[0x0][0x23c], -R0 ;  /* 0x00008f009a047a23 */ /* 0x002fce0000010800 */
[C---:B------:R-:W-:Y:S01]  /*4600*/  HMMA.16816.F32.BF16 R96, R12.reuse, R42, R24 ;  /* 0x0000002a0c60723c */ /* 0x040fe20000041818 */
[----:B------:R1:W-:Y:S07]  /*4610*/  MUFU.EX2 R154, R4 ;  /* 0x00000004009a7308 */ /* 0x0003ee0000000800 */
[C---:B------:R-:W-:Y:S08]  /*4620*/  HMMA.16816.F32.BF16 R92, R12.reuse, R58, R20 ;  /* 0x0000003a0c5c723c */ /* 0x040ff00000041814 */
[----:B------:R-:W-:Y:S01]  /*4630*/  HMMA.16816.F32.BF16 R100, R12, R54, R16 ;  /* 0x000000360c64723c */ /* 0x000fe20000041810 */
[----:B-1----:R-:W-:-:S06]  /*4640*/  FFMA.FTZ R4, R157, c[0x0][0x23c], -R0 ;  /* 0x00008f009d047a23 */ /* 0x002fcc0000010800 */
[----:B----4-:R-:W-:Y:S02]  /*4650*/  F2FP.BF16.PACK_AB R12, R151, R200 ;  /* 0x000000c8970c723e */ /* 0x010fe400000010ff */
[----:B---3--:R-:W-:Y:S02]  /*4660*/  F2FP.BF16.PACK_AB R14, R155, R199 ;  /* 0x000000c79b0e723e */ /* 0x008fe400000010ff */
[----:B--2---:R-:W-:Y:S02]  /*4670*/  F2FP.BF16.PACK_AB R13, R148, R150 ;  /* 0x00000096940d723e */ /* 0x004fe400000010ff */
[----:B------:R-:W-:Y:S01]  /*4680*/  F2FP.BF16.PACK_AB R15, R152, R149 ;  /* 0x00000095980f723e */ /* 0x000fe200000010ff */
[----:B------:R-:W1:Y:S06]  /*4690*/  MUFU.EX2 R163, R4 ;  /* 0x0000000400a37308 */ /* 0x000e6c0000000800 */
[----:B------:R-:W-:Y:S01]  /*46a0*/  HMMA.16816.F32.BF16 R16, R12, R64, RZ ;  /* 0x000000400c10723c */ /* 0x000fe200000418ff */
[----:B------:R-:W-:-:S02]  /*46b0*/  F2FP.BF16.PACK_AB R8, R203, R201 ;  /* 0x000000c9cb08723e */ /* 0x000fc400000010ff */
[----:B------:R-:W-:Y:S02]  /*46c0*/  F2FP.BF16.PACK_AB R9, R162, R153 ;  /* 0x00000099a209723e */ /* 0x000fe400000010ff */
[----:B------:R-:W-:Y:S02]  /*46d0*/  F2FP.BF16.PACK_AB R10, R242, R207 ;  /* 0x000000cff20a723e */ /* 0x000fe400000010ff */
[----:B-1----:R-:W-:Y:S01]  /*46e0*/  F2FP.BF16.PACK_AB R11, R163, R154 ;  /* 0x0000009aa30b723e */ /* 0x002fe200000010ff */
[----:B------:R-:W-:Y:S01]  /*46f0*/  FFMA.FTZ R4, R169, c[0x0][0x23c], -R2 ;  /* 0x00008f00a9047a23 */ /* 0x000fe20000010802 */
[----:B------:R-:W-:-:S03]  /*4700*/  MOV R157, R88 ;  /* 0x00000058009d7202 */ /* 0x000fc60000000f00 */
[----:B------:R1:W-:Y:S11]  /*4710*/  MUFU.EX2 R161, R4 ;  /* 0x0000000400a17308 */ /* 0x0003f60000000800 */
[----:B------:R-:W-:Y:S01]  /*4720*/  @!UPT UIADD3 URZ, URZ, URZ, URZ ;  /* 0x0000003f3f3ff290 */ /* 0x000fe2000fffe03f */
[----:B------:R-:W-:Y:S01]  /*4730*/  HMMA.16816.F32.BF16 R88, R8, R40, R16 ;  /* 0x000000280858723c */ /* 0x000fe20000041810 */
[----:B-1----:R-:W-:-:S06]  /*4740*/  FFMA.FTZ R4, R168, c[0x0][0x23c], -R2 ;  /* 0x00008f00a8047a23 */ /* 0x002fcc0000010802 */
[----:B------:R-:W-:Y:S02]  /*4750*/  IMAD.MOV.U32 R41, RZ, RZ, R215 ;  /* 0x000000ffff297224 */ /* 0x000fe400078e00d7 */
[----:B------:R1:W-:Y:S02]  /*4760*/  MUFU.EX2 R215, R4 ;  /* 0x0000000400d77308 */ /* 0x0003e40000000800 */
[----:B-1----:R-:W-:-:S06]  /*4770*/  FFMA.FTZ R4, R165, c[0x0][0x23c], -R2 ;  /* 0x00008f00a5047a23 */ /* 0x002fcc0000010802 */
[----:B------:R1:W2:Y:S02]  /*4780*/  MUFU.EX2 R7, R4 ;  /* 0x0000000400077308 */ /* 0x0002a40000000800 */
[----:B-1----:R-:W-:-:S06]  /*4790*/  FFMA.FTZ R4, R164, c[0x0][0x23c], -R2 ;  /* 0x00008f00a4047a23 */ /* 0x002fcc0000010802 */
[----:B------:R1:W-:Y:S01]  /*47a0*/  MUFU.EX2 R158, R4 ;  /* 0x00000004009e7308 */ /* 0x0003e20000000800 */
[----:B--2---:R-:W-:Y:S01]  /*47b0*/  MOV R164, R7 ;  /* 0x0000000700a47202 */ /* 0x004fe20000000f00 */
[----:B------:R-:W-:Y:S01]  /*47c0*/  HMMA.16816.F32.BF16 R16, R12, R76, RZ ;  /* 0x0000004c0c10723c */ /* 0x000fe200000418ff */
[----:B-1----:R-:W-:-:S05]  /*47d0*/  FFMA.FTZ R4, R171, c[0x0][0x23c], -R0 ;  /* 0x00008f00ab047a23 */ /* 0x002fca0000010800 */
[----:B------:R1:W-:Y:S02]  /*47e0*/  MUFU.EX2 R160, R4 ;  /* 0x0000000400a07308 */ /* 0x0003e40000000800 */
[----:B------:R-:W-:Y:S01]  /*47f0*/  HMMA.16816.F32.BF16 R24, R12, R72, RZ ;  /* 0x000000480c18723c */ /* 0x000fe200000418ff */
[----:B-1----:R-:W-:-:S05]  /*4800*/  FFMA.FTZ R4, R170, c[0x0][0x23c], -R0 ;  /* 0x00008f00aa047a23 */ /* 0x002fca0000010800 */
[----:B------:R1:W2:Y:S02]  /*4810*/  MUFU.EX2 R7, R4 ;  /* 0x0000000400077308 */ /* 0x0002a40000000800 */
[----:B------:R-:W-:Y:S01]  /*4820*/  HMMA.16816.F32.BF16 R20, R12, R68, RZ ;  /* 0x000000440c14723c */ /* 0x000fe200000418ff */
[----:B-1----:R-:W-:-:S05]  /*4830*/  FFMA.FTZ R4, R167, c[0x0][0x23c], -R0 ;  /* 0x00008f00a7047a23 */ /* 0x002fca0000010800 */
[----:B------:R1:W-:Y:S02]  /*4840*/  MUFU.EX2 R165, R4 ;  /* 0x0000000400a57308 */ /* 0x0003e40000000800 */
[----:B------:R-:W-:Y:S01]  /*4850*/  HMMA.16816.F32.BF16 R32, R12, R70, RZ ;  /* 0x000000460c20723c */ /* 0x000fe200000418ff */
[----:B-1----:R-:W-:-:S05]  /*4860*/  FFMA.FTZ R4, R166, c[0x0][0x23c], -R0 ;  /* 0x00008f00a6047a23 */ /* 0x002fca0000010800 */
[----:B------:R1:W3:Y:S02]  /*4870*/  MUFU.EX2 R219, R4 ;  /* 0x0000000400db7308 */ /* 0x0002e40000000800 */
[----:B-1----:R-:W-:-:S06]  /*4880*/  FFMA.FTZ R4, R117, c[0x0][0x23c], -R6 ;  /* 0x00008f0075047a23 */ /* 0x002fcc0000010806 */
[----:B------:R1:W-:Y:S01]  /*4890*/  MUFU.EX2 R159, R4 ;  /* 0x00000004009f7308 */ /* 0x0003e20000000800 */
[----:B------:R-:W-:Y:S01]  /*48a0*/  IMAD.MOV.U32 R117, RZ, RZ, R214 ;  /* 0x000000ffff757224 */ /* 0x000fe200078e00d6 */
[----:B------:R-:W-:Y:S01]  /*48b0*/  HMMA.16816.F32.BF16 R28, R12, R66, RZ ;  /* 0x000000420c1c723c */ /* 0x000fe200000418ff */
[----:B------:R-:W-:Y:S02]  /*48c0*/  IMAD.MOV.U32 R171, RZ, RZ, R202 ;  /* 0x000000ffffab7224 */ /* 0x000fe400078e00ca */
[----:B-1----:R-:W-:-:S04]  /*48d0*/  FFMA.FTZ R4, R115, c[0x0][0x23c], -R6 ;  /* 0x00008f0073047a23 */ /* 0x002fc80000010806 */
[----:B------:R1:W4:Y:S01]  /*48e0*/  MUFU.EX2 R166, R4 ;  /* 0x0000000400a67308 */ /* 0x0003220000000800 */
[C---:B------:R-:W-:Y:S01]  /*48f0*/  HMMA.16816.F32.BF16 R68, R8.reuse, R52, R16 ;  /* 0x000000340844723c */ /* 0x040fe20000041810 */
[----:B------:R-:W3:Y:S07]  /*4900*/  LDSM.16.MT88.4 R16, [R220+0x9000] ;  /* 0x00900000dc10783b */ /* 0x000eee0000004200 */
[----:B------:R-:W-:Y:S01]  /*4910*/  HMMA.16816.F32.BF16 R64, R8, R56, R24 ;  /* 0x000000380840723c */ /* 0x000fe20000041818 */
[----:B------:R-:W3:Y:S01]  /*4920*/  LDSM.16.MT88.4 R24, [R223+0x9000] ;  /* 0x00900000df18783b */ /* 0x000ee20000004200 */
[----:B-1----:R-:W-:-:S04]  /*4930*/  FFMA.FTZ R4, R113, c[0x0][0x23c], -R6 ;  /* 0x00008f0071047a23 */ /* 0x002fc80000010806 */
[----:B------:R1:W-:Y:S02]  /*4940*/  MUFU.EX2 R214, R4 ;  /* 0x0000000400d67308 */ /* 0x0003e40000000800 */
[----:B------:R-:W-:Y:S01]  /*4950*/  HMMA.16816.F32.BF16 R48, R8, R44, R20 ;  /* 0x0000002c0830723c */ /* 0x000fe20000041814 */
[----:B--2---:R-:W-:Y:S02]  /*4960*/  IMAD.MOV.U32 R115, RZ, RZ, R7 ;  /* 0x000000ffff737224 */ /* 0x004fe400078e0007 */
[----:B------:R-:W-:Y:S02]  /*4970*/  FFMA.FTZ R7, R112, c[0x0][0x23c], -R6 ;  /* 0x00008f0070077a23 */ /* 0x000fe40000010806 */
[----:B-1----:R-:W-:-:S04]  /*4980*/  FFMA.FTZ R4, R119, c[0x0][0x23c], -R5 ;  /* 0x00008f0077047a23 */ /* 0x002fc80000010805 */
[----:B------:R1:W-:Y:S01]  /*4990*/  MUFU.EX2 R202, R4 ;  /* 0x0000000400ca7308 */ /* 0x0003e20000000800 */
[----:B------:R-:W-:Y:S01]  /*49a0*/  HMMA.16816.F32.BF16 R20, R12, R74, RZ ;  /* 0x0000004a0c14723c */ /* 0x000fe200000418ff */
[----:B------:R-:W-:-:S07]  /*49b0*/  IMAD.MOV.U32 R112, RZ, RZ, R157 ;  /* 0x000000ffff707224 */ /* 0x000fce00078e009d */
[----:B------:R-:W-:Y:S01]  /*49c0*/  HMMA.16816.F32.BF16 R12, R12, R78, RZ ;  /* 0x0000004e0c0c723c */ /* 0x000fe200000418ff */
[----:B-1----:R-:W-:-:S04]  /*49d0*/  FFMA.FTZ R4, R118, c[0x0][0x23c], -R5 ;  /* 0x00008f0076047a23 */ /* 0x002fc80000010805 */
[----:B------:R1:W2:Y:S03]  /*49e0*/  MUFU.EX2 R167, R4 ;  /* 0x0000000400a77308 */ /* 0x0002a60000000800 */
[----:B------:R-:W-:Y:S01]  /*49f0*/  HMMA.16816.F32.BF16 R32, R8, R46, R32 ;  /* 0x0000002e0820723c */ /* 0x000fe20000041820 */
[----:B------:R-:W-:Y:S01]  /*4a00*/  MOV R156, R218 ;  /* 0x000000da009c7202 */ /* 0x000fe20000000f00 */
[----:B-1----:R-:W-:-:S04]  /*4a10*/  FFMA.FTZ R4, R116, c[0x0][0x23c], -R5 ;  /* 0x00008f0074047a23 */ /* 0x002fc80000010805 */
[----:B------:R1:W-:Y:S08]  /*4a20*/  MUFU.EX2 R157, R4 ;  /* 0x00000004009d7308 */ /* 0x0003f00000000800 */
[----:B------:R-:W2:Y:S01]  /*4a30*/  MUFU.EX2 R218, R7 ;  /* 0x0000000700da7308 */ /* 0x000ea20000000800 */
[----:B-1----:R-:W-:-:S07]  /*4a40*/  FFMA.FTZ R4, R114, c[0x0][0x23c], -R5 ;  /* 0x00008f0072047a23 */ /* 0x002fce0000010805 */
[----:B------:R1:W1:Y:S01]  /*4a50*/  MUFU.EX2 R113, R4 ;  /* 0x0000000400717308 */ /* 0x0002620000000800 */
[----:B------:R-:W-:Y:S01]  /*4a60*/  HMMA.16816.F32.BF16 R44, R8, R42, R28 ;  /* 0x0000002a082c723c */ /* 0x000fe2000004181c */
[----:B------:R-:W-:-:S07]  /*4a70*/  MOV R119, R41 ;  /* 0x0000002900777202 */ /* 0x000fce0000000f00 */
[C---:B------:R-:W-:Y:S01]  /*4a80*/  HMMA.16816.F32.BF16 R36, R8.reuse, R58, R20 ;  /* 0x0000003a0824723c */ /* 0x040fe20000041814 */
[----:B------:R-:W2:Y:S07]  /*4a90*/  LDSM.16.MT88.4 R20, [R221+0x9000] ;  /* 0x00900000dd14783b */ /* 0x000eae0000004200 */
[----:B------:R-:W-:Y:S01]  /*4aa0*/  HMMA.16816.F32.BF16 R28, R8, R54, R12 ;  /* 0x00000036081c723c */ /* 0x000fe2000004180c */
[----:B-1----:R-:W-:-:S06]  /*4ab0*/  FFMA.FTZ R4, R177, c[0x0][0x23c], -R2 ;  /* 0x00008f00b1047a23 */ /* 0x002fcc0000010802 */
[----:B------:R-:W-:Y:S02]  /*4ac0*/  F2FP.BF16.PACK_AB R12, R215, R161 ;  /* 0x000000a1d70c723e */ /* 0x000fe400000010ff */
[----:B------:R-:W-:Y:S02]  /*4ad0*/  F2FP.BF16.PACK_AB R13, R115, R160 ;  /* 0x000000a0730d723e */ /* 0x000fe400000010ff */
[----:B------:R-:W-:Y:S02]  /*4ae0*/  F2FP.BF16.PACK_AB R14, R158, R164 ;  /* 0x000000a49e0e723e */ /* 0x000fe400000010ff */
[----:B---3--:R-:W-:Y:S02]  /*4af0*/  F2FP.BF16.PACK_AB R15, R219, R165 ;  /* 0x000000a5db0f723e */ /* 0x008fe400000010ff */
[----:B----4-:R-:W-:Y:S02]  /*4b00*/  F2FP.BF16.PACK_AB R8, R166, R159 ;  /* 0x0000009fa608723e */ /* 0x010fe400000010ff */
[----:B--2---:R-:W-:-:S02]  /*4b10*/  F2FP.BF16.PACK_AB R9, R167, R202 ;  /* 0x000000caa709723e */ /* 0x004fc400000010ff */
[----:B------:R-:W-:Y:S02]  /*4b20*/  F2FP.BF16.PACK_AB R10, R218, R214 ;  /* 0x000000d6da0a723e */ /* 0x000fe400000010ff */
[----:B------:R-:W-:Y:S01]  /*4b30*/  F2FP.BF16.PACK_AB R11, R113, R157 ;  /* 0x0000009d710b723e */ /* 0x000fe200000010ff */
[-C--:B------:R-:W-:Y:S08]  /*4b40*/  HMMA.16816.F32.BF16 R40, R12, R16.reuse, R48 ;  /* 0x000000100c28723c */ /* 0x080ff00000041830 */
[C---:B------:R-:W-:Y:S08]  /*4b50*/  HMMA.16816.F32.BF16 R56, R8.reuse, R16, R80 ;  /* 0x000000100838723c */ /* 0x040ff00000041850 */
[-C--:B------:R-:W-:Y:S08]  /*4b60*/  HMMA.16816.F32.BF16 R60, R8, R18.reuse, R60 ;  /* 0x00000012083c723c */ /* 0x080ff0000004183c */
[----:B------:R-:W-:Y:S01]  /*4b70*/  HMMA.16816.F32.BF16 R32, R12, R18, R32 ;  /* 0x000000120c20723c */ /* 0x000fe20000041820 */
[----:B------:R-:W1:Y:S07]  /*4b80*/  LDSM.16.MT88.4 R16, [R222+0x9000] ;  /* 0x00900000de10783b */ /* 0x000e6e0000004200 */
[----:B------:R-:W-:Y:S01]  /*4b90*/  HMMA.16816.F32.BF16 R76, R8, R24, R108 ;  /* 0x00000018084c723c */ /* 0x000fe2000004186c */
[----:B------:R2:W-:Y:S01]  /*4ba0*/  MUFU.EX2 R108, R4 ;  /* 0x00000004006c7308 */ /* 0x0005e20000000800 */
[----:B------:R-:W-:Y:S01]  /*4bb0*/  MOV R170, R206 ;  /* 0x000000ce00aa7202 */ /* 0x000fe20000000f00 */
[----:B--2---:R-:W-:-:S06]  /*4bc0*/  FFMA.FTZ R4, R176, c[0x0][0x23c], -R2 ;  /* 0x00008f00b0047a23 */ /* 0x004fcc0000010802 */
[----:B------:R2:W-:Y:S02]  /*4bd0*/  MUFU.EX2 R168, R4 ;  /* 0x0000000400a87308 */ /* 0x0005e40000000800 */
[----:B--2---:R-:W-:-:S06]  /*4be0*/  FFMA.FTZ R4, R173, c[0x0][0x23c], -R2 ;  /* 0x00008f00ad047a23 */ /* 0x004fcc0000010802 */
[----:B------:R2:W-:Y:S02]  /*4bf0*/  MUFU.EX2 R173, R4 ;  /* 0x0000000400ad7308 */ /* 0x0005e40000000800 */
[----:B--2---:R-:W-:-:S06]  /*4c00*/  FFMA.FTZ R4, R172, c[0x0][0x23c], -R2 ;  /* 0x00008f00ac047a23 */ /* 0x004fcc0000010802 */
[----:B------:R2:W-:Y:S02]  /*4c10*/  MUFU.EX2 R206, R4 ;  /* 0x0000000400ce7308 */ /* 0x0005e40000000800 */
[----:B--2---:R-:W-:-:S06]  /*4c20*/  FFMA.FTZ R4, R226, c[0x0][0x23c], -R0 ;  /* 0x00008f00e2047a23 */ /* 0x004fcc0000010800 */
[----:B------:R2:W3:Y:S02]  /*4c30*/  MUFU.EX2 R7, R4 ;  /* 0x0000000400077308 */ /* 0x0004e40000000800 */
[----:B--2---:R-:W-:-:S06]  /*4c40*/  FFMA.FTZ R4, R252, c[0x0][0x23c], -R0 ;  /* 0x00008f00fc047a23 */ /* 0x004fcc0000010800 */
[----:B------:R2:W-:Y:S01]  /*4c50*/  MUFU.EX2 R169, R4 ;  /* 0x0000000400a97308 */ /* 0x0005e20000000800 */
[----:B------:R-:W-:Y:S01]  /*4c60*/  HMMA.16816.F32.BF16 R84, R8, R20, R84 ;  /* 0x000000140854723c */ /* 0x000fe20000041854 */
[----:B--2---:R-:W-:-:S06]  /*4c70*/  FFMA.FTZ R4, R175, c[0x0][0x23c], -R0 ;  /* 0x00008f00af047a23 */ /* 0x004fcc0000010800 */
[----:B------:R2:W-:Y:S01]  /*4c80*/  MUFU.EX2 R172, R4 ;  /* 0x0000000400ac7308 */ /* 0x0005e20000000800 */
[----:B-1----:R-:W-:Y:S01]  /*4c90*/  HMMA.16816.F32.BF16 R104, R8, R16, R104 ;  /* 0x000000100868723c */ /* 0x002fe20000041868 */
[----:B--2---:R-:W-:-:S06]  /*4ca0*/  FFMA.FTZ R4, R174, c[0x0][0x23c], -R0 ;  /* 0x00008f00ae047a23 */ /* 0x004fcc0000010800 */
[----:B------:R1:W-:Y:S01]  /*4cb0*/  MUFU.EX2 R226, R4 ;  /* 0x0000000400e27308 */ /* 0x0003e20000000800 */
[C---:B------:R-:W-:Y:S08]  /*4cc0*/  HMMA.16816.F32.BF16 R80, R8.reuse, R26, R96 ;  /* 0x0000001a0850723c */ /* 0x040ff00000041860 */
[----:B------:R-:W-:Y:S01]  /*4cd0*/  HMMA.16816.F32.BF16 R92, R8, R22, R92 ;  /* 0x00000016085c723c */ /* 0x000fe2000004185c */
[----:B-1----:R-:W-:-:S07]  /*4ce0*/  FFMA.FTZ R4, R125, c[0x0][0x23c], -R6 ;  /* 0x00008f007d047a23 */ /* 0x002fce0000010806 */
[----:B------:R-:W-:Y:S01]  /*4cf0*/  HMMA.16816.F32.BF16 R100, R8, R18, R100 ;  /* 0x000000120864723c */ /* 0x000fe20000041864 */
[----:B------:R1:W2:Y:S01]  /*4d00*/  MUFU.EX2 R8, R4 ;  /* 0x0000000400087308 */ /* 0x0002a20000000800 */
[----:B------:R-:W-:Y:S01]  /*4d10*/  MOV R111, R113 ;  /* 0x00000071006f7202 */ /* 0x000fe20000000f00 */
[----:B------:R-:W-:Y:S01]  /*4d20*/  IMAD.MOV.U32 R113, RZ, RZ, R117 ;  /* 0x000000ffff717224 */ /* 0x000fe200078e0075 */
[----:B------:R-:W-:-:S04]  /*4d30*/  MOV R117, R156 ;  /* 0x0000009c00757202 */ /* 0x000fc80000000f00 */
[----:B------:R-:W-:Y:S01]  /*4d40*/  HMMA.16816.F32.BF16 R48, R12, R16, R68 ;  /* 0x000000100c30723c */ /* 0x000fe20000041844 */
[----:B-1----:R-:W-:-:S04]  /*4d50*/  FFMA.FTZ R4, R123, c[0x0][0x23c], -R6 ;  /* 0x00008f007b047a23 */ /* 0x002fc80000010806 */
[----:B------:R1:W-:Y:S03]  /*4d60*/  MUFU.EX2 R174, R4 ;  /* 0x0000000400ae7308 */ /* 0x0003e60000000800 */
[----:B------:R-:W-:Y:S01]  /*4d70*/  HMMA.16816.F32.BF16 R28, R12, R18, R28 ;  /* 0x000000120c1c723c */ /* 0x000fe2000004181c */
[----:B------:R-:W4:Y:S01]  /*4d80*/  LDSM.16.MT88.4 R16, [R220+0x9800] ;  /* 0x00980000dc10783b */ /* 0x000f220000004200 */
[----:B------:R-:W-:Y:S02]  /*4d90*/  IMAD.MOV.U32 R110, RZ, RZ, R225 ;  /* 0x000000ffff6e7224 */ /* 0x000fe400078e00e1 */
[----:B-1----:R-:W-:-:S04]  /*4da0*/  FFMA.FTZ R4, R121, c[0x0][0x23c], -R6 ;  /* 0x00008f0079047a23 */ /* 0x002fc80000010806 */
[----:B------:R1:W-:Y:S01]  /*4db0*/  MUFU.EX2 R156, R4 ;  /* 0x00000004009c7308 */ /* 0x0003e20000000800 */
[----:B---3--:R-:W-:Y:S01]  /*4dc0*/  MOV R121, R7 ;  /* 0x0000000700797202 */ /* 0x008fe20000000f00 */
[----:B-1----:R-:W-:-:S06]  /*4dd0*/  FFMA.FTZ R4, R127, c[0x0][0x23c], -R5 ;  /* 0x00008f007f047a23 */ /* 0x002fcc0000010805 */
[----:B------:R1:W-:Y:S01]  /*4de0*/  MUFU.EX2 R225, R4 ;  /* 0x0000000400e17308 */ /* 0x0003e20000000800 */
[----:B------:R-:W-:Y:S01]  /*4df0*/  FFMA.FTZ R7, R120, c[0x0][0x23c], -R6 ;  /* 0x00008f0078077a23 */ /* 0x000fe20000010806 */
[----:B------:R-:W-:Y:S01]  /*4e00*/  MOV R114, R230 ;  /* 0x000000e600727202 */ /* 0x000fe20000000f00 */
[----:B-1----:R-:W-:-:S05]  /*4e10*/  FFMA.FTZ R4, R126, c[0x0][0x23c], -R5 ;  /* 0x00008f007e047a23 */ /* 0x002fca0000010805 */
[----:B------:R1:W3:Y:S02]  /*4e20*/  MUFU.EX2 R175, R4 ;  /* 0x0000000400af7308 */ /* 0x0002e40000000800 */
[----:B-1----:R-:W-:-:S06]  /*4e30*/  FFMA.FTZ R4, R124, c[0x0][0x23c], -R5 ;  /* 0x00008f007c047a23 */ /* 0x002fcc0000010805 */
[----:B------:R1:W-:Y:S08]  /*4e40*/  MUFU.EX2 R116, R4 ;  /* 0x0000000400747308 */ /* 0x0003f00000000800 */
[----:B------:R-:W4:Y:S01]  /*4e50*/  MUFU.EX2 R118, R7 ;  /* 0x0000000700767308 */ /* 0x000f220000000800 */
[----:B-1----:R-:W-:-:S07]  /*4e60*/  FFMA.FTZ R4, R122, c[0x0][0x23c], -R5 ;  /* 0x00008f007a047a23 */ /* 0x002fce0000010805 */
[----:B------:R-:W1:Y:S01]  /*4e70*/  MUFU.EX2 R230, R4 ;  /* 0x0000000400e67308 */ /* 0x000e620000000800 */
[----:B--2---:R-:W-:Y:S01]  /*4e80*/  IMAD.MOV.U32 R120, RZ, RZ, R8 ;  /* 0x000000ffff787224 */ /* 0x004fe200078e0008 */
[----:B------:R-:W-:Y:S01]  /*4e90*/  HMMA.16816.F32.BF16 R88, R12, R24, R88 ;  /* 0x000000180c58723c */ /* 0x000fe20000041858 */
[----:B---3--:R-:W-:Y:S02]  /*4ea0*/  F2FP.BF16.PACK_AB R9, R175, R225 ;  /* 0x000000e1af09723e */ /* 0x008fe400000010ff */
[----:B----4-:R-:W-:Y:S02]  /*4eb0*/  F2FP.BF16.PACK_AB R10, R118, R156 ;  /* 0x0000009c760a723e */ /* 0x010fe400000010ff */
[----:B------:R-:W-:-:S03]  /*4ec0*/  F2FP.BF16.PACK_AB R8, R174, R120 ;  /* 0x00000078ae08723e */ /* 0x000fc600000010ff */
[----:B------:R-:W-:Y:S01]  /*4ed0*/  HMMA.16816.F32.BF16 R72, R12, R26, R44 ;  /* 0x0000001a0c48723c */ /* 0x000fe2000004182c */
[----:B------:R-:W2:Y:S01]  /*4ee0*/  LDSM.16.MT88.4 R24, [R223+0x9800] ;  /* 0x00980000df18783b */ /* 0x000ea20000004200 */
[----:B-1----:R-:W-:-:S06]  /*4ef0*/  F2FP.BF16.PACK_AB R11, R230, R116 ;  /* 0x00000074e60b723e */ /* 0x002fcc00000010ff */
[C---:B------:R-:W-:Y:S08]  /*4f00*/  HMMA.16816.F32.BF16 R64, R12.reuse, R20, R64 ;  /* 0x000000140c40723c */ /* 0x040ff00000041840 */
[----:B------:R-:W-:Y:S01]  /*4f10*/  HMMA.16816.F32.BF16 R52, R12, R22, R36 ;  /* 0x000000160c34723c */ /* 0x000fe20000041824 */
[----:B------:R-:W1:Y:S06]  /*4f20*/  LDSM.16.MT88.4 R20, [R221+0x9800] ;  /* 0x00980000dd14783b */ /* 0x000e6c0000004200 */
[----:B------:R-:W-:-:S02]  /*4f30*/  F2FP.BF16.PACK_AB R12, R168, R108 ;  /* 0x0000006ca80c723e */ /* 0x000fc400000010ff */
[----:B------:R-:W-:Y:S02]  /*4f40*/  F2FP.BF16.PACK_AB R13, R169, R121 ;  /* 0x00000079a90d723e */ /* 0x000fe400000010ff */
[----:B------:R-:W-:Y:S02]  /*4f50*/  F2FP.BF16.PACK_AB R14, R206, R173 ;  /* 0x000000adce0e723e */ /* 0x000fe400000010ff */
[----:B------:R-:W-:Y:S01]  /*4f60*/  F2FP.BF16.PACK_AB R15, R226, R172 ;  /* 0x000000ace20f723e */ /* 0x000fe200000010ff */
[-C--:B------:R-:W-:Y:S08]  /*4f70*/  HMMA.16816.F32.BF16 R44, R8, R16.reuse, R56 ;  /* 0x00000010082c723c */ /* 0x080ff00000041838 */
[----:B------:R-:W-:Y:S08]  /*4f80*/  HMMA.16816.F32.BF16 R36, R12, R16, R40 ;  /* 0x000000100c24723c */ /* 0x000ff00000041828 */
[-C--:B------:R-:W-:Y:S08]  /*4f90*/  HMMA.16816.F32.BF16 R40, R8, R18.reuse, R60 ;  /* 0x000000120828723c */ /* 0x080ff0000004183c */
[----:B------:R-:W-:Y:S01]  /*4fa0*/  HMMA.16816.F32.BF16 R32, R12, R18, R32 ;  /* 0x000000120c20723c */ /* 0x000fe20000041820 */
[----:B------:R-:W3:Y:S01]  /*4fb0*/  LDSM.16.MT88.4 R16, [R222+0x9800] ;  /* 0x00980000de10783b */ /* 0x000ee20000004200 */
[----:B------:R-:W-:-:S04]  /*4fc0*/  FFMA.FTZ R4, R227, c[0x0][0x23c], -R2 ;  /* 0x00008f00e3047a23 */ /* 0x000fc80000010802 */
[----:B------:R4:W-:Y:S02]  /*4fd0*/  MUFU.EX2 R227, R4 ;  /* 0x0000000400e37308 */ /* 0x0009e40000000800 */
[----:B--2---:R-:W-:Y:S01]  /*4fe0*/  HMMA.16816.F32.BF16 R60, R8, R24, R76 ;  /* 0x00000018083c723c */ /* 0x004fe2000004184c */
[----:B----4-:R-:W-:-:S05]  /*4ff0*/  FFMA.FTZ R4, R114, c[0x0][0x23c], -R2 ;  /* 0x00008f0072047a23 */ /* 0x010fca0000010802 */
[----:B------:R2:W-:Y:S02]  /*5000*/  MUFU.EX2 R114, R4 ;  /* 0x0000000400727308 */ /* 0x0005e40000000800 */
[----:B------:R-:W-:Y:S01]  /*5010*/  HMMA.16816.F32.BF16 R56, R8, R26, R80 ;  /* 0x0000001a0838723c */ /* 0x000fe20000041850 */
[----:B--2---:R-:W-:-:S05]  /*5020*/  FFMA.FTZ R4, R110, c[0x0][0x23c], -R2 ;  /* 0x00008f006e047a23 */ /* 0x004fca0000010802 */
[----:B------:R2:W-:Y:S02]  /*5030*/  MUFU.EX2 R123, R4 ;  /* 0x00000004007b7308 */ /* 0x0005e40000000800 */
[C---:B-1----:R-:W-:Y:S08]  /*5040*/  HMMA.16816.F32.BF16 R84, R8.reuse, R20, R84 ;  /* 0x000000140854723c */ /* 0x042ff00000041854 */
[----:B------:R-:W-:Y:S01]  /*5050*/  HMMA.16816.F32.BF16 R92, R8, R22, R92 ;  /* 0x00000016085c723c */ /* 0x000fe2000004185c */
[----:B--2---:R-:W-:-:S07]  /*5060*/  FFMA.FTZ R4, R170, c[0x0][0x23c], -R2 ;  /* 0x00008f00aa047a23 */ /* 0x004fce0000010802 */
[----:B---3--:R-:W-:Y:S01]  /*5070*/  HMMA.16816.F32.BF16 R104, R8, R16, R104 ;  /* 0x000000100868723c */ /* 0x008fe20000041868 */
[----:B------:R-:W-:-:S07]  /*5080*/  IMAD.MOV.U32 R170, RZ, RZ, R251 ;  /* 0x000000ffffaa7224 */ /* 0x000fce00078e00fb */
[----:B------:R-:W-:Y:S01]  /*5090*/  HMMA.16816.F32.BF16 R100, R8, R18, R100 ;  /* 0x000000120864723c */ /* 0x000fe20000041864 */
[----:B------:R1:W2:Y:S01]  /*50a0*/  MUFU.EX2 R9, R4 ;  /* 0x0000000400097308 */ /* 0x0002a20000000800 */
[----:B------:R-:W-:Y:S01]  /*50b0*/  IMAD.MOV.U32 R110, RZ, RZ, R111 ;  /* 0x000000ffff6e7224 */ /* 0x000fe200078e006f */
[----:B------:R-:W-:Y:S01]  /*50c0*/  MOV R111, R119 ;  /* 0x00000077006f7202 */ /* 0x000fe20000000f00 */
[----:B-1----:R-:W-:-:S05]  /*50d0*/  FFMA.FTZ R4, R171, c[0x0][0x23c], -R0 ;  /* 0x00008f00ab047a23 */ /* 0x002fca0000010800 */
[----:B------:R1:W-:Y:S02]  /*50e0*/  MUFU.EX2 R251, R4 ;  /* 0x0000000400fb7308 */ /* 0x0003e40000000800 */
[----:B-1----:R-:W-:-:S06]  /*50f0*/  FFMA.FTZ R4, R246, c[0x0][0x23c], -R0 ;  /* 0x00008f00f6047a23 */ /* 0x002fcc0000010800 */
[----:B------:R1:W-:Y:S02]  /*5100*/  MUFU.EX2 R252, R4 ;  /* 0x0000000400fc7308 */ /* 0x0003e40000000800 */
[----:B-1----:R-:W-:-:S06]  /*5110*/  FFMA.FTZ R4, R245, c[0x0][0x23c], -R0 ;  /* 0x00008f00f5047a23 */ /* 0x002fcc0000010800 */
[----:B------:R1:W-:Y:S02]  /*5120*/  MUFU.EX2 R119, R4 ;  /* 0x0000000400777308 */ /* 0x0003e40000000800 */
[----:B-1----:R-:W-:-:S06]  /*5130*/  FFMA.FTZ R4, R244, c[0x0][0x23c], -R0 ;  /* 0x00008f00f4047a23 */ /* 0x002fcc0000010800 */
[----:B------:R1:W3:Y:S02]  /*5140*/  MUFU.EX2 R8, R4 ;  /* 0x0000000400087308 */ /* 0x0002e40000000800 */
[----:B-1----:R-:W-:-:S06]  /*5150*/  FFMA.FTZ R4, R138, c[0x0][0x23c], -R6 ;  /* 0x00008f008a047a23 */ /* 0x002fcc0000010806 */
[----:B------:R1:W-:Y:S01]  /*5160*/  MUFU.EX2 R244, R4 ;  /* 0x0000000400f47308 */ /* 0x0003e20000000800 */
[----:B------:R-:W-:Y:S01]  /*5170*/  HMMA.16816.F32.BF16 R68, R12, R16, R48 ;  /* 0x000000100c44723c */ /* 0x000fe20000041830 */
[----:B------:R-:W-:Y:S02]  /*5180*/  IMAD.MOV.U32 R122, RZ, RZ, R240 ;  /* 0x000000ffff7a7224 */ /* 0x000fe400078e00f0 */
[----:B-1----:R-:W-:-:S04]  /*5190*/  FFMA.FTZ R4, R131, c[0x0][0x23c], -R6 ;  /* 0x00008f0083047a23 */ /* 0x002fc80000010806 */
[----:B------:R1:W4:Y:S01]  /*51a0*/  MUFU.EX2 R245, R4 ;  /* 0x0000000400f57308 */ /* 0x0003220000000800 */
[----:B------:R-:W-:Y:S01]  /*51b0*/  HMMA.16816.F32.BF16 R28, R12, R18, R28 ;  /* 0x000000120c1c723c */ /* 0x000fe2000004181c */
[----:B------:R-:W2:Y:S01]  /*51c0*/  LDSM.16.MT88.4 R16, [R220+0xa000] ;  /* 0x00a00000dc10783b */ /* 0x000ea20000004200 */
[----:B------:R-:W-:Y:S01]  /*51d0*/  IMAD.MOV.U32 R109, RZ, RZ, R110 ;  /* 0x000000ffff6d7224 */ /* 0x000fe200078e006e */
[----:B------:R-:W-:Y:S01]  /*51e0*/  MOV R110, R111 ;  /* 0x0000006f006e7202 */ /* 0x000fe20000000f00 */
[----:B------:R-:W-:Y:S02]  /*51f0*/  IMAD.MOV.U32 R111, RZ, RZ, R112 ;  /* 0x000000ffff6f7224 */ /* 0x000fe400078e0070 */
[----:B-1----:R-:W-:-:S04]  /*5200*/  FFMA.FTZ R4, R129, c[0x0][0x23c], -R6 ;  /* 0x00008f0081047a23 */ /* 0x002fc80000010806 */
[----:B------:R1:W-:Y:S01]  /*5210*/  MUFU.EX2 R246, R4 ;  /* 0x0000000400f67308 */ /* 0x0003e20000000800 */
[----:B------:R-:W-:Y:S01]  /*5220*/  MOV R112, R117 ;  /* 0x0000007500707202 */ /* 0x000fe20000000f00 */
[----:B------:R-:W-:Y:S01]  /*5230*/  IMAD.MOV.U32 R117, RZ, RZ, R241 ;  /* 0x000000ffff757224 */ /* 0x000fe200078e00f1 */
[----:B------:R-:W-:Y:S01]  /*5240*/  MOV R176, R242 ;  /* 0x000000f200b07202 */ /* 0x000fe20000000f00 */
[----:B-1----:R-:W-:-:S04]  /*5250*/  FFMA.FTZ R4, R137, c[0x0][0x23c], -R5 ;  /* 0x00008f0089047a23 */ /* 0x002fc80000010805 */
[----:B------:R1:W-:Y:S01]  /*5260*/  MUFU.EX2 R240, R4 ;  /* 0x0000000400f07308 */ /* 0x0003e20000000800 */
[----:B------:R-:W-:Y:S01]  /*5270*/  FFMA.FTZ R7, R128, c[0x0][0x23c], -R6 ;  /* 0x00008f0080077a23 */ /* 0x000fe20000010806 */
[----:B------:R-:W-:Y:S01]  /*5280*/  MOV R171, R247 ;  /* 0x000000f700ab7202 */ /* 0x000fe20000000f00 */
[----:B------:R-:W-:Y:S02]  /*5290*/  IMAD.MOV.U32 R177, RZ, RZ, R243 ;  /* 0x000000ffffb17224 */ /* 0x000fe400078e00f3 */
[----:B-1----:R-:W-:-:S04]  /*52a0*/  FFMA.FTZ R4, R133, c[0x0][0x23c], -R5 ;  /* 0x00008f0085047a23 */ /* 0x002fc80000010805 */
[----:B------:R1:W1:Y:S02]  /*52b0*/  MUFU.EX2 R241, R4 ;  /* 0x0000000400f17308 */ /* 0x0002640000000800 */
[----:B-1----:R-:W-:-:S06]  /*52c0*/  FFMA.FTZ R4, R132, c[0x0][0x23c], -R5 ;  /* 0x00008f0084047a23 */ /* 0x002fcc0000010805 */
[----:B------:R1:W-:Y:S08]  /*52d0*/  MUFU.EX2 R242, R4 ;  /* 0x0000000400f27308 */ /* 0x0003f00000000800 */
[----:B------:R-:W4:Y:S01]  /*52e0*/  MUFU.EX2 R247, R7 ;  /* 0x0000000700f77308 */ /* 0x000f220000000800 */
[----:B-1----:R-:W-:-:S07]  /*52f0*/  FFMA.FTZ R4, R130, c[0x0][0x23c], -R5 ;  /* 0x00008f0082047a23 */ /* 0x002fce0000010805 */
[----:B------:R-:W1:Y:S01]  /*5300*/  MUFU.EX2 R243, R4 ;  /* 0x0000000400f37308 */ /* 0x000e620000000800 */
[----:B--2---:R-:W-:Y:S02]  /*5310*/  MOV R133, R9 ;  /* 0x0000000900857202 */ /* 0x004fe40000000f00 */
[----:B---3--:R-:W-:Y:S01]  /*5320*/  MOV R132, R8 ;  /* 0x0000000800847202 */ /* 0x008fe20000000f00 */
[----:B------:R-:W-:Y:S01]  /*5330*/  HMMA.16816.F32.BF16 R96, R12, R24, R88 ;  /* 0x000000180c60723c */ /* 0x000fe20000041858 */
[----:B----4-:R-:W-:Y:S02]  /*5340*/  F2FP.BF16.PACK_AB R8, R245, R244 ;  /* 0x000000f4f508723e */ /* 0x010fe400000010ff */
[----:B------:R-:W-:Y:S02]  /*5350*/  F2FP.BF16.PACK_AB R9, R241, R240 ;  /* 0x000000f0f109723e */ /* 0x000fe400000010ff */
[----:B------:R-:W-:-:S03]  /*5360*/  F2FP.BF16.PACK_AB R10, R247, R246 ;  /* 0x000000f6f70a723e */ /* 0x000fc600000010ff */
[----:B------:R-:W-:Y:S01]  /*5370*/  HMMA.16816.F32.BF16 R88, R12, R26, R72 ;  /* 0x0000001a0c58723c */ /* 0x000fe20000041848 */
[----:B------:R-:W-:Y:S01]  /*5380*/  LDSM.16.MT88.4 R24, [R223+0xa000] ;  /* 0x00a00000df18783b */ /* 0x000fe20000004200 */
        /* <DEDUP_REMOVED lines=12> */
[----:B------:R-:W2:Y:S01]  /*5450*/  LDSM.16.MT88.4 R16, [R222+0xa000] ;  /* 0x00a00000de10783b */ /* 0x000ea20000004200 */
[----:B------:R-:W-:-:S02]  /*5460*/  FFMA.FTZ R4, R188, c[0x0][0x23c], -R6 ;  /* 0x00008f00bc047a23 */ /* 0x000fc40000010806 */
[----:B------:R-:W-:Y:S02]  /*5470*/  IMAD.MOV.U32 R138, RZ, RZ, R216 ;  /* 0x000000ffff8a7224 */ /* 0x000fe400078e00d8 */
[----:B------:R3:W-:Y:S01]  /*5480*/  MUFU.EX2 R216, R4 ;  /* 0x0000000400d87308 */ /* 0x0007e20000000800 */
[----:B------:R-:W-:Y:S01]  /*5490*/  MOV R7, R217 ;  /* 0x000000d900077202 */ /* 0x000fe20000000f00 */
[----:B------:R-:W-:Y:S02]  /*54a0*/  IMAD.MOV.U32 R35, RZ, RZ, R122 ;  /* 0x000000ffff237224 */ /* 0x000fe400078e007a */
[----:B------:R-:W-:Y:S01]  /*54b0*/  IMAD.MOV.U32 R122, RZ, RZ, R218 ;  /* 0x000000ffff7a7224 */ /* 0x000fe200078e00da */
[----:B-1----:R-:W-:Y:S01]  /*54c0*/  HMMA.16816.F32.BF16 R48, R8, R22, R92 ;  /* 0x000000160830723c */ /* 0x002fe2000004185c */
[----:B------:R-:W-:Y:S02]  /*54d0*/  IMAD.MOV.U32 R37, RZ, RZ, R121 ;  /* 0x000000ffff257224 */ /* 0x000fe400078e0079 */
[----:B---3--:R-:W-:-:S04]  /*54e0*/  FFMA.FTZ R4, R178, c[0x0][0x23c], -R6 ;  /* 0x00008f00b2047a23 */ /* 0x008fc80000010806 */
[----:B------:R1:W3:Y:S01]  /*54f0*/  MUFU.EX2 R217, R4 ;  /* 0x0000000400d97308 */ /* 0x0002e20000000800 */
[----:B------:R-:W-:Y:S01]  /*5500*/  MOV R38, R108 ;  /* 0x0000006c00267202 */ /* 0x000fe20000000f00 */
[----:B------:R-:W-:Y:S01]  /*5510*/  IMAD.MOV.U32 R39, RZ, RZ, R109 ;  /* 0x000000ffff277224 */ /* 0x000fe200078e006d */
[----:B------:R-:W-:Y:S01]  /*5520*/  MOV R121, R110 ;  /* 0x0000006e00797202 */ /* 0x000fe20000000f00 */
[----:B------:R-:W-:Y:S01]  /*5530*/  IMAD.MOV.U32 R137, RZ, RZ, R111 ;  /* 0x000000ffff897224 */ /* 0x000fe200078e006f */
[----:B------:R-:W-:Y:S01]  /*5540*/  HMMA.16816.F32.BF16 R52, R8, R20, R84 ;  /* 0x000000140834723c */ /* 0x000fe20000041854 */
[----:B------:R-:W-:Y:S02]  /*5550*/  MOV R36, R120 ;  /* 0x0000007800247202 */ /* 0x000fe40000000f00 */
[----:B------:R-:W-:Y:S01]  /*5560*/  MOV R120, R219 ;  /* 0x000000db00787202 */ /* 0x000fe20000000f00 */
[----:B-1----:R-:W-:-:S04]  /*5570*/  FFMA.FTZ R4, R143, c[0x0][0x23c], -R6 ;  /* 0x00008f008f047a23 */ /* 0x002fc80000010806 */
[C---:B--2---:R-:W-:Y:S01]  /*5580*/  HMMA.16816.F32.BF16 R40, R8.reuse, R18, R100 ;  /* 0x000000120828723c */ /* 0x044fe20000041864 */
[----:B------:R1:W-:Y:S07]  /*5590*/  MUFU.EX2 R218, R4 ;  /* 0x0000000400da7308 */ /* 0x0003ee0000000800 */
[----:B------:R-:W-:Y:S01]  /*55a0*/  HMMA.16816.F32.BF16 R44, R8, R16, R104 ;  /* 0x00000010082c723c */ /* 0x000fe20000041868 */
[----:B------:R-:W-:-:S07]  /*55b0*/  FFMA.FTZ R34, R137, c[0x0][0x23c], -R2 ;  /* 0x00008f0089227a23 */ /* 0x000fce0000010802 */
[----:B------:R-:W-:Y:S01]  /*55c0*/  HMMA.16816.F32.BF16 R100, R12, R20, R80 ;  /* 0x000000140c64723c */ /* 0x000fe20000041850 */
[----:B-1----:R-:W-:-:S07]  /*55d0*/  FFMA.FTZ R4, R141, c[0x0][0x23c], -R6 ;  /* 0x00008f008d047a23 */ /* 0x002fce0000010806 */
[----:B------:R-:W-:Y:S01]  /*55e0*/  HMMA.16816.F32.BF16 R92, R12, R22, R76 ;  /* 0x000000160c5c723c */ /* 0x000fe2000004184c */
[----:B------:R-:W1:Y:S01]  /*55f0*/  LDSM.16.MT88.4 R20, [R223+0xa800] ;  /* 0x00a80000df14783b */ /* 0x000e620000004200 */
[----:B------:R2:W-:Y:S01]  /*5600*/  MUFU.EX2 R219, R4 ;  /* 0x0000000400db7308 */ /* 0x0005e20000000800 */
[----:B------:R-:W-:-:S05]  /*5610*/  IMAD.MOV.U32 R87, RZ, RZ, R176 ;  /* 0x000000ffff577224 */ /* 0x000fca00078e00b0 */
[----:B------:R-:W-:Y:S01]  /*5620*/  HMMA.16816.F32.BF16 R60, R8, R24, R60 ;  /* 0x00000018083c723c */ /* 0x000fe2000004183c */
[----:B------:R-:W-:-:S07]  /*5630*/  MOV R137, R7 ;  /* 0x0000000700897202 */ /* 0x000fce0000000f00 */
[----:B------:R-:W-:Y:S01]  /*5640*/  HMMA.16816.F32.BF16 R56, R8, R26, R56 ;  /* 0x0000001a0838723c */ /* 0x000fe20000041838 */
[----:B--2---:R-:W-:-:S07]  /*5650*/  FFMA.FTZ R4, R184, c[0x0][0x23c], -R5 ;  /* 0x00008f00b8047a23 */ /* 0x004fce0000010805 */
[----:B------:R-:W-:Y:S01]  /*5660*/  HMMA.16816.F32.BF16 R108, R12, R24, R96 ;  /* 0x000000180c6c723c */ /* 0x000fe20000041860 */
[----:B------:R-:W-:-:S07]  /*5670*/  MOV R176, R215 ;  /* 0x000000d700b07202 */ /* 0x000fce0000000f00 */
[----:B------:R-:W-:Y:S01]  /*5680*/  HMMA.16816.F32.BF16 R104, R12, R26, R88 ;  /* 0x0000001a0c68723c */ /* 0x000fe20000041858 */
[----:B------:R-:W2:Y:S01]  /*5690*/  LDSM.16.MT88.4 R24, [R220+0xa800] ;  /* 0x00a80000dc18783b */ /* 0x000ea20000004200 */
[----:B------:R-:W-:-:S06]  /*56a0*/  IMAD.MOV.U32 R7, RZ, RZ, R138 ;  /* 0x000000ffff077224 */ /* 0x000fcc00078e008a */
[C---:B------:R-:W-:Y:S01]  /*56b0*/  HMMA.16816.F32.BF16 R88, R12.reuse, R16, R68 ;  /* 0x000000100c58723c */ /* 0x040fe20000041844 */
[----:B------:R4:W-:Y:S07]  /*56c0*/  MUFU.EX2 R215, R4 ;  /* 0x0000000400d77308 */ /* 0x0009ee0000000800 */
[----:B------:R-:W-:Y:S01]  /*56d0*/  HMMA.16816.F32.BF16 R76, R12, R18, R28 ;  /* 0x000000120c4c723c */ /* 0x000fe2000004181c */
[----:B------:R-:W1:Y:S01]  /*56e0*/  LDSM.16.MT88.4 R16, [R221+0xa800] ;  /* 0x00a80000dd10783b */ /* 0x000e620000004200 */
[----:B------:R-:W-:Y:S01]  /*56f0*/  MOV R138, R122 ;  /* 0x0000007a008a7202 */ /* 0x000fe20000000f00 */
[----:B------:R-:W-:Y:S01]  /*5700*/  IMAD.MOV.U32 R122, RZ, RZ, R120 ;  /* 0x000000ffff7a7224 */ /* 0x000fe200078e0078 */
[----:B------:R-:W-:Y:S01]  /*5710*/  MOV R120, R113 ;  /* 0x0000007100787202 */ /* 0x000fe20000000f00 */
[----:B------:R-:W-:Y:S01]  /*5720*/  FFMA.FTZ R33, R112, c[0x0][0x23c], -R2 ;  /* 0x00008f0070217a23 */ /* 0x000fe20000010802 */
[----:B------:R-:W-:Y:S01]  /*5730*/  MOV R86, R177 ;  /* 0x000000b100567202 */ /* 0x000fe20000000f00 */
[----:B----4-:R-:W-:Y:S01]  /*5740*/  FFMA.FTZ R4, R187, c[0x0][0x23c], -R5 ;  /* 0x00008f00bb047a23 */ /* 0x010fe20000010805 */
[----:B------:R-:W-:Y:S01]  /*5750*/  MOV R84, R114 ;  /* 0x0000007200547202 */ /* 0x000fe20000000f00 */
[----:B------:R-:W-:Y:S01]  /*5760*/  IMAD.MOV.U32 R177, RZ, RZ, R115 ;  /* 0x000000ffffb17224 */ /* 0x000fe200078e0073 */
[----:B------:R-:W4:Y:S01]  /*5770*/  LDSM.16.MT88.4 R12, [R222+0xa800] ;  /* 0x00a80000de0c783b */ /* 0x000f220000004200 */
[----:B------:R-:W-:-:S02]  /*5780*/  IMAD.MOV.U32 R11, RZ, RZ, R214 ;  /* 0x000000ffff0b7224 */ /* 0x000fc400078e00d6 */
[----:B------:R-:W-:Y:S01]  /*5790*/  IMAD.MOV.U32 R85, RZ, RZ, R144 ;  /* 0x000000ffff557224 */ /* 0x000fe200078e0090 */
[----:B------:R2:W1:Y:S01]  /*57a0*/  MUFU.EX2 R214, R4 ;  /* 0x0000000400d67308 */ /* 0x0004620000000800 */
[--C-:B------:R-:W-:Y:S02]  /*57b0*/  FFMA.FTZ R32, R239, c[0x0][0x23c], -R2.reuse ;  /* 0x00008f00ef207a23 */ /* 0x100fe40000010802 */
[--C-:B------:R-:W-:Y:S02]  /*57c0*/  FFMA.FTZ R31, R238, c[0x0][0x23c], -R2.reuse ;  /* 0x00008f00ee1f7a23 */ /* 0x100fe40000010802 */
[--C-:B------:R-:W-:Y:S02]  /*57d0*/  FFMA.FTZ R112, R237, c[0x0][0x23c], -R2.reuse ;  /* 0x00008f00ed707a23 */ /* 0x100fe40000010802 */
[--C-:B------:R-:W-:Y:S02]  /*57e0*/  FFMA.FTZ R113, R236, c[0x0][0x23c], -R2.reuse ;  /* 0x00008f00ec717a23 */ /* 0x100fe40000010802 */
[----:B------:R-:W-:-:S02]  /*57f0*/  FFMA.FTZ R114, R210, c[0x0][0x23c], -R2 ;  /* 0x00008f00d2727a23 */ /* 0x000fc40000010802 */
[--C-:B------:R-:W-:Y:S02]  /*5800*/  FFMA.FTZ R115, R209, c[0x0][0x23c], -R2.reuse ;  /* 0x00008f00d1737a23 */ /* 0x100fe40000010802 */
[--C-:B------:R-:W-:Y:S02]  /*5810*/  FFMA.FTZ R141, R208, c[0x0][0x23c], -R2.reuse ;  /* 0x00008f00d08d7a23 */ /* 0x100fe40000010802 */
[--C-:B------:R-:W-:Y:S02]  /*5820*/  FFMA.FTZ R144, R211, c[0x0][0x23c], -R2.reuse ;  /* 0x00008f00d3907a23 */ /* 0x100fe40000010802 */
[--C-:B------:R-:W-:Y:S02]  /*5830*/  FFMA.FTZ R145, R145, c[0x0][0x23c], -R2.reuse ;  /* 0x00008f0091917a23 */ /* 0x100fe40000010802 */
[----:B------:R-:W-:Y:S01]  /*5840*/  FFMA.FTZ R146, R146, c[0x0][0x23c], -R2 ;  /* 0x00008f0092927a23 */ /* 0x000fe20000010802 */
[----:B------:R-:W-:Y:S01]  /*5850*/  MOV R99, R35 ;  /* 0x0000002300637202 */ /* 0x000fe20000000f00 */
[----:B------:R-:W-:-:S02]  /*5860*/  FFMA.FTZ R2, R186, c[0x0][0x23c], -R5 ;  /* 0x00008f00ba027a23 */ /* 0x000fc40000010805 */
[----:B--2---:R-:W-:Y:S01]  /*5870*/  FFMA.FTZ R4, R185, c[0x0][0x23c], -R5 ;  /* 0x00008f00b9047a23 */ /* 0x004fe20000010805 */
[----:B------:R-:W-:Y:S01]  /*5880*/  MOV R35, R119 ;  /* 0x0000007700237202 */ /* 0x000fe20000000f00 */
[--C-:B------:R-:W-:Y:S01]  /*5890*/  FFMA.FTZ R28, R7, c[0x0][0x23c], -R0.reuse ;  /* 0x00008f00071c7a23 */ /* 0x100fe20000010800 */
[----:B------:R-:W-:Y:S01]  /*58a0*/  MOV R119, R212 ;  /* 0x000000d400777202 */ /* 0x000fe20000000f00 */
[--C-:B------:R-:W-:Y:S01]  /*58b0*/  FFMA.FTZ R7, R120, c[0x0][0x23c], -R0.reuse ;  /* 0x00008f0078077a23 */ /* 0x100fe20000010800 */
[----:B------:R-:W-:Y:S01]  /*58c0*/  MUFU.EX2 R212, R4 ;  /* 0x0000000400d47308 */ /* 0x000fe20000000800 */
[--C-:B------:R-:W-:Y:S01]  /*58d0*/  FFMA.FTZ R120, R213, c[0x0][0x23c], -R0.reuse ;  /* 0x00008f00d5787a23 */ /* 0x100fe20000010800 */
[----:B------:R-:W-:Y:S01]  /*58e0*/  MOV R178, R11 ;  /* 0x0000000b00b27202 */ /* 0x000fe20000000f00 */
[----:B------:R-:W-:Y:S01]  /*58f0*/  FFMA.FTZ R29, R137, c[0x0][0x23c], -R0 ;  /* 0x00008f00891d7a23 */ /* 0x000fe20000010800 */
[----:B------:R-:W-:Y:S01]  /*5900*/  MOV R8, R36 ;  /* 0x0000002400087202 */ /* 0x000fe20000000f00 */
[----:B------:R-:W-:Y:S01]  /*5910*/  IMAD.MOV.U32 R9, RZ, RZ, R37 ;  /* 0x000000ffff097224 */ /* 0x000fe200078e0025 */
[----:B------:R-:W-:Y:S01]  /*5920*/  MOV R10, R38 ;  /* 0x00000026000a7202 */ /* 0x000fe20000000f00 */
[----:B------:R-:W-:Y:S01]  /*5930*/  IMAD.MOV.U32 R98, RZ, RZ, R87 ;  /* 0x000000ffff627224 */ /* 0x000fe200078e0057 */
[----:B------:R-:W2:Y:S01]  /*5940*/  MUFU.EX2 R213, R2 ;  /* 0x0000000200d57308 */ /* 0x000ea20000000800 */
[----:B------:R-:W-:Y:S01]  /*5950*/  MOV R137, R138 ;  /* 0x0000008a00897202 */ /* 0x000fe20000000f00 */
[----:B------:R-:W-:Y:S01]  /*5960*/  IMAD.MOV.U32 R138, RZ, RZ, R122 ;  /* 0x000000ffff8a7224 */ /* 0x000fe200078e007a */
        /* <DEDUP_REMOVED lines=13> */
[----:B------:R-:W-:Y:S01]  /*5a40*/  FFMA.FTZ R30, R121, c[0x0][0x23c], -R0 ;  /* 0x00008f00791e7a23 */ /* 0x000fe20000010800 */
[----:B---3--:R-:W-:Y:S01]  /*5a50*/  F2FP.BF16.PACK_AB R8, R217, R216 ;  /* 0x000000d8d908723e */ /* 0x008fe200000010ff */
[----:B------:R3:W5:Y:S01]  /*5a60*/  LDL.LU R239, [R1+0xbc] ;  /* 0x0000bc0001ef7983 */ /* 0x0007620000300800 */
[----:B-1----:R-:W-:-:S02]  /*5a70*/  F2FP.BF16.PACK_AB R9, R214, R215 ;  /* 0x000000d7d609723e */ /* 0x002fc400000010ff */
[----:B------:R-:W-:Y:S02]  /*5a80*/  F2FP.BF16.PACK_AB R10, R219, R218 ;  /* 0x000000dadb0a723e */ /* 0x000fe400000010ff */
[----:B--2---:R-:W-:Y:S02]  /*5a90*/  F2FP.BF16.PACK_AB R11, R212, R213 ;  /* 0x000000d5d40b723e */ /* 0x004fe400000010ff */
[----:B------:R-:W-:Y:S01]  /*5aa0*/  MOV R132, R158 ;  /* 0x0000009e00847202 */ /* 0x000fe20000000f00 */
[----:B------:R-:W-:Y:S01]  /*5ab0*/  IMAD.MOV.U32 R137, RZ, RZ, R156 ;  /* 0x000000ffff897224 */ /* 0x000fe200078e009c */
[----:B------:R-:W-:Y:S01]  /*5ac0*/  MOV R138, R147 ;  /* 0x00000093008a7202 */ /* 0x000fe20000000f00 */
[----:B------:R-:W-:Y:S01]  /*5ad0*/  IMAD.MOV.U32 R69, RZ, RZ, R86 ;  /* 0x000000ffff457224 */ /* 0x000fe200078e0056 */
[----:B------:R-:W-:Y:S01]  /*5ae0*/  MOV R68, R85 ;  /* 0x0000005500447202 */ /* 0x000fe20000000f00 */
[----:B------:R-:W-:Y:S01]  /*5af0*/  IMAD.MOV.U32 R209, RZ, RZ, R39 ;  /* 0x000000ffffd17224 */ /* 0x000fe200078e0027 */
[----:B------:R-:W-:-:S02]  /*5b00*/  MOV R70, R87 ;  /* 0x0000005700467202 */ /* 0x000fc40000000f00 */
[----:B------:R-:W-:Y:S02]  /*5b10*/  MOV R71, R35 ;  /* 0x0000002300477202 */ /* 0x000fe40000000f00 */
[----:B------:R-:W-:Y:S01]  /*5b20*/  MOV R208, R84 ;  /* 0x0000005400d07202 */ /* 0x000fe20000000f00 */
[----:B------:R-:W-:Y:S01]  /*5b30*/  FFMA.FTZ R37, R189, c[0x0][0x23c], -R6 ;  /* 0x00008f00bd257a23 */ /* 0x000fe20000010806 */
[----:B------:R-:W-:Y:S01]  /*5b40*/  MOV R210, R132 ;  /* 0x0000008400d27202 */ /* 0x000fe20000000f00 */
[--C-:B------:R-:W-:Y:S01]  /*5b50*/  FFMA.FTZ R147, R249, c[0x0][0x23c], -R0.reuse ;  /* 0x00008f00f9937a23 */ /* 0x100fe20000010800 */
[C---:B------:R-:W-:Y:S01]  /*5b60*/  HMMA.16816.F32.BF16 R80, R8.reuse, R20, R60 ;  /* 0x000000140850723c */ /* 0x040fe2000004183c */
[--C-:B------:R-:W-:Y:S01]  /*5b70*/  FFMA.FTZ R156, R248, c[0x0][0x23c], -R0.reuse ;  /* 0x00008f00f89c7a23 */ /* 0x100fe20000010800 */
[----:B------:R-:W-:Y:S01]  /*5b80*/  MOV R249, R68 ;  /* 0x0000004400f97202 */ /* 0x000fe20000000f00 */
[----:B------:R-:W-:Y:S01]  /*5b90*/  IMAD.MOV.U32 R132, RZ, RZ, R137 ;  /* 0x000000ffff847224 */ /* 0x000fe200078e0089 */
[----:B------:R-:W-:Y:S01]  /*5ba0*/  MOV R137, R138 ;  /* 0x0000008a00897202 */ /* 0x000fe20000000f00 */
[--C-:B------:R-:W-:Y:S01]  /*5bb0*/  FFMA.FTZ R158, R139, c[0x0][0x23c], -R0.reuse ;  /* 0x00008f008b9e7a23 */ /* 0x100fe20000010800 */
[----:B------:R-:W-:Y:S01]  /*5bc0*/  MOV R248, R71 ;  /* 0x0000004700f87202 */ /* 0x000fe20000000f00 */
[----:B------:R-:W-:Y:S01]  /*5bd0*/  IMAD.MOV.U32 R189, RZ, RZ, R69 ;  /* 0x000000ffffbd7224 */ /* 0x000fe200078e0045 */
[C---:B------:R-:W-:Y:S01]  /*5be0*/  HMMA.16816.F32.BF16 R84, R8.reuse, R26, R64 ;  /* 0x0000001a0854723c */ /* 0x040fe20000041840 */
[----:B------:R-:W-:Y:S01]  /*5bf0*/  MOV R60, R70 ;  /* 0x00000046003c7202 */ /* 0x000fe20000000f00 */
[----:B------:R-:W-:Y:S01]  /*5c00*/  FFMA.FTZ R123, R250, c[0x0][0x23c], -R0 ;  /* 0x00008f00fa7b7a23 */ /* 0x000fe20000010800 */
[----:B------:R-:W-:Y:S01]  /*5c10*/  MOV R133, R157 ;  /* 0x0000009d00857202 */ /* 0x000fe20000000f00 */
[--C-:B------:R-:W-:Y:S01]  /*5c20*/  FFMA.FTZ R38, R190, c[0x0][0x23c], -R6.reuse ;  /* 0x00008f00be267a23 */ /* 0x100fe20000010806 */
[----:B------:R-:W-:Y:S01]  /*5c30*/  MOV R250, R208 ;  /* 0x000000d000fa7202 */ /* 0x000fe20000000f00 */
[--C-:B------:R-:W-:Y:S01]  /*5c40*/  FFMA.FTZ R138, R180, c[0x0][0x23c], -R6.reuse ;  /* 0x00008f00b48a7a23 */ /* 0x100fe20000010806 */
[----:B------:R-:W-:Y:S01]  /*5c50*/  MOV R180, R207 ;  /* 0x000000cf00b47202 */ /* 0x000fe20000000f00 */
[----:B------:R-:W-:Y:S01]  /*5c60*/  FFMA.FTZ R139, R179, c[0x0][0x23c], -R6 ;  /* 0x00008f00b38b7a23 */ /* 0x000fe20000010806 */
[C---:B------:R-:W-:Y:S01]  /*5c70*/  HMMA.16816.F32.BF16 R68, R8.reuse, R16, R52 ;  /* 0x000000100844723c */ /* 0x040fe20000041834 */
[----:B------:R-:W-:Y:S01]  /*5c80*/  IMAD.MOV.U32 R190, RZ, RZ, R211 ;  /* 0x000000ffffbe7224 */ /* 0x000fe200078e00d3 */
[----:B------:R-:W-:Y:S01]  /*5c90*/  MUFU.EX2 R208, R7 ;  /* 0x0000000700d07308 */ /* 0x000fe20000000800 */
[----:B------:R-:W-:Y:S01]  /*5ca0*/  IMAD.MOV.U32 R179, RZ, RZ, R206 ;  /* 0x000000ffffb37224 */ /* 0x000fe200078e00ce */
[----:B------:R-:W-:Y:S01]  /*5cb0*/  MOV R188, R98 ;  /* 0x0000006200bc7202 */ /* 0x000fe20000000f00 */
[----:B------:R-:W-:Y:S01]  /*5cc0*/  IMAD.MOV.U32 R2, RZ, RZ, R97 ;  /* 0x000000ffff027224 */ /* 0x000fe200078e0061 */
[----:B------:R-:W-:Y:S01]  /*5cd0*/  MOV R184, R99 ;  /* 0x0000006300b87202 */ /* 0x000fe20000000f00 */
[----:B------:R-:W-:Y:S01]  /*5ce0*/  IMAD.MOV.U32 R55, RZ, RZ, R209 ;  /* 0x000000ffff377224 */ /* 0x000fe200078e00d1 */
[----:B------:R-:W-:Y:S01]  /*5cf0*/  HMMA.16816.F32.BF16 R64, R8, R18, R48 ;  /* 0x000000120840723c */ /* 0x000fe20000041830 */
[----:B------:R-:W-:Y:S01]  /*5d00*/  MOV R54, R210 ;  /* 0x000000d200367202 */ /* 0x000fe20000000f00 */
[----:B------:R-:W-:Y:S01]  /*5d10*/  MUFU.EX2 R206, R34 ;  /* 0x0000002200ce7308 */ /* 0x000fe20000000800 */
[----:B------:R-:W-:Y:S01]  /*5d20*/  MOV R39, R133 ;  /* 0x0000008500277202 */ /* 0x000fe20000000f00 */
[----:B------:R-:W-:Y:S01]  /*5d30*/  FFMA.FTZ R36, R183, c[0x0][0x23c], -R6 ;  /* 0x00008f00b7247a23 */ /* 0x000fe20000010806 */
[----:B------:R3:W5:Y:S02]  /*5d40*/  LDL.LU R238, [R1+0xb8] ;  /* 0x0000b80001ee7983 */ /* 0x0007640000300800 */
[----:B------:R-:W-:Y:S01]  /*5d50*/  MOV R50, R205 ;  /* 0x000000cd00327202 */ /* 0x000fe20000000f00 */
[----:B------:R-:W-:-:S02]  /*5d60*/  IMAD.MOV.U32 R51, RZ, RZ, R204 ;  /* 0x000000ffff337224 */ /* 0x000fc400078e00cc */
[----:B------:R-:W-:Y:S01]  /*5d70*/  MUFU.EX2 R209, R33 ;  /* 0x0000002100d17308 */ /* 0x000fe20000000800 */
[----:B------:R-:W-:Y:S01]  /*5d80*/  FFMA.FTZ R157, R140, c[0x0][0x23c], -R0 ;  /* 0x00008f008c9d7a23 */ /* 0x000fe20000010800 */
[----:B------:R-:W-:-:S06]  /*5d90*/  MOV R183, R96 ;  /* 0x0000006000b77202 */ /* 0x000fcc0000000f00 */
[----:B------:R-:W-:Y:S01]  /*5da0*/  MUFU.EX2 R210, R32 ;  /* 0x0000002000d27308 */ /* 0x000fe20000000800 */
[----:B------:R-:W-:-:S07]  /*5db0*/  MOV R4, R137 ;  /* 0x0000008900047202 */ /* 0x000fce0000000f00 */
[----:B------:R-:W-:Y:S01]  /*5dc0*/  MUFU.EX2 R211, R31 ;  /* 0x0000001f00d37308 */ /* 0x000fe20000000800 */
[----:B------:R-:W-:-:S07]  /*5dd0*/  FFMA.FTZ R35, R182, c[0x0][0x23c], -R6 ;  /* 0x00008f00b6237a23 */ /* 0x000fce0000010806 */
[----:B------:R-:W1:Y:S01]  /*5de0*/  MUFU.EX2 R207, R30 ;  /* 0x0000001e00cf7308 */ /* 0x000e620000000800 */
[----:B------:R-:W-:Y:S01]  /*5df0*/  FFMA.FTZ R133, R181, c[0x0][0x23c], -R6 ;  /* 0x00008f00b5857a23 */ /* 0x000fe20000010806 */
[----:B------:R-:W-:Y:S01]  /*5e00*/  MOV R53, R39 ;  /* 0x0000002700357202 */ /* 0x000fe20000000f00 */
[--C-:B------:R-:W-:Y:S01]  /*5e10*/  FFMA.FTZ R121, R235, c[0x0][0x23c], -R0.reuse ;  /* 0x00008f00eb797a23 */ /* 0x100fe20000010800 */
[----:B------:R-:W-:Y:S01]  /*5e20*/  MOV R61, R2 ;  /* 0x00000002003d7202 */ /* 0x000fe20000000f00 */
[----:B------:R-:W-:Y:S01]  /*5e30*/  FFMA.FTZ R122, R234, c[0x0][0x23c], -R0 ;  /* 0x00008f00ea7a7a23 */ /* 0x000fe20000010800 */
[----:B------:R3:W5:Y:S02]  /*5e40*/  LDL.LU R237, [R1+0xb4] ;  /* 0x0000b40001ed7983 */ /* 0x0007640000300800 */
[----:B------:R-:W-:Y:S01]  /*5e50*/  MUFU.EX2 R204, R29 ;  /* 0x0000001d00cc7308 */ /* 0x000fe20000000800 */
[----:B------:R-:W-:-:S07]  /*5e60*/  FFMA.FTZ R140, R142, c[0x0][0x23c], -R6 ;  /* 0x00008f008e8c7a23 */ /* 0x000fce0000010806 */
[----:B------:R-:W2:Y:S01]  /*5e70*/  MUFU.EX2 R205, R28 ;  /* 0x0000001c00cd7308 */ /* 0x000ea20000000800 */
[C---:B------:R-:W-:Y:S01]  /*5e80*/  HMMA.16816.F32.BF16 R96, R8.reuse, R24, R72 ;  /* 0x000000180860723c */ /* 0x040fe20000041848 */
[----:B------:R-:W-:Y:S01]  /*5e90*/  MOV R182, R118 ;  /* 0x0000007600b67202 */ /* 0x000fe20000000f00 */
[----:B------:R-:W-:Y:S01]  /*5ea0*/  IMAD.MOV.U32 R181, RZ, RZ, R119 ;  /* 0x000000ffffb57224 */ /* 0x000fe200078e0077 */
[----:B------:R-:W-:Y:S01]  /*5eb0*/  MOV R39, R117 ;  /* 0x0000007500277202 */ /* 0x000fe20000000f00 */
[----:B------:R-:W-:Y:S01]  /*5ec0*/  IMAD.MOV.U32 R52, RZ, RZ, R132 ;  /* 0x000000ffff347224 */ /* 0x000fe200078e0084 */
[----:B------:R-:W-:Y:S01]  /*5ed0*/  MOV R142, R116 ;  /* 0x00000074008e7202 */ /* 0x000fe20000000f00 */
[--C-:B------:R-:W-:Y:S02]  /*5ee0*/  FFMA.FTZ R2, R198, c[0x0][0x23c], -R5.reuse ;  /* 0x00008f00c6027a23 */ /* 0x100fe40000010805 */
[--C-:B------:R-:W-:Y:S01]  /*5ef0*/  FFMA.FTZ R0, R197, c[0x0][0x23c], -R5.reuse ;  /* 0x00008f00c5007a23 */ /* 0x100fe20000010805 */
[----:B------:R-:W-:Y:S01]  /*5f00*/  HMMA.16816.F32.BF16 R72, R8, R22, R56 ;  /* 0x000000160848723c */ /* 0x000fe20000041838 */
[----:B------:R-:W-:-:S02]  /*5f10*/  FFMA.FTZ R62, R194, c[0x0][0x23c], -R5 ;  /* 0x00008f00c23e7a23 */ /* 0x000fc40000010805 */
[--C-:B------:R-:W-:Y:S02]  /*5f20*/  FFMA.FTZ R63, R193, c[0x0][0x23c], -R5.reuse ;  /* 0x00008f00c13f7a23 */ /* 0x100fe40000010805 */
[--C-:B------:R-:W-:Y:S01]  /*5f30*/  FFMA.FTZ R137, R191, c[0x0][0x23c], -R5.reuse ;  /* 0x00008f00bf897a23 */ /* 0x100fe20000010805 */
[----:B------:R-:W-:Y:S01]  /*5f40*/  MOV R48, R51 ;  /* 0x0000003300307202 */ /* 0x000fe20000000f00 */
[----:B------:R-:W-:Y:S01]  /*5f50*/  FFMA.FTZ R132, R192, c[0x0][0x23c], -R5 ;  /* 0x00008f00c0847a23 */ /* 0x000fe20000010805 */
[C---:B----4-:R-:W-:Y:S01]  /*5f60*/  HMMA.16816.F32.BF16 R56, R8.reuse, R12, R44 ;  /* 0x0000000c0838723c */ /* 0x050fe2000004182c */
[----:B------:R-:W-:Y:S02]  /*5f70*/  FADD.FTZ R6, R200, R151 ;  /* 0x00000097c8067221 */ /* 0x000fe40000010000 */
[----:B------:R-:W-:Y:S01]  /*5f80*/  FADD.FTZ R4, R4, R50 ;  /* 0x0000003204047221 */ /* 0x000fe20000010000 */
[----:B------:R-:W-:Y:S02]  /*5f90*/  MOV R51, R54 ;  /* 0x0000003600337202 */ /* 0x000fe40000000f00 */
[----:B-1----:R-:W-:Y:S01]  /*5fa0*/  F2FP.BF16.PACK_AB R7, R207, R208 ;  /* 0x000000d0cf07723e */ /* 0x002fe200000010ff */
[----:B------:R-:W-:Y:S01]  /*5fb0*/  MUFU.EX2 R112, R112 ;  /* 0x0000007000707308 */ /* 0x000fe20000000800 */
[----:B------:R-:W-:Y:S01]  /*5fc0*/  HMMA.16816.F32.BF16 R116, R8, R14, R40 ;  /* 0x0000000e0874723c */ /* 0x000fe20000041828 */
[----:B------:R-:W-:Y:S01]  /*5fd0*/  IMAD.MOV.U32 R50, RZ, RZ, R53 ;  /* 0x000000ffff327224 */ /* 0x000fe200078e0035 */
[----:B------:R-:W-:Y:S01]  /*5fe0*/  MOV R54, R61 ;  /* 0x0000003d00367202 */ /* 0x000fe20000000f00 */
[----:B------:R-:W-:Y:S01]  /*5ff0*/  IMAD.MOV.U32 R53, RZ, RZ, R60 ;  /* 0x000000ffff357224 */ /* 0x000fe200078e003c */
[----:B------:R3:W5:Y:S03]  /*6000*/  LDL.LU R236, [R1+0xb0] ;  /* 0x0000b00001ec7983 */ /* 0x0007660000300800 */
[----:B------:R-:W-:-:S02]  /*6010*/  FFMA.FTZ R8, R196, c[0x0][0x23c], -R5 ;  /* 0x00008f00c4087a23 */ /* 0x000fc40000010805 */
[----:B------:R-:W-:Y:S01]  /*6020*/  FFMA.FTZ R9, R195, c[0x0][0x23c], -R5 ;  /* 0x00008f00c3097a23 */ /* 0x000fe20000010805 */
[----:B------:R-:W-:Y:S01]  /*6030*/  MOV R49, R52 ;  /* 0x0000003400317202 */ /* 0x000fe20000000f00 */
[----:B------:R-:W-:Y:S01]  /*6040*/  FADD.FTZ R5, R150, R148 ;  /* 0x0000009496057221 */ /* 0x000fe20000010000 */
[----:B------:R-:W-:Y:S01]  /*6050*/  MOV R52, R55 ;  /* 0x0000003700347202 */ /* 0x000fe20000000f00 */
[----:B------:R-:W-:Y:S01]  /*6060*/  FADD.FTZ R61, R199, R6 ;  /* 0x00000006c73d7221 */ /* 0x000fe20000010000 */
[----:B------:R-:W-:Y:S01]  /*6070*/  F2FP.BF16.PACK_AB R6, R211, R210 ;  /* 0x000000d2d306723e */ /* 0x000fe200000010ff */
[----:B------:R-:W-:Y:S01]  /*6080*/  FADD.FTZ R60, R149, R5 ;  /* 0x00000005953c7221 */ /* 0x000fe20000010000 */
[----:B--2---:R-:W-:Y:S01]  /*6090*/  F2FP.BF16.PACK_AB R5, R205, R204 ;  /* 0x000000cccd05723e */ /* 0x004fe200000010ff */
[----:B------:R-:W-:Y:S01]  /*60a0*/  FADD.FTZ R39, R39, R4 ;  /* 0x0000000427277221 */ /* 0x000fe20000010000 */
[----:B------:R-:W-:Y:S01]  /*60b0*/  F2FP.BF16.PACK_AB R4, R209, R206 ;  /* 0x000000ced104723e */ /* 0x000fe200000010ff */
[----:B------:R-:W-:Y:S01]  /*60c0*/  FADD.FTZ R10, R232, R233 ;  /* 0x000000e9e80a7221 */ /* 0x000fe20000010000 */
[----:B------:R-:W-:Y:S01]  /*60d0*/  MOV R55, R183 ;  /* 0x000000b700377202 */ /* 0x000fe20000000f00 */
[----:B------:R-:W-:Y:S01]  /*60e0*/  IMAD.MOV.U32 R192, RZ, RZ, R181 ;  /* 0x000000ffffc07224 */ /* 0x000fe200078e00b5 */
[----:B------:R-:W-:Y:S01]  /*60f0*/  MOV R11, R48 ;  /* 0x00000030000b7202 */ /* 0x000fe20000000f00 */
[----:B------:R-:W-:Y:S01]  /*6100*/  IMAD.MOV.U32 R197, RZ, RZ, R50 ;  /* 0x000000ffffc57224 */ /* 0x000fe200078e0032 */
[----:B------:R-:W-:Y:S01]  /*6110*/  MOV R191, R55 ;  /* 0x0000003700bf7202 */ /* 0x000fe20000000f00 */
[C---:B------:R-:W-:Y:S01]  /*6120*/  HMMA.16816.F32.BF16 R28, R4.reuse, R16, R100 ;  /* 0x00000010041c723c */ /* 0x040fe20000041864 */
[----:B------:R-:W-:Y:S01]  /*6130*/  MOV R198, R49 ;  /* 0x0000003100c67202 */ /* 0x000fe20000000f00 */
[----:B------:R-:W-:Y:S01]  /*6140*/  IMAD.MOV.U32 R194, RZ, RZ, R53 ;  /* 0x000000ffffc27224 */ /* 0x000fe200078e0035 */
[----:B------:R-:W-:Y:S01]  /*6150*/  MOV R196, R51 ;  /* 0x0000003300c47202 */ /* 0x000fe20000000f00 */
[----:B------:R1:W-:Y:S01]  /*6160*/  MUFU.EX2 R100, R35 ;  /* 0x0000002300647308 */ /* 0x0003e20000000800 */
[----:B------:R-:W-:Y:S01]  /*6170*/  MOV R195, R52 ;  /* 0x0000003400c37202 */ /* 0x000fe20000000f00 */
[----:B------:R-:W-:Y:S01]  /*6180*/  IMAD.MOV.U32 R151, RZ, RZ, R192 ;  /* 0x000000ffff977224 */ /* 0x000fe200078e00c0 */
[----:B------:R-:W-:Y:S01]  /*6190*/  MOV R193, R54 ;  /* 0x0000003600c17202 */ /* 0x000fe20000000f00 */
[C---:B------:R-:W-:Y:S01]  /*61a0*/  HMMA.16816.F32.BF16 R48, R4.reuse, R26, R124 ;  /* 0x0000001a0430723c */ /* 0x040fe2000004187c */
[----:B------:R-:W-:Y:S01]  /*61b0*/  MOV R192, R11 ;  /* 0x0000000b00c07202 */ /* 0x000fe20000000f00 */
[----:B------:R3:W5:Y:S06]  /*61c0*/  LDL.LU R235, [R1+0xac] ;  /* 0x0000ac0001eb7983 */ /* 0x00076c0000300800 */
[C---:B------:R-:W-:Y:S08]  /*61d0*/  HMMA.16816.F32.BF16 R52, R4.reuse, R24, R128 ;  /* 0x000000180434723c */ /* 0x040ff00000041880 */
[C---:B------:R-:W-:Y:S08]  /*61e0*/  HMMA.16816.F32.BF16 R44, R4.reuse, R20, R108 ;  /* 0x00000014042c723c */ /* 0x040ff0000004186c */
[C---:B------:R-:W-:Y:S01]  /*61f0*/  HMMA.16816.F32.BF16 R40, R4.reuse, R22, R104 ;  /* 0x000000160428723c */ /* 0x040fe20000041868 */
[----:B------:R-:W2:Y:S07]  /*6200*/  LDSM.16.MT88.4 R20, [R220+0xb000] ;  /* 0x00b00000dc14783b */ /* 0x000eae0000004200 */
[C---:B-1----:R-:W-:Y:S01]  /*6210*/  HMMA.16816.F32.BF16 R32, R4.reuse, R18, R92 ;  /* 0x000000120420723c */ /* 0x042fe2000004185c */
[----:B------:R-:W-:Y:S01]  /*6220*/  MUFU.EX2 R92, R8 ;  /* 0x00000008005c7308 */ /* 0x000fe20000000800 */
[----:B------:R-:W1:Y:S06]  /*6230*/  LDSM.16.MT88.4 R16, [R223+0xb000] ;  /* 0x00b00000df10783b */ /* 0x000e6c0000004200 */
[C---:B------:R-:W-:Y:S01]  /*6240*/  HMMA.16816.F32.BF16 R88, R4.reuse, R12, R88 ;  /* 0x0000000c0458723c */ /* 0x040fe20000041858 */
[----:B------:R4:W1:Y:S07]  /*6250*/  MUFU.EX2 R93, R9 ;  /* 0x00000009005d7308 */ /* 0x00086e0000000800 */
[----:B------:R-:W-:Y:S01]  /*6260*/  HMMA.16816.F32.BF16 R76, R4, R14, R76 ;  /* 0x0000000e044c723c */ /* 0x000fe2000004184c */
[----:B------:R-:W1:Y:S01]  /*6270*/  LDSM.16.MT88.4 R12, [R221+0xb000] ;  /* 0x00b00000dd0c783b */ /* 0x000e620000004200 */
[----:B------:R-:W-:Y:S01]  /*6280*/  IMAD.MOV.U32 R183, RZ, RZ, R231 ;  /* 0x000000ffffb77224 */ /* 0x000fe200078e00e7 */
[----:B------:R-:W-:Y:S08]  /*6290*/  MUFU.EX2 R113, R113 ;  /* 0x0000007100717308 */ /* 0x000ff00000000800 */
[----:B------:R-:W-:Y:S01]  /*62a0*/  MUFU.EX2 R114, R114 ;  /* 0x0000007200727308 */ /* 0x000fe20000000800 */
[----:B------:R-:W-:-:S07]  /*62b0*/  FADD.FTZ R5, R191, R10 ;  /* 0x0000000abf057221 */ /* 0x000fce0000010000 */
[----:B------:R-:W-:Y:S01]  /*62c0*/  MUFU.EX2 R115, R115 ;  /* 0x0000007300737308 */ /* 0x000fe20000000800 */
[----:B----4-:R-:W4:Y:S01]  /*62d0*/  LDSM.16.MT88.4 R8, [R222+0xb000] ;  /* 0x00b00000de08783b */ /* 0x010f220000004200 */
[----:B------:R-:W-:Y:S01]  /*62e0*/  MOV R191, R193 ;  /* 0x000000c100bf7202 */ /* 0x000fe20000000f00 */
[----:B------:R-:W-:Y:S01]  /*62f0*/  IMAD.MOV.U32 R193, RZ, RZ, R180 ;  /* 0x000000ffffc17224 */ /* 0x000fe200078e00b4 */
[----:B------:R-:W-:Y:S01]  /*6300*/  MOV R180, R229 ;  /* 0x000000e500b47202 */ /* 0x000fe20000000f00 */
[----:B------:R-:W-:Y:S01]  /*6310*/  FADD.FTZ R4, R151, R39 ;  /* 0x0000002797047221 */ /* 0x000fe20000010000 */
[----:B------:R-:W-:Y:S02]  /*6320*/  MOV R151, R191 ;  /* 0x000000bf00977202 */ /* 0x000fe40000000f00 */
[----:B------:R-:W-:Y:S01]  /*6330*/  MUFU.EX2 R120, R120 ;  /* 0x0000007800787308 */ /* 0x000fe20000000800 */
[----:B------:R-:W-:Y:S01]  /*6340*/  IMAD.MOV.U32 R191, RZ, RZ, R192 ;  /* 0x000000ffffbf7224 */ /* 0x000fe200078e00c0 */
[----:B------:R-:W-:-:S06]  /*6350*/  MOV R192, R193 ;  /* 0x000000c100c07202 */ /* 0x000fcc0000000f00 */
[----:B------:R-:W-:Y:S01]  /*6360*/  MUFU.EX2 R121, R121 ;  /* 0x0000007900797308 */ /* 0x000fe20000000800 */
[----:B------:R-:W-:Y:S01]  /*6370*/  MOV R193, R180 ;  /* 0x000000b400c17202 */ /* 0x000fe20000000f00 */
[----:B------:R-:W-:-:S06]  /*6380*/  IMAD.MOV.U32 R180, RZ, RZ, R183 ;  /* 0x000000ffffb47224 */ /* 0x000fcc00078e00b7 */
[----:B------:R-:W-:Y:S01]  /*6390*/  MUFU.EX2 R122, R122 ;  /* 0x0000007a007a7308 */ /* 0x000fe20000000800 */
[----:B------:R-:W-:-:S07]  /*63a0*/  FADD.FTZ R25, R151, R4 ;  /* 0x0000000497197221 */ /* 0x000fce0000010000 */
[----:B------:R-:W-:Y:S01]  /*63b0*/  MUFU.EX2 R123, R123 ;  /* 0x0000007b007b7308 */ /* 0x000fe20000000800 */
[----:B------:R-:W-:Y:S01]  /*63c0*/  IMAD.MOV.U32 R149, RZ, RZ, R168 ;  /* 0x000000ffff957224 */ /* 0x000fe200078e00a8 */
[----:B------:R-:W-:Y:S01]  /*63d0*/  MOV R200, R169 ;  /* 0x000000a900c87202 */ /* 0x000fe20000000f00 */
[----:B------:R3:W5:Y:S05]  /*63e0*/  LDL.LU R234, [R1+0xa8] ;  /* 0x0000a80001ea7983 */ /* 0x00076a0000300800 */
[----:B------:R-:W-:Y:S08]  /*63f0*/  MUFU.EX2 R104, R38 ;  /* 0x0000002600687308 */ /* 0x000ff00000000800 */
[----:B------:R-:W1:Y:S08]  /*6400*/  MUFU.EX2 R105, R37 ;  /* 0x0000002500697308 */ /* 0x000e700000000800 */
[----:B------:R-:W-:Y:S08]  /*6410*/  MUFU.EX2 R106, R36 ;  /* 0x00000024006a7308 */ /* 0x000ff00000000800 */
[----:B------:R2:W-:Y:S08]  /*6420*/  MUFU.EX2 R95, R2 ;  /* 0x00000002005f7308 */ /* 0x0005f00000000800 */
[----:B------:R3:W3:Y:S01]  /*6430*/  MUFU.EX2 R94, R0 ;  /* 0x00000000005e7308 */ /* 0x0006e20000000800 */
[----:B------:R-:W-:Y:S01]  /*6440*/  MOV R151, R191 ;  /* 0x000000bf00977202 */ /* 0x000fe20000000f00 */
[----:B------:R-:W-:Y:S01]  /*6450*/  FADD.FTZ R26, R228, R5 ;  /* 0x00000005e41a7221 */ /* 0x000fe20000010000 */
[----:B-1----:R-:W-:Y:S01]  /*6460*/  F2FP.BF16.PACK_AB R7, R93, R92 ;  /* 0x0000005c5d07723e */ /* 0x002fe200000010ff */
[----:B------:R-:W-:Y:S01]  /*6470*/  IMAD.MOV.U32 R191, RZ, RZ, R192 ;  /* 0x000000ffffbf7224 */ /* 0x000fe200078e00c0 */
[----:B------:R-:W-:Y:S01]  /*6480*/  MOV R192, R193 ;  /* 0x000000c100c07202 */ /* 0x000fe20000000f00 */
[----:B------:R-:W-:Y:S01]  /*6490*/  IMAD.MOV.U32 R130, RZ, RZ, R170 ;  /* 0x000000ffff827224 */ /* 0x000fe200078e00aa */
[----:B------:R-:W-:Y:S01]  /*64a0*/  MOV R193, R180 ;  /* 0x000000b400c17202 */ /* 0x000fe20000000f00 */
[----:B------:R-:W-:Y:S01]  /*64b0*/  FADD.FTZ R26, R151, R26 ;  /* 0x0000001a971a7221 */ /* 0x000fe20000010000 */
[----:B------:R-:W-:Y:S01]  /*64c0*/  MOV R151, R192 ;  /* 0x000000c000977202 */ /* 0x000fe20000000f00 */
[----:B--2---:R-:W-:Y:S01]  /*64d0*/  FADD.FTZ R2, R152, R60 ;  /* 0x0000003c98027221 */ /* 0x004fe20000010000 */
[----:B------:R-:W-:Y:S01]  /*64e0*/  MOV R192, R193 ;  /* 0x000000c100c07202 */ /* 0x000fe20000000f00 */
[----:B------:R-:W-:Y:S01]  /*64f0*/  IMAD.MOV.U32 R193, RZ, RZ, R189 ;  /* 0x000000ffffc17224 */ /* 0x000fe200078e00bd */
[----:B------:R-:W-:-:S02]  /*6500*/  F2FP.BF16.PACK_AB R4, R105, R104 ;  /* 0x000000686904723e */ /* 0x000fc400000010ff */
[----:B------:R-:W-:Y:S01]  /*6510*/  MOV R131, R171 ;  /* 0x000000ab00837202 */ /* 0x000fe20000000f00 */
[----:B---3--:R-:W-:Y:S01]  /*6520*/  FADD.FTZ R0, R155, R61 ;  /* 0x0000003d9b007221 */ /* 0x008fe20000010000 */
[----:B------:R-:W-:Y:S02]  /*6530*/  F2FP.BF16.PACK_AB R5, R94, R95 ;  /* 0x0000005f5e05723e */ /* 0x000fe400000010ff */
[----:B------:R-:W-:Y:S02]  /*6540*/  MOV R181, R182 ;  /* 0x000000b600b57202 */ /* 0x000fe40000000f00 */
[----:B------:R-:W-:Y:S01]  /*6550*/  MOV R124, R142 ;  /* 0x0000008e007c7202 */ /* 0x000fe20000000f00 */
[----:B------:R-:W-:Y:S01]  /*6560*/  IMAD.MOV.U32 R111, RZ, RZ, R198 ;  /* 0x000000ffff6f7224 */ /* 0x000fe200078e00c6 */
[----:B------:R-:W-:Y:S01]  /*6570*/  F2FP.BF16.PACK_AB R6, R100, R106 ;  /* 0x0000006a6406723e */ /* 0x000fe200000010ff */
[----:B------:R-:W-:Y:S01]  /*6580*/  MUFU.EX2 R62, R62 ;  /* 0x0000003e003e7308 */ /* 0x000fe20000000800 */
[----:B------:R-:W-:Y:S01]  /*6590*/  MOV R189, R190 ;  /* 0x000000be00bd7202 */ /* 0x000fe20000000f00 */
[----:B------:R-:W-:Y:S01]  /*65a0*/  FADD.FTZ R0, R201, R0 ;  /* 0x00000000c9007221 */ /* 0x000fe20000010000 */
[----:B------:R-:W-:Y:S01]  /*65b0*/  MOV R190, R185 ;  /* 0x000000b900be7202 */ /* 0x000fe20000000f00 */
[----:B------:R-:W-:Y:S01]  /*65c0*/  IMAD.MOV.U32 R185, RZ, RZ, R186 ;  /* 0x000000ffffb97224 */ /* 0x000fe200078e00ba */
[----:B------:R-:W-:Y:S01]  /*65d0*/  MOV R186, R187 ;  /* 0x000000bb00ba7202 */ /* 0x000fe20000000f00 */
[----:B------:R-:W-:Y:S01]  /*65e0*/  FADD.FTZ R2, R153, R2 ;  /* 0x0000000299027221 */ /* 0x000fe20000010000 */
[----:B------:R-:W-:Y:S01]  /*65f0*/  MOV R187, R184 ;  /* 0x000000b800bb7202 */ /* 0x000fe20000000f00 */
[----:B------:R-:W-:Y:S01]  /*6600*/  IMAD.MOV.U32 R184, RZ, RZ, R188 ;  /* 0x000000ffffb87224 */ /* 0x000fe200078e00bc */
[----:B------:R-:W-:Y:S01]  /*6610*/  HMMA.16816.F32.BF16 R96, R4, R20, R96 ;  /* 0x000000140460723c */ /* 0x000fe20000041860 */
[----:B------:R-:W-:Y:S01]  /*6620*/  FADD.FTZ R24, R203, R0 ;  /* 0x00000000cb187221 */ /* 0x000fe20000010000 */
[----:B------:R-:W-:Y:S01]  /*6630*/  MOV R60, R196 ;  /* 0x000000c4003c7202 */ /* 0x000fe20000000f00 */
[----:B------:R-:W-:Y:S01]  /*6640*/  FADD.FTZ R2, R162, R2 ;  /* 0x00000002a2027221 */ /* 0x000fe20000010000 */
[----:B------:R-:W-:Y:S01]  /*6650*/  MOV R188, R225 ;  /* 0x000000e100bc7202 */ /* 0x000fe20000000f00 */
[----:B------:R-:W-:Y:S01]  /*6660*/  FADD.FTZ R0, R151, R25 ;  /* 0x0000001997007221 */ /* 0x000fe20000010000 */
[----:B------:R-:W-:-:S02]  /*6670*/  MOV R101, R193 ;  /* 0x000000c100657202 */ /* 0x000fc40000000f00 */
[----:B------:R-:W-:Y:S01]  /*6680*/  MOV R110, R149 ;  /* 0x00000095006e7202 */ /* 0x000fe20000000f00 */
[C---:B------:R-:W-:Y:S01]  /*6690*/  HMMA.16816.F32.BF16 R84, R4.reuse, R22, R84 ;  /* 0x000000160454723c */ /* 0x040fe20000041854 */
[----:B------:R-:W-:Y:S01]  /*66a0*/  FADD.FTZ R25, R224, R26 ;  /* 0x0000001ae0197221 */ /* 0x000fe20000010000 */
[----:B------:R-:W-:Y:S01]  /*66b0*/  MOV R129, R184 ;  /* 0x000000b800817202 */ /* 0x000fe20000000f00 */
[----:B------:R-:W-:Y:S01]  /*66c0*/  IMAD.MOV.U32 R128, RZ, RZ, R187 ;  /* 0x000000ffff807224 */ /* 0x000fe200078e00bb */
[----:B------:R-:W-:Y:S01]  /*66d0*/  MOV R183, R227 ;  /* 0x000000e300b77202 */ /* 0x000fe20000000f00 */
[----:B------:R-:W-:Y:S01]  /*66e0*/  IMAD.MOV.U32 R180, RZ, RZ, R226 ;  /* 0x000000ffffb47224 */ /* 0x000fe200078e00e2 */
[----:B------:R-:W-:Y:S01]  /*66f0*/  MOV R125, R179 ;  /* 0x000000b3007d7202 */ /* 0x000fe20000000f00 */
[----:B------:R-:W-:Y:S01]  /*6700*/  MUFU.EX2 R133, R133 ;  /* 0x0000008500857308 */ /* 0x000fe20000000800 */
[----:B------:R-:W-:Y:S01]  /*6710*/  HMMA.16816.F32.BF16 R80, R4, R16, R80 ;  /* 0x000000100450723c */ /* 0x000fe20000041850 */
[----:B------:R-:W-:Y:S01]  /*6720*/  FADD.FTZ R26, R191, R24 ;  /* 0x00000018bf1a7221 */ /* 0x000fe20000010000 */
[----:B------:R-:W-:Y:S01]  /*6730*/  LDSM.16.MT88.4 R168, [R223+0xb800] ;  /* 0x00b80000dfa8783b */ /* 0x000fe20000004200 */
[----:B------:R-:W-:-:S03]  /*6740*/  FADD.FTZ R24, R154, R2 ;  /* 0x000000029a187221 */ /* 0x000fc60000010000 */
[----:B------:R1:W5:Y:S02]  /*6750*/  LDL.LU R233, [R1+0xa4] ;  /* 0x0000a40001e97983 */ /* 0x0003640000300800 */
[----:B------:R-:W-:Y:S01]  /*6760*/  HMMA.16816.F32.BF16 R72, R4, R18, R72 ;  /* 0x000000120448723c */ /* 0x000fe20000041848 */
[----:B------:R-:W-:-:S07]  /*6770*/  FADD.FTZ R2, R192, R0 ;  /* 0x00000000c0027221 */ /* 0x000fce0000010000 */
[----:B------:R-:W-:Y:S01]  /*6780*/  HMMA.16816.F32.BF16 R68, R4, R12, R68 ;  /* 0x0000000c0444723c */ /* 0x000fe20000041844 */
[----:B------:R-:W-:-:S07]  /*6790*/  MOV R192, R189 ;  /* 0x000000bd00c07202 */ /* 0x000fce0000000f00 */
[----:B------:R-:W-:Y:S01]  /*67a0*/  HMMA.16816.F32.BF16 R64, R4, R14, R64 ;  /* 0x0000000e0440723c */ /* 0x000fe20000041840 */
[----:B------:R-:W-:-:S07]  /*67b0*/  IMAD.MOV.U32 R151, RZ, RZ, R190 ;  /* 0x000000ffff977224 */ /* 0x000fce00078e00be */
[----:B----4-:R-:W-:Y:S01]  /*67c0*/  HMMA.16816.F32.BF16 R56, R4, R8, R56 ;  /* 0x000000080438723c */ /* 0x010fe20000041838 */
[----:B------:R-:W-:-:S07]  /*67d0*/  MOV R199, R188 ;  /* 0x000000bc00c77202 */ /* 0x000fce0000000f00 */
[----:B------:R-:W-:Y:S01]  /*67e0*/  HMMA.16816.F32.BF16 R36, R4, R10, R116 ;  /* 0x0000000a0424723c */ /* 0x000fe20000041874 */
[----:B------:R-:W-:Y:S01]  /*67f0*/  FADD.FTZ R0, R128, R25 ;  /* 0x0000001980007221 */ /* 0x000fe20000010000 */
[----:B------:R-:W-:Y:S02]  /*6800*/  MOV R201, R197 ;  /* 0x000000c500c97202 */ /* 0x000fe40000000f00 */
[----:B------:R-:W-:Y:S02]  /*6810*/  MOV R150, R186 ;  /* 0x000000ba00967202 */ /* 0x000fe40000000f00 */
[----:B------:R-:W-:Y:S02]  /*6820*/  MOV R148, R185 ;  /* 0x000000b900947202 */ /* 0x000fe40000000f00 */
[----:B------:R-:W-:Y:S02]  /*6830*/  MOV R61, R194 ;  /* 0x000000c2003d7202 */ /* 0x000fe40000000f00 */
[----:B------:R-:W-:-:S02]  /*6840*/  MOV R203, R178 ;  /* 0x000000b200cb7202 */ /* 0x000fc40000000f00 */
[----:B------:R-:W-:Y:S01]  /*6850*/  MOV R182, R230 ;  /* 0x000000e600b67202 */ /* 0x000fe20000000f00 */
[----:B------:R-:W-:Y:S01]  /*6860*/  IMAD.MOV.U32 R126, RZ, RZ, R180 ;  /* 0x000000ffff7e7224 */ /* 0x000fe200078e00b4 */
[----:B------:R-:W-:Y:S01]  /*6870*/  F2FP.BF16.PACK_AB R4, R113, R112 ;  /* 0x000000707104723e */ /* 0x000fe200000010ff */
[----:B------:R-:W-:Y:S01]  /*6880*/  MUFU.EX2 R63, R63 ;  /* 0x0000003f003f7308 */ /* 0x000fe20000000800 */
[----:B------:R-:W-:Y:S01]  /*6890*/  F2FP.BF16.PACK_AB R5, R121, R120 ;  /* 0x000000787905723e */ /* 0x000fe200000010ff */
[----:B------:R-:W2:Y:S01]  /*68a0*/  LDSM.16.MT88.4 R152, [R220+0xb800] ;  /* 0x00b80000dc98783b */ /* 0x000ea20000004200 */
[----:B------:R-:W-:Y:S02]  /*68b0*/  F2FP.BF16.PACK_AB R6, R115, R114 ;  /* 0x000000727306723e */ /* 0x000fe400000010ff */
        /* <DEDUP_REMOVED lines=8> */
[----:B------:R-:W-:Y:S01]  /*6940*/  IMAD.MOV.U32 R108, RZ, RZ, R150 ;  /* 0x000000ffff6c7224 */ /* 0x000fe200078e0096 */
[----:B------:R-:W-:Y:S01]  /*6950*/  MOV R103, R151 ;  /* 0x0000009700677202 */ /* 0x000fe20000000f00 */
[----:B------:R-:W-:Y:S01]  /*6960*/  MUFU.EX2 R138, R138 ;  /* 0x0000008a008a7308 */ /* 0x000fe20000000800 */
[----:B------:R-:W-:Y:S01]  /*6970*/  MOV R109, R199 ;  /* 0x000000c7006d7202 */ /* 0x000fe20000000f00 */
[----:B------:R-:W3:Y:S02]  /*6980*/  LDSM.16.MT88.4 R184, [R221+0xb800] ;  /* 0x00b80000ddb8783b */ /* 0x000ee40000004200 */
[----:B------:R-:W-:Y:S01]  /*6990*/  FADD.FTZ R9, R129, R26 ;  /* 0x0000001a81097221 */ /* 0x000fe20000010000 */
[C---:B------:R-:W-:Y:S01]  /*69a0*/  HMMA.16816.F32.BF16 R28, R4.reuse, R12, R28 ;  /* 0x0000000c041c723c */ /* 0x040fe2000004181c */
[----:B------:R-:W-:Y:S01]  /*69b0*/  FADD.FTZ R8, R163, R24 ;  /* 0x00000018a3087221 */ /* 0x000fe20000010000 */
[----:B------:R-:W-:Y:S01]  /*69c0*/  MOV R91, R177 ;  /* 0x000000b1005b7202 */ /* 0x000fe20000000f00 */
[----:B------:R-:W-:Y:S01]  /*69d0*/  IMAD.MOV.U32 R90, RZ, RZ, R176 ;  /* 0x000000ffff5a7224 */ /* 0x000fe200078e00b0 */
[----:B------:R-:W-:Y:S01]  /*69e0*/  MOV R127, R181 ;  /* 0x000000b5007f7202 */ /* 0x000fe20000000f00 */
[----:B------:R-:W-:Y:S01]  /*69f0*/  MUFU.EX2 R132, R132 ;  /* 0x0000008400847308 */ /* 0x000fe20000000800 */
[----:B------:R1:W5:Y:S01]  /*6a00*/  LDL.LU R232, [R1+0xa0] ;  /* 0x0000a00001e87983 */ /* 0x0003620000300800 */
[----:B------:R-:W-:Y:S01]  /*6a10*/  FADD.FTZ R12, R131, R0 ;  /* 0x00000000830c7221 */ /* 0x000fe20000010000 */
[----:B------:R-:W-:Y:S01]  /*6a20*/  HMMA.16816.F32.BF16 R52, R4, R20, R52 ;  /* 0x000000140434723c */ /* 0x000fe20000041834 */
[----:B------:R-:W-:-:S07]  /*6a30*/  FADD.FTZ R0, R159, R2 ;  /* 0x000000029f007221 */ /* 0x000fce0000010000 */
[----:B------:R-:W-:Y:S01]  /*6a40*/  HMMA.16816.F32.BF16 R48, R4, R22, R48 ;  /* 0x000000160430723c */ /* 0x000fe20000041830 */
[----:B------:R-:W-:-:S07]  /*6a50*/  FADD.FTZ R0, R116, R0 ;  /* 0x0000000074007221 */ /* 0x000fce0000010000 */
[C---:B------:R-:W-:Y:S08]  /*6a60*/  HMMA.16816.F32.BF16 R44, R4.reuse, R16, R44 ;  /* 0x00000010042c723c */ /* 0x040ff0000004182c */
[C---:B------:R-:W-:Y:S08]  /*6a70*/  HMMA.16816.F32.BF16 R40, R4.reuse, R18, R40 ;  /* 0x000000120428723c */ /* 0x040ff00000041828 */
[----:B------:R-:W-:Y:S01]  /*6a80*/  HMMA.16816.F32.BF16 R32, R4, R14, R32 ;  /* 0x0000000e0420723c */ /* 0x000fe20000041820 */
[----:B------:R-:W-:-:S02]  /*6a90*/  MOV R107, R148 ;  /* 0x00000094006b7202 */ /* 0x000fc40000000f00 */
[----:B------:R-:W-:Y:S01]  /*6aa0*/  MOV R128, R182 ;  /* 0x000000b600807202 */ /* 0x000fe20000000f00 */
[----:B------:R-:W-:Y:S01]  /*6ab0*/  IMAD.MOV.U32 R129, RZ, RZ, R183 ;  /* 0x000000ffff817224 */ /* 0x000fe200078e00b7 */
[----:B------:R-:W-:Y:S01]  /*6ac0*/  MOV R130, R143 ;  /* 0x0000008f00827202 */ /* 0x000fe20000000f00 */
[----:B------:R-:W4:Y:S01]  /*6ad0*/  MUFU.EX2 R24, R141 ;  /* 0x0000008d00187308 */ /* 0x000f220000000800 */
[----:B------:R1:W5:Y:S01]  /*6ae0*/  LDL.LU R231, [R1+0x9c] ;  /* 0x00009c0001e77983 */ /* 0x0003620000300800 */
[----:B------:R-:W-:Y:S01]  /*6af0*/  HMMA.16816.F32.BF16 R20, R4, R10, R76 ;  /* 0x0000000a0414723c */ /* 0x000fe2000004184c */
[----:B------:R-:W-:Y:S01]  /*6b00*/  MOV R116, R61 ;  /* 0x0000003d00747202 */ /* 0x000fe20000000f00 */
[----:B------:R-:W-:Y:S01]  /*6b10*/  IMAD.MOV.U32 R131, RZ, RZ, R195 ;  /* 0x000000ffff837224 */ /* 0x000fe200078e00c3 */
[----:B------:R-:W1:Y:S04]  /*6b20*/  LDSM.16.MT88.4 R16, [R222+0xb800] ;  /* 0x00b80000de10783b */ /* 0x000e680000004200 */
[----:B------:R-:W-:Y:S01]  /*6b30*/  FADD.FTZ R4, R161, R9 ;  /* 0x00000009a1047221 */ /* 0x000fe20000010000 */
[----:B------:R-:W-:Y:S01]  /*6b40*/  MUFU.EX2 R15, R144 ;  /* 0x00000090000f7308 */ /* 0x000fe20000000800 */
[----:B------:R-:W-:Y:S01]  /*6b50*/  FADD.FTZ R5, R160, R8 ;  /* 0x00000008a0057221 */ /* 0x000fe20000010000 */
[----:B------:R1:W5:Y:S01]  /*6b60*/  LDL.LU R230, [R1+0x98] ;  /* 0x0000980001e67983 */ /* 0x0003620000300800 */
[----:B------:R-:W-:-:S02]  /*6b70*/  FADD.FTZ R6, R202, R12 ;  /* 0x0000000cca067221 */ /* 0x000fc40000010000 */
[----:B------:R-:W-:Y:S01]  /*6b80*/  FADD.FTZ R4, R90, R4 ;  /* 0x000000045a047221 */ /* 0x000fe20000010000 */
[----:B------:R-:W-:Y:S01]  /*6b90*/  MOV R61, R108 ;  /* 0x0000006c003d7202 */ /* 0x000fe20000000f00 */
[----:B------:R-:W-:Y:S01]  /*6ba0*/  FADD.FTZ R2, R91, R5 ;  /* 0x000000055b027221 */ /* 0x000fe20000010000 */
[----:B------:R-:W-:Y:S01]  /*6bb0*/  MOV R91, R60 ;  /* 0x0000003c005b7202 */ /* 0x000fe20000000f00 */
[----:B------:R-:W-:Y:S01]  /*6bc0*/  FADD.FTZ R6, R117, R6 ;  /* 0x0000000675067221 */ /* 0x000fe20000010000 */
[----:B------:R-:W1:Y:S01]  /*6bd0*/  MUFU.EX2 R11, R147 ;  /* 0x00000093000b7308 */ /* 0x000e620000000800 */
[----:B------:R-:W-:Y:S01]  /*6be0*/  IMAD.MOV.U32 R90, RZ, RZ, R201 ;  /* 0x000000ffff5a7224 */ /* 0x000fe200078e00c9 */
[----:B------:R1:W5:Y:S01]  /*6bf0*/  LDL.LU R229, [R1+0x94] ;  /* 0x0000940001e57983 */ /* 0x0003620000300800 */
[----:B------:R-:W-:Y:S01]  /*6c00*/  FADD.FTZ R4, R118, R4 ;  /* 0x0000000476047221 */ /* 0x000fe20000010000 */
[----:B------:R-:W-:Y:S01]  /*6c10*/  MOV R118, R102 ;  /* 0x0000006600767202 */ /* 0x000fe20000000f00 */
[----:B------:R-:W-:-:S02]  /*6c20*/  FADD.FTZ R2, R119, R2 ;  /* 0x0000000277027221 */ /* 0x000fc40000010000 */
[----:B------:R-:W-:Y:S02]  /*6c30*/  FADD.FTZ R5, R203, R0 ;  /* 0x00000000cb057221 */ /* 0x000fe40000010000 */
[----:B------:R-:W-:Y:S01]  /*6c40*/  IMAD.MOV.U32 R117, RZ, RZ, R101 ;  /* 0x000000ffff757224 */ /* 0x000fe200078e0065 */
[----:B------:R-:W-:Y:S01]  /*6c50*/  MOV R119, R103 ;  /* 0x0000006700777202 */ /* 0x000fe20000000f00 */
[----:B------:R-:W-:Y:S01]  /*6c60*/  FADD.FTZ R0, R90, R6 ;  /* 0x000000065a007221 */ /* 0x000fe20000010000 */
[----:B------:R-:W-:Y:S01]  /*6c70*/  MOV R101, R109 ;  /* 0x0000006d00657202 */ /* 0x000fe20000000f00 */
[----:B------:R-:W-:Y:S01]  /*6c80*/  IMAD.MOV.U32 R60, RZ, RZ, R107 ;  /* 0x000000ffff3c7224 */ /* 0x000fe200078e006b */
[----:B------:R-:W1:Y:S01]  /*6c90*/  MUFU.EX2 R10, R156 ;  /* 0x0000009c000a7308 */ /* 0x000e620000000800 */
[----:B------:R-:W-:Y:S01]  /*6ca0*/  FADD.FTZ R4, R91, R4 ;  /* 0x000000045b047221 */ /* 0x000fe20000010000 */
[----:B------:R1:W5:Y:S01]  /*6cb0*/  LDL.LU R228, [R1+0x90] ;  /* 0x0000900001e47983 */ /* 0x0003620000300800 */
[----:B------:R-:W-:-:S02]  /*6cc0*/  FADD.FTZ R2, R116, R2 ;  /* 0x0000000274027221 */ /* 0x000fc40000010000 */
[----:B------:R-:W-:Y:S01]  /*6cd0*/  FADD.FTZ R6, R117, R5 ;  /* 0x0000000575067221 */ /* 0x000fe20000010000 */
[----:B------:R-:W-:Y:S01]  /*6ce0*/  MOV R103, R200 ;  /* 0x000000c800677202 */ /* 0x000fe20000000f00 */
[----:B------:R-:W-:Y:S01]  /*6cf0*/  FADD.FTZ R5, R118, R0 ;  /* 0x0000000076057221 */ /* 0x000fe20000010000 */
[----:B------:R-:W-:Y:S01]  /*6d00*/  MOV R107, R174 ;  /* 0x000000ae006b7202 */ /* 0x000fe20000000f00 */
[----:B------:R-:W-:Y:S01]  /*6d10*/  IMAD.MOV.U32 R102, RZ, RZ, R110 ;  /* 0x000000ffff667224 */ /* 0x000fe200078e006e */
[----:B------:R-:W-:Y:S01]  /*6d20*/  MOV R109, R173 ;  /* 0x000000ad006d7202 */ /* 0x000fe20000000f00 */
[----:B------:R-:W-:Y:S01]  /*6d30*/  FADD.FTZ R7, R119, R4 ;  /* 0x0000000477077221 */ /* 0x000fe20000010000 */
[----:B------:R-:W1:Y:S01]  /*6d40*/  MUFU.EX2 R14, R145 ;  /* 0x00000091000e7308 */ /* 0x000e620000000800 */
[----:B------:R-:W-:Y:S01]  /*6d50*/  FADD.FTZ R2, R60, R2 ;  /* 0x000000023c027221 */ /* 0x000fe20000010000 */
[----:B------:R1:W5:Y:S01]  /*6d60*/  LDL.LU R227, [R1+0x8c] ;  /* 0x00008c0001e37983 */ /* 0x0003620000300800 */
[----:B------:R-:W-:-:S02]  /*6d70*/  FADD.FTZ R0, R61, R6 ;  /* 0x000000063d007221 */ /* 0x000fc40000010000 */
[----:B------:R-:W-:Y:S01]  /*6d80*/  IMAD.MOV.U32 R108, RZ, RZ, R175 ;  /* 0x000000ffff6c7224 */ /* 0x000fe200078e00af */
[----:B------:R-:W-:Y:S01]  /*6d90*/  MOV R110, R172 ;  /* 0x000000ac006e7202 */ /* 0x000fe20000000f00 */
[----:B------:R-:W-:Y:S01]  /*6da0*/  FADD.FTZ R4, R101, R5 ;  /* 0x0000000565047221 */ /* 0x000fe20000010000 */
[----:B------:R-:W1:Y:S01]  /*6db0*/  MUFU.EX2 R9, R157 ;  /* 0x0000009d00097308 */ /* 0x000e620000000800 */
[----:B------:R-:W-:Y:S01]  /*6dc0*/  FADD.FTZ R6, R102, R7 ;  /* 0x0000000766067221 */ /* 0x000fe20000010000 */
[----:B------:R1:W5:Y:S01]  /*6dd0*/  LDL.LU R226, [R1+0x88] ;  /* 0x0000880001e27983 */ /* 0x0003620000300800 */
[----:B------:R-:W-:Y:S02]  /*6de0*/  FADD.FTZ R5, R103, R2 ;  /* 0x0000000267057221 */ /* 0x000fe40000010000 */
[----:B------:R-:W-:Y:S01]  /*6df0*/  FADD.FTZ R2, R107, R0 ;  /* 0x000000006b027221 */ /* 0x000fe20000010000 */
[----:B------:R1:W5:Y:S01]  /*6e00*/  LDL.LU R225, [R1+0x84] ;  /* 0x0000840001e17983 */ /* 0x0003620000300800 */
[----:B------:R-:W-:-:S02]  /*6e10*/  FADD.FTZ R0, R108, R4 ;  /* 0x000000046c007221 */ /* 0x000fc40000010000 */
[----:B------:R-:W-:Y:S01]  /*6e20*/  FADD.FTZ R6, R109, R6 ;  /* 0x000000066d067221 */ /* 0x000fe20000010000 */
[----:B------:R-:W1:Y:S01]  /*6e30*/  MUFU.EX2 R139, R139 ;  /* 0x0000008b008b7308 */ /* 0x000e620000000800 */
[----:B------:R-:W-:Y:S01]  /*6e40*/  FADD.FTZ R4, R110, R5 ;  /* 0x000000056e047221 */ /* 0x000fe20000010000 */
[----:B------:R1:W5:Y:S01]  /*6e50*/  LDL.LU R224, [R1+0x80] ;  /* 0x0000800001e07983 */ /* 0x0003620000300800 */
[----:B------:R-:W-:Y:S02]  /*6e60*/  FADD.FTZ R0, R124, R0 ;  /* 0x000000007c007221 */ /* 0x000fe40000010000 */
[----:B------:R-:W-:Y:S02]  /*6e70*/  FADD.FTZ R2, R111, R2 ;  /* 0x000000026f027221 */ /* 0x000fe40000010000 */
[----:B------:R-:W-:Y:S02]  /*6e80*/  FADD.FTZ R5, R125, R6 ;  /* 0x000000067d057221 */ /* 0x000fe40000010000 */
[----:B------:R-:W-:-:S02]  /*6e90*/  FADD.FTZ R4, R126, R4 ;  /* 0x000000047e047221 */ /* 0x000fc40000010000 */
[----:B------:R-:W-:Y:S02]  /*6ea0*/  FADD.FTZ R0, R128, R0 ;  /* 0x0000000080007221 */ /* 0x000fe40000010000 */
[----:B------:R-:W-:Y:S02]  /*6eb0*/  FADD.FTZ R2, R127, R2 ;  /* 0x000000027f027221 */ /* 0x000fe40000010000 */
        /* <DEDUP_REMOVED lines=42> */
[----:B------:R-:W-:Y:S01]  /*7160*/  FADD.FTZ R0, R92, R0 ;  /* 0x000000005c007221 */ /* 0x000fe20000010000 */
[----:B------:R-:W2:Y:S01]  /*7170*/  MUFU.EX2 R13, R146 ;  /* 0x00000092000d7308 */ /* 0x000ea20000000800 */
[----:B------:R-:W-:Y:S02]  /*7180*/  FADD.FTZ R2, R106, R2 ;  /* 0x000000026a027221 */ /* 0x000fe40000010000 */
[----:B------:R-:W-:Y:S02]  /*7190*/  FADD.FTZ R5, R115, R5 ;  /* 0x0000000573057221 */ /* 0x000fe40000010000 */
[----:B------:R-:W-:-:S02]  /*71a0*/  FADD.FTZ R4, R123, R4 ;  /* 0x000000047b047221 */ /* 0x000fc40000010000 */
[----:B------:R-:W-:Y:S01]  /*71b0*/  FADD.FTZ R0, R93, R0 ;  /* 0x000000005d007221 */ /* 0x000fe20000010000 */
[----:B------:R-:W2:Y:S01]  /*71c0*/  MUFU.EX2 R8, R158 ;  /* 0x0000009e00087308 */ /* 0x000ea20000000800 */
[----:B------:R-:W-:Y:S02]  /*71d0*/  FADD.FTZ R2, R100, R2 ;  /* 0x0000000264027221 */ /* 0x000fe40000010000 */
[----:B----4-:R-:W-:Y:S02]  /*71e0*/  FADD.FTZ R5, R24, R5 ;  /* 0x0000000518057221 */ /* 0x010fe40000010000 */
[----:B-1----:R-:W-:-:S03]  /*71f0*/  FADD.FTZ R4, R11, R4 ;  /* 0x000000040b047221 */ /* 0x002fc60000010000 */
[----:B------:R-:W1:Y:S01]  /*7200*/  MUFU.EX2 R137, R137 ;  /* 0x0000008900897308 */ /* 0x000e620000000800 */
[----:B------:R-:W-:Y:S02]  /*7210*/  FADD.FTZ R0, R62, R0 ;  /* 0x000000003e007221 */ /* 0x000fe40000010000 */
[----:B------:R-:W-:-:S05]  /*7220*/  FADD.FTZ R2, R133, R2 ;  /* 0x0000000285027221 */ /* 0x000fca0000010000 */
[----:B------:R-:W4:Y:S01]  /*7230*/  MUFU.EX2 R27, R140 ;  /* 0x0000008c001b7308 */ /* 0x000f220000000800 */
        /* <DEDUP_REMOVED lines=8> */
[----:B--2---:R-:W-:Y:S02]  /*72c0*/  FADD.FTZ R5, R13, R5 ;  /* 0x000000050d057221 */ /* 0x004fe40000010000 */
[----:B------:R-:W-:Y:S02]  /*72d0*/  FADD.FTZ R4, R8, R4 ;  /* 0x0000000408047221 */ /* 0x000fe40000010000 */
[----:B-1----:R-:W-:Y:S02]  /*72e0*/  FADD.FTZ R0, R137, R0 ;  /* 0x0000000089007221 */ /* 0x002fe40000010000 */
[----:B----4-:R-:W-:Y:S01]  /*72f0*/  FADD.FTZ R2, R27, R2 ;  /* 0x000000021b027221 */ /* 0x010fe20000010000 */
[----:B------:R1:W-:Y:S04]  /*7300*/  STL [R1+0x8], R5 ;  /* 0x0000080501007387 */ /* 0x0003e80000100800 */
[----:B------:R1:W-:Y:S04]  /*7310*/  STL [R1+0x4], R4 ;  /* 0x0000040401007387 */ /* 0x0003e80000100800 */
[----:B------:R1:W-:Y:S04]  /*7320*/  STL [R1+0x20], R0 ;  /* 0x0000200001007387 */ /* 0x0003e80000100800 */
[----:B------:R1:W-:Y:S01]  /*7330*/  STL [R1+0x14], R2 ;  /* 0x0000140201007387 */ /* 0x0003e20000100800 */
[----:B------:R-:W-:-:S02]  /*7340*/  F2FP.BF16.PACK_AB R196, R138, R133 ;  /* 0x000000858ac4723e */ /* 0x000fc400000010ff */
[----:B------:R-:W-:Y:S02]  /*7350*/  F2FP.BF16.PACK_AB R197, R63, R62 ;  /* 0x0000003e3fc5723e */ /* 0x000fe400000010ff */
[----:B------:R-:W-:Y:S02]  /*7360*/  F2FP.BF16.PACK_AB R198, R27, R139 ;  /* 0x0000008b1bc6723e */ /* 0x000fe400000010ff */
[----:B------:R-:W-:Y:S02]  /*7370*/  F2FP.BF16.PACK_AB R199, R137, R132 ;  /* 0x0000008489c7723e */ /* 0x000fe400000010ff */
[----:B------:R-:W-:Y:S02]  /*7380*/  F2FP.BF16.PACK_AB R200, R15, R24 ;  /* 0x000000180fc8723e */ /* 0x000fe400000010ff */
[----:B------:R-:W-:Y:S02]  /*7390*/  F2FP.BF16.PACK_AB R201, R10, R11 ;  /* 0x0000000b0ac9723e */ /* 0x000fe400000010ff */
[----:B------:R-:W-:-:S02]  /*73a0*/  F2FP.BF16.PACK_AB R202, R13, R14 ;  /* 0x0000000e0dca723e */ /* 0x000fc400000010ff */
[----:B------:R-:W-:Y:S01]  /*73b0*/  F2FP.BF16.PACK_AB R203, R8, R9 ;  /* 0x0000000908cb723e */ /* 0x000fe200000010ff */
[C---:B------:R-:W-:Y:S08]  /*73c0*/  HMMA.16816.F32.BF16 R140, R196.reuse, R152, R96 ;  /* 0x00000098c48c723c */ /* 0x040ff00000041860 */
[C---:B------:R-:W-:Y:S08]  /*73d0*/  HMMA.16816.F32.BF16 R148, R196.reuse, R154, R84 ;  /* 0x0000009ac494723c */ /* 0x040ff00000041854 */
[C---:B------:R-:W-:Y:S08]  /*73e0*/  HMMA.16816.F32.BF16 R160, R196.reuse, R168, R80 ;  /* 0x000000a8c4a0723c */ /* 0x040ff00000041850 */
[C---:B------:R-:W-:Y:S08]  /*73f0*/  HMMA.16816.F32.BF16 R164, R196.reuse, R170, R72 ;  /* 0x000000aac4a4723c */ /* 0x040ff00000041848 */
[C---:B---3--:R-:W-:Y:S08]  /*7400*/  HMMA.16816.F32.BF16 R176, R196.reuse, R184, R68 ;  /* 0x000000b8c4b0723c */ /* 0x048ff00000041844 */
[----:B------:R-:W-:Y:S08]  /*7410*/  HMMA.16816.F32.BF16 R180, R196, R186, R64 ;  /* 0x000000bac4b4723c */ /* 0x000ff00000041840 */
[C---:B------:R-:W-:Y:S08]  /*7420*/  HMMA.16816.F32.BF16 R144, R200.reuse, R152, R52 ;  /* 0x00000098c890723c */ /* 0x040ff00000041834 */
[C---:B------:R-:W-:Y:S08]  /*7430*/  HMMA.16816.F32.BF16 R156, R200.reuse, R168, R44 ;  /* 0x000000a8c89c723c */ /* 0x040ff0000004182c */
[----:B------:R-:W-:Y:S08]  /*7440*/  HMMA.16816.F32.BF16 R172, R200, R184, R28 ;  /* 0x000000b8c8ac723c */ /* 0x000ff0000004181c */
[----:B------:R-:W-:Y:S08]  /*7450*/  HMMA.16816.F32.BF16 R192, R196, R16, R56 ;  /* 0x00000010c4c0723c */ /* 0x000ff00000041838 */
[C---:B------:R-:W-:Y:S08]  /*7460*/  HMMA.16816.F32.BF16 R152, R200.reuse, R154, R48 ;  /* 0x0000009ac898723c */ /* 0x040ff00000041830 */
[C---:B------:R-:W-:Y:S08]  /*7470*/  HMMA.16816.F32.BF16 R168, R200.reuse, R170, R40 ;  /* 0x000000aac8a8723c */ /* 0x040ff00000041828 */
[C---:B------:R-:W-:Y:S08]  /*7480*/  HMMA.16816.F32.BF16 R184, R200.reuse, R186, R32 ;  /* 0x000000bac8b8723c */ /* 0x040ff00000041820 */
[----:B------:R-:W-:Y:S08]  /*7490*/  HMMA.16816.F32.BF16 R188, R200, R16, R188 ;  /* 0x00000010c8bc723c */ /* 0x000ff000000418bc */
[-C--:B------:R-:W-:Y:S08]  /*74a0*/  HMMA.16816.F32.BF16 R196, R196, R18.reuse, R36 ;  /* 0x00000012c4c4723c */ /* 0x080ff00000041824 */
[----:B------:R-:W-:Y:S01]  /*74b0*/  HMMA.16816.F32.BF16 R200, R200, R18, R20 ;  /* 0x00000012c8c8723c */ /* 0x000fe20000041814 */
[----:B------:R-:W-:Y:S10]  /*74c0*/  @!P0 BRA `(.L_x_2) ;  /* 0x0000496000008947 */ /* 0x000ff40003800000 */
[----:B-1----:R-:W2:Y:S01]  /*74d0*/  LDL.LU R250, [R1+0x24] ;  /* 0x0000240001fa7983 */ /* 0x002ea20000300800 */
[----:B------:R-:W-:Y:S01]  /*74e0*/  IMAD.MOV.U32 R137, RZ, RZ, R135 ;  /* 0x000000ffff897224 */ /* 0x000fe200078e0087 */
[----:B------:R-:W-:Y:S01]  /*74f0*/  MOV R139, R3 ;  /* 0x00000003008b7202 */ /* 0x000fe20000000f00 */
[----:B------:R-:W-:Y:S01]  /*7500*/  IMAD.MOV.U32 R132, RZ, RZ, R136 ;  /* 0x000000ffff847224 */ /* 0x000fe200078e0088 */
[----:B------:R-:W-:-:S02]  /*7510*/  MOV R138, R134 ;  /* 0x00000086008a7202 */ /* 0x000fc40000000f00 */
[----:B--2---:R-:W-:Y:S01]  /*7520*/  IADD3 R240, R250, -0x2, RZ ;  /* 0xfffffffefaf07810 */ /* 0x004fe20007ffe0ff */
[----:B------:R-:W-:Y:S06]  /*7530*/  BRA `(.L_x_3) ;  /* 0x0000027000007947 */ /* 0x000fec0003800000 */
.L_x_5:
[----:B------:R-:W2:Y:S01]  /*7540*/  LDL.64 R244, [R1+0x58] ;  /* 0x0000580001f47983 */ /* 0x000ea20000100a00 */
[----:B------:R-:W-:Y:S03]  /*7550*/  IADD3 R0, R240, -0x1, RZ ;  /* 0xfffffffff0007810 */ /* 0x000fe60007ffe0ff */
[----:B------:R-:W3:Y:S01]  /*7560*/  LDL.64 R242, [R1+0x48] ;  /* 0x0000480001f27983 */ /* 0x000ee20000100a00 */
[----:B------:R-:W-:Y:S01]  /*7570*/  SHF.R.S32.HI R2, RZ, 0x1f, R0 ;  /* 0x0000001fff027819 */ /* 0x000fe20000011400 */
[----:B------:R-:W-:Y:S04]  /*7580*/  IMAD.WIDE.U32 R134, R0, c[0x0][0x198], RZ ;  /* 0x0000660000867a25 */ /* 0x000fe800078e00ff */
[----:B------:R-:W-:Y:S04]  /*7590*/  IMAD R2, R2, c[0x0][0x198], RZ ;  /* 0x0000660002027a24 */ /* 0x000fe800078e02ff */
[----:B------:R-:W-:Y:S04]  /*75a0*/  IMAD R2, R0, c[0x0][0x19c], R2 ;  /* 0x0000670000027a24 */ /* 0x000fe800078e0202 */
[----:B------:R-:W-:Y:S01]  /*75b0*/  IMAD.IADD R3, R135, 0x1, R2 ;  /* 0x0000000187037824 */ /* 0x000fe200078e0202 */
[----:B--2---:R-:W-:Y:S04]  /*75c0*/  LEA R0, P1, R134, R244, 0x7 ;  /* 0x000000f486007211 */ /* 0x004fe800078238ff */
[----:B------:R-:W-:Y:S02]  /*75d0*/  LEA R2, P2, R0, c[0x0][0x168], 0x1 ;  /* 0x00005a0000027a11 */ /* 0x000fe400078408ff */
[----:B---3--:R-:W-:Y:S02]  /*75e0*/  LEA.HI.X R3, R134, R243, R3, 0x7, P1 ;  /* 0x000000f386037211 */ /* 0x008fe400008f3c03 */
        /* <DEDUP_REMOVED lines=11> */
[----:B------:R-:W-:Y:S02]  /*76a0*/  IADD3 R206, P2, R208, UR12, RZ ;  /* 0x0000000cd0ce7c10 */ /* 0x000fe4000ff5e0ff */
        /* <DEDUP_REMOVED lines=8> */
[----:B-1----:R-:W-:Y:S04]  /*7730*/  IADD3 R2, P2, R134, UR12, RZ ;  /* 0x0000000c86027c10 */ /* 0x002fe8000ff5e0ff */
[----:B--2---:R-:W-:Y:S02]  /*7740*/  IADD3 R204, P1, R2, UR12, RZ ;  /* 0x0000000c02cc7c10 */ /* 0x004fe4000ff3e0ff */
[----:B------:R-:W-:Y:S04]  /*7750*/  IADD3.X R3, R135, UR14, RZ, P2, !PT ;  /* 0x0000000e87037c10 */ /* 0x000fe800097fe4ff */
[----:B------:R-:W-:Y:S01]  /*7760*/  IADD3.X R205, R3, UR14, RZ, P1, !PT ;  /* 0x0000000e03cd7c10 */ /* 0x000fe20008ffe4ff */
[----:B------:R3:W-:Y:S04]  /*7770*/  LDGSTS.E.BYPASS.LTC128B.128 [R239+0x7000], [R2.64] ;  /* 0x0700000002ef7fae */ /* 0x0007e8000b901d48 */
[----:B------:R3:W-:Y:S04]  /*7780*/  LDGSTS.E.BYPASS.LTC128B.128 [R239+0x7800], [R204.64] ;  /* 0x07800000ccef7fae */ /* 0x0007e8000b901d48 */
[----:B------:R-:W0:Y:S01]  /*7790*/  LDGDEPBAR ;  /* 0x00000000000079af */ /* 0x000e220000000000 */
[----:B------:R-:W-:-:S05]  /*77a0*/  BRA `(.L_x_4) ;  /* 0x00000d3000007947 */ /* 0x000fca0003800000 */
.L_x_3:
[----:B------:R-:W2:Y:S01]  /*77b0*/  LDL.64 R14, [R1+0x50] ;  /* 0x00005000010e7983 */ /* 0x000ea20000100a00 */
[----:B------:R-:W-:Y:S01]  /*77c0*/  SHF.R.S32.HI R0, RZ, 0x1f, R240 ;  /* 0x0000001fff007819 */ /* 0x000fe200000114f0 */
[----:B------:R-:W-:Y:S04]  /*77d0*/  DEPBAR.LE SB0, 0x0 ;  /* 0x000080000000791a */ /* 0x000fe80000000000 */
[----:B------:R-:W3:Y:S01]  /*77e0*/  LDL R6, [R1+0x60] ;  /* 0x0000600001067983 */ /* 0x000ee20000100800 */
[----:B------:R-:W-:Y:S02]  /*77f0*/  IMAD R0, R0, c[0x0][0x1a0], RZ ;  /* 0x0000680000007a24 */ /* 0x000fe400078e02ff */
[C---:B------:R-:W-:Y:S01]  /*7800*/  IMAD.WIDE.U32 R4, R240.reuse, c[0x0][0x1a0], RZ ;  /* 0x00006800f0047a25 */ /* 0x040fe200078e00ff */
[----:B------:R-:W-:Y:S03]  /*7810*/  BAR.SYNC.DEFER_BLOCKING 0x0 ;  /* 0x0000000000007b1d */ /* 0x000fe60000010000 */
        /* <DEDUP_REMOVED lines=12> */
[----:B-----5:R1:W-:Y:S01]  /*78e0*/  LDGSTS.E.BYPASS.LTC128B.128 [R239+0x8000], [R2.64] ;  /* 0x0800000002ef7fae */ /* 0x0203e2000b901d48 */
[----:B------:R-:W-:Y:S02]  /*78f0*/  IADD3 R10, P0, R12, UR7, RZ ;  /* 0x000000070c0a7c10 */ /* 0x000fe4000ff1e0ff */
[----:B------:R-:W-:Y:S02]  /*7900*/  IADD3.X R13, R7, UR5, RZ, P1, !PT ;  /* 0x00000005070d7c10 */ /* 0x000fe40008ffe4ff */
[----:B------:R-:W-:Y:S02]  /*7910*/  IADD3 R8, P1, R10, UR7, RZ ;  /* 0x000000070a087c10 */ /* 0x000fe4000ff3e0ff */
[----:B------:R-:W-:Y:S01]  /*7920*/  IADD3.X R11, R13, UR5, RZ, P0, !PT ;  /* 0x000000050d0b7c10 */ /* 0x000fe200087fe4ff */
[----:B------:R2:W-:Y:S01]  /*7930*/  LDGSTS.E.BYPASS.LTC128B.128 [R239+0x8800], [R6.64] ;  /* 0x0880000006ef7fae */ /* 0x0005e2000b901d48 */
[----:B------:R-:W-:Y:S02]  /*7940*/  IADD3 R4, P0, R8, UR7, RZ ;  /* 0x0000000708047c10 */ /* 0x000fe4000ff1e0ff */
[----:B------:R-:W-:Y:S04]  /*7950*/  IADD3.X R9, R11, UR5, RZ, P1, !PT ;  /* 0x000000050b097c10 */ /* 0x000fe80008ffe4ff */
[----:B------:R-:W-:Y:S01]  /*7960*/  IADD3.X R5, R9, UR5, RZ, P0, !PT ;  /* 0x0000000509057c10 */ /* 0x000fe200087fe4ff */
[----:B------:R3:W-:Y:S08]  /*7970*/  LDGSTS.E.BYPASS.LTC128B.128 [R239+0x9000], [R12.64] ;  /* 0x090000000cef7fae */ /* 0x0007f0000b901d48 */
[----:B------:R4:W-:Y:S01]  /*7980*/  LDGSTS.E.BYPASS.LTC128B.128 [R239+0x9800], [R10.64] ;  /* 0x098000000aef7fae */ /* 0x0009e2000b901d48 */
[----:B-1----:R-:W-:Y:S04]  /*7990*/  IADD3 R2, P1, R4, UR7, RZ ;  /* 0x0000000704027c10 */ /* 0x002fe8000ff3e0ff */
[----:B------:R-:W-:Y:S03]  /*79a0*/  IADD3.X R3, R5, UR5, RZ, P1, !PT ;  /* 0x0000000505037c10 */ /* 0x000fe60008ffe4ff */
[----:B------:R4:W-:Y:S01]  /*79b0*/  LDGSTS.E.BYPASS.LTC128B.128 [R239+0xa000], [R8.64] ;  /* 0x0a00000008ef7fae */ /* 0x0009e2000b901d48 */
[----:B--2---:R-:W-:Y:S04]  /*79c0*/  IADD3 R6, P0, R2, UR7, RZ ;  /* 0x0000000702067c10 */ /* 0x004fe8000ff1e0ff */
[----:B------:R-:W-:Y:S03]  /*79d0*/  IADD3.X R7, R3, UR5, RZ, P0, !PT ;  /* 0x0000000503077c10 */ /* 0x000fe600087fe4ff */
[----:B------:R1:W-:Y:S01]  /*79e0*/  LDGSTS.E.BYPASS.LTC128B.128 [R239+0xa800], [R4.64] ;  /* 0x0a80000004ef7fae */ /* 0x0003e2000b901d48 */
[----:B------:R-:W-:Y:S07]  /*79f0*/  ISETP.GT.AND P0, PT, R240, RZ, PT ;  /* 0x000000fff000720c */ /* 0x000fee0003f04270 */
[----:B------:R2:W-:Y:S08]  /*7a00*/  LDGSTS.E.BYPASS.LTC128B.128 [R239+0xb000], [R2.64] ;  /* 0x0b00000002ef7fae */ /* 0x0005f0000b901d48 */
[----:B------:R1:W-:Y:S08]  /*7a10*/  LDGSTS.E.BYPASS.LTC128B.128 [R239+0xb800], [R6.64] ;  /* 0x0b80000006ef7fae */ /* 0x0003f0000b901d48 */
[----:B------:R-:W-:Y:S08]  /*7a20*/  LDSM.16.M88.4 R128, [R227] ;  /* 0x00000000e380783b */ /* 0x000ff00000000200 */
[----:B------:R-:W1:Y:S08]  /*7a30*/  LDSM.16.M88.4 R16, [R226] ;  /* 0x00000000e210783b */ /* 0x000e700000000200 */
[----:B------:R-:W4:Y:S08]  /*7a40*/  LDSM.16.M88.4 R124, [R227+0x2000] ;  /* 0x00200000e37c783b */ /* 0x000f300000000200 */
[----:B------:R-:W2:Y:S08]  /*7a50*/  LDSM.16.M88.4 R32, [R226+0x800] ;  /* 0x00080000e220783b */ /* 0x000eb00000000200 */
[----:B------:R-:W0:Y:S08]  /*7a60*/  LDGDEPBAR ;  /* 0x00000000000079af */ /* 0x000e300000000000 */
[----:B------:R-:W2:Y:S01]  /*7a70*/  LDSM.16.M88.4 R48, [R226+0x1000] ;  /* 0x00100000e230783b */ /* 0x000ea20000000200 */
[-C--:B-1----:R-:W-:Y:S07]  /*7a80*/  HMMA.16816.F32.BF16 R4, R128, R16.reuse, RZ ;  /* 0x000000108004723c */ /* 0x082fee00000418ff */
[----:B------:R-:W1:Y:S01]  /*7a90*/  LDSM.16.M88.4 R64, [R226+0x1800] ;  /* 0x00180000e240783b */ /* 0x000e620000000200 */
[C---:B----4-:R-:W-:Y:S07]  /*7aa0*/  HMMA.16816.F32.BF16 R8, R124.reuse, R16, RZ ;  /* 0x000000107c08723c */ /* 0x050fee00000418ff */
[----:B------:R-:W4:Y:S01]  /*7ab0*/  LDSM.16.M88.4 R80, [R226+0x2000] ;  /* 0x00200000e250783b */ /* 0x000f220000000200 */
[-C--:B---3--:R-:W-:Y:S07]  /*7ac0*/  HMMA.16816.F32.BF16 R12, R124, R18.reuse, RZ ;  /* 0x000000127c0c723c */ /* 0x088fee00000418ff */
[----:B------:R-:W3:Y:S01]  /*7ad0*/  LDSM.16.M88.4 R96, [R226+0x2800] ;  /* 0x00280000e260783b */ /* 0x000ee20000000200 */
[C---:B------:R-:W-:Y:S07]  /*7ae0*/  HMMA.16816.F32.BF16 R16, R128.reuse, R18, RZ ;  /* 0x000000128010723c */ /* 0x040fee00000418ff */
[----:B------:R-:W1:Y:S01]  /*7af0*/  LDSM.16.M88.4 R112, [R226+0x3000] ;  /* 0x00300000e270783b */ /* 0x000e620000000200 */
[-C--:B--2---:R-:W-:Y:S07]  /*7b00*/  HMMA.16816.F32.BF16 R20, R128, R32.reuse, RZ ;  /* 0x000000208014723c */ /* 0x084fee00000418ff */
[----:B------:R-:W2:Y:S01]  /*7b10*/  LDSM.16.M88.4 R204, [R226+0x3800] ;  /* 0x00380000e2cc783b */ /* 0x000ea20000000200 */
[C---:B------:R-:W-:Y:S07]  /*7b20*/  HMMA.16816.F32.BF16 R24, R124.reuse, R32, RZ ;  /* 0x000000207c18723c */ /* 0x040fee00000418ff */
[----:B------:R-:W-:Y:S01]  /*7b30*/  LDSM.16.M88.4 R208, [R230] ;  /* 0x00000000e6d0783b */ /* 0x000fe20000000200 */
[-C--:B------:R-:W-:Y:S07]  /*7b40*/  HMMA.16816.F32.BF16 R28, R124, R34.reuse, RZ ;  /* 0x000000227c1c723c */ /* 0x080fee00000418ff */
[----:B------:R-:W1:Y:S01]  /*7b50*/  LDSM.16.M88.4 R212, [R225] ;  /* 0x00000000e1d4783b */ /* 0x000e620000000200 */
[C---:B------:R-:W-:Y:S07]  /*7b60*/  HMMA.16816.F32.BF16 R32, R128.reuse, R34, RZ ;  /* 0x000000228020723c */ /* 0x040fee00000418ff */
[----:B------:R-:W2:Y:S01]  /*7b70*/  LDSM.16.M88.4 R216, [R230+0x2000] ;  /* 0x00200000e6d8783b */ /* 0x000ea20000000200 */
[-C--:B------:R-:W-:Y:S08]  /*7b80*/  HMMA.16816.F32.BF16 R36, R128, R48.reuse, RZ ;  /* 0x000000308024723c */ /* 0x080ff000000418ff */
[C---:B------:R-:W-:Y:S08]  /*7b90*/  HMMA.16816.F32.BF16 R40, R124.reuse, R48, RZ ;  /* 0x000000307c28723c */ /* 0x040ff000000418ff */
[-C--:B------:R-:W-:Y:S08]  /*7ba0*/  HMMA.16816.F32.BF16 R44, R124, R50.reuse, RZ ;  /* 0x000000327c2c723c */ /* 0x080ff000000418ff */
[C---:B------:R-:W-:Y:S08]  /*7bb0*/  HMMA.16816.F32.BF16 R48, R128.reuse, R50, RZ ;  /* 0x000000328030723c */ /* 0x040ff000000418ff */
[-C--:B-1----:R-:W-:Y:S08]  /*7bc0*/  HMMA.16816.F32.BF16 R52, R128, R64.reuse, RZ ;  /* 0x000000408034723c */ /* 0x082ff000000418ff */
[C---:B------:R-:W-:Y:S08]  /*7bd0*/  HMMA.16816.F32.BF16 R56, R124.reuse, R64, RZ ;  /* 0x000000407c38723c */ /* 0x040ff000000418ff */
[-C--:B------:R-:W-:Y:S08]  /*7be0*/  HMMA.16816.F32.BF16 R60, R124, R66.reuse, RZ ;  /* 0x000000427c3c723c */ /* 0x080ff000000418ff */
[C---:B------:R-:W-:Y:S08]  /*7bf0*/  HMMA.16816.F32.BF16 R64, R128.reuse, R66, RZ ;  /* 0x000000428040723c */ /* 0x040ff000000418ff */
[-C--:B----4-:R-:W-:Y:S08]  /*7c00*/  HMMA.16816.F32.BF16 R68, R128, R80.reuse, RZ ;  /* 0x000000508044723c */ /* 0x090ff000000418ff */
[C---:B------:R-:W-:Y:S08]  /*7c10*/  HMMA.16816.F32.BF16 R72, R124.reuse, R80, RZ ;  /* 0x000000507c48723c */ /* 0x040ff000000418ff */
[-C--:B------:R-:W-:Y:S08]  /*7c20*/  HMMA.16816.F32.BF16 R76, R124, R82.reuse, RZ ;  /* 0x000000527c4c723c */ /* 0x080ff000000418ff */
[C---:B------:R-:W-:Y:S08]  /*7c30*/  HMMA.16816.F32.BF16 R80, R128.reuse, R82, RZ ;  /* 0x000000528050723c */ /* 0x040ff000000418ff */
[-C--:B---3--:R-:W-:Y:S08]  /*7c40*/  HMMA.16816.F32.BF16 R84, R128, R96.reuse, RZ ;  /* 0x000000608054723c */ /* 0x088ff000000418ff */
[C---:B------:R-:W-:Y:S08]  /*7c50*/  HMMA.16816.F32.BF16 R88, R124.reuse, R96, RZ ;  /* 0x000000607c58723c */ /* 0x040ff000000418ff */
[-C--:B------:R-:W-:Y:S08]  /*7c60*/  HMMA.16816.F32.BF16 R92, R124, R98.reuse, RZ ;  /* 0x000000627c5c723c */ /* 0x080ff000000418ff */
[C---:B------:R-:W-:Y:S08]  /*7c70*/  HMMA.16816.F32.BF16 R96, R128.reuse, R98, RZ ;  /* 0x000000628060723c */ /* 0x040ff000000418ff */
[-C--:B------:R-:W-:Y:S08]  /*7c80*/  HMMA.16816.F32.BF16 R100, R128, R112.reuse, RZ ;  /* 0x000000708064723c */ /* 0x080ff000000418ff */
[C---:B------:R-:W-:Y:S08]  /*7c90*/  HMMA.16816.F32.BF16 R104, R124.reuse, R112, RZ ;  /* 0x000000707c68723c */ /* 0x040ff000000418ff */
[-C--:B------:R-:W-:Y:S08]  /*7ca0*/  HMMA.16816.F32.BF16 R108, R124, R114.reuse, RZ ;  /* 0x000000727c6c723c */ /* 0x080ff000000418ff */
[C---:B------:R-:W-:Y:S08]  /*7cb0*/  HMMA.16816.F32.BF16 R112, R128.reuse, R114, RZ ;  /* 0x000000728070723c */ /* 0x040ff000000418ff */
[-C--:B--2---:R-:W-:Y:S08]  /*7cc0*/  HMMA.16816.F32.BF16 R116, R128, R204.reuse, RZ ;  /* 0x000000cc8074723c */ /* 0x084ff000000418ff */
[C---:B------:R-:W-:Y:S08]  /*7cd0*/  HMMA.16816.F32.BF16 R120, R124.reuse, R204, RZ ;  /* 0x000000cc7c78723c */ /* 0x040ff000000418ff */
[-C--:B------:R-:W-:Y:S08]  /*7ce0*/  HMMA.16816.F32.BF16 R124, R124, R206.reuse, RZ ;  /* 0x000000ce7c7c723c */ /* 0x080ff000000418ff */
[----:B------:R-:W-:Y:S01]  /*7cf0*/  HMMA.16816.F32.BF16 R128, R128, R206, RZ ;  /* 0x000000ce8080723c */ /* 0x000fe200000418ff */
[----:B------:R-:W1:Y:S07]  /*7d00*/  LDSM.16.M88.4 R204, [R225+0x800] ;  /* 0x00080000e1cc783b */ /* 0x000e6e0000000200 */
[-C--:B------:R-:W-:Y:S08]  /*7d10*/  HMMA.16816.F32.BF16 R4, R208, R212.reuse, R4 ;  /* 0x000000d4d004723c */ /* 0x080ff00000041804 */
[C---:B------:R-:W-:Y:S08]  /*7d20*/  HMMA.16816.F32.BF16 R8, R216.reuse, R212, R8 ;  /* 0x000000d4d808723c */ /* 0x040ff00000041808 */
[-C--:B------:R-:W-:Y:S08]  /*7d30*/  HMMA.16816.F32.BF16 R12, R216, R214.reuse, R12 ;  /* 0x000000d6d80c723c */ /* 0x080ff0000004180c */
[C---:B------:R-:W-:Y:S01]  /*7d40*/  HMMA.16816.F32.BF16 R16, R208.reuse, R214, R16 ;  /* 0x000000d6d010723c */ /* 0x040fe20000041810 */
[----:B------:R-:W2:Y:S07]  /*7d50*/  LDSM.16.M88.4 R212, [R225+0x1000] ;  /* 0x00100000e1d4783b */ /* 0x000eae0000000200 */
[-C--:B-1----:R-:W-:Y:S08]  /*7d60*/  HMMA.16816.F32.BF16 R20, R208, R204.reuse, R20 ;  /* 0x000000ccd014723c */ /* 0x082ff00000041814 */
[C---:B------:R-:W-:Y:S08]  /*7d70*/  HMMA.16816.F32.BF16 R24, R216.reuse, R204, R24 ;  /* 0x000000ccd818723c */ /* 0x040ff00000041818 */
[-C--:B------:R-:W-:Y:S08]  /*7d80*/  HMMA.16816.F32.BF16 R28, R216, R206.reuse, R28 ;  /* 0x000000ced81c723c */ /* 0x080ff0000004181c */
[C---:B------:R-:W-:Y:S01]  /*7d90*/  HMMA.16816.F32.BF16 R32, R208.reuse, R206, R32 ;  /* 0x000000ced020723c */ /* 0x040fe20000041820 */
[----:B------:R-:W1:Y:S07]  /*7da0*/  LDSM.16.M88.4 R204, [R225+0x1800] ;  /* 0x00180000e1cc783b */ /* 0x000e6e0000000200 */
[-C--:B--2---:R-:W-:Y:S08]  /*7db0*/  HMMA.16816.F32.BF16 R36, R208, R212.reuse, R36 ;  /* 0x000000d4d024723c */ /* 0x084ff00000041824 */
        /* <DEDUP_REMOVED lines=23> */
[----:B------:R-:W-:Y:S07]  /*7f30*/  LDSM.16.M88.4 R212, [R228] ;  /* 0x00000000e4d4783b */ /* 0x000fee0000000200 */
[-C--:B-1----:R-:W-:Y:S08]  /*7f40*/  HMMA.16816.F32.BF16 R116, R208, R204.reuse, R116 ;  /* 0x000000ccd074723c */ /* 0x082ff00000041874 */
[C---:B------:R-:W-:Y:S08]  /*7f50*/  HMMA.16816.F32.BF16 R120, R216.reuse, R204, R120 ;  /* 0x000000ccd878723c */ /* 0x040ff00000041878 */
[-C--:B------:R-:W-:Y:S01]  /*7f60*/  HMMA.16816.F32.BF16 R124, R216, R206.reuse, R124 ;  /* 0x000000ced87c723c */ /* 0x080fe2000004187c */
[----:B------:R-:W1:Y:S07]  /*7f70*/  LDSM.16.M88.4 R216, [R231] ;  /* 0x00000000e7d8783b */ /* 0x000e6e0000000200 */
[----:B------:R-:W-:Y:S01]  /*7f80*/  HMMA.16816.F32.BF16 R128, R208, R206, R128 ;  /* 0x000000ced080723c */ /* 0x000fe20000041880 */
[----:B------:R-:W2:Y:S08]  /*7f90*/  LDSM.16.M88.4 R204, [R228+0x2000] ;  /* 0x00200000e4cc783b */ /* 0x000eb00000000200 */
[----:B------:R-:W3:Y:S01]  /*7fa0*/  LDSM.16.M88.4 R208, [R238] ;  /* 0x00000000eed0783b */ /* 0x000ee20000000200 */
[-C--:B-1----:R-:W-:Y:S08]  /*7fb0*/  HMMA.16816.F32.BF16 R4, R212, R216.reuse, R4 ;  /* 0x000000d8d404723c */ /* 0x082ff00000041804 */
[C---:B--2---:R-:W-:Y:S08]  /*7fc0*/  HMMA.16816.F32.BF16 R8, R204.reuse, R216, R8 ;  /* 0x000000d8cc08723c */ /* 0x044ff00000041808 */
[-C--:B------:R-:W-:Y:S08]  /*7fd0*/  HMMA.16816.F32.BF16 R12, R204, R218.reuse, R12 ;  /* 0x000000dacc0c723c */ /* 0x080ff0000004180c */
[C---:B------:R-:W-:Y:S01]  /*7fe0*/  HMMA.16816.F32.BF16 R16, R212.reuse, R218, R16 ;  /* 0x000000dad410723c */ /* 0x040fe20000041810 */
[----:B------:R-:W1:Y:S07]  /*7ff0*/  LDSM.16.M88.4 R216, [R237] ;  /* 0x00000000edd8783b */ /* 0x000e6e0000000200 */
[-C--:B---3--:R-:W-:Y:S08]  /*8000*/  HMMA.16816.F32.BF16 R20, R212, R208.reuse, R20 ;  /* 0x000000d0d414723c */ /* 0x088ff00000041814 */
[C---:B------:R-:W-:Y:S08]  /*8010*/  HMMA.16816.F32.BF16 R24, R204.reuse, R208, R24 ;  /* 0x000000d0cc18723c */ /* 0x040ff00000041818 */
[-C--:B------:R-:W-:Y:S08]  /*8020*/  HMMA.16816.F32.BF16 R28, R204, R210.reuse, R28 ;  /* 0x000000d2cc1c723c */ /* 0x080ff0000004181c */
[C---:B------:R-:W-:Y:S01]  /*8030*/  HMMA.16816.F32.BF16 R32, R212.reuse, R210, R32 ;  /* 0x000000d2d420723c */ /* 0x040fe20000041820 */
[----:B------:R-:W2:Y:S07]  /*8040*/  LDSM.16.M88.4 R208, [R236] ;  /* 0x00000000ecd0783b */ /* 0x000eae0000000200 */
[-C--:B-1----:R-:W-:Y:S08]  /*8050*/  HMMA.16816.F32.BF16 R36, R212, R216.reuse, R36 ;  /* 0x000000d8d424723c */ /* 0x082ff00000041824 */
[C---:B------:R-:W-:Y:S08]  /*8060*/  HMMA.16816.F32.BF16 R40, R204.reuse, R216, R40 ;  /* 0x000000d8cc28723c */ /* 0x040ff00000041828 */
[-C--:B------:R-:W-:Y:S08]  /*8070*/  HMMA.16816.F32.BF16 R44, R204, R218.reuse, R44 ;  /* 0x000000dacc2c723c */ /* 0x080ff0000004182c */
[C---:B------:R-:W-:Y:S01]  /*8080*/  HMMA.16816.F32.BF16 R48, R212.reuse, R218, R48 ;  /* 0x000000dad430723c */ /* 0x040fe20000041830 */
[----:B------:R-:W1:Y:S07]  /*8090*/  LDSM.16.M88.4 R216, [R235] ;  /* 0x00000000ebd8783b */ /* 0x000e6e0000000200 */
[-C--:B--2---:R-:W-:Y:S08]  /*80a0*/  HMMA.16816.F32.BF16 R52, R212, R208.reuse, R52 ;  /* 0x000000d0d434723c */ /* 0x084ff00000041834 */
        /* <DEDUP_REMOVED lines=18> */
[----:B------:R-:W-:Y:S07]  /*81d0*/  LDSM.16.M88.4 R216, [R224] ;  /* 0x00000000e0d8783b */ /* 0x000fee0000000200 */
[-C--:B--2---:R-:W-:Y:S08]  /*81e0*/  HMMA.16816.F32.BF16 R116, R212, R208.reuse, R116 ;  /* 0x000000d0d474723c */ /* 0x084ff00000041874 */
[C---:B------:R-:W-:Y:S08]  /*81f0*/  HMMA.16816.F32.BF16 R120, R204.reuse, R208, R120 ;  /* 0x000000d0cc78723c */ /* 0x040ff00000041878 */
[-C--:B------:R-:W-:Y:S01]  /*8200*/  HMMA.16816.F32.BF16 R124, R204, R210.reuse, R124 ;  /* 0x000000d2cc7c723c */ /* 0x080fe2000004187c */
[----:B------:R-:W1:Y:S07]  /*8210*/  LDSM.16.M88.4 R204, [R229] ;  /* 0x00000000e5cc783b */ /* 0x000e6e0000000200 */
[----:B------:R-:W-:Y:S01]  /*8220*/  HMMA.16816.F32.BF16 R128, R212, R210, R128 ;  /* 0x000000d2d480723c */ /* 0x000fe20000041880 */
[----:B------:R-:W2:Y:S08]  /*8230*/  LDSM.16.M88.4 R208, [R229+0x2000] ;  /* 0x00200000e5d0783b */ /* 0x000eb00000000200 */
[----:B------:R-:W3:Y:S01]  /*8240*/  LDSM.16.M88.4 R212, [R224+0x800] ;  /* 0x00080000e0d4783b */ /* 0x000ee20000000200 */
[-C--:B-1----:R-:W-:Y:S08]  /*8250*/  HMMA.16816.F32.BF16 R4, R204, R216.reuse, R4 ;  /* 0x000000d8cc04723c */ /* 0x082ff00000041804 */
[C---:B--2---:R-:W-:Y:S08]  /*8260*/  HMMA.16816.F32.BF16 R8, R208.reuse, R216, R8 ;  /* 0x000000d8d008723c */ /* 0x044ff00000041808 */
[-C--:B------:R-:W-:Y:S08]  /*8270*/  HMMA.16816.F32.BF16 R12, R208, R218.reuse, R12 ;  /* 0x000000dad00c723c */ /* 0x080ff0000004180c */
[C---:B------:R-:W-:Y:S01]  /*8280*/  HMMA.16816.F32.BF16 R16, R204.reuse, R218, R16 ;  /* 0x000000dacc10723c */ /* 0x040fe20000041810 */
[----:B------:R-:W1:Y:S07]  /*8290*/  LDSM.16.M88.4 R216, [R224+0x1000] ;  /* 0x00100000e0d8783b */ /* 0x000e6e0000000200 */
[-C--:B---3--:R-:W-:Y:S08]  /*82a0*/  HMMA.16816.F32.BF16 R20, R204, R212.reuse, R20 ;  /* 0x000000d4cc14723c */ /* 0x088ff00000041814 */
        /* <DEDUP_REMOVED lines=23> */
[----:B------:R-:W2:Y:S01]  /*8420*/  LDSM.16.M88.4 R212, [R224+0x3800] ;  /* 0x00380000e0d4783b */ /* 0x000ea20000000200 */
[----:B------:R-:W-:Y:S06]  /*8430*/  DEPBAR.LE SB0, 0x0 ;  /* 0x000080000000791a */ /* 0x000fec0000000000 */
[-C--:B-1----:R-:W-:Y:S01]  /*8440*/  HMMA.16816.F32.BF16 R100, R204, R216.reuse, R100 ;  /* 0x000000d8cc64723c */ /* 0x082fe20000041864 */
[----:B------:R-:W-:Y:S07]  /*8450*/  BAR.SYNC.DEFER_BLOCKING 0x0 ;  /* 0x0000000000007b1d */ /* 0x000fee0000010000 */
[C---:B------:R-:W-:Y:S08]  /*8460*/  HMMA.16816.F32.BF16 R104, R208.reuse, R216, R104 ;  /* 0x000000d8d068723c */ /* 0x040ff00000041868 */
[-C--:B------:R-:W-:Y:S08]  /*8470*/  HMMA.16816.F32.BF16 R108, R208, R218.reuse, R108 ;  /* 0x000000dad06c723c */ /* 0x080ff0000004186c */
[C---:B------:R-:W-:Y:S08]  /*8480*/  HMMA.16816.F32.BF16 R112, R204.reuse, R218, R112 ;  /* 0x000000dacc70723c */ /* 0x040ff00000041870 */
[-C--:B--2---:R-:W-:Y:S08]  /*8490*/  HMMA.16816.F32.BF16 R116, R204, R212.reuse, R116 ;  /* 0x000000d4cc74723c */ /* 0x084ff00000041874 */
[C---:B------:R-:W-:Y:S08]  /*84a0*/  HMMA.16816.F32.BF16 R120, R208.reuse, R212, R120 ;  /* 0x000000d4d078723c */ /* 0x040ff00000041878 */
[-C--:B------:R-:W-:Y:S08]  /*84b0*/  HMMA.16816.F32.BF16 R124, R208, R214.reuse, R124 ;  /* 0x000000d6d07c723c */ /* 0x080ff0000004187c */
[----:B------:R-:W-:Y:S01]  /*84c0*/  HMMA.16816.F32.BF16 R128, R204, R214, R128 ;  /* 0x000000d6cc80723c */ /* 0x000fe20000041880 */
[----:B------:R-:W-:-:S07]  /*84d0*/  @P0 BRA `(.L_x_5) ;  /* 0xfffff06000000947 */ /* 0x000fce000383ffff */
.L_x_4:
[----:B------:R-:W-:Y:S01]  /*84e0*/  FMNMX.FTZ R0, R4, R132, !PT ;  /* 0x0000008404007209 */ /* 0x000fe20007810000 */
[----:B------:R-:W-:Y:S03]  /*84f0*/  STL [R1+0xc0], R240 ;  /* 0x0000c0f001007387 */ /* 0x000fe60000100800 */
[----:B---3--:R-:W-:Y:S01]  /*8500*/  FMNMX.FTZ R2, R5, R0, !PT ;  /* 0x0000000005027209 */ /* 0x008fe20007810000 */
[----:B------:R-:W-:Y:S01]  /*8510*/  STL [R1+0xbc], R239 ;  /* 0x0000bcef01007387 */ /* 0x000fe20000100800 */
[----:B------:R-:W-:Y:S02]  /*8520*/  FMNMX.FTZ R0, R6, R137, !PT ;  /* 0x0000008906007209 */ /* 0x000fe40007810000 */
[----:B------:R-:W-:Y:S01]  /*8530*/  FMNMX.FTZ R3, R16, R2, !PT ;  /* 0x0000000210037209 */ /* 0x000fe20007810000 */
        /* <DEDUP_REMOVED lines=113> */
[----:B------:R-:W-:Y:S01]  /*8c50*/  FMNMX.FTZ R2, R92, R2, !PT ;  /* 0x000000025c027209 */ /* 0x000fe20007810000 */
[----:B------:R-:W1:Y:S01]  /*8c60*/  SHFL.BFLY PT, R204, R136, 0x2, 0x1f ;  /* 0x0c401f0088cc7f89 */ /* 0x000e6200000e0000 */
        /* <DEDUP_REMOVED lines=19> */
[----:B-1----:R-:W-:Y:S02]  /*8da0*/  FMNMX.FTZ R136, R136, R204, !PT ;  /* 0x000000cc88887209 */ /* 0x002fe40007810000 */
[----:B------:R-:W-:Y:S02]  /*8db0*/  FMNMX.FTZ R0, R126, R0, !PT ;  /* 0x000000007e007209 */ /* 0x000fe40007810000 */
[----:B------:R-:W-:Y:S01]  /*8dc0*/  FMNMX.FTZ R3, R131, R3, !PT ;  /* 0x0000000383037209 */ /* 0x000fe20007810000 */
[----:B------:R-:W1:Y:S01]  /*8dd0*/  SHFL.BFLY PT, R204, R136, 0x1, 0x1f ;  /* 0x0c201f0088cc7f89 */ /* 0x000e6200000e0000 */
[----:B------:R-:W-:Y:S02]  /*8de0*/  FMNMX.FTZ R2, R121, R2, !PT ;  /* 0x0000000279027209 */ /* 0x000fe40007810000 */
[----:B------:R-:W-:Y:S02]  /*8df0*/  FMNMX.FTZ R0, R127, R0, !PT ;  /* 0x000000007f007209 */ /* 0x000fe40007810000 */
[----:B------:R-:W-:Y:S03]  /*8e00*/  FMNMX.FTZ R133, R124, R2, !PT ;  /* 0x000000027c857209 */ /* 0x000fe60007810000 */
[----:B------:R-:W2:Y:S01]  /*8e10*/  SHFL.BFLY PT, R135, R3, 0x2, 0x1f ;  /* 0x0c401f0003877f89 */ /* 0x000ea200000e0000 */
[----:B------:R-:W-:Y:S07]  /*8e20*/  FMNMX.FTZ R133, R125, R133, !PT ;  /* 0x000000857d857209 */ /* 0x000fee0007810000 */
[----:B------:R-:W3:Y:S08]  /*8e30*/  SHFL.BFLY PT, R2, R0, 0x2, 0x1f ;  /* 0x0c401f0000027f89 */ /* 0x000ef000000e0000 */
[----:B------:R-:W4:Y:S01]  /*8e40*/  SHFL.BFLY PT, R134, R133, 0x2, 0x1f ;  /* 0x0c401f0085867f89 */ /* 0x000f2200000e0000 */
[----:B-1----:R-:W-:Y:S04]  /*8e50*/  FMNMX.FTZ R136, R136, R204, !PT ;  /* 0x000000cc88887209 */ /* 0x002fe80007810000 */
[----:B------:R-:W-:Y:S02]  /*8e60*/  FSETP.NEU.FTZ.AND P1, PT, R136, -INF , PT ;  /* 0xff8000008800780b */ /* 0x000fe40003f3d000 */
[----:B--2---:R-:W-:Y:S01]  /*8e70*/  FMNMX.FTZ R135, R3, R135, !PT ;  /* 0x0000008703877209 */ /* 0x004fe20007810000 */
[----:B------:R-:W-:Y:S04]  /*8e80*/  STL [R1+0xc4], R136 ;  /* 0x0000c48801007387 */ /* 0x000fe80000100800 */
[----:B------:R-:W1:Y:S01]  /*8e90*/  SHFL.BFLY PT, R205, R135, 0x1, 0x1f ;  /* 0x0c201f0087cd7f89 */ /* 0x000e6200000e0000 */
[----:B---3--:R-:W-:Y:S01]  /*8ea0*/  FMNMX.FTZ R2, R0, R2, !PT ;  /* 0x0000000200027209 */ /* 0x008fe20007810000 */
[----:B------:R-:W-:Y:S04]  /*8eb0*/  FADD.FTZ R0, -R136, R132 ;  /* 0x0000008488007221 */ /* 0x000fe80000010100 */
[----:B------:R-:W-:Y:S02]  /*8ec0*/  FMUL.FTZ R0, R0, c[0x0][0x23c] ;  /* 0x00008f0000007a20 */ /* 0x000fe40000410000 */
[----:B------:R-:W2:Y:S01]  /*8ed0*/  SHFL.BFLY PT, R3, R2, 0x1, 0x1f ;  /* 0x0c201f0002037f89 */ /* 0x000ea200000e0000 */
[----:B----4-:R-:W-:Y:S02]  /*8ee0*/  FMNMX.FTZ R134, R133, R134, !PT ;  /* 0x0000008685867209 */ /* 0x010fe40007810000 */
[----:B------:R3:W4:Y:S05]  /*8ef0*/  MUFU.EX2 R133, R0 ;  /* 0x0000000000857308 */ /* 0x00072a0000000800 */
[----:B------:R-:W4:Y:S01]  /*8f00*/  SHFL.BFLY PT, R206, R134, 0x1, 0x1f ;  /* 0x0c201f0086ce7f89 */ /* 0x000f2200000e0000 */
[----:B-1----:R-:W-:Y:S07]  /*8f10*/  FMNMX.FTZ R135, R135, R205, !PT ;  /* 0x000000cd87877209 */ /* 0x002fee0007810000 */
[----:B------:R-:W-:Y:S01]  /*8f20*/  STL [R1+0xc8], R135 ;  /* 0x0000c88701007387 */ /* 0x000fe20000100800 */
[----:B--2---:R-:W-:Y:S01]  /*8f30*/  FMNMX.FTZ R3, R2, R3, !PT ;  /* 0x0000000302037209 */ /* 0x004fe20007810000 */
[----:B---3--:R-:W-:Y:S02]  /*8f40*/  FADD.FTZ R0, -R135, R137 ;  /* 0x0000008987007221 */ /* 0x008fe40000010100 */
[----:B------:R-:W-:Y:S02]  /*8f50*/  FMUL.FTZ R137, R136, c[0x0][0x23c] ;  /* 0x00008f0088897a20 */ /* 0x000fe40000410000 */
[----:B------:R-:W-:Y:S01]  /*8f60*/  FMUL.FTZ R0, R0, c[0x0][0x23c] ;  /* 0x00008f0000007a20 */ /* 0x000fe20000410000 */
[----:B----4-:R-:W-:Y:S01]  /*8f70*/  FMNMX.FTZ R134, R134, R206, !PT ;  /* 0x000000ce86867209 */ /* 0x010fe20007810000 */
[----:B------:R-:W-:Y:S01]  /*8f80*/  FMUL.FTZ R204, R3, c[0x0][0x23c] ;  /* 0x00008f0003cc7a20 */ /* 0x000fe20000410000 */
[----:B------:R-:W-:Y:S01]  /*8f90*/  FSEL R137, R137, RZ, P1 ;  /* 0x000000ff89897208 */ /* 0x000fe20000800000 */
[----:B------:R1:W2:Y:S01]  /*8fa0*/  MUFU.EX2 R132, R0 ;  /* 0x0000000000847308 */ /* 0x0002a20000000800 */
[----:B------:R-:W-:Y:S01]  /*8fb0*/  FSETP.NEU.FTZ.AND P1, PT, R135, -INF , PT ;  /* 0xff8000008700780b */ /* 0x000fe20003f3d000 */
[----:B------:R3:W-:Y:S02]  /*8fc0*/  STL [R1+0xcc], R134 ;  /* 0x0000cc8601007387 */ /* 0x0007e40000100800 */
[--C-:B------:R-:W-:Y:S02]  /*8fd0*/  FFMA.FTZ R20, R20, c[0x0][0x23c], -R137.reuse ;  /* 0x00008f0014147a23 */ /* 0x100fe40000010889 */
[----:B------:R4:W-:Y:S01]  /*8fe0*/  STL [R1+0xd0], R3 ;  /* 0x0000d00301007387 */ /* 0x0009e20000100800 */
[--C-:B------:R-:W-:Y:S02]  /*8ff0*/  FFMA.FTZ R21, R21, c[0x0][0x23c], -R137.reuse ;  /* 0x00008f0015157a23 */ /* 0x100fe40000010889 */
[--C-:B------:R-:W-:Y:S02]  /*9000*/  FFMA.FTZ R206, R81, c[0x0][0x23c], -R137.reuse ;  /* 0x00008f0051ce7a23 */ /* 0x100fe40000010889 */
[----:B------:R-:W-:Y:S01]  /*9010*/  MUFU.EX2 R240, R21 ;  /* 0x0000001500f07308 */ /* 0x000fe20000000800 */
[--C-:B------:R-:W-:Y:S02]  /*9020*/  FFMA.FTZ R210, R97, c[0x0][0x23c], -R137.reuse ;  /* 0x00008f0061d27a23 */ /* 0x100fe40000010889 */
[--C-:B------:R-:W-:Y:S02]  /*9030*/  FFMA.FTZ R32, R32, c[0x0][0x23c], -R137.reuse ;  /* 0x00008f0020207a23 */ /* 0x100fe40000010889 */
[--C-:B------:R-:W-:Y:S02]  /*9040*/  FFMA.FTZ R33, R33, c[0x0][0x23c], -R137.reuse ;  /* 0x00008f0021217a23 */ /* 0x100fe40000010889 */
[--C-:B------:R-:W-:Y:S02]  /*9050*/  FFMA.FTZ R36, R36, c[0x0][0x23c], -R137.reuse ;  /* 0x00008f0024247a23 */ /* 0x100fe40000010889 */
[--C-:B------:R-:W-:Y:S01]  /*9060*/  FFMA.FTZ R37, R37, c[0x0][0x23c], -R137.reuse ;  /* 0x00008f0025257a23 */ /* 0x100fe20000010889 */
[----:B------:R2:W-:Y:S01]  /*9070*/  MUFU.EX2 R236, R32 ;  /* 0x0000002000ec7308 */ /* 0x0005e20000000800 */
[--C-:B------:R-:W-:Y:S02]  /*9080*/  FFMA.FTZ R48, R48, c[0x0][0x23c], -R137.reuse ;  /* 0x00008f0030307a23 */ /* 0x100fe40000010889 */
[----:B-1----:R-:W-:Y:S02]  /*9090*/  FADD.FTZ R0, -R134, R138 ;  /* 0x0000008a86007221 */ /* 0x002fe40000010100 */
[----:B------:R-:W-:Y:S02]  /*90a0*/  FMUL.FTZ R138, R135, c[0x0][0x23c] ;  /* 0x00008f00878a7a20 */ /* 0x000fe40000410000 */
[----:B------:R-:W-:Y:S02]  /*90b0*/  FMUL.FTZ R0, R0, c[0x0][0x23c] ;  /* 0x00008f0000007a20 */ /* 0x000fe40000410000 */
[--C-:B------:R-:W-:Y:S01]  /*90c0*/  FFMA.FTZ R68, R68, c[0x0][0x23c], -R137.reuse ;  /* 0x00008f0044447a23 */ /* 0x100fe20000010889 */
[----:B------:R1:W-:Y:S01]  /*90d0*/  MUFU.EX2 R232, R33 ;  /* 0x0000002100e87308 */ /* 0x0003e20000000800 */
[----:B------:R-:W-:Y:S01]  /*90e0*/  FSEL R138, R138, RZ, P1 ;  /* 0x000000ff8a8a7208 */ /* 0x000fe20000800000 */
[--C-:B------:R-:W-:Y:S01]  /*90f0*/  FFMA.FTZ R69, R69, c[0x0][0x23c], -R137.reuse ;  /* 0x00008f0045457a23 */ /* 0x100fe20000010889 */
[----:B------:R-:W-:Y:S01]  /*9100*/  FSETP.NEU.FTZ.AND P1, PT, R134, -INF , PT ;  /* 0xff8000008600780b */ /* 0x000fe20003f3d000 */
[--C-:B------:R-:W-:Y:S02]  /*9110*/  FFMA.FTZ R205, R80, c[0x0][0x23c], -R137.reuse ;  /* 0x00008f0050cd7a23 */ /* 0x100fe40000010889 */
[--C-:B------:R-:W-:Y:S02]  /*9120*/  FFMA.FTZ R22, R22, c[0x0][0x23c], -R138.reuse ;  /* 0x00008f0016167a23 */ /* 0x100fe4000001088a */
[--C-:B------:R-:W-:Y:S02]  /*9130*/  FFMA.FTZ R23, R23, c[0x0][0x23c], -R138.reuse ;  /* 0x00008f0017177a23 */ /* 0x100fe4000001088a */
[----:B------:R3:W-:Y:S01]  /*9140*/  MUFU.EX2 R2, R0 ;  /* 0x0000000000027308 */ /* 0x0007e20000000800 */
[--C-:B------:R-:W-:Y:S02]  /*9150*/  FFMA.FTZ R34, R34, c[0x0][0x23c], -R138.reuse ;  /* 0x00008f0022227a23 */ /* 0x100fe4000001088a */
[--C-:B------:R-:W-:Y:S02]  /*9160*/  FFMA.FTZ R35, R35, c[0x0][0x23c], -R138.reuse ;  /* 0x00008f0023237a23 */ /* 0x100fe4000001088a */
[----:B--2---:R-:W-:Y:S02]  /*9170*/  FMUL.FTZ R32, R133, R168 ;  /* 0x000000a885207220 */ /* 0x004fe40000410000 */
[--C-:B------:R-:W-:Y:S02]  /*9180*/  FFMA.FTZ R38, R38, c[0x0][0x23c], -R138.reuse ;  /* 0x00008f0026267a23 */ /* 0x100fe4000001088a */
[--C-:B------:R-:W-:Y:S01]  /*9190*/  FFMA.FTZ R39, R39, c[0x0][0x23c], -R138.reuse ;  /* 0x00008f0027277a23 */ /* 0x100fe2000001088a */
[----:B------:R-:W-:Y:S01]  /*91a0*/  MUFU.EX2 R239, R23 ;  /* 0x0000001700ef7308 */ /* 0x000fe20000000800 */
[--C-:B------:R-:W-:Y:S02]  /*91b0*/  FFMA.FTZ R211, R100, c[0x0][0x23c], -R137.reuse ;  /* 0x00008f0064d37a23 */ /* 0x100fe40000010889 */
[--C-:B------:R-:W-:Y:S02]  /*91c0*/  FFMA.FTZ R100, R82, c[0x0][0x23c], -R138.reuse ;  /* 0x00008f0052647a23 */ /* 0x100fe4000001088a */
[----:B-1----:R-:W-:Y:S02]  /*91d0*/  FMUL.FTZ R33, R133, R169 ;  /* 0x000000a985217220 */ /* 0x002fe40000410000 */
[--C-:B------:R-:W-:Y:S02]  /*91e0*/  FFMA.FTZ R212, R101, c[0x0][0x23c], -R137.reuse ;  /* 0x00008f0065d47a23 */ /* 0x100fe40000010889 */
[--C-:B------:R-:W-:Y:S01]  /*91f0*/  FFMA.FTZ R101, R83, c[0x0][0x23c], -R138.reuse ;  /* 0x00008f0053657a23 */ /* 0x100fe2000001088a */
[----:B------:R-:W-:Y:S01]  /*9200*/  MUFU.EX2 R235, R34 ;  /* 0x0000002200eb7308 */ /* 0x000fe20000000800 */
[----:B------:R-:W-:Y:S02]  /*9210*/  FFMA.FTZ R217, R116, c[0x0][0x23c], -R137 ;  /* 0x00008f0074d97a23 */ /* 0x000fe40000010889 */
[--C-:B------:R-:W-:Y:S02]  /*9220*/  FFMA.FTZ R116, R98, c[0x0][0x23c], -R138.reuse ;  /* 0x00008f0062747a23 */ /* 0x100fe4000001088a */
[----:B---3--:R-:W-:Y:S02]  /*9230*/  FADD.FTZ R0, -R3, R139 ;  /* 0x0000008b03007221 */ /* 0x008fe40000010100 */
[----:B------:R-:W-:Y:S02]  /*9240*/  FMUL.FTZ R139, R134, c[0x0][0x23c] ;  /* 0x00008f00868b7a20 */ /* 0x000fe40000410000 */
[----:B------:R-:W-:Y:S01]  /*9250*/  FFMA.FTZ R218, R117, c[0x0][0x23c], -R137 ;  /* 0x00008f0075da7a23 */ /* 0x000fe20000010889 */
[----:B------:R-:W-:Y:S01]  /*9260*/  MUFU.EX2 R134, R22 ;  /* 0x0000001600867308 */ /* 0x000fe20000000800 */
[--C-:B------:R-:W-:Y:S01]  /*9270*/  FFMA.FTZ R117, R99, c[0x0][0x23c], -R138.reuse ;  /* 0x00008f0063757a23 */ /* 0x100fe2000001088a */
[----:B------:R-:W-:Y:S01]  /*9280*/  FSEL R139, R139, RZ, P1 ;  /* 0x000000ff8b8b7208 */ /* 0x000fe20000800000 */
[--C-:B------:R-:W-:Y:S01]  /*9290*/  FFMA.FTZ R50, R50, c[0x0][0x23c], -R138.reuse ;  /* 0x00008f0032327a23 */ /* 0x100fe2000001088a */
[----:B------:R-:W-:Y:S01]  /*92a0*/  FSETP.NEU.FTZ.AND P1, PT, R3, -INF , PT ;  /* 0xff8000000300780b */ /* 0x000fe20003f3d000 */
[--C-:B------:R-:W-:Y:S02]  /*92b0*/  FFMA.FTZ R51, R51, c[0x0][0x23c], -R138.reuse ;  /* 0x00008f0033337a23 */ /* 0x100fe4000001088a */
[--C-:B------:R-:W-:Y:S01]  /*92c0*/  FFMA.FTZ R72, R72, c[0x0][0x23c], -R139.reuse ;  /* 0x00008f0048487a23 */ /* 0x100fe2000001088b */
[----:B------:R-:W-:Y:S01]  /*92d0*/  FSEL R204, R204, RZ, P1 ;  /* 0x000000ffcccc7208 */ /* 0x000fe20000800000 */
[--C-:B------:R-:W-:Y:S01]  /*92e0*/  FFMA.FTZ R73, R73, c[0x0][0x23c], -R139.reuse ;  /* 0x00008f0049497a23 */ /* 0x100fe2000001088b */
[----:B----4-:R1:W-:Y:S01]  /*92f0*/  MUFU.EX2 R3, R20 ;  /* 0x0000001400037308 */ /* 0x0103e20000000800 */
[----:B------:R-:W-:Y:S02]  /*9300*/  FFMA.FTZ R19, R19, c[0x0][0x23c], -R138 ;  /* 0x00008f0013137a23 */ /* 0x000fe4000001088a */
[--C-:B------:R-:W-:Y:S02]  /*9310*/  FFMA.FTZ R74, R74, c[0x0][0x23c], -R204.reuse ;  /* 0x00008f004a4a7a23 */ /* 0x100fe400000108cc */
[----:B------:R-:W-:Y:S02]  /*9320*/  FFMA.FTZ R75, R75, c[0x0][0x23c], -R204 ;  /* 0x00008f004b4b7a23 */ /* 0x000fe400000108cc */
[--C-:B------:R-:W-:Y:S02]  /*9330*/  FFMA.FTZ R12, R12, c[0x0][0x23c], -R139.reuse ;  /* 0x00008f000c0c7a23 */ /* 0x100fe4000001088b */
[----:B------:R-:W-:Y:S01]  /*9340*/  FFMA.FTZ R13, R13, c[0x0][0x23c], -R139 ;  /* 0x00008f000d0d7a23 */ /* 0x000fe2000001088b */
[----:B------:R2:W3:Y:S01]  /*9350*/  MUFU.EX2 R208, R19 ;  /* 0x0000001300d07308 */ /* 0x0004e20000000800 */
[--C-:B------:R-:W-:Y:S02]  /*9360*/  FFMA.FTZ R5, R5, c[0x0][0x23c], -R137.reuse ;  /* 0x00008f0005057a23 */ /* 0x100fe40000010889 */
[--C-:B------:R-:W-:Y:S02]  /*9370*/  FFMA.FTZ R6, R6, c[0x0][0x23c], -R138.reuse ;  /* 0x00008f0006067a23 */ /* 0x100fe4000001088a */
[--C-:B------:R-:W-:Y:S02]  /*9380*/  FFMA.FTZ R7, R7, c[0x0][0x23c], -R138.reuse ;  /* 0x00008f0007077a23 */ /* 0x100fe4000001088a */
[--C-:B------:R-:W-:Y:S02]  /*9390*/  FFMA.FTZ R16, R16, c[0x0][0x23c], -R137.reuse ;  /* 0x00008f0010107a23 */ /* 0x100fe40000010889 */
[--C-:B------:R-:W-:Y:S01]  /*93a0*/  FFMA.FTZ R17, R17, c[0x0][0x23c], -R137.reuse ;  /* 0x00008f0011117a23 */ /* 0x100fe20000010889 */
[----:B------:R-:W-:Y:S01]  /*93b0*/  MUFU.EX2 R244, R5 ;  /* 0x0000000500f47308 */ /* 0x000fe20000000800 */
[----:B------:R-:W-:Y:S02]  /*93c0*/  FFMA.FTZ R18, R18, c[0x0][0x23c], -R138 ;  /* 0x00008f0012127a23 */ /* 0x000fe4000001088a */
[----:B------:R-:W-:Y:S01]  /*93d0*/  FFMA.FTZ R4, R4, c[0x0][0x23c], -R137 ;  /* 0x00008f0004047a23 */ /* 0x000fe20000010889 */
[----:B-1----:R-:W1:Y:S01]  /*93e0*/  LDSM.16.MT88.4 R20, [R220+0x8000] ;  /* 0x00800000dc14783b */ /* 0x002e620000004200 */
[----:B------:R-:W-:Y:S02]  /*93f0*/  FMUL.FTZ R0, R0, c[0x0][0x23c] ;  /* 0x00008f0000007a20 */ /* 0x000fe40000410000 */
[--C-:B------:R-:W-:Y:S02]  /*9400*/  FFMA.FTZ R14, R14, c[0x0][0x23c], -R204.reuse ;  /* 0x00008f000e0e7a23 */ /* 0x100fe400000108cc */
[--C-:B------:R-:W-:Y:S01]  /*9410*/  FFMA.FTZ R15, R15, c[0x0][0x23c], -R204.reuse ;  /* 0x00008f000f0f7a23 */ /* 0x100fe200000108cc */
[----:B------:R-:W4:Y:S01]  /*9420*/  MUFU.EX2 R216, R4 ;  /* 0x0000000400d87308 */ /* 0x000f220000000800 */
[--C-:B------:R-:W-:Y:S02]  /*9430*/  FFMA.FTZ R24, R24, c[0x0][0x23c], -R139.reuse ;  /* 0x00008f0018187a23 */ /* 0x100fe4000001088b */
[--C-:B------:R-:W-:Y:S02]  /*9440*/  FFMA.FTZ R25, R25, c[0x0][0x23c], -R139.reuse ;  /* 0x00008f0019197a23 */ /* 0x100fe4000001088b */
[--C-:B------:R-:W-:Y:S02]  /*9450*/  FFMA.FTZ R26, R26, c[0x0][0x23c], -R204.reuse ;  /* 0x00008f001a1a7a23 */ /* 0x100fe400000108cc */
[--C-:B------:R-:W-:Y:S02]  /*9460*/  FFMA.FTZ R27, R27, c[0x0][0x23c], -R204.reuse ;  /* 0x00008f001b1b7a23 */ /* 0x100fe400000108cc */
[----:B--2---:R-:W-:Y:S01]  /*9470*/  FMUL.FTZ R19, R132, R155 ;  /* 0x0000009b84137220 */ /* 0x004fe20000410000 */
[----:B------:R-:W-:Y:S01]  /*9480*/  MUFU.EX2 R215, R6 ;  /* 0x0000000600d77308 */ /* 0x000fe20000000800 */
[--C-:B------:R-:W-:Y:S02]  /*9490*/  FFMA.FTZ R28, R28, c[0x0][0x23c], -R139.reuse ;  /* 0x00008f001c1c7a23 */ /* 0x100fe4000001088b */
[--C-:B------:R-:W-:Y:S02]  /*94a0*/  FFMA.FTZ R29, R29, c[0x0][0x23c], -R139.reuse ;  /* 0x00008f001d1d7a23 */ /* 0x100fe4000001088b */
[--C-:B------:R-:W-:Y:S02]  /*94b0*/  FFMA.FTZ R30, R30, c[0x0][0x23c], -R204.reuse ;  /* 0x00008f001e1e7a23 */ /* 0x100fe400000108cc */
[--C-:B------:R-:W-:Y:S02]  /*94c0*/  FFMA.FTZ R31, R31, c[0x0][0x23c], -R204.reuse ;  /* 0x00008f001f1f7a23 */ /* 0x100fe400000108cc */
[--C-:B------:R-:W-:Y:S01]  /*94d0*/  FFMA.FTZ R43, R43, c[0x0][0x23c], -R204.reuse ;  /* 0x00008f002b2b7a23 */ /* 0x100fe200000108cc */
[----:B------:R-:W2:Y:S01]  /*94e0*/  MUFU.EX2 R245, R7 ;  /* 0x0000000700f57308 */ /* 0x000ea20000000800 */
[--C-:B------:R-:W-:Y:S02]  /*94f0*/  FFMA.FTZ R44, R44, c[0x0][0x23c], -R139.reuse ;  /* 0x00008f002c2c7a23 */ /* 0x100fe4000001088b */
[----:B------:R-:W-:Y:S02]  /*9500*/  FMUL.FTZ R34, R132, R170 ;  /* 0x000000aa84227220 */ /* 0x000fe40000410000 */
[--C-:B------:R-:W-:Y:S02]  /*9510*/  FFMA.FTZ R40, R40, c[0x0][0x23c], -R139.reuse ;  /* 0x00008f0028287a23 */ /* 0x100fe4000001088b */
[--C-:B------:R-:W-:Y:S02]  /*9520*/  FFMA.FTZ R41, R41, c[0x0][0x23c], -R139.reuse ;  /* 0x00008f0029297a23 */ /* 0x100fe4000001088b */
[--C-:B------:R-:W-:Y:S01]  /*9530*/  FFMA.FTZ R42, R42, c[0x0][0x23c], -R204.reuse ;  /* 0x00008f002a2a7a23 */ /* 0x100fe200000108cc */
[----:B------:R1:W-:Y:S01]  /*9540*/  MUFU.EX2 R251, R16 ;  /* 0x0000001000fb7308 */ /* 0x0003e20000000800 */
[--C-:B------:R-:W-:Y:S02]  /*9550*/  FFMA.FTZ R57, R57, c[0x0][0x23c], -R139.reuse ;  /* 0x00008f0039397a23 */ /* 0x100fe4000001088b */
[----:B------:R-:W-:Y:S02]  /*9560*/  FFMA.FTZ R59, R59, c[0x0][0x23c], -R204 ;  /* 0x00008f003b3b7a23 */ /* 0x000fe400000108cc */
[--C-:B------:R-:W-:Y:S02]  /*9570*/  FFMA.FTZ R60, R60, c[0x0][0x23c], -R139.reuse ;  /* 0x00008f003c3c7a23 */ /* 0x100fe4000001088b */
[--C-:B------:R-:W-:Y:S02]  /*9580*/  FFMA.FTZ R70, R70, c[0x0][0x23c], -R138.reuse ;  /* 0x00008f0046467a23 */ /* 0x100fe4000001088a */
[----:B------:R-:W-:Y:S01]  /*9590*/  FFMA.FTZ R71, R71, c[0x0][0x23c], -R138 ;  /* 0x00008f0047477a23 */ /* 0x000fe2000001088a */
[----:B------:R-:W2:Y:S01]  /*95a0*/  MUFU.EX2 R252, R17 ;  /* 0x0000001100fc7308 */ /* 0x000ea20000000800 */
[--C-:B------:R-:W-:Y:S02]  /*95b0*/  FFMA.FTZ R76, R76, c[0x0][0x23c], -R139.reuse ;  /* 0x00008f004c4c7a23 */ /* 0x100fe4000001088b */
[--C-:B------:R-:W-:Y:S02]  /*95c0*/  FFMA.FTZ R77, R77, c[0x0][0x23c], -R139.reuse ;  /* 0x00008f004d4d7a23 */ /* 0x100fe4000001088b */
[--C-:B------:R-:W-:Y:S02]  /*95d0*/  FFMA.FTZ R8, R8, c[0x0][0x23c], -R139.reuse ;  /* 0x00008f0008087a23 */ /* 0x100fe4000001088b */
[----:B------:R-:W-:Y:S02]  /*95e0*/  FFMA.FTZ R9, R9, c[0x0][0x23c], -R139 ;  /* 0x00008f0009097a23 */ /* 0x000fe4000001088b */
[--C-:B------:R-:W-:Y:S01]  /*95f0*/  FFMA.FTZ R10, R10, c[0x0][0x23c], -R204.reuse ;  /* 0x00008f000a0a7a23 */ /* 0x100fe200000108cc */
[----:B------:R-:W2:Y:S01]  /*9600*/  MUFU.EX2 R249, R18 ;  /* 0x0000001200f97308 */ /* 0x000ea20000000800 */
[----:B------:R-:W-:Y:S02]  /*9610*/  FFMA.FTZ R11, R11, c[0x0][0x23c], -R204 ;  /* 0x00008f000b0b7a23 */ /* 0x000fe400000108cc */
[--C-:B------:R-:W-:Y:S01]  /*9620*/  FFMA.FTZ R207, R84, c[0x0][0x23c], -R137.reuse ;  /* 0x00008f0054cf7a23 */ /* 0x100fe20000010889 */
[----:B---3--:R-:W-:Y:S01]  /*9630*/  MOV R84, R208 ;  /* 0x000000d000547202 */ /* 0x008fe20000000f00 */
[C---:B-1----:R-:W-:Y:S02]  /*9640*/  FMUL.FTZ R16, R133.reuse, R152 ;  /* 0x0000009885107220 */ /* 0x042fe40000410000 */
[C---:B------:R-:W-:Y:S01]  /*9650*/  FMUL.FTZ R4, R133.reuse, R144 ;  /* 0x0000009085047220 */ /* 0x040fe20000410000 */
[----:B----4-:R-:W-:Y:S01]  /*9660*/  F2FP.BF16.PACK_AB R144, R244, R216 ;  /* 0x000000d8f490723e */ /* 0x010fe200000010ff */
[----:B------:R-:W-:Y:S01]  /*9670*/  FMUL.FTZ R5, R133, R145 ;  /* 0x0000009185057220 */ /* 0x000fe20000410000 */
[----:B------:R-:W1:Y:S01]  /*9680*/  MUFU.EX2 R0, R0 ;  /* 0x0000000000007308 */ /* 0x000e620000000800 */
[----:B--2---:R-:W-:Y:S01]  /*9690*/  F2FP.BF16.PACK_AB R145, R245, R215 ;  /* 0x000000d7f591723e */ /* 0x004fe200000010ff */
[----:B------:R-:W-:Y:S01]  /*96a0*/  FMUL.FTZ R6, R132, R146 ;  /* 0x0000009284067220 */ /* 0x000fe20000410000 */
[----:B------:R-:W-:Y:S01]  /*96b0*/  F2FP.BF16.PACK_AB R146, R252, R251 ;  /* 0x000000fbfc92723e */ /* 0x000fe200000010ff */
[----:B------:R-:W-:Y:S02]  /*96c0*/  FMUL.FTZ R17, R133, R153 ;  /* 0x0000009985117220 */ /* 0x000fe40000410000 */
[----:B------:R-:W-:Y:S02]  /*96d0*/  FMUL.FTZ R7, R132, R147 ;  /* 0x0000009384077220 */ /* 0x000fe40000410000 */
[--C-:B------:R-:W-:Y:S02]  /*96e0*/  FFMA.FTZ R208, R85, c[0x0][0x23c], -R137.reuse ;  /* 0x00008f0055d07a23 */ /* 0x100fe40000010889 */
[----:B------:R2:W-:Y:S01]  /*96f0*/  MUFU.EX2 R248, R12 ;  /* 0x0000000c00f87308 */ /* 0x0005e20000000800 */
[--C-:B------:R-:W-:Y:S02]  /*9700*/  FFMA.FTZ R213, R112, c[0x0][0x23c], -R137.reuse ;  /* 0x00008f0070d57a23 */ /* 0x100fe40000010889 */
[--C-:B------:R-:W-:Y:S01]  /*9710*/  FFMA.FTZ R112, R86, c[0x0][0x23c], -R138.reuse ;  /* 0x00008f0056707a23 */ /* 0x100fe2000001088a */
[----:B------:R-:W-:Y:S01]  /*9720*/  F2FP.BF16.PACK_AB R147, R84, R249 ;  /* 0x000000f95493723e */ /* 0x000fe200000010ff */
[----:B------:R-:W-:Y:S02]  /*9730*/  FMUL.FTZ R18, R132, R154 ;  /* 0x0000009a84127220 */ /* 0x000fe40000410000 */
[--C-:B------:R-:W-:Y:S02]  /*9740*/  FFMA.FTZ R214, R113, c[0x0][0x23c], -R137.reuse ;  /* 0x00008f0071d67a23 */ /* 0x100fe40000010889 */
[--C-:B------:R-:W-:Y:S01]  /*9750*/  FFMA.FTZ R113, R87, c[0x0][0x23c], -R138.reuse ;  /* 0x00008f0057717a23 */ /* 0x100fe2000001088a */
[----:B------:R3:W-:Y:S01]  /*9760*/  MUFU.EX2 R250, R13 ;  /* 0x0000000d00fa7308 */ /* 0x0007e20000000800 */
[-C--:B------:R-:W-:Y:S05]  /*9770*/  HMMA.16816.F32.BF16 R4, R144, R20.reuse, R4 ;  /* 0x000000149004723c */ /* 0x080fea0000041804 */
[----:B------:R-:W-:Y:S02]  /*9780*/  FFMA.FTZ R219, R128, c[0x0][0x23c], -R137 ;  /* 0x00008f0080db7a23 */ /* 0x000fe40000010889 */
[----:B------:R-:W-:Y:S02]  /*9790*/  FFMA.FTZ R128, R102, c[0x0][0x23c], -R138 ;  /* 0x00008f0066807a23 */ /* 0x000fe4000001088a */
[----:B------:R1:W-:Y:S03]  /*97a0*/  MUFU.EX2 R246, R14 ;  /* 0x0000000e00f67308 */ /* 0x0003e60000000800 */
[--C-:B------:R-:W-:Y:S02]  /*97b0*/  FFMA.FTZ R102, R88, c[0x0][0x23c], -R139.reuse ;  /* 0x00008f0058667a23 */ /* 0x100fe4000001088b */
[----:B--2---:R-:W-:Y:S02]  /*97c0*/  FMUL.FTZ R12, R2, R148 ;  /* 0x00000094020c7220 */ /* 0x004fe40000410000 */
[--C-:B------:R-:W-:Y:S02]  /*97d0*/  FFMA.FTZ R45, R45, c[0x0][0x23c], -R139.reuse ;  /* 0x00008f002d2d7a23 */ /* 0x100fe4000001088b */
[--C-:B------:R-:W-:Y:S01]  /*97e0*/  FFMA.FTZ R46, R46, c[0x0][0x23c], -R204.reuse ;  /* 0x00008f002e2e7a23 */ /* 0x100fe200000108cc */
[----:B------:R-:W2:Y:S01]  /*97f0*/  MUFU.EX2 R209, R15 ;  /* 0x0000000f00d17308 */ /* 0x000ea20000000800 */
[----:B------:R-:W-:Y:S02]  /*9800*/  FFMA.FTZ R47, R47, c[0x0][0x23c], -R204 ;  /* 0x00008f002f2f7a23 */ /* 0x000fe400000108cc */
[--C-:B------:R-:W-:Y:S02]  /*9810*/  FFMA.FTZ R56, R56, c[0x0][0x23c], -R139.reuse ;  /* 0x00008f0038387a23 */ /* 0x100fe4000001088b */
[----:B---3--:R-:W-:Y:S02]  /*9820*/  FMUL.FTZ R13, R2, R149 ;  /* 0x00000095020d7220 */ /* 0x008fe40000410000 */
[----:B------:R-:W-:Y:S02]  /*9830*/  FFMA.FTZ R55, R55, c[0x0][0x23c], -R138 ;  /* 0x00008f0037377a23 */ /* 0x000fe4000001088a */
[--C-:B------:R-:W-:Y:S01]  /*9840*/  FFMA.FTZ R58, R58, c[0x0][0x23c], -R204.reuse ;  /* 0x00008f003a3a7a23 */ /* 0x100fe200000108cc */
[----:B------:R3:W-:Y:S01]  /*9850*/  MUFU.EX2 R241, R8 ;  /* 0x0000000800f17308 */ /* 0x0007e20000000800 */
[----:B------:R-:W-:Y:S02]  /*9860*/  FFMA.FTZ R61, R61, c[0x0][0x23c], -R139 ;  /* 0x00008f003d3d7a23 */ /* 0x000fe4000001088b */
[--C-:B------:R-:W-:Y:S02]  /*9870*/  FFMA.FTZ R62, R62, c[0x0][0x23c], -R204.reuse ;  /* 0x00008f003e3e7a23 */ /* 0x100fe400000108cc */
[----:B-1----:R-:W-:Y:S02]  /*9880*/  FMUL.FTZ R14, R0, R150 ;  /* 0x00000096000e7220 */ /* 0x002fe40000410000 */
[----:B------:R-:W-:Y:S02]  /*9890*/  FFMA.FTZ R63, R63, c[0x0][0x23c], -R204 ;  /* 0x00008f003f3f7a23 */ /* 0x000fe400000108cc */
[--C-:B------:R-:W-:Y:S01]  /*98a0*/  FFMA.FTZ R66, R66, c[0x0][0x23c], -R138.reuse ;  /* 0x00008f0042427a23 */ /* 0x100fe2000001088a */
[----:B------:R-:W1:Y:S01]  /*98b0*/  MUFU.EX2 R243, R9 ;  /* 0x0000000900f37308 */ /* 0x000e620000000800 */
[----:B------:R-:W-:Y:S02]  /*98c0*/  FFMA.FTZ R67, R67, c[0x0][0x23c], -R138 ;  /* 0x00008f0043437a23 */ /* 0x000fe4000001088a */
[--C-:B------:R-:W-:Y:S01]  /*98d0*/  FFMA.FTZ R78, R78, c[0x0][0x23c], -R204.reuse ;  /* 0x00008f004e4e7a23 */ /* 0x100fe200000108cc */
[----:B--2---:R-:W-:Y:S01]  /*98e0*/  MOV R85, R209 ;  /* 0x000000d100557202 */ /* 0x004fe20000000f00 */
[----:B------:R-:W-:Y:S02]  /*98f0*/  FMUL.FTZ R15, R0, R151 ;  /* 0x00000097000f7220 */ /* 0x000fe40000410000 */
[----:B------:R-:W2:Y:S01]  /*9900*/  LDSM.16.MT88.4 R148, [R223+0x8000] ;  /* 0x00800000df94783b */ /* 0x000ea20000004200 */
[--C-:B------:R-:W-:Y:S02]  /*9910*/  FFMA.FTZ R209, R96, c[0x0][0x23c], -R137.reuse ;  /* 0x00008f0060d17a23 */ /* 0x100fe40000010889 */
[----:B------:R4:W-:Y:S01]  /*9920*/  MUFU.EX2 R242, R10 ;  /* 0x0000000a00f27308 */ /* 0x0009e20000000800 */
[----:B------:R-:W-:Y:S02]  /*9930*/  FFMA.FTZ R79, R79, c[0x0][0x23c], -R204 ;  /* 0x00008f004f4f7a23 */ /* 0x000fe400000108cc */
[--C-:B------:R-:W-:Y:S02]  /*9940*/  FFMA.FTZ R49, R49, c[0x0][0x23c], -R137.reuse ;  /* 0x00008f0031317a23 */ /* 0x100fe40000010889 */
[----:B------:R-:W-:Y:S01]  /*9950*/  LDSM.16.MT88.4 R96, [R223+0x8800] ;  /* 0x00880000df60783b */ /* 0x000fe20000004200 */
[----:B---3--:R-:W-:Y:S02]  /*9960*/  FMUL.FTZ R8, R2, R140 ;  /* 0x0000008c02087220 */ /* 0x008fe40000410000 */
[--C-:B------:R-:W-:Y:S02]  /*9970*/  FFMA.FTZ R52, R52, c[0x0][0x23c], -R137.reuse ;  /* 0x00008f0034347a23 */ /* 0x100fe40000010889 */
[----:B------:R-:W3:Y:S01]  /*9980*/  MUFU.EX2 R247, R11 ;  /* 0x0000000b00f77308 */ /* 0x000ee20000000800 */
[--C-:B------:R-:W-:Y:S02]  /*9990*/  FFMA.FTZ R53, R53, c[0x0][0x23c], -R137.reuse ;  /* 0x00008f0035357a23 */ /* 0x100fe40000010889 */
[--C-:B------:R-:W-:Y:S01]  /*99a0*/  FFMA.FTZ R64, R64, c[0x0][0x23c], -R137.reuse ;  /* 0x00008f0040407a23 */ /* 0x100fe20000010889 */
[----:B-1----:R-:W-:Y:S01]  /*99b0*/  F2FP.BF16.PACK_AB R140, R243, R241 ;  /* 0x000000f1f38c723e */ /* 0x002fe200000010ff */
[----:B------:R-:W-:Y:S02]  /*99c0*/  FMUL.FTZ R9, R2, R141 ;  /* 0x0000008d02097220 */ /* 0x000fe40000410000 */
[--C-:B------:R-:W-:Y:S02]  /*99d0*/  FFMA.FTZ R65, R65, c[0x0][0x23c], -R137.reuse ;  /* 0x00008f0041417a23 */ /* 0x100fe40000010889 */
[----:B------:R-:W-:Y:S01]  /*99e0*/  FFMA.FTZ R137, R129, c[0x0][0x23c], -R137 ;  /* 0x00008f0081897a23 */ /* 0x000fe20000010889 */
[----:B------:R1:W-:Y:S01]  /*99f0*/  MUFU.EX2 R135, R24 ;  /* 0x0000001800877308 */ /* 0x0003e20000000800 */
[--C-:B------:R-:W-:Y:S02]  /*9a00*/  FFMA.FTZ R129, R103, c[0x0][0x23c], -R138.reuse ;  /* 0x00008f0067817a23 */ /* 0x100fe4000001088a */
[--C-:B------:R-:W-:Y:S02]  /*9a10*/  FFMA.FTZ R103, R89, c[0x0][0x23c], -R139.reuse ;  /* 0x00008f0059677a23 */ /* 0x100fe4000001088b */
[----:B----4-:R-:W-:Y:S01]  /*9a20*/  FMUL.FTZ R10, R0, R142 ;  /* 0x0000008e000a7220 */ /* 0x010fe20000410000 */
[----:B------:R-:W-:Y:S01]  /*9a30*/  F2FP.BF16.PACK_AB R142, R250, R248 ;  /* 0x000000f8fa8e723e */ /* 0x000fe200000010ff */
[--C-:B------:R-:W-:Y:S02]  /*9a40*/  FFMA.FTZ R54, R54, c[0x0][0x23c], -R138.reuse ;  /* 0x00008f0036367a23 */ /* 0x100fe4000001088a */
[--C-:B------:R-:W-:Y:S01]  /*9a50*/  FFMA.FTZ R118, R118, c[0x0][0x23c], -R138.reuse ;  /* 0x00008f0076767a23 */ /* 0x100fe2000001088a */
[----:B------:R4:W-:Y:S01]  /*9a60*/  MUFU.EX2 R238, R25 ;  /* 0x0000001900ee7308 */ /* 0x0009e20000000800 */
[--C-:B------:R-:W-:Y:S02]  /*9a70*/  FFMA.FTZ R119, R119, c[0x0][0x23c], -R138.reuse ;  /* 0x00008f0077777a23 */ /* 0x100fe4000001088a */
[----:B------:R-:W-:Y:S01]  /*9a80*/  FFMA.FTZ R130, R130, c[0x0][0x23c], -R138 ;  /* 0x00008f0082827a23 */ /* 0x000fe2000001088a */
[----:B---3--:R-:W-:Y:S01]  /*9a90*/  F2FP.BF16.PACK_AB R141, R247, R242 ;  /* 0x000000f2f78d723e */ /* 0x008fe200000010ff */
[----:B------:R-:W-:Y:S01]  /*9aa0*/  FMUL.FTZ R11, R0, R143 ;  /* 0x0000008f000b7220 */ /* 0x000fe20000410000 */
[----:B------:R-:W-:Y:S01]  /*9ab0*/  F2FP.BF16.PACK_AB R143, R85, R246 ;  /* 0x000000f6558f723e */ /* 0x000fe200000010ff */
[--C-:B------:R-:W-:Y:S02]  /*9ac0*/  FFMA.FTZ R94, R94, c[0x0][0x23c], -R204.reuse ;  /* 0x00008f005e5e7a23 */ /* 0x100fe400000108cc */
[--C-:B------:R-:W-:Y:S01]  /*9ad0*/  FFMA.FTZ R95, R95, c[0x0][0x23c], -R204.reuse ;  /* 0x00008f005f5f7a23 */ /* 0x100fe200000108cc */
[----:B------:R3:W-:Y:S01]  /*9ae0*/  MUFU.EX2 R136, R26 ;  /* 0x0000001a00887308 */ /* 0x0007e20000000800 */
[--C-:B------:R-:W-:Y:S02]  /*9af0*/  FFMA.FTZ R106, R106, c[0x0][0x23c], -R204.reuse ;  /* 0x00008f006a6a7a23 */ /* 0x100fe400000108cc */
[C---:B------:R-:W-:Y:S04]  /*9b00*/  HMMA.16816.F32.BF16 R8, R140.reuse, R20, R8 ;  /* 0x000000148c08723c */ /* 0x040fe80000041808 */
[C---:B-1----:R-:W-:Y:S02]  /*9b10*/  FMUL.FTZ R24, R2.reuse, R160 ;  /* 0x000000a002187220 */ /* 0x042fe40000410000 */
[--C-:B------:R-:W-:Y:S01]  /*9b20*/  FFMA.FTZ R107, R107, c[0x0][0x23c], -R204.reuse ;  /* 0x00008f006b6b7a23 */ /* 0x100fe200000108cc */
[----:B------:R1:W-:Y:S01]  /*9b30*/  MUFU.EX2 R237, R27 ;  /* 0x0000001b00ed7308 */ /* 0x0003e20000000800 */
[-C--:B------:R-:W-:Y:S04]  /*9b40*/  HMMA.16816.F32.BF16 R12, R140, R22.reuse, R12 ;  /* 0x000000168c0c723c */ /* 0x080fe8000004180c */
[C---:B------:R-:W-:Y:S02]  /*9b50*/  FMUL.FTZ R20, R133.reuse, R156 ;  /* 0x0000009c85147220 */ /* 0x040fe40000410000 */
[----:B------:R-:W-:Y:S02]  /*9b60*/  FMUL.FTZ R21, R133, R157 ;  /* 0x0000009d85157220 */ /* 0x000fe40000410000 */
[C---:B------:R-:W-:Y:S01]  /*9b70*/  HMMA.16816.F32.BF16 R16, R144.reuse, R22, R16 ;  /* 0x000000169010723c */ /* 0x040fe20000041810 */
[----:B------:R2:W-:Y:S03]  /*9b80*/  MUFU.EX2 R234, R28 ;  /* 0x0000001c00ea7308 */ /* 0x0005e60000000800 */
[----:B----4-:R-:W-:Y:S02]  /*9b90*/  FMUL.FTZ R25, R2, R161 ;  /* 0x000000a102197220 */ /* 0x010fe40000410000 */
[----:B---3--:R-:W-:Y:S02]  /*9ba0*/  FMUL.FTZ R26, R0, R162 ;  /* 0x000000a2001a7220 */ /* 0x008fe40000410000 */
[C---:B------:R-:W-:Y:S03]  /*9bb0*/  FMUL.FTZ R22, R132.reuse, R158 ;  /* 0x0000009e84167220 */ /* 0x040fe60000410000 */
[----:B------:R-:W3:Y:S01]  /*9bc0*/  MUFU.EX2 R230, R29 ;  /* 0x0000001d00e67308 */ /* 0x000ee20000000800 */
[----:B------:R-:W-:Y:S02]  /*9bd0*/  FMUL.FTZ R23, R132, R159 ;  /* 0x0000009f84177220 */ /* 0x000fe40000410000 */
[--C-:B------:R-:W-:Y:S02]  /*9be0*/  FFMA.FTZ R110, R110, c[0x0][0x23c], -R204.reuse ;  /* 0x00008f006e6e7a23 */ /* 0x100fe400000108cc */
[----:B-1----:R-:W-:Y:S02]  /*9bf0*/  FMUL.FTZ R27, R0, R163 ;  /* 0x000000a3001b7220 */ /* 0x002fe40000410000 */
[--C-:B------:R-:W-:Y:S01]  /*9c00*/  FFMA.FTZ R111, R111, c[0x0][0x23c], -R204.reuse ;  /* 0x00008f006f6f7a23 */ /* 0x100fe200000108cc */
[-C--:B--2---:R-:W-:Y:S02]  /*9c10*/  HMMA.16816.F32.BF16 R20, R144, R148.reuse, R20 ;  /* 0x000000949014723c */ /* 0x084fe40000041814 */
[----:B------:R1:W-:Y:S01]  /*9c20*/  MUFU.EX2 R233, R30 ;  /* 0x0000001e00e97308 */ /* 0x0003e20000000800 */
[--C-:B------:R-:W-:Y:S02]  /*9c30*/  FFMA.FTZ R122, R122, c[0x0][0x23c], -R204.reuse ;  /* 0x00008f007a7a7a23 */ /* 0x100fe400000108cc */
[--C-:B------:R-:W-:Y:S02]  /*9c40*/  FFMA.FTZ R123, R123, c[0x0][0x23c], -R204.reuse ;  /* 0x00008f007b7b7a23 */ /* 0x100fe400000108cc */
[----:B------:R-:W-:Y:S01]  /*9c50*/  FMUL.FTZ R28, R2, R164 ;  /* 0x000000a4021c7220 */ /* 0x000fe20000410000 */
[C---:B------:R-:W-:Y:S04]  /*9c60*/  HMMA.16816.F32.BF16 R24, R140.reuse, R148, R24 ;  /* 0x000000948c18723c */ /* 0x040fe80000041818 */
[----:B------:R2:W4:Y:S01]  /*9c70*/  MUFU.EX2 R229, R31 ;  /* 0x0000001f00e57308 */ /* 0x0005220000000800 */
[----:B------:R-:W-:Y:S02]  /*9c80*/  FFMA.FTZ R126, R126, c[0x0][0x23c], -R204 ;  /* 0x00008f007e7e7a23 */ /* 0x000fe400000108cc */
[--C-:B------:R-:W-:Y:S01]  /*9c90*/  FFMA.FTZ R104, R104, c[0x0][0x23c], -R139.reuse ;  /* 0x00008f0068687a23 */ /* 0x100fe2000001088b */
[----:B---3--:R-:W-:Y:S01]  /*9ca0*/  F2FP.BF16.PACK_AB R86, R230, R234 ;  /* 0x000000eae656723e */ /* 0x008fe200000010ff */
[----:B------:R-:W-:Y:S03]  /*9cb0*/  FMUL.FTZ R29, R2, R165 ;  /* 0x000000a5021d7220 */ /* 0x000fe60000410000 */
[--C-:B------:R-:W-:Y:S02]  /*9cc0*/  FFMA.FTZ R105, R105, c[0x0][0x23c], -R139.reuse ;  /* 0x00008f0069697a23 */ /* 0x100fe4000001088b */
[----:B------:R3:W-:Y:S01]  /*9cd0*/  MUFU.EX2 R231, R35 ;  /* 0x0000002300e77308 */ /* 0x0007e20000000800 */
[--C-:B------:R-:W-:Y:S02]  /*9ce0*/  FFMA.FTZ R108, R108, c[0x0][0x23c], -R139.reuse ;  /* 0x00008f006c6c7a23 */ /* 0x100fe4000001088b */
[--C-:B------:R-:W-:Y:S02]  /*9cf0*/  FFMA.FTZ R109, R109, c[0x0][0x23c], -R139.reuse ;  /* 0x00008f006d6d7a23 */ /* 0x100fe4000001088b */
[----:B-1----:R-:W-:Y:S02]  /*9d00*/  FMUL.FTZ R30, R0, R166 ;  /* 0x000000a6001e7220 */ /* 0x002fe40000410000 */
[--C-:B------:R-:W-:Y:S02]  /*9d10*/  FFMA.FTZ R120, R120, c[0x0][0x23c], -R139.reuse ;  /* 0x00008f0078787a23 */ /* 0x100fe4000001088b */
[--C-:B------:R-:W-:Y:S01]  /*9d20*/  FFMA.FTZ R121, R121, c[0x0][0x23c], -R139.reuse ;  /* 0x00008f0079797a23 */ /* 0x100fe2000001088b */
[----:B------:R1:W-:Y:S01]  /*9d30*/  MUFU.EX2 R161, R43 ;  /* 0x0000002b00a17308 */ /* 0x0003e20000000800 */
[--C-:B------:R-:W-:Y:S02]  /*9d40*/  FFMA.FTZ R124, R124, c[0x0][0x23c], -R139.reuse ;  /* 0x00008f007c7c7a23 */ /* 0x100fe4000001088b */
[----:B--2---:R-:W-:Y:S01]  /*9d50*/  FMUL.FTZ R31, R0, R167 ;  /* 0x000000a7001f7220 */ /* 0x004fe20000410000 */
[----:B----4-:R-:W-:Y:S06]  /*9d60*/  F2FP.BF16.PACK_AB R87, R229, R233 ;  /* 0x000000e9e557723e */ /* 0x010fec00000010ff */
[----:B------:R2:W-:Y:S01]  /*9d70*/  MUFU.EX2 R160, R44 ;  /* 0x0000002c00a07308 */ /* 0x0005e20000000800 */
[-C--:B------:R-:W-:Y:S03]  /*9d80*/  HMMA.16816.F32.BF16 R28, R140, R150.reuse, R28 ;  /* 0x000000968c1c723c */ /* 0x080fe6000004181c */
[----:B---3--:R-:W-:Y:S06]  /*9d90*/  FMUL.FTZ R35, R132, R171 ;  /* 0x000000ab84237220 */ /* 0x008fec0000410000 */
[----:B------:R3:W-:Y:S01]  /*9da0*/  MUFU.EX2 R228, R36 ;  /* 0x0000002400e47308 */ /* 0x0007e20000000800 */
[C---:B------:R-:W-:Y:S01]  /*9db0*/  HMMA.16816.F32.BF16 R32, R144.reuse, R150, R32 ;  /* 0x000000969020723c */ /* 0x040fe20000041820 */
[----:B------:R-:W3:Y:S03]  /*9dc0*/  LDSM.16.MT88.4 R148, [R221+0x8000] ;  /* 0x00800000dd94783b */ /* 0x000ee60000004200 */
[----:B-1----:R-:W-:Y:S05]  /*9dd0*/  FMUL.FTZ R43, R0, R179 ;  /* 0x000000b3002b7220 */ /* 0x002fea0000410000 */
[----:B------:R1:W-:Y:S01]  /*9de0*/  MUFU.EX2 R227, R37 ;  /* 0x0000002500e37308 */ /* 0x0003e20000000800 */
[----:B------:R-:W4:Y:S02]  /*9df0*/  LDL.LU R179, [R1+0x4] ;  /* 0x0000040001b37983 */ /* 0x000f240000300800 */
[----:B--2---:R-:W-:Y:S02]  /*9e00*/  FMUL.FTZ R44, R2, R180 ;  /* 0x000000b4022c7220 */ /* 0x004fe40000410000 */
[----:B------:R-:W2:Y:S05]  /*9e10*/  LDL.LU R180, [R1+0x8] ;  /* 0x0000080001b47983 */ /* 0x000eaa0000300800 */
[----:B------:R3:W-:Y:S01]  /*9e20*/  MUFU.EX2 R154, R38 ;  /* 0x00000026009a7308 */ /* 0x0007e20000000800 */
[----:B------:R-:W2:Y:S01]  /*9e30*/  LDL.LU R89, [R1+0x14] ;  /* 0x0000140001597983 */ /* 0x000ea20000300800 */
[C---:B---3--:R-:W-:Y:S03]  /*9e40*/  FMUL.FTZ R36, R133.reuse, R172 ;  /* 0x000000ac85247220 */ /* 0x048fe60000410000 */
[----:B------:R-:W3:Y:S05]  /*9e50*/  LDL.LU R88, [R1+0x20] ;  /* 0x0000200001587983 */ /* 0x000eea0000300800 */
[----:B------:R1:W-:Y:S02]  /*9e60*/  MUFU.EX2 R226, R39 ;  /* 0x0000002700e27308 */ /* 0x0003e40000000800 */
[C---:B-1----:R-:W-:Y:S08]  /*9e70*/  FMUL.FTZ R37, R133.reuse, R173 ;  /* 0x000000ad85257220 */ /* 0x042ff00000410000 */
[----:B------:R1:W-:Y:S01]  /*9e80*/  MUFU.EX2 R153, R40 ;  /* 0x0000002800997308 */ /* 0x0003e20000000800 */
[C---:B------:R-:W-:Y:S09]  /*9e90*/  FMUL.FTZ R38, R132.reuse, R174 ;  /* 0x000000ae84267220 */ /* 0x040ff20000410000 */
[----:B------:R1:W-:Y:S01]  /*9ea0*/  MUFU.EX2 R155, R41 ;  /* 0x00000029009b7308 */ /* 0x0003e20000000800 */
[----:B------:R-:W-:Y:S09]  /*9eb0*/  FMUL.FTZ R39, R132, R175 ;  /* 0x000000af84277220 */ /* 0x000ff20000410000 */
[----:B------:R1:W-:Y:S01]  /*9ec0*/  MUFU.EX2 R152, R42 ;  /* 0x0000002a00987308 */ /* 0x0003e20000000800 */
[-C--:B------:R-:W-:Y:S03]  /*9ed0*/  HMMA.16816.F32.BF16 R36, R144, R148.reuse, R36 ;  /* 0x000000949024723c */ /* 0x080fe60000041824 */
[C---:B-1----:R-:W-:Y:S06]  /*9ee0*/  FMUL.FTZ R40, R2.reuse, R176 ;  /* 0x000000b002287220 */ /* 0x042fec0000410000 */
[----:B------:R1:W-:Y:S03]  /*9ef0*/  MUFU.EX2 R159, R45 ;  /* 0x0000002d009f7308 */ /* 0x0003e60000000800 */
[----:B------:R-:W-:Y:S07]  /*9f00*/  FMUL.FTZ R41, R2, R177 ;  /* 0x000000b102297220 */ /* 0x000fee0000410000 */
[----:B------:R1:W-:Y:S01]  /*9f10*/  MUFU.EX2 R157, R46 ;  /* 0x0000002e009d7308 */ /* 0x0003e20000000800 */
[----:B------:R-:W-:Y:S09]  /*9f20*/  FMUL.FTZ R42, R0, R178 ;  /* 0x000000b2002a7220 */ /* 0x000ff20000410000 */
[----:B------:R1:W-:Y:S01]  /*9f30*/  MUFU.EX2 R158, R47 ;  /* 0x0000002f009e7308 */ /* 0x0003e20000000800 */
[C---:B------:R-:W-:Y:S04]  /*9f40*/  HMMA.16816.F32.BF16 R40, R140.reuse, R148, R40 ;  /* 0x000000948c28723c */ /* 0x040fe80000041828 */
[----:B-1----:R-:W-:Y:S05]  /*9f50*/  FMUL.FTZ R45, R2, R181 ;  /* 0x000000b5022d7220 */ /* 0x002fea0000410000 */
[----:B------:R1:W-:Y:S03]  /*9f60*/  MUFU.EX2 R225, R48 ;  /* 0x0000003000e17308 */ /* 0x0003e60000000800 */
[C---:B------:R-:W-:Y:S07]  /*9f70*/  FMUL.FTZ R46, R0.reuse, R182 ;  /* 0x000000b6002e7220 */ /* 0x040fee0000410000 */
[----:B------:R1:W-:Y:S01]  /*9f80*/  MUFU.EX2 R224, R50 ;  /* 0x0000003200e07308 */ /* 0x0003e20000000800 */
[----:B------:R-:W-:Y:S09]  /*9f90*/  FMUL.FTZ R47, R0, R183 ;  /* 0x000000b7002f7220 */ /* 0x000ff20000410000 */
[----:B------:R1:W1:Y:S01]  /*9fa0*/  MUFU.EX2 R80, R51 ;  /* 0x0000003300507308 */ /* 0x0002620000000800 */
[-C--:B------:R-:W-:Y:S03]  /*9fb0*/  HMMA.16816.F32.BF16 R44, R140, R150.reuse, R44 ;  /* 0x000000968c2c723c */ /* 0x080fe6000004182c */
[C---:B-1----:R-:W-:Y:S06]  /*9fc0*/  FMUL.FTZ R48, R133.reuse, R184 ;  /* 0x000000b885307220 */ /* 0x042fec0000410000 */
[----:B------:R-:W1:Y:S03]  /*9fd0*/  MUFU.EX2 R49, R49 ;  /* 0x0000003100317308 */ /* 0x000e660000000800 */
[C---:B------:R-:W-:Y:S07]  /*9fe0*/  FMUL.FTZ R50, R132.reuse, R186 ;  /* 0x000000ba84327220 */ /* 0x040fee0000410000 */
[----:B------:R1:W-:Y:S01]  /*9ff0*/  MUFU.EX2 R156, R56 ;  /* 0x00000038009c7308 */ /* 0x0003e20000000800 */
[----:B------:R-:W-:Y:S01]  /*a000*/  FMUL.FTZ R51, R132, R187 ;  /* 0x000000bb84337220 */ /* 0x000fe20000410000 */
[----:B------:R-:W-:Y:S02]  /*a010*/  MOV R167, R80 ;  /* 0x0000005000a77202 */ /* 0x000fe40000000f00 */
[----:B------:R-:W-:Y:S06]  /*a020*/  LDSM.16.MT88.4 R80, [R220+0x8800] ;  /* 0x00880000dc50783b */ /* 0x000fec0000004200 */
[----:B------:R1:W-:Y:S02]  /*a030*/  MUFU.EX2 R165, R55 ;  /* 0x0000003700a57308 */ /* 0x0003e40000000800 */
[----:B-1----:R-:W-:Y:S01]  /*a040*/  MOV R178, R49 ;  /* 0x0000003100b27202 */ /* 0x002fe20000000f00 */
[C---:B------:R-:W-:Y:S03]  /*a050*/  FMUL.FTZ R49, R133.reuse, R185 ;  /* 0x000000b985317220 */ /* 0x040fe60000410000 */
[----:B------:R-:W-:Y:S04]  /*a060*/  MOV R184, R178 ;  /* 0x000000b200b87202 */ /* 0x000fe80000000f00 */
[----:B------:R1:W-:Y:S01]  /*a070*/  MUFU.EX2 R170, R57 ;  /* 0x0000003900aa7308 */ /* 0x0003e20000000800 */
[C---:B------:R-:W-:Y:S01]  /*a080*/  HMMA.16816.F32.BF16 R48, R144.reuse, R150, R48 ;  /* 0x000000969030723c */ /* 0x040fe20000041830 */
[----:B------:R-:W1:Y:S03]  /*a090*/  LDSM.16.MT88.4 R148, [R222+0x8000] ;  /* 0x00800000de94783b */ /* 0x000e660000004200 */
[----:B------:R-:W-:Y:S05]  /*a0a0*/  FMUL.FTZ R56, R2, R192 ;  /* 0x000000c002387220 */ /* 0x000fea0000410000 */
[----:B------:R1:W-:Y:S03]  /*a0b0*/  MUFU.EX2 R163, R52 ;  /* 0x0000003400a37308 */ /* 0x0003e60000000800 */
[----:B------:R-:W-:Y:S07]  /*a0c0*/  FMUL.FTZ R55, R132, R191 ;  /* 0x000000bf84377220 */ /* 0x000fee0000410000 */
[----:B------:R1:W-:Y:S02]  /*a0d0*/  MUFU.EX2 R166, R53 ;  /* 0x0000003500a67308 */ /* 0x0003e40000000800 */
[----:B-1----:R-:W-:Y:S08]  /*a0e0*/  FMUL.FTZ R57, R2, R193 ;  /* 0x000000c102397220 */ /* 0x002ff00000410000 */
[----:B------:R1:W-:Y:S01]  /*a0f0*/  MUFU.EX2 R162, R54 ;  /* 0x0000003600a27308 */ /* 0x0003e20000000800 */
[C---:B------:R-:W-:Y:S09]  /*a100*/  FMUL.FTZ R52, R133.reuse, R188 ;  /* 0x000000bc85347220 */ /* 0x040ff20000410000 */
[----:B------:R1:W-:Y:S01]  /*a110*/  MUFU.EX2 R171, R59 ;  /* 0x0000003b00ab7308 */ /* 0x0003e20000000800 */
[----:B------:R-:W-:Y:S09]  /*a120*/  FMUL.FTZ R53, R133, R189 ;  /* 0x000000bd85357220 */ /* 0x000ff20000410000 */
[----:B------:R1:W-:Y:S02]  /*a130*/  MUFU.EX2 R164, R58 ;  /* 0x0000003a00a47308 */ /* 0x0003e40000000800 */
[----:B-1----:R-:W-:Y:S08]  /*a140*/  FMUL.FTZ R54, R132, R190 ;  /* 0x000000be84367220 */ /* 0x002ff00000410000 */
[----:B------:R1:W-:Y:S01]  /*a150*/  MUFU.EX2 R187, R60 ;  /* 0x0000003c00bb7308 */ /* 0x0003e20000000800 */
[-C--:B------:R-:W-:Y:S03]  /*a160*/  HMMA.16816.F32.BF16 R52, R144, R148.reuse, R52 ;  /* 0x000000949034723c */ /* 0x080fe60000041834 */
[C---:B------:R-:W-:Y:S06]  /*a170*/  FMUL.FTZ R59, R0.reuse, R195 ;  /* 0x000000c3003b7220 */ /* 0x040fec0000410000 */
[----:B------:R1:W1:Y:S03]  /*a180*/  MUFU.EX2 R168, R61 ;  /* 0x0000003d00a87308 */ /* 0x0002660000000800 */
[----:B------:R-:W-:Y:S07]  /*a190*/  FMUL.FTZ R58, R0, R194 ;  /* 0x000000c2003a7220 */ /* 0x000fee0000410000 */
[----:B------:R1:W1:Y:S01]  /*a1a0*/  MUFU.EX2 R173, R62 ;  /* 0x0000003e00ad7308 */ /* 0x0002620000000800 */
[C---:B------:R-:W-:Y:S04]  /*a1b0*/  HMMA.16816.F32.BF16 R56, R140.reuse, R148, R56 ;  /* 0x000000948c38723c */ /* 0x040fe80000041838 */
[C---:B-1----:R-:W-:Y:S05]  /*a1c0*/  FMUL.FTZ R60, R2.reuse, R196 ;  /* 0x000000c4023c7220 */ /* 0x042fea0000410000 */
[----:B------:R1:W-:Y:S03]  /*a1d0*/  MUFU.EX2 R192, R63 ;  /* 0x0000003f00c07308 */ /* 0x0003e60000000800 */
[----:B------:R-:W-:Y:S01]  /*a1e0*/  FMUL.FTZ R61, R2, R197 ;  /* 0x000000c5023d7220 */ /* 0x000fe20000410000 */
[----:B------:R-:W-:Y:S02]  /*a1f0*/  MOV R193, R168 ;  /* 0x000000a800c17202 */ /* 0x000fe40000000f00 */
[----:B------:R-:W-:Y:S02]  /*a200*/  MOV R168, R85 ;  /* 0x0000005500a87202 */ /* 0x000fe40000000f00 */
[----:B------:R-:W-:Y:S02]  /*a210*/  F2FP.BF16.PACK_AB R85, R237, R136 ;  /* 0x00000088ed55723e */ /* 0x000fe400000010ff */
[----:B------:R1:W1:Y:S01]  /*a220*/  MUFU.EX2 R176, R66 ;  /* 0x0000004200b07308 */ /* 0x0002620000000800 */
[C---:B------:R-:W-:Y:S01]  /*a230*/  FMUL.FTZ R62, R0.reuse, R198 ;  /* 0x000000c6003e7220 */ /* 0x040fe20000410000 */
[----:B------:R-:W-:Y:S08]  /*a240*/  MOV R188, R173 ;  /* 0x000000ad00bc7202 */ /* 0x000ff00000000f00 */
[----:B------:R-:W1:Y:S02]  /*a250*/  MUFU.EX2 R169, R67 ;  /* 0x0000004300a97308 */ /* 0x000e640000000800 */
[----:B-1----:R-:W-:Y:S08]  /*a260*/  FMUL.FTZ R63, R0, R199 ;  /* 0x000000c7003f7220 */ /* 0x002ff00000410000 */
[----:B------:R-:W1:Y:S01]  /*a270*/  MUFU.EX2 R64, R64 ;  /* 0x0000004000407308 */ /* 0x000e620000000800 */
[-C--:B------:R-:W-:Y:S03]  /*a280*/  HMMA.16816.F32.BF16 R60, R140, R150.reuse, R60 ;  /* 0x000000968c3c723c */ /* 0x080fe6000004183c */
[----:B------:R-:W-:Y:S01]  /*a290*/  FMUL.FTZ R66, R132, R202 ;  /* 0x000000ca84427220 */ /* 0x000fe20000410000 */
[----:B------:R-:W-:Y:S03]  /*a2a0*/  MOV R186, R176 ;  /* 0x000000b000ba7202 */ /* 0x000fe60000000f00 */
[----:B------:R-:W-:Y:S02]  /*a2b0*/  FFMA.FTZ R140, R114, c[0x0][0x23c], -R138 ;  /* 0x00008f00728c7a23 */ /* 0x000fe4000001088a */
[----:B------:R-:W4:Y:S03]  /*a2c0*/  MUFU.EX2 R65, R65 ;  /* 0x0000004100417308 */ /* 0x000f260000000800 */
[--C-:B------:R-:W-:Y:S01]  /*a2d0*/  FFMA.FTZ R114, R92, c[0x0][0x23c], -R139.reuse ;  /* 0x00008f005c727a23 */ /* 0x100fe2000001088b */
[----:B------:R-:W-:Y:S01]  /*a2e0*/  MOV R194, R169 ;  /* 0x000000a900c27202 */ /* 0x000fe20000000f00 */
[----:B------:R-:W-:Y:S01]  /*a2f0*/  FMUL.FTZ R67, R132, R203 ;  /* 0x000000cb84437220 */ /* 0x000fe20000410000 */
[----:B------:R-:W-:Y:S01]  /*a300*/  MOV R169, R84 ;  /* 0x0000005400a97202 */ /* 0x000fe20000000f00 */
[----:B------:R-:W-:Y:S01]  /*a310*/  FFMA.FTZ R92, R90, c[0x0][0x23c], -R204 ;  /* 0x00008f005a5c7a23 */ /* 0x000fe200000108cc */
[----:B------:R-:W-:Y:S01]  /*a320*/  F2FP.BF16.PACK_AB R84, R238, R135 ;  /* 0x00000087ee54723e */ /* 0x000fe200000010ff */
[----:B------:R-:W-:Y:S01]  /*a330*/  FFMA.FTZ R141, R115, c[0x0][0x23c], -R138 ;  /* 0x00008f00738d7a23 */ /* 0x000fe2000001088a */
[----:B------:R3:W-:Y:S01]  /*a340*/  MUFU.EX2 R175, R68 ;  /* 0x0000004400af7308 */ /* 0x0007e20000000800 */
[----:B------:R-:W-:Y:S02]  /*a350*/  FFMA.FTZ R115, R93, c[0x0][0x23c], -R139 ;  /* 0x00008f005d737a23 */ /* 0x000fe4000001088b */
[----:B------:R-:W-:Y:S01]  /*a360*/  FFMA.FTZ R93, R91, c[0x0][0x23c], -R204 ;  /* 0x00008f005b5d7a23 */ /* 0x000fe200000108cc */
[----:B-1----:R-:W-:Y:S01]  /*a370*/  MOV R177, R64 ;  /* 0x0000004000b17202 */ /* 0x002fe20000000f00 */
[----:B------:R-:W-:Y:S02]  /*a380*/  FMUL.FTZ R64, R133, R200 ;  /* 0x000000c885407220 */ /* 0x000fe40000410000 */
[----:B------:R-:W-:Y:S01]  /*a390*/  FFMA.FTZ R138, R131, c[0x0][0x23c], -R138 ;  /* 0x00008f00838a7a23 */ /* 0x000fe2000001088a */
[----:B------:R-:W-:Y:S01]  /*a3a0*/  MOV R185, R177 ;  /* 0x000000b100b97202 */ /* 0x000fe20000000f00 */
[----:B------:R-:W-:Y:S01]  /*a3b0*/  FFMA.FTZ R204, R127, c[0x0][0x23c], -R204 ;  /* 0x00008f007fcc7a23 */ /* 0x000fe200000108cc */
[----:B------:R1:W-:Y:S01]  /*a3c0*/  MUFU.EX2 R191, R69 ;  /* 0x0000004500bf7308 */ /* 0x0003e20000000800 */
[----:B----4-:R-:W-:Y:S01]  /*a3d0*/  FFMA.FTZ R132, R132, R179, R215 ;  /* 0x000000b384847223 */ /* 0x010fe200000100d7 */
[----:B------:R-:W-:Y:S01]  /*a3e0*/  MOV R215, R187 ;  /* 0x000000bb00d77202 */ /* 0x000fe20000000f00 */
[----:B------:R-:W-:Y:S01]  /*a3f0*/  FFMA.FTZ R139, R125, c[0x0][0x23c], -R139 ;  /* 0x00008f007d8b7a23 */ /* 0x000fe2000001088b */
[----:B------:R-:W-:Y:S01]  /*a400*/  MOV R172, R65 ;  /* 0x0000004100ac7202 */ /* 0x000fe20000000f00 */
[----:B------:R-:W-:Y:S02]  /*a410*/  FMUL.FTZ R65, R133, R201 ;  /* 0x000000c985417220 */ /* 0x000fe40000410000 */
[----:B------:R-:W-:Y:S01]  /*a420*/  FADD.FTZ R132, R245, R132 ;  /* 0x00000084f5847221 */ /* 0x000fe20000010000 */
[----:B------:R-:W-:Y:S01]  /*a430*/  MOV R245, R170 ;  /* 0x000000aa00f57202 */ /* 0x000fe20000000f00 */
[----:B--2---:R-:W-:Y:S01]  /*a440*/  FFMA.FTZ R133, R133, R180, R216 ;  /* 0x000000b485857223 */ /* 0x004fe200000100d8 */
[----:B------:R2:W-:Y:S01]  /*a450*/  MUFU.EX2 R174, R70 ;  /* 0x0000004600ae7308 */ /* 0x0005e20000000800 */
[----:B------:R-:W-:Y:S01]  /*a460*/  FFMA.FTZ R2, R2, R89, R241 ;  /* 0x0000005902027223 */ /* 0x000fe200000100f1 */
[----:B------:R-:W-:Y:S04]  /*a470*/  HMMA.16816.F32.BF16 R64, R144, R150, R64 ;  /* 0x000000969040723c */ /* 0x000fe80000041840 */
[----:B---3--:R-:W-:Y:S01]  /*a480*/  F2FP.BF16.PACK_AB R68, R240, R3 ;  /* 0x00000003f044723e */ /* 0x008fe200000010ff */
[----:B------:R-:W-:Y:S01]  /*a490*/  FFMA.FTZ R0, R0, R88, R242 ;  /* 0x0000005800007223 */ /* 0x000fe200000100f2 */
[----:B------:R-:W-:Y:S01]  /*a4a0*/  MOV R195, R172 ;  /* 0x000000ac00c37202 */ /* 0x000fe20000000f00 */
[----:B------:R-:W-:Y:S01]  /*a4b0*/  LDSM.16.MT88.4 R88, [R222+0x9000] ;  /* 0x00900000de58783b */ /* 0x000fe20000004200 */
[----:B------:R3:W-:Y:S01]  /*a4c0*/  MUFU.EX2 R190, R71 ;  /* 0x0000004700be7308 */ /* 0x0007e20000000800 */
[----:B------:R-:W-:Y:S03]  /*a4d0*/  MOV R241, R186 ;  /* 0x000000ba00f17202 */ /* 0x000fe60000000f00 */
[----:B-1----:R-:W-:Y:S01]  /*a4e0*/  F2FP.BF16.PACK_AB R69, R239, R134 ;  /* 0x00000086ef45723e */ /* 0x002fe200000010ff */
[----:B------:R-:W-:Y:S01]  /*a4f0*/  FADD.FTZ R133, R244, R133 ;  /* 0x00000085f4857221 */ /* 0x000fe20000010000 */
[----:B------:R-:W-:Y:S01]  /*a500*/  MOV R242, R185 ;  /* 0x000000b900f27202 */ /* 0x000fe20000000f00 */
[----:B------:R-:W-:Y:S01]  /*a510*/  FADD.FTZ R0, R247, R0 ;  /* 0x00000000f7007221 */ /* 0x000fe20000010000 */
[----:B------:R-:W-:Y:S02]  /*a520*/  MOV R244, R171 ;  /* 0x000000ab00f47202 */ /* 0x000fe40000000f00 */
[----:B------:R-:W-:Y:S01]  /*a530*/  MUFU.EX2 R173, R72 ;  /* 0x0000004800ad7308 */ /* 0x000fe20000000800 */
[----:B------:R-:W-:Y:S01]  /*a540*/  FADD.FTZ R0, R246, R0 ;  /* 0x00000000f6007221 */ /* 0x000fe20000010000 */
[----:B------:R-:W-:Y:S02]  /*a550*/  MOV R216, R188 ;  /* 0x000000bc00d87202 */ /* 0x000fe40000000f00 */
[----:B--2---:R-:W-:Y:S01]  /*a560*/  F2FP.BF16.PACK_AB R70, R232, R236 ;  /* 0x000000ece846723e */ /* 0x004fe200000010ff */
[----:B------:R-:W-:Y:S04]  /*a570*/  FADD.FTZ R0, R168, R0 ;  /* 0x00000000a8007221 */ /* 0x000fe80000010000 */
[----:B------:R-:W-:Y:S01]  /*a580*/  FADD.FTZ R0, R136, R0 ;  /* 0x0000000088007221 */ /* 0x000fe20000010000 */
[----:B------:R-:W-:Y:S03]  /*a590*/  MUFU.EX2 R178, R73 ;  /* 0x0000004900b27308 */ /* 0x000fe60000000800 */
[----:B------:R-:W-:Y:S01]  /*a5a0*/  FADD.FTZ R0, R237, R0 ;  /* 0x00000000ed007221 */ /* 0x000fe20000010000 */
[----:B---3--:R-:W-:Y:S03]  /*a5b0*/  F2FP.BF16.PACK_AB R71, R231, R235 ;  /* 0x000000ebe747723e */ /* 0x008fe600000010ff */
[----:B------:R-:W-:Y:S03]  /*a5c0*/  FADD.FTZ R0, R233, R0 ;  /* 0x00000000e9007221 */ /* 0x000fe60000010000 */
[----:B------:R-:W-:Y:S01]  /*a5d0*/  MUFU.EX2 R172, R74 ;  /* 0x0000004a00ac7308 */ /* 0x000fe20000000800 */
[-C--:B------:R-:W-:Y:S05]  /*a5e0*/  HMMA.16816.F32.BF16 R4, R68, R80.reuse, R4 ;  /* 0x000000504404723c */ /* 0x080fea0000041804 */
[----:B------:R-:W-:Y:S03]  /*a5f0*/  FADD.FTZ R0, R229, R0 ;  /* 0x00000000e5007221 */ /* 0x000fe60000010000 */
[C---:B------:R-:W-:Y:S01]  /*a600*/  HMMA.16816.F32.BF16 R8, R84.reuse, R80, R8 ;  /* 0x000000505408723c */ /* 0x040fe20000041808 */
[----:B------:R1:W-:Y:S03]  /*a610*/  MUFU.EX2 R176, R75 ;  /* 0x0000004b00b07308 */ /* 0x0003e60000000800 */
[----:B------:R-:W-:Y:S04]  /*a620*/  FADD.FTZ R0, R152, R0 ;  /* 0x0000000098007221 */ /* 0x000fe80000010000 */
[-C--:B------:R-:W-:Y:S03]  /*a630*/  HMMA.16816.F32.BF16 R12, R84, R82.reuse, R12 ;  /* 0x00000052540c723c */ /* 0x080fe6000004180c */
[----:B------:R2:W-:Y:S01]  /*a640*/  MUFU.EX2 R177, R76 ;  /* 0x0000004c00b17308 */ /* 0x0005e20000000800 */
[----:B------:R-:W-:Y:S04]  /*a650*/  FADD.FTZ R0, R161, R0 ;  /* 0x00000000a1007221 */ /* 0x000fe80000010000 */
[C---:B------:R-:W-:Y:S01]  /*a660*/  HMMA.16816.F32.BF16 R16, R68.reuse, R82, R16 ;  /* 0x000000524410723c */ /* 0x040fe20000041810 */
[----:B------:R-:W3:Y:S03]  /*a670*/  LDSM.16.MT88.4 R80, [R221+0x8800] ;  /* 0x00880000dd50783b */ /* 0x000ee60000004200 */
[----:B------:R-:W-:Y:S01]  /*a680*/  FADD.FTZ R0, R157, R0 ;  /* 0x000000009d007221 */ /* 0x000fe20000010000 */
[----:B------:R4:W3:Y:S03]  /*a690*/  MUFU.EX2 R183, R77 ;  /* 0x0000004d00b77308 */ /* 0x0008e60000000800 */
[-C--:B------:R-:W-:Y:S01]  /*a6a0*/  HMMA.16816.F32.BF16 R20, R68, R96.reuse, R20 ;  /* 0x000000604414723c */ /* 0x080fe20000041814 */
[----:B-1----:R-:W-:Y:S03]  /*a6b0*/  LDSM.16.MT88.4 R72, [R220+0x9000] ;  /* 0x00900000dc48783b */ /* 0x002fe60000004200 */
[----:B------:R-:W-:Y:S03]  /*a6c0*/  FADD.FTZ R0, R158, R0 ;  /* 0x000000009e007221 */ /* 0x000fe60000010000 */
[----:B------:R-:W-:Y:S01]  /*a6d0*/  MUFU.EX2 R137, R137 ;  /* 0x0000008900897308 */ /* 0x000fe20000000800 */
[C---:B------:R-:W-:Y:S04]  /*a6e0*/  HMMA.16816.F32.BF16 R24, R84.reuse, R96, R24 ;  /* 0x000000605418723c */ /* 0x040fe80000041818 */
[----:B--2---:R-:W-:Y:S01]  /*a6f0*/  F2FP.BF16.PACK_AB R76, R155, R153 ;  /* 0x000000999b4c723e */ /* 0x004fe200000010ff */
[----:B------:R-:W-:Y:S03]  /*a700*/  FADD.FTZ R0, R164, R0 ;  /* 0x00000000a4007221 */ /* 0x000fe60000010000 */
[-C--:B------:R-:W-:Y:S01]  /*a710*/  HMMA.16816.F32.BF16 R28, R84, R98.reuse, R28 ;  /* 0x00000062541c723c */ /* 0x080fe2000004181c */
[----:B------:R-:W-:Y:S03]  /*a720*/  MUFU.EX2 R138, R138 ;  /* 0x0000008a008a7308 */ /* 0x000fe60000000800 */
[----:B------:R-:W-:Y:S01]  /*a730*/  FADD.FTZ R0, R244, R0 ;  /* 0x00000000f4007221 */ /* 0x000fe20000010000 */
[----:B----4-:R-:W-:Y:S03]  /*a740*/  F2FP.BF16.PACK_AB R77, R161, R152 ;  /* 0x00000098a14d723e */ /* 0x010fe600000010ff */
[C---:B------:R-:W-:Y:S01]  /*a750*/  HMMA.16816.F32.BF16 R32, R68.reuse, R98, R32 ;  /* 0x000000624420723c */ /* 0x040fe20000041820 */
[----:B------:R-:W1:Y:S02]  /*a760*/  LDSM.16.MT88.4 R96, [R222+0x8800] ;  /* 0x00880000de60783b */ /* 0x000e640000004200 */
[----:B------:R-:W-:Y:S01]  /*a770*/  MUFU.EX2 R139, R139 ;  /* 0x0000008b008b7308 */ /* 0x000fe20000000800 */
[----:B------:R-:W-:Y:S04]  /*a780*/  FADD.FTZ R0, R216, R0 ;  /* 0x00000000d8007221 */ /* 0x000fe80000010000 */
[----:B------:R-:W-:Y:S01]  /*a790*/  FADD.FTZ R0, R192, R0 ;  /* 0x00000000c0007221 */ /* 0x000fe20000010000 */
[-C--:B---3--:R-:W-:Y:S04]  /*a7a0*/  HMMA.16816.F32.BF16 R36, R68, R80.reuse, R36 ;  /* 0x000000504424723c */ /* 0x088fe80000041824 */
[----:B------:R-:W-:Y:S04]  /*a7b0*/  MUFU.EX2 R204, R204 ;  /* 0x000000cc00cc7308 */ /* 0x000fe80000000800 */
[C---:B------:R-:W-:Y:S06]  /*a7c0*/  HMMA.16816.F32.BF16 R40, R84.reuse, R80, R40 ;  /* 0x000000505428723c */ /* 0x040fec0000041828 */
[----:B------:R2:W-:Y:S02]  /*a7d0*/  MUFU.EX2 R181, R78 ;  /* 0x0000004e00b57308 */ /* 0x0005e40000000800 */
[-C--:B------:R-:W-:Y:S08]  /*a7e0*/  HMMA.16816.F32.BF16 R44, R84, R82.reuse, R44 ;  /* 0x00000052542c723c */ /* 0x080ff0000004182c */
[C---:B------:R-:W-:Y:S01]  /*a7f0*/  HMMA.16816.F32.BF16 R48, R68.reuse, R82, R48 ;  /* 0x000000524430723c */ /* 0x040fe20000041830 */
[----:B------:R-:W3:Y:S01]  /*a800*/  LDSM.16.MT88.4 R80, [R223+0x9000] ;  /* 0x00900000df50783b */ /* 0x000ee20000004200 */
[----:B------:R4:W-:Y:S06]  /*a810*/  MUFU.EX2 R182, R79 ;  /* 0x0000004f00b67308 */ /* 0x0009ec0000000800 */
[-C--:B-1----:R-:W-:Y:S04]  /*a820*/  HMMA.16816.F32.BF16 R52, R68, R96.reuse, R52 ;  /* 0x000000604434723c */ /* 0x082fe80000041834 */
[----:B------:R-:W-:Y:S01]  /*a830*/  MUFU.EX2 R188, R113 ;  /* 0x0000007100bc7308 */ /* 0x000fe20000000800 */
[----:B--2---:R-:W-:Y:S03]  /*a840*/  F2FP.BF16.PACK_AB R78, R159, R160 ;  /* 0x000000a09f4e723e */ /* 0x004fe600000010ff */
[C---:B------:R-:W-:Y:S06]  /*a850*/  HMMA.16816.F32.BF16 R56, R84.reuse, R96, R56 ;  /* 0x000000605438723c */ /* 0x040fec0000041838 */
[----:B------:R1:W-:Y:S01]  /*a860*/  MUFU.EX2 R113, R93 ;  /* 0x0000005d00717308 */ /* 0x0003e20000000800 */
[----:B------:R-:W-:Y:S01]  /*a870*/  FADD.FTZ R96, R243, R2 ;  /* 0x00000002f3607221 */ /* 0x000fe20000010000 */
[-C--:B------:R-:W-:Y:S01]  /*a880*/  HMMA.16816.F32.BF16 R60, R84, R98.reuse, R60 ;  /* 0x00000062543c723c */ /* 0x080fe2000004183c */
[----:B------:R-:W2:Y:S03]  /*a890*/  LDSM.16.MT88.4 R84, [R221+0x9000] ;  /* 0x00900000dd54783b */ /* 0x000ea60000004200 */
[----:B----4-:R-:W-:Y:S01]  /*a8a0*/  F2FP.BF16.PACK_AB R79, R158, R157 ;  /* 0x0000009d9e4f723e */ /* 0x010fe200000010ff */
[----:B------:R-:W-:Y:S03]  /*a8b0*/  FADD.FTZ R2, R251, R133 ;  /* 0x00000085fb027221 */ /* 0x000fe60000010000 */
[----:B------:R-:W-:Y:S01]  /*a8c0*/  HMMA.16816.F32.BF16 R64, R68, R98, R64 ;  /* 0x000000624440723c */ /* 0x000fe20000041840 */
[----:B------:R-:W-:Y:S03]  /*a8d0*/  MUFU.EX2 R131, R116 ;  /* 0x0000007400837308 */ /* 0x000fe60000000800 */
[----:B------:R-:W-:Y:S03]  /*a8e0*/  FADD.FTZ R2, R252, R2 ;  /* 0x00000002fc027221 */ /* 0x000fe60000010000 */
[----:B------:R-:W-:Y:S01]  /*a8f0*/  F2FP.BF16.PACK_AB R68, R227, R228 ;  /* 0x000000e4e344723e */ /* 0x000fe200000010ff */
[----:B------:R-:W-:Y:S01]  /*a900*/  FADD.FTZ R2, R3, R2 ;  /* 0x0000000203027221 */ /* 0x000fe20000010000 */
[----:B------:R-:W-:Y:S01]  /*a910*/  F2FP.BF16.PACK_AB R69, R226, R154 ;  /* 0x0000009ae245723e */ /* 0x000fe200000010ff */
[----:B------:R-:W4:Y:S01]  /*a920*/  LDL.LU R3, [R1+0xd0] ;  /* 0x0000d00001037983 */ /* 0x000f220000300800 */
[----:B------:R1:W-:Y:S01]  /*a930*/  MUFU.EX2 R116, R92 ;  /* 0x0000005c00747308 */ /* 0x0003e20000000800 */
[----:B------:R-:W-:Y:S01]  /*a940*/  F2FP.BF16.PACK_AB R70, R184, R225 ;  /* 0x000000e1b846723e */ /* 0x000fe200000010ff */
[----:B------:R-:W-:Y:S01]  /*a950*/  FADD.FTZ R2, R240, R2 ;  /* 0x00000002f0027221 */ /* 0x000fe20000010000 */
[----:B------:R-:W-:Y:S03]  /*a960*/  F2FP.BF16.PACK_AB R71, R167, R224 ;  /* 0x000000e0a747723e */ /* 0x000fe600000010ff */
[----:B------:R-:W-:Y:S04]  /*a970*/  FADD.FTZ R2, R236, R2 ;  /* 0x00000002ec027221 */ /* 0x000fe80000010000 */
[-C--:B------:R-:W-:Y:S01]  /*a980*/  HMMA.16816.F32.BF16 R4, R68, R72.reuse, R4 ;  /* 0x000000484404723c */ /* 0x080fe20000041804 */
[----:B------:R-:W-:Y:S02]  /*a990*/  MUFU.EX2 R205, R205 ;  /* 0x000000cd00cd7308 */ /* 0x000fe40000000800 */
[----:B------:R-:W-:Y:S04]  /*a9a0*/  FADD.FTZ R2, R232, R2 ;  /* 0x00000002e8027221 */ /* 0x000fe80000010000 */
[----:B------:R-:W-:Y:S01]  /*a9b0*/  FADD.FTZ R2, R228, R2 ;  /* 0x00000002e4027221 */ /* 0x000fe20000010000 */
[C---:B------:R-:W-:Y:S03]  /*a9c0*/  HMMA.16816.F32.BF16 R8, R76.reuse, R72, R8 ;  /* 0x000000484c08723c */ /* 0x040fe60000041808 */
[----:B------:R-:W1:Y:S05]  /*a9d0*/  MUFU.EX2 R206, R206 ;  /* 0x000000ce00ce7308 */ /* 0x000e6a0000000800 */
[-C--:B------:R-:W-:Y:S05]  /*a9e0*/  HMMA.16816.F32.BF16 R12, R76, R74.reuse, R12 ;  /* 0x0000004a4c0c723c */ /* 0x080fea000004180c */
[----:B------:R-:W-:Y:S03]  /*a9f0*/  MUFU.EX2 R179, R100 ;  /* 0x0000006400b37308 */ /* 0x000fe60000000800 */
[C---:B------:R-:W-:Y:S01]  /*aa00*/  HMMA.16816.F32.BF16 R16, R68.reuse, R74, R16 ;  /* 0x0000004a4410723c */ /* 0x040fe20000041810 */
[----:B------:R-:W1:Y:S06]  /*aa10*/  LDSM.16.MT88.4 R72, [R220+0x9800] ;  /* 0x00980000dc48783b */ /* 0x000e6c0000004200 */
[----:B------:R-:W1:Y:S01]  /*aa20*/  MUFU.EX2 R189, R101 ;  /* 0x0000006500bd7308 */ /* 0x000e620000000800 */
[-C--:B---3--:R-:W-:Y:S08]  /*aa30*/  HMMA.16816.F32.BF16 R20, R68, R80.reuse, R20 ;  /* 0x000000504414723c */ /* 0x088ff00000041814 */
[C---:B------:R-:W-:Y:S01]  /*aa40*/  HMMA.16816.F32.BF16 R24, R76.reuse, R80, R24 ;  /* 0x000000504c18723c */ /* 0x040fe20000041818 */
[----:B------:R-:W-:Y:S07]  /*aa50*/  MUFU.EX2 R207, R207 ;  /* 0x000000cf00cf7308 */ /* 0x000fee0000000800 */
[-C--:B------:R-:W-:Y:S03]  /*aa60*/  HMMA.16816.F32.BF16 R28, R76, R82.reuse, R28 ;  /* 0x000000524c1c723c */ /* 0x080fe6000004181c */
[----:B------:R-:W-:Y:S05]  /*aa70*/  MUFU.EX2 R208, R208 ;  /* 0x000000d000d07308 */ /* 0x000fea0000000800 */
[C---:B------:R-:W-:Y:S01]  /*aa80*/  HMMA.16816.F32.BF16 R32, R68.reuse, R82, R32 ;  /* 0x000000524420723c */ /* 0x040fe20000041820 */
[----:B------:R-:W3:Y:S04]  /*aa90*/  LDSM.16.MT88.4 R80, [R223+0x9800] ;  /* 0x00980000df50783b */ /* 0x000ee80000004200 */
[----:B------:R-:W-:Y:S03]  /*aaa0*/  MUFU.EX2 R180, R112 ;  /* 0x0000007000b47308 */ /* 0x000fe60000000800 */
[-C--:B--2---:R-:W-:Y:S07]  /*aab0*/  HMMA.16816.F32.BF16 R36, R68, R84.reuse, R36 ;  /* 0x000000544424723c */ /* 0x084fee0000041824 */
[----:B------:R-:W-:Y:S01]  /*aac0*/  MUFU.EX2 R209, R209 ;  /* 0x000000d100d17308 */ /* 0x000fe20000000800 */
[C---:B------:R-:W-:Y:S08]  /*aad0*/  HMMA.16816.F32.BF16 R40, R76.reuse, R84, R40 ;  /* 0x000000544c28723c */ /* 0x040ff00000041828 */
[-C--:B------:R-:W-:Y:S01]  /*aae0*/  HMMA.16816.F32.BF16 R44, R76, R86.reuse, R44 ;  /* 0x000000564c2c723c */ /* 0x080fe2000004182c */
[----:B------:R-:W-:Y:S07]  /*aaf0*/  MUFU.EX2 R210, R210 ;  /* 0x000000d200d27308 */ /* 0x000fee0000000800 */
[C---:B------:R-:W-:Y:S01]  /*ab00*/  HMMA.16816.F32.BF16 R48, R68.reuse, R86, R48 ;  /* 0x000000564430723c */ /* 0x040fe20000041830 */
[----:B------:R-:W2:Y:S02]  /*ab10*/  LDSM.16.MT88.4 R84, [R221+0x9800] ;  /* 0x00980000dd54783b */ /* 0x000ea40000004200 */
[----:B------:R-:W-:Y:S05]  /*ab20*/  MUFU.EX2 R127, R117 ;  /* 0x00000075007f7308 */ /* 0x000fea0000000800 */
[-C--:B------:R-:W-:Y:S05]  /*ab30*/  HMMA.16816.F32.BF16 R52, R68, R88.reuse, R52 ;  /* 0x000000584434723c */ /* 0x080fea0000041834 */
[----:B------:R-:W-:Y:S03]  /*ab40*/  MUFU.EX2 R125, R102 ;  /* 0x00000066007d7308 */ /* 0x000fe60000000800 */
[C---:B------:R-:W-:Y:S07]  /*ab50*/  HMMA.16816.F32.BF16 R56, R76.reuse, R88, R56 ;  /* 0x000000584c38723c */ /* 0x040fee0000041838 */
[----:B------:R-:W-:Y:S01]  /*ab60*/  MUFU.EX2 R117, R103 ;  /* 0x0000006700757308 */ /* 0x000fe20000000800 */
[-C--:B------:R-:W-:Y:S07]  /*ab70*/  HMMA.16816.F32.BF16 R60, R76, R90.reuse, R60 ;  /* 0x0000005a4c3c723c */ /* 0x080fee000004183c */
[----:B------:R-:W-:Y:S01]  /*ab80*/  FADD.FTZ R77, R249, R132 ;  /* 0x00000084f94d7221 */ /* 0x000fe20000010000 */
[----:B------:R-:W-:Y:S01]  /*ab90*/  HMMA.16816.F32.BF16 R64, R68, R90, R64 ;  /* 0x0000005a4440723c */ /* 0x000fe20000041840 */
[----:B------:R-:W2:Y:S01]  /*aba0*/  LDSM.16.MT88.4 R88, [R222+0x9800] ;  /* 0x00980000de58783b */ /* 0x000ea20000004200 */
[----:B------:R-:W-:Y:S02]  /*abb0*/  MUFU.EX2 R114, R114 ;  /* 0x0000007200727308 */ /* 0x000fe40000000800 */
[----:B------:R-:W-:Y:S01]  /*abc0*/  FADD.FTZ R76, R248, R96 ;  /* 0x00000060f84c7221 */ /* 0x000fe20000010000 */
[----:B------:R-:W-:Y:S01]  /*abd0*/  F2FP.BF16.PACK_AB R78, R193, R215 ;  /* 0x000000d7c14e723e */ /* 0x000fe200000010ff */
[----:B-1----:R-:W-:Y:S01]  /*abe0*/  FADD.FTZ R93, R169, R77 ;  /* 0x0000004da95d7221 */ /* 0x002fe20000010000 */
[----:B------:R-:W-:Y:S01]  /*abf0*/  F2FP.BF16.PACK_AB R68, R166, R163 ;  /* 0x000000a3a644723e */ /* 0x000fe200000010ff */
[----:B------:R-:W-:Y:S01]  /*ac00*/  FADD.FTZ R92, R250, R76 ;  /* 0x0000004cfa5c7221 */ /* 0x000fe20000010000 */
[----:B------:R-:W-:Y:S01]  /*ac10*/  F2FP.BF16.PACK_AB R69, R165, R162 ;  /* 0x000000a2a545723e */ /* 0x000fe200000010ff */
[----:B------:R-:W-:Y:S02]  /*ac20*/  LDSM.16.MT88.4 R168, [R223+0xb800] ;  /* 0x00b80000dfa8783b */ /* 0x000fe40000004200 */
[----:B------:R-:W-:Y:S01]  /*ac30*/  F2FP.BF16.PACK_AB R70, R195, R242 ;  /* 0x000000f2c346723e */ /* 0x000fe200000010ff */
[----:B------:R-:W-:Y:S01]  /*ac40*/  MUFU.EX2 R115, R115 ;  /* 0x0000007300737308 */ /* 0x000fe20000000800 */
[----:B------:R-:W-:Y:S02]  /*ac50*/  F2FP.BF16.PACK_AB R71, R194, R241 ;  /* 0x000000f1c247723e */ /* 0x000fe400000010ff */
[----:B------:R-:W-:Y:S02]  /*ac60*/  F2FP.BF16.PACK_AB R76, R245, R156 ;  /* 0x0000009cf54c723e */ /* 0x000fe400000010ff */
[----:B------:R-:W-:Y:S02]  /*ac70*/  F2FP.BF16.PACK_AB R77, R244, R164 ;  /* 0x000000a4f44d723e */ /* 0x000fe400000010ff */
[----:B------:R-:W-:Y:S01]  /*ac80*/  F2FP.BF16.PACK_AB R79, R192, R216 ;  /* 0x000000d8c04f723e */ /* 0x000fe200000010ff */
[-C--:B------:R-:W-:Y:S02]  /*ac90*/  HMMA.16816.F32.BF16 R4, R68, R72.reuse, R4 ;  /* 0x000000484404723c */ /* 0x080fe40000041804 */
[----:B------:R-:W-:Y:S06]  /*aca0*/  MUFU.EX2 R112, R94 ;  /* 0x0000005e00707308 */ /* 0x000fec0000000800 */
[C---:B------:R-:W-:Y:S04]  /*acb0*/  HMMA.16816.F32.BF16 R8, R76.reuse, R72, R8 ;  /* 0x000000484c08723c */ /* 0x040fe80000041808 */
[----:B------:R-:W-:Y:S04]  /*acc0*/  MUFU.EX2 R103, R95 ;  /* 0x0000005f00677308 */ /* 0x000fe80000000800 */
[-C--:B------:R-:W-:Y:S06]  /*acd0*/  HMMA.16816.F32.BF16 R12, R76, R74.reuse, R12 ;  /* 0x0000004a4c0c723c */ /* 0x080fec000004180c */
[----:B------:R-:W-:Y:S02]  /*ace0*/  MUFU.EX2 R211, R211 ;  /* 0x000000d300d37308 */ /* 0x000fe40000000800 */
[C---:B------:R-:W-:Y:S01]  /*acf0*/  HMMA.16816.F32.BF16 R16, R68.reuse, R74, R16 ;  /* 0x0000004a4410723c */ /* 0x040fe20000041810 */
[----:B------:R-:W1:Y:S07]  /*ad00*/  LDSM.16.MT88.4 R72, [R220+0xa000] ;  /* 0x00a00000dc48783b */ /* 0x000e6e0000004200 */
[-C--:B---3--:R-:W-:Y:S01]  /*ad10*/  HMMA.16816.F32.BF16 R20, R68, R80.reuse, R20 ;  /* 0x000000504414723c */ /* 0x088fe20000041814 */
[----:B------:R-:W-:Y:S07]  /*ad20*/  MUFU.EX2 R212, R212 ;  /* 0x000000d400d47308 */ /* 0x000fee0000000800 */
[C---:B------:R-:W-:Y:S03]  /*ad30*/  HMMA.16816.F32.BF16 R24, R76.reuse, R80, R24 ;  /* 0x000000504c18723c */ /* 0x040fe60000041818 */
[----:B------:R-:W-:Y:S05]  /*ad40*/  MUFU.EX2 R128, R128 ;  /* 0x0000008000807308 */ /* 0x000fea0000000800 */
[-C--:B------:R-:W-:Y:S05]  /*ad50*/  HMMA.16816.F32.BF16 R28, R76, R82.reuse, R28 ;  /* 0x000000524c1c723c */ /* 0x080fea000004181c */
[----:B------:R-:W-:Y:S03]  /*ad60*/  MUFU.EX2 R129, R129 ;  /* 0x0000008100817308 */ /* 0x000fe60000000800 */
[C---:B------:R-:W-:Y:S01]  /*ad70*/  HMMA.16816.F32.BF16 R32, R68.reuse, R82, R32 ;  /* 0x000000524420723c */ /* 0x040fe20000041820 */
[----:B------:R-:W3:Y:S06]  /*ad80*/  LDSM.16.MT88.4 R80, [R223+0xa000] ;  /* 0x00a00000df50783b */ /* 0x000eec0000004200 */
[----:B------:R-:W-:Y:S01]  /*ad90*/  MUFU.EX2 R213, R213 ;  /* 0x000000d500d57308 */ /* 0x000fe20000000800 */
[-C--:B--2---:R-:W-:Y:S08]  /*ada0*/  HMMA.16816.F32.BF16 R36, R68, R84.reuse, R36 ;  /* 0x000000544424723c */ /* 0x084ff00000041824 */
[C---:B------:R-:W-:Y:S01]  /*adb0*/  HMMA.16816.F32.BF16 R40, R76.reuse, R84, R40 ;  /* 0x000000544c28723c */ /* 0x040fe20000041828 */
[----:B------:R-:W-:Y:S07]  /*adc0*/  MUFU.EX2 R214, R214 ;  /* 0x000000d600d67308 */ /* 0x000fee0000000800 */
[-C--:B------:R-:W-:Y:S03]  /*add0*/  HMMA.16816.F32.BF16 R44, R76, R86.reuse, R44 ;  /* 0x000000564c2c723c */ /* 0x080fe6000004182c */
[----:B------:R-:W-:Y:S05]  /*ade0*/  MUFU.EX2 R102, R140 ;  /* 0x0000008c00667308 */ /* 0x000fea0000000800 */
[C---:B------:R-:W-:Y:S01]  /*adf0*/  HMMA.16816.F32.BF16 R48, R68.reuse, R86, R48 ;  /* 0x000000564430723c */ /* 0x040fe20000041830 */
[----:B------:R-:W2:Y:S04]  /*ae00*/  LDSM.16.MT88.4 R84, [R221+0xa000] ;  /* 0x00a00000dd54783b */ /* 0x000ea80000004200 */
[----:B------:R-:W-:Y:S03]  /*ae10*/  MUFU.EX2 R101, R141 ;  /* 0x0000008d00657308 */ /* 0x000fe60000000800 */
[-C--:B------:R-:W-:Y:S07]  /*ae20*/  HMMA.16816.F32.BF16 R52, R68, R88.reuse, R52 ;  /* 0x000000584434723c */ /* 0x080fee0000041834 */
[----:B------:R-:W-:Y:S01]  /*ae30*/  MUFU.EX2 R100, R217 ;  /* 0x000000d900647308 */ /* 0x000fe20000000800 */
[C---:B------:R-:W-:Y:S08]  /*ae40*/  HMMA.16816.F32.BF16 R56, R76.reuse, R88, R56 ;  /* 0x000000584c38723c */ /* 0x040ff00000041838 */
[-C--:B------:R-:W-:Y:S01]  /*ae50*/  HMMA.16816.F32.BF16 R60, R76, R90.reuse, R60 ;  /* 0x0000005a4c3c723c */ /* 0x080fe2000004183c */
[----:B------:R-:W1:Y:S06]  /*ae60*/  MUFU.EX2 R99, R218 ;  /* 0x000000da00637308 */ /* 0x000e6c0000000800 */
[----:B------:R-:W-:Y:S01]  /*ae70*/  FADD.FTZ R77, R134, R93 ;  /* 0x0000005d864d7221 */ /* 0x000fe20000010000 */
[----:B------:R-:W-:Y:S01]  /*ae80*/  HMMA.16816.F32.BF16 R64, R68, R90, R64 ;  /* 0x0000005a4440723c */ /* 0x000fe20000041840 */
[----:B------:R-:W2:Y:S02]  /*ae90*/  LDSM.16.MT88.4 R88, [R222+0xa000] ;  /* 0x00a00000de58783b */ /* 0x000ea40000004200 */
[----:B------:R-:W-:Y:S01]  /*aea0*/  MUFU.EX2 R118, R118 ;  /* 0x0000007600767308 */ /* 0x000fe20000000800 */
[----:B------:R-:W-:Y:S01]  /*aeb0*/  FADD.FTZ R76, R135, R92 ;  /* 0x0000005c874c7221 */ /* 0x000fe20000010000 */
[----:B------:R-:W-:Y:S01]  /*aec0*/  F2FP.BF16.PACK_AB R78, R183, R177 ;  /* 0x000000b1b74e723e */ /* 0x000fe200000010ff */
[----:B------:R-:W-:Y:S01]  /*aed0*/  FADD.FTZ R93, R239, R77 ;  /* 0x0000004def5d7221 */ /* 0x000fe20000010000 */
[----:B------:R-:W-:Y:S01]  /*aee0*/  F2FP.BF16.PACK_AB R68, R191, R175 ;  /* 0x000000afbf44723e */ /* 0x000fe200000010ff */
[----:B------:R-:W-:Y:S01]  /*aef0*/  FADD.FTZ R92, R238, R76 ;  /* 0x0000004cee5c7221 */ /* 0x000fe20000010000 */
[----:B------:R-:W-:Y:S01]  /*af00*/  F2FP.BF16.PACK_AB R69, R190, R174 ;  /* 0x000000aebe45723e */ /* 0x000fe200000010ff */
[----:B------:R-:W4:Y:S02]  /*af10*/  LDL.LU R134, [R1+0xcc] ;  /* 0x0000cc0001867983 */ /* 0x000f240000300800 */
[----:B------:R-:W-:Y:S01]  /*af20*/  F2FP.BF16.PACK_AB R70, R206, R205 ;  /* 0x000000cdce46723e */ /* 0x000fe200000010ff */
[----:B------:R-:W2:Y:S01]  /*af30*/  MUFU.EX2 R119, R119 ;  /* 0x0000007700777308 */ /* 0x000ea20000000800 */
[----:B------:R-:W-:Y:S01]  /*af40*/  F2FP.BF16.PACK_AB R71, R189, R179 ;  /* 0x000000b3bd47723e */ /* 0x000fe200000010ff */
[----:B------:R-:W4:Y:S01]  /*af50*/  LDL.LU R135, [R1+0xc8] ;  /* 0x0000c80001877983 */ /* 0x000f220000300800 */
[----:B------:R-:W-:Y:S02]  /*af60*/  F2FP.BF16.PACK_AB R76, R178, R173 ;  /* 0x000000adb24c723e */ /* 0x000fe400000010ff */
[----:B------:R-:W-:Y:S01]  /*af70*/  F2FP.BF16.PACK_AB R77, R176, R172 ;  /* 0x000000acb04d723e */ /* 0x000fe200000010ff */
[----:B------:R-:W4:Y:S01]  /*af80*/  LDL.LU R136, [R1+0xc4] ;  /* 0x0000c40001887983 */ /* 0x000f220000300800 */
[----:B------:R-:W-:Y:S01]  /*af90*/  F2FP.BF16.PACK_AB R79, R182, R181 ;  /* 0x000000b5b64f723e */ /* 0x000fe200000010ff */
[-C--:B-1----:R-:W-:Y:S02]  /*afa0*/  HMMA.16816.F32.BF16 R4, R68, R72.reuse, R4 ;  /* 0x000000484404723c */ /* 0x082fe40000041804 */
[----:B------:R-:W4:Y:S01]  /*afb0*/  LDL.LU R240, [R1+0xc0] ;  /* 0x0000c00001f07983 */ /* 0x000f220000300800 */
[----:B------:R-:W-:Y:S01]  /*afc0*/  F2FP.BF16.PACK_AB R200, R99, R100 ;  /* 0x0000006463c8723e */ /* 0x000fe200000010ff */
[----:B------:R-:W1:Y:S02]  /*afd0*/  MUFU.EX2 R98, R219 ;  /* 0x000000db00627308 */ /* 0x000e640000000800 */
[----:B------:R3:W5:Y:S02]  /*afe0*/  LDL.LU R239, [R1+0xbc] ;  /* 0x0000bc0001ef7983 */ /* 0x0007640000300800 */
[C---:B------:R-:W-:Y:S02]  /*aff0*/  HMMA.16816.F32.BF16 R8, R76.reuse, R72, R8 ;  /* 0x000000484c08723c */ /* 0x040fe40000041808 */
[----:B------:R4:W5:Y:S04]  /*b000*/  LDL.LU R238, [R1+0xb8] ;  /* 0x0000b80001ee7983 */ /* 0x0009680000300800 */
[----:B------:R4:W5:Y:S01]  /*b010*/  LDL.LU R237, [R1+0xb4] ;  /* 0x0000b40001ed7983 */ /* 0x0009620000300800 */
[----:B------:R-:W3:Y:S01]  /*b020*/  MUFU.EX2 R97, R130 ;  /* 0x0000008200617308 */ /* 0x000ee20000000800 */
[-C--:B------:R-:W-:Y:S02]  /*b030*/  HMMA.16816.F32.BF16 R12, R76, R74.reuse, R12 ;  /* 0x0000004a4c0c723c */ /* 0x080fe4000004180c */
[----:B------:R4:W5:Y:S02]  /*b040*/  LDL.LU R236, [R1+0xb0] ;  /* 0x0000b00001ec7983 */ /* 0x0009640000300800 */
[----:B--2---:R-:W-:Y:S04]  /*b050*/  F2FP.BF16.PACK_AB R201, R119, R118 ;  /* 0x0000007677c9723e */ /* 0x004fe800000010ff */
[C---:B------:R-:W-:Y:S01]  /*b060*/  HMMA.16816.F32.BF16 R16, R68.reuse, R74, R16 ;  /* 0x0000004a4410723c */ /* 0x040fe20000041810 */
[----:B------:R-:W2:Y:S01]  /*b070*/  LDSM.16.MT88.4 R72, [R220+0xa800] ;  /* 0x00a80000dc48783b */ /* 0x000ea20000004200 */
[----:B------:R-:W-:Y:S02]  /*b080*/  MUFU.EX2 R104, R104 ;  /* 0x0000006800687308 */ /* 0x000fe40000000800 */
[----:B-1----:R-:W-:Y:S04]  /*b090*/  F2FP.BF16.PACK_AB R202, R137, R98 ;  /* 0x0000006289ca723e */ /* 0x002fe800000010ff */
[-C--:B---3--:R-:W-:Y:S04]  /*b0a0*/  HMMA.16816.F32.BF16 R20, R68, R80.reuse, R20 ;  /* 0x000000504414723c */ /* 0x088fe80000041814 */
[----:B------:R-:W-:Y:S01]  /*b0b0*/  MUFU.EX2 R105, R105 ;  /* 0x0000006900697308 */ /* 0x000fe20000000800 */
[----:B------:R-:W-:Y:S03]  /*b0c0*/  F2FP.BF16.PACK_AB R203, R138, R97 ;  /* 0x000000618acb723e */ /* 0x000fe600000010ff */
[C---:B------:R-:W-:Y:S06]  /*b0d0*/  HMMA.16816.F32.BF16 R24, R76.reuse, R80, R24 ;  /* 0x000000504c18723c */ /* 0x040fec0000041818 */
[----:B------:R-:W-:Y:S02]  /*b0e0*/  MUFU.EX2 R106, R106 ;  /* 0x0000006a006a7308 */ /* 0x000fe40000000800 */
[-C--:B------:R-:W-:Y:S08]  /*b0f0*/  HMMA.16816.F32.BF16 R28, R76, R82.reuse, R28 ;  /* 0x000000524c1c723c */ /* 0x080ff0000004181c */
[C---:B------:R-:W-:Y:S01]  /*b100*/  HMMA.16816.F32.BF16 R32, R68.reuse, R82, R32 ;  /* 0x000000524420723c */ /* 0x040fe20000041820 */
[----:B------:R-:W1:Y:S01]  /*b110*/  LDSM.16.MT88.4 R80, [R223+0xa800] ;  /* 0x00a80000df50783b */ /* 0x000e620000004200 */
[----:B------:R-:W-:Y:S06]  /*b120*/  MUFU.EX2 R107, R107 ;  /* 0x0000006b006b7308 */ /* 0x000fec0000000800 */
[-C--:B------:R-:W-:Y:S04]  /*b130*/  HMMA.16816.F32.BF16 R36, R68, R84.reuse, R36 ;  /* 0x000000544424723c */ /* 0x080fe80000041824 */
[----:B------:R-:W-:Y:S04]  /*b140*/  MUFU.EX2 R108, R108 ;  /* 0x0000006c006c7308 */ /* 0x000fe80000000800 */
[C---:B------:R-:W-:Y:S06]  /*b150*/  HMMA.16816.F32.BF16 R40, R76.reuse, R84, R40 ;  /* 0x000000544c28723c */ /* 0x040fec0000041828 */
[----:B------:R-:W-:Y:S02]  /*b160*/  MUFU.EX2 R109, R109 ;  /* 0x0000006d006d7308 */ /* 0x000fe40000000800 */
[-C--:B------:R-:W-:Y:S08]  /*b170*/  HMMA.16816.F32.BF16 R44, R76, R86.reuse, R44 ;  /* 0x000000564c2c723c */ /* 0x080ff0000004182c */
[C---:B------:R-:W-:Y:S01]  /*b180*/  HMMA.16816.F32.BF16 R48, R68.reuse, R86, R48 ;  /* 0x000000564430723c */ /* 0x040fe20000041830 */
[----:B------:R-:W3:Y:S01]  /*b190*/  LDSM.16.MT88.4 R84, [R221+0xa800] ;  /* 0x00a80000dd54783b */ /* 0x000ee20000004200 */
[----:B------:R-:W-:Y:S06]  /*b1a0*/  MUFU.EX2 R110, R110 ;  /* 0x0000006e006e7308 */ /* 0x000fec0000000800 */
[-C--:B------:R-:W-:Y:S04]  /*b1b0*/  HMMA.16816.F32.BF16 R52, R68, R88.reuse, R52 ;  /* 0x000000584434723c */ /* 0x080fe80000041834 */
[----:B------:R-:W-:Y:S04]  /*b1c0*/  MUFU.EX2 R111, R111 ;  /* 0x0000006f006f7308 */ /* 0x000fe80000000800 */
[C---:B------:R-:W-:Y:S06]  /*b1d0*/  HMMA.16816.F32.BF16 R56, R76.reuse, R88, R56 ;  /* 0x000000584c38723c */ /* 0x040fec0000041838 */
[----:B------:R-:W-:Y:S02]  /*b1e0*/  MUFU.EX2 R96, R120 ;  /* 0x0000007800607308 */ /* 0x000fe40000000800 */
[-C--:B------:R-:W-:Y:S07]  /*b1f0*/  HMMA.16816.F32.BF16 R60, R76, R90.reuse, R60 ;  /* 0x0000005a4c3c723c */ /* 0x080fee000004183c */
[----:B------:R-:W-:Y:S01]  /*b200*/  FADD.FTZ R77, R235, R93 ;  /* 0x0000005deb4d7221 */ /* 0x000fe20000010000 */
[----:B------:R-:W-:Y:S01]  /*b210*/  HMMA.16816.F32.BF16 R64, R68, R90, R64 ;  /* 0x0000005a4440723c */ /* 0x000fe20000041840 */
[----:B------:R-:W1:Y:S01]  /*b220*/  LDSM.16.MT88.4 R88, [R222+0xa800] ;  /* 0x00a80000de58783b */ /* 0x000e620000004200 */
[----:B------:R-:W3:Y:S02]  /*b230*/  MUFU.EX2 R95, R121 ;  /* 0x00000079005f7308 */ /* 0x000ee40000000800 */
[----:B------:R-:W-:Y:S01]  /*b240*/  FADD.FTZ R76, R234, R92 ;  /* 0x0000005cea4c7221 */ /* 0x000fe20000010000 */
[----:B------:R-:W-:Y:S01]  /*b250*/  F2FP.BF16.PACK_AB R78, R115, R114 ;  /* 0x00000072734e723e */ /* 0x000fe200000010ff */
[----:B------:R-:W-:Y:S01]  /*b260*/  FADD.FTZ R93, R231, R77 ;  /* 0x0000004de75d7221 */ /* 0x000fe20000010000 */
[----:B------:R-:W-:Y:S01]  /*b270*/  F2FP.BF16.PACK_AB R68, R208, R207 ;  /* 0x000000cfd044723e */ /* 0x000fe200000010ff */
[----:B------:R-:W-:Y:S01]  /*b280*/  FADD.FTZ R92, R230, R76 ;  /* 0x0000004ce65c7221 */ /* 0x000fe20000010000 */
[----:B------:R-:W-:Y:S01]  /*b290*/  F2FP.BF16.PACK_AB R69, R188, R180 ;  /* 0x000000b4bc45723e */ /* 0x000fe200000010ff */
[----:B------:R1:W5:Y:S02]  /*b2a0*/  LDL.LU R235, [R1+0xac] ;  /* 0x0000ac0001eb7983 */ /* 0x0003640000300800 */
[----:B------:R-:W-:Y:S01]  /*b2b0*/  F2FP.BF16.PACK_AB R70, R210, R209 ;  /* 0x000000d1d246723e */ /* 0x000fe200000010ff */
[----:B------:R-:W-:Y:S01]  /*b2c0*/  MUFU.EX2 R94, R122 ;  /* 0x0000007a005e7308 */ /* 0x000fe20000000800 */
[----:B------:R-:W-:Y:S01]  /*b2d0*/  F2FP.BF16.PACK_AB R71, R127, R131 ;  /* 0x000000837f47723e */ /* 0x000fe200000010ff */
[----:B------:R1:W5:Y:S01]  /*b2e0*/  LDL.LU R234, [R1+0xa8] ;  /* 0x0000a80001ea7983 */ /* 0x0003620000300800 */
[----:B------:R-:W-:Y:S02]  /*b2f0*/  F2FP.BF16.PACK_AB R76, R117, R125 ;  /* 0x0000007d754c723e */ /* 0x000fe400000010ff */
[----:B------:R-:W-:Y:S01]  /*b300*/  F2FP.BF16.PACK_AB R77, R113, R116 ;  /* 0x00000074714d723e */ /* 0x000fe200000010ff */
[----:B------:R1:W5:Y:S01]  /*b310*/  LDL.LU R233, [R1+0xa4] ;  /* 0x0000a40001e97983 */ /* 0x0003620000300800 */
[----:B------:R-:W-:Y:S01]  /*b320*/  F2FP.BF16.PACK_AB R79, R103, R112 ;  /* 0x00000070674f723e */ /* 0x000fe200000010ff */
[-C--:B--2---:R-:W-:Y:S02]  /*b330*/  HMMA.16816.F32.BF16 R4, R68, R72.reuse, R4 ;  /* 0x000000484404723c */ /* 0x084fe40000041804 */
[----:B------:R2:W5:Y:S01]  /*b340*/  LDL.LU R232, [R1+0xa0] ;  /* 0x0000a00001e87983 */ /* 0x0005620000300800 */
[----:B---3--:R-:W-:Y:S03]  /*b350*/  F2FP.BF16.PACK_AB R196, R95, R96 ;  /* 0x000000605fc4723e */ /* 0x008fe600000010ff */
[----:B------:R2:W5:Y:S02]  /*b360*/  LDL.LU R231, [R1+0x9c] ;  /* 0x00009c0001e77983 */ /* 0x0005640000300800 */
[C---:B------:R-:W-:Y:S02]  /*b370*/  HMMA.16816.F32.BF16 R8, R76.reuse, R72, R8 ;  /* 0x000000484c08723c */ /* 0x040fe40000041808 */
[----:B------:R2:W5:Y:S04]  /*b380*/  LDL.LU R230, [R1+0x98] ;  /* 0x0000980001e67983 */ /* 0x0005680000300800 */
[----:B------:R2:W5:Y:S02]  /*b390*/  LDL.LU R229, [R1+0x94] ;  /* 0x0000940001e57983 */ /* 0x0005640000300800 */
[-C--:B------:R-:W-:Y:S02]  /*b3a0*/  HMMA.16816.F32.BF16 R12, R76, R74.reuse, R12 ;  /* 0x0000004a4c0c723c */ /* 0x080fe4000004180c */
[----:B------:R2:W5:Y:S06]  /*b3b0*/  LDL.LU R228, [R1+0x90] ;  /* 0x0000900001e47983 */ /* 0x00056c0000300800 */
[C---:B------:R-:W-:Y:S01]  /*b3c0*/  HMMA.16816.F32.BF16 R16, R68.reuse, R74, R16 ;  /* 0x0000004a4410723c */ /* 0x040fe20000041810 */
[----:B------:R-:W3:Y:S07]  /*b3d0*/  LDSM.16.MT88.4 R72, [R220+0xb000] ;  /* 0x00b00000dc48783b */ /* 0x000eee0000004200 */
[-C--:B-1----:R-:W-:Y:S08]  /*b3e0*/  HMMA.16816.F32.BF16 R20, R68, R80.reuse, R20 ;  /* 0x000000504414723c */ /* 0x082ff00000041814 */
[C---:B------:R-:W-:Y:S08]  /*b3f0*/  HMMA.16816.F32.BF16 R24, R76.reuse, R80, R24 ;  /* 0x000000504c18723c */ /* 0x040ff00000041818 */
[-C--:B------:R-:W-:Y:S08]  /*b400*/  HMMA.16816.F32.BF16 R28, R76, R82.reuse, R28 ;  /* 0x000000524c1c723c */ /* 0x080ff0000004181c */
[C---:B------:R-:W-:Y:S01]  /*b410*/  HMMA.16816.F32.BF16 R32, R68.reuse, R82, R32 ;  /* 0x000000524420723c */ /* 0x040fe20000041820 */
[----:B------:R-:W1:Y:S07]  /*b420*/  LDSM.16.MT88.4 R80, [R223+0xb000] ;  /* 0x00b00000df50783b */ /* 0x000e6e0000004200 */
[-C--:B------:R-:W-:Y:S08]  /*b430*/  HMMA.16816.F32.BF16 R36, R68, R84.reuse, R36 ;  /* 0x000000544424723c */ /* 0x080ff00000041824 */
[C---:B------:R-:W-:Y:S08]  /*b440*/  HMMA.16816.F32.BF16 R40, R76.reuse, R84, R40 ;  /* 0x000000544c28723c */ /* 0x040ff00000041828 */
[-C--:B------:R-:W-:Y:S08]  /*b450*/  HMMA.16816.F32.BF16 R44, R76, R86.reuse, R44 ;  /* 0x000000564c2c723c */ /* 0x080ff0000004182c */
[C---:B------:R-:W-:Y:S01]  /*b460*/  HMMA.16816.F32.BF16 R48, R68.reuse, R86, R48 ;  /* 0x000000564430723c */ /* 0x040fe20000041830 */
[----:B------:R-:W1:Y:S07]  /*b470*/  LDSM.16.MT88.4 R84, [R221+0xb000] ;  /* 0x00b00000dd54783b */ /* 0x000e6e0000004200 */
[-C--:B------:R-:W-:Y:S08]  /*b480*/  HMMA.16816.F32.BF16 R52, R68, R88.reuse, R52 ;  /* 0x000000584434723c */ /* 0x080ff00000041834 */
[C---:B------:R-:W-:Y:S08]  /*b490*/  HMMA.16816.F32.BF16 R56, R76.reuse, R88, R56 ;  /* 0x000000584c38723c */ /* 0x040ff00000041838 */
[-C--:B------:R-:W-:Y:S07]  /*b4a0*/  HMMA.16816.F32.BF16 R60, R76, R90.reuse, R60 ;  /* 0x0000005a4c3c723c */ /* 0x080fee000004183c */
[----:B------:R-:W-:Y:S01]  /*b4b0*/  FADD.FTZ R77, R154, R93 ;  /* 0x0000005d9a4d7221 */ /* 0x000fe20000010000 */
[----:B------:R-:W-:Y:S01]  /*b4c0*/  HMMA.16816.F32.BF16 R64, R68, R90, R64 ;  /* 0x0000005a4440723c */ /* 0x000fe20000041840 */
[----:B------:R-:W1:Y:S03]  /*b4d0*/  LDSM.16.MT88.4 R88, [R222+0xb000] ;  /* 0x00b00000de58783b */ /* 0x000e660000004200 */
        /* <DEDUP_REMOVED lines=8> */
[----:B------:R-:W-:Y:S01]  /*b560*/  FADD.FTZ R2, R155, R76 ;  /* 0x0000004c9b027221 */ /* 0x000fe20000010000 */
[----:B------:R-:W-:Y:S01]  /*b570*/  F2FP.BF16.PACK_AB R71, R101, R102 ;  /* 0x000000666547723e */ /* 0x000fe200000010ff */
[----:B------:R-:W2:Y:S01]  /*b580*/  LDSM.16.MT88.4 R152, [R220+0xb800] ;  /* 0x00b80000dc98783b */ /* 0x000ea20000004200 */
[----:B------:R-:W-:Y:S01]  /*b590*/  F2FP.BF16.PACK_AB R76, R105, R104 ;  /* 0x00000068694c723e */ /* 0x000fe200000010ff */
[----:B------:R-:W-:Y:S01]  /*b5a0*/  FADD.FTZ R2, R160, R2 ;  /* 0x00000002a0027221 */ /* 0x000fe20000010000 */
[----:B------:R-:W-:Y:S02]  /*b5b0*/  F2FP.BF16.PACK_AB R77, R107, R106 ;  /* 0x0000006a6b4d723e */ /* 0x000fe400000010ff */
[----:B------:R-:W-:Y:S01]  /*b5c0*/  F2FP.BF16.PACK_AB R79, R111, R110 ;  /* 0x0000006e6f4f723e */ /* 0x000fe200000010ff */
[-C--:B---3--:R-:W-:Y:S02]  /*b5d0*/  HMMA.16816.F32.BF16 R4, R68, R72.reuse, R4 ;  /* 0x000000484404723c */ /* 0x088fe40000041804 */
[----:B------:R3:W5:Y:S01]  /*b5e0*/  LDL.LU R226, [R1+0x88] ;  /* 0x0000880001e27983 */ /* 0x0007620000300800 */
[----:B------:R-:W-:Y:S04]  /*b5f0*/  FADD.FTZ R2, R159, R2 ;  /* 0x000000029f027221 */ /* 0x000fe80000010000 */
[----:B------:R-:W-:Y:S01]  /*b600*/  FADD.FTZ R2, R156, R2 ;  /* 0x000000029c027221 */ /* 0x000fe20000010000 */
[C---:B------:R-:W-:Y:S04]  /*b610*/  HMMA.16816.F32.BF16 R8, R76.reuse, R72, R8 ;  /* 0x000000484c08723c */ /* 0x040fe80000041808 */
[----:B------:R-:W-:Y:S03]  /*b620*/  FADD.FTZ R2, R245, R2 ;  /* 0x00000002f5027221 */ /* 0x000fe60000010000 */
[----:B------:R-:W-:Y:S01]  /*b630*/  FADD.FTZ R73, R225, R93 ;  /* 0x0000005de1497221 */ /* 0x000fe20000010000 */
[-C--:B------:R-:W-:Y:S01]  /*b640*/  HMMA.16816.F32.BF16 R12, R76, R74.reuse, R12 ;  /* 0x0000004a4c0c723c */ /* 0x080fe2000004180c */
[----:B------:R3:W5:Y:S03]  /*b650*/  LDL.LU R225, [R1+0x84] ;  /* 0x0000840001e17983 */ /* 0x0007660000300800 */
[----:B------:R-:W-:Y:S01]  /*b660*/  FADD.FTZ R72, R224, R92 ;  /* 0x0000005ce0487221 */ /* 0x000fe20000010000 */
[----:B----4-:R-:W-:Y:S01]  /*b670*/  IADD3 R240, R240, -0x1, RZ ;  /* 0xfffffffff0f07810 */ /* 0x010fe20007ffe0ff */
[----:B------:R3:W5:Y:S01]  /*b680*/  LDL.LU R224, [R1+0x80] ;  /* 0x0000800001e07983 */ /* 0x0007620000300800 */
[----:B------:R-:W-:Y:S01]  /*b690*/  FADD.FTZ R73, R184, R73 ;  /* 0x00000049b8497221 */ /* 0x000fe20000010000 */
[C---:B------:R-:W-:Y:S01]  /*b6a0*/  HMMA.16816.F32.BF16 R16, R68.reuse, R74, R16 ;  /* 0x0000004a4410723c */ /* 0x040fe20000041810 */
[----:B------:R-:W4:Y:S01]  /*b6b0*/  MUFU.EX2 R75, R124 ;  /* 0x0000007c004b7308 */ /* 0x000f220000000800 */
[----:B------:R-:W2:Y:S02]  /*b6c0*/  LDSM.16.MT88.4 R184, [R221+0xb800] ;  /* 0x00b80000ddb8783b */ /* 0x000ea40000004200 */
[----:B------:R-:W-:Y:S01]  /*b6d0*/  FADD.FTZ R72, R167, R72 ;  /* 0x00000048a7487221 */ /* 0x000fe20000010000 */
[----:B------:R-:W-:Y:S01]  /*b6e0*/  MOV R132, R136 ;  /* 0x0000008800847202 */ /* 0x000fe20000000f00 */
[----:B------:R-:W-:Y:S02]  /*b6f0*/  FADD.FTZ R73, R163, R73 ;  /* 0x00000049a3497221 */ /* 0x000fe40000010000 */
[-C--:B-1----:R-:W-:Y:S03]  /*b700*/  HMMA.16816.F32.BF16 R20, R68, R80.reuse, R20 ;  /* 0x000000504414723c */ /* 0x082fe60000041814 */
[----:B------:R-:W1:Y:S01]  /*b710*/  MUFU.EX2 R74, R126 ;  /* 0x0000007e004a7308 */ /* 0x000e620000000800 */
[----:B------:R-:W-:Y:S02]  /*b720*/  FADD.FTZ R72, R162, R72 ;  /* 0x00000048a2487221 */ /* 0x000fe40000010000 */
[----:B------:R-:W-:Y:S02]  /*b730*/  FADD.FTZ R2, R215, R2 ;  /* 0x00000002d7027221 */ /* 0x000fe40000010000 */
[C---:B------:R-:W-:Y:S04]  /*b740*/  HMMA.16816.F32.BF16 R24, R76.reuse, R80, R24 ;  /* 0x000000504c18723c */ /* 0x040fe80000041818 */
[----:B------:R-:W-:Y:S01]  /*b750*/  FADD.FTZ R2, R193, R2 ;  /* 0x00000002c1027221 */ /* 0x000fe20000010000 */
[----:B------:R-:W2:Y:S03]  /*b760*/  MUFU.EX2 R80, R123 ;  /* 0x0000007b00507308 */ /* 0x000ea60000000800 */
[-C--:B------:R-:W-:Y:S04]  /*b770*/  HMMA.16816.F32.BF16 R28, R76, R82.reuse, R28 ;  /* 0x000000524c1c723c */ /* 0x080fe8000004181c */
[----:B----4-:R-:W-:Y:S04]  /*b780*/  F2FP.BF16.PACK_AB R198, R139, R75 ;  /* 0x0000004b8bc6723e */ /* 0x010fe800000010ff */
[C---:B------:R-:W-:Y:S04]  /*b790*/  HMMA.16816.F32.BF16 R32, R68.reuse, R82, R32 ;  /* 0x000000524420723c */ /* 0x040fe80000041820 */
[----:B-1----:R-:W-:Y:S04]  /*b7a0*/  F2FP.BF16.PACK_AB R199, R204, R74 ;  /* 0x0000004accc7723e */ /* 0x002fe800000010ff */
[-C--:B------:R-:W-:Y:S04]  /*b7b0*/  HMMA.16816.F32.BF16 R36, R68, R84.reuse, R36 ;  /* 0x000000544424723c */ /* 0x080fe80000041824 */
[----:B--2---:R-:W-:Y:S04]  /*b7c0*/  F2FP.BF16.PACK_AB R197, R80, R94 ;  /* 0x0000005e50c5723e */ /* 0x004fe800000010ff */
[C---:B------:R-:W-:Y:S08]  /*b7d0*/  HMMA.16816.F32.BF16 R40, R76.reuse, R84, R40 ;  /* 0x000000544c28723c */ /* 0x040ff00000041828 */
[-C--:B------:R-:W-:Y:S08]  /*b7e0*/  HMMA.16816.F32.BF16 R44, R76, R86.reuse, R44 ;  /* 0x000000564c2c723c */ /* 0x080ff0000004182c */
[C---:B------:R-:W-:Y:S08]  /*b7f0*/  HMMA.16816.F32.BF16 R48, R68.reuse, R86, R48 ;  /* 0x000000564430723c */ /* 0x040ff00000041830 */
[-C--:B------:R-:W-:Y:S08]  /*b800*/  HMMA.16816.F32.BF16 R52, R68, R88.reuse, R52 ;  /* 0x000000584434723c */ /* 0x080ff00000041834 */
[C---:B------:R-:W-:Y:S08]  /*b810*/  HMMA.16816.F32.BF16 R56, R76.reuse, R88, R56 ;  /* 0x000000584c38723c */ /* 0x040ff00000041838 */
[-C--:B------:R-:W-:Y:S08]  /*b820*/  HMMA.16816.F32.BF16 R60, R76, R90.reuse, R60 ;  /* 0x0000005a4c3c723c */ /* 0x080ff0000004183c */
[----:B------:R-:W-:Y:S08]  /*b830*/  HMMA.16816.F32.BF16 R64, R68, R90, R64 ;  /* 0x0000005a4440723c */ /* 0x000ff00000041840 */
[-C--:B------:R-:W-:Y:S07]  /*b840*/  HMMA.16816.F32.BF16 R144, R200, R152.reuse, R4 ;  /* 0x00000098c890723c */ /* 0x080fee0000041804 */
[----:B------:R-:W-:Y:S01]  /*b850*/  FADD.FTZ R4, R166, R73 ;  /* 0x00000049a6047221 */ /* 0x000fe20000010000 */
[C---:B------:R-:W-:Y:S04]  /*b860*/  HMMA.16816.F32.BF16 R140, R196.reuse, R152, R8 ;  /* 0x00000098c48c723c */ /* 0x040fe80000041808 */
[----:B------:R-:W-:Y:S02]  /*b870*/  FADD.FTZ R5, R165, R72 ;  /* 0x00000048a5057221 */ /* 0x000fe40000010000 */
[----:B------:R-:W-:Y:S02]  /*b880*/  FADD.FTZ R4, R242, R4 ;  /* 0x00000004f2047221 */ /* 0x000fe40000010000 */
[----:B------:R-:W-:Y:S01]  /*b890*/  FADD.FTZ R8, R241, R5 ;  /* 0x00000005f1087221 */ /* 0x000fe20000010000 */
[-C--:B------:R-:W-:Y:S03]  /*b8a0*/  HMMA.16816.F32.BF16 R148, R196, R154.reuse, R12 ;  /* 0x0000009ac494723c */ /* 0x080fe6000004180c */
[----:B------:R-:W-:Y:S02]  /*b8b0*/  FADD.FTZ R8, R194, R8 ;  /* 0x00000008c2087221 */ /* 0x000fe40000010000 */
[----:B------:R-:W-:Y:S02]  /*b8c0*/  FADD.FTZ R10, R173, R2 ;  /* 0x00000002ad0a7221 */ /* 0x000fe40000010000 */
[----:B------:R-:W-:Y:S01]  /*b8d0*/  FADD.FTZ R12, R195, R4 ;  /* 0x00000004c30c7221 */ /* 0x000fe20000010000 */
[C---:B------:R-:W-:Y:S01]  /*b8e0*/  HMMA.16816.F32.BF16 R152, R200.reuse, R154, R16 ;  /* 0x0000009ac898723c */ /* 0x040fe20000041810 */
[----:B------:R-:W1:Y:S03]  /*b8f0*/  LDSM.16.MT88.4 R4, [R222+0xb800] ;  /* 0x00b80000de04783b */ /* 0x000e660000004200 */
[----:B------:R-:W-:Y:S02]  /*b900*/  FADD.FTZ R12, R175, R12 ;  /* 0x0000000caf0c7221 */ /* 0x000fe40000010000 */
[----:B------:R-:W-:Y:S02]  /*b910*/  FADD.FTZ R11, R174, R8 ;  /* 0x00000008ae0b7221 */ /* 0x000fe40000010000 */
[----:B------:R-:W-:Y:S01]  /*b920*/  FADD.FTZ R9, R172, R0 ;  /* 0x00000000ac097221 */ /* 0x000fe20000010000 */
[-C--:B------:R-:W-:Y:S03]  /*b930*/  HMMA.16816.F32.BF16 R156, R200, R168.reuse, R20 ;  /* 0x000000a8c89c723c */ /* 0x080fe60000041814 */
[----:B------:R-:W-:Y:S02]  /*b940*/  FADD.FTZ R2, R190, R11 ;  /* 0x0000000bbe027221 */ /* 0x000fe40000010000 */
[----:B------:R-:W-:Y:S02]  /*b950*/  FADD.FTZ R0, R178, R10 ;  /* 0x0000000ab2007221 */ /* 0x000fe40000010000 */
        /* <DEDUP_REMOVED lines=29> */
[-C--:B-1----:R-:W-:Y:S03]  /*bb30*/  HMMA.16816.F32.BF16 R188, R200, R4.reuse, R52 ;  /* 0x00000004c8bc723c */ /* 0x082fe60000041834 */
        /* <DEDUP_REMOVED lines=11> */
[----:B------:R-:W-:Y:S04]  /*bbf0*/  HMMA.16816.F32.BF16 R200, R200, R6, R64 ;  /* 0x00000006c8c8723c */ /* 0x000fe80000041840 */
[----:B------:R-:W-:Y:S02]  /*bc00*/  FADD.FTZ R2, R129, R2 ;  /* 0x0000000281027221 */ /* 0x000fe40000010000 */
[----:B------:R-:W-:Y:S02]  /*bc10*/  FADD.FTZ R4, R213, R10 ;  /* 0x0000000ad5047221 */ /* 0x000fe40000010000 */
[----:B------:R-:W-:Y:S04]  /*bc20*/  FADD.FTZ R8, R105, R0 ;  /* 0x0000000069087221 */ /* 0x000fe80000010000 */
[----:B------:R-:W-:Y:S02]  /*bc30*/  FADD.FTZ R0, R107, R9 ;  /* 0x000000096b007221 */ /* 0x000fe40000010000 */
        /* <DEDUP_REMOVED lines=15> */
[----:B------:R-:W-:Y:S01]  /*bd30*/  FADD.FTZ R6, R137, R6 ;  /* 0x0000000689067221 */ /* 0x000fe20000010000 */
[----:B------:R-:W-:Y:S01]  /*bd40*/  MOV R137, R135 ;  /* 0x0000008700897202 */ /* 0x000fe20000000f00 */
[----:B------:R-:W-:Y:S02]  /*bd50*/  FADD.FTZ R4, R80, R5 ;  /* 0x0000000550047221 */ /* 0x000fe40000010000 */
[----:B------:R-:W-:Y:S01]  /*bd60*/  FADD.FTZ R5, R97, R2 ;  /* 0x0000000261057221 */ /* 0x000fe20000010000 */
[----:B------:R3:W-:Y:S01]  /*bd70*/  STL [R1+0x8], R6 ;  /* 0x0000080601007387 */ /* 0x0007e20000100800 */
[----:B------:R-:W-:Y:S02]  /*bd80*/  FADD.FTZ R2, R75, R0 ;  /* 0x000000004b027221 */ /* 0x000fe40000010000 */
[----:B------:R-:W-:Y:S02]  /*bd90*/  FADD.FTZ R0, R74, R4 ;  /* 0x000000044a007221 */ /* 0x000fe40000010000 */
[----:B------:R-:W-:Y:S01]  /*bda0*/  FADD.FTZ R4, R138, R5 ;  /* 0x000000058a047221 */ /* 0x000fe20000010000 */
[----:B------:R-:W-:Y:S01]  /*bdb0*/  MOV R138, R134 ;  /* 0x00000086008a7202 */ /* 0x000fe20000000f00 */
[----:B------:R-:W-:Y:S01]  /*bdc0*/  FADD.FTZ R2, R139, R2 ;  /* 0x000000028b027221 */ /* 0x000fe20000010000 */
[----:B------:R-:W-:Y:S01]  /*bdd0*/  MOV R139, R3 ;  /* 0x00000003008b7202 */ /* 0x000fe20000000f00 */
[----:B------:R-:W-:Y:S01]  /*bde0*/  FADD.FTZ R0, R204, R0 ;  /* 0x00000000cc007221 */ /* 0x000fe20000010000 */
[----:B------:R3:W-:Y:S04]  /*bdf0*/  STL [R1+0x4], R4 ;  /* 0x0000040401007387 */ /* 0x0007e80000100800 */
[----:B------:R3:W-:Y:S04]  /*be00*/  STL [R1+0x14], R2 ;  /* 0x0000140201007387 */ /* 0x0007e80000100800 */
[----:B------:R3:W-:Y:S02]  /*be10*/  STL [R1+0x20], R0 ;  /* 0x0000200001007387 */ /* 0x0007e40000100800 */
[----:B---3-5:R-:W-:-:S05]  /*be20*/  @P0 BRA `(.L_x_3) ;  /* 0xffffb98000000947 */ /* 0x028fca000383ffff */
.L_x_2:
[----:B-1----:R-:W2:Y:S04]  /*be30*/  LDL.LU R9, [R1+0x8] ;  /* 0x0000080001097983 */ /* 0x002ea80000300800 */
[----:B------:R-:W3:Y:S04]  /*be40*/  LDL.LU R8, [R1+0x4] ;  /* 0x0000040001087983 */ /* 0x000ee80000300800 */
[----:B------:R-:W4:Y:S04]  /*be50*/  LDL.LU R7, [R1+0x14] ;  /* 0x0000140001077983 */ /* 0x000f280000300800 */
[----:B------:R-:W4:Y:S01]  /*be60*/  LDL.LU R6, [R1+0x20] ;  /* 0x0000200001067983 */ /* 0x000f220000300800 */
[----:B------:R-:W-:Y:S01]  /*be70*/  ULDC.U8 UR4, c[0x0][0x329] ;  /* 0x0000ca4000047ab9 */ /* 0x000fe20000000000 */
[----:B------:R-:W-:Y:S01]  /*be80*/  MOV R37, 0xfffffff0 ;  /* 0xfffffff000257802 */ /* 0x000fe20000000f00 */
[----:B------:R-:W-:Y:S01]  /*be90*/  ULDC.U8 UR5, c[0x0][0x328] ;  /* 0x0000ca0000057ab9 */ /* 0x000fe20000000000 */
[----:B------:R-:W1:Y:S01]  /*bea0*/  S2R R55, SR_TID.X ;  /* 0x0000000000377919 */ /* 0x000e620000002100 */
[----:B------:R-:W-:Y:S01]  /*beb0*/  ISETP.NE.AND P0, PT, RZ, UR4, PT ;  /* 0x00000004ff007c0c */ /* 0x000fe2000bf05270 */
[----:B------:R-:W-:Y:S01]  /*bec0*/  BSSY B0, `(.L_x_6) ;  /* 0x0000119000007945 */ /* 0x000fe20003800000 */
[----:B------:R-:W-:-:S02]  /*bed0*/  ISETP.NE.AND P3, PT, RZ, UR5, PT ;  /* 0x00000005ff007c0c */ /* 0x000fc4000bf65270 */
[----:B------:R-:W-:-:S09]  /*bee0*/  MOV R36, 0x20 ;  /* 0x0000002000247802 */ /* 0x000fd20000000f00 */
[----:B------:R-:W-:-:S05]  /*bef0*/  @P0 MOV R54, c[0x0][0x210] ;  /* 0x0000840000360a02 */ /* 0x000fca0000000f00 */
[----:B------:R-:W-:Y:S01]  /*bf00*/  @P0 IMAD R54, R54, c[0x0][0x214], RZ ;  /* 0x0000850036360a24 */ /* 0x000fe200078e02ff */
[----:B-1----:R-:W-:Y:S01]  /*bf10*/  SHF.R.S32.HI R41, RZ, 0x1f, R55 ;  /* 0x0000001fff297819 */ /* 0x002fe20000011437 */
[----:B--2---:R-:W1:Y:S04]  /*bf20*/  SHFL.BFLY PT, R5, R9, 0x2, 0x1f ;  /* 0x0c401f0009057f89 */ /* 0x004e6800000e0000 */
[----:B---3--:R-:W2:Y:S04]  /*bf30*/  SHFL.BFLY PT, R4, R8, 0x2, 0x1f ;  /* 0x0c401f0008047f89 */ /* 0x008ea800000e0000 */
[----:B----4-:R-:W3:Y:S04]  /*bf40*/  SHFL.BFLY PT, R2, R7, 0x2, 0x1f ;  /* 0x0c401f0007027f89 */ /* 0x010ee800000e0000 */
[----:B------:R-:W4:Y:S01]  /*bf50*/  SHFL.BFLY PT, R0, R6, 0x2, 0x1f ;  /* 0x0c401f0006007f89 */ /* 0x000f2200000e0000 */
[----:B-1----:R-:W-:-:S02]  /*bf60*/  FADD.FTZ R5, R5, R9 ;  /* 0x0000000905057221 */ /* 0x002fc40000010000 */
[----:B--2---:R-:W-:-:S03]  /*bf70*/  FADD.FTZ R4, R4, R8 ;  /* 0x0000000804047221 */ /* 0x004fc60000010000 */
[----:B------:R-:W1:Y:S01]  /*bf80*/  SHFL.BFLY PT, R38, R5, 0x1, 0x1f ;  /* 0x0c201f0005267f89 */ /* 0x000e6200000e0000 */
[----:B---3--:R-:W-:-:S03]  /*bf90*/  FADD.FTZ R2, R2, R7 ;  /* 0x0000000702027221 */ /* 0x008fc60000010000 */
[----:B------:R-:W2:Y:S01]  /*bfa0*/  SHFL.BFLY PT, R8, R4, 0x1, 0x1f ;  /* 0x0c201f0004087f89 */ /* 0x000ea200000e0000 */
[----:B----4-:R-:W-:-:S03]  /*bfb0*/  FADD.FTZ R0, R0, R6 ;  /* 0x0000000600007221 */ /* 0x010fc60000010000 */
[----:B------:R-:W3:Y:S04]  /*bfc0*/  SHFL.BFLY PT, R7, R2, 0x1, 0x1f ;  /* 0x0c201f0002077f89 */ /* 0x000ee800000e0000 */
[----:B------:R-:W4:Y:S01]  /*bfd0*/  SHFL.BFLY PT, R6, R0, 0x1, 0x1f ;  /* 0x0c201f0000067f89 */ /* 0x000f2200000e0000 */
[----:B-1----:R-:W-:Y:S01]  /*bfe0*/  FADD.FTZ R38, R5, R38 ;  /* 0x0000002605267221 */ /* 0x002fe20000010000 */
[CC--:B------:R-:W-:Y:S02]  /*bff0*/  LEA.HI R5, R41.reuse, R55.reuse, RZ, 0x2 ;  /* 0x0000003729057211 */ /* 0x0c0fe400078f10ff */
[----:B------:R-:W-:Y:S01]  /*c000*/  LEA.HI R41, R41, R55, RZ, 0x5 ;  /* 0x0000003729297211 */ /* 0x000fe200078f28ff */
[----:B--2---:R-:W-:Y:S01]  /*c010*/  FADD.FTZ R39, R4, R8 ;  /* 0x0000000804277221 */ /* 0x004fe20000010000 */
[----:B------:R-:W-:-:S02]  /*c020*/  SHF.R.S32.HI R4, RZ, 0x1f, R5 ;  /* 0x0000001fff047819 */ /* 0x000fc40000011405 */
[----:B------:R-:W-:Y:S01]  /*c030*/  FSETP.NE.FTZ.AND P6, PT, R38, RZ, PT ;  /* 0x000000ff2600720b */ /* 0x000fe20003fd5000 */
[----:B---3--:R-:W-:Y:S01]  /*c040*/  FADD.FTZ R52, R2, R7 ;  /* 0x0000000702347221 */ /* 0x008fe20000010000 */
[----:B------:R-:W-:Y:S02]  /*c050*/  SHF.R.S32.HI R2, RZ, 0x2, R5 ;  /* 0x00000002ff027819 */ /* 0x000fe40000011405 */
[----:B------:R-:W-:Y:S01]  /*c060*/  FSETP.NE.FTZ.AND P5, PT, R39, RZ, PT ;  /* 0x000000ff2700720b */ /* 0x000fe20003fb5000 */
[----:B----4-:R-:W-:Y:S01]  /*c070*/  FADD.FTZ R53, R0, R6 ;  /* 0x0000000600357221 */ /* 0x010fe20000010000 */
[----:B------:R-:W-:Y:S02]  /*c080*/  LEA.HI R4, R4, R2, RZ, 0x3 ;  /* 0x0000000204047211 */ /* 0x000fe400078f18ff */
[----:B------:R-:W-:Y:S02]  /*c090*/  FSETP.NE.FTZ.AND P4, PT, R52, RZ, PT ;  /* 0x000000ff3400720b */ /* 0x000fe40003f95000 */
[----:B------:R-:W-:Y:S01]  /*c0a0*/  LOP3.LUT R13, R4, 0xfffffff8, RZ, 0xc0, !PT ;  /* 0xfffffff8040d7812 */ /* 0x000fe200078ec0ff */
[----:B------:R-:W-:Y:S01]  /*c0b0*/  IMAD.MOV.U32 R4, RZ, RZ, 0x3f800000 ;  /* 0x3f800000ff047424 */ /* 0x000fe200078e00ff */
[----:B------:R-:W-:-:S02]  /*c0c0*/  MOV R0, 0x3f800000 ;  /* 0x3f80000000007802 */ /* 0x000fc40000000f00 */
[----:B------:R-:W-:Y:S02]  /*c0d0*/  IADD3 R13, R2, -R13, RZ ;  /* 0x8000000d020d7210 */ /* 0x000fe40007ffe0ff */
[----:B------:R-:W-:Y:S01]  /*c0e0*/  @!P0 MOV R6, c[0x0][0x214] ;  /* 0x0000850000068a02 */ /* 0x000fe20000000f00 */
[----:B------:R-:W1:Y:S01]  /*c0f0*/  @P5 MUFU.RCP R4, R39 ;  /* 0x0000002700045308 */ /* 0x000e620000001000 */
[----:B------:R-:W-:Y:S02]  /*c100*/  LOP3.LUT R2, R13, 0x1, RZ, 0xc0, !PT ;  /* 0x000000010d027812 */ /* 0x000fe400078ec0ff */
[----:B------:R-:W-:Y:S02]  /*c110*/  @!P0 SEL R54, R6, c[0x0][0x234], !P3 ;  /* 0x00008d0006368a07 */ /* 0x000fe40005800000 */
[----:B------:R-:W-:Y:S01]  /*c120*/  ISETP.NE.U32.AND P1, PT, R2, 0x1, PT ;  /* 0x000000010200780c */ /* 0x000fe20003f25070 */
[----:B------:R-:W-:Y:S01]  /*c130*/  IMAD.MOV.U32 R2, RZ, RZ, 0x3f800000 ;  /* 0x3f800000ff027424 */ /* 0x000fe200078e00ff */
[----:B------:R-:W-:Y:S01]  /*c140*/  LOP3.LUT R5, R5, 0x3ffffffc, RZ, 0xc0, !PT ;  /* 0x3ffffffc05057812 */ /* 0x000fe200078ec0ff */
[----:B------:R-:W2:Y:S01]  /*c150*/  @P6 MUFU.RCP R0, R38 ;  /* 0x0000002600006308 */ /* 0x000ea20000001000 */
[----:B------:R-:W-:-:S02]  /*c160*/  SEL R37, R37, 0x10, !P1 ;  /* 0x0000001025257807 */ /* 0x000fc40004800000 */
[----:B------:R-:W-:Y:S02]  /*c170*/  R2P PR, R13, 0x6 ;  /* 0x000000060d007804 */ /* 0x000fe40000000000 */
[----:B------:R-:W-:Y:S02]  /*c180*/  SHF.R.S32.HI R7, RZ, 0x5, R41 ;  /* 0x00000005ff077819 */ /* 0x000fe40000011429 */
[----:B------:R-:W-:Y:S01]  /*c190*/  IADD3 R5, -R5, R55, RZ ;  /* 0x0000003705057210 */ /* 0x000fe20007ffe1ff */
[----:B------:R-:W3:Y:S01]  /*c1a0*/  @P4 MUFU.RCP R2, R52 ;  /* 0x0000003400024308 */ /* 0x000ee20000001000 */
[----:B------:R-:W-:Y:S01]  /*c1b0*/  SEL R36, R36, 0xffffffe0, !P1 ;  /* 0xffffffe024247807 */ /* 0x000fe20004800000 */
[C---:B-1----:R-:W-:Y:S01]  /*c1c0*/  FMUL.FTZ R146, R4.reuse, R146 ;  /* 0x0000009204927220 */ /* 0x042fe20000410000 */
[----:B------:R-:W-:Y:S01]  /*c1d0*/  FSETP.NE.FTZ.AND P1, PT, R53, RZ, PT ;  /* 0x000000ff3500720b */ /* 0x000fe20003f35000 */
[C---:B------:R-:W-:Y:S01]  /*c1e0*/  FMUL.FTZ R154, R4.reuse, R154 ;  /* 0x0000009a049a7220 */ /* 0x040fe20000410000 */
[----:B------:R-:W-:Y:S01]  /*c1f0*/  LEA R40, R7, R5, 0x9 ;  /* 0x0000000507287211 */ /* 0x000fe200078e48ff */
[----:B------:R-:W-:Y:S01]  /*c200*/  FMUL.FTZ R5, R4, R147 ;  /* 0x0000009304057220 */ /* 0x000fe20000410000 */
[----:B------:R-:W-:Y:S01]  /*c210*/  ISETP.NE.OR P3, PT, RZ, UR4, !P3 ;  /* 0x00000004ff007c0c */ /* 0x000fe2000df65670 */
[----:B--2---:R-:W-:-:S02]  /*c220*/  FMUL.FTZ R144, R0, R144 ;  /* 0x0000009000907220 */ /* 0x004fc40000410000 */
[C---:B------:R-:W-:Y:S01]  /*c230*/  FMUL.FTZ R6, R0.reuse, R145 ;  /* 0x0000009100067220 */ /* 0x040fe20000410000 */
[----:B------:R-:W-:Y:S01]  /*c240*/  F2FP.BF16.PACK_AB R5, R5, R146 ;  /* 0x000000920505723e */ /* 0x000fe200000010ff */
[C---:B------:R-:W-:Y:S02]  /*c250*/  FMUL.FTZ R152, R0.reuse, R152 ;  /* 0x0000009800987220 */ /* 0x040fe40000410000 */
[----:B------:R-:W-:Y:S01]  /*c260*/  FMUL.FTZ R153, R0, R153 ;  /* 0x0000009900997220 */ /* 0x000fe20000410000 */
[----:B------:R-:W-:Y:S01]  /*c270*/  F2FP.BF16.PACK_AB R6, R6, R144 ;  /* 0x000000900606723e */ /* 0x000fe200000010ff */
[C---:B------:R-:W-:Y:S02]  /*c280*/  FMUL.FTZ R156, R0.reuse, R156 ;  /* 0x0000009c009c7220 */ /* 0x040fe40000410000 */
[C---:B------:R-:W-:Y:S02]  /*c290*/  FMUL.FTZ R11, R0.reuse, R157 ;  /* 0x0000009d000b7220 */ /* 0x040fe40000410000 */
[----:B------:R-:W-:-:S02]  /*c2a0*/  FMUL.FTZ R168, R0, R168 ;  /* 0x000000a800a87220 */ /* 0x000fc40000410000 */
[C---:B------:R-:W-:Y:S01]  /*c2b0*/  FMUL.FTZ R9, R0.reuse, R169 ;  /* 0x000000a900097220 */ /* 0x040fe20000410000 */
[----:B------:R-:W-:Y:S01]  /*c2c0*/  F2FP.BF16.PACK_AB R11, R11, R156 ;  /* 0x0000009c0b0b723e */ /* 0x000fe200000010ff */
[C---:B------:R-:W-:Y:S02]  /*c2d0*/  FMUL.FTZ R172, R0.reuse, R172 ;  /* 0x000000ac00ac7220 */ /* 0x040fe40000410000 */
[C---:B------:R-:W-:Y:S01]  /*c2e0*/  FMUL.FTZ R31, R0.reuse, R173 ;  /* 0x000000ad001f7220 */ /* 0x040fe20000410000 */
[----:B------:R-:W-:Y:S01]  /*c2f0*/  F2FP.BF16.PACK_AB R9, R9, R168 ;  /* 0x000000a80909723e */ /* 0x000fe200000010ff */
[C---:B------:R-:W-:Y:S02]  /*c300*/  FMUL.FTZ R184, R0.reuse, R184 ;  /* 0x000000b800b87220 */ /* 0x040fe40000410000 */
[C---:B------:R-:W-:Y:S01]  /*c310*/  FMUL.FTZ R25, R0.reuse, R185 ;  /* 0x000000b900197220 */ /* 0x040fe20000410000 */
[----:B------:R-:W-:Y:S01]  /*c320*/  F2FP.BF16.PACK_AB R31, R31, R172 ;  /* 0x000000ac1f1f723e */ /* 0x000fe200000010ff */
[----:B------:R-:W-:-:S02]  /*c330*/  FMUL.FTZ R188, R0, R188 ;  /* 0x000000bc00bc7220 */ /* 0x000fc40000410000 */
[C---:B------:R-:W-:Y:S01]  /*c340*/  FMUL.FTZ R24, R0.reuse, R189 ;  /* 0x000000bd00187220 */ /* 0x040fe20000410000 */
[----:B------:R-:W-:Y:S01]  /*c350*/  F2FP.BF16.PACK_AB R25, R25, R184 ;  /* 0x000000b81919723e */ /* 0x000fe200000010ff */
[C---:B------:R-:W-:Y:S02]  /*c360*/  FMUL.FTZ R200, R0.reuse, R200 ;  /* 0x000000c800c87220 */ /* 0x040fe40000410000 */
[----:B------:R-:W-:Y:S01]  /*c370*/  FMUL.FTZ R14, R0, R201 ;  /* 0x000000c9000e7220 */ /* 0x000fe20000410000 */
[----:B------:R-:W-:Y:S01]  /*c380*/  MOV R0, 0x3f800000 ;  /* 0x3f80000000007802 */ /* 0x000fe20000000f00 */
[----:B---3--:R-:W-:Y:S01]  /*c390*/  FMUL.FTZ R140, R2, R140 ;  /* 0x0000008c028c7220 */ /* 0x008fe20000410000 */
[----:B------:R-:W-:Y:S01]  /*c3a0*/  F2FP.BF16.PACK_AB R24, R24, R188 ;  /* 0x000000bc1818723e */ /* 0x000fe200000010ff */
[----:B------:R-:W-:Y:S01]  /*c3b0*/  FMUL.FTZ R35, R2, R141 ;  /* 0x0000008d02237220 */ /* 0x000fe20000410000 */
[----:B------:R-:W-:Y:S01]  /*c3c0*/  F2FP.BF16.PACK_AB R14, R14, R200 ;  /* 0x000000c80e0e723e */ /* 0x000fe200000010ff */
[C---:B------:R-:W-:Y:S01]  /*c3d0*/  FMUL.FTZ R148, R2.reuse, R148 ;  /* 0x0000009402947220 */ /* 0x040fe20000410000 */
[----:B------:R-:W1:Y:S01]  /*c3e0*/  @P1 MUFU.RCP R0, R53 ;  /* 0x0000003500001308 */ /* 0x000e620000001000 */
[C---:B------:R-:W-:Y:S01]  /*c3f0*/  FMUL.FTZ R34, R2.reuse, R149 ;  /* 0x0000009502227220 */ /* 0x040fe20000410000 */
[----:B------:R-:W-:Y:S01]  /*c400*/  F2FP.BF16.PACK_AB R35, R35, R140 ;  /* 0x0000008c2323723e */ /* 0x000fe200000010ff */
[----:B------:R-:W-:-:S02]  /*c410*/  FMUL.FTZ R160, R2, R160 ;  /* 0x000000a002a07220 */ /* 0x000fc40000410000 */
[----:B------:R-:W-:Y:S01]  /*c420*/  FMUL.FTZ R19, R2, R161 ;  /* 0x000000a102137220 */ /* 0x000fe20000410000 */
        /* <DEDUP_REMOVED lines=8> */
[----:B------:R-:W-:Y:S01]  /*c4b0*/  FMUL.FTZ R28, R2, R181 ;  /* 0x000000b5021c7220 */ /* 0x000fe20000410000 */
[----:B------:R-:W-:Y:S01]  /*c4c0*/  F2FP.BF16.PACK_AB R26, R26, R176 ;  /* 0x000000b01a1a723e */ /* 0x000fe200000010ff */
[C---:B------:R-:W-:Y:S02]  /*c4d0*/  FMUL.FTZ R192, R2.reuse, R192 ;  /* 0x000000c002c07220 */ /* 0x040fe40000410000 */
[----:B------:R-:W-:Y:S01]  /*c4e0*/  FMUL.FTZ R22, R2, R193 ;  /* 0x000000c102167220 */ /* 0x000fe20000410000 */
[----:B------:R-:W-:Y:S01]  /*c4f0*/  F2FP.BF16.PACK_AB R28, R28, R180 ;  /* 0x000000b41c1c723e */ /* 0x000fe200000010ff */
[C---:B------:R-:W-:Y:S02]  /*c500*/  FMUL.FTZ R196, R2.reuse, R196 ;  /* 0x000000c402c47220 */ /* 0x040fe40000410000 */
[----:B------:R-:W-:Y:S01]  /*c510*/  FMUL.FTZ R21, R2, R197 ;  /* 0x000000c502157220 */ /* 0x000fe20000410000 */
[----:B------:R-:W-:Y:S01]  /*c520*/  SHF.L.U32 R2, R13, 0x6, RZ ;  /* 0x000000060d027819 */ /* 0x000fe200000006ff */
[----:B------:R-:W-:Y:S01]  /*c530*/  FMUL.FTZ R7, R4, R155 ;  /* 0x0000009b04077220 */ /* 0x000fe20000410000 */
[----:B------:R-:W-:Y:S01]  /*c540*/  F2FP.BF16.PACK_AB R22, R22, R192 ;  /* 0x000000c01616723e */ /* 0x000fe200000010ff */
[----:B------:R-:W-:Y:S01]  /*c550*/  FMUL.FTZ R158, R4, R158 ;  /* 0x0000009e049e7220 */ /* 0x000fe20000410000 */
[----:B------:R-:W-:Y:S01]  /*c560*/  LOP3.LUT R2, R2, 0x1c0, RZ, 0xc0, !PT ;  /* 0x000001c002027812 */ /* 0x000fe200078ec0ff */
[C---:B------:R-:W-:Y:S01]  /*c570*/  FMUL.FTZ R10, R4.reuse, R159 ;  /* 0x0000009f040a7220 */ /* 0x040fe20000410000 */
[----:B------:R-:W-:Y:S01]  /*c580*/  F2FP.BF16.PACK_AB R7, R7, R154 ;  /* 0x0000009a0707723e */ /* 0x000fe200000010ff */
[----:B------:R-:W-:Y:S01]  /*c590*/  FMUL.FTZ R170, R4, R170 ;  /* 0x000000aa04aa7220 */ /* 0x000fe20000410000 */
[----:B------:R-:W-:Y:S01]  /*c5a0*/  LEA.HI R2, R2, R2, RZ, 0x1d ;  /* 0x0000000202027211 */ /* 0x000fe200078fe8ff */
[----:B------:R-:W-:Y:S01]  /*c5b0*/  FMUL.FTZ R17, R4, R171 ;  /* 0x000000ab04117220 */ /* 0x000fe20000410000 */
[----:B------:R-:W-:Y:S01]  /*c5c0*/  F2FP.BF16.PACK_AB R10, R10, R158 ;  /* 0x0000009e0a0a723e */ /* 0x000fe200000010ff */
[----:B------:R-:W-:Y:S01]  /*c5d0*/  FMUL.FTZ R174, R4, R174 ;  /* 0x000000ae04ae7220 */ /* 0x000fe20000410000 */
[----:B------:R-:W-:Y:S01]  /*c5e0*/  F2FP.BF16.PACK_AB R21, R21, R196 ;  /* 0x000000c41515723e */ /* 0x000fe200000010ff */
[----:B------:R-:W-:Y:S01]  /*c5f0*/  IMAD.U32 R2, R40, 0x2, R2 ;  /* 0x0000000228027824 */ /* 0x000fe200078e0002 */
[----:B------:R-:W-:Y:S01]  /*c600*/  F2FP.BF16.PACK_AB R17, R17, R170 ;  /* 0x000000aa1111723e */ /* 0x000fe200000010ff */
[----:B------:R-:W-:-:S02]  /*c610*/  FMUL.FTZ R30, R4, R175 ;  /* 0x000000af041e7220 */ /* 0x000fc40000410000 */
[----:B------:R-:W-:Y:S01]  /*c620*/  FMUL.FTZ R186, R4, R186 ;  /* 0x000000ba04ba7220 */ /* 0x000fe20000410000 */
[----:B------:R-:W-:Y:S01]  /*c630*/  SHF.L.U32 R2, R2, 0x1, RZ ;  /* 0x0000000102027819 */ /* 0x000fe200000006ff */
[----:B------:R-:W-:Y:S01]  /*c640*/  FMUL.FTZ R16, R4, R187 ;  /* 0x000000bb04107220 */ /* 0x000fe20000410000 */
[----:B------:R-:W-:Y:S01]  /*c650*/  F2FP.BF16.PACK_AB R30, R30, R174 ;  /* 0x000000ae1e1e723e */ /* 0x000fe200000010ff */
[C---:B------:R-:W-:Y:S02]  /*c660*/  FMUL.FTZ R190, R4.reuse, R190 ;  /* 0x000000be04be7220 */ /* 0x040fe40000410000 */
[C---:B------:R-:W-:Y:S01]  /*c670*/  FMUL.FTZ R23, R4.reuse, R191 ;  /* 0x000000bf04177220 */ /* 0x040fe20000410000 */
[----:B------:R2:W-:Y:S01]  /*c680*/  STS [R2], R6 ;  /* 0x0000000602007388 */ /* 0x0005e20000000800 */
[----:B------:R-:W-:Y:S01]  /*c690*/  FMUL.FTZ R202, R4, R202 ;  /* 0x000000ca04ca7220 */ /* 0x000fe20000410000 */
[----:B------:R-:W-:Y:S01]  /*c6a0*/  F2FP.BF16.PACK_AB R16, R16, R186 ;  /* 0x000000ba1010723e */ /* 0x000fe200000010ff */
[----:B------:R-:W-:Y:S01]  /*c6b0*/  FMUL.FTZ R4, R4, R203 ;  /* 0x000000cb04047220 */ /* 0x000fe20000410000 */
[----:B------:R3:W-:Y:S01]  /*c6c0*/  STS [R2+0x400], R5 ;  /* 0x0004000502007388 */ /* 0x0007e20000000800 */
[C---:B-1----:R-:W-:Y:S01]  /*c6d0*/  FMUL.FTZ R143, R0.reuse, R143 ;  /* 0x0000008f008f7220 */ /* 0x042fe20000410000 */
[----:B------:R-:W-:Y:S01]  /*c6e0*/  F2FP.BF16.PACK_AB R23, R23, R190 ;  /* 0x000000be1717723e */ /* 0x000fe200000010ff */
[----:B------:R-:W-:Y:S01]  /*c6f0*/  FMUL.FTZ R8, R0, R142 ;  /* 0x0000008e00087220 */ /* 0x000fe20000410000 */
[----:B------:R-:W-:Y:S01]  /*c700*/  F2FP.BF16.PACK_AB R13, R4, R202 ;  /* 0x000000ca040d723e */ /* 0x000fe200000010ff */
[----:B------:R-:W-:Y:S01]  /*c710*/  FMUL.FTZ R151, R0, R151 ;  /* 0x0000009700977220 */ /* 0x000fe20000410000 */
[----:B------:R-:W-:Y:S01]  /*c720*/  IADD3 R4, R2, R37, RZ ;  /* 0x0000002502047210 */ /* 0x000fe20007ffe0ff */
[C---:B------:R-:W-:Y:S01]  /*c730*/  FMUL.FTZ R12, R0.reuse, R150 ;  /* 0x00000096000c7220 */ /* 0x040fe20000410000 */
[----:B------:R-:W-:Y:S01]  /*c740*/  F2FP.BF16.PACK_AB R8, R143, R8 ;  /* 0x000000088f08723e */ /* 0x000fe200000010ff */
[----:B------:R-:W-:-:S02]  /*c750*/  FMUL.FTZ R163, R0, R163 ;  /* 0x000000a300a37220 */ /* 0x000fc40000410000 */
[C---:B------:R-:W-:Y:S01]  /*c760*/  FMUL.FTZ R18, R0.reuse, R162 ;  /* 0x000000a200127220 */ /* 0x040fe20000410000 */
[----:B------:R-:W-:Y:S01]  /*c770*/  F2FP.BF16.PACK_AB R12, R151, R12 ;  /* 0x0000000c970c723e */ /* 0x000fe200000010ff */
[C---:B------:R-:W-:Y:S01]  /*c780*/  FMUL.FTZ R167, R0.reuse, R167 ;  /* 0x000000a700a77220 */ /* 0x040fe20000410000 */
[----:B------:R-:W-:Y:S01]  /*c790*/  STS [R4+0x400], R7 ;  /* 0x0004000704007388 */ /* 0x000fe20000000800 */
[C---:B------:R-:W-:Y:S01]  /*c7a0*/  FMUL.FTZ R32, R0.reuse, R166 ;  /* 0x000000a600207220 */ /* 0x040fe20000410000 */
[----:B------:R-:W-:Y:S01]  /*c7b0*/  F2FP.BF16.PACK_AB R18, R163, R18 ;  /* 0x00000012a312723e */ /* 0x000fe200000010ff */
[C---:B------:R-:W-:Y:S02]  /*c7c0*/  FMUL.FTZ R179, R0.reuse, R179 ;  /* 0x000000b300b37220 */ /* 0x040fe40000410000 */
[C---:B------:R-:W-:Y:S01]  /*c7d0*/  FMUL.FTZ R29, R0.reuse, R178 ;  /* 0x000000b2001d7220 */ /* 0x040fe20000410000 */
[----:B------:R-:W-:Y:S01]  /*c7e0*/  F2FP.BF16.PACK_AB R32, R167, R32 ;  /* 0x00000020a720723e */ /* 0x000fe200000010ff */
[----:B------:R-:W-:Y:S01]  /*c7f0*/  FMUL.FTZ R183, R0, R183 ;  /* 0x000000b700b77220 */ /* 0x000fe20000410000 */
[----:B--2---:R-:W-:Y:S01]  /*c800*/  IADD3 R6, R2, R36, RZ ;  /* 0x0000002402067210 */ /* 0x004fe20007ffe0ff */
[C---:B------:R-:W-:Y:S01]  /*c810*/  FMUL.FTZ R27, R0.reuse, R182 ;  /* 0x000000b6001b7220 */ /* 0x040fe20000410000 */
[----:B------:R-:W-:Y:S01]  /*c820*/  F2FP.BF16.PACK_AB R29, R179, R29 ;  /* 0x0000001db31d723e */ /* 0x000fe200000010ff */
[----:B------:R-:W-:-:S02]  /*c830*/  FMUL.FTZ R195, R0, R195 ;  /* 0x000000c300c37220 */ /* 0x000fc40000410000 */
[C---:B------:R-:W-:Y:S01]  /*c840*/  FMUL.FTZ R15, R0.reuse, R194 ;  /* 0x000000c2000f7220 */ /* 0x040fe20000410000 */
[----:B------:R-:W-:Y:S01]  /*c850*/  F2FP.BF16.PACK_AB R27, R183, R27 ;  /* 0x0000001bb71b723e */ /* 0x000fe200000010ff */
[C---:B------:R-:W-:Y:S02]  /*c860*/  FMUL.FTZ R199, R0.reuse, R199 ;  /* 0x000000c700c77220 */ /* 0x040fe40000410000 */
[----:B------:R-:W-:Y:S01]  /*c870*/  FMUL.FTZ R20, R0, R198 ;  /* 0x000000c600147220 */ /* 0x000fe20000410000 */
[----:B------:R-:W-:Y:S01]  /*c880*/  F2FP.BF16.PACK_AB R0, R153, R152 ;  /* 0x000000989900723e */ /* 0x000fe200000010ff */
[----:B---3--:R-:W-:Y:S01]  /*c890*/  IMAD.IADD R5, R4, 0x1, R36 ;  /* 0x0000000104057824 */ /* 0x008fe200078e0224 */
[----:B------:R-:W-:Y:S02]  /*c8a0*/  F2FP.BF16.PACK_AB R15, R195, R15 ;  /* 0x0000000fc30f723e */ /* 0x000fe400000010ff */
[----:B------:R-:W-:Y:S01]  /*c8b0*/  F2FP.BF16.PACK_AB R20, R199, R20 ;  /* 0x00000014c714723e */ /* 0x000fe200000010ff */
[----:B------:R1:W-:Y:S04]  /*c8c0*/  STS [R4], R0 ;  /* 0x0000000004007388 */ /* 0x0003e80000000800 */
[----:B------:R-:W-:Y:S04]  /*c8d0*/  STS [R2+0x2000], R35 ;  /* 0x0020002302007388 */ /* 0x000fe80000000800 */
[----:B------:R2:W-:Y:S04]  /*c8e0*/  STS [R2+0x2400], R8 ;  /* 0x0024000802007388 */ /* 0x0005e80000000800 */
[----:B------:R-:W-:Y:S04]  /*c8f0*/  STS [R4+0x2000], R34 ;  /* 0x0020002204007388 */ /* 0x000fe80000000800 */
[----:B------:R3:W-:Y:S04]  /*c900*/  STS [R4+0x2400], R12 ;  /* 0x0024000c04007388 */ /* 0x0007e80000000800 */
[----:B------:R4:W-:Y:S04]  /*c910*/  STS [R6], R11 ;  /* 0x0000000b06007388 */ /* 0x0009e80000000800 */
[----:B------:R4:W-:Y:S01]  /*c920*/  STS [R6+0x400], R10 ;  /* 0x0004000a06007388 */ /* 0x0009e20000000800 */
[----:B-1----:R-:W-:-:S02]  /*c930*/  IADD3 R0, R2, 0x40, RZ ;  /* 0x0000004002007810 */ /* 0x002fc40007ffe0ff */
[----:B------:R-:W-:Y:S01]  /*c940*/  @P2 IADD3 R0, R2, -0x40, RZ ;  /* 0xffffffc002002810 */ /* 0x000fe20007ffe0ff */
[----:B------:R-:W-:Y:S04]  /*c950*/  STS [R5], R9 ;  /* 0x0000000905007388 */ /* 0x000fe80000000800 */
[----:B------:R1:W-:Y:S01]  /*c960*/  STS [R5+0x400], R17 ;  /* 0x0004001105007388 */ /* 0x0003e20000000800 */
[----:B--2---:R-:W-:Y:S01]  /*c970*/  IADD3 R2, R0, 0x400, RZ ;  /* 0x0000040000027810 */ /* 0x004fe20007ffe0ff */
[----:B------:R-:W-:Y:S02]  /*c980*/  @P6 MUFU.LG2 R8, R38 ;  /* 0x0000002600086308 */ /* 0x000fe40000000c00 */
[----:B------:R2:W-:Y:S04]  /*c990*/  STS [R6+0x2000], R19 ;  /* 0x0020001306007388 */ /* 0x0005e80000000800 */
[----:B------:R2:W-:Y:S01]  /*c9a0*/  STS [R6+0x2400], R18 ;  /* 0x0024001206007388 */ /* 0x0005e20000000800 */
[----:B---3--:R-:W-:-:S03]  /*c9b0*/  IADD3 R4, R36, R0, RZ ;  /* 0x0000000024047210 */ /* 0x008fc60007ffe0ff */
[----:B------:R-:W-:Y:S01]  /*c9c0*/  STS [R5+0x2000], R33 ;  /* 0x0020002105007388 */ /* 0x000fe20000000800 */
[----:B----4-:R-:W-:Y:S03]  /*c9d0*/  @P1 MUFU.LG2 R11, R53 ;  /* 0x00000035000b1308 */ /* 0x010fe60000000c00 */
[----:B------:R-:W-:Y:S04]  /*c9e0*/  STS [R5+0x2400], R32 ;  /* 0x0024002005007388 */ /* 0x000fe80000000800 */
[----:B------:R-:W-:Y:S01]  /*c9f0*/  STS [R0], R31 ;  /* 0x0000001f00007388 */ /* 0x000fe20000000800 */
[----:B------:R-:W3:Y:S03]  /*ca00*/  @P5 MUFU.LG2 R10, R39 ;  /* 0x00000027000a5308 */ /* 0x000ee60000000c00 */
[----:B------:R-:W-:Y:S04]  /*ca10*/  STS [R0+0x400], R30 ;  /* 0x0004001e00007388 */ /* 0x000fe80000000800 */
[----:B-1----:R-:W1:Y:S01]  /*ca20*/  S2R R17, SR_CTAID.X ;  /* 0x0000000000117919 */ /* 0x002e620000002500 */
[----:B------:R-:W4:Y:S03]  /*ca30*/  @P4 MUFU.LG2 R9, R52 ;  /* 0x0000003400094308 */ /* 0x000f260000000c00 */
[----:B--2---:R-:W2:Y:S01]  /*ca40*/  S2R R19, SR_CTAID.Z ;  /* 0x0000000000137919 */ /* 0x004ea20000002700 */
[----:B------:R-:W-:-:S02]  /*ca50*/  IADD3 R6, R37, R2, R36 ;  /* 0x0000000225067210 */ /* 0x000fc40007ffe024 */
[----:B------:R-:W-:Y:S01]  /*ca60*/  IADD3 R2, R37, R0, RZ ;  /* 0x0000000025027210 */ /* 0x000fe20007ffe0ff */
[----:B------:R-:W1:Y:S01]  /*ca70*/  S2R R18, SR_CTAID.Y ;  /* 0x0000000000127919 */ /* 0x000e620000002600 */
[----:B---3--:R-:W-:-:S03]  /*ca80*/  @P5 FMUL.FTZ R10, R10, 0.69314718246459960938 ;  /* 0x3f3172180a0a5820 */ /* 0x008fc60000410000 */
[----:B------:R-:W-:Y:S04]  /*ca90*/  STS [R2], R25 ;  /* 0x0000001902007388 */ /* 0x000fe80000000800 */
[----:B------:R3:W-:Y:S01]  /*caa0*/  STS [R2+0x400], R16 ;  /* 0x0004001002007388 */ /* 0x0007e20000000800 */
[----:B----4-:R-:W-:-:S03]  /*cab0*/  @P4 FMUL.FTZ R9, R9, 0.69314718246459960938 ;  /* 0x3f31721809094820 */ /* 0x010fc60000410000 */
[----:B------:R-:W-:Y:S04]  /*cac0*/  STS [R0+0x2000], R26 ;  /* 0x0020001a00007388 */ /* 0x000fe80000000800 */
[----:B------:R4:W-:Y:S04]  /*cad0*/  STS [R0+0x2400], R29 ;  /* 0x0024001d00007388 */ /* 0x0009e80000000800 */
[----:B------:R-:W-:Y:S04]  /*cae0*/  STS [R2+0x2000], R28 ;  /* 0x0020001c02007388 */ /* 0x000fe80000000800 */
[----:B------:R2:W-:Y:S01]  /*caf0*/  STS [R2+0x2400], R27 ;  /* 0x0024001b02007388 */ /* 0x0005e20000000800 */
[----:B-1----:R-:W-:-:S03]  /*cb00*/  @!P3 IMAD R12, R18, c[0x0][0x214], RZ ;  /* 0x00008500120cba24 */ /* 0x002fc600078e02ff */
[----:B------:R-:W-:Y:S04]  /*cb10*/  STS [R4], R24 ;  /* 0x0000001804007388 */ /* 0x000fe80000000800 */
[----:B------:R-:W-:Y:S01]  /*cb20*/  STS [R4+0x400], R23 ;  /* 0x0004001704007388 */ /* 0x000fe20000000800 */
[----:B---3--:R-:W-:Y:S02]  /*cb30*/  MOV R16, 0x7f800000 ;  /* 0x7f80000000107802 */ /* 0x008fe40000000f00 */
[----:B----4-:R-:W-:-:S05]  /*cb40*/  IADD3 R0, R36, R2, RZ ;  /* 0x0000000224007210 */ /* 0x010fca0007ffe0ff */
[----:B------:R1:W-:Y:S01]  /*cb50*/  STS [R0], R14 ;  /* 0x0000000e00007388 */ /* 0x0003e20000000800 */
[----:B--2---:R-:W-:-:S03]  /*cb60*/  @P0 IMAD.MOV.U32 R2, RZ, RZ, 0x1 ;  /* 0x00000001ff020424 */ /* 0x004fc600078e00ff */
[----:B------:R2:W-:Y:S01]  /*cb70*/  STS [R6], R13 ;  /* 0x0000000d06007388 */ /* 0x0005e20000000800 */
[----:B------:R-:W-:-:S03]  /*cb80*/  @!P0 IMAD R2, R54, c[0x0][0x1c0], RZ ;  /* 0x0000700036028a24 */ /* 0x000fc600078e02ff */
[----:B------:R-:W-:Y:S01]  /*cb90*/  STS [R4+0x2000], R22 ;  /* 0x0020001604007388 */ /* 0x000fe20000000800 */
[----:B------:R-:W-:-:S03]  /*cba0*/  IMAD R2, R18, R2, RZ ;  /* 0x0000000212027224 */ /* 0x000fc600078e02ff */
[----:B------:R3:W-:Y:S02]  /*cbb0*/  STS [R4+0x2400], R15 ;  /* 0x0024000f04007388 */ /* 0x0007e40000000800 */
[----:B------:R-:W-:Y:S02]  /*cbc0*/  SEL R2, R2, RZ, P3 ;  /* 0x000000ff02027207 */ /* 0x000fe40001800000 */
[----:B------:R4:W-:Y:S03]  /*cbd0*/  STS [R0+0x2000], R21 ;  /* 0x0020001500007388 */ /* 0x0009e60000000800 */
[----:B------:R-:W-:Y:S01]  /*cbe0*/  IMAD R2, R19, R54, R2 ;  /* 0x0000003613027224 */ /* 0x000fe200078e0202 */
[----:B------:R4:W-:Y:S04]  /*cbf0*/  STS [R6+0x2000], R20 ;  /* 0x0020001406007388 */ /* 0x0009e80000000800 */
[----:B------:R-:W-:Y:S01]  /*cc00*/  BAR.SYNC.DEFER_BLOCKING 0x0 ;  /* 0x0000000000007b1d */ /* 0x000fe20000010000 */
[----:B-1----:R-:W-:-:S02]  /*cc10*/  MOV R14, 0x7f800000 ;  /* 0x7f800000000e7802 */ /* 0x002fc40000000f00 */
[----:B--2---:R-:W-:Y:S01]  /*cc20*/  MOV R13, 0x7f800000 ;  /* 0x7f800000000d7802 */ /* 0x004fe20000000f00 */
[----:B------:R-:W-:Y:S01]  /*cc30*/  @P4 FFMA.FTZ R13, R134, c[0x0][0x238], R9 ;  /* 0x00008e00860d4a23 */ /* 0x000fe20000010009 */
[----:B---3--:R-:W-:Y:S01]  /*cc40*/  CS2R R4, SRZ ;  /* 0x0000000000047805 */ /* 0x008fe2000001ff00 */
[----:B------:R-:W-:Y:S01]  /*cc50*/  MOV R15, 0x7f800000 ;  /* 0x7f800000000f7802 */ /* 0x000fe20000000f00 */
[--C-:B------:R-:W-:Y:S01]  /*cc60*/  @!P3 IMAD.MOV.U32 R4, RZ, RZ, R12.reuse ;  /* 0x000000ffff04b224 */ /* 0x100fe200078e000c */
[----:B------:R-:W-:Y:S01]  /*cc70*/  @!P3 SHF.R.S32.HI R5, RZ, 0x1f, R12 ;  /* 0x0000001fff05b819 */ /* 0x000fe2000001140c */
[----:B------:R-:W-:Y:S01]  /*cc80*/  @P5 FFMA.FTZ R15, R135, c[0x0][0x238], R10 ;  /* 0x00008e00870f5a23 */ /* 0x000fe2000001000a */
[----:B----4-:R-:W-:Y:S02]  /*cc90*/  LOP3.LUT R0, R41, 0xffffffe0, RZ, 0xc0, !PT ;  /* 0xffffffe029007812 */ /* 0x010fe400078ec0ff */
[----:B------:R-:W-:Y:S02]  /*cca0*/  @P0 MOV R6, c[0x0][0x210] ;  /* 0x0000840000060a02 */ /* 0x000fe40000000f00 */
[----:B------:R-:W-:Y:S01]  /*ccb0*/  IADD3 R7, -R0, R55, RZ ;  /* 0x0000003700077210 */ /* 0x000fe20007ffe1ff */
[----:B-----5:R1:W2:Y:S01]  /*ccc0*/  LDS.128 R24, [R239] ;  /* 0x00000000ef187984 */ /* 0x0202a20000000c00 */
[----:B------:R-:W-:Y:S01]  /*ccd0*/  @!P0 MOV R6, 0x1 ;  /* 0x0000000100068802 */ /* 0x000fe20000000f00 */
[----:B------:R-:W-:Y:S01]  /*cce0*/  @P6 FMUL.FTZ R0, R8, 0.69314718246459960938 ;  /* 0x3f31721808006820 */ /* 0x000fe20000410000 */
[----:B------:R-:W-:Y:S01]  /*ccf0*/  LOP3.LUT P0, RZ, R7, 0x3, RZ, 0xc0, !PT ;  /* 0x0000000307ff7812 */ /* 0x000fe2000780c0ff */
[----:B------:R1:W3:Y:S01]  /*cd00*/  LDS.128 R20, [R239+0x800] ;  /* 0x00080000ef147984 */ /* 0x0002e20000000c00 */
[----:B------:R-:W-:-:S02]  /*cd10*/  @P1 FMUL.FTZ R7, R11, 0.69314718246459960938 ;  /* 0x3f3172180b071820 */ /* 0x000fc40000410000 */
[----:B------:R-:W-:Y:S01]  /*cd20*/  @P6 FFMA.FTZ R16, R136, c[0x0][0x238], R0 ;  /* 0x00008e0088106a23 */ /* 0x000fe20000010000 */
[----:B------:R1:W4:Y:S01]  /*cd30*/  LDS.128 R32, [R239+0x1000] ;  /* 0x00100000ef207984 */ /* 0x0003220000000c00 */
[----:B------:R-:W-:Y:S02]  /*cd40*/  IMAD R0, R17, R6, RZ ;  /* 0x0000000611007224 */ /* 0x000fe400078e02ff */
[----:B------:R-:W-:Y:S01]  /*cd50*/  @P1 FFMA.FTZ R14, R3, c[0x0][0x238], R7 ;  /* 0x00008e00030e1a23 */ /* 0x000fe20000010007 */
[----:B------:R1:W1:Y:S02]  /*cd60*/  LDS.128 R48, [R239+0x1800] ;  /* 0x00180000ef307984 */ /* 0x0002640000000c00 */
[----:B------:R-:W-:Y:S02]  /*cd70*/  SHF.L.U32 R0, R0, 0x7, RZ ;  /* 0x0000000700007819 */ /* 0x000fe400000006ff */
[----:B------:R1:W1:Y:S02]  /*cd80*/  LDS.128 R44, [R239+0x2000] ;  /* 0x00200000ef2c7984 */ /* 0x0002640000000c00 */
[----:B------:R-:W-:-:S02]  /*cd90*/  IADD3 R8, P3, P2, R0, R4, R2 ;  /* 0x0000000400087210 */ /* 0x000fc40007a7e002 */
[----:B------:R1:W1:Y:S01]  /*cda0*/  LDS.128 R40, [R239+0x2800] ;  /* 0x00280000ef287984 */ /* 0x0002620000000c00 */
[----:B------:R-:W-:Y:S02]  /*cdb0*/  SHF.R.S32.HI R0, RZ, 0x1f, R0 ;  /* 0x0000001fff007819 */ /* 0x000fe40000011400 */
[----:B------:R-:W-:Y:S01]  /*cdc0*/  SHF.R.S32.HI R2, RZ, 0x1f, R2 ;  /* 0x0000001fff027819 */ /* 0x000fe20000011402 */
[----:B------:R1:W1:Y:S03]  /*cdd0*/  LDS.128 R36, [R239+0x3000] ;  /* 0x00300000ef247984 */ /* 0x0002660000000c00 */
[----:B------:R-:W-:Y:S01]  /*cde0*/  IADD3.X R4, R0, R5, R2, P3, P2 ;  /* 0x0000000500047210 */ /* 0x000fe20001fe4402 */
[----:B------:R1:W1:Y:S01]  /*cdf0*/  LDS.128 R28, [R239+0x3800] ;  /* 0x00380000ef1c7984 */ /* 0x0002620000000c00 */
[----:B------:R-:W-:Y:S05]  /*ce00*/  @P0 BRA `(.L_x_7) ;  /* 0x0000024000000947 */ /* 0x000fea0003800000 */
[----:B------:R-:W5:Y:S04]  /*ce10*/  LDL.LU R57, [R1+0x78] ;  /* 0x0000780001397983 */ /* 0x000f680000300800 */
[----:B------:R-:W5:Y:S01]  /*ce20*/  LDL.LU R56, [R1+0x7c] ;  /* 0x00007c0001387983 */ /* 0x000f620000300800 */
[----:B------:R-:W-:-:S04]  /*ce30*/  IMAD.MOV.U32 R7, RZ, RZ, c[0x0][0x214] ;  /* 0x00008500ff077624 */ /* 0x000fc800078e00ff */
[----:B------:R-:W-:Y:S02]  /*ce40*/  IMAD R7, R17, -0x80, R7 ;  /* 0xffffff8011077824 */ /* 0x000fe400078e0207 */
[----:B-----5:R-:W-:-:S05]  /*ce50*/  IMAD R0, R56, 0x10, R57 ;  /* 0x0000001038007824 */ /* 0x020fca00078e0239 */
[C---:B------:R-:W-:Y:S02]  /*ce60*/  IADD3 R3, R0.reuse, 0x40, RZ ;  /* 0x0000004000037810 */ /* 0x040fe40007ffe0ff */
[C---:B------:R-:W-:Y:S02]  /*ce70*/  IADD3 R2, R0.reuse, 0x8, RZ ;  /* 0x0000000800027810 */ /* 0x040fe40007ffe0ff */
[CC--:B------:R-:W-:Y:S02]  /*ce80*/  ISETP.GE.AND P6, PT, R0.reuse, R7.reuse, PT ;  /* 0x000000070000720c */ /* 0x0c0fe40003fc6270 */
[----:B------:R-:W-:Y:S02]  /*ce90*/  IADD3 R5, R0, 0x48, RZ ;  /* 0x0000004800057810 */ /* 0x000fe40007ffe0ff */
[-C--:B------:R-:W-:Y:S02]  /*cea0*/  ISETP.GE.AND P4, PT, R3, R7.reuse, PT ;  /* 0x000000070300720c */ /* 0x080fe40003f86270 */
[----:B------:R-:W-:-:S02]  /*ceb0*/  ISETP.GE.AND P5, PT, R2, R7, PT ;  /* 0x000000070200720c */ /* 0x000fc40003fa6270 */
[----:B------:R-:W-:-:S05]  /*cec0*/  ISETP.GE.AND P3, PT, R5, R7, PT ;  /* 0x000000070500720c */ /* 0x000fca0003f66270 */
[----:B------:R-:W-:-:S04]  /*ced0*/  @!P6 IMAD R9, R0, R6, RZ ;  /* 0x000000060009e224 */ /* 0x000fc800078e02ff */
[----:B------:R-:W-:Y:S01]  /*cee0*/  @!P4 IMAD R0, R3, R6, RZ ;  /* 0x000000060300c224 */ /* 0x000fe200078e02ff */
[----:B------:R-:W-:Y:S01]  /*cef0*/  @!P6 IADD3 R3, P0, R9, R8, RZ ;  /* 0x000000080903e210 */ /* 0x000fe20007f1e0ff */
[-C--:B------:R-:W-:Y:S02]  /*cf00*/  @!P5 IMAD R2, R2, R6.reuse, RZ ;  /* 0x000000060202d224 */ /* 0x080fe400078e02ff */
[----:B------:R-:W-:Y:S01]  /*cf10*/  @!P3 IMAD R7, R5, R6, RZ ;  /* 0x000000060507b224 */ /* 0x000fe200078e02ff */
[-C--:B------:R-:W-:Y:S02]  /*cf20*/  @!P4 IADD3 R11, P1, R0, R8.reuse, RZ ;  /* 0x00000008000bc210 */ /* 0x080fe40007f3e0ff */
[----:B------:R-:W-:Y:S02]  /*cf30*/  @!P5 IADD3 R5, P2, R2, R8, RZ ;  /* 0x000000080205d210 */ /* 0x000fe40007f5e0ff */
[----:B------:R-:W-:Y:S02]  /*cf40*/  @!P6 LEA.HI.X.SX32 R9, R9, R4, 0x1, P0 ;  /* 0x000000040909e211 */ /* 0x000fe400000f0eff */
[----:B------:R-:W-:-:S02]  /*cf50*/  @!P3 IADD3 R10, P0, R7, R8, RZ ;  /* 0x00000008070ab210 */ /* 0x000fc40007f1e0ff */
[-C--:B------:R-:W-:Y:S02]  /*cf60*/  @!P4 LEA.HI.X.SX32 R12, R0, R4.reuse, 0x1, P1 ;  /* 0x00000004000cc211 */ /* 0x080fe400008f0eff */
[-C--:B------:R-:W-:Y:S02]  /*cf70*/  @!P5 LEA.HI.X.SX32 R2, R2, R4.reuse, 0x1, P2 ;  /* 0x000000040202d211 */ /* 0x080fe400010f0eff */
[----:B------:R-:W-:Y:S02]  /*cf80*/  @!P5 LEA R6, P1, R5, c[0x0][0x200], 0x2 ;  /* 0x000080000506da11 */ /* 0x000fe400078210ff */
[----:B------:R-:W-:Y:S02]  /*cf90*/  @!P6 LEA R8, P2, R3, c[0x0][0x200], 0x2 ;  /* 0x000080000308ea11 */ /* 0x000fe400078410ff */
[----:B------:R-:W-:Y:S02]  /*cfa0*/  @!P3 LEA.HI.X.SX32 R0, R7, R4, 0x1, P0 ;  /* 0x000000040700b211 */ /* 0x000fe400000f0eff */
[----:B------:R-:W-:-:S02]  /*cfb0*/  @!P5 LEA.HI.X R7, R5, c[0x0][0x204], R2, 0x2, P1 ;  /* 0x000081000507da11 */ /* 0x000fc400008f1402 */
[----:B------:R-:W-:Y:S02]  /*cfc0*/  @!P4 LEA R4, P1, R11, c[0x0][0x200], 0x2 ;  /* 0x000080000b04ca11 */ /* 0x000fe400078210ff */
[C---:B------:R-:W-:Y:S02]  /*cfd0*/  @!P3 LEA R2, P0, R10.reuse, c[0x0][0x200], 0x2 ;  /* 0x000080000a02ba11 */ /* 0x040fe400078010ff */
[----:B------:R-:W-:Y:S02]  /*cfe0*/  @!P6 LEA.HI.X R9, R3, c[0x0][0x204], R9, 0x2, P2 ;  /* 0x000081000309ea11 */ /* 0x000fe400010f1409 */
[----:B------:R-:W-:Y:S02]  /*cff0*/  @!P4 LEA.HI.X R5, R11, c[0x0][0x204], R12, 0x2, P1 ;  /* 0x000081000b05ca11 */ /* 0x000fe400008f140c */
[----:B------:R-:W-:Y:S01]  /*d000*/  @!P3 LEA.HI.X R3, R10, c[0x0][0x204], R0, 0x2, P0 ;  /* 0x000081000a03ba11 */ /* 0x000fe200000f1400 */
[----:B------:R4:W-:Y:S04]  /*d010*/  @!P6 STG.E [R8.64], R16 ;  /* 0x000000100800e986 */ /* 0x0009e8000c101908 */
[----:B------:R4:W-:Y:S04]  /*d020*/  @!P5 STG.E [R6.64], R15 ;  /* 0x0000000f0600d986 */ /* 0x0009e8000c101908 */
[----:B------:R4:W-:Y:S04]  /*d030*/  @!P4 STG.E [R4.64], R13 ;  /* 0x0000000d0400c986 */ /* 0x0009e8000c101908 */
[----:B------:R4:W-:Y:S02]  /*d040*/  @!P3 STG.E [R2.64], R14 ;  /* 0x0000000e0200b986 */ /* 0x0009e4000c101908 */
.L_x_7:
[----:B------:R-:W-:Y:S05]  /*d050*/  BSYNC B0 ;  /* 0x0000000000007941 */ /* 0x000fea0003800000 */
.L_x_6:
[----:B----4-:R-:W4:Y:S01]  /*d060*/  LDL.LU.64 R8, [R1+0x68] ;  /* 0x0000680001087983 */ /* 0x010f220000300a00 */
[----:B------:R-:W-:Y:S01]  /*d070*/  SHF.R.S32.HI R0, RZ, 0x1f, R18 ;  /* 0x0000001fff007819 */ /* 0x000fe20000011412 */
[----:B------:R-:W-:-:S02]  /*d080*/  ULDC.64 UR4, c[0x0][0x1e8] ;  /* 0x00007a0000047ab9 */ /* 0x000fc40000000a00 */
[----:B------:R-:W5:Y:S01]  /*d090*/  LDL.LU.64 R6, [R1+0x70] ;  /* 0x0000700001067983 */ /* 0x000f620000300a00 */
[----:B------:R-:W-:Y:S01]  /*d0a0*/  SHF.R.S32.HI R4, RZ, 0x1f, R19 ;  /* 0x0000001fff047819 */ /* 0x000fe20000011413 */
[----:B------:R-:W-:Y:S01]  /*d0b0*/  IMAD R0, R0, c[0x0][0x1e0], RZ ;  /* 0x0000780000007a24 */ /* 0x000fe200078e02ff */
[----:B------:R-:W-:Y:S02]  /*d0c0*/  USHF.L.U32 UR7, UR4, 0x5, URZ ;  /* 0x0000000504077899 */ /* 0x000fe4000800063f */
[----:B------:R-:W-:Y:S01]  /*d0d0*/  UMOV UR6, 0x5 ;  /* 0x0000000500067882 */ /* 0x000fe20000000000 */
[----:B------:R-:W-:Y:S01]  /*d0e0*/  IMAD R0, R18, c[0x0][0x1e4], R0 ;  /* 0x0000790012007a24 */ /* 0x000fe200078e0200 */
[----:B------:R-:W-:Y:S01]  /*d0f0*/  USHF.L.U64.HI UR5, UR4, UR6, UR5 ;  /* 0x0000000604057299 */ /* 0x000fe20008010205 */
[----:B------:R-:W-:-:S04]  /*d100*/  IMAD R4, R4, c[0x0][0x1f0], RZ ;  /* 0x00007c0004047a24 */ /* 0x000fc800078e02ff */
[----:B------:R-:W-:Y:S01]  /*d110*/  IMAD R4, R19, c[0x0][0x1f4], R4 ;  /* 0x00007d0013047a24 */ /* 0x000fe200078e0204 */
[--C-:B----4-:R-:W-:Y:S01]  /*d120*/  SHF.R.S32.HI R3, RZ, 0x1f, R8.reuse ;  /* 0x0000001fff037819 */ /* 0x110fe20000011408 */
[----:B------:R-:W-:-:S04]  /*d130*/  IMAD.MOV.U32 R2, RZ, RZ, R8 ;  /* 0x000000ffff027224 */ /* 0x000fc800078e0008 */
[----:B------:R-:W-:-:S04]  /*d140*/  IMAD.WIDE.U32 R2, R18, c[0x0][0x1e0], R2 ;  /* 0x0000780012027a25 */ /* 0x000fc800078e0002 */
[----:B------:R-:W-:Y:S02]  /*d150*/  IMAD.IADD R3, R3, 0x1, R0 ;  /* 0x0000000103037824 */ /* 0x000fe400078e0200 */
[----:B-----5:R-:W-:Y:S02]  /*d160*/  IMAD R0, R7, c[0x0][0x1e8], RZ ;  /* 0x00007a0007007a24 */ /* 0x020fe400078e02ff */
[----:B------:R-:W-:-:S04]  /*d170*/  IMAD.WIDE.U32 R2, R19, c[0x0][0x1f0], R2 ;  /* 0x00007c0013027a25 */ /* 0x000fc800078e0002 */
[----:B------:R-:W-:Y:S02]  /*d180*/  IMAD.IADD R3, R3, 0x1, R4 ;  /* 0x0000000103037824 */ /* 0x000fe400078e0204 */
[C---:B------:R-:W-:Y:S02]  /*d190*/  IMAD R0, R6.reuse, c[0x0][0x1ec], R0 ;  /* 0x00007b0006007a24 */ /* 0x040fe400078e0200 */
[----:B------:R-:W-:-:S04]  /*d1a0*/  IMAD.WIDE.U32 R2, R6, c[0x0][0x1e8], R2 ;  /* 0x00007a0006027a25 */ /* 0x000fc800078e0002 */
[----:B------:R-:W-:Y:S01]  /*d1b0*/  IMAD.IADD R0, R3, 0x1, R0 ;  /* 0x0000000103007824 */ /* 0x000fe200078e0200 */
[----:B------:R-:W-:-:S04]  /*d1c0*/  LEA R12, P0, R2, c[0x0][0x1d0], 0x1 ;  /* 0x00007400020c7a11 */ /* 0x000fc800078008ff */
[----:B------:R-:W-:Y:S02]  /*d1d0*/  LEA.HI.X R13, R2, c[0x0][0x1d4], R0, 0x1, P0 ;  /* 0x00007500020d7a11 */ /* 0x000fe400000f0c00 */
[----:B------:R-:W-:-:S03]  /*d1e0*/  IADD3 R2, P0, R12, UR7, RZ ;  /* 0x000000070c027c10 */ /* 0x000fc6000ff1e0ff */
[----:B--2---:R-:W-:Y:S01]  /*d1f0*/  STG.E.128 [R12.64], R24 ;  /* 0x000000180c007986 */ /* 0x004fe2000c101d08 */
[----:B------:R-:W-:Y:S02]  /*d200*/  IADD3.X R3, R13, UR5, RZ, P0, !PT ;  /* 0x000000050d037c10 */ /* 0x000fe400087fe4ff */
[----:B------:R-:W-:-:S03]  /*d210*/  IADD3 R10, P0, R2, UR7, RZ ;  /* 0x00000007020a7c10 */ /* 0x000fc6000ff1e0ff */
[----:B---3--:R2:W-:Y:S01]  /*d220*/  STG.E.128 [R2.64], R20 ;  /* 0x0000001402007986 */ /* 0x0085e2000c101d08 */
[----:B------:R-:W-:Y:S02]  /*d230*/  IADD3.X R11, R3, UR5, RZ, P0, !PT ;  /* 0x00000005030b7c10 */ /* 0x000fe400087fe4ff */
[----:B------:R-:W-:-:S03]  /*d240*/  IADD3 R8, P0, R10, UR7, RZ ;  /* 0x000000070a087c10 */ /* 0x000fc6000ff1e0ff */
[----:B------:R3:W-:Y:S01]  /*d250*/  STG.E.128 [R10.64], R32 ;  /* 0x000000200a007986 */ /* 0x0007e2000c101d08 */
[----:B------:R-:W-:Y:S02]  /*d260*/  IADD3.X R9, R11, UR5, RZ, P0, !PT ;  /* 0x000000050b097c10 */ /* 0x000fe400087fe4ff */
[----:B------:R-:W-:-:S03]  /*d270*/  IADD3 R6, P0, R8, UR7, RZ ;  /* 0x0000000708067c10 */ /* 0x000fc6000ff1e0ff */
[----:B-1----:R-:W-:Y:S01]  /*d280*/  STG.E.128 [R8.64], R48 ;  /* 0x0000003008007986 */ /* 0x002fe2000c101d08 */
[----:B------:R-:W-:Y:S02]  /*d290*/  IADD3.X R7, R9, UR5, RZ, P0, !PT ;  /* 0x0000000509077c10 */ /* 0x000fe400087fe4ff */
[----:B------:R-:W-:-:S03]  /*d2a0*/  IADD3 R4, P0, R6, UR7, RZ ;  /* 0x0000000706047c10 */ /* 0x000fc6000ff1e0ff */
[----:B------:R-:W-:Y:S01]  /*d2b0*/  STG.E.128 [R6.64], R44 ;  /* 0x0000002c06007986 */ /* 0x000fe2000c101d08 */
[----:B------:R-:W-:-:S05]  /*d2c0*/  IADD3.X R5, R7, UR5, RZ, P0, !PT ;  /* 0x0000000507057c10 */ /* 0x000fca00087fe4ff */
[----:B------:R-:W-:Y:S01]  /*d2d0*/  STG.E.128 [R4.64], R40 ;  /* 0x0000002804007986 */ /* 0x000fe2000c101d08 */
[----:B--2---:R-:W-:-:S04]  /*d2e0*/  IADD3 R2, P0, R4, UR7, RZ ;  /* 0x0000000704027c10 */ /* 0x004fc8000ff1e0ff */
[----:B------:R-:W-:Y:S02]  /*d2f0*/  IADD3.X R3, R5, UR5, RZ, P0, !PT ;  /* 0x0000000505037c10 */ /* 0x000fe400087fe4ff */
[----:B---3--:R-:W-:-:S03]  /*d300*/  IADD3 R10, P0, R2, UR7, RZ ;  /* 0x00000007020a7c10 */ /* 0x008fc6000ff1e0ff */
[----:B------:R-:W-:Y:S01]  /*d310*/  STG.E.128 [R2.64], R36 ;  /* 0x0000002402007986 */ /* 0x000fe2000c101d08 */
[----:B------:R-:W-:-:S05]  /*d320*/  IADD3.X R11, R3, UR5, RZ, P0, !PT ;  /* 0x00000005030b7c10 */ /* 0x000fca00087fe4ff */
[----:B------:R-:W-:Y:S01]  /*d330*/  STG.E.128 [R10.64], R28 ;  /* 0x0000001c0a007986 */ /* 0x000fe2000c101d08 */
[----:B------:R-:W-:Y:S05]  /*d340*/  EXIT ;  /* 0x000000000000794d */ /* 0x000fea0003800000 */
.L_x_0:
[----:B-12---:R-:W1:Y:S01]  /*d350*/  S2R R6, SR_TID.X ;  /* 0x0000000000067919 */ /* 0x006e620000002100 */
[----:B------:R-:W-:Y:S01]  /*d360*/  SHF.R.S32.HI R0, RZ, 0x1f, R22 ;  /* 0x0000001fff007819 */ /* 0x000fe20000011416 */
[----:B------:R-:W2:Y:S01]  /*d370*/  LDC.U8 R13, c[0x0][0x329] ;  /* 0x0000ca40ff0d7b82 */ /* 0x000ea20000000000 */
[----:B------:R-:W-:Y:S01]  /*d380*/  SHF.R.S32.HI R4, RZ, 0x1f, R23 ;  /* 0x0000001fff047819 */ /* 0x000fe20000011417 */
[----:B------:R-:W4:Y:S01]  /*d390*/  S2R R15, SR_CTAID.X ;  /* 0x00000000000f7919 */ /* 0x000f220000002500 */
[----:B------:R-:W-:Y:S01]  /*d3a0*/  ULDC.64 UR4, c[0x0][0x1e8] ;  /* 0x00007a0000047ab9 */ /* 0x000fe20000000a00 */
[----:B------:R-:W-:Y:S01]  /*d3b0*/  IMAD R0, R0, c[0x0][0x1e0], RZ ;  /* 0x0000780000007a24 */ /* 0x000fe200078e02ff */
[----:B------:R-:W-:Y:S02]  /*d3c0*/  USHF.L.U32 UR6, UR4, 0x5, URZ ;  /* 0x0000000504067899 */ /* 0x000fe4000800063f */
[----:B------:R-:W-:Y:S01]  /*d3d0*/  UMOV UR7, 0x5 ;  /* 0x0000000500077882 */ /* 0x000fe20000000000 */
[----:B------:R-:W-:Y:S01]  /*d3e0*/  IMAD R0, R22, c[0x0][0x1e4], R0 ;  /* 0x0000790016007a24 */ /* 0x000fe200078e0200 */
[----:B------:R-:W5:Y:S01]  /*d3f0*/  LDC.U8 R12, c[0x0][0x328] ;  /* 0x0000ca00ff0c7b82 */ /* 0x000f620000000000 */
[----:B------:R-:W-:Y:S01]  /*d400*/  USHF.L.U64.HI UR5, UR4, UR7, UR5 ;  /* 0x0000000704057299 */ /* 0x000fe20008010205 */
[----:B-1----:R-:W-:-:S02]  /*d410*/  SHF.R.S32.HI R10, RZ, 0x1f, R6 ;  /* 0x0000001fff0a7819 */ /* 0x002fc40000011406 */
[----:B--2---:R-:W-:Y:S02]  /*d420*/  ISETP.NE.AND P0, PT, R13, RZ, PT ;  /* 0x000000ff0d00720c */ /* 0x004fe40003f05270 */
[----:B------:R-:W-:Y:S01]  /*d430*/  LEA.HI R10, R10, R6, RZ, 0x3 ;  /* 0x000000060a0a7211 */ /* 0x000fe200078f18ff */
[----:B----4-:R-:W-:Y:S01]  /*d440*/  IMAD.SHL.U32 R15, R15, 0x80, RZ ;  /* 0x000000800f0f7824 */ /* 0x010fe200078e00ff */
[----:B------:R-:W-:Y:S02]  /*d450*/  LOP3.LUT P6, RZ, R6, 0x7, RZ, 0xc0, !PT ;  /* 0x0000000706ff7812 */ /* 0x000fe400078cc0ff */
[----:B------:R-:W-:Y:S02]  /*d460*/  LOP3.LUT R2, R10, 0x1ffffff8, RZ, 0xc0, !PT ;  /* 0x1ffffff80a027812 */ /* 0x000fe400078ec0ff */
[----:B------:R-:W-:Y:S02]  /*d470*/  SHF.R.S32.HI R10, RZ, 0x3, R10 ;  /* 0x00000003ff0a7819 */ /* 0x000fe4000001140a */
[----:B------:R-:W-:Y:S01]  /*d480*/  IADD3 R18, -R15, c[0x0][0x214], RZ ;  /* 0x000085000f127a10 */ /* 0x000fe20007ffe1ff */
[----:B------:R-:W-:Y:S01]  /*d490*/  IMAD.IADD R2, R6, 0x1, -R2 ;  /* 0x0000000106027824 */ /* 0x000fe200078e0a02 */
[----:B------:R-:W-:-:S03]  /*d4a0*/  SHF.R.S32.HI R11, RZ, 0x1f, R10 ;  /* 0x0000001fff0b7819 */ /* 0x000fc6000001140a */
[----:B------:R-:W-:-:S05]  /*d4b0*/  IMAD.SHL.U32 R2, R2, 0x8, RZ ;  /* 0x0000000802027824 */ /* 0x000fca00078e00ff */
[----:B------:R-:W-:-:S05]  /*d4c0*/  SHF.R.S32.HI R3, RZ, 0x1f, R2 ;  /* 0x0000001fff037819 */ /* 0x000fca0000011402 */
[----:B------:R-:W-:-:S04]  /*d4d0*/  IMAD.WIDE.U32 R2, R22, c[0x0][0x1e0], R2 ;  /* 0x0000780016027a25 */ /* 0x000fc800078e0002 */
[----:B------:R-:W-:Y:S02]  /*d4e0*/  IMAD.IADD R3, R0, 0x1, R3 ;  /* 0x0000000100037824 */ /* 0x000fe400078e0203 */
[----:B------:R-:W-:Y:S02]  /*d4f0*/  IMAD R0, R4, c[0x0][0x1f0], RZ ;  /* 0x00007c0004007a24 */ /* 0x000fe400078e02ff */
[----:B------:R-:W-:-:S04]  /*d500*/  IMAD.WIDE.U32 R2, R23, c[0x0][0x1f0], R2 ;  /* 0x00007c0017027a25 */ /* 0x000fc800078e0002 */
[----:B------:R-:W-:Y:S02]  /*d510*/  IMAD R0, R23, c[0x0][0x1f4], R0 ;  /* 0x00007d0017007a24 */ /* 0x000fe400078e0200 */
[----:B------:R-:W-:Y:S01]  /*d520*/  IMAD.WIDE R4, R14, 0x80, R10 ;  /* 0x000000800e047825 */ /* 0x000fe200078e020a */
[----:B------:R-:W-:-:S03]  /*d530*/  IADD3 R14, R10, 0x30, RZ ;  /* 0x000000300a0e7810 */ /* 0x000fc60007ffe0ff */
[----:B------:R-:W-:Y:S01]  /*d540*/  IMAD.IADD R3, R0, 0x1, R3 ;  /* 0x0000000100037824 */ /* 0x000fe200078e0203 */
[----:B------:R-:W-:Y:S01]  /*d550*/  ISETP.GE.OR P4, PT, R14, R18, P6 ;  /* 0x000000120e00720c */ /* 0x000fe20003786670 */
[----:B------:R-:W-:Y:S02]  /*d560*/  IMAD R0, R5, c[0x0][0x1e8], RZ ;  /* 0x00007a0005007a24 */ /* 0x000fe400078e02ff */
[----:B------:R-:W-:-:S04]  /*d570*/  IMAD.WIDE.U32 R2, R4, c[0x0][0x1e8], R2 ;  /* 0x00007a0004027a25 */ /* 0x000fc800078e0002 */
[----:B------:R-:W-:Y:S01]  /*d580*/  IMAD R0, R4, c[0x0][0x1ec], R0 ;  /* 0x00007b0004007a24 */ /* 0x000fe200078e0200 */
[----:B------:R-:W-:Y:S01]  /*d590*/  LEA R8, P1, R2, c[0x0][0x1d0], 0x1 ;  /* 0x0000740002087a11 */ /* 0x000fe200078208ff */
[----:B------:R-:W-:Y:S02]  /*d5a0*/  IMAD R11, R22, c[0x0][0x214], RZ ;  /* 0x00008500160b7a24 */ /* 0x000fe400078e02ff */
[----:B------:R-:W-:Y:S01]  /*d5b0*/  IMAD.IADD R0, R0, 0x1, R3 ;  /* 0x0000000100007824 */ /* 0x000fe200078e0203 */
[----:B------:R-:W-:Y:S01]  /*d5c0*/  IADD3 R6, P2, R8, UR6, RZ ;  /* 0x0000000608067c10 */ /* 0x000fe2000ff5e0ff */
[----:B------:R-:W-:-:S03]  /*d5d0*/  @P0 IMAD.MOV.U32 R3, RZ, RZ, c[0x0][0x210] ;  /* 0x00008400ff030624 */ /* 0x000fc600078e00ff */
[----:B------:R-:W-:Y:S01]  /*d5e0*/  LEA.HI.X R9, R2, c[0x0][0x1d4], R0, 0x1, P1 ;  /* 0x0000750002097a11 */ /* 0x000fe200008f0c00 */
[----:B------:R-:W-:Y:S01]  /*d5f0*/  @!P0 IMAD.MOV.U32 R2, RZ, RZ, c[0x0][0x214] ;  /* 0x00008500ff028624 */ /* 0x000fe200078e00ff */
[----:B-----5:R-:W-:Y:S01]  /*d600*/  @!P0 ISETP.NE.AND P1, PT, R12, RZ, PT ;  /* 0x000000ff0c00820c */ /* 0x020fe20003f25270 */
[----:B------:R-:W-:Y:S01]  /*d610*/  @P0 IMAD R0, R3, c[0x0][0x214], RZ ;  /* 0x0000850003000a24 */ /* 0x000fe200078e02ff */
[----:B------:R-:W-:Y:S01]  /*d620*/  IADD3.X R7, R9, UR5, RZ, P2, !PT ;  /* 0x0000000509077c10 */ /* 0x000fe200097fe4ff */
[----:B------:R-:W-:Y:S01]  /*d630*/  @P0 IMAD.MOV.U32 R3, RZ, RZ, 0x1 ;  /* 0x00000001ff030424 */ /* 0x000fe200078e00ff */
[----:B------:R-:W-:Y:S01]  /*d640*/  @!P0 SEL R0, R2, c[0x0][0x234], !P1 ;  /* 0x00008d0002008a07 */ /* 0x000fe20004800000 */
[----:B------:R1:W-:Y:S01]  /*d650*/  STG.E.128 [R8.64], RZ ;  /* 0x000000ff08007986 */ /* 0x0003e2000c101d08 */
[----:B------:R-:W-:Y:S02]  /*d660*/  IADD3 R4, P2, R6, UR6, RZ ;  /* 0x0000000606047c10 */ /* 0x000fe4000ff5e0ff */
[----:B------:R-:W-:Y:S01]  /*d670*/  ISETP.NE.AND P1, PT, R12, RZ, PT ;  /* 0x000000ff0c00720c */ /* 0x000fe20003f25270 */
[----:B------:R-:W-:Y:S01]  /*d680*/  @!P0 IMAD R3, R0, c[0x0][0x1c0], RZ ;  /* 0x0000700000038a24 */ /* 0x000fe200078e02ff */
[----:B------:R-:W-:Y:S01]  /*d690*/  IADD3.X R5, R7, UR5, RZ, P2, !PT ;  /* 0x0000000507057c10 */ /* 0x000fe200097fe4ff */
[----:B------:R2:W-:Y:S01]  /*d6a0*/  STG.E.128 [R6.64], RZ ;  /* 0x000000ff06007986 */ /* 0x0005e2000c101d08 */
[----:B------:R-:W-:-:S02]  /*d6b0*/  ISETP.EQ.AND P1, PT, R13, RZ, P1 ;  /* 0x000000ff0d00720c */ /* 0x000fc40000f22270 */
[----:B------:R-:W-:Y:S01]  /*d6c0*/  IADD3 R2, P2, R4, UR6, RZ ;  /* 0x0000000604027c10 */ /* 0x000fe2000ff5e0ff */
[----:B------:R4:W-:Y:S01]  /*d6d0*/  STG.E.128 [R4.64], RZ ;  /* 0x000000ff04007986 */ /* 0x0009e2000c101d08 */
[C---:B------:R-:W-:Y:S02]  /*d6e0*/  IADD3 R13, R10.reuse, 0x10, RZ ;  /* 0x000000100a0d7810 */ /* 0x040fe40007ffe0ff */
[----:B------:R-:W-:-:S04]  /*d6f0*/  IADD3 R12, R10, 0x20, RZ ;  /* 0x000000200a0c7810 */ /* 0x000fc80007ffe0ff */
[----:B------:R-:W-:Y:S01]  /*d700*/  ISETP.GE.OR P5, PT, R12, R18, P6 ;  /* 0x000000120c00720c */ /* 0x000fe200037a6670 */
[----:B-1----:R-:W-:Y:S01]  /*d710*/  IMAD R8, R22, R3, RZ ;  /* 0x0000000316087224 */ /* 0x002fe200078e02ff */
[----:B------:R-:W-:-:S04]  /*d720*/  IADD3.X R3, R5, UR5, RZ, P2, !PT ;  /* 0x0000000505037c10 */ /* 0x000fc800097fe4ff */
[----:B------:R-:W-:Y:S01]  /*d730*/  SEL R8, R8, RZ, !P1 ;  /* 0x000000ff08087207 */ /* 0x000fe20004800000 */
[----:B------:R1:W-:Y:S01]  /*d740*/  STG.E.128 [R2.64], RZ ;  /* 0x000000ff02007986 */ /* 0x0003e2000c101d08 */
[----:B--2---:R-:W-:Y:S02]  /*d750*/  SHF.R.S32.HI R6, RZ, 0x1f, R11 ;  /* 0x0000001fff067819 */ /* 0x004fe4000001140b */
[----:B------:R-:W-:Y:S01]  /*d760*/  SEL R11, R11, RZ, P1 ;  /* 0x000000ff0b0b7207 */ /* 0x000fe20000800000 */
[----:B------:R-:W-:Y:S01]  /*d770*/  IMAD R9, R23, R0, R8 ;  /* 0x0000000017097224 */ /* 0x000fe200078e0208 */
[----:B----4-:R-:W-:Y:S01]  /*d780*/  IADD3 R4, P2, R2, UR6, RZ ;  /* 0x0000000602047c10 */ /* 0x010fe2000ff5e0ff */
[----:B------:R-:W-:Y:S02]  /*d790*/  @P0 IMAD.MOV.U32 R8, RZ, RZ, c[0x0][0x210] ;  /* 0x00008400ff080624 */ /* 0x000fe400078e00ff */
[----:B------:R-:W-:Y:S01]  /*d7a0*/  @!P0 IMAD.MOV.U32 R8, RZ, RZ, 0x1 ;  /* 0x00000001ff088424 */ /* 0x000fe200078e00ff */
[----:B------:R-:W-:-:S02]  /*d7b0*/  IADD3.X R5, R3, UR5, RZ, P2, !PT ;  /* 0x0000000503057c10 */ /* 0x000fc400097fe4ff */
[----:B------:R-:W-:Y:S01]  /*d7c0*/  ISETP.GE.OR P2, PT, R10, R18, P6 ;  /* 0x000000120a00720c */ /* 0x000fe20003746670 */
[----:B------:R-:W-:Y:S02]  /*d7d0*/  IMAD R0, R15, R8, RZ ;  /* 0x000000080f007224 */ /* 0x000fe400078e02ff */
[----:B------:R2:W-:Y:S01]  /*d7e0*/  STG.E.128 [R4.64], RZ ;  /* 0x000000ff04007986 */ /* 0x0005e2000c101d08 */
[----:B-1----:R-:W-:-:S04]  /*d7f0*/  IADD3 R2, P0, R4, UR6, RZ ;  /* 0x0000000604027c10 */ /* 0x002fc8000ff1e0ff */
[----:B------:R-:W-:-:S05]  /*d800*/  IADD3.X R3, R5, UR5, RZ, P0, !PT ;  /* 0x0000000505037c10 */ /* 0x000fca00087fe4ff */
[----:B------:R1:W-:Y:S01]  /*d810*/  STG.E.128 [R2.64], RZ ;  /* 0x000000ff02007986 */ /* 0x0003e2000c101d08 */
[----:B--2---:R-:W-:Y:S02]  /*d820*/  SEL R5, R6, RZ, P1 ;  /* 0x000000ff06057207 */ /* 0x004fe40000800000 */
[--C-:B------:R-:W-:Y:S02]  /*d830*/  IADD3 R11, P1, P0, R0, R11, R9.reuse ;  /* 0x0000000b000b7210 */ /* 0x100fe4000783e009 */
[----:B------:R-:W-:Y:S01]  /*d840*/  SHF.R.S32.HI R4, RZ, 0x1f, R0 ;  /* 0x0000001fff047819 */ /* 0x000fe20000011400 */
[----:B------:R-:W-:Y:S01]  /*d850*/  @!P2 IMAD R0, R10, R8, RZ ;  /* 0x000000080a00a224 */ /* 0x000fe200078e02ff */
[----:B------:R-:W-:-:S04]  /*d860*/  SHF.R.S32.HI R9, RZ, 0x1f, R9 ;  /* 0x0000001fff097819 */ /* 0x000fc80000011409 */
[----:B------:R-:W-:Y:S02]  /*d870*/  IADD3.X R9, R4, R5, R9, P1, P0 ;  /* 0x0000000504097210 */ /* 0x000fe40000fe0409 */
[----:B------:R-:W-:Y:S02]  /*d880*/  ISETP.GE.OR P1, PT, R13, R18, P6 ;  /* 0x000000120d00720c */ /* 0x000fe40003726670 */
[----:B------:R-:W-:-:S04]  /*d890*/  @!P2 IADD3 R5, P0, R0, R11, RZ ;  /* 0x0000000b0005a210 */ /* 0x000fc80007f1e0ff */
[----:B------:R-:W-:Y:S02]  /*d8a0*/  @!P2 LEA.HI.X.SX32 R0, R0, R9, 0x1, P0 ;  /* 0x000000090000a211 */ /* 0x000fe400000f0eff */
[----:B-1----:R-:W-:Y:S02]  /*d8b0*/  IADD3 R2, P3, R2, UR6, RZ ;  /* 0x0000000602027c10 */ /* 0x002fe4000ff7e0ff */
[----:B------:R-:W-:Y:S02]  /*d8c0*/  @!P2 LEA R4, P0, R5, c[0x0][0x200], 0x2 ;  /* 0x000080000504aa11 */ /* 0x000fe400078010ff */
[----:B------:R-:W-:Y:S02]  /*d8d0*/  IADD3.X R3, R3, UR5, RZ, P3, !PT ;  /* 0x0000000503037c10 */ /* 0x000fe40009ffe4ff */
[----:B------:R-:W-:Y:S02]  /*d8e0*/  IADD3 R6, P3, R2, UR6, RZ ;  /* 0x0000000602067c10 */ /* 0x000fe4000ff7e0ff */
[----:B------:R-:W-:Y:S01]  /*d8f0*/  @!P2 LEA.HI.X R5, R5, c[0x0][0x204], R0, 0x2, P0 ;  /* 0x000081000505aa11 */ /* 0x000fe200000f1400 */
[-C--:B------:R-:W-:Y:S01]  /*d900*/  @!P1 IMAD R0, R13, R8.reuse, RZ ;  /* 0x000000080d009224 */ /* 0x080fe200078e02ff */
[----:B------:R-:W-:Y:S01]  /*d910*/  IADD3.X R7, R3, UR5, RZ, P3, !PT ;  /* 0x0000000503077c10 */ /* 0x000fe20009ffe4ff */
[----:B------:R1:W-:Y:S04]  /*d920*/  STG.E.128 [R2.64], RZ ;  /* 0x000000ff02007986 */ /* 0x0003e8000c101d08 */
[----:B------:R2:W-:Y:S01]  /*d930*/  STG.E.128 [R6.64], RZ ;  /* 0x000000ff06007986 */ /* 0x0005e2000c101d08 */
[----:B-1----:R-:W-:Y:S01]  /*d940*/  @!P2 IMAD.MOV.U32 R2, RZ, RZ, 0x7f800000 ;  /* 0x7f800000ff02a424 */ /* 0x002fe200078e00ff */
[----:B------:R-:W-:Y:S01]  /*d950*/  @!P1 IADD3 R3, P0, R0, R11, RZ ;  /* 0x0000000b00039210 */ /* 0x000fe20007f1e0ff */
[----:B--2---:R-:W-:Y:S01]  /*d960*/  @!P5 IMAD R6, R12, R8, RZ ;  /* 0x000000080c06d224 */ /* 0x004fe200078e02ff */
[----:B------:R-:W-:-:S02]  /*d970*/  IADD3 R7, R10, 0x40, RZ ;  /* 0x000000400a077810 */ /* 0x000fc40007ffe0ff */
[----:B------:R1:W-:Y:S02]  /*d980*/  @!P2 STG.E [R4.64], R2 ;  /* 0x000000020400a986 */ /* 0x0003e4000c101908 */
[----:B------:R-:W-:Y:S02]  /*d990*/  ISETP.GE.OR P3, PT, R7, R18, P6 ;  /* 0x000000120700720c */ /* 0x000fe40003766670 */
[----:B-1----:R-:W-:Y:S01]  /*d9a0*/  @!P1 LEA.HI.X.SX32 R4, R0, R9, 0x1, P0 ;  /* 0x0000000900049211 */ /* 0x002fe200000f0eff */
[----:B------:R-:W-:Y:S01]  /*d9b0*/  @!P4 IMAD R5, R14, R8, RZ ;  /* 0x000000080e05c224 */ /* 0x000fe200078e02ff */
[C---:B------:R-:W-:Y:S02]  /*d9c0*/  @!P1 LEA R2, P2, R3.reuse, c[0x0][0x200], 0x2 ;  /* 0x0000800003029a11 */ /* 0x040fe400078410ff */
[----:B------:R-:W-:Y:S02]  /*d9d0*/  @!P5 IADD3 R0, P0, R6, R11, RZ ;  /* 0x0000000b0600d210 */ /* 0x000fe40007f1e0ff */
[----:B------:R-:W-:-:S02]  /*d9e0*/  @!P1 LEA.HI.X R3, R3, c[0x0][0x204], R4, 0x2, P2 ;  /* 0x0000810003039a11 */ /* 0x000fc400010f1404 */
[----:B------:R-:W-:Y:S02]  /*d9f0*/  @!P5 LEA.HI.X.SX32 R12, R6, R9, 0x1, P0 ;  /* 0x00000009060cd211 */ /* 0x000fe400000f0eff */
[----:B------:R-:W-:Y:S02]  /*da00*/  @!P5 LEA R16, P2, R0, c[0x0][0x200], 0x2 ;  /* 0x000080000010da11 */ /* 0x000fe400078410ff */
[----:B------:R-:W-:Y:S02]  /*da10*/  IADD3 R6, R10, 0x50, RZ ;  /* 0x000000500a067810 */ /* 0x000fe40007ffe0ff */
[----:B------:R-:W-:Y:S02]  /*da20*/  @!P4 IADD3 R4, P0, R5, R11, RZ ;  /* 0x0000000b0504c210 */ /* 0x000fe40007f1e0ff */
[----:B------:R-:W-:Y:S01]  /*da30*/  @!P5 LEA.HI.X R17, R0, c[0x0][0x204], R12, 0x2, P2 ;  /* 0x000081000011da11 */ /* 0x000fe200010f140c */
[----:B------:R-:W-:Y:S01]  /*da40*/  @!P1 IMAD.MOV.U32 R0, RZ, RZ, 0x7f800000 ;  /* 0x7f800000ff009424 */ /* 0x000fe200078e00ff */
[----:B------:R-:W-:-:S02]  /*da50*/  ISETP.GE.OR P2, PT, R6, R18, P6 ;  /* 0x000000120600720c */ /* 0x000fc40003746670 */
[----:B------:R-:W-:Y:S01]  /*da60*/  @!P4 LEA.HI.X.SX32 R13, R5, R9, 0x1, P0 ;  /* 0x00000009050dc211 */ /* 0x000fe200000f0eff */
[----:B------:R-:W-:Y:S01]  /*da70*/  @!P3 IMAD R5, R7, R8, RZ ;  /* 0x000000080705b224 */ /* 0x000fe200078e02ff */
[----:B------:R-:W-:Y:S01]  /*da80*/  @!P4 LEA R14, P0, R4, c[0x0][0x200], 0x2 ;  /* 0x00008000040eca11 */ /* 0x000fe200078010ff */
[----:B------:R1:W-:Y:S01]  /*da90*/  @!P1 STG.E [R2.64], R0 ;  /* 0x0000000002009986 */ /* 0x0003e2000c101908 */
[----:B------:R-:W-:Y:S02]  /*daa0*/  IADD3 R12, R10, 0x60, RZ ;  /* 0x000000600a0c7810 */ /* 0x000fe40007ffe0ff */
[----:B------:R-:W-:Y:S01]  /*dab0*/  @!P4 LEA.HI.X R15, R4, c[0x0][0x204], R13, 0x2, P0 ;  /* 0x00008100040fca11 */ /* 0x000fe200000f140d */
[----:B------:R-:W-:Y:S01]  /*dac0*/  @!P3 IMAD.MOV.U32 R13, RZ, RZ, 0x7f800000 ;  /* 0x7f800000ff0db424 */ /* 0x000fe200078e00ff */
[----:B------:R-:W-:Y:S02]  /*dad0*/  ISETP.GE.OR P1, PT, R12, R18, P6 ;  /* 0x000000120c00720c */ /* 0x000fe40003726670 */
[----:B-1----:R-:W-:Y:S01]  /*dae0*/  @!P3 IADD3 R0, P0, R5, R11, RZ ;  /* 0x0000000b0500b210 */ /* 0x002fe20007f1e0ff */
[----:B------:R-:W-:-:S10]  /*daf0*/  @!P2 IMAD R2, R6, R8, RZ ;  /* 0x000000080602a224 */ /* 0x000fd400078e02ff */
[----:B------:R-:W-:Y:S01]  /*db00*/  @!P1 IMAD R3, R12, R8, RZ ;  /* 0x000000080c039224 */ /* 0x000fe200078e02ff */
[----:B------:R-:W-:Y:S01]  /*db10*/  @!P3 LEA.HI.X.SX32 R5, R5, R9, 0x1, P0 ;  /* 0x000000090505b211 */ /* 0x000fe200000f0eff */
[----:B------:R-:W-:Y:S01]  /*db20*/  @!P5 IMAD.MOV.U32 R12, RZ, RZ, 0x7f800000 ;  /* 0x7f800000ff0cd424 */ /* 0x000fe200078e00ff */
[----:B------:R-:W-:-:S04]  /*db30*/  @!P3 LEA R6, P0, R0, c[0x0][0x200], 0x2 ;  /* 0x000080000006ba11 */ /* 0x000fc800078010ff */
[----:B------:R-:W-:Y:S01]  /*db40*/  @!P3 LEA.HI.X R7, R0, c[0x0][0x204], R5, 0x2, P0 ;  /* 0x000081000007ba11 */ /* 0x000fe200000f1405 */
[----:B------:R1:W-:Y:S01]  /*db50*/  @!P5 STG.E [R16.64], R12 ;  /* 0x0000000c1000d986 */ /* 0x0003e2000c101908 */
[----:B------:R-:W-:-:S04]  /*db60*/  @!P2 IADD3 R0, P0, R2, R11, RZ ;  /* 0x0000000b0200a210 */ /* 0x000fc80007f1e0ff */
[----:B------:R-:W-:Y:S02]  /*db70*/  @!P2 LEA.HI.X.SX32 R2, R2, R9, 0x1, P0 ;  /* 0x000000090202a211 */ /* 0x000fe400000f0eff */
[----:B------:R-:W-:-:S04]  /*db80*/  @!P2 LEA R4, P0, R0, c[0x0][0x200], 0x2 ;  /* 0x000080000004aa11 */ /* 0x000fc800078010ff */
[----:B------:R-:W-:Y:S02]  /*db90*/  @!P2 LEA.HI.X R5, R0, c[0x0][0x204], R2, 0x2, P0 ;  /* 0x000081000005aa11 */ /* 0x000fe400000f1402 */
[----:B------:R-:W-:-:S04]  /*dba0*/  @!P1 IADD3 R0, P0, R3, R11, RZ ;  /* 0x0000000b03009210 */ /* 0x000fc80007f1e0ff */
[----:B------:R-:W-:Y:S02]  /*dbb0*/  @!P1 LEA.HI.X.SX32 R3, R3, R9, 0x1, P0 ;  /* 0x0000000903039211 */ /* 0x000fe400000f0eff */
[----:B------:R-:W-:-:S04]  /*dbc0*/  @!P1 LEA R2, P0, R0, c[0x0][0x200], 0x2 ;  /* 0x0000800000029a11 */ /* 0x000fc800078010ff */
[----:B------:R-:W-:Y:S01]  /*dbd0*/  @!P1 LEA.HI.X R3, R0, c[0x0][0x204], R3, 0x2, P0 ;  /* 0x0000810000039a11 */ /* 0x000fe200000f1403 */
[----:B------:R-:W-:Y:S02]  /*dbe0*/  @!P4 IMAD.MOV.U32 R0, RZ, RZ, 0x7f800000 ;  /* 0x7f800000ff00c424 */ /* 0x000fe400078e00ff */
[----:B-1----:R-:W-:-:S03]  /*dbf0*/  @!P2 IMAD.MOV.U32 R12, RZ, RZ, 0x7f800000 ;  /* 0x7f800000ff0ca424 */ /* 0x002fc600078e00ff */
[----:B------:R1:W-:Y:S04]  /*dc00*/  @!P4 STG.E [R14.64], R0 ;  /* 0x000000000e00c986 */ /* 0x0003e8000c101908 */
[----:B------:R-:W-:Y:S04]  /*dc10*/  @!P3 STG.E [R6.64], R13 ;  /* 0x0000000d0600b986 */ /* 0x000fe8000c101908 */
[----:B------:R-:W-:Y:S01]  /*dc20*/  @!P2 STG.E [R4.64], R12 ;  /* 0x0000000c0400a986 */ /* 0x000fe2000c101908 */
[----:B-1----:R-:W-:-:S05]  /*dc30*/  @!P1 IMAD.MOV.U32 R0, RZ, RZ, 0x7f800000 ;  /* 0x7f800000ff009424 */ /* 0x002fca00078e00ff */
[----:B------:R1:W-:Y:S02]  /*dc40*/  @!P1 STG.E [R2.64], R0 ;  /* 0x0000000002009986 */ /* 0x0003e4000c101908 */
[----:B-1----:R-:W-:-:S04]  /*dc50*/  IADD3 R0, R10, 0x70, RZ ;  /* 0x000000700a007810 */ /* 0x002fc80007ffe0ff */
[----:B------:R-:W-:-:S13]  /*dc60*/  ISETP.GE.OR P6, PT, R0, R18, P6 ;  /* 0x000000120000720c */ /* 0x000fda00037c6670 */
[----:B------:R-:W-:Y:S05]  /*dc70*/  @P6 EXIT ;  /* 0x000000000000694d */ /* 0x000fea0003800000 */
[----:B------:R-:W-:-:S05]  /*dc80*/  IMAD R0, R0, R8, RZ ;  /* 0x0000000800007224 */ /* 0x000fca00078e02ff */
[----:B------:R-:W-:-:S04]  /*dc90*/  IADD3 R3, P0, R0, R11, RZ ;  /* 0x0000000b00037210 */ /* 0x000fc80007f1e0ff */
[----:B------:R-:W-:Y:S02]  /*dca0*/  LEA.HI.X.SX32 R0, R0, R9, 0x1, P0 ;  /* 0x0000000900007211 */ /* 0x000fe400000f0eff */
[----:B------:R-:W-:-:S04]  /*dcb0*/  LEA R2, P0, R3, c[0x0][0x200], 0x2 ;  /* 0x0000800003027a11 */ /* 0x000fc800078010ff */
[----:B------:R-:W-:Y:S01]  /*dcc0*/  LEA.HI.X R3, R3, c[0x0][0x204], R0, 0x2, P0 ;  /* 0x0000810003037a11 */ /* 0x000fe200000f1400 */
[----:B------:R-:W-:-:S05]  /*dcd0*/  IMAD.MOV.U32 R0, RZ, RZ, 0x7f800000 ;  /* 0x7f800000ff007424 */ /* 0x000fca00078e00ff */
[----:B------:R-:W-:Y:S01]  /*dce0*/  STG.E [R2.64], R0 ;  /* 0x0000000002007986 */ /* 0x000fe2000c101908 */
[----:B------:R-:W-:Y:S05]  /*dcf0*/  EXIT ;  /* 0x000000000000794d */ /* 0x000fea0003800000 */
.L_x_8:
[----:B------:R-:W-:-:S00]  /*dd00*/  BRA `(.L_x_8) ;  /* 0xfffffff000007947 */ /* 0x000fc0000383ffff */
[----:B------:R-:W-:-:S00]  /*dd10*/  NOP ;  /* 0x0000000000007918 */ /* 0x000fc00000000000 */
        /* <DEDUP_REMOVED lines=14> */
.L_x_1130:


//--------------------- .text._ZN5flash16flash_fwd_kernelI23Flash_fwd_kernel_traitsILi64ELi128ELi128ELi4ELb0ELb0EN7cutlass10bfloat16_tE19Flash_kernel_traitsILi64ELi128ELi128ELi4ES3_EELb0ELb1ELb0ELb0ELb1ELb1ELb1ELb0EEEvNS_16Flash_fwd_paramsE --------------------------
	.section	.text._ZN5flash16flash_fwd_kernelI23Flash_fwd_kernel_traitsILi64ELi128ELi128ELi4ELb0ELb0EN7cutlass10bfloat16_tE19Flash_kernel_traitsILi64ELi128ELi128ELi4ES3_EELb0ELb1ELb0ELb0ELb1ELb1ELb1ELb0EEEvNS_16Flash_fwd_paramsE,"ax",@progbits
	.sectioninfo	@"SHI_REGISTERS=255"
	.align	128
        .global         _ZN5flash16flash_fwd_kernelI23Flash_fwd_kernel_traitsILi64ELi128ELi128ELi4ELb0ELb0EN7cutlass10bfloat16_tE19Flash_kernel_traitsILi64ELi128ELi128ELi4ES3_EELb0ELb1ELb0ELb0ELb1ELb1ELb1ELb0EEEvNS_16Flash_fwd_paramsE
        .type           _ZN5flash16flash_fwd_kernelI23Flash_fwd_kernel_traitsILi64ELi128ELi128ELi4ELb0ELb0EN7cutlass10bfloat16_tE19Flash_kernel_traitsILi64ELi128ELi128ELi4ES3_EELb0ELb1ELb0ELb0ELb1ELb1ELb1ELb0EEEvNS_16Flash_fwd_paramsE,@function
        .size           _ZN5flash16flash_fwd_kernelI23Flash_fwd_kernel_traitsILi64ELi128ELi128ELi4ELb0ELb0EN7cutlass10bfloat16_tE19Flash_kernel_traitsILi64ELi128ELi128ELi4ES3_EELb0ELb1ELb0ELb0ELb1ELb1ELb1ELb0EEEvNS_16Flash_fwd_paramsE,(.L_x_1131 - _ZN5flash16flash_fwd_kernelI23Flash_fwd_kernel_traitsILi64ELi128ELi128ELi4ELb0ELb0EN7cutlass10bfloat16_tE19Flash_kernel_traitsILi64ELi128ELi128ELi4ES3_EELb0ELb1ELb0ELb0ELb1ELb1ELb1ELb0EEEvNS_16Flash_fwd_paramsE)
        .other          _ZN5flash16flash_fwd_kernelI23Flash_fwd_kernel_traitsILi64ELi128ELi128ELi4ELb0ELb0EN7cutlass10bfloat16_tE19Flash_kernel_traitsILi64ELi128ELi128ELi4ES3_EELb0ELb1ELb0ELb0ELb1ELb1ELb1ELb0EEEvNS_16Flash_fwd_paramsE,@"STO_CUDA_ENTRY STV_DEFAULT"
_ZN5flash16flash_fwd_kernelI23Flash_fwd_kernel_traitsILi64ELi128ELi128ELi4ELb0ELb0EN7cutlass10bfloat16_tE19Flash_kernel_traitsILi64ELi128ELi128ELi4ES3_EELb0ELb1ELb0ELb0ELb1ELb1ELb1ELb0EEEvNS_16Flash_fwd_paramsE:
.text._ZN5flash16flash_fwd_kernelI23Flash_fwd_kernel_traitsILi64ELi128ELi128ELi4ELb0ELb0EN7cutlass10bfloat16_tE19Flash_kernel_traitsILi64ELi128ELi128ELi4ES3_EELb0ELb1ELb0ELb0ELb1ELb1ELb1ELb0EEEvNS_16Flash_fwd_paramsE:
        /* <DEDUP_REMOVED lines=37> */
[----:B------:R-:W-:-:S13]  /*0250*/  ISETP.GE.AND P0, PT, R250, 0x1, PT ;  /* 0x00000001fa00780c */ /* 0x000fda0003f06270 */
        /* <DEDUP_REMOVED lines=122> */
[----:B---3--:R-:W-:Y:S02]  /*0a00*/  IMAD R5, R14, c[0x0][0x1b0], RZ ;  /* 0x00006c000e057a24 */ /* 0x008fe400078e02ff */
        /* <DEDUP_REMOVED lines=15> */
[----:B---3--:R-:W-:Y:S01]  /*0b00*/  IMAD.IADD R4, R9, 0x1, R12 ;  /* 0x0000000109047824 */ /* 0x008fe200078e020c */
        /* <DEDUP_REMOVED lines=22> */
[----:B---3--:R-:W-:-:S04]  /*0c70*/  IADD3 R6, P0, R8, UR12, RZ ;  /* 0x0000000c08067c10 */ /* 0x008fc8000ff1e0ff */
[----:B------:R-:W-:Y:S02]  /*0c80*/  IADD3.X R7, R9, UR14, RZ, P0, !PT ;  /* 0x0000000e09077c10 */ /* 0x000fe400087fe4ff */
[----:B--2---:R-:W-:-:S03]  /*0c90*/  IADD3 R4, P0, R6, UR12, RZ ;  /* 0x0000000c06047c10 */ /* 0x004fc6000ff1e0ff */
[----:B------:R2:W-:Y:S01]  /*0ca0*/  LDGSTS.E.BYPASS.LTC128B.128 [R235+0x6000], [R6.64] ;  /* 0x0600000006eb7fae */ /* 0x0005e2000b901d48 */
[----:B------:R-:W-:Y:S02]  /*0cb0*/  IADD3.X R5, R7, UR14, RZ, P0, !PT ;  /* 0x0000000e07057c10 */ /* 0x000fe400087fe4ff */
[----:B----4-:R-:W-:-:S03]  /*0cc0*/  IADD3 R2, P0, R4, UR12, RZ ;  /* 0x0000000c04027c10 */ /* 0x010fc6000ff1e0ff */
[----:B------:R3:W-:Y:S01]  /*0cd0*/  LDGSTS.E.BYPASS.LTC128B.128 [R235+0x6800], [R4.64] ;  /* 0x0680000004eb7fae */ /* 0x0007e2000b901d48 */
[----:B------:R-:W-:-:S05]  /*0ce0*/  IADD3.X R3, R5, UR14, RZ, P0, !PT ;  /* 0x0000000e05037c10 */ /* 0x000fca00087fe4ff */
[----:B------:R4:W-:Y:S01]  /*0cf0*/  LDGSTS.E.BYPASS.LTC128B.128 [R235+0x7000], [R2.64] ;  /* 0x0700000002eb7fae */ /* 0x0009e2000b901d48 */
[----:B--2---:R-:W-:-:S04]  /*0d00*/  IADD3 R6, P0, R2, UR12, RZ ;  /* 0x0000000c02067c10 */ /* 0x004fc8000ff1e0ff */
[----:B------:R-:W-:Y:S01]  /*0d10*/  IADD3.X R7, R3, UR14, RZ, P0, !PT ;  /* 0x0000000e03077c10 */ /* 0x000fe200087fe4ff */
[----:B---3--:R-:W-:-:S04]  /*0d20*/  IMAD.WIDE.U32 R4, R126, c[0x0][0x1a0], RZ ;  /* 0x000068007e047a25 */ /* 0x008fc800078e00ff */
[----:B------:R2:W-:Y:S01]  /*0d30*/  LDGSTS.E.BYPASS.LTC128B.128 [R235+0x7800], [R6.64] ;  /* 0x0780000006eb7fae */ /* 0x0005e2000b901d48 */
[----:B----4-:R-:W-:-:S03]  /*0d40*/  IMAD.IADD R2, R5, 0x1, R0 ;  /* 0x0000000105027824 */ /* 0x010fc600078e0200 */
        /* <DEDUP_REMOVED lines=12> */
[----:B------:R-:W-:Y:S01]  /*0e10*/  LEA R4, P0, R6, c[0x0][0x170], 0x1 ;  /* 0x00005c0006047a11 */ /* 0x000fe200078008ff */
[----:B---3--:R-:W-:Y:S01]  /*0e20*/  IMAD.SHL.U32 R3, R17, 0x8, RZ ;  /* 0x0000000811037824 */ /* 0x008fe200078e00ff */
[----:B------:R-:W-:Y:S02]  /*0e30*/  LOP3.LUT R0, R5, 0x1c0, RZ, 0xc0, !PT ;  /* 0x000001c005007812 */ /* 0x000fe400078ec0ff */
[----:B------:R-:W-:Y:S02]  /*0e40*/  LOP3.LUT R9, R8, R2, RZ, 0x3c, !PT ;  /* 0x0000000208097212 */ /* 0x000fe400078e3cff */
[----:B------:R-:W-:-:S02]  /*0e50*/  LEA.HI.X R5, R6, c[0x0][0x174], R7, 0x1, P0 ;  /* 0x00005d0006057a11 */ /* 0x000fc400000f0c07 */
[----:B------:R-:W-:Y:S02]  /*0e60*/  IADD3 R8, P0, R4, UR7, RZ ;  /* 0x0000000704087c10 */ /* 0x000fe4000ff1e0ff */
[----:B------:R-:W-:Y:S01]  /*0e70*/  LOP3.LUT R2, R0, 0x8, R3, 0xf8, !PT ;  /* 0x0000000800027812 */ /* 0x000fe200078ef803 */
[----:B------:R-:W-:Y:S01]  /*0e80*/  IMAD R3, R17, 0x200, R9 ;  /* 0x0000020011037824 */ /* 0x000fe200078e0209 */
[----:B-----5:R-:W-:Y:S02]  /*0e90*/  IADD3 R10, P1, R8, UR7, RZ ;  /* 0x00000007080a7c10 */ /* 0x020fe4000ff3e0ff */
[----:B------:R-:W-:Y:S01]  /*0ea0*/  IADD3.X R9, R5, UR5, RZ, P0, !PT ;  /* 0x0000000505097c10 */ /* 0x000fe200087fe4ff */
[----:B------:R-:W-:Y:S01]  /*0eb0*/  IMAD.SHL.U32 R40, R3, 0x2, RZ ;  /* 0x0000000203287824 */ /* 0x000fe200078e00ff */
[----:B------:R-:W-:Y:S02]  /*0ec0*/  SHF.R.U32.HI R0, RZ, 0x3, R0 ;  /* 0x00000003ff007819 */ /* 0x000fe40000011600 */
[----:B------:R-:W-:-:S02]  /*0ed0*/  IADD3 R6, P0, R10, UR7, RZ ;  /* 0x000000070a067c10 */ /* 0x000fc4000ff1e0ff */
[----:B------:R-:W-:Y:S02]  /*0ee0*/  IADD3.X R11, R9, UR5, RZ, P1, !PT ;  /* 0x00000005090b7c10 */ /* 0x000fe40008ffe4ff */
[----:B------:R-:W-:Y:S01]  /*0ef0*/  LOP3.LUT R217, R2, R0, RZ, 0x3c, !PT ;  /* 0x0000000002d97212 */ /* 0x000fe200078e3cff */
[----:B------:R-:W-:Y:S01]  /*0f00*/  @!PT LDS RZ, [RZ] ;  /* 0x00000000fffff984 */ /* 0x000fe20000000800 */
[----:B------:R-:W-:Y:S01]  /*0f10*/  @!PT LDS RZ, [RZ] ;  /* 0x00000000fffff984 */ /* 0x000fe20000000800 */
[----:B------:R-:W-:Y:S01]  /*0f20*/  @!PT LDS RZ, [RZ] ;  /* 0x00000000fffff984 */ /* 0x000fe20000000800 */
[----:B------:R1:W-:Y:S01]  /*0f30*/  LDGSTS.E.BYPASS.LTC128B.128 [R235+0x8000], [R4.64] ;  /* 0x0800000004eb7fae */ /* 0x0003e2000b901d48 */
[----:B------:R-:W-:Y:S01]  /*0f40*/  IMAD.SHL.U32 R0, R16, 0x40, RZ ;  /* 0x0000004010007824 */ /* 0x000fe200078e00ff */
[----:B------:R-:W-:Y:S02]  /*0f50*/  IADD3.X R7, R11, UR5, RZ, P0, !PT ;  /* 0x000000050b077c10 */ /* 0x000fe400087fe4ff */
[----:B------:R2:W-:Y:S01]  /*0f60*/  LDGSTS.E.BYPASS.LTC128B.128 [R235+0x8800], [R8.64] ;  /* 0x0880000008eb7fae */ /* 0x0005e2000b901d48 */
[----:B------:R-:W-:Y:S02]  /*0f70*/  LEA R222, R3, 0x4000, 0x1 ;  /* 0x0000400003de7811 */ /* 0x000fe400078e08ff */
[----:B------:R-:W-:Y:S01]  /*0f80*/  LOP3.LUT R216, R0, 0xfffffe00, RZ, 0xc0, !PT ;  /* 0xfffffe0000d87812 */ /* 0x000fe200078ec0ff */
[----:B------:R3:W-:Y:S01]  /*0f90*/  LDGSTS.E.BYPASS.LTC128B.128 [R235+0x9000], [R10.64] ;  /* 0x090000000aeb7fae */ /* 0x0007e2000b901d48 */
[----:B------:R-:W-:-:S03]  /*0fa0*/  IADD3 R227, R222, 0x40, RZ ;  /* 0x00000040dee37810 */ /* 0x000fc60007ffe0ff */
[----:B------:R4:W-:Y:S01]  /*0fb0*/  LDGSTS.E.BYPASS.LTC128B.128 [R235+0x9800], [R6.64] ;  /* 0x0980000006eb7fae */ /* 0x0009e2000b901d48 */
[----:B------:R-:W-:-:S04]  /*0fc0*/  IMAD R0, R125, 0x400, R216 ;  /* 0x000004007d007824 */ /* 0x000fc800078e02d8 */
[----:B------:R-:W-:-:S04]  /*0fd0*/  IMAD.IADD R0, R0, 0x1, R217 ;  /* 0x0000000100007824 */ /* 0x000fc800078e02d9 */
[----:B------:R-:W-:Y:S02]  /*0fe0*/  IMAD.SHL.U32 R223, R0, 0x2, RZ ;  /* 0x0000000200df7824 */ /* 0x000fe400078e00ff */
[----:B------:R-:W-:Y:S01]  /*0ff0*/  IMAD.MOV.U32 R0, RZ, RZ, 0x20 ;  /* 0x00000020ff007424 */ /* 0x000fe200078e00ff */
[----:B-1----:R-:W-:-:S04]  /*1000*/  IADD3 R4, P1, R6, UR7, RZ ;  /* 0x0000000706047c10 */ /* 0x002fc8000ff3e0ff */
[----:B--2---:R-:W-:Y:S02]  /*1010*/  IADD3 R8, P0, R4, UR7, RZ ;  /* 0x0000000704087c10 */ /* 0x004fe4000ff1e0ff */
[----:B------:R-:W-:-:S04]  /*1020*/  IADD3.X R5, R7, UR5, RZ, P1, !PT ;  /* 0x0000000507057c10 */ /* 0x000fc80008ffe4ff */
[----:B------:R-:W-:Y:S01]  /*1030*/  IADD3.X R9, R5, UR5, RZ, P0, !PT ;  /* 0x0000000505097c10 */ /* 0x000fe200087fe4ff */
[----:B------:R1:W-:Y:S01]  /*1040*/  LDGSTS.E.BYPASS.LTC128B.128 [R235+0xa000], [R4.64] ;  /* 0x0a00000004eb7fae */ /* 0x0003e2000b901d48 */
[----:B----4-:R-:W-:-:S03]  /*1050*/  IADD3 R6, P1, R8, UR7, RZ ;  /* 0x0000000708067c10 */ /* 0x010fc6000ff3e0ff */
[----:B------:R3:W-:Y:S01]  /*1060*/  LDGSTS.E.BYPASS.LTC128B.128 [R235+0xa800], [R8.64] ;  /* 0x0a80000008eb7fae */ /* 0x0007e2000b901d48 */
[----:B------:R-:W-:Y:S02]  /*1070*/  IADD3.X R7, R9, UR5, RZ, P1, !PT ;  /* 0x0000000509077c10 */ /* 0x000fe40008ffe4ff */
[----:B------:R-:W-:-:S03]  /*1080*/  LOP3.LUT P1, RZ, R29, 0x2, RZ, 0xc0, !PT ;  /* 0x000000021dff7812 */ /* 0x000fc6000782c0ff */
[----:B------:R2:W-:Y:S01]  /*1090*/  LDGSTS.E.BYPASS.LTC128B.128 [R235+0xb000], [R6.64] ;  /* 0x0b00000006eb7fae */ /* 0x0005e2000b901d48 */
[----:B-1----:R-:W-:-:S04]  /*10a0*/  IADD3 R4, P0, R6, UR7, RZ ;  /* 0x0000000706047c10 */ /* 0x002fc8000ff1e0ff */
[----:B------:R-:W-:Y:S02]  /*10b0*/  IADD3.X R5, R7, UR5, RZ, P0, !PT ;  /* 0x0000000507057c10 */ /* 0x000fe400087fe4ff */
[----:B------:R-:W-:-:S03]  /*10c0*/  LOP3.LUT P0, RZ, R28, 0x2, RZ, 0xc0, !PT ;  /* 0x000000021cff7812 */ /* 0x000fc6000780c0ff */
[----:B------:R2:W-:Y:S01]  /*10d0*/  LDGSTS.E.BYPASS.LTC128B.128 [R235+0xb800], [R4.64] ;  /* 0x0b80000004eb7fae */ /* 0x0005e2000b901d48 */
[C---:B------:R-:W-:Y:S02]  /*10e0*/  SEL R2, R0.reuse, 0xffffffe0, !P0 ;  /* 0xffffffe000027807 */ /* 0x040fe40004000000 */
[----:B------:R-:W-:Y:S01]  /*10f0*/  SEL R0, R0, 0xffffffe0, !P1 ;  /* 0xffffffe000007807 */ /* 0x000fe20004800000 */
[----:B------:R-:W-:Y:S01]  /*1100*/  LDSM.16.M88.4 R20, [R223] ;  /* 0x00000000df14783b */ /* 0x000fe20000000200 */
[----:B------:R-:W-:Y:S01]  /*1110*/  LOP3.LUT P0, RZ, R28, 0x4, RZ, 0xc0, !PT ;  /* 0x000000041cff7812 */ /* 0x000fe2000780c0ff */
[----:B------:R-:W-:Y:S01]  /*1120*/  IMAD.IADD R221, R222, 0x1, R2 ;  /* 0x00000001dedd7824 */ /* 0x000fe200078e0202 */
[----:B------:R-:W-:Y:S01]  /*1130*/  LOP3.LUT P1, RZ, R29, 0x4, RZ, 0xc0, !PT ;  /* 0x000000041dff7812 */ /* 0x000fe2000782c0ff */
[----:B------:R-:W-:Y:S01]  /*1140*/  LDSM.16.M88.4 R36, [R223+0x2000] ;  /* 0x00200000df24783b */ /* 0x000fe20000000200 */
[----:B------:R-:W-:-:S03]  /*1150*/  IMAD.IADD R226, R223, 0x1, R0 ;  /* 0x00000001dfe27824 */ /* 0x000fc600078e0200 */
[----:B------:R-:W-:Y:S04]  /*1160*/  LDSM.16.M88.4 R24, [R221] ;  /* 0x00000000dd18783b */ /* 0x000fe80000000200 */
[----:B------:R-:W-:Y:S02]  /*1170*/  LDSM.16.M88.4 R32, [R226+0x2000] ;  /* 0x00200000e220783b */ /* 0x000fe40000000200 */
[----:B------:R-:W-:Y:S02]  /*1180*/  @P0 IADD3 R227, R222, -0x40, RZ ;  /* 0xffffffc0dee30810 */ /* 0x000fe40007ffe0ff */
[----:B------:R-:W-:Y:S03]  /*1190*/  LDSM.16.M88.4 R16, [R226] ;  /* 0x00000000e210783b */ /* 0x000fe60000000200 */
[----:B------:R-:W-:Y:S01]  /*11a0*/  IMAD.IADD R220, R2, 0x1, R227 ;  /* 0x0000000102dc7824 */ /* 0x000fe200078e02e3 */
[----:B------:R-:W1:Y:S04]  /*11b0*/  LDSM.16.M88.4 R56, [R40+0x4800] ;  /* 0x004800002838783b */ /* 0x000e680000000200 */
[----:B--2---:R-:W2:Y:S04]  /*11c0*/  LDSM.16.M88.4 R4, [R40+0x4000] ;  /* 0x004000002804783b */ /* 0x004ea80000000200 */
[----:B------:R-:W4:Y:S04]  /*11d0*/  LDSM.16.M88.4 R52, [R221+0x800] ;  /* 0x00080000dd34783b */ /* 0x000f280000000200 */
[----:B---3--:R-:W-:Y:S04]  /*11e0*/  LDSM.16.M88.4 R8, [R227] ;  /* 0x00000000e308783b */ /* 0x008fe80000000200 */
[----:B------:R-:W-:Y:S04]  /*11f0*/  LDSM.16.M88.4 R92, [R227+0x800] ;  /* 0x00080000e35c783b */ /* 0x000fe80000000200 */
[----:B------:R-:W-:Y:S04]  /*1200*/  LDSM.16.M88.4 R108, [R40+0x5000] ;  /* 0x00500000286c783b */ /* 0x000fe80000000200 */
[----:B------:R-:W-:Y:S04]  /*1210*/  LDSM.16.M88.4 R140, [R40+0x5800] ;  /* 0x00580000288c783b */ /* 0x000fe80000000200 */
[----:B------:R-:W-:Y:S04]  /*1220*/  LDSM.16.M88.4 R152, [R40+0x6000] ;  /* 0x006000002898783b */ /* 0x000fe80000000200 */
[----:B------:R-:W-:Y:S04]  /*1230*/  LDSM.16.M88.4 R160, [R40+0x6800] ;  /* 0x0068000028a0783b */ /* 0x000fe80000000200 */
[----:B------:R-:W-:Y:S01]  /*1240*/  LDSM.16.M88.4 R164, [R40+0x7000] ;  /* 0x0070000028a4783b */ /* 0x000fe20000000200 */
[C---:B-1----:R-:W-:Y:S03]  /*1250*/  HMMA.16816.F32.BF16 R64, R20.reuse, R56, RZ ;  /* 0x000000381440723c */ /* 0x042fe600000418ff */
[----:B------:R-:W-:Y:S04]  /*1260*/  LDSM.16.M88.4 R200, [R40+0x7800] ;  /* 0x0078000028c8783b */ /* 0x000fe80000000200 */
[----:B------:R-:W-:Y:S01]  /*1270*/  LDSM.16.M88.4 R120, [R221+0x1800] ;  /* 0x00180000dd78783b */ /* 0x000fe20000000200 */
[-C--:B--2---:R-:W-:Y:S03]  /*1280*/  HMMA.16816.F32.BF16 R48, R20, R4.reuse, RZ ;  /* 0x000000041430723c */ /* 0x084fe600000418ff */
[----:B------:R-:W-:Y:S04]  /*1290*/  LDSM.16.M88.4 R136, [R221+0x2000] ;  /* 0x00200000dd88783b */ /* 0x000fe80000000200 */
[----:B------:R-:W-:Y:S01]  /*12a0*/  LDSM.16.M88.4 R148, [R221+0x2800] ;  /* 0x00280000dd94783b */ /* 0x000fe20000000200 */
[C---:B------:R-:W-:Y:S03]  /*12b0*/  HMMA.16816.F32.BF16 R44, R36.reuse, R4, RZ ;  /* 0x00000004242c723c */ /* 0x040fe600000418ff */
[----:B------:R-:W-:Y:S04]  /*12c0*/  LDSM.16.M88.4 R156, [R221+0x3000] ;  /* 0x00300000dd9c783b */ /* 0x000fe80000000200 */
[----:B------:R-:W-:Y:S01]  /*12d0*/  LDSM.16.M88.4 R196, [R221+0x3800] ;  /* 0x00380000ddc4783b */ /* 0x000fe20000000200 */
[----:B------:R-:W-:Y:S01]  /*12e0*/  IMAD.MOV.U32 R4, RZ, RZ, 0x40 ;  /* 0x00000040ff047424 */ /* 0x000fe200078e00ff */
[----:B------:R-:W-:Y:S02]  /*12f0*/  HMMA.16816.F32.BF16 R68, R36, R6, RZ ;  /* 0x000000062444723c */ /* 0x000fe400000418ff */
[----:B------:R-:W0:Y:S02]  /*1300*/  LDGDEPBAR ;  /* 0x00000000000079af */ /* 0x000e240000000000 */
[----:B------:R-:W-:-:S04]  /*1310*/  SEL R4, R4, 0xffffffc0, !P1 ;  /* 0xffffffc004047807 */ /* 0x000fc80004800000 */
[----:B------:R-:W-:Y:S01]  /*1320*/  HMMA.16816.F32.BF16 R76, R20, R6, RZ ;  /* 0x00000006144c723c */ /* 0x000fe200000418ff */
[----:B------:R-:W-:-:S04]  /*1330*/  IMAD.IADD R224, R223, 0x1, R4 ;  /* 0x00000001dfe07824 */ /* 0x000fc800078e0204 */
[----:B------:R-:W-:Y:S01]  /*1340*/  IMAD.IADD R225, R0, 0x1, R224 ;  /* 0x0000000100e17824 */ /* 0x000fe200078e02e0 */
[----:B------:R-:W1:Y:S02]  /*1350*/  LDSM.16.M88.4 R12, [R224] ;  /* 0x00000000e00c783b */ /* 0x000e640000000200 */
[-C--:B------:R-:W-:Y:S02]  /*1360*/  HMMA.16816.F32.BF16 R60, R32, R24.reuse, R44 ;  /* 0x00000018203c723c */ /* 0x080fe4000004182c */
[----:B------:R-:W2:Y:S06]  /*1370*/  LDSM.16.M88.4 R28, [R224+0x2000] ;  /* 0x00200000e01c783b */ /* 0x000eac0000000200 */
[----:B------:R-:W-:Y:S08]  /*1380*/  HMMA.16816.F32.BF16 R72, R16, R24, R48 ;  /* 0x000000181048723c */ /* 0x000ff00000041830 */
[-C--:B------:R-:W-:Y:S08]  /*1390*/  HMMA.16816.F32.BF16 R44, R32, R26.reuse, R68 ;  /* 0x0000001a202c723c */ /* 0x080ff00000041844 */
[C---:B------:R-:W-:Y:S08]  /*13a0*/  HMMA.16816.F32.BF16 R24, R16.reuse, R26, R76 ;  /* 0x0000001a1018723c */ /* 0x040ff0000004184c */
[----:B----4-:R-:W-:Y:S08]  /*13b0*/  HMMA.16816.F32.BF16 R88, R16, R52, R64 ;  /* 0x000000341058723c */ /* 0x010ff00000041840 */
[-C--:B-1----:R-:W-:Y:S08]  /*13c0*/  HMMA.16816.F32.BF16 R76, R12, R8.reuse, R72 ;  /* 0x000000080c4c723c */ /* 0x082ff00000041848 */
[C---:B--2---:R-:W-:Y:S08]  /*13d0*/  HMMA.16816.F32.BF16 R80, R28.reuse, R8, R60 ;  /* 0x000000081c50723c */ /* 0x044ff0000004183c */
[-C--:B------:R-:W-:Y:S01]  /*13e0*/  HMMA.16816.F32.BF16 R72, R28, R10.reuse, R44 ;  /* 0x0000000a1c48723c */ /* 0x080fe2000004182c */
[----:B------:R-:W-:Y:S07]  /*13f0*/  LDSM.16.M88.4 R44, [R220] ;  /* 0x00000000dc2c783b */ /* 0x000fee0000000200 */
[----:B------:R-:W-:Y:S01]  /*1400*/  HMMA.16816.F32.BF16 R64, R12, R10, R24 ;  /* 0x0000000a0c40723c */ /* 0x000fe20000041818 */
[----:B------:R-:W1:Y:S04]  /*1410*/  LDSM.16.M88.4 R8, [R225] ;  /* 0x00000000e108783b */ /* 0x000e680000000200 */
[----:B------:R-:W2:Y:S03]  /*1420*/  LDSM.16.M88.4 R24, [R225+0x2000] ;  /* 0x00200000e118783b */ /* 0x000ea60000000200 */
[C---:B------:R-:W-:Y:S08]  /*1430*/  HMMA.16816.F32.BF16 R48, R36.reuse, R56, RZ ;  /* 0x000000382430723c */ /* 0x040ff000000418ff */
[-C--:B------:R-:W-:Y:S08]  /*1440*/  HMMA.16816.F32.BF16 R68, R36, R58.reuse, RZ ;  /* 0x0000003a2444723c */ /* 0x080ff000000418ff */
[----:B------:R-:W-:Y:S08]  /*1450*/  HMMA.16816.F32.BF16 R60, R20, R58, RZ ;  /* 0x0000003a143c723c */ /* 0x000ff000000418ff */
[----:B------:R-:W-:Y:S01]  /*1460*/  HMMA.16816.F32.BF16 R84, R32, R52, R48 ;  /* 0x000000342054723c */ /* 0x000fe20000041830 */
[----:B------:R-:W3:Y:S07]  /*1470*/  LDSM.16.M88.4 R48, [R220+0x800] ;  /* 0x00080000dc30783b */ /* 0x000eee0000000200 */
[----:B------:R-:W-:Y:S08]  /*1480*/  HMMA.16816.F32.BF16 R56, R12, R92, R88 ;  /* 0x0000005c0c38723c */ /* 0x000ff00000041858 */
[-C--:B-1----:R-:W-:Y:S08]  /*1490*/  HMMA.16816.F32.BF16 R96, R8, R44.reuse, R76 ;  /* 0x0000002c0860723c */ /* 0x082ff0000004184c */
[----:B--2---:R-:W-:Y:S08]  /*14a0*/  HMMA.16816.F32.BF16 R116, R24, R44, R80 ;  /* 0x0000002c1874723c */ /* 0x004ff00000041850 */
[----:B------:R-:W-:Y:S08]  /*14b0*/  HMMA.16816.F32.BF16 R100, R8, R46, R64 ;  /* 0x0000002e0864723c */ /* 0x000ff00000041840 */
[----:B------:R-:W-:Y:S01]  /*14c0*/  FMUL.FTZ R2, R96, c[0x0][0x2ec] ;  /* 0x0000bb0060027a20 */ /* 0x000fe20000410000 */
[----:B------:R-:W-:Y:S01]  /*14d0*/  HMMA.16816.F32.BF16 R40, R28, R92, R84 ;  /* 0x0000005c1c28723c */ /* 0x000fe20000041854 */
[----:B------:R-:W1:Y:S02]  /*14e0*/  LDSM.16.M88.4 R84, [R221+0x1000] ;  /* 0x00100000dd54783b */ /* 0x000e640000000200 */
[----:B------:R2:W-:Y:S05]  /*14f0*/  MUFU.TANH R237, R2 ;  /* 0x0000000200ed7308 */ /* 0x0005ea0000002400 */
[----:B------:R-:W-:Y:S08]  /*1500*/  HMMA.16816.F32.BF16 R104, R24, R46, R72 ;  /* 0x0000002e1868723c */ /* 0x000ff00000041848 */
[----:B------:R-:W-:Y:S01]  /*1510*/  HMMA.16816.F32.BF16 R144, R32, R54, R68 ;  /* 0x000000362090723c */ /* 0x000fe20000041844 */
[----:B--2---:R-:W-:-:S04]  /*1520*/  FMUL.FTZ R2, R97, c[0x0][0x2ec] ;  /* 0x0000bb0061027a20 */ /* 0x004fc80000410000 */
[----:B------:R2:W-:Y:S03]  /*1530*/  MUFU.TANH R236, R2 ;  /* 0x0000000200ec7308 */ /* 0x0005e60000002400 */
[----:B------:R-:W-:Y:S08]  /*1540*/  HMMA.16816.F32.BF16 R128, R16, R54, R60 ;  /* 0x000000361080723c */ /* 0x000ff0000004183c */
[----:B---3--:R-:W-:Y:S01]  /*1550*/  HMMA.16816.F32.BF16 R112, R8, R48, R56 ;  /* 0x000000300870723c */ /* 0x008fe20000041838 */
[----:B--2---:R-:W-:-:S07]  /*1560*/  FMUL.FTZ R2, R98, c[0x0][0x2ec] ;  /* 0x0000bb0062027a20 */ /* 0x004fce0000410000 */
[----:B------:R-:W-:Y:S01]  /*1570*/  HMMA.16816.F32.BF16 R132, R24, R48, R40 ;  /* 0x000000301884723c */ /* 0x000fe20000041828 */
[----:B------:R2:W-:Y:S07]  /*1580*/  MUFU.TANH R239, R2 ;  /* 0x0000000200ef7308 */ /* 0x0005ee0000002400 */
[C---:B------:R-:W-:Y:S08]  /*1590*/  HMMA.16816.F32.BF16 R80, R20.reuse, R108, RZ ;  /* 0x0000006c1450723c */ /* 0x040ff000000418ff */
[----:B------:R-:W-:Y:S01]  /*15a0*/  HMMA.16816.F32.BF16 R72, R20, R140, RZ ;  /* 0x0000008c1448723c */ /* 0x000fe200000418ff */
[----:B--2---:R-:W-:-:S04]  /*15b0*/  FMUL.FTZ R2, R99, c[0x0][0x2ec] ;  /* 0x0000bb0063027a20 */ /* 0x004fc80000410000 */
[----:B------:R2:W-:Y:S03]  /*15c0*/  MUFU.TANH R240, R2 ;  /* 0x0000000200f07308 */ /* 0x0005e60000002400 */
[C---:B------:R-:W-:Y:S08]  /*15d0*/  HMMA.16816.F32.BF16 R64, R20.reuse, R152, RZ ;  /* 0x000000981440723c */ /* 0x040ff000000418ff */
[----:B------:R-:W-:Y:S01]  /*15e0*/  HMMA.16816.F32.BF16 R56, R20, R160, RZ ;  /* 0x000000a01438723c */ /* 0x000fe200000418ff */
[----:B--2---:R-:W-:-:S07]  /*15f0*/  FMUL.FTZ R2, R116, c[0x0][0x2ec] ;  /* 0x0000bb0074027a20 */ /* 0x004fce0000410000 */
[C---:B------:R-:W-:Y:S01]  /*1600*/  HMMA.16816.F32.BF16 R44, R20.reuse, R164, RZ ;  /* 0x000000a4142c723c */ /* 0x040fe200000418ff */
[----:B------:R2:W3:Y:S07]  /*1610*/  MUFU.TANH R205, R2 ;  /* 0x0000000200cd7308 */ /* 0x0004ee0000002400 */
[C---:B------:R-:W-:Y:S08]  /*1620*/  HMMA.16816.F32.BF16 R40, R20.reuse, R200, RZ ;  /* 0x000000c81428723c */ /* 0x040ff000000418ff */
[----:B------:R-:W-:Y:S01]  /*1630*/  HMMA.16816.F32.BF16 R76, R20, R110, RZ ;  /* 0x0000006e144c723c */ /* 0x000fe200000418ff */
[----:B--2---:R-:W-:-:S04]  /*1640*/  FMUL.FTZ R2, R117, c[0x0][0x2ec] ;  /* 0x0000bb0075027a20 */ /* 0x004fc80000410000 */
[----:B------:R2:W4:Y:S03]  /*1650*/  MUFU.TANH R218, R2 ;  /* 0x0000000200da7308 */ /* 0x0005260000002400 */
[C---:B------:R-:W-:Y:S08]  /*1660*/  HMMA.16816.F32.BF16 R68, R20.reuse, R142, RZ ;  /* 0x0000008e1444723c */ /* 0x040ff000000418ff */
[----:B------:R-:W-:Y:S01]  /*1670*/  HMMA.16816.F32.BF16 R60, R20, R154, RZ ;  /* 0x0000009a143c723c */ /* 0x000fe200000418ff */
[----:B--2---:R-:W-:-:S07]  /*1680*/  FMUL.FTZ R2, R118, c[0x0][0x2ec] ;  /* 0x0000bb0076027a20 */ /* 0x004fce0000410000 */
[C---:B------:R-:W-:Y:S01]  /*1690*/  HMMA.16816.F32.BF16 R52, R20.reuse, R162, RZ ;  /* 0x000000a21434723c */ /* 0x040fe200000418ff */
[----:B------:R2:W-:Y:S07]  /*16a0*/  MUFU.TANH R219, R2 ;  /* 0x0000000200db7308 */ /* 0x0005ee0000002400 */
[C---:B------:R-:W-:Y:S08]  /*16b0*/  HMMA.16816.F32.BF16 R88, R20.reuse, R166, RZ ;  /* 0x000000a61458723c */ /* 0x040ff000000418ff */
[----:B------:R-:W-:Y:S01]  /*16c0*/  HMMA.16816.F32.BF16 R96, R20, R202, RZ ;  /* 0x000000ca1460723c */ /* 0x000fe200000418ff */
[----:B--2---:R-:W-:-:S04]  /*16d0*/  FMUL.FTZ R2, R119, c[0x0][0x2ec] ;  /* 0x0000bb0077027a20 */ /* 0x004fc80000410000 */
[----:B------:R2:W5:Y:S03]  /*16e0*/  MUFU.TANH R127, R2 ;  /* 0x00000002007f7308 */ /* 0x0005660000002400 */
[C---:B-1----:R-:W-:Y:S08]  /*16f0*/  HMMA.16816.F32.BF16 R80, R16.reuse, R84, R80 ;  /* 0x000000541050723c */ /* 0x042ff00000041850 */
[----:B------:R-:W-:Y:S01]  /*1700*/  HMMA.16816.F32.BF16 R168, R16, R120, R72 ;  /* 0x0000007810a8723c */ /* 0x000fe20000041848 */
[----:B--2---:R-:W-:-:S07]  /*1710*/  FMUL.FTZ R2, R100, c[0x0][0x2ec] ;  /* 0x0000bb0064027a20 */ /* 0x004fce0000410000 */
[C---:B------:R-:W-:Y:S01]  /*1720*/  HMMA.16816.F32.BF16 R172, R16.reuse, R136, R64 ;  /* 0x0000008810ac723c */ /* 0x040fe20000041840 */
[----:B------:R1:W-:Y:S07]  /*1730*/  MUFU.TANH R214, R2 ;  /* 0x0000000200d67308 */ /* 0x0003ee0000002400 */
[C---:B------:R-:W-:Y:S08]  /*1740*/  HMMA.16816.F32.BF16 R192, R16.reuse, R148, R56 ;  /* 0x0000009410c0723c */ /* 0x040ff00000041838 */
[----:B------:R-:W-:Y:S01]  /*1750*/  HMMA.16816.F32.BF16 R188, R16, R156, R44 ;  /* 0x0000009c10bc723c */ /* 0x000fe2000004182c */
[----:B-1----:R-:W-:-:S04]  /*1760*/  FMUL.FTZ R2, R101, c[0x0][0x2ec] ;  /* 0x0000bb0065027a20 */ /* 0x002fc80000410000 */
[----:B------:R1:W-:Y:S03]  /*1770*/  MUFU.TANH R213, R2 ;  /* 0x0000000200d57308 */ /* 0x0003e60000002400 */
[C---:B------:R-:W-:Y:S08]  /*1780*/  HMMA.16816.F32.BF16 R184, R16.reuse, R196, R40 ;  /* 0x000000c410b8723c */ /* 0x040ff00000041828 */
[----:B------:R-:W-:Y:S01]  /*1790*/  HMMA.16816.F32.BF16 R76, R16, R86, R76 ;  /* 0x00000056104c723c */ /* 0x000fe2000004184c */
[----:B-1----:R-:W-:-:S07]  /*17a0*/  FMUL.FTZ R2, R102, c[0x0][0x2ec] ;  /* 0x0000bb0066027a20 */ /* 0x002fce0000410000 */
[C---:B------:R-:W-:Y:S01]  /*17b0*/  HMMA.16816.F32.BF16 R116, R16.reuse, R138, R60 ;  /* 0x0000008a1074723c */ /* 0x040fe2000004183c */
[----:B------:R1:W-:Y:S07]  /*17c0*/  MUFU.TANH R241, R2 ;  /* 0x0000000200f17308 */ /* 0x0003ee0000002400 */
[C---:B------:R-:W-:Y:S08]  /*17d0*/  HMMA.16816.F32.BF16 R176, R16.reuse, R150, R52 ;  /* 0x0000009610b0723c */ /* 0x040ff00000041834 */
[----:B------:R-:W-:Y:S01]  /*17e0*/  HMMA.16816.F32.BF16 R180, R16, R158, R88 ;  /* 0x0000009e10b4723c */ /* 0x000fe20000041858 */
[----:B-1----:R-:W-:-:S04]  /*17f0*/  FMUL.FTZ R2, R103, c[0x0][0x2ec] ;  /* 0x0000bb0067027a20 */ /* 0x002fc80000410000 */
[----:B------:R1:W-:Y:S03]  /*1800*/  MUFU.TANH R244, R2 ;  /* 0x0000000200f47308 */ /* 0x0003e60000002400 */
[----:B------:R-:W-:Y:S08]  /*1810*/  HMMA.16816.F32.BF16 R100, R16, R122, R68 ;  /* 0x0000007a1064723c */ /* 0x000ff00000041844 */
[----:B------:R-:W-:Y:S01]  /*1820*/  HMMA.16816.F32.BF16 R20, R12, R94, R128 ;  /* 0x0000005e0c14723c */ /* 0x000fe20000041880 */
[----:B-1----:R-:W-:-:S07]  /*1830*/  FMUL.FTZ R2, R104, c[0x0][0x2ec] ;  /* 0x0000bb0068027a20 */ /* 0x002fce0000410000 */
[----:B------:R-:W-:Y:S01]  /*1840*/  HMMA.16816.F32.BF16 R40, R36, R108, RZ ;  /* 0x0000006c2428723c */ /* 0x000fe200000418ff */
[----:B------:R1:W-:Y:S07]  /*1850*/  MUFU.TANH R249, R2 ;  /* 0x0000000200f97308 */ /* 0x0003ee0000002400 */
[----:B------:R-:W-:Y:S01]  /*1860*/  HMMA.16816.F32.BF16 R44, R28, R94, R144 ;  /* 0x0000005e1c2c723c */ /* 0x000fe20000041890 */
[----:B------:R-:W-:Y:S07]  /*1870*/  LDSM.16.M88.4 R92, [R220+0x3000] ;  /* 0x00300000dc5c783b */ /* 0x000fee0000000200 */
[----:B------:R-:W-:Y:S01]  /*1880*/  HMMA.16816.F32.BF16 R52, R36, R140, RZ ;  /* 0x0000008c2434723c */ /* 0x000fe200000418ff */
[----:B-1----:R-:W-:-:S04]  /*1890*/  FMUL.FTZ R2, R105, c[0x0][0x2ec] ;  /* 0x0000bb0069027a20 */ /* 0x002fc80000410000 */
[----:B------:R1:W-:Y:S03]  /*18a0*/  MUFU.TANH R246, R2 ;  /* 0x0000000200f67308 */ /* 0x0003e60000002400 */
[----:B------:R-:W-:Y:S01]  /*18b0*/  HMMA.16816.F32.BF16 R56, R8, R50, R20 ;  /* 0x000000320838723c */ /* 0x000fe20000041814 */
[----:B------:R-:W-:Y:S07]  /*18c0*/  LDSM.16.M88.4 R20, [R220+0x1000] ;  /* 0x00100000dc14783b */ /* 0x000fee0000000200 */
[----:B------:R-:W-:Y:S01]  /*18d0*/  HMMA.16816.F32.BF16 R40, R32, R84, R40 ;  /* 0x000000542028723c */ /* 0x000fe20000041828 */
[----:B-1----:R-:W-:-:S07]  /*18e0*/  FMUL.FTZ R2, R106, c[0x0][0x2ec] ;  /* 0x0000bb006a027a20 */ /* 0x002fce0000410000 */
[----:B------:R-:W-:Y:S01]  /*18f0*/  HMMA.16816.F32.BF16 R60, R24, R50, R44 ;  /* 0x00000032183c723c */ /* 0x000fe2000004182c */
[----:B------:R1:W-:Y:S07]  /*1900*/  MUFU.TANH R247, R2 ;  /* 0x0000000200f77308 */ /* 0x0003ee0000002400 */
[----:B------:R-:W-:Y:S08]  /*1910*/  HMMA.16816.F32.BF16 R68, R32, R120, R52 ;  /* 0x000000782044723c */ /* 0x000ff00000041834 */
[----:B------:R-:W-:Y:S01]  /*1920*/  HMMA.16816.F32.BF16 R52, R36, R110, RZ ;  /* 0x0000006e2434723c */ /* 0x000fe200000418ff */
[----:B------:R-:W-:Y:S01]  /*1930*/  LDSM.16.M88.4 R108, [R227+0x3800] ;  /* 0x00380000e36c783b */ /* 0x000fe20000000200 */
[----:B-1----:R-:W-:-:S04]  /*1940*/  FMUL.FTZ R2, R107, c[0x0][0x2ec] ;  /* 0x0000bb006b027a20 */ /* 0x002fc80000410000 */
[----:B------:R1:W-:Y:S02]  /*1950*/  MUFU.TANH R245, R2 ;  /* 0x0000000200f57308 */ /* 0x0003e40000002400 */
[----:B------:R-:W-:Y:S01]  /*1960*/  HMMA.16816.F32.BF16 R104, R16, R198, R96 ;  /* 0x000000c61068723c */ /* 0x000fe20000041860 */
[----:B------:R-:W2:Y:S04]  /*1970*/  LDSM.16.M88.4 R16, [R227+0x1000] ;  /* 0x00100000e310783b */ /* 0x000ea80000000200 */
[----:B------:R-:W5:Y:S03]  /*1980*/  LDSM.16.M88.4 R96, [R227+0x3000] ;  /* 0x00300000e360783b */ /* 0x000f660000000200 */
[----:B------:R-:W-:Y:S01]  /*1990*/  HMMA.16816.F32.BF16 R48, R36, R152, RZ ;  /* 0x000000982430723c */ /* 0x000fe200000418ff */
[----:B-1----:R-:W-:-:S07]  /*19a0*/  FMUL.FTZ R2, R112, c[0x0][0x2ec] ;  /* 0x0000bb0070027a20 */ /* 0x002fce0000410000 */
[C---:B------:R-:W-:Y:S01]  /*19b0*/  HMMA.16816.F32.BF16 R52, R32.reuse, R86, R52 ;  /* 0x000000562034723c */ /* 0x040fe20000041834 */
[----:B------:R1:W-:Y:S11]  /*19c0*/  MUFU.TANH R210, R2 ;  /* 0x0000000200d27308 */ /* 0x0003f60000002400 */
[----:B------:R-:W-:Y:S04]  /*19d0*/  @!UPT UIADD3 URZ, URZ, URZ, URZ ;  /* 0x0000003f3f3ff290 */ /* 0x000fe8000fffe03f */
[----:B------:R-:W-:Y:S01]  /*19e0*/  HMMA.16816.F32.BF16 R72, R32, R136, R48 ;  /* 0x000000882048723c */ /* 0x000fe20000041830 */
[----:B-1----:R-:W-:Y:S02]  /*19f0*/  FMUL.FTZ R2, R113, c[0x0][0x2ec] ;  /* 0x0000bb0071027a20 */ /* 0x002fe40000410000 */
[----:B---3--:R-:W-:Y:S02]  /*1a00*/  IMAD.MOV.U32 R113, RZ, RZ, R205 ;  /* 0x000000ffff717224 */ /* 0x008fe400078e00cd */
[----:B------:R1:W-:Y:S02]  /*1a10*/  MUFU.TANH R206, R2 ;  /* 0x0000000200ce7308 */ /* 0x0003e40000002400 */
[----:B----4-:R-:W-:Y:S01]  /*1a20*/  IMAD.MOV.U32 R137, RZ, RZ, R218 ;  /* 0x000000ffff897224 */ /* 0x010fe200078e00da */
[-C--:B--2---:R-:W-:Y:S08]  /*1a30*/  HMMA.16816.F32.BF16 R44, R12, R16.reuse, R80 ;  /* 0x000000100c2c723c */ /* 0x084ff00000041850 */
[----:B------:R-:W-:Y:S01]  /*1a40*/  HMMA.16816.F32.BF16 R40, R28, R16, R40 ;  /* 0x000000101c28723c */ /* 0x000fe20000041828 */
[----:B-1----:R-:W-:-:S07]  /*1a50*/  FMUL.FTZ R2, R114, c[0x0][0x2ec] ;  /* 0x0000bb0072027a20 */ /* 0x002fce0000410000 */
[----:B------:R-:W-:Y:S01]  /*1a60*/  HMMA.16816.F32.BF16 R48, R28, R18, R52 ;  /* 0x000000121c30723c */ /* 0x000fe20000041834 */
[----:B------:R1:W-:Y:S11]  /*1a70*/  MUFU.TANH R243, R2 ;  /* 0x0000000200f37308 */ /* 0x0003f60000002400 */
[----:B------:R-:W-:Y:S04]  /*1a80*/  @!UPT UIADD3 URZ, URZ, URZ, URZ ;  /* 0x0000003f3f3ff290 */ /* 0x000fe8000fffe03f */
[----:B------:R-:W-:Y:S01]  /*1a90*/  HMMA.16816.F32.BF16 R64, R24, R20, R40 ;  /* 0x000000141840723c */ /* 0x000fe20000041828 */
[----:B------:R-:W2:Y:S01]  /*1aa0*/  LDSM.16.M88.4 R40, [R227+0x1800] ;  /* 0x00180000e328783b */ /* 0x000ea20000000200 */
[----:B-1----:R-:W-:-:S04]  /*1ab0*/  FMUL.FTZ R2, R115, c[0x0][0x2ec] ;  /* 0x0000bb0073027a20 */ /* 0x002fc80000410000 */
[----:B------:R1:W-:Y:S02]  /*1ac0*/  MUFU.TANH R215, R2 ;  /* 0x0000000200d77308 */ /* 0x0003e40000002400 */
[----:B-1----:R-:W-:Y:S02]  /*1ad0*/  FMUL.FTZ R2, R132, c[0x0][0x2ec] ;  /* 0x0000bb0084027a20 */ /* 0x002fe40000410000 */
[----:B-----5:R-:W-:-:S04]  /*1ae0*/  IMAD.MOV.U32 R132, RZ, RZ, R127 ;  /* 0x000000ffff847224 */ /* 0x020fc800078e007f */
[----:B------:R1:W-:Y:S02]  /*1af0*/  MUFU.TANH R242, R2 ;  /* 0x0000000200f27308 */ /* 0x0003e40000002400 */
[----:B-1----:R-:W-:-:S06]  /*1b00*/  FMUL.FTZ R2, R133, c[0x0][0x2ec] ;  /* 0x0000bb0085027a20 */ /* 0x002fcc0000410000 */
[----:B------:R1:W3:Y:S02]  /*1b10*/  MUFU.TANH R3, R2 ;  /* 0x0000000200037308 */ /* 0x0002e40000002400 */
[----:B-1----:R-:W-:Y:S02]  /*1b20*/  FMUL.FTZ R2, R134, c[0x0][0x2ec] ;  /* 0x0000bb0086027a20 */ /* 0x002fe40000410000 */
[----:B---3--:R-:W-:-:S04]  /*1b30*/  IMAD.MOV.U32 R136, RZ, RZ, R3 ;  /* 0x000000ffff887224 */ /* 0x008fc800078e0003 */
[----:B------:R1:W3:Y:S01]  /*1b40*/  MUFU.TANH R5, R2 ;  /* 0x0000000200057308 */ /* 0x0002e20000002400 */
[----:B------:R-:W-:Y:S02]  /*1b50*/  IMAD.SHL.U32 R3, R204, 0x2, RZ ;  /* 0x00000002cc037824 */ /* 0x000fe400078e00ff */
[----:B-1----:R-:W-:-:S05]  /*1b60*/  FMUL.FTZ R2, R135, c[0x0][0x2ec] ;  /* 0x0000bb0087027a20 */ /* 0x002fca0000410000 */
[----:B------:R1:W-:Y:S02]  /*1b70*/  MUFU.TANH R135, R2 ;  /* 0x0000000200877308 */ /* 0x0003e40000002400 */
[----:B-1----:R-:W-:-:S06]  /*1b80*/  FMUL.FTZ R2, R56, c[0x0][0x2ec] ;  /* 0x0000bb0038027a20 */ /* 0x002fcc0000410000 */
[----:B------:R1:W-:Y:S02]  /*1b90*/  MUFU.TANH R205, R2 ;  /* 0x0000000200cd7308 */ /* 0x0003e40000002400 */
[----:B-1----:R-:W-:-:S06]  /*1ba0*/  FMUL.FTZ R2, R57, c[0x0][0x2ec] ;  /* 0x0000bb0039027a20 */ /* 0x002fcc0000410000 */
[----:B------:R1:W-:Y:S02]  /*1bb0*/  MUFU.TANH R145, R2 ;  /* 0x0000000200917308 */ /* 0x0003e40000002400 */
[----:B-1----:R-:W-:-:S06]  /*1bc0*/  FMUL.FTZ R2, R58, c[0x0][0x2ec] ;  /* 0x0000bb003a027a20 */ /* 0x002fcc0000410000 */
[----:B------:R1:W-:Y:S02]  /*1bd0*/  MUFU.TANH R212, R2 ;  /* 0x0000000200d47308 */ /* 0x0003e40000002400 */
[----:B-1----:R-:W-:Y:S02]  /*1be0*/  FMUL.FTZ R2, R59, c[0x0][0x2ec] ;  /* 0x0000bb003b027a20 */ /* 0x002fe40000410000 */
[----:B------:R-:W-:Y:S04]  /*1bf0*/  HMMA.16816.F32.BF16 R56, R8, R20, R44 ;  /* 0x000000140838723c */ /* 0x000fe8000004182c */
[----:B------:R1:W-:Y:S04]  /*1c00*/  MUFU.TANH R211, R2 ;  /* 0x0000000200d37308 */ /* 0x0003e80000002400 */
[C---:B------:R-:W-:Y:S01]  /*1c10*/  HMMA.16816.F32.BF16 R44, R12.reuse, R18, R76 ;  /* 0x000000120c2c723c */ /* 0x040fe2000004184c */
[----:B------:R-:W4:Y:S07]  /*1c20*/  LDSM.16.M88.4 R16, [R220+0x1800] ;  /* 0x00180000dc10783b */ /* 0x000f2e0000000200 */
[----:B------:R-:W-:Y:S01]  /*1c30*/  HMMA.16816.F32.BF16 R76, R12, R96, R188 ;  /* 0x000000600c4c723c */ /* 0x000fe200000418bc */
[----:B-1----:R-:W-:-:S04]  /*1c40*/  FMUL.FTZ R2, R60, c[0x0][0x2ec] ;  /* 0x0000bb003c027a20 */ /* 0x002fc80000410000 */
[----:B------:R1:W-:Y:S02]  /*1c50*/  MUFU.TANH R133, R2 ;  /* 0x0000000200857308 */ /* 0x0003e40000002400 */
[----:B------:R-:W-:Y:S02]  /*1c60*/  IMAD.MOV.U32 R191, RZ, RZ, R136 ;  /* 0x000000ffffbf7224 */ /* 0x000fe400078e0088 */
[----:B------:R-:W-:Y:S02]  /*1c70*/  IMAD.MOV.U32 R189, RZ, RZ, R132 ;  /* 0x000000ffffbd7224 */ /* 0x000fe400078e0084 */
[----:B------:R-:W-:Y:S02]  /*1c80*/  IMAD.MOV.U32 R190, RZ, RZ, R137 ;  /* 0x000000ffffbe7224 */ /* 0x000fe400078e0089 */
[----:B------:R-:W-:-:S03]  /*1c90*/  IMAD.MOV.U32 R188, RZ, RZ, R249 ;  /* 0x000000ffffbc7224 */ /* 0x000fc600078e00f9 */
[----:B------:R-:W-:Y:S01]  /*1ca0*/  HMMA.16816.F32.BF16 R52, R8, R22, R44 ;  /* 0x000000160834723c */ /* 0x000fe2000004182c */
[----:B-1----:R-:W-:-:S07]  /*1cb0*/  FMUL.FTZ R2, R61, c[0x0][0x2ec] ;  /* 0x0000bb003d027a20 */ /* 0x002fce0000410000 */
[----:B------:R-:W-:Y:S01]  /*1cc0*/  HMMA.16816.F32.BF16 R44, R36, R164, RZ ;  /* 0x000000a4242c723c */ /* 0x000fe200000418ff */
[----:B------:R1:W-:Y:S02]  /*1cd0*/  MUFU.TANH R112, R2 ;  /* 0x0000000200707308 */ /* 0x0003e40000002400 */
[----:B-1----:R-:W-:-:S06]  /*1ce0*/  FMUL.FTZ R2, R62, c[0x0][0x2ec] ;  /* 0x0000bb003e027a20 */ /* 0x002fcc0000410000 */
[----:B------:R1:W-:Y:S11]  /*1cf0*/  MUFU.TANH R134, R2 ;  /* 0x0000000200867308 */ /* 0x0003f60000002400 */
[----:B------:R-:W-:Y:S04]  /*1d00*/  @!UPT UIADD3 URZ, URZ, URZ, URZ ;  /* 0x0000003f3f3ff290 */ /* 0x000fe8000fffe03f */
[----:B------:R-:W-:Y:S08]  /*1d10*/  HMMA.16816.F32.BF16 R128, R32, R156, R44 ;  /* 0x0000009c2080723c */ /* 0x000ff0000004182c */
[----:B------:R-:W-:Y:S01]  /*1d20*/  HMMA.16816.F32.BF16 R44, R36, R142, RZ ;  /* 0x0000008e242c723c */ /* 0x000fe200000418ff */
[----:B-1----:R-:W-:-:S07]  /*1d30*/  FMUL.FTZ R2, R63, c[0x0][0x2ec] ;  /* 0x0000bb003f027a20 */ /* 0x002fce0000410000 */
[----:B------:R-:W-:Y:S01]  /*1d40*/  HMMA.16816.F32.BF16 R60, R36, R160, RZ ;  /* 0x000000a0243c723c */ /* 0x000fe200000418ff */
[----:B------:R-:W-:Y:S01]  /*1d50*/  IMAD.MOV.U32 R142, RZ, RZ, R113 ;  /* 0x000000ffff8e7224 */ /* 0x000fe200078e0071 */
[----:B------:R1:W5:Y:S02]  /*1d60*/  MUFU.TANH R248, R2 ;  /* 0x0000000200f87308 */ /* 0x0003640000002400 */
[----:B-1----:R-:W-:-:S06]  /*1d70*/  FMUL.FTZ R2, R56, c[0x0][0x2ec] ;  /* 0x0000bb0038027a20 */ /* 0x002fcc0000410000 */
[----:B------:R1:W-:Y:S11]  /*1d80*/  MUFU.TANH R152, R2 ;  /* 0x0000000200987308 */ /* 0x0003f60000002400 */
[----:B------:R-:W-:Y:S03]  /*1d90*/  @!UPT UIADD3 URZ, URZ, URZ, URZ ;  /* 0x0000003f3f3ff290 */ /* 0x000fe6000fffe03f */
[----:B------:R-:W-:Y:S08]  /*1da0*/  HMMA.16816.F32.BF16 R88, R32, R148, R60 ;  /* 0x000000942058723c */ /* 0x000ff0000004183c */
[----:B------:R-:W-:Y:S01]  /*1db0*/  HMMA.16816.F32.BF16 R60, R24, R22, R48 ;  /* 0x00000016183c723c */ /* 0x000fe20000041830 */
[----:B-1----:R-:W-:-:S07]  /*1dc0*/  FMUL.FTZ R2, R57, c[0x0][0x2ec] ;  /* 0x0000bb0039027a20 */ /* 0x002fce0000410000 */
[-C--:B--2---:R-:W-:Y:S01]  /*1dd0*/  HMMA.16816.F32.BF16 R48, R12, R40.reuse, R168 ;  /* 0x000000280c30723c */ /* 0x084fe200000418a8 */
[----:B------:R1:W2:Y:S06]  /*1de0*/  MUFU.TANH R144, R2 ;  /* 0x0000000200907308 */ /* 0x0002ac0000002400 */
[----:B------:R-:W-:Y:S01]  /*1df0*/  IMAD.MOV.U32 R171, RZ, RZ, R219 ;  /* 0x000000ffffab7224 */ /* 0x000fe200078e00db */
[----:B------:R-:W-:Y:S01]  /*1e00*/  HMMA.16816.F32.BF16 R20, R28, R40, R68 ;  /* 0x000000281c14723c */ /* 0x000fe20000041844 */
[----:B---3--:R-:W-:Y:S01]  /*1e10*/  IMAD.MOV.U32 R170, RZ, RZ, R5 ;  /* 0x000000ffffaa7224 */ /* 0x008fe200078e0005 */
[----:B------:R-:W-:-:S04]  /*1e20*/  SHF.R.S32.HI R5, RZ, 0x1f, R207 ;  /* 0x0000001fff057819 */ /* 0x000fc800000114cf */
[----:B------:R-:W-:Y:S01]  /*1e30*/  LEA.HI R5, R5, R125, RZ, 0x2 ;  /* 0x0000007d05057211 */ /* 0x000fe200078f10ff */
[----:B-1----:R-:W-:-:S03]  /*1e40*/  FMUL.FTZ R2, R58, c[0x0][0x2ec] ;  /* 0x0000bb003a027a20 */ /* 0x002fc60000410000 */
[----:B------:R-:W-:Y:S01]  /*1e50*/  LOP3.LUT R5, R5, 0xfffffffc, RZ, 0xc0, !PT ;  /* 0xfffffffc05057812 */ /* 0x000fe200078ec0ff */
[----:B------:R1:W-:Y:S04]  /*1e60*/  MUFU.TANH R209, R2 ;  /* 0x0000000200d17308 */ /* 0x0003e80000002400 */
[----:B------:R-:W-:-:S05]  /*1e70*/  IMAD.IADD R5, R125, 0x1, -R5 ;  /* 0x000000017d057824 */ /* 0x000fca00078e0a05 */
[----:B------:R-:W-:Y:S01]  /*1e80*/  STL [R1+0x80], R5 ;  /* 0x0000800501007387 */ /* 0x000fe20000100800 */
[----:B-1----:R-:W-:Y:S02]  /*1e90*/  FMUL.FTZ R2, R59, c[0x0][0x2ec] ;  /* 0x0000bb003b027a20 */ /* 0x002fe40000410000 */
[----:B----4-:R-:W-:Y:S02]  /*1ea0*/  HMMA.16816.F32.BF16 R56, R8, R16, R48 ;  /* 0x000000100838723c */ /* 0x010fe40000041830 */
[----:B------:R1:W-:Y:S06]  /*1eb0*/  MUFU.TANH R208, R2 ;  /* 0x0000000200d07308 */ /* 0x0003ec0000002400 */
[----:B------:R-:W-:Y:S01]  /*1ec0*/  HMMA.16816.F32.BF16 R48, R32, R122, R44 ;  /* 0x0000007a2030723c */ /* 0x000fe2000004182c */
[----:B------:R-:W3:Y:S06]  /*1ed0*/  LDSM.16.M88.4 R44, [R227+0x2000] ;  /* 0x00200000e32c783b */ /* 0x000eec0000000200 */
[----:B------:R-:W-:-:S02]  /*1ee0*/  IMAD.MOV.U32 R122, RZ, RZ, R170 ;  /* 0x000000ffff7a7224 */ /* 0x000fc400078e00aa */
[----:B-1----:R-:W-:-:S04]  /*1ef0*/  FMUL.FTZ R2, R64, c[0x0][0x2ec] ;  /* 0x0000bb0040027a20 */ /* 0x002fc80000410000 */
        /* <DEDUP_REMOVED lines=8> */
[-C--:B------:R-:W-:Y:S01]  /*1f80*/  HMMA.16816.F32.BF16 R20, R12, R42.reuse, R100 ;  /* 0x0000002a0c14723c */ /* 0x080fe20000041864 */
[----:B------:R-:W-:Y:S07]  /*1f90*/  LDSM.16.M88.4 R100, [R220+0x3800] ;  /* 0x00380000dc64783b */ /* 0x000fee0000000200 */
[----:B------:R-:W-:Y:S01]  /*1fa0*/  HMMA.16816.F32.BF16 R40, R28, R42, R48 ;  /* 0x0000002a1c28723c */ /* 0x000fe20000041830 */
[----:B-1----:R-:W-:-:S04]  /*1fb0*/  FMUL.FTZ R2, R52, c[0x0][0x2ec] ;  /* 0x0000bb0034027a20 */ /* 0x002fc80000410000 */
[----:B------:R1:W-:Y:S03]  /*1fc0*/  MUFU.TANH R127, R2 ;  /* 0x00000002007f7308 */ /* 0x0003e60000002400 */
[----:B---3--:R-:W-:Y:S01]  /*1fd0*/  HMMA.16816.F32.BF16 R48, R12, R44, R172 ;  /* 0x0000002c0c30723c */ /* 0x008fe200000418ac */
[----:B-1----:R-:W-:-:S04]  /*1fe0*/  FMUL.FTZ R2, R53, c[0x0][0x2ec] ;  /* 0x0000bb0035027a20 */ /* 0x002fc80000410000 */
[----:B------:R1:W-:Y:S02]  /*1ff0*/  MUFU.TANH R153, R2 ;  /* 0x0000000200997308 */ /* 0x0003e40000002400 */
[----:B-1----:R-:W-:-:S06]  /*2000*/  FMUL.FTZ R2, R54, c[0x0][0x2ec] ;  /* 0x0000bb0036027a20 */ /* 0x002fcc0000410000 */
[----:B------:R1:W-:Y:S02]  /*2010*/  MUFU.TANH R148, R2 ;  /* 0x0000000200947308 */ /* 0x0003e40000002400 */
[----:B-1----:R-:W-:Y:S02]  /*2020*/  FMUL.FTZ R2, R55, c[0x0][0x2ec] ;  /* 0x0000bb0037027a20 */ /* 0x002fe40000410000 */
[----:B------:R-:W-:Y:S04]  /*2030*/  HMMA.16816.F32.BF16 R52, R36, R154, RZ ;  /* 0x0000009a2434723c */ /* 0x000fe800000418ff */
[----:B------:R1:W-:Y:S02]  /*2040*/  MUFU.TANH R146, R2 ;  /* 0x0000000200927308 */ /* 0x0003e40000002400 */
[----:B-1----:R-:W-:-:S06]  /*2050*/  FMUL.FTZ R2, R60, c[0x0][0x2ec] ;  /* 0x0000bb003c027a20 */ /* 0x002fcc0000410000 */
[----:B------:R1:W-:Y:S11]  /*2060*/  MUFU.TANH R232, R2 ;  /* 0x0000000200e87308 */ /* 0x0003f60000002400 */
[----:B------:R-:W-:Y:S01]  /*2070*/  @!UPT UIADD3 URZ, URZ, URZ, URZ ;  /* 0x0000003f3f3ff290 */ /* 0x000fe2000fffe03f */
[----:B------:R-:W-:Y:S08]  /*2080*/  HMMA.16816.F32.BF16 R68, R32, R138, R52 ;  /* 0x0000008a2044723c */ /* 0x000ff00000041834 */
[----:B------:R-:W-:Y:S01]  /*2090*/  HMMA.16816.F32.BF16 R52, R36, R166, RZ ;  /* 0x000000a62434723c */ /* 0x000fe200000418ff */
[----:B-1----:R-:W-:-:S06]  /*20a0*/  FMUL.FTZ R2, R61, c[0x0][0x2ec] ;  /* 0x0000bb003d027a20 */ /* 0x002fcc0000410000 */
[----:B------:R-:W-:Y:S01]  /*20b0*/  IMAD.MOV.U32 R166, RZ, RZ, R171 ;  /* 0x000000ffffa67224 */ /* 0x000fe200078e00ab */
[----:B------:R1:W-:Y:S08]  /*20c0*/  MUFU.TANH R231, R2 ;  /* 0x0000000200e77308 */ /* 0x0003f00000002400 */
[----:B------:R-:W-:Y:S08]  /*20d0*/  HMMA.16816.F32.BF16 R80, R28, R46, R68 ;  /* 0x0000002e1c50723c */ /* 0x000ff00000041844 */
[----:B------:R-:W-:Y:S01]  /*20e0*/  HMMA.16816.F32.BF16 R156, R32, R158, R52 ;  /* 0x0000009e209c723c */ /* 0x000fe20000041834 */
[----:B------:R-:W-:Y:S01]  /*20f0*/  LDSM.16.M88.4 R52, [R220+0x2800] ;  /* 0x00280000dc34783b */ /* 0x000fe20000000200 */
[----:B-1----:R-:W-:-:S04]  /*2100*/  FMUL.FTZ R2, R62, c[0x0][0x2ec] ;  /* 0x0000bb003e027a20 */ /* 0x002fc80000410000 */
[----:B------:R1:W-:Y:S02]  /*2110*/  MUFU.TANH R230, R2 ;  /* 0x0000000200e67308 */ /* 0x0003e40000002400 */
[----:B-1----:R-:W-:Y:S02]  /*2120*/  FMUL.FTZ R2, R63, c[0x0][0x2ec] ;  /* 0x0000bb003f027a20 */ /* 0x002fe40000410000 */
[----:B------:R-:W-:Y:S04]  /*2130*/  HMMA.16816.F32.BF16 R60, R36, R162, RZ ;  /* 0x000000a2243c723c */ /* 0x000fe800000418ff */
[----:B------:R1:W-:Y:S02]  /*2140*/  MUFU.TANH R229, R2 ;  /* 0x0000000200e57308 */ /* 0x0003e40000002400 */
[----:B-1----:R-:W-:-:S06]  /*2150*/  FMUL.FTZ R2, R56, c[0x0][0x2ec] ;  /* 0x0000bb0038027a20 */ /* 0x002fcc0000410000 */
[----:B------:R1:W-:Y:S11]  /*2160*/  MUFU.TANH R121, R2 ;  /* 0x0000000200797308 */ /* 0x0003f60000002400 */
[----:B------:R-:W-:Y:S01]  /*2170*/  @!UPT UIADD3 URZ, URZ, URZ, URZ ;  /* 0x0000003f3f3ff290 */ /* 0x000fe2000fffe03f */
[----:B------:R-:W-:Y:S07]  /*2180*/  HMMA.16816.F32.BF16 R84, R32, R150, R60 ;  /* 0x000000962054723c */ /* 0x000fee000004183c */
[----:B-----5:R-:W-:Y:S01]  /*2190*/  IMAD.MOV.U32 R151, RZ, RZ, R248 ;  /* 0x000000ffff977224 */ /* 0x020fe200078e00f8 */
[----:B------:R-:W-:Y:S01]  /*21a0*/  HMMA.16816.F32.BF16 R60, R24, R18, R40 ;  /* 0x00000012183c723c */ /* 0x000fe20000041828 */
[----:B-1----:R-:W-:-:S07]  /*21b0*/  FMUL.FTZ R2, R57, c[0x0][0x2ec] ;  /* 0x0000bb0039027a20 */ /* 0x002fce0000410000 */
[----:B------:R-:W-:Y:S01]  /*21c0*/  HMMA.16816.F32.BF16 R40, R28, R44, R72 ;  /* 0x0000002c1c28723c */ /* 0x000fe20000041848 */
[----:B------:R1:W-:Y:S07]  /*21d0*/  MUFU.TANH R120, R2 ;  /* 0x0000000200787308 */ /* 0x0003ee0000002400 */
[C---:B------:R-:W-:Y:S08]  /*21e0*/  HMMA.16816.F32.BF16 R44, R12.reuse, R46, R116 ;  /* 0x0000002e0c2c723c */ /* 0x040ff00000041874 */
[----:B------:R-:W-:Y:S01]  /*21f0*/  HMMA.16816.F32.BF16 R72, R12, R108, R184 ;  /* 0x0000006c0c48723c */ /* 0x000fe200000418b8 */
[----:B-1----:R-:W-:-:S04]  /*2200*/  FMUL.FTZ R2, R58, c[0x0][0x2ec] ;  /* 0x0000bb003a027a20 */ /* 0x002fc80000410000 */
[----:B------:R1:W-:Y:S02]  /*2210*/  MUFU.TANH R164, R2 ;  /* 0x0000000200a47308 */ /* 0x0003e40000002400 */
[----:B------:R-:W-:Y:S02]  /*2220*/  IMAD.MOV.U32 R186, RZ, RZ, R246 ;  /* 0x000000ffffba7224 */ /* 0x000fe400078e00f6 */
[----:B------:R-:W-:Y:S02]  /*2230*/  IMAD.MOV.U32 R187, RZ, RZ, R247 ;  /* 0x000000ffffbb7224 */ /* 0x000fe400078e00f7 */
[----:B------:R-:W-:Y:S02]  /*2240*/  IMAD.MOV.U32 R184, RZ, RZ, R245 ;  /* 0x000000ffffb87224 */ /* 0x000fe400078e00f5 */
[----:B------:R-:W-:Y:S02]  /*2250*/  IMAD.MOV.U32 R185, RZ, RZ, R242 ;  /* 0x000000ffffb97224 */ /* 0x000fe400078e00f2 */
[----:B-1----:R-:W-:-:S02]  /*2260*/  FMUL.FTZ R2, R59, c[0x0][0x2ec] ;  /* 0x0000bb003b027a20 */ /* 0x002fc40000410000 */
[----:B------:R-:W-:Y:S01]  /*2270*/  HMMA.16816.F32.BF16 R56, R8, R18, R20 ;  /* 0x000000120838723c */ /* 0x000fe20000041814 */
[----:B------:R-:W1:Y:S01]  /*2280*/  LDSM.16.M88.4 R20, [R220+0x2000] ;  /* 0x00200000dc14783b */ /* 0x000e620000000200 */
[----:B------:R3:W-:Y:S03]  /*2290*/  MUFU.TANH R140, R2 ;  /* 0x00000002008c7308 */ /* 0x0007e60000002400 */
[----:B------:R-:W4:Y:S01]  /*22a0*/  LDSM.16.M88.4 R16, [R227+0x2800] ;  /* 0x00280000e310783b */ /* 0x000f220000000200 */
[----:B------:R-:W-:-:S04]  /*22b0*/  DEPBAR.LE SB0, 0x0 ;  /* 0x000080000000791a */ /* 0x000fc80000000000 */
[----:B---3--:R-:W-:-:S04]  /*22c0*/  FMUL.FTZ R2, R64, c[0x0][0x2ec] ;  /* 0x0000bb0040027a20 */ /* 0x008fc80000410000 */
[----:B------:R3:W-:Y:S02]  /*22d0*/  MUFU.TANH R219, R2 ;  /* 0x0000000200db7308 */ /* 0x0007e40000002400 */
[----:B---3--:R-:W-:Y:S01]  /*22e0*/  FMUL.FTZ R2, R65, c[0x0][0x2ec] ;  /* 0x0000bb0041027a20 */ /* 0x008fe20000410000 */
[-C--:B-1----:R-:W-:Y:S05]  /*22f0*/  HMMA.16816.F32.BF16 R48, R8, R20.reuse, R48 ;  /* 0x000000140830723c */ /* 0x082fea0000041830 */
[----:B------:R1:W-:Y:S03]  /*2300*/  MUFU.TANH R228, R2 ;  /* 0x0000000200e47308 */ /* 0x0003e60000002400 */
[----:B------:R-:W-:Y:S08]  /*2310*/  HMMA.16816.F32.BF16 R40, R24, R20, R40 ;  /* 0x000000141828723c */ /* 0x000ff00000041828 */
[----:B------:R-:W-:Y:S01]  /*2320*/  HMMA.16816.F32.BF16 R44, R8, R22, R44 ;  /* 0x00000016082c723c */ /* 0x000fe2000004182c */
[----:B-1----:R-:W-:-:S04]  /*2330*/  FMUL.FTZ R2, R66, c[0x0][0x2ec] ;  /* 0x0000bb0042027a20 */ /* 0x002fc80000410000 */
[----:B------:R1:W-:Y:S03]  /*2340*/  MUFU.TANH R150, R2 ;  /* 0x0000000200967308 */ /* 0x0003e60000002400 */
[----:B----4-:R-:W-:Y:S07]  /*2350*/  HMMA.16816.F32.BF16 R68, R12, R18, R176 ;  /* 0x000000120c44723c */ /* 0x010fee00000418b0 */
[----:B------:R-:W-:Y:S01]  /*2360*/  IMAD.MOV.U32 R179, RZ, RZ, R241 ;  /* 0x000000ffffb37224 */ /* 0x000fe200078e00f1 */
[----:B------:R-:W-:Y:S01]  /*2370*/  HMMA.16816.F32.BF16 R20, R24, R22, R80 ;  /* 0x000000161814723c */ /* 0x000fe20000041850 */
[----:B------:R-:W-:-:S02]  /*2380*/  IMAD.MOV.U32 R178, RZ, RZ, R240 ;  /* 0x000000ffffb27224 */ /* 0x000fc400078e00f0 */
[----:B-1----:R-:W-:-:S05]  /*2390*/  FMUL.FTZ R2, R67, c[0x0][0x2ec] ;  /* 0x0000bb0043027a20 */ /* 0x002fca0000410000 */
[----:B------:R-:W-:Y:S01]  /*23a0*/  HMMA.16816.F32.BF16 R64, R12, R16, R192 ;  /* 0x000000100c40723c */ /* 0x000fe200000418c0 */
[----:B------:R1:W-:Y:S06]  /*23b0*/  MUFU.TANH R149, R2 ;  /* 0x0000000200957308 */ /* 0x0003ec0000002400 */
[----:B------:R-:W-:Y:S02]  /*23c0*/  IMAD.MOV.U32 R195, RZ, RZ, R112 ;  /* 0x000000ffffc37224 */ /* 0x000fe400078e0070 */
[----:B------:R-:W-:Y:S02]  /*23d0*/  IMAD.MOV.U32 R194, RZ, RZ, R134 ;  /* 0x000000ffffc27224 */ /* 0x000fe400078e0086 */
[----:B------:R-:W-:-:S02]  /*23e0*/  IMAD.MOV.U32 R193, RZ, RZ, R133 ;  /* 0x000000ffffc17224 */ /* 0x000fc400078e0085 */
[----:B------:R-:W-:-:S03]  /*23f0*/  IMAD.MOV.U32 R192, RZ, RZ, R135 ;  /* 0x000000ffffc07224 */ /* 0x000fc600078e0087 */
[----:B------:R-:W-:Y:S02]  /*2400*/  FMUL.FTZ R6, R21, c[0x0][0x2ec] ;  /* 0x0000bb0015067a20 */ /* 0x000fe40000410000 */
[----:B-1----:R-:W-:Y:S02]  /*2410*/  FMUL.FTZ R2, R56, c[0x0][0x2ec] ;  /* 0x0000bb0038027a20 */ /* 0x002fe40000410000 */
[----:B------:R1:W-:Y:S01]  /*2420*/  MUFU.TANH R169, R6 ;  /* 0x0000000600a97308 */ /* 0x0003e20000002400 */
[----:B------:R-:W-:Y:S02]  /*2430*/  FMUL.FTZ R5, R23, c[0x0][0x2ec] ;  /* 0x0000bb0017057a20 */ /* 0x000fe40000410000 */
[----:B------:R-:W-:-:S05]  /*2440*/  FMUL.FTZ R7, R22, c[0x0][0x2ec] ;  /* 0x0000bb0016077a20 */ /* 0x000fca0000410000 */
[----:B------:R3:W-:Y:S01]  /*2450*/  MUFU.TANH R172, R2 ;  /* 0x0000000200ac7308 */ /* 0x0007e20000002400 */
[----:B-1----:R-:W-:-:S07]  /*2460*/  IMAD R6, R125, 0x10, R238 ;  /* 0x000000107d067824 */ /* 0x002fce00078e02ee */
[----:B------:R-:W-:Y:S01]  /*2470*/  MUFU.TANH R168, R5 ;  /* 0x0000000500a87308 */ /* 0x000fe20000002400 */
[----:B---3--:R-:W-:-:S07]  /*2480*/  FMUL.FTZ R2, R57, c[0x0][0x2ec] ;  /* 0x0000bb0039027a20 */ /* 0x008fce0000410000 */
[----:B------:R-:W-:Y:S08]  /*2490*/  MUFU.TANH R161, R7 ;  /* 0x0000000700a17308 */ /* 0x000ff00000002400 */
[----:B------:R1:W-:Y:S02]  /*24a0*/  MUFU.TANH R175, R2 ;  /* 0x0000000200af7308 */ /* 0x0003e40000002400 */
[----:B-1----:R-:W-:-:S06]  /*24b0*/  FMUL.FTZ R2, R58, c[0x0][0x2ec] ;  /* 0x0000bb003a027a20 */ /* 0x002fcc0000410000 */
[----:B------:R1:W-:Y:S02]  /*24c0*/  MUFU.TANH R165, R2 ;  /* 0x0000000200a57308 */ /* 0x0003e40000002400 */
[----:B-1----:R-:W-:Y:S02]  /*24d0*/  FMUL.FTZ R2, R59, c[0x0][0x2ec] ;  /* 0x0000bb003b027a20 */ /* 0x002fe40000410000 */
[----:B------:R-:W-:Y:S04]  /*24e0*/  HMMA.16816.F32.BF16 R56, R28, R16, R88 ;  /* 0x000000101c38723c */ /* 0x000fe80000041858 */
[----:B------:R1:W-:Y:S04]  /*24f0*/  MUFU.TANH R167, R2 ;  /* 0x0000000200a77308 */ /* 0x0003e80000002400 */
[C---:B------:R-:W-:Y:S08]  /*2500*/  HMMA.16816.F32.BF16 R88, R8.reuse, R92, R76 ;  /* 0x0000005c0858723c */ /* 0x040ff0000004184c */
[----:B------:R-:W-:Y:S01]  /*2510*/  HMMA.16816.F32.BF16 R76, R8, R100, R72 ;  /* 0x00000064084c723c */ /* 0x000fe20000041848 */
[----:B-1----:R-:W-:-:S04]  /*2520*/  FMUL.FTZ R2, R60, c[0x0][0x2ec] ;  /* 0x0000bb003c027a20 */ /* 0x002fc80000410000 */
[----:B------:R1:W-:Y:S02]  /*2530*/  MUFU.TANH R147, R2 ;  /* 0x0000000200937308 */ /* 0x0003e40000002400 */
[----:B-1----:R-:W-:Y:S11]  /*2540*/  FMUL.FTZ R2, R61, c[0x0][0x2ec] ;  /* 0x0000bb003d027a20 */ /* 0x002ff60000410000 */
[----:B------:R-:W-:Y:S06]  /*2550*/  @!UPT UIADD3 URZ, URZ, URZ, URZ ;  /* 0x0000003f3f3ff290 */ /* 0x000fec000fffe03f */
[----:B------:R-:W-:Y:S01]  /*2560*/  FMUL.FTZ R79, R79, c[0x0][0x2ec] ;  /* 0x0000bb004f4f7a20 */ /* 0x000fe20000410000 */
[----:B------:R1:W-:Y:S02]  /*2570*/  MUFU.TANH R218, R2 ;  /* 0x0000000200da7308 */ /* 0x0003e40000002400 */
[----:B-1----:R-:W-:-:S06]  /*2580*/  FMUL.FTZ R2, R62, c[0x0][0x2ec] ;  /* 0x0000bb003e027a20 */ /* 0x002fcc0000410000 */
[----:B------:R1:W-:Y:S02]  /*2590*/  MUFU.TANH R143, R2 ;  /* 0x00000002008f7308 */ /* 0x0003e40000002400 */
[----:B-1----:R-:W-:Y:S02]  /*25a0*/  FMUL.FTZ R2, R63, c[0x0][0x2ec] ;  /* 0x0000bb003f027a20 */ /* 0x002fe40000410000 */
[----:B------:R-:W-:Y:S04]  /*25b0*/  HMMA.16816.F32.BF16 R60, R12, R98, R180 ;  /* 0x000000620c3c723c */ /* 0x000fe800000418b4 */
[----:B------:R1:W-:Y:S03]  /*25c0*/  MUFU.TANH R141, R2 ;  /* 0x00000002008d7308 */ /* 0x0003e60000002400 */
[----:B------:R-:W-:-:S02]  /*25d0*/  IMAD.MOV.U32 R183, RZ, RZ, R239 ;  /* 0x000000ffffb77224 */ /* 0x000fc400078e00ef */
[----:B------:R-:W-:Y:S02]  /*25e0*/  IMAD.MOV.U32 R181, RZ, RZ, R190 ;  /* 0x000000ffffb57224 */ /* 0x000fe400078e00be */
[----:B------:R-:W-:Y:S02]  /*25f0*/  IMAD.MOV.U32 R180, RZ, RZ, R166 ;  /* 0x000000ffffb47224 */ /* 0x000fe400078e00a6 */
[----:B------:R-:W-:Y:S02]  /*2600*/  IMAD.MOV.U32 R182, RZ, RZ, R189 ;  /* 0x000000ffffb67224 */ /* 0x000fe400078e00bd */
[----:B-1----:R-:W-:-:S04]  /*2610*/  FMUL.FTZ R2, R48, c[0x0][0x2ec] ;  /* 0x0000bb0030027a20 */ /* 0x002fc80000410000 */
[----:B------:R1:W3:Y:S05]  /*2620*/  MUFU.TANH R117, R2 ;  /* 0x0000000200757308 */ /* 0x0002ea0000002400 */
[----:B------:R-:W-:Y:S08]  /*2630*/  HMMA.16816.F32.BF16 R80, R8, R94, R60 ;  /* 0x0000005e0850723c */ /* 0x000ff0000004183c */
[----:B------:R-:W-:Y:S01]  /*2640*/  HMMA.16816.F32.BF16 R60, R24, R52, R56 ;  /* 0x00000034183c723c */ /* 0x000fe20000041838 */
[----:B-1----:R-:W-:-:S06]  /*2650*/  FMUL.FTZ R2, R49, c[0x0][0x2ec] ;  /* 0x0000bb0031027a20 */ /* 0x002fcc0000410000 */
[----:B------:R-:W-:Y:S01]  /*2660*/  FMUL.FTZ R56, R89, c[0x0][0x2ec] ;  /* 0x0000bb0059387a20 */ /* 0x000fe20000410000 */
[----:B------:R1:W-:Y:S02]  /*2670*/  MUFU.TANH R116, R2 ;  /* 0x0000000200747308 */ /* 0x0003e40000002400 */
[----:B-1----:R-:W-:-:S06]  /*2680*/  FMUL.FTZ R2, R50, c[0x0][0x2ec] ;  /* 0x0000bb0032027a20 */ /* 0x002fcc0000410000 */
[----:B------:R1:W-:Y:S02]  /*2690*/  MUFU.TANH R123, R2 ;  /* 0x00000002007b7308 */ /* 0x0003e40000002400 */
[----:B-1----:R-:W-:Y:S02]  /*26a0*/  FMUL.FTZ R2, R51, c[0x0][0x2ec] ;  /* 0x0000bb0033027a20 */ /* 0x002fe40000410000 */
[----:B------:R-:W-:Y:S04]  /*26b0*/  HMMA.16816.F32.BF16 R48, R12, R110, R104 ;  /* 0x0000006e0c30723c */ /* 0x000fe80000041868 */
[----:B------:R1:W-:Y:S04]  /*26c0*/  MUFU.TANH R119, R2 ;  /* 0x0000000200777308 */ /* 0x0003e80000002400 */
[----:B------:R-:W-:Y:S08]  /*26d0*/  HMMA.16816.F32.BF16 R12, R8, R52, R64 ;  /* 0x00000034080c723c */ /* 0x000ff00000041840 */
[----:B------:R-:W-:Y:S01]  /*26e0*/  HMMA.16816.F32.BF16 R104, R28, R18, R84 ;  /* 0x000000121c68723c */ /* 0x000fe20000041854 */
[----:B-1----:R-:W-:-:S04]  /*26f0*/  FMUL.FTZ R2, R40, c[0x0][0x2ec] ;  /* 0x0000bb0028027a20 */ /* 0x002fc80000410000 */
[----:B------:R1:W-:Y:S03]  /*2700*/  MUFU.TANH R160, R2 ;  /* 0x0000000200a07308 */ /* 0x0003e60000002400 */
[C---:B------:R-:W-:Y:S08]  /*2710*/  HMMA.16816.F32.BF16 R84, R8.reuse, R54, R68 ;  /* 0x000000360854723c */ /* 0x040ff00000041844 */
[----:B------:R-:W-:Y:S01]  /*2720*/  HMMA.16816.F32.BF16 R72, R8, R102, R48 ;  /* 0x000000660848723c */ /* 0x000fe20000041830 */
[----:B------:R-:W-:-:S02]  /*2730*/  FMUL.FTZ R5, R15, c[0x0][0x2ec] ;  /* 0x0000bb000f057a20 */ /* 0x000fc40000410000 */
[----:B------:R-:W-:Y:S02]  /*2740*/  FMUL.FTZ R7, R12, c[0x0][0x2ec] ;  /* 0x0000bb000c077a20 */ /* 0x000fe40000410000 */
[----:B------:R-:W-:Y:S01]  /*2750*/  MUFU.TANH R112, R5 ;  /* 0x0000000500707308 */ /* 0x000fe20000002400 */
[----:B-1----:R-:W-:Y:S02]  /*2760*/  FMUL.FTZ R2, R41, c[0x0][0x2ec] ;  /* 0x0000bb0029027a20 */ /* 0x002fe40000410000 */
[----:B------:R-:W-:Y:S01]  /*2770*/  FMUL.FTZ R19, R13, c[0x0][0x2ec] ;  /* 0x0000bb000d137a20 */ /* 0x000fe20000410000 */
[----:B------:R-:W-:Y:S01]  /*2780*/  HMMA.16816.F32.BF16 R68, R24, R54, R104 ;  /* 0x000000361844723c */ /* 0x000fe20000041868 */
[----:B------:R-:W-:-:S03]  /*2790*/  FMUL.FTZ R40, R14, c[0x0][0x2ec] ;  /* 0x0000bb000e287a20 */ /* 0x000fc60000410000 */
[----:B------:R1:W-:Y:S03]  /*27a0*/  MUFU.TANH R177, R2 ;  /* 0x0000000200b17308 */ /* 0x0003e60000002400 */
[----:B------:R-:W-:-:S05]  /*27b0*/  FMUL.FTZ R55, R90, c[0x0][0x2ec] ;  /* 0x0000bb005a377a20 */ /* 0x000fca0000410000 */
[----:B------:R-:W-:Y:S03]  /*27c0*/  MUFU.TANH R64, R7 ;  /* 0x0000000700407308 */ /* 0x000fe60000002400 */
[----:B------:R-:W-:Y:S02]  /*27d0*/  FMUL.FTZ R54, R73, c[0x0][0x2ec] ;  /* 0x0000bb0049367a20 */ /* 0x000fe40000410000 */
[----:B------:R-:W-:Y:S02]  /*27e0*/  FMUL.FTZ R73, R74, c[0x0][0x2ec] ;  /* 0x0000bb004a497a20 */ /* 0x000fe40000410000 */
[----:B-1----:R-:W-:Y:S01]  /*27f0*/  FMUL.FTZ R2, R42, c[0x0][0x2ec] ;  /* 0x0000bb002a027a20 */ /* 0x002fe20000410000 */
[----:B------:R-:W-:Y:S08]  /*2800*/  MUFU.TANH R59, R19 ;  /* 0x00000013003b7308 */ /* 0x000ff00000002400 */
[----:B------:R1:W-:Y:S08]  /*2810*/  MUFU.TANH R163, R2 ;  /* 0x0000000200a37308 */ /* 0x0003f00000002400 */
[----:B------:R-:W-:Y:S01]  /*2820*/  MUFU.TANH R113, R40 ;  /* 0x0000002800717308 */ /* 0x000fe20000002400 */
[----:B-1----:R-:W-:-:S07]  /*2830*/  FMUL.FTZ R2, R43, c[0x0][0x2ec] ;  /* 0x0000bb002b027a20 */ /* 0x002fce0000410000 */
[----:B------:R-:W-:Y:S08]  /*2840*/  MUFU.TANH R54, R54 ;  /* 0x0000003600367308 */ /* 0x000ff00000002400 */
[----:B------:R1:W-:Y:S08]  /*2850*/  MUFU.TANH R162, R2 ;  /* 0x0000000200a27308 */ /* 0x0003f00000002400 */
[----:B------:R-:W-:Y:S01]  /*2860*/  MUFU.TANH R73, R73 ;  /* 0x0000004900497308 */ /* 0x000fe20000002400 */
[----:B-1----:R-:W-:-:S07]  /*2870*/  FMUL.FTZ R2, R44, c[0x0][0x2ec] ;  /* 0x0000bb002c027a20 */ /* 0x002fce0000410000 */
[----:B------:R-:W-:Y:S08]  /*2880*/  MUFU.TANH R74, R79 ;  /* 0x0000004f004a7308 */ /* 0x000ff00000002400 */
[----:B------:R1:W-:Y:S02]  /*2890*/  MUFU.TANH R114, R2 ;  /* 0x0000000200727308 */ /* 0x0003e40000002400 */
[----:B-1----:R-:W-:-:S06]  /*28a0*/  FMUL.FTZ R2, R45, c[0x0][0x2ec] ;  /* 0x0000bb002d027a20 */ /* 0x002fcc0000410000 */
[----:B------:R1:W-:Y:S02]  /*28b0*/  MUFU.TANH R65, R2 ;  /* 0x0000000200417308 */ /* 0x0003e40000002400 */
[----:B-1----:R-:W-:-:S06]  /*28c0*/  FMUL.FTZ R2, R46, c[0x0][0x2ec] ;  /* 0x0000bb002e027a20 */ /* 0x002fcc0000410000 */
[----:B------:R1:W-:Y:S02]  /*28d0*/  MUFU.TANH R118, R2 ;  /* 0x0000000200767308 */ /* 0x0003e40000002400 */
[----:B-1----:R-:W-:-:S06]  /*28e0*/  FMUL.FTZ R2, R47, c[0x0][0x2ec] ;  /* 0x0000bb002f027a20 */ /* 0x002fcc0000410000 */
[----:B------:R1:W-:Y:S02]  /*28f0*/  MUFU.TANH R115, R2 ;  /* 0x0000000200737308 */ /* 0x0003e40000002400 */
[----:B-1----:R-:W-:-:S06]  /*2900*/  FMUL.FTZ R2, R20, c[0x0][0x2ec] ;  /* 0x0000bb0014027a20 */ /* 0x002fcc0000410000 */
[----:B------:R1:W-:Y:S02]  /*2910*/  MUFU.TANH R176, R2 ;  /* 0x0000000200b07308 */ /* 0x0003e40000002400 */
[----:B-1----:R-:W-:Y:S02]  /*2920*/  LOP3.LUT R2, R3, 0x6, RZ, 0xc0, !PT ;  /* 0x0000000603027812 */ /* 0x002fe400078ec0ff */
[----:B------:R-:W-:-:S03]  /*2930*/  LOP3.LUT R3, R207, 0xffffffe0, RZ, 0xc0, !PT ;  /* 0xffffffe0cf037812 */ /* 0x000fc600078ec0ff */
[----:B------:R-:W-:Y:S02]  /*2940*/  IMAD R2, R126, 0x80, R2 ;  /* 0x000000807e027824 */ /* 0x000fe400078e0202 */
[----:B------:R-:W-:Y:S02]  /*2950*/  IMAD.IADD R3, R204, 0x1, -R3 ;  /* 0x00000001cc037824 */ /* 0x000fe400078e0a03 */
[----:B------:R-:W-:Y:S01]  /*2960*/  IMAD.MOV.U32 R126, RZ, RZ, R142 ;  /* 0x000000ffff7e7224 */ /* 0x000fe200078e008e */
[C---:B------:R-:W-:Y:S02]  /*2970*/  IADD3 R17, R2.reuse, 0x8, RZ ;  /* 0x0000000802117810 */ /* 0x040fe40007ffe0ff */
[----:B------:R-:W-:Y:S02]  /*2980*/  SHF.R.S32.HI R8, RZ, 0x1f, R3 ;  /* 0x0000001fff087819 */ /* 0x000fe40000011403 */
[----:B------:R-:W-:Y:S02]  /*2990*/  IADD3 R10, R2, 0x21, RZ ;  /* 0x00000021020a7810 */ /* 0x000fe40007ffe0ff */
[----:B------:R-:W-:-:S02]  /*29a0*/  LEA.HI R3, R8, R3, RZ, 0x2 ;  /* 0x0000000308037211 */ /* 0x000fc400078f10ff */
[C---:B------:R-:W-:Y:S02]  /*29b0*/  IADD3 R20, R2.reuse, 0x40, RZ ;  /* 0x0000004002147810 */ /* 0x040fe40007ffe0ff */
[----:B------:R-:W-:Y:S02]  /*29c0*/  SHF.R.S32.HI R46, RZ, 0x2, R3 ;  /* 0x00000002ff2e7819 */ /* 0x000fe40000011403 */
[----:B------:R-:W-:Y:S02]  /*29d0*/  IADD3 R18, R2, 0x1, RZ ;  /* 0x0000000102127810 */ /* 0x000fe40007ffe0ff */
[----:B------:R-:W-:Y:S01]  /*29e0*/  IADD3 R3, R6, 0x1, R46 ;  /* 0x0000000106037810 */ /* 0x000fe20007ffe02e */
[----:B------:R-:W-:Y:S01]  /*29f0*/  FMUL.FTZ R6, R60, c[0x0][0x2ec] ;  /* 0x0000bb003c067a20 */ /* 0x000fe20000410000 */
[----:B------:R-:W-:Y:S01]  /*2a00*/  IADD3 R16, R2, 0x9, RZ ;  /* 0x0000000902107810 */ /* 0x000fe20007ffe0ff */
[----:B------:R1:W-:Y:S01]  /*2a10*/  STL [R1+0x7c], R46 ;  /* 0x00007c2e01007387 */ /* 0x0003e20000100800 */
[----:B------:R-:W-:Y:S01]  /*2a20*/  IADD3 R3, R124, -c[0x0][0x214], R3 ;  /* 0x800085007c037a10 */ /* 0x000fe20007ffe003 */
[----:B------:R4:W-:Y:S01]  /*2a30*/  MUFU.TANH R171, R6 ;  /* 0x0000000600ab7308 */ /* 0x0009e20000002400 */
[----:B------:R-:W-:-:S02]  /*2a40*/  IADD3 R45, R2, 0x59, RZ ;  /* 0x00000059022d7810 */ /* 0x000fc40007ffe0ff */
[----:B------:R-:W-:Y:S02]  /*2a50*/  IADD3 R5, R3, c[0x0][0x2e8], RZ ;  /* 0x0000ba0003057a10 */ /* 0x000fe40007ffe0ff */
[C---:B------:R-:W-:Y:S02]  /*2a60*/  IADD3 R15, R2.reuse, 0x10, RZ ;  /* 0x00000010020f7810 */ /* 0x040fe40007ffe0ff */
[----:B------:R-:W-:Y:S02]  /*2a70*/  IMNMX R3, R5, R124, PT ;  /* 0x0000007c05037217 */ /* 0x000fe40003800200 */
[C---:B------:R-:W-:Y:S02]  /*2a80*/  IADD3 R14, R2.reuse, 0x11, RZ ;  /* 0x00000011020e7810 */ /* 0x040fe40007ffe0ff */
[-C--:B------:R-:W-:Y:S02]  /*2a90*/  ISETP.GE.AND P0, PT, R17, R3.reuse, PT ;  /* 0x000000031100720c */ /* 0x080fe40003f06270 */
[----:B------:R-:W-:-:S02]  /*2aa0*/  ISETP.GE.AND P2, PT, R2, R3, PT ;  /* 0x000000030200720c */ /* 0x000fc40003f46270 */
[----:B------:R-:W-:Y:S01]  /*2ab0*/  FSEL R134, R214, -INF , !P0 ;  /* 0xff800000d6867808 */ /* 0x000fe20004000000 */
[----:B----4-:R-:W-:Y:S01]  /*2ac0*/  FMUL.FTZ R6, R61, c[0x0][0x2ec] ;  /* 0x0000bb003d067a20 */ /* 0x010fe20000410000 */
[-C--:B------:R-:W-:Y:S01]  /*2ad0*/  ISETP.GE.AND P0, PT, R10, R3.reuse, PT ;  /* 0x000000030a00720c */ /* 0x080fe20003f06270 */
[----:B------:R-:W-:Y:S01]  /*2ae0*/  FMUL.FTZ R61, R87, c[0x0][0x2ec] ;  /* 0x0000bb00573d7a20 */ /* 0x000fe20000410000 */
[-C--:B------:R-:W-:Y:S01]  /*2af0*/  ISETP.GE.AND P1, PT, R18, R3.reuse, PT ;  /* 0x000000031200720c */ /* 0x080fe20003f26270 */
[----:B------:R4:W-:Y:S01]  /*2b00*/  MUFU.TANH R170, R6 ;  /* 0x0000000600aa7308 */ /* 0x0009e20000002400 */
[----:B--2---:R-:W-:Y:S02]  /*2b10*/  FSEL R155, R144, -INF , !P0 ;  /* 0xff800000909b7808 */ /* 0x004fe40004000000 */
[-C--:B------:R-:W-:Y:S02]  /*2b20*/  ISETP.GE.AND P0, PT, R20, R3.reuse, PT ;  /* 0x000000031400720c */ /* 0x080fe40003f06270 */
[----:B------:R-:W-:-:S02]  /*2b30*/  ISETP.GE.AND P6, PT, R16, R3, PT ;  /* 0x000000031000720c */ /* 0x000fc40003fc6270 */
[----:B---3--:R-:W-:Y:S01]  /*2b40*/  FSEL R207, R117, -INF , !P0 ;  /* 0xff80000075cf7808 */ /* 0x008fe20004000000 */
[----:B------:R-:W-:Y:S01]  /*2b50*/  MUFU.TANH R61, R61 ;  /* 0x0000003d003d7308 */ /* 0x000fe20000002400 */
[C---:B------:R-:W-:Y:S02]  /*2b60*/  IADD3 R13, R2.reuse, 0x18, RZ ;  /* 0x00000018020d7810 */ /* 0x040fe40007ffe0ff */
[C---:B------:R-:W-:Y:S02]  /*2b70*/  IADD3 R12, R2.reuse, 0x19, RZ ;  /* 0x00000019020c7810 */ /* 0x040fe40007ffe0ff */
[C---:B------:R-:W-:Y:S02]  /*2b80*/  IADD3 R11, R2.reuse, 0x20, RZ ;  /* 0x00000020020b7810 */ /* 0x040fe40007ffe0ff */
[----:B------:R-:W-:Y:S01]  /*2b90*/  IADD3 R9, R2, 0x28, RZ ;  /* 0x0000002802097810 */ /* 0x000fe20007ffe0ff */
[----:B----4-:R-:W-:Y:S01]  /*2ba0*/  FMUL.FTZ R6, R84, c[0x0][0x2ec] ;  /* 0x0000bb0054067a20 */ /* 0x010fe20000410000 */
[----:B------:R-:W-:-:S02]  /*2bb0*/  ISETP.GE.AND P0, PT, R45, R3, PT ;  /* 0x000000032d00720c */ /* 0x000fc40003f06270 */
[----:B------:R-:W-:Y:S01]  /*2bc0*/  FSEL R132, R237, -INF , !P2 ;  /* 0xff800000ed847808 */ /* 0x000fe20005000000 */
[----:B------:R2:W-:Y:S01]  /*2bd0*/  MUFU.TANH R58, R6 ;  /* 0x00000006003a7308 */ /* 0x0005e20000002400 */
[----:B------:R-:W-:Y:S02]  /*2be0*/  FSEL R133, R236, -INF , !P1 ;  /* 0xff800000ec857808 */ /* 0x000fe40004800000 */
[----:B------:R-:W-:Y:S02]  /*2bf0*/  FSEL R136, R213, -INF , !P6 ;  /* 0xff800000d5887808 */ /* 0x000fe40007000000 */
[-C--:B------:R-:W-:Y:S02]  /*2c00*/  ISETP.GE.AND P3, PT, R15, R3.reuse, PT ;  /* 0x000000030f00720c */ /* 0x080fe40003f66270 */
[-C--:B------:R-:W-:Y:S02]  /*2c10*/  ISETP.GE.AND P5, PT, R14, R3.reuse, PT ;  /* 0x000000030e00720c */ /* 0x080fe40003fa6270 */
[----:B------:R-:W-:-:S02]  /*2c20*/  ISETP.GE.AND P4, PT, R13, R3, PT ;  /* 0x000000030d00720c */ /* 0x000fc40003f86270 */
[-C--:B------:R-:W-:Y:S02]  /*2c30*/  ISETP.GE.AND P2, PT, R12, R3.reuse, PT ;  /* 0x000000030c00720c */ /* 0x080fe40003f46270 */
[-C--:B------:R-:W-:Y:S02]  /*2c40*/  ISETP.GE.AND P1, PT, R11, R3.reuse, PT ;  /* 0x000000030b00720c */ /* 0x080fe40003f26270 */
[----:B------:R-:W-:Y:S01]  /*2c50*/  ISETP.GE.AND P6, PT, R9, R3, PT ;  /* 0x000000030900720c */ /* 0x000fe20003fc6270 */
[----:B--2---:R-:W-:Y:S01]  /*2c60*/  FMUL.FTZ R6, R85, c[0x0][0x2ec] ;  /* 0x0000bb0055067a20 */ /* 0x004fe20000410000 */
[C---:B------:R-:W-:Y:S01]  /*2c70*/  IADD3 R8, R2.reuse, 0x29, RZ ;  /* 0x0000002902087810 */ /* 0x040fe20007ffe0ff */
[----:B------:R2:W-:Y:S01]  /*2c80*/  MUFU.TANH R85, R56 ;  /* 0x0000003800557308 */ /* 0x0005e20000002400 */
[C---:B------:R-:W-:Y:S02]  /*2c90*/  IADD3 R7, R2.reuse, 0x30, RZ ;  /* 0x0000003002077810 */ /* 0x040fe40007ffe0ff */
[----:B------:R-:W-:-:S02]  /*2ca0*/  IADD3 R23, R2, 0x31, RZ ;  /* 0x0000003102177810 */ /* 0x000fc40007ffe0ff */
[C---:B------:R-:W-:Y:S02]  /*2cb0*/  IADD3 R22, R2.reuse, 0x38, RZ ;  /* 0x0000003802167810 */ /* 0x040fe40007ffe0ff */
[C---:B------:R-:W-:Y:S01]  /*2cc0*/  IADD3 R21, R2.reuse, 0x39, RZ ;  /* 0x0000003902157810 */ /* 0x040fe20007ffe0ff */
[----:B------:R3:W4:Y:S01]  /*2cd0*/  MUFU.TANH R57, R6 ;  /* 0x0000000600397308 */ /* 0x0007220000002400 */
[----:B------:R-:W-:Y:S02]  /*2ce0*/  IADD3 R19, R2, 0x41, RZ ;  /* 0x0000004102137810 */ /* 0x000fe40007ffe0ff */
[----:B------:R-:W-:Y:S02]  /*2cf0*/  FSEL R135, R210, -INF , !P3 ;  /* 0xff800000d2877808 */ /* 0x000fe40005800000 */
[----:B------:R-:W-:Y:S02]  /*2d00*/  FSEL R137, R206, -INF , !P5 ;  /* 0xff800000ce897808 */ /* 0x000fe40006800000 */
[----:B------:R-:W-:Y:S01]  /*2d10*/  FSEL R138, R205, -INF , !P4 ;  /* 0xff800000cd8a7808 */ /* 0x000fe20006000000 */
[----:B--2---:R-:W-:Y:S01]  /*2d20*/  FMUL.FTZ R56, R80, c[0x0][0x2ec] ;  /* 0x0000bb0050387a20 */ /* 0x004fe20000410000 */
[----:B------:R-:W-:-:S02]  /*2d30*/  FSEL R139, R145, -INF , !P2 ;  /* 0xff800000918b7808 */ /* 0x000fc40005000000 */
[----:B------:R-:W-:Y:S01]  /*2d40*/  FSEL R152, R152, -INF , !P1 ;  /* 0xff80000098987808 */ /* 0x000fe20004800000 */
[----:B------:R2:W-:Y:S01]  /*2d50*/  MUFU.TANH R84, R56 ;  /* 0x0000003800547308 */ /* 0x0005e20000002400 */
[----:B------:R-:W-:Y:S02]  /*2d60*/  FSEL R154, R127, -INF , !P6 ;  /* 0xff8000007f9a7808 */ /* 0x000fe40007000000 */
[-C--:B------:R-:W-:Y:S01]  /*2d70*/  ISETP.GE.AND P3, PT, R8, R3.reuse, PT ;  /* 0x000000030800720c */ /* 0x080fe20003f66270 */
[----:B---3--:R-:W-:Y:S01]  /*2d80*/  FMUL.FTZ R6, R86, c[0x0][0x2ec] ;  /* 0x0000bb0056067a20 */ /* 0x008fe20000410000 */
[----:B----4-:R-:W-:Y:S01]  /*2d90*/  FSEL R246, R57, -INF , !P0 ;  /* 0xff80000039f67808 */ /* 0x010fe20004000000 */
[----:B------:R-:W-:Y:S01]  /*2da0*/  FMUL.FTZ R57, R72, c[0x0][0x2ec] ;  /* 0x0000bb0048397a20 */ /* 0x000fe20000410000 */
[-C--:B------:R-:W-:Y:S01]  /*2db0*/  ISETP.GE.AND P5, PT, R7, R3.reuse, PT ;  /* 0x000000030700720c */ /* 0x080fe20003fa6270 */
[----:B------:R3:W-:Y:S01]  /*2dc0*/  MUFU.TANH R86, R6 ;  /* 0x0000000600567308 */ /* 0x0007e20000002400 */
[----:B------:R-:W-:-:S02]  /*2dd0*/  ISETP.GE.AND P4, PT, R23, R3, PT ;  /* 0x000000031700720c */ /* 0x000fc40003f86270 */
[-C--:B------:R-:W-:Y:S02]  /*2de0*/  ISETP.GE.AND P2, PT, R22, R3.reuse, PT ;  /* 0x000000031600720c */ /* 0x080fe40003f46270 */
[-C--:B------:R-:W-:Y:S02]  /*2df0*/  ISETP.GE.AND P1, PT, R21, R3.reuse, PT ;  /* 0x000000031500720c */ /* 0x080fe40003f26270 */
[----:B------:R-:W-:Y:S01]  /*2e00*/  ISETP.GE.AND P6, PT, R19, R3, PT ;  /* 0x000000031300720c */ /* 0x000fe20003fc6270 */
[----:B--2---:R-:W-:Y:S01]  /*2e10*/  FMUL.FTZ R56, R81, c[0x0][0x2ec] ;  /* 0x0000bb0051387a20 */ /* 0x004fe20000410000 */
[----:B------:R2:W-:Y:S01]  /*2e20*/  MUFU.TANH R72, R57 ;  /* 0x0000003900487308 */ /* 0x0005e20000002400 */
[C---:B------:R-:W-:Y:S02]  /*2e30*/  IADD3 R44, R2.reuse, 0x48, RZ ;  /* 0x00000048022c7810 */ /* 0x040fe40007ffe0ff */
[C---:B------:R-:W-:Y:S02]  /*2e40*/  IADD3 R43, R2.reuse, 0x49, RZ ;  /* 0x00000049022b7810 */ /* 0x040fe40007ffe0ff */
[----:B------:R-:W-:Y:S01]  /*2e50*/  IADD3 R42, R2, 0x50, RZ ;  /* 0x00000050022a7810 */ /* 0x000fe20007ffe0ff */
[----:B---3--:R-:W-:-:S02]  /*2e60*/  FMUL.FTZ R6, R88, c[0x0][0x2ec] ;  /* 0x0000bb0058067a20 */ /* 0x008fc40000410000 */
[----:B------:R3:W-:Y:S01]  /*2e70*/  MUFU.TANH R81, R56 ;  /* 0x0000003800517308 */ /* 0x0007e20000002400 */
[C---:B------:R-:W-:Y:S02]  /*2e80*/  IADD3 R41, R2.reuse, 0x51, RZ ;  /* 0x0000005102297810 */ /* 0x040fe40007ffe0ff */
[C---:B------:R-:W-:Y:S02]  /*2e90*/  IADD3 R40, R2.reuse, 0x58, RZ ;  /* 0x0000005802287810 */ /* 0x040fe40007ffe0ff */
[----:B------:R-:W-:Y:S02]  /*2ea0*/  IADD3 R47, R2, 0x60, RZ ;  /* 0x00000060022f7810 */ /* 0x000fe40007ffe0ff */
[----:B------:R-:W-:Y:S01]  /*2eb0*/  FSEL R153, R153, -INF , !P3 ;  /* 0xff80000099997808 */ /* 0x000fe20005800000 */
[----:B------:R-:W4:Y:S01]  /*2ec0*/  MUFU.TANH R6, R6 ;  /* 0x0000000600067308 */ /* 0x000f220000002400 */
[----:B------:R-:W-:Y:S01]  /*2ed0*/  FSEL R174, R121, -INF , !P5 ;  /* 0xff80000079ae7808 */ /* 0x000fe20006800000 */
[----:B--2---:R-:W-:Y:S01]  /*2ee0*/  FMUL.FTZ R57, R83, c[0x0][0x2ec] ;  /* 0x0000bb0053397a20 */ /* 0x004fe20000410000 */
[----:B------:R-:W-:-:S02]  /*2ef0*/  FSEL R173, R120, -INF , !P4 ;  /* 0xff80000078ad7808 */ /* 0x000fc40006000000 */
[----:B------:R-:W-:Y:S02]  /*2f00*/  FSEL R172, R172, -INF , !P2 ;  /* 0xff800000acac7808 */ /* 0x000fe40005000000 */
[----:B------:R-:W-:Y:S01]  /*2f10*/  FSEL R175, R175, -INF , !P1 ;  /* 0xff800000afaf7808 */ /* 0x000fe20004800000 */
[----:B---3--:R-:W-:Y:S01]  /*2f20*/  FMUL.FTZ R56, R76, c[0x0][0x2ec] ;  /* 0x0000bb004c387a20 */ /* 0x008fe20000410000 */
[----:B------:R-:W-:Y:S01]  /*2f30*/  FSEL R206, R116, -INF , !P6 ;  /* 0xff80000074ce7808 */ /* 0x000fe20007000000 */
[----:B------:R-:W-:Y:S01]  /*2f40*/  FMUL.FTZ R76, R75, c[0x0][0x2ec] ;  /* 0x0000bb004b4c7a20 */ /* 0x000fe20000410000 */
[-C--:B------:R-:W-:Y:S01]  /*2f50*/  ISETP.GE.AND P3, PT, R44, R3.reuse, PT ;  /* 0x000000032c00720c */ /* 0x080fe20003f66270 */
[----:B------:R2:W-:Y:S01]  /*2f60*/  MUFU.TANH R80, R56 ;  /* 0x0000003800507308 */ /* 0x0005e20000002400 */
[-C--:B------:R-:W-:Y:S02]  /*2f70*/  ISETP.GE.AND P5, PT, R43, R3.reuse, PT ;  /* 0x000000032b00720c */ /* 0x080fe40003fa6270 */
[----:B------:R-:W-:-:S02]  /*2f80*/  ISETP.GE.AND P4, PT, R42, R3, PT ;  /* 0x000000032a00720c */ /* 0x000fc40003f86270 */
[-C--:B------:R-:W-:Y:S02]  /*2f90*/  ISETP.GE.AND P2, PT, R41, R3.reuse, PT ;  /* 0x000000032900720c */ /* 0x080fe40003f46270 */
[-C--:B------:R-:W-:Y:S01]  /*2fa0*/  ISETP.GE.AND P1, PT, R40, R3.reuse, PT ;  /* 0x000000032800720c */ /* 0x080fe20003f26270 */
[----:B------:R-:W-:Y:S01]  /*2fb0*/  MUFU.TANH R75, R57 ;  /* 0x00000039004b7308 */ /* 0x000fe20000002400 */
[----:B------:R-:W-:Y:S02]  /*2fc0*/  ISETP.GE.AND P6, PT, R47, R3, PT ;  /* 0x000000032f00720c */ /* 0x000fe40003fc6270 */
[C---:B-1----:R-:W-:Y:S02]  /*2fd0*/  IADD3 R46, R2.reuse, 0x61, RZ ;  /* 0x00000061022e7810 */ /* 0x042fe40007ffe0ff */
[C---:B------:R-:W-:Y:S02]  /*2fe0*/  IADD3 R49, R2.reuse, 0x68, RZ ;  /* 0x0000006802317810 */ /* 0x040fe40007ffe0ff */
[C---:B------:R-:W-:Y:S01]  /*2ff0*/  IADD3 R48, R2.reuse, 0x69, RZ ;  /* 0x0000006902307810 */ /* 0x040fe20007ffe0ff */
[----:B--2---:R-:W-:Y:S01]  /*3000*/  FMUL.FTZ R56, R77, c[0x0][0x2ec] ;  /* 0x0000bb004d387a20 */ /* 0x004fe20000410000 */
[----:B------:R-:W-:-:S02]  /*3010*/  IADD3 R50, R2, 0x70, RZ ;  /* 0x0000007002327810 */ /* 0x000fc40007ffe0ff */
[C---:B------:R-:W-:Y:S01]  /*3020*/  IADD3 R51, R2.reuse, 0x71, RZ ;  /* 0x0000007102337810 */ /* 0x040fe20007ffe0ff */
[----:B------:R1:W2:Y:S01]  /*3030*/  MUFU.TANH R60, R56 ;  /* 0x00000038003c7308 */ /* 0x0002a20000002400 */
[C---:B------:R-:W-:Y:S02]  /*3040*/  IADD3 R52, R2.reuse, 0x78, RZ ;  /* 0x0000007802347810 */ /* 0x040fe40007ffe0ff */
[----:B------:R-:W-:Y:S02]  /*3050*/  IADD3 R53, R2, 0x79, RZ ;  /* 0x0000007902357810 */ /* 0x000fe40007ffe0ff */
[----:B------:R-:W-:Y:S02]  /*3060*/  FSEL R205, R114, -INF , !P3 ;  /* 0xff80000072cd7808 */ /* 0x000fe40005800000 */
[----:B------:R-:W-:Y:S02]  /*3070*/  FSEL R204, R65, -INF , !P5 ;  /* 0xff80000041cc7808 */ /* 0x000fe40006800000 */
[----:B------:R-:W-:-:S02]  /*3080*/  FSEL R249, R64, -INF , !P4 ;  /* 0xff80000040f97808 */ /* 0x000fc40006000000 */
[----:B------:R-:W-:Y:S01]  /*3090*/  FSEL R248, R59, -INF , !P2 ;  /* 0xff8000003bf87808 */ /* 0x000fe20005000000 */
[----:B------:R-:W-:Y:S01]  /*30a0*/  FMUL.FTZ R59, R91, c[0x0][0x2ec] ;  /* 0x0000bb005b3b7a20 */ /* 0x000fe20000410000 */
[----:B------:R-:W-:Y:S01]  /*30b0*/  FSEL R247, R58, -INF , !P1 ;  /* 0xff8000003af77808 */ /* 0x000fe20004800000 */
[----:B------:R-:W-:Y:S01]  /*30c0*/  FMUL.FTZ R58, R82, c[0x0][0x2ec] ;  /* 0x0000bb00523a7a20 */ /* 0x000fe20000410000 */
[----:B----4-:R-:W-:Y:S01]  /*30d0*/  FSEL R245, R6, -INF , !P6 ;  /* 0xff80000006f57808 */ /* 0x010fe20007000000 */
[----:B------:R-:W-:Y:S01]  /*30e0*/  HMMA.16816.F32.BF16 R64, R28, R96, R128 ;  /* 0x000000601c40723c */ /* 0x000fe20000041880 */
[----:B-1----:R-:W-:Y:S02]  /*30f0*/  IADD3 R56, R5, 0x40, RZ ;  /* 0x0000004005387810 */ /* 0x002fe40007ffe0ff */
[-C--:B------:R-:W-:Y:S02]  /*3100*/  ISETP.GE.AND P3, PT, R46, R3.reuse, PT ;  /* 0x000000032e00720c */ /* 0x080fe40003f66270 */
[----:B------:R-:W-:-:S02]  /*3110*/  ISETP.GE.AND P5, PT, R49, R3, PT ;  /* 0x000000033100720c */ /* 0x000fc40003fa6270 */
[-C--:B------:R-:W-:Y:S02]  /*3120*/  ISETP.GE.AND P4, PT, R48, R3.reuse, PT ;  /* 0x000000033000720c */ /* 0x080fe40003f86270 */
[-C--:B------:R-:W-:Y:S02]  /*3130*/  ISETP.GE.AND P2, PT, R50, R3.reuse, PT ;  /* 0x000000033200720c */ /* 0x080fe40003f46270 */
[-C--:B------:R-:W-:Y:S02]  /*3140*/  ISETP.GE.AND P1, PT, R51, R3.reuse, PT ;  /* 0x000000033300720c */ /* 0x080fe40003f26270 */
[-C--:B------:R-:W-:Y:S02]  /*3150*/  ISETP.GE.AND P0, PT, R52, R3.reuse, PT ;  /* 0x000000033400720c */ /* 0x080fe40003f06270 */
[----:B------:R-:W-:Y:S02]  /*3160*/  ISETP.GE.AND P6, PT, R53, R3, PT ;  /* 0x000000033500720c */ /* 0x000fe40003fc6270 */
[----:B------:R-:W-:-:S02]  /*3170*/  IADD3 R6, R5, 0x8, RZ ;  /* 0x0000000805067810 */ /* 0x000fc40007ffe0ff */
[----:B------:R-:W-:Y:S02]  /*3180*/  IADD3 R3, R5, 0x48, RZ ;  /* 0x0000004805037810 */ /* 0x000fe40007ffe0ff */
[-C--:B------:R-:W-:Y:S01]  /*3190*/  IMNMX R5, R56, R124.reuse, PT ;  /* 0x0000007c38057217 */ /* 0x080fe20003800200 */
[----:B------:R-:W-:Y:S01]  /*31a0*/  FMUL.FTZ R56, R78, c[0x0][0x2ec] ;  /* 0x0000bb004e387a20 */ /* 0x000fe20000410000 */
[----:B--2---:R-:W-:Y:S01]  /*31b0*/  FSEL R241, R60, -INF , !P1 ;  /* 0xff8000003cf17808 */ /* 0x004fe20004800000 */
[----:B------:R-:W-:Y:S01]  /*31c0*/  HMMA.16816.F32.BF16 R64, R24, R92, R64 ;  /* 0x0000005c1840723c */ /* 0x000fe20000041840 */
[----:B------:R-:W1:Y:S01]  /*31d0*/  MUFU.TANH R60, R55 ;  /* 0x00000037003c7308 */ /* 0x000e620000002400 */
[----:B------:R-:W-:Y:S02]  /*31e0*/  FSEL R237, R72, -INF , !P0 ;  /* 0xff80000048ed7808 */ /* 0x000fe40004000000 */
[----:B------:R-:W-:Y:S02]  /*31f0*/  FSEL R236, R54, -INF , !P6 ;  /* 0xff80000036ec7808 */ /* 0x000fe40007000000 */
[----:B------:R-:W-:-:S02]  /*3200*/  IMNMX R6, R6, R124, PT ;  /* 0x0000007c06067217 */ /* 0x000fc40003800200 */
[----:B------:R-:W-:Y:S01]  /*3210*/  FSEL R242, R85, -INF , !P3 ;  /* 0xff80000055f27808 */ /* 0x000fe20005800000 */
[----:B------:R-:W2:Y:S01]  /*3220*/  MUFU.TANH R55, R59 ;  /* 0x0000003b00377308 */ /* 0x000ea20000002400 */
[----:B------:R-:W-:Y:S02]  /*3230*/  FSEL R240, R84, -INF , !P5 ;  /* 0xff80000054f07808 */ /* 0x000fe40006800000 */
[----:B------:R-:W-:Y:S02]  /*3240*/  FSEL R239, R81, -INF , !P4 ;  /* 0xff80000051ef7808 */ /* 0x000fe40006000000 */
[----:B------:R-:W-:Y:S02]  /*3250*/  FSEL R238, R80, -INF , !P2 ;  /* 0xff80000050ee7808 */ /* 0x000fe40005000000 */
[-C--:B------:R-:W-:Y:S01]  /*3260*/  ISETP.GE.AND P3, PT, R2, R6.reuse, PT ;  /* 0x000000060200720c */ /* 0x080fe20003f66270 */
[----:B------:R-:W3:Y:S01]  /*3270*/  MUFU.TANH R54, R58 ;  /* 0x0000003a00367308 */ /* 0x000ee20000002400 */
[----:B------:R-:W-:-:S02]  /*3280*/  ISETP.GE.AND P5, PT, R18, R6, PT ;  /* 0x000000061200720c */ /* 0x000fc40003fa6270 */
[-C--:B------:R-:W-:Y:S02]  /*3290*/  ISETP.GE.AND P4, PT, R17, R6.reuse, PT ;  /* 0x000000061100720c */ /* 0x080fe40003f86270 */
[-C--:B------:R-:W-:Y:S02]  /*32a0*/  ISETP.GE.AND P2, PT, R16, R6.reuse, PT ;  /* 0x000000061000720c */ /* 0x080fe40003f46270 */
[----:B------:R-:W-:Y:S01]  /*32b0*/  FSEL R116, R183, -INF , !P3 ;  /* 0xff800000b7747808 */ /* 0x000fe20005800000 */
[----:B------:R4:W5:Y:S01]  /*32c0*/  MUFU.TANH R72, R56 ;  /* 0x0000003800487308 */ /* 0x0009620000002400 */
[----:B------:R-:W-:Y:S01]  /*32d0*/  FSEL R117, R178, -INF , !P5 ;  /* 0xff800000b2757808 */ /* 0x000fe20006800000 */
[----:B------:R-:W-:Y:S01]  /*32e0*/  IMAD.MOV.U32 R178, RZ, RZ, R187 ;  /* 0x000000ffffb27224 */ /* 0x000fe200078e00bb */
[----:B------:R-:W-:Y:S01]  /*32f0*/  FSEL R120, R179, -INF , !P4 ;  /* 0xff800000b3787808 */ /* 0x000fe20006000000 */
[----:B------:R-:W-:Y:S01]  /*3300*/  IMAD.MOV.U32 R179, RZ, RZ, R186 ;  /* 0x000000ffffb37224 */ /* 0x000fe200078e00ba */
[----:B------:R-:W-:Y:S01]  /*3310*/  FSEL R121, R244, -INF , !P2 ;  /* 0xff800000f4797808 */ /* 0x000fe20005000000 */
[----:B------:R-:W-:Y:S01]  /*3320*/  IMAD.MOV.U32 R186, RZ, RZ, R122 ;  /* 0x000000ffffba7224 */ /* 0x000fe200078e007a */
[-C--:B------:R-:W-:Y:S01]  /*3330*/  ISETP.GE.AND P1, PT, R15, R6.reuse, PT ;  /* 0x000000060f00720c */ /* 0x080fe20003f26270 */
[----:B------:R-:W-:Y:S01]  /*3340*/  IMAD.MOV.U32 R187, RZ, RZ, R191 ;  /* 0x000000ffffbb7224 */ /* 0x000fe200078e00bf */
[-C--:B------:R-:W-:Y:S01]  /*3350*/  ISETP.GE.AND P0, PT, R14, R6.reuse, PT ;  /* 0x000000060e00720c */ /* 0x080fe20003f06270 */
[----:B------:R-:W-:Y:S01]  /*3360*/  IMAD.MOV.U32 R183, RZ, RZ, R188 ;  /* 0x000000ffffb77224 */ /* 0x000fe200078e00bc */
[----:B------:R-:W-:-:S02]  /*3370*/  ISETP.GE.AND P6, PT, R13, R6, PT ;  /* 0x000000060d00720c */ /* 0x000fc40003fc6270 */
[-C--:B------:R-:W-:Y:S02]  /*3380*/  ISETP.GE.AND P3, PT, R12, R6.reuse, PT ;  /* 0x000000060c00720c */ /* 0x080fe40003f66270 */
[-C--:B------:R-:W-:Y:S01]  /*3390*/  ISETP.GE.AND P5, PT, R11, R6.reuse, PT ;  /* 0x000000060b00720c */ /* 0x080fe20003fa6270 */
[C---:B----4-:R-:W-:Y:S01]  /*33a0*/  HMMA.16816.F32.BF16 R56, R36.reuse, R200, RZ ;  /* 0x000000c82438723c */ /* 0x050fe200000418ff */
[-C--:B------:R-:W-:Y:S02]  /*33b0*/  ISETP.GE.AND P4, PT, R10, R6.reuse, PT ;  /* 0x000000060a00720c */ /* 0x080fe40003f86270 */
[----:B------:R-:W-:Y:S02]  /*33c0*/  ISETP.GE.AND P2, PT, R9, R6, PT ;  /* 0x000000060900720c */ /* 0x000fe40003f46270 */
[----:B------:R-:W-:Y:S02]  /*33d0*/  IMNMX R3, R3, R124, PT ;  /* 0x0000007c03037217 */ /* 0x000fe40003800200 */
[----:B------:R-:W-:Y:S01]  /*33e0*/  FSEL R122, R243, -INF , !P1 ;  /* 0xff800000f37a7808 */ /* 0x000fe20004800000 */
[----:B------:R-:W-:Y:S01]  /*33f0*/  HMMA.16816.F32.BF16 R36, R36, R202, RZ ;  /* 0x000000ca2424723c */ /* 0x000fe200000418ff */
[----:B------:R-:W-:-:S02]  /*3400*/  FSEL R125, R215, -INF , !P0 ;  /* 0xff800000d77d7808 */ /* 0x000fc40004000000 */
[----:B------:R-:W-:Y:S02]  /*3410*/  FSEL R124, R212, -INF , !P6 ;  /* 0xff800000d47c7808 */ /* 0x000fe40007000000 */
[----:B------:R-:W-:Y:S02]  /*3420*/  FSEL R129, R211, -INF , !P3 ;  /* 0xff800000d3817808 */ /* 0x000fe40005800000 */
[----:B------:R-:W-:Y:S02]  /*3430*/  FSEL R142, R209, -INF , !P5 ;  /* 0xff800000d18e7808 */ /* 0x000fe40006800000 */
[----:B------:R-:W-:Y:S02]  /*3440*/  FSEL R145, R208, -INF , !P4 ;  /* 0xff800000d0917808 */ /* 0x000fe40006000000 */
[----:B------:R-:W-:Y:S02]  /*3450*/  FSEL R144, R148, -INF , !P2 ;  /* 0xff80000094907808 */ /* 0x000fe40005000000 */
[----:B------:R-:W-:-:S02]  /*3460*/  ISETP.GE.AND P1, PT, R8, R6, PT ;  /* 0x000000060800720c */ /* 0x000fc40003f26270 */
[-C--:B------:R-:W-:Y:S01]  /*3470*/  ISETP.GE.AND P0, PT, R7, R6.reuse, PT ;  /* 0x000000060700720c */ /* 0x080fe20003f06270 */
[C---:B------:R-:W-:Y:S01]  /*3480*/  HMMA.16816.F32.BF16 R56, R32.reuse, R196, R56 ;  /* 0x000000c42038723c */ /* 0x040fe20000041838 */
[-C--:B------:R-:W-:Y:S02]  /*3490*/  ISETP.GE.AND P6, PT, R23, R6.reuse, PT ;  /* 0x000000061700720c */ /* 0x080fe40003fc6270 */
[-C--:B------:R-:W-:Y:S02]  /*34a0*/  ISETP.GE.AND P3, PT, R22, R6.reuse, PT ;  /* 0x000000061600720c */ /* 0x080fe40003f66270 */
[-C--:B------:R-:W-:Y:S02]  /*34b0*/  ISETP.GE.AND P5, PT, R21, R6.reuse, PT ;  /* 0x000000061500720c */ /* 0x080fe40003fa6270 */
[-C--:B------:R-:W-:Y:S01]  /*34c0*/  ISETP.GE.AND P4, PT, R20, R6.reuse, PT ;  /* 0x000000061400720c */ /* 0x080fe20003f86270 */
[----:B------:R-:W-:Y:S01]  /*34d0*/  HMMA.16816.F32.BF16 R32, R32, R198, R36 ;  /* 0x000000c62020723c */ /* 0x000fe20000041824 */
[----:B------:R-:W-:Y:S01]  /*34e0*/  BAR.SYNC.DEFER_BLOCKING 0x0 ;  /* 0x0000000000007b1d */ /* 0x000fe20000010000 */
[----:B------:R-:W-:-:S02]  /*34f0*/  ISETP.GE.AND P2, PT, R19, R6, PT ;  /* 0x000000061300720c */ /* 0x000fc40003f46270 */
[----:B------:R-:W-:Y:S02]  /*3500*/  FSEL R146, R146, -INF , !P1 ;  /* 0xff80000092927808 */ /* 0x000fe40004800000 */
[----:B------:R-:W-:Y:S02]  /*3510*/  FSEL R164, R164, -INF , !P0 ;  /* 0xff800000a4a47808 */ /* 0x000fe40004000000 */
[----:B------:R-:W-:Y:S02]  /*3520*/  FSEL R166, R140, -INF , !P6 ;  /* 0xff8000008ca67808 */ /* 0x000fe40007000000 */
[----:B------:R-:W-:Y:S02]  /*3530*/  FSEL R165, R165, -INF , !P3 ;  /* 0xff800000a5a57808 */ /* 0x000fe40005800000 */
[----:B------:R-:W-:Y:S02]  /*3540*/  FSEL R167, R167, -INF , !P5 ;  /* 0xff800000a7a77808 */ /* 0x000fe40006800000 */
[----:B------:R-:W-:-:S02]  /*3550*/  FSEL R191, R123, -INF , !P4 ;  /* 0xff8000007bbf7808 */ /* 0x000fc40006000000 */
[----:B------:R-:W-:Y:S02]  /*3560*/  FSEL R190, R119, -INF , !P2 ;  /* 0xff80000077be7808 */ /* 0x000fe40005000000 */
[-C--:B------:R-:W-:Y:S02]  /*3570*/  ISETP.GE.AND P1, PT, R44, R6.reuse, PT ;  /* 0x000000062c00720c */ /* 0x080fe40003f26270 */
[-C--:B------:R-:W-:Y:S02]  /*3580*/  ISETP.GE.AND P0, PT, R43, R6.reuse, PT ;  /* 0x000000062b00720c */ /* 0x080fe40003f06270 */
[-C--:B------:R-:W-:Y:S02]  /*3590*/  ISETP.GE.AND P6, PT, R42, R6.reuse, PT ;  /* 0x000000062a00720c */ /* 0x080fe40003fc6270 */
[-C--:B------:R-:W-:Y:S02]  /*35a0*/  ISETP.GE.AND P3, PT, R41, R6.reuse, PT ;  /* 0x000000062900720c */ /* 0x080fe40003f66270 */
[----:B------:R-:W-:-:S02]  /*35b0*/  ISETP.GE.AND P5, PT, R40, R6, PT ;  /* 0x000000062800720c */ /* 0x000fc40003fa6270 */
[-C--:B------:R-:W-:Y:S02]  /*35c0*/  ISETP.GE.AND P4, PT, R45, R6.reuse, PT ;  /* 0x000000062d00720c */ /* 0x080fe40003f86270 */
[----:B------:R-:W-:Y:S02]  /*35d0*/  ISETP.GE.AND P2, PT, R47, R6, PT ;  /* 0x000000062f00720c */ /* 0x000fe40003f46270 */
[----:B------:R-:W-:Y:S02]  /*35e0*/  FSEL R189, R118, -INF , !P1 ;  /* 0xff80000076bd7808 */ /* 0x000fe40004800000 */
[----:B------:R-:W-:Y:S02]  /*35f0*/  FSEL R188, R115, -INF , !P0 ;  /* 0xff80000073bc7808 */ /* 0x000fe40004000000 */
[----:B------:R-:W-:Y:S02]  /*3600*/  FSEL R211, R113, -INF , !P6 ;  /* 0xff80000071d37808 */ /* 0x000fe40007000000 */
[----:B------:R-:W-:-:S02]  /*3610*/  FSEL R208, R112, -INF , !P3 ;  /* 0xff80000070d07808 */ /* 0x000fc40005800000 */
[----:B------:R-:W-:Y:S02]  /*3620*/  FSEL R201, R86, -INF , !P5 ;  /* 0xff80000056c97808 */ /* 0x000fe40006800000 */
[----:B------:R-:W-:Y:S02]  /*3630*/  FSEL R210, R61, -INF , !P4 ;  /* 0xff8000003dd27808 */ /* 0x000fe40006000000 */
[----:B-1----:R-:W-:Y:S02]  /*3640*/  FSEL R209, R60, -INF , !P2 ;  /* 0xff8000003cd17808 */ /* 0x002fe40005000000 */
[-C--:B------:R-:W-:Y:S02]  /*3650*/  ISETP.GE.AND P1, PT, R46, R6.reuse, PT ;  /* 0x000000062e00720c */ /* 0x080fe40003f26270 */
[-C--:B------:R-:W-:Y:S02]  /*3660*/  ISETP.GE.AND P0, PT, R49, R6.reuse, PT ;  /* 0x000000063100720c */ /* 0x080fe40003f06270 */
[----:B------:R-:W-:-:S02]  /*3670*/  ISETP.GE.AND P6, PT, R48, R6, PT ;  /* 0x000000063000720c */ /* 0x000fc40003fc6270 */
[-C--:B------:R-:W-:Y:S02]  /*3680*/  ISETP.GE.AND P3, PT, R50, R6.reuse, PT ;  /* 0x000000063200720c */ /* 0x080fe40003f66270 */
[-C--:B------:R-:W-:Y:S02]  /*3690*/  ISETP.GE.AND P5, PT, R51, R6.reuse, PT ;  /* 0x000000063300720c */ /* 0x080fe40003fa6270 */
[-C--:B------:R-:W-:Y:S02]  /*36a0*/  ISETP.GE.AND P4, PT, R52, R6.reuse, PT ;  /* 0x000000063400720c */ /* 0x080fe40003f86270 */
[----:B------:R-:W-:Y:S02]  /*36b0*/  ISETP.GE.AND P2, PT, R53, R6, PT ;  /* 0x000000063500720c */ /* 0x000fe40003f46270 */
[----:B------:R-:W1:Y:S01]  /*36c0*/  MUFU.TANH R6, R76 ;  /* 0x0000004c00067308 */ /* 0x000e620000002400 */
[----:B--2---:R-:W-:Y:S02]  /*36d0*/  FSEL R244, R55, -INF , !P1 ;  /* 0xff80000037f47808 */ /* 0x004fe40004800000 */
[----:B---3--:R-:W-:-:S02]  /*36e0*/  FSEL R243, R54, -INF , !P0 ;  /* 0xff80000036f37808 */ /* 0x008fc40004000000 */
[C---:B------:R-:W-:Y:S02]  /*36f0*/  ISETP.GE.AND P1, PT, R2.reuse, R5, PT ;  /* 0x000000050200720c */ /* 0x040fe40003f26270 */
[----:B------:R-:W-:Y:S01]  /*3700*/  ISETP.GE.AND P0, PT, R2, R3, PT ;  /* 0x000000030200720c */ /* 0x000fe20003f06270 */
[----:B------:R-:W-:Y:S01]  /*3710*/  FMUL.FTZ R2, R62, c[0x0][0x2ec] ;  /* 0x0000bb003e027a20 */ /* 0x000fe20000410000 */
[----:B------:R-:W-:Y:S02]  /*3720*/  FSEL R215, R75, -INF , !P6 ;  /* 0xff8000004bd77808 */ /* 0x000fe40007000000 */
[----:B-----5:R-:W-:Y:S01]  /*3730*/  FSEL R214, R72, -INF , !P3 ;  /* 0xff80000048d67808 */ /* 0x020fe20005800000 */
[----:B------:R2:W-:Y:S01]  /*3740*/  MUFU.TANH R79, R2 ;  /* 0x00000002004f7308 */ /* 0x0005e20000002400 */
[C---:B------:R-:W-:Y:S02]  /*3750*/  ISETP.GE.AND P6, PT, R18.reuse, R5, PT ;  /* 0x000000051200720c */ /* 0x040fe40003fc6270 */
[----:B------:R-:W-:-:S02]  /*3760*/  ISETP.GE.AND P3, PT, R18, R3, PT ;  /* 0x000000031200720c */ /* 0x000fc40003f66270 */
[----:B------:R-:W-:Y:S02]  /*3770*/  FSEL R212, R73, -INF , !P4 ;  /* 0xff80000049d47808 */ /* 0x000fe40006000000 */
[----:B------:R-:W-:Y:S02]  /*3780*/  FSEL R213, R74, -INF , !P5 ;  /* 0xff8000004ad57808 */ /* 0x000fe40006800000 */
[----:B-1----:R-:W-:Y:S02]  /*3790*/  FSEL R200, R6, -INF , !P2 ;  /* 0xff80000006c87808 */ /* 0x002fe40005000000 */
[----:B------:R-:W-:Y:S02]  /*37a0*/  FSEL R18, R126, -INF , !P1 ;  /* 0xff8000007e127808 */ /* 0x000fe40004800000 */
[----:B------:R-:W-:Y:S02]  /*37b0*/  FSEL R73, R180, -INF , !P0 ;  /* 0xff800000b4497808 */ /* 0x000fe40004000000 */
[----:B------:R-:W-:Y:S01]  /*37c0*/  ISETP.GE.AND P5, PT, R17, R5, PT ;  /* 0x000000051100720c */ /* 0x000fe20003fa6270 */
[----:B--2---:R-:W-:Y:S01]  /*37d0*/  FMUL.FTZ R2, R63, c[0x0][0x2ec] ;  /* 0x0000bb003f027a20 */ /* 0x004fe20000410000 */
[----:B------:R-:W-:Y:S01]  /*37e0*/  ISETP.GE.AND P4, PT, R17, R3, PT ;  /* 0x000000031100720c */ /* 0x000fe20003f86270 */
[----:B------:R-:W-:Y:S01]  /*37f0*/  HMMA.16816.F32.BF16 R60, R28, R98, R156 ;  /* 0x000000621c3c723c */ /* 0x000fe2000004189c */
[C---:B------:R-:W-:Y:S01]  /*3800*/  ISETP.GE.AND P2, PT, R16.reuse, R5, PT ;  /* 0x000000051000720c */ /* 0x040fe20003f46270 */
[----:B------:R1:W2:Y:S01]  /*3810*/  MUFU.TANH R78, R2 ;  /* 0x00000002004e7308 */ /* 0x0002a20000002400 */
[----:B------:R-:W-:-:S02]  /*3820*/  ISETP.GE.AND P1, PT, R16, R3, PT ;  /* 0x000000031000720c */ /* 0x000fc40003f26270 */
[----:B------:R-:W-:Y:S02]  /*3830*/  ISETP.GE.AND P0, PT, R15, R5, PT ;  /* 0x000000050f00720c */ /* 0x000fe40003f06270 */
[----:B------:R-:W-:Y:S02]  /*3840*/  FSEL R54, R181, -INF , !P6 ;  /* 0xff800000b5367808 */ /* 0x000fe40007000000 */
[----:B------:R-:W-:Y:S02]  /*3850*/  FSEL R55, R183, -INF , !P5 ;  /* 0xff800000b7377808 */ /* 0x000fe40006800000 */
[----:B------:R-:W-:Y:S02]  /*3860*/  FSEL R74, R178, -INF , !P4 ;  /* 0xff800000b24a7808 */ /* 0x000fe40006000000 */
[----:B------:R-:W-:Y:S02]  /*3870*/  FSEL R75, R184, -INF , !P1 ;  /* 0xff800000b84b7808 */ /* 0x000fe40004800000 */
[----:B------:R-:W-:-:S02]  /*3880*/  FSEL R84, R185, -INF , !P0 ;  /* 0xff800000b9547808 */ /* 0x000fc40004000000 */
[-C--:B------:R-:W-:Y:S01]  /*3890*/  ISETP.GE.AND P6, PT, R15, R3.reuse, PT ;  /* 0x000000030f00720c */ /* 0x080fe20003fc6270 */
[----:B-1----:R-:W-:Y:S01]  /*38a0*/  FMUL.FTZ R2, R68, c[0x0][0x2ec] ;  /* 0x0000bb0044027a20 */ /* 0x002fe20000410000 */
[----:B------:R-:W-:Y:S02]  /*38b0*/  FSEL R68, R179, -INF , !P2 ;  /* 0xff800000b3447808 */ /* 0x000fe40005000000 */
[----:B------:R-:W-:Y:S01]  /*38c0*/  ISETP.GE.AND P5, PT, R14, R3, PT ;  /* 0x000000030e00720c */ /* 0x000fe20003fa6270 */
[----:B------:R1:W-:Y:S01]  /*38d0*/  MUFU.TANH R77, R2 ;  /* 0x00000002004d7308 */ /* 0x0003e20000002400 */
[C---:B------:R-:W-:Y:S02]  /*38e0*/  ISETP.GE.AND P4, PT, R13.reuse, R5, PT ;  /* 0x000000050d00720c */ /* 0x040fe40003f86270 */
[----:B------:R-:W-:Y:S02]  /*38f0*/  ISETP.GE.AND P2, PT, R13, R3, PT ;  /* 0x000000030d00720c */ /* 0x000fe40003f46270 */
[----:B------:R-:W-:-:S02]  /*3900*/  ISETP.GE.AND P1, PT, R12, R5, PT ;  /* 0x000000050c00720c */ /* 0x000fc40003f26270 */
[----:B------:R-:W-:Y:S02]  /*3910*/  ISETP.GE.AND P0, PT, R12, R3, PT ;  /* 0x000000030c00720c */ /* 0x000fe40003f06270 */
[----:B------:R-:W-:Y:S02]  /*3920*/  FSEL R88, R186, -INF , !P6 ;  /* 0xff800000ba587808 */ /* 0x000fe40007000000 */
[----:B------:R-:W-:Y:S02]  /*3930*/  ISETP.GE.AND P6, PT, R11, R5, PT ;  /* 0x000000050b00720c */ /* 0x000fe40003fc6270 */
[----:B------:R-:W-:Y:S02]  /*3940*/  FSEL R89, R192, -INF , !P5 ;  /* 0xff800000c0597808 */ /* 0x000fe40006800000 */
[----:B------:R-:W-:Y:S01]  /*3950*/  FSEL R85, R193, -INF , !P4 ;  /* 0xff800000c1557808 */ /* 0x000fe20006000000 */
[----:B-1----:R-:W-:Y:S01]  /*3960*/  FMUL.FTZ R2, R69, c[0x0][0x2ec] ;  /* 0x0000bb0045027a20 */ /* 0x002fe20000410000 */
[----:B------:R-:W-:-:S02]  /*3970*/  FSEL R69, R182, -INF , !P3 ;  /* 0xff800000b6457808 */ /* 0x000fc40005800000 */
[----:B------:R-:W-:Y:S01]  /*3980*/  ISETP.GE.AND P3, PT, R14, R5, PT ;  /* 0x000000050e00720c */ /* 0x000fe20003f66270 */
[----:B------:R1:W-:Y:S01]  /*3990*/  MUFU.TANH R76, R2 ;  /* 0x00000002004c7308 */ /* 0x0003e20000002400 */
[----:B------:R-:W-:Y:S01]  /*39a0*/  HMMA.16816.F32.BF16 R12, R28, R108, R56 ;  /* 0x0000006c1c0c723c */ /* 0x000fe20000041838 */
[----:B------:R-:W-:Y:S02]  /*39b0*/  FSEL R90, R194, -INF , !P2 ;  /* 0xff800000c25a7808 */ /* 0x000fe40005000000 */
[----:B------:R-:W-:Y:S02]  /*39c0*/  FSEL R86, R187, -INF , !P3 ;  /* 0xff800000bb567808 */ /* 0x000fe40005800000 */
[----:B------:R-:W-:Y:S02]  /*39d0*/  FSEL R87, R195, -INF , !P1 ;  /* 0xff800000c3577808 */ /* 0x000fe40004800000 */
[----:B------:R-:W-:Y:S01]  /*39e0*/  FSEL R91, R151, -INF , !P0 ;  /* 0xff800000975b7808 */ /* 0x000fe20004000000 */
[----:B------:R-:W-:Y:S01]  /*39f0*/  HMMA.16816.F32.BF16 R56, R24, R94, R60 ;  /* 0x0000005e1838723c */ /* 0x000fe2000004183c */
[----:B------:R-:W-:-:S02]  /*3a00*/  FSEL R130, R252, -INF , !P6 ;  /* 0xff800000fc827808 */ /* 0x000fc40007000000 */
[----:B------:R-:W-:Y:S02]  /*3a10*/  ISETP.GE.AND P3, PT, R11, R3, PT ;  /* 0x000000030b00720c */ /* 0x000fe40003f66270 */
[----:B------:R-:W-:Y:S01]  /*3a20*/  ISETP.GE.AND P5, PT, R10, R5, PT ;  /* 0x000000050a00720c */ /* 0x000fe20003fa6270 */
[----:B-1----:R-:W-:Y:S02]  /*3a30*/  FMUL.FTZ R2, R70, c[0x0][0x2ec] ;  /* 0x0000bb0046027a20 */ /* 0x002fe40000410000 */
[----:B------:R-:W-:Y:S01]  /*3a40*/  HMMA.16816.F32.BF16 R28, R28, R110, R32 ;  /* 0x0000006e1c1c723c */ /* 0x000fe20000041820 */
[----:B------:R-:W-:Y:S01]  /*3a50*/  ISETP.GE.AND P4, PT, R10, R3, PT ;  /* 0x000000030a00720c */ /* 0x000fe20003f86270 */
[----:B------:R1:W-:Y:S01]  /*3a60*/  MUFU.TANH R72, R2 ;  /* 0x0000000200487308 */ /* 0x0003e20000002400 */
[C---:B------:R-:W-:Y:S02]  /*3a70*/  ISETP.GE.AND P2, PT, R9.reuse, R5, PT ;  /* 0x000000050900720c */ /* 0x040fe40003f46270 */
[----:B------:R-:W-:-:S02]  /*3a80*/  ISETP.GE.AND P1, PT, R9, R3, PT ;  /* 0x000000030900720c */ /* 0x000fc40003f26270 */
[C---:B------:R-:W-:Y:S02]  /*3a90*/  ISETP.GE.AND P0, PT, R8.reuse, R5, PT ;  /* 0x000000050800720c */ /* 0x040fe40003f06270 */
[-C--:B------:R-:W-:Y:S02]  /*3aa0*/  ISETP.GE.AND P6, PT, R8, R3.reuse, PT ;  /* 0x000000030800720c */ /* 0x080fe40003fc6270 */
[C---:B------:R-:W-:Y:S01]  /*3ab0*/  HMMA.16816.F32.BF16 R8, R24.reuse, R100, R12 ;  /* 0x000000641808723c */ /* 0x040fe2000004180c */
[----:B------:R-:W-:Y:S02]  /*3ac0*/  FSEL R118, R231, -INF , !P0 ;  /* 0xff800000e7767808 */ /* 0x000fe40004000000 */
[-C--:B------:R-:W-:Y:S02]  /*3ad0*/  ISETP.GE.AND P0, PT, R22, R3.reuse, PT ;  /* 0x000000031600720c */ /* 0x080fe40003f06270 */
[----:B------:R-:W-:Y:S01]  /*3ae0*/  FMUL.FTZ R57, R57, c[0x0][0x2ec] ;  /* 0x0000bb0039397a20 */ /* 0x000fe20000410000 */
[----:B------:R-:W-:Y:S01]  /*3af0*/  FSEL R119, R232, -INF , !P2 ;  /* 0xff800000e8777808 */ /* 0x000fe20005000000 */
[----:B------:R-:W-:Y:S01]  /*3b00*/  FMUL.FTZ R58, R58, c[0x0][0x2ec] ;  /* 0x0000bb003a3a7a20 */ /* 0x000fe20000410000 */
[----:B------:R-:W-:Y:S01]  /*3b10*/  ISETP.GE.AND P2, PT, R23, R3, PT ;  /* 0x000000031700720c */ /* 0x000fe20003f46270 */
[----:B-1----:R-:W-:Y:S01]  /*3b20*/  FMUL.FTZ R2, R71, c[0x0][0x2ec] ;  /* 0x0000bb0047027a20 */ /* 0x002fe20000410000 */
[----:B------:R-:W-:Y:S01]  /*3b30*/  FSEL R143, R143, -INF , !P0 ;  /* 0xff8000008f8f7808 */ /* 0x000fe20004000000 */
[----:B------:R-:W-:Y:S01]  /*3b40*/  FMUL.FTZ R59, R59, c[0x0][0x2ec] ;  /* 0x0000bb003b3b7a20 */ /* 0x000fe20000410000 */
[----:B------:R-:W-:Y:S01]  /*3b50*/  ISETP.GE.AND P0, PT, R44, R5, PT ;  /* 0x000000052c00720c */ /* 0x000fe20003f06270 */
[----:B------:R1:W-:Y:S01]  /*3b60*/  MUFU.TANH R70, R2 ;  /* 0x0000000200467308 */ /* 0x0003e20000002400 */
[----:B------:R-:W-:Y:S01]  /*3b70*/  HMMA.16816.F32.BF16 R24, R24, R102, R28 ;  /* 0x000000661818723c */ /* 0x000fe2000004181c */
[----:B------:R-:W-:-:S02]  /*3b80*/  FSEL R149, R149, -INF , !P2 ;  /* 0xff80000095957808 */ /* 0x000fc40005000000 */
[----:B------:R-:W-:Y:S02]  /*3b90*/  ISETP.GE.AND P2, PT, R19, R5, PT ;  /* 0x000000051300720c */ /* 0x000fe40003f46270 */
[----:B------:R-:W-:Y:S02]  /*3ba0*/  FSEL R158, R176, -INF , !P0 ;  /* 0xff800000b09e7808 */ /* 0x000fe40004000000 */
[----:B------:R-:W-:Y:S01]  /*3bb0*/  FSEL R131, R234, -INF , !P3 ;  /* 0xff800000ea837808 */ /* 0x000fe20005800000 */
[----:B------:R-:W-:Y:S01]  /*3bc0*/  MUFU.TANH R57, R57 ;  /* 0x0000003900397308 */ /* 0x000fe20000002400 */
[----:B------:R-:W-:Y:S01]  /*3bd0*/  FSEL R128, R251, -INF , !P5 ;  /* 0xff800000fb807808 */ /* 0x000fe20006800000 */
[----:B------:R-:W-:Y:S01]  /*3be0*/  FMUL.FTZ R8, R8, c[0x0][0x2ec] ;  /* 0x0000bb0008087a20 */ /* 0x000fe20000410000 */
[----:B------:R-:W-:Y:S02]  /*3bf0*/  FSEL R127, R233, -INF , !P4 ;  /* 0xff800000e97f7808 */ /* 0x000fe40006000000 */
[----:B------:R-:W-:Y:S01]  /*3c00*/  FSEL R126, R230, -INF , !P1 ;  /* 0xff800000e67e7808 */ /* 0x000fe20004800000 */
[----:B-1----:R-:W-:-:S02]  /*3c10*/  FMUL.FTZ R2, R64, c[0x0][0x2ec] ;  /* 0x0000bb0040027a20 */ /* 0x002fc40000410000 */
[----:B------:R-:W-:Y:S01]  /*3c20*/  MUFU.TANH R12, R8 ;  /* 0x00000008000c7308 */ /* 0x000fe20000002400 */
[----:B------:R-:W-:Y:S02]  /*3c30*/  ISETP.GE.AND P0, PT, R41, R3, PT ;  /* 0x000000032900720c */ /* 0x000fe40003f06270 */
[C---:B------:R-:W-:Y:S02]  /*3c40*/  ISETP.GE.AND P3, PT, R7.reuse, R5, PT ;  /* 0x000000050700720c */ /* 0x040fe40003f66270 */
[----:B------:R-:W-:Y:S02]  /*3c50*/  ISETP.GE.AND P5, PT, R7, R3, PT ;  /* 0x000000030700720c */ /* 0x000fe40003fa6270 */
[-C--:B------:R-:W-:Y:S01]  /*3c60*/  ISETP.GE.AND P4, PT, R23, R5.reuse, PT ;  /* 0x000000051700720c */ /* 0x080fe20003f86270 */
[----:B------:R1:W-:Y:S01]  /*3c70*/  MUFU.TANH R64, R2 ;  /* 0x0000000200407308 */ /* 0x0003e20000002400 */
[----:B------:R-:W-:Y:S01]  /*3c80*/  ISETP.GE.AND P1, PT, R22, R5, PT ;  /* 0x000000051600720c */ /* 0x000fe20003f26270 */
[----:B------:R-:W-:Y:S01]  /*3c90*/  FMUL.FTZ R24, R24, c[0x0][0x2ec] ;  /* 0x0000bb0018187a20 */ /* 0x000fe20000410000 */
[----:B------:R-:W-:Y:S01]  /*3ca0*/  FSEL R159, R177, -INF , !P2 ;  /* 0xff800000b19f7808 */ /* 0x000fe20005000000 */
[----:B------:R-:W-:Y:S01]  /*3cb0*/  FMUL.FTZ R25, R25, c[0x0][0x2ec] ;  /* 0x0000bb0019197a20 */ /* 0x000fe20000410000 */
[----:B--2---:R-:W-:Y:S01]  /*3cc0*/  FSEL R177, R78, -INF , !P0 ;  /* 0xff8000004eb17808 */ /* 0x004fe20004000000 */
[----:B------:R-:W-:Y:S01]  /*3cd0*/  FMUL.FTZ R26, R26, c[0x0][0x2ec] ;  /* 0x0000bb001a1a7a20 */ /* 0x000fe20000410000 */
[----:B------:R-:W-:Y:S01]  /*3ce0*/  FSEL R123, R229, -INF , !P6 ;  /* 0xff800000e57b7808 */ /* 0x000fe20007000000 */
[----:B------:R-:W-:Y:S01]  /*3cf0*/  FMUL.FTZ R27, R27, c[0x0][0x2ec] ;  /* 0x0000bb001b1b7a20 */ /* 0x000fe20000410000 */
[----:B------:R-:W-:Y:S01]  /*3d00*/  FSEL R151, R219, -INF , !P3 ;  /* 0xff800000db977808 */ /* 0x000fe20005800000 */
[----:B------:R-:W-:Y:S01]  /*3d10*/  MUFU.TANH R58, R58 ;  /* 0x0000003a003a7308 */ /* 0x000fe20000002400 */
[----:B------:R-:W-:-:S02]  /*3d20*/  FSEL R150, R150, -INF , !P5 ;  /* 0xff80000096967808 */ /* 0x000fc40006800000 */
[----:B------:R-:W-:Y:S02]  /*3d30*/  FSEL R148, R228, -INF , !P4 ;  /* 0xff800000e4947808 */ /* 0x000fe40006000000 */
[----:B------:R-:W-:Y:S01]  /*3d40*/  FSEL R147, R147, -INF , !P1 ;  /* 0xff80000093937808 */ /* 0x000fe20004800000 */
[----:B-1----:R-:W-:Y:S01]  /*3d50*/  FMUL.FTZ R2, R65, c[0x0][0x2ec] ;  /* 0x0000bb0041027a20 */ /* 0x002fe20000410000 */
[-C--:B------:R-:W-:Y:S01]  /*3d60*/  ISETP.GE.AND P0, PT, R46, R5.reuse, PT ;  /* 0x000000052e00720c */ /* 0x080fe20003f06270 */
[----:B------:R-:W-:Y:S01]  /*3d70*/  MUFU.TANH R59, R59 ;  /* 0x0000003b003b7308 */ /* 0x000fe20000002400 */
[C---:B------:R-:W-:Y:S02]  /*3d80*/  ISETP.GE.AND P6, PT, R21.reuse, R5, PT ;  /* 0x000000051500720c */ /* 0x040fe40003fc6270 */
[----:B------:R-:W-:Y:S02]  /*3d90*/  ISETP.GE.AND P3, PT, R21, R3, PT ;  /* 0x000000031500720c */ /* 0x000fe40003f66270 */
[----:B------:R-:W-:-:S02]  /*3da0*/  ISETP.GE.AND P5, PT, R20, R5, PT ;  /* 0x000000051400720c */ /* 0x000fc40003fa6270 */
[-C--:B------:R-:W-:Y:S01]  /*3db0*/  ISETP.GE.AND P4, PT, R20, R3.reuse, PT ;  /* 0x000000031400720c */ /* 0x080fe20003f86270 */
[----:B------:R1:W2:Y:S01]  /*3dc0*/  MUFU.TANH R60, R2 ;  /* 0x00000002003c7308 */ /* 0x0002a20000002400 */
[----:B------:R-:W-:Y:S02]  /*3dd0*/  ISETP.GE.AND P1, PT, R19, R3, PT ;  /* 0x000000031300720c */ /* 0x000fe40003f26270 */
[----:B------:R-:W-:Y:S02]  /*3de0*/  FSEL R140, R218, -INF , !P6 ;  /* 0xff800000da8c7808 */ /* 0x000fe40007000000 */
[----:B------:R-:W-:Y:S02]  /*3df0*/  FSEL R141, R141, -INF , !P3 ;  /* 0xff8000008d8d7808 */ /* 0x000fe40005800000 */
[----:B------:R-:W-:Y:S01]  /*3e00*/  FSEL R160, R160, -INF , !P5 ;  /* 0xff800000a0a07808 */ /* 0x000fe20006800000 */
[----:B------:R-:W-:Y:S01]  /*3e10*/  MUFU.TANH R24, R24 ;  /* 0x0000001800187308 */ /* 0x000fe20000002400 */
[----:B------:R-:W-:-:S02]  /*3e20*/  FSEL R163, R163, -INF , !P4 ;  /* 0xff800000a3a37808 */ /* 0x000fc40006000000 */
[----:B------:R-:W-:Y:S02]  /*3e30*/  FSEL R162, R162, -INF , !P1 ;  /* 0xff800000a2a27808 */ /* 0x000fe40004800000 */
[----:B------:R-:W-:Y:S02]  /*3e40*/  ISETP.GE.AND P6, PT, R44, R3, PT ;  /* 0x000000032c00720c */ /* 0x000fe40003fc6270 */
[C---:B------:R-:W-:Y:S01]  /*3e50*/  ISETP.GE.AND P3, PT, R43.reuse, R5, PT ;  /* 0x000000052b00720c */ /* 0x040fe20003f66270 */
[----:B-1----:R-:W-:Y:S01]  /*3e60*/  FMUL.FTZ R2, R66, c[0x0][0x2ec] ;  /* 0x0000bb0042027a20 */ /* 0x002fe20000410000 */
[----:B--2---:R-:W-:Y:S01]  /*3e70*/  FSEL R186, R60, -INF , !P0 ;  /* 0xff8000003cba7808 */ /* 0x004fe20004000000 */
[----:B------:R-:W-:Y:S01]  /*3e80*/  MUFU.TANH R25, R25 ;  /* 0x0000001900197308 */ /* 0x000fe20000002400 */
[-C--:B------:R-:W-:Y:S02]  /*3e90*/  ISETP.GE.AND P0, PT, R50, R3.reuse, PT ;  /* 0x000000033200720c */ /* 0x080fe40003f06270 */
[----:B------:R-:W-:-:S02]  /*3ea0*/  ISETP.GE.AND P5, PT, R43, R3, PT ;  /* 0x000000032b00720c */ /* 0x000fc40003fa6270 */
[C---:B------:R-:W-:Y:S02]  /*3eb0*/  ISETP.GE.AND P4, PT, R42.reuse, R5, PT ;  /* 0x000000052a00720c */ /* 0x040fe40003f86270 */
[----:B------:R-:W-:Y:S01]  /*3ec0*/  ISETP.GE.AND P2, PT, R42, R3, PT ;  /* 0x000000032a00720c */ /* 0x000fe20003f46270 */
        /* <DEDUP_REMOVED lines=8> */
[----:B------:R-:W-:Y:S02]  /*3f50*/  FSEL R170, R170, -INF , !P1 ;  /* 0xff800000aaaa7808 */ /* 0x000fe40004800000 */
[C---:B------:R-:W-:Y:S01]  /*3f60*/  ISETP.GE.AND P6, PT, R40.reuse, R5, PT ;  /* 0x000000052800720c */ /* 0x040fe20003fc6270 */
[----:B-1----:R-:W-:Y:S01]  /*3f70*/  FMUL.FTZ R2, R67, c[0x0][0x2ec] ;  /* 0x0000bb0043027a20 */ /* 0x002fe20000410000 */
[----:B------:R-:W-:Y:S01]  /*3f80*/  MUFU.TANH R27, R27 ;  /* 0x0000001b001b7308 */ /* 0x000fe20000002400 */
[----:B------:R-:W-:Y:S02]  /*3f90*/  ISETP.GE.AND P3, PT, R40, R3, PT ;  /* 0x000000032800720c */ /* 0x000fe40003f66270 */
[C---:B------:R-:W-:Y:S02]  /*3fa0*/  ISETP.GE.AND P5, PT, R45.reuse, R5, PT ;  /* 0x000000052d00720c */ /* 0x040fe40003fa6270 */
[----:B------:R-:W-:-:S02]  /*3fb0*/  ISETP.GE.AND P4, PT, R45, R3, PT ;  /* 0x000000032d00720c */ /* 0x000fc40003f86270 */
[C---:B------:R-:W-:Y:S01]  /*3fc0*/  ISETP.GE.AND P2, PT, R47.reuse, R5, PT ;  /* 0x000000052f00720c */ /* 0x040fe20003f46270 */
[----:B------:R1:W3:Y:S01]  /*3fd0*/  MUFU.TANH R16, R2 ;  /* 0x0000000200107308 */ /* 0x0002e20000002400 */
[----:B------:R-:W-:Y:S02]  /*3fe0*/  ISETP.GE.AND P1, PT, R47, R3, PT ;  /* 0x000000032f00720c */ /* 0x000fe40003f26270 */
[----:B------:R-:W-:Y:S02]  /*3ff0*/  FSEL R169, R77, -INF , !P6 ;  /* 0xff8000004da97808 */ /* 0x000fe40007000000 */
[----:B------:R-:W-:Y:S02]  /*4000*/  FSEL R179, R72, -INF , !P3 ;  /* 0xff80000048b37808 */ /* 0x000fe40005800000 */
[----:B------:R-:W-:Y:S02]  /*4010*/  FSEL R168, R76, -INF , !P5 ;  /* 0xff8000004ca87808 */ /* 0x000fe40006800000 */
[----:B------:R-:W-:-:S02]  /*4020*/  FSEL R178, R70, -INF , !P4 ;  /* 0xff80000046b27808 */ /* 0x000fc40006000000 */
[----:B------:R-:W-:Y:S02]  /*4030*/  FSEL R187, R64, -INF , !P2 ;  /* 0xff80000040bb7808 */ /* 0x000fe40005000000 */
[----:B--2---:R-:W-:Y:S02]  /*4040*/  FSEL R199, R17, -INF , !P1 ;  /* 0xff80000011c77808 */ /* 0x004fe40004800000 */
[----:B------:R-:W-:Y:S01]  /*4050*/  ISETP.GE.AND P6, PT, R46, R3, PT ;  /* 0x000000032e00720c */ /* 0x000fe20003fc6270 */
[----:B-1----:R-:W-:Y:S01]  /*4060*/  FMUL.FTZ R2, R56, c[0x0][0x2ec] ;  /* 0x0000bb0038027a20 */ /* 0x002fe20000410000 */
[C---:B------:R-:W-:Y:S02]  /*4070*/  ISETP.GE.AND P3, PT, R49.reuse, R5, PT ;  /* 0x000000053100720c */ /* 0x040fe40003f66270 */
[----:B------:R-:W-:Y:S01]  /*4080*/  ISETP.GE.AND P5, PT, R49, R3, PT ;  /* 0x000000033100720c */ /* 0x000fe20003fa6270 */
[----:B------:R1:W2:Y:S01]  /*4090*/  MUFU.TANH R13, R2 ;  /* 0x00000002000d7308 */ /* 0x0002a20000002400 */
[----:B------:R-:W-:-:S02]  /*40a0*/  ISETP.GE.AND P4, PT, R48, R5, PT ;  /* 0x000000053000720c */ /* 0x000fc40003f86270 */
[----:B------:R-:W-:Y:S02]  /*40b0*/  ISETP.GE.AND P2, PT, R48, R3, PT ;  /* 0x000000033000720c */ /* 0x000fe40003f46270 */
[----:B------:R-:W-:Y:S02]  /*40c0*/  ISETP.GE.AND P1, PT, R50, R5, PT ;  /* 0x000000053200720c */ /* 0x000fe40003f26270 */
[----:B---3--:R-:W-:Y:S02]  /*40d0*/  FSEL R198, R16, -INF , !P6 ;  /* 0xff80000010c67808 */ /* 0x008fe40007000000 */
[----:B------:R-:W-:Y:S02]  /*40e0*/  FSEL R197, R58, -INF , !P5 ;  /* 0xff8000003ac57808 */ /* 0x000fe40006800000 */
[----:B------:R-:W-:Y:S02]  /*40f0*/  FSEL R184, R57, -INF , !P4 ;  /* 0xff80000039b87808 */ /* 0x000fe40006000000 */
[----:B------:R-:W-:-:S02]  /*4100*/  FSEL R196, R59, -INF , !P2 ;  /* 0xff8000003bc47808 */ /* 0x000fc40005000000 */
[----:B------:R-:W-:Y:S01]  /*4110*/  FSEL R183, R12, -INF , !P1 ;  /* 0xff8000000cb77808 */ /* 0x000fe20004800000 */
[----:B-1----:R-:W-:Y:S01]  /*4120*/  FMUL.FTZ R2, R9, c[0x0][0x2ec] ;  /* 0x0000bb0009027a20 */ /* 0x002fe20000410000 */
[----:B--2---:R-:W-:Y:S02]  /*4130*/  FSEL R185, R13, -INF , !P3 ;  /* 0xff8000000db97808 */ /* 0x004fe40005800000 */
[C---:B------:R-:W-:Y:S01]  /*4140*/  ISETP.GE.AND P6, PT, R51.reuse, R5, PT ;  /* 0x000000053300720c */ /* 0x040fe20003fc6270 */
[----:B------:R1:W2:Y:S01]  /*4150*/  MUFU.TANH R8, R2 ;  /* 0x0000000200087308 */ /* 0x0002a20000002400 */
[----:B------:R-:W-:Y:S02]  /*4160*/  ISETP.GE.AND P3, PT, R51, R3, PT ;  /* 0x000000033300720c */ /* 0x000fe40003f66270 */
[-C--:B------:R-:W-:Y:S02]  /*4170*/  ISETP.GE.AND P5, PT, R52, R5.reuse, PT ;  /* 0x000000053400720c */ /* 0x080fe40003fa6270 */
[----:B------:R-:W-:-:S02]  /*4180*/  ISETP.GE.AND P4, PT, R53, R5, PT ;  /* 0x000000053500720c */ /* 0x000fc40003f86270 */
[-C--:B------:R-:W-:Y:S02]  /*4190*/  ISETP.GE.AND P2, PT, R52, R3.reuse, PT ;  /* 0x000000033400720c */ /* 0x080fe40003f46270 */
[----:B------:R-:W-:Y:S02]  /*41a0*/  ISETP.GE.AND P1, PT, R53, R3, PT ;  /* 0x000000033500720c */ /* 0x000fe40003f26270 */
[C---:B------:R-:W-:Y:S02]  /*41b0*/  IADD3 R234, R227.reuse, 0x800, RZ ;  /* 0x00000800e3ea7810 */ /* 0x040fe40007ffe0ff */
[C---:B------:R-:W-:Y:S02]  /*41c0*/  IADD3 R233, R227.reuse, 0x1000, RZ ;  /* 0x00001000e3e97810 */ /* 0x040fe40007ffe0ff */
[C---:B------:R-:W-:Y:S01]  /*41d0*/  IADD3 R232, R227.reuse, 0x1800, RZ ;  /* 0x00001800e3e87810 */ /* 0x040fe20007ffe0ff */
[----:B-1----:R-:W-:Y:S01]  /*41e0*/  FMUL.FTZ R2, R10, c[0x0][0x2ec] ;  /* 0x0000bb000a027a20 */ /* 0x002fe20000410000 */
[----:B------:R-:W-:-:S02]  /*41f0*/  IADD3 R231, R227, 0x2000, RZ ;  /* 0x00002000e3e77810 */ /* 0x000fc40007ffe0ff */
[C---:B------:R-:W-:Y:S01]  /*4200*/  IADD3 R230, R227.reuse, 0x2800, RZ ;  /* 0x00002800e3e67810 */ /* 0x040fe20007ffe0ff */
[----:B------:R1:W3:Y:S01]  /*4210*/  MUFU.TANH R6, R2 ;  /* 0x0000000200067308 */ /* 0x0002e20000002400 */
[C---:B------:R-:W-:Y:S02]  /*4220*/  IADD3 R229, R227.reuse, 0x3000, RZ ;  /* 0x00003000e3e57810 */ /* 0x040fe40007ffe0ff */
[----:B------:R-:W-:Y:S02]  /*4230*/  IADD3 R228, R227, 0x3800, RZ ;  /* 0x00003800e3e47810 */ /* 0x000fe40007ffe0ff */
[----:B--2---:R-:W-:Y:S02]  /*4240*/  FSEL R182, R8, -INF , !P6 ;  /* 0xff80000008b67808 */ /* 0x004fe40007000000 */
[----:B------:R-:W-:Y:S02]  /*4250*/  FSEL R181, R24, -INF , !P5 ;  /* 0xff80000018b57808 */ /* 0x000fe40006800000 */
[----:B------:R-:W-:-:S02]  /*4260*/  FSEL R180, R25, -INF , !P4 ;  /* 0xff80000019b47808 */ /* 0x000fc40006000000 */
[----:B------:R-:W-:Y:S02]  /*4270*/  FSEL R193, R26, -INF , !P2 ;  /* 0xff8000001ac17808 */ /* 0x000fe40005000000 */
[----:B------:R-:W-:Y:S01]  /*4280*/  FSEL R192, R27, -INF , !P1 ;  /* 0xff8000001bc07808 */ /* 0x000fe20004800000 */
[----:B-1----:R-:W-:Y:S01]  /*4290*/  FMUL.FTZ R2, R11, c[0x0][0x2ec] ;  /* 0x0000bb000b027a20 */ /* 0x002fe20000410000 */
[----:B---3--:R-:W-:Y:S02]  /*42a0*/  FSEL R195, R6, -INF , !P0 ;  /* 0xff80000006c37808 */ /* 0x008fe40004000000 */
[----:B------:R-:W-:Y:S01]  /*42b0*/  ISETP.NE.AND P0, PT, R250, 0x1, PT ;  /* 0x00000001fa00780c */ /* 0x000fe20003f05270 */
[----:B------:R1:W2:Y:S02]  /*42c0*/  MUFU.TANH R7, R2 ;  /* 0x0000000200077308 */ /* 0x0002a40000002400 */
[----:B-1----:R-:W-:Y:S02]  /*42d0*/  LOP3.LUT R2, R217, R216, RZ, 0xfc, !PT ;  /* 0x000000d8d9027212 */ /* 0x002fe400078efcff */
[----:B--2---:R-:W-:-:S08]  /*42e0*/  FSEL R194, R7, -INF , !P3 ;  /* 0xff80000007c27808 */ /* 0x004fd00005800000 */
        /* <DEDUP_REMOVED lines=36> */
.L_x_10:
[----:B------:R-:W-:Y:S01]  /*4530*/  FMNMX.FTZ R3, R18, R54, !PT ;  /* 0x0000003612037209 */ /* 0x000fe20007810000 */
[----:B------:R-:W-:Y:S01]  /*4540*/  STL [R1+0xc4], R250 ;  /* 0x0000c4fa01007387 */ /* 0x000fe20000100800 */
[----:B------:R-:W-:-:S02]  /*4550*/  SHF.L.U32 R216, R2, 0x1, RZ ;  /* 0x0000000102d87819 */ /* 0x000fc400000006ff */
[----:B------:R-:W-:Y:S01]  /*4560*/  FMNMX.FTZ R3, R55, R3, !PT ;  /* 0x0000000337037209 */ /* 0x000fe20007810000 */
[----:B------:R-:W-:Y:S01]  /*4570*/  STL [R1+0xc0], R235 ;  /* 0x0000c0eb01007387 */ /* 0x000fe20000100800 */
[----:B------:R-:W-:Y:S01]  /*4580*/  IADD3 R217, R4, R216, RZ ;  /* 0x000000d804d97210 */ /* 0x000fe20007ffe0ff */
[----:B------:R-:W-:Y:S01]  /*4590*/  IMAD.IADD R219, R0, 0x1, R216 ;  /* 0x0000000100db7824 */ /* 0x000fe200078e02d8 */
[----:B------:R-:W-:Y:S01]  /*45a0*/  FMNMX.FTZ R3, R68, R3, !PT ;  /* 0x0000000344037209 */ /* 0x000fe20007810000 */
[----:B------:R-:W-:Y:S02]  /*45b0*/  STL [R1+0xbc], R234 ;  /* 0x0000bcea01007387 */ /* 0x000fe40000100800 */
[----:B------:R-:W-:Y:S01]  /*45c0*/  IMAD.IADD R218, R0, 0x1, R217 ;  /* 0x0000000100da7824 */ /* 0x000fe200078e02d9 */
[----:B------:R-:W-:Y:S01]  /*45d0*/  FMNMX.FTZ R3, R84, R3, !PT ;  /* 0x0000000354037209 */ /* 0x000fe20007810000 */
[----:B------:R-:W-:Y:S03]  /*45e0*/  STL [R1+0xb8], R233 ;  /* 0x0000b8e901007387 */ /* 0x000fe60000100800 */
[----:B------:R-:W-:Y:S01]  /*45f0*/  FMNMX.FTZ R3, R86, R3, !PT ;  /* 0x0000000356037209 */ /* 0x000fe20007810000 */
[----:B------:R-:W-:Y:S03]  /*4600*/  STL [R1+0xb4], R232 ;  /* 0x0000b4e801007387 */ /* 0x000fe60000100800 */
[----:B------:R-:W-:Y:S01]  /*4610*/  FMNMX.FTZ R3, R85, R3, !PT ;  /* 0x0000000355037209 */ /* 0x000fe20007810000 */
[----:B------:R-:W-:Y:S03]  /*4620*/  STL [R1+0xb0], R231 ;  /* 0x0000b0e701007387 */ /* 0x000fe60000100800 */
[----:B------:R-:W-:Y:S01]  /*4630*/  FMNMX.FTZ R5, R87, R3, !PT ;  /* 0x0000000357057209 */ /* 0x000fe20007810000 */
[----:B------:R-:W-:Y:S01]  /*4640*/  STL [R1+0xac], R230 ;  /* 0x0000ace601007387 */ /* 0x000fe20000100800 */
[----:B------:R-:W-:-:S02]  /*4650*/  FMNMX.FTZ R3, R73, R69, !PT ;  /* 0x0000004549037209 */ /* 0x000fc40007810000 */
        /* <DEDUP_REMOVED lines=31> */
[----:B------:R-:W-:Y:S01]  /*4850*/  LDSM.16.MT88.4 R64, [R219+0x8000] ;  /* 0x00800000db40783b */ /* 0x000fe20000004200 */
[----:B------:R-:W-:Y:S02]  /*4860*/  FMNMX.FTZ R3, R150, R3, !PT ;  /* 0x0000000396037209 */ /* 0x000fe40007810000 */
[----:B------:R-:W-:Y:S01]  /*4870*/  FMNMX.FTZ R72, R157, R72, !PT ;  /* 0x000000489d487209 */ /* 0x000fe20007810000 */
[----:B------:R-:W-:Y:S01]  /*4880*/  LDSM.16.MT88.4 R76, [R217+0x8000] ;  /* 0x00800000d94c783b */ /* 0x000fe20000004200 */
[----:B------:R-:W-:-:S02]  /*4890*/  FMNMX.FTZ R3, R149, R3, !PT ;  /* 0x0000000395037209 */ /* 0x000fc40007810000 */
[----:B------:R-:W-:Y:S01]  /*48a0*/  FMNMX.FTZ R72, R171, R72, !PT ;  /* 0x00000048ab487209 */ /* 0x000fe20007810000 */
[----:B------:R-:W-:Y:S01]  /*48b0*/  LDSM.16.MT88.4 R80, [R218+0x8000] ;  /* 0x00800000da50783b */ /* 0x000fe20000004200 */
        /* <DEDUP_REMOVED lines=35> */
[----:B---3--:R-:W2:Y:S01]  /*4af0*/  SHFL.BFLY PT, R6, R72, 0x1, 0x1f ;  /* 0x0c201f0048067f89 */ /* 0x008ea200000e0000 */
[----:B-1----:R-:W-:Y:S02]  /*4b00*/  FMNMX.FTZ R3, R3, R5, !PT ;  /* 0x0000000503037209 */ /* 0x002fe40007810000 */
[----:B------:R-:W-:Y:S02]  /*4b10*/  FMNMX.FTZ R5, R132, R133, !PT ;  /* 0x0000008584057209 */ /* 0x000fe40007810000 */
[----:B--2---:R-:W-:Y:S01]  /*4b20*/  FMNMX.FTZ R72, R72, R6, !PT ;  /* 0x0000000648487209 */ /* 0x004fe20007810000 */
[----:B------:R-:W1:Y:S01]  /*4b30*/  SHFL.BFLY PT, R8, R3, 0x1, 0x1f ;  /* 0x0c201f0003087f89 */ /* 0x000e6200000e0000 */
[----:B------:R-:W-:-:S02]  /*4b40*/  FMNMX.FTZ R5, R134, R5, !PT ;  /* 0x0000000586057209 */ /* 0x000fc40007810000 */
[C---:B------:R-:W-:Y:S01]  /*4b50*/  FSETP.NEU.FTZ.AND P1, PT, R72.reuse, -INF , PT ;  /* 0xff8000004800780b */ /* 0x040fe20003f3d000 */
[----:B------:R-:W-:Y:S01]  /*4b60*/  FMUL.FTZ R6, R72, c[0x0][0x23c] ;  /* 0x00008f0048067a20 */ /* 0x000fe20000410000 */
[----:B------:R-:W-:Y:S01]  /*4b70*/  FMNMX.FTZ R5, R136, R5, !PT ;  /* 0x0000000588057209 */ /* 0x000fe20007810000 */
[----:B------:R-:W-:Y:S03]  /*4b80*/  STL [R1+0xc8], R72 ;  /* 0x0000c84801007387 */ /* 0x000fe60000100800 */
        /* <DEDUP_REMOVED lines=10> */
[----:B------:R-:W-:Y:S01]  /*4c30*/  STL [R1+0xcc], R3 ;  /* 0x0000cc0301007387 */ /* 0x000fe20000100800 */
[----:B------:R-:W-:Y:S01]  /*4c40*/  FMNMX.FTZ R9, R155, R7, !PT ;  /* 0x000000079b097209 */ /* 0x000fe20007810000 */
[----:B------:R-:W-:Y:S01]  /*4c50*/  FFMA.FTZ R7, R68, c[0x0][0x23c], -R6 ;  /* 0x00008f0044077a23 */ /* 0x000fe20000010806 */
[----:B------:R-:W-:-:S02]  /*4c60*/  FMNMX.FTZ R8, R120, R8, !PT ;  /* 0x0000000878087209 */ /* 0x000fc40007810000 */
[----:B------:R-:W-:Y:S01]  /*4c70*/  FMNMX.FTZ R9, R154, R9, !PT ;  /* 0x000000099a097209 */ /* 0x000fe20007810000 */
[----:B------:R1:W-:Y:S01]  /*4c80*/  MUFU.EX2 R230, R7 ;  /* 0x0000000700e67308 */ /* 0x0003e20000000800 */
[----:B--2---:R-:W-:Y:S01]  /*4c90*/  FFMA.FTZ R5, R54, c[0x0][0x23c], -R6 ;  /* 0x00008f0036057a23 */ /* 0x004fe20000010806 */
[----:B------:R-:W-:-:S06]  /*4ca0*/  FSETP.NEU.FTZ.AND P1, PT, R3, -INF , PT ;  /* 0xff8000000300780b */ /* 0x000fcc0003f3d000 */
[----:B------:R2:W3:Y:S01]  /*4cb0*/  MUFU.EX2 R220, R5 ;  /* 0x0000000500dc7308 */ /* 0x0004e20000000800 */
[----:B-1----:R-:W-:Y:S02]  /*4cc0*/  FMNMX.FTZ R7, R121, R8, !PT ;  /* 0x0000000879077209 */ /* 0x002fe40007810000 */
[----:B------:R-:W-:Y:S02]  /*4cd0*/  FMNMX.FTZ R8, R153, R9, !PT ;  /* 0x0000000999087209 */ /* 0x000fe40007810000 */
[----:B------:R-:W-:Y:S02]  /*4ce0*/  FMNMX.FTZ R2, R122, R7, !PT ;  /* 0x000000077a027209 */ /* 0x000fe40007810000 */
[----:B------:R-:W-:Y:S01]  /*4cf0*/  FMNMX.FTZ R8, R174, R8, !PT ;  /* 0x00000008ae087209 */ /* 0x000fe20007810000 */
[----:B--2---:R-:W-:Y:S01]  /*4d00*/  FFMA.FTZ R5, R55, c[0x0][0x23c], -R6 ;  /* 0x00008f0037057a23 */ /* 0x004fe20000010806 */
[----:B------:R-:W-:Y:S01]  /*4d10*/  FMNMX.FTZ R7, R125, R2, !PT ;  /* 0x000000027d077209 */ /* 0x000fe20007810000 */
[----:B------:R-:W-:Y:S01]  /*4d20*/  LDSM.16.MT88.4 R52, [R218+0x8800] ;  /* 0x00880000da34783b */ /* 0x000fe20000004200 */
[----:B------:R-:W-:Y:S01]  /*4d30*/  FMNMX.FTZ R8, R173, R8, !PT ;  /* 0x00000008ad087209 */ /* 0x000fe20007810000 */
[----:B------:R1:W2:Y:S01]  /*4d40*/  MUFU.EX2 R222, R5 ;  /* 0x0000000500de7308 */ /* 0x0002a20000000800 */
[----:B------:R-:W-:-:S02]  /*4d50*/  FMNMX.FTZ R7, R124, R7, !PT ;  /* 0x000000077c077209 */ /* 0x000fc40007810000 */
[----:B------:R-:W-:Y:S02]  /*4d60*/  FMNMX.FTZ R8, R172, R8, !PT ;  /* 0x00000008ac087209 */ /* 0x000fe40007810000 */
[----:B------:R-:W-:Y:S02]  /*4d70*/  FMNMX.FTZ R4, R129, R7, !PT ;  /* 0x0000000781047209 */ /* 0x000fe40007810000 */
[----:B------:R-:W-:Y:S02]  /*4d80*/  FMNMX.FTZ R7, R175, R8, !PT ;  /* 0x00000008af077209 */ /* 0x000fe40007810000 */
[----:B------:R-:W-:Y:S02]  /*4d90*/  FMNMX.FTZ R4, R142, R4, !PT ;  /* 0x000000048e047209 */ /* 0x000fe40007810000 */
[----:B------:R-:W-:Y:S02]  /*4da0*/  FMNMX.FTZ R7, R207, R7, !PT ;  /* 0x00000007cf077209 */ /* 0x000fe40007810000 */
[----:B------:R-:W-:-:S02]  /*4db0*/  FMNMX.FTZ R0, R145, R4, !PT ;  /* 0x0000000491007209 */ /* 0x000fc40007810000 */
[----:B---3--:R-:W-:Y:S01]  /*4dc0*/  F2FP.BF16.PACK_AB R8, R220, R95 ;  /* 0x0000005fdc08723e */ /* 0x008fe200000010ff */
[----:B-1----:R-:W-:Y:S01]  /*4dd0*/  FMUL.FTZ R5, R3, c[0x0][0x23c] ;  /* 0x00008f0003057a20 */ /* 0x002fe20000410000 */
[----:B------:R-:W-:Y:S02]  /*4de0*/  FMNMX.FTZ R0, R144, R0, !PT ;  /* 0x0000000090007209 */ /* 0x000fe40007810000 */
[----:B--2---:R-:W-:Y:S02]  /*4df0*/  F2FP.BF16.PACK_AB R10, R230, R222 ;  /* 0x000000dee60a723e */ /* 0x004fe400000010ff */
[----:B------:R-:W-:Y:S02]  /*4e00*/  FSEL R5, R5, RZ, P1 ;  /* 0x000000ff05057208 */ /* 0x000fe40000800000 */
[----:B------:R-:W-:-:S03]  /*4e10*/  FMNMX.FTZ R0, R146, R0, !PT ;  /* 0x0000000092007209 */ /* 0x000fc60007810000 */
[--C-:B------:R-:W-:Y:S01]  /*4e20*/  FFMA.FTZ R2, R69, c[0x0][0x23c], -R5.reuse ;  /* 0x00008f0045027a23 */ /* 0x100fe20000010805 */
[----:B------:R-:W-:Y:S01]  /*4e30*/  FMNMX.FTZ R0, R164, R0, !PT ;  /* 0x00000000a4007209 */ /* 0x000fe20007810000 */
[--C-:B------:R-:W-:Y:S01]  /*4e40*/  FFMA.FTZ R4, R75, c[0x0][0x23c], -R5.reuse ;  /* 0x00008f004b047a23 */ /* 0x100fe20000010805 */
[----:B------:R-:W1:Y:S01]  /*4e50*/  LDSM.16.MT88.4 R68, [R216+0x8000] ;  /* 0x00800000d844783b */ /* 0x000e620000004200 */
[----:B------:R2:W-:Y:S01]  /*4e60*/  MUFU.EX2 R93, R2 ;  /* 0x00000002005d7308 */ /* 0x0005e20000000800 */
[----:B------:R-:W-:-:S07]  /*4e70*/  FFMA.FTZ R9, R73, c[0x0][0x23c], -R5 ;  /* 0x00008f0049097a23 */ /* 0x000fce0000010805 */
[----:B------:R3:W-:Y:S01]  /*4e80*/  MUFU.EX2 R252, R4 ;  /* 0x0000000400fc7308 */ /* 0x0007e20000000800 */
[----:B--2---:R-:W-:-:S07]  /*4e90*/  FFMA.FTZ R2, R74, c[0x0][0x23c], -R5 ;  /* 0x00008f004a027a23 */ /* 0x004fce0000010805 */
[----:B------:R-:W2:Y:S01]  /*4ea0*/  MUFU.EX2 R233, R9 ;  /* 0x0000000900e97308 */ /* 0x000ea20000000800 */
[----:B---3--:R-:W-:-:S07]  /*4eb0*/  FFMA.FTZ R4, R84, c[0x0][0x23c], -R6 ;  /* 0x00008f0054047a23 */ /* 0x008fce0000010806 */
[----:B------:R3:W4:Y:S08]  /*4ec0*/  MUFU.EX2 R92, R2 ;  /* 0x00000002005c7308 */ /* 0x0007300000000800 */
[----:B------:R1:W-:Y:S01]  /*4ed0*/  MUFU.EX2 R94, R4 ;  /* 0x00000004005e7308 */ /* 0x0003e20000000800 */
[----:B--2---:R-:W-:Y:S02]  /*4ee0*/  F2FP.BF16.PACK_AB R9, R93, R233 ;  /* 0x000000e95d09723e */ /* 0x004fe400000010ff */
[----:B---3--:R-:W-:-:S02]  /*4ef0*/  FMNMX.FTZ R2, R206, R7, !PT ;  /* 0x00000007ce027209 */ /* 0x008fc40007810000 */
[----:B----4-:R-:W-:Y:S02]  /*4f00*/  F2FP.BF16.PACK_AB R11, R252, R92 ;  /* 0x0000005cfc0b723e */ /* 0x010fe400000010ff */
[----:B------:R-:W-:-:S04]  /*4f10*/  FMNMX.FTZ R2, R205, R2, !PT ;  /* 0x00000002cd027209 */ /* 0x000fc80007810000 */
[----:B------:R-:W-:Y:S01]  /*4f20*/  FMNMX.FTZ R2, R204, R2, !PT ;  /* 0x00000002cc027209 */ /* 0x000fe20007810000 */
[----:B-1----:R-:W-:Y:S01]  /*4f30*/  HMMA.16816.F32.BF16 R60, R8, R68, RZ ;  /* 0x00000044083c723c */ /* 0x002fe200000418ff */
[----:B------:R-:W-:Y:S01]  /*4f40*/  FMNMX.FTZ R4, R166, R0, !PT ;  /* 0x00000000a6047209 */ /* 0x000fe20007810000 */
[----:B------:R-:W-:Y:S01]  /*4f50*/  FFMA.FTZ R0, R86, c[0x0][0x23c], -R6 ;  /* 0x00008f0056007a23 */ /* 0x000fe20000010806 */
[----:B------:R-:W-:-:S03]  /*4f60*/  FMNMX.FTZ R2, R249, R2, !PT ;  /* 0x00000002f9027209 */ /* 0x000fc60007810000 */
[----:B------:R1:W2:Y:S01]  /*4f70*/  MUFU.EX2 R12, R0 ;  /* 0x00000000000c7308 */ /* 0x0002a20000000800 */
[----:B------:R-:W-:Y:S01]  /*4f80*/  FMNMX.FTZ R2, R248, R2, !PT ;  /* 0x00000002f8027209 */ /* 0x000fe20007810000 */
[----:B------:R-:W-:Y:S03]  /*4f90*/  HMMA.16816.F32.BF16 R48, R8, R64, RZ ;  /* 0x000000400830723c */ /* 0x000fe600000418ff */
[----:B------:R-:W-:-:S04]  /*4fa0*/  FMNMX.FTZ R2, R247, R2, !PT ;  /* 0x00000002f7027209 */ /* 0x000fc80007810000 */
[----:B------:R-:W-:Y:S01]  /*4fb0*/  FMNMX.FTZ R2, R246, R2, !PT ;  /* 0x00000002f6027209 */ /* 0x000fe20007810000 */
[C---:B------:R-:W-:Y:S03]  /*4fc0*/  HMMA.16816.F32.BF16 R36, R8.reuse, R76, RZ ;  /* 0x0000004c0824723c */ /* 0x040fe600000418ff */
[----:B------:R-:W-:Y:S02]  /*4fd0*/  FMNMX.FTZ R2, R245, R2, !PT ;  /* 0x00000002f5027209 */ /* 0x000fe40007810000 */
[----:B-1----:R-:W-:Y:S01]  /*4fe0*/  FMNMX.FTZ R0, R165, R4, !PT ;  /* 0x00000004a5007209 */ /* 0x002fe20007810000 */
[----:B------:R-:W-:Y:S01]  /*4ff0*/  FFMA.FTZ R4, R85, c[0x0][0x23c], -R6 ;  /* 0x00008f0055047a23 */ /* 0x000fe20000010806 */
[----:B------:R-:W-:Y:S01]  /*5000*/  FMNMX.FTZ R2, R242, R2, !PT ;  /* 0x00000002f2027209 */ /* 0x000fe20007810000 */
[----:B------:R-:W-:Y:S01]  /*5010*/  HMMA.16816.F32.BF16 R32, R8, R80, RZ ;  /* 0x000000500820723c */ /* 0x000fe200000418ff */
[----:B------:R-:W-:Y:S01]  /*5020*/  FMNMX.FTZ R0, R167, R0, !PT ;  /* 0x00000000a7007209 */ /* 0x000fe20007810000 */
[----:B------:R1:W3:Y:S01]  /*5030*/  MUFU.EX2 R14, R4 ;  /* 0x00000004000e7308 */ /* 0x0002e20000000800 */
[----:B------:R-:W-:Y:S01]  /*5040*/  FMNMX.FTZ R2, R240, R2, !PT ;  /* 0x00000002f0027209 */ /* 0x000fe20007810000 */
[----:B--2---:R2:W-:Y:S01]  /*5050*/  STL [R1+0x78], R12 ;  /* 0x0000780c01007387 */ /* 0x0045e20000100800 */
[----:B------:R-:W-:-:S02]  /*5060*/  FMNMX.FTZ R0, R191, R0, !PT ;  /* 0x00000000bf007209 */ /* 0x000fc40007810000 */
[----:B------:R-:W-:Y:S01]  /*5070*/  FMNMX.FTZ R2, R239, R2, !PT ;  /* 0x00000002ef027209 */ /* 0x000fe20007810000 */
[C---:B------:R-:W-:Y:S01]  /*5080*/  HMMA.16816.F32.BF16 R28, R8.reuse, R70, RZ ;  /* 0x00000046081c723c */ /* 0x040fe200000418ff */
[----:B------:R-:W-:Y:S02]  /*5090*/  FMNMX.FTZ R0, R190, R0, !PT ;  /* 0x00000000be007209 */ /* 0x000fe40007810000 */
[----:B------:R-:W-:Y:S02]  /*50a0*/  FMNMX.FTZ R2, R238, R2, !PT ;  /* 0x00000002ee027209 */ /* 0x000fe40007810000 */
[----:B------:R-:W-:Y:S02]  /*50b0*/  FMNMX.FTZ R0, R189, R0, !PT ;  /* 0x00000000bd007209 */ /* 0x000fe40007810000 */
[----:B------:R-:W-:Y:S01]  /*50c0*/  FMNMX.FTZ R2, R241, R2, !PT ;  /* 0x00000002f1027209 */ /* 0x000fe20007810000 */
[C---:B------:R-:W-:Y:S01]  /*50d0*/  HMMA.16816.F32.BF16 R24, R8.reuse, R66, RZ ;  /* 0x000000420818723c */ /* 0x040fe200000418ff */
[----:B------:R-:W-:Y:S01]  /*50e0*/  FMNMX.FTZ R0, R188, R0, !PT ;  /* 0x00000000bc007209 */ /* 0x000fe20007810000 */
[----:B-1----:R-:W-:Y:S01]  /*50f0*/  FFMA.FTZ R4, R87, c[0x0][0x23c], -R6 ;  /* 0x00008f0057047a23 */ /* 0x002fe20000010806 */
[----:B------:R-:W-:Y:S01]  /*5100*/  FMNMX.FTZ R7, R237, R2, !PT ;  /* 0x00000002ed077209 */ /* 0x000fe20007810000 */
[----:B------:R-:W-:Y:S01]  /*5110*/  FFMA.FTZ R2, R90, c[0x0][0x23c], -R5 ;  /* 0x00008f005a027a23 */ /* 0x000fe20000010805 */
[----:B------:R-:W-:Y:S01]  /*5120*/  FMNMX.FTZ R0, R211, R0, !PT ;  /* 0x00000000d3007209 */ /* 0x000fe20007810000 */
[----:B------:R1:W4:Y:S01]  /*5130*/  MUFU.EX2 R235, R4 ;  /* 0x0000000400eb7308 */ /* 0x0003220000000800 */
[----:B---3--:R4:W-:Y:S01]  /*5140*/  STL [R1+0x74], R14 ;  /* 0x0000740e01007387 */ /* 0x0089e20000100800 */
[----:B------:R-:W-:Y:S01]  /*5150*/  HMMA.16816.F32.BF16 R20, R8, R78, RZ ;  /* 0x0000004e0814723c */ /* 0x000fe200000418ff */
[----:B------:R-:W-:-:S02]  /*5160*/  FMNMX.FTZ R0, R208, R0, !PT ;  /* 0x00000000d0007209 */ /* 0x000fc40007810000 */
[----:B--2---:R-:W-:-:S03]  /*5170*/  F2FP.BF16.PACK_AB R12, R12, R94 ;  /* 0x0000005e0c0c723e */ /* 0x004fc600000010ff */
[----:B------:R-:W-:Y:S02]  /*5180*/  MUFU.EX2 R3, R2 ;  /* 0x0000000200037308 */ /* 0x000fe40000000800 */
[----:B------:R-:W-:Y:S01]  /*5190*/  HMMA.16816.F32.BF16 R16, R8, R82, RZ ;  /* 0x000000520810723c */ /* 0x000fe200000418ff */
[----:B-1----:R-:W-:-:S05]  /*51a0*/  FFMA.FTZ R4, R88, c[0x0][0x23c], -R5 ;  /* 0x00008f0058047a23 */ /* 0x002fca0000010805 */
[----:B------:R1:W-:Y:S01]  /*51b0*/  MUFU.EX2 R221, R4 ;  /* 0x0000000400dd7308 */ /* 0x0003e20000000800 */
[----:B----4-:R-:W-:Y:S01]  /*51c0*/  F2FP.BF16.PACK_AB R14, R235, R14 ;  /* 0x0000000eeb0e723e */ /* 0x010fe200000010ff */
[----:B-1----:R-:W-:-:S06]  /*51d0*/  FFMA.FTZ R4, R89, c[0x0][0x23c], -R5 ;  /* 0x00008f0059047a23 */ /* 0x002fcc0000010805 */
[----:B------:R1:W2:Y:S02]  /*51e0*/  MUFU.EX2 R13, R4 ;  /* 0x00000004000d7308 */ /* 0x0002a40000000800 */
[----:B-1----:R-:W-:Y:S01]  /*51f0*/  FMNMX.FTZ R4, R201, R0, !PT ;  /* 0x00000000c9047209 */ /* 0x002fe20007810000 */
[----:B--2---:R1:W-:Y:S01]  /*5200*/  STL [R1+0x70], R13 ;  /* 0x0000700d01007387 */ /* 0x0043e20000100800 */
[----:B------:R-:W-:Y:S02]  /*5210*/  FMNMX.FTZ R0, R236, R7, !PT ;  /* 0x00000007ec007209 */ /* 0x000fe40007810000 */
[----:B------:R-:W-:Y:S01]  /*5220*/  FMNMX.FTZ R2, R210, R4, !PT ;  /* 0x00000004d2027209 */ /* 0x000fe20007810000 */
[----:B------:R-:W-:Y:S01]  /*5230*/  FFMA.FTZ R4, R91, c[0x0][0x23c], -R5 ;  /* 0x00008f005b047a23 */ /* 0x000fe20000010805 */
[----:B------:R-:W-:Y:S02]  /*5240*/  STL [R1+0xd0], R235 ;  /* 0x0000d0eb01007387 */ /* 0x000fe40000100800 */
[----:B------:R-:W-:Y:S01]  /*5250*/  FMNMX.FTZ R2, R209, R2, !PT ;  /* 0x00000002d1027209 */ /* 0x000fe20007810000 */
[----:B------:R-:W2:Y:S01]  /*5260*/  MUFU.EX2 R234, R4 ;  /* 0x0000000400ea7308 */ /* 0x000ea20000000800 */
[----:B------:R-:W3:Y:S02]  /*5270*/  SHFL.BFLY PT, R7, R0, 0x2, 0x1f ;  /* 0x0c401f0000077f89 */ /* 0x000ee400000e0000 */
[----:B------:R-:W-:-:S02]  /*5280*/  FMNMX.FTZ R2, R244, R2, !PT ;  /* 0x00000002f4027209 */ /* 0x000fc40007810000 */
[----:B------:R-:W-:Y:S02]  /*5290*/  STL [R1+0xd8], R3 ;  /* 0x0000d80301007387 */ /* 0x000fe40000100800 */
[----:B------:R-:W-:-:S04]  /*52a0*/  FMNMX.FTZ R2, R243, R2, !PT ;  /* 0x00000002f3027209 */ /* 0x000fc80007810000 */
[----:B------:R-:W-:-:S04]  /*52b0*/  FMNMX.FTZ R2, R215, R2, !PT ;  /* 0x00000002d7027209 */ /* 0x000fc80007810000 */
[----:B------:R-:W-:Y:S01]  /*52c0*/  FMNMX.FTZ R2, R214, R2, !PT ;  /* 0x00000002d6027209 */ /* 0x000fe20007810000 */
[----:B--2---:R-:W-:Y:S01]  /*52d0*/  STL [R1+0xd4], R234 ;  /* 0x0000d4ea01007387 */ /* 0x004fe20000100800 */
[----:B------:R-:W-:Y:S02]  /*52e0*/  F2FP.BF16.PACK_AB R15, R234, R3 ;  /* 0x00000003ea0f723e */ /* 0x000fe400000010ff */
[----:B------:R-:W-:Y:S02]  /*52f0*/  FMNMX.FTZ R2, R213, R2, !PT ;  /* 0x00000002d5027209 */ /* 0x000fe40007810000 */
[----:B-1----:R-:W-:Y:S02]  /*5300*/  F2FP.BF16.PACK_AB R13, R13, R221 ;  /* 0x000000dd0d0d723e */ /* 0x002fe400000010ff */
[----:B------:R-:W-:Y:S02]  /*5310*/  FMNMX.FTZ R2, R212, R2, !PT ;  /* 0x00000002d4027209 */ /* 0x000fe40007810000 */
[----:B---3--:R-:W-:-:S02]  /*5320*/  FMNMX.FTZ R0, R0, R7, !PT ;  /* 0x0000000700007209 */ /* 0x008fc40007810000 */
[----:B------:R-:W-:Y:S01]  /*5330*/  FMNMX.FTZ R4, R200, R2, !PT ;  /* 0x00000002c8047209 */ /* 0x000fe20007810000 */
[C---:B------:R-:W-:Y:S02]  /*5340*/  HMMA.16816.F32.BF16 R84, R12.reuse, R44, R60 ;  /* 0x0000002c0c54723c */ /* 0x040fe4000004183c */
[----:B------:R-:W1:Y:S04]  /*5350*/  SHFL.BFLY PT, R7, R0, 0x1, 0x1f ;  /* 0x0c201f0000077f89 */ /* 0x000e6800000e0000 */
[----:B------:R-:W2:Y:S02]  /*5360*/  SHFL.BFLY PT, R8, R4, 0x2, 0x1f ;  /* 0x0c401f0004087f89 */ /* 0x000ea400000e0000 */
[C---:B------:R-:W-:Y:S08]  /*5370*/  HMMA.16816.F32.BF16 R112, R12.reuse, R40, R48 ;  /* 0x000000280c70723c */ /* 0x040ff00000041830 */
[C---:B------:R-:W-:Y:S08]  /*5380*/  HMMA.16816.F32.BF16 R88, R12.reuse, R56, R36 ;  /* 0x000000380c58723c */ /* 0x040ff00000041824 */
[----:B------:R-:W-:Y:S01]  /*5390*/  HMMA.16816.F32.BF16 R108, R12, R52, R32 ;  /* 0x000000340c6c723c */ /* 0x000fe20000041820 */
[----:B-1----:R-:W-:-:S02]  /*53a0*/  FMNMX.FTZ R74, R0, R7, !PT ;  /* 0x00000007004a7209 */ /* 0x002fc40007810000 */
[----:B--2---:R-:W-:-:S03]  /*53b0*/  FMNMX.FTZ R0, R4, R8, !PT ;  /* 0x0000000804007209 */ /* 0x004fc60007810000 */
[C---:B------:R-:W-:Y:S01]  /*53c0*/  FMUL.FTZ R2, R74.reuse, c[0x0][0x23c] ;  /* 0x00008f004a027a20 */ /* 0x040fe20000410000 */
[----:B------:R-:W-:Y:S01]  /*53d0*/  FSETP.NEU.FTZ.AND P1, PT, R74, -INF , PT ;  /* 0xff8000004a00780b */ /* 0x000fe20003f3d000 */
[----:B------:R-:W-:Y:S01]  /*53e0*/  HMMA.16816.F32.BF16 R60, R12, R46, R28 ;  /* 0x0000002e0c3c723c */ /* 0x000fe2000004181c */
[----:B------:R-:W1:Y:S02]  /*53f0*/  SHFL.BFLY PT, R7, R0, 0x1, 0x1f ;  /* 0x0c201f0000077f89 */ /* 0x000e6400000e0000 */
[----:B------:R-:W-:-:S05]  /*5400*/  FSEL R2, R2, RZ, P1 ;  /* 0x000000ff02027208 */ /* 0x000fca0000800000 */
[--C-:B------:R-:W-:Y:S01]  /*5410*/  FFMA.FTZ R4, R132, c[0x0][0x23c], -R2.reuse ;  /* 0x00008f0084047a23 */ /* 0x100fe20000010802 */
[C---:B------:R-:W-:Y:S03]  /*5420*/  HMMA.16816.F32.BF16 R100, R12.reuse, R42, R24 ;  /* 0x0000002a0c64723c */ /* 0x040fe60000041818 */
[----:B------:R2:W-:Y:S05]  /*5430*/  MUFU.EX2 R203, R4 ;  /* 0x0000000400cb7308 */ /* 0x0005ea0000000800 */
[C---:B------:R-:W-:Y:S08]  /*5440*/  HMMA.16816.F32.BF16 R96, R12.reuse, R58, R20 ;  /* 0x0000003a0c60723c */ /* 0x040ff00000041814 */
[----:B------:R-:W-:Y:S01]  /*5450*/  HMMA.16816.F32.BF16 R104, R12, R54, R16 ;  /* 0x000000360c68723c */ /* 0x000fe20000041810 */
[----:B-1----:R-:W-:Y:S01]  /*5460*/  FMNMX.FTZ R73, R0, R7, !PT ;  /* 0x0000000700497209 */ /* 0x002fe20007810000 */
[----:B------:R-:W-:-:S02]  /*5470*/  FFMA.FTZ R0, R137, c[0x0][0x23c], -R2 ;  /* 0x00008f0089007a23 */ /* 0x000fc40000010802 */
[----:B--2---:R-:W-:Y:S01]  /*5480*/  FFMA.FTZ R4, R133, c[0x0][0x23c], -R2 ;  /* 0x00008f0085047a23 */ /* 0x004fe20000010802 */
[----:B------:R-:W-:Y:S01]  /*5490*/  FSETP.NEU.FTZ.AND P1, PT, R73, -INF , PT ;  /* 0xff8000004900780b */ /* 0x000fe20003f3d000 */
[----:B------:R1:W-:Y:S01]  /*54a0*/  MUFU.EX2 R251, R0 ;  /* 0x0000000000fb7308 */ /* 0x0003e20000000800 */
[----:B------:R-:W-:-:S07]  /*54b0*/  FFMA.FTZ R7, R118, c[0x0][0x23c], -R6 ;  /* 0x00008f0076077a23 */ /* 0x000fce0000010806 */
[----:B------:R2:W3:Y:S01]  /*54c0*/  MUFU.EX2 R202, R4 ;  /* 0x0000000400ca7308 */ /* 0x0004e20000000800 */
[----:B-1----:R-:W-:-:S07]  /*54d0*/  FMUL.FTZ R0, R73, c[0x0][0x23c] ;  /* 0x00008f0049007a20 */ /* 0x002fce0000410000 */
[----:B------:R-:W-:Y:S01]  /*54e0*/  MUFU.EX2 R223, R7 ;  /* 0x0000000700df7308 */ /* 0x000fe20000000800 */
[----:B------:R-:W-:Y:S01]  /*54f0*/  FSEL R0, R0, RZ, P1 ;  /* 0x000000ff00007208 */ /* 0x000fe20000800000 */
[----:B--2---:R-:W-:Y:S01]  /*5500*/  FFMA.FTZ R4, R134, c[0x0][0x23c], -R2 ;  /* 0x00008f0086047a23 */ /* 0x004fe20000010802 */
[----:B---3--:R-:W-:Y:S01]  /*5510*/  F2FP.BF16.PACK_AB R12, R202, R203 ;  /* 0x000000cbca0c723e */ /* 0x008fe200000010ff */
[----:B------:R-:W-:-:S04]  /*5520*/  IMAD.MOV.U32 R134, RZ, RZ, R95 ;  /* 0x000000ffff867224 */ /* 0x000fc800078e005f */
[----:B------:R1:W-:Y:S02]  /*5530*/  MUFU.EX2 R10, R4 ;  /* 0x00000004000a7308 */ /* 0x0003e40000000800 */
[----:B-1----:R-:W-:-:S06]  /*5540*/  FFMA.FTZ R4, R136, c[0x0][0x23c], -R2 ;  /* 0x00008f0088047a23 */ /* 0x002fcc0000010802 */
[----:B------:R1:W-:Y:S02]  /*5550*/  MUFU.EX2 R11, R4 ;  /* 0x00000004000b7308 */ /* 0x0003e40000000800 */
[----:B-1----:R-:W-:Y:S01]  /*5560*/  FFMA.FTZ R4, R135, c[0x0][0x23c], -R2 ;  /* 0x00008f0087047a23 */ /* 0x002fe20000010802 */
[----:B------:R-:W-:-:S05]  /*5570*/  MOV R135, R94 ;  /* 0x0000005e00877202 */ /* 0x000fca0000000f00 */
[----:B------:R1:W2:Y:S02]  /*5580*/  MUFU.EX2 R226, R4 ;  /* 0x0000000400e27308 */ /* 0x0002a40000000800 */
[----:B-1----:R-:W-:Y:S01]  /*5590*/  FFMA.FTZ R4, R138, c[0x0][0x23c], -R2 ;  /* 0x00008f008a047a23 */ /* 0x002fe20000010802 */
[----:B--2---:R-:W-:Y:S01]  /*55a0*/  F2FP.BF16.PACK_AB R8, R251, R226 ;  /* 0x000000e2fb08723e */ /* 0x004fe200000010ff */
[----:B------:R-:W-:-:S04]  /*55b0*/  IMAD.MOV.U32 R138, RZ, RZ, R93 ;  /* 0x000000ffff8a7224 */ /* 0x000fc800078e005d */
[----:B------:R1:W-:Y:S02]  /*55c0*/  MUFU.EX2 R234, R4 ;  /* 0x0000000400ea7308 */ /* 0x0003e40000000800 */
[----:B-1----:R-:W-:Y:S01]  /*55d0*/  FFMA.FTZ R4, R139, c[0x0][0x23c], -R2 ;  /* 0x00008f008b047a23 */ /* 0x002fe20000010802 */
[----:B------:R-:W-:-:S05]  /*55e0*/  MOV R139, R92 ;  /* 0x0000005c008b7202 */ /* 0x000fca0000000f00 */
[----:B------:R1:W-:Y:S02]  /*55f0*/  MUFU.EX2 R72, R4 ;  /* 0x0000000400487308 */ /* 0x0003e40000000800 */
[----:B-1----:R-:W-:-:S06]  /*5600*/  FFMA.FTZ R4, R116, c[0x0][0x23c], -R0 ;  /* 0x00008f0074047a23 */ /* 0x002fcc0000010800 */
[----:B------:R1:W-:Y:S02]  /*5610*/  MUFU.EX2 R137, R4 ;  /* 0x0000000400897308 */ /* 0x0003e40000000800 */
[----:B-1----:R-:W-:Y:S02]  /*5620*/  FFMA.FTZ R4, R117, c[0x0][0x23c], -R0 ;  /* 0x00008f0075047a23 */ /* 0x002fe40000010800 */
[----:B------:R-:W-:-:S04]  /*5630*/  IMAD.MOV.U32 R117, RZ, RZ, R139 ;  /* 0x000000ffff757224 */ /* 0x000fc800078e008b */
[----:B------:R1:W2:Y:S01]  /*5640*/  MUFU.EX2 R136, R4 ;  /* 0x0000000400887308 */ /* 0x0002a20000000800 */
[----:B------:R-:W-:Y:S01]  /*5650*/  IMAD.MOV.U32 R139, RZ, RZ, R134 ;  /* 0x000000ffff8b7224 */ /* 0x000fe200078e0086 */
[----:B------:R-:W-:Y:S01]  /*5660*/  MOV R134, R222 ;  /* 0x000000de00867202 */ /* 0x000fe20000000f00 */
[--C-:B-1----:R-:W-:Y:S01]  /*5670*/  FFMA.FTZ R4, R120, c[0x0][0x23c], -R0.reuse ;  /* 0x00008f0078047a23 */ /* 0x102fe20000010800 */
[----:B--2---:R-:W-:Y:S02]  /*5680*/  F2FP.BF16.PACK_AB R13, R136, R137 ;  /* 0x00000089880d723e */ /* 0x004fe400000010ff */
[----:B------:R-:W-:Y:S02]  /*5690*/  MOV R120, R135 ;  /* 0x0000008700787202 */ /* 0x000fe40000000f00 */
[----:B------:R1:W2:Y:S01]  /*56a0*/  MUFU.EX2 R9, R4 ;  /* 0x0000000400097308 */ /* 0x0002a20000000800 */
[----:B------:R-:W-:Y:S02]  /*56b0*/  IMAD.MOV.U32 R135, RZ, RZ, R221 ;  /* 0x000000ffff877224 */ /* 0x000fe400078e00dd */
[----:B-1----:R-:W-:-:S05]  /*56c0*/  FFMA.FTZ R4, R121, c[0x0][0x23c], -R0 ;  /* 0x00008f0079047a23 */ /* 0x002fca0000010800 */
[----:B------:R1:W-:Y:S02]  /*56d0*/  MUFU.EX2 R132, R4 ;  /* 0x0000000400847308 */ /* 0x0003e40000000800 */
[----:B-1----:R-:W-:Y:S01]  /*56e0*/  FFMA.FTZ R4, R122, c[0x0][0x23c], -R0 ;  /* 0x00008f007a047a23 */ /* 0x002fe20000010800 */
[----:B------:R-:W-:-:S05]  /*56f0*/  MOV R122, R11 ;  /* 0x0000000b007a7202 */ /* 0x000fca0000000f00 */
[----:B------:R1:W-:Y:S02]  /*5700*/  MUFU.EX2 R133, R4 ;  /* 0x0000000400857308 */ /* 0x0003e40000000800 */
[----:B-1----:R-:W-:Y:S02]  /*5710*/  FFMA.FTZ R4, R125, c[0x0][0x23c], -R0 ;  /* 0x00008f007d047a23 */ /* 0x002fe40000010800 */
[----:B------:R-:W-:Y:S01]  /*5720*/  IMAD.MOV.U32 R125, RZ, RZ, R10 ;  /* 0x000000ffff7d7224 */ /* 0x000fe200078e000a */
[----:B------:R-:W-:-:S03]  /*5730*/  F2FP.BF16.PACK_AB R10, R72, R234 ;  /* 0x000000ea480a723e */ /* 0x000fc600000010ff */
[----:B------:R1:W3:Y:S01]  /*5740*/  MUFU.EX2 R3, R4 ;  /* 0x0000000400037308 */ /* 0x0002e20000000800 */
[----:B------:R-:W-:Y:S01]  /*5750*/  F2FP.BF16.PACK_AB R14, R122, R125 ;  /* 0x0000007d7a0e723e */ /* 0x000fe200000010ff */
[----:B-1----:R-:W-:Y:S01]  /*5760*/  FFMA.FTZ R4, R124, c[0x0][0x23c], -R0 ;  /* 0x00008f007c047a23 */ /* 0x002fe20000010800 */
[----:B--2---:R-:W-:Y:S02]  /*5770*/  MOV R124, R9 ;  /* 0x00000009007c7202 */ /* 0x004fe40000000f00 */
[----:B---3--:R-:W-:-:S03]  /*5780*/  F2FP.BF16.PACK_AB R9, R3, R133 ;  /* 0x000000850309723e */ /* 0x008fc600000010ff */
[----:B------:R1:W-:Y:S01]  /*5790*/  MUFU.EX2 R235, R4 ;  /* 0x0000000400eb7308 */ /* 0x0003e20000000800 */
[----:B------:R-:W-:-:S07]  /*57a0*/  F2FP.BF16.PACK_AB R15, R132, R124 ;  /* 0x0000007c840f723e */ /* 0x000fce00000010ff */
[----:B------:R-:W-:Y:S01]  /*57b0*/  HMMA.16816.F32.BF16 R16, R12, R64, RZ ;  /* 0x000000400c10723c */ /* 0x000fe200000418ff */
[----:B-1----:R-:W-:-:S07]  /*57c0*/  FFMA.FTZ R4, R129, c[0x0][0x23c], -R0 ;  /* 0x00008f0081047a23 */ /* 0x002fce0000010800 */
[----:B------:R-:W-:Y:S01]  /*57d0*/  HMMA.16816.F32.BF16 R20, R12, R68, RZ ;  /* 0x000000440c14723c */ /* 0x000fe200000418ff */
[----:B------:R-:W-:Y:S01]  /*57e0*/  MOV R129, R132 ;  /* 0x0000008400817202 */ /* 0x000fe20000000f00 */
[----:B------:R1:W2:Y:S01]  /*57f0*/  MUFU.EX2 R250, R4 ;  /* 0x0000000400fa7308 */ /* 0x0002a20000000800 */
[----:B------:R-:W-:-:S05]  /*5800*/  MOV R132, R230 ;  /* 0x000000e600847202 */ /* 0x000fca0000000f00 */
[C---:B------:R-:W-:Y:S08]  /*5810*/  HMMA.16816.F32.BF16 R32, R12.reuse, R70, RZ ;  /* 0x000000460c20723c */ /* 0x040ff000000418ff */
[----:B------:R-:W-:Y:S01]  /*5820*/  HMMA.16816.F32.BF16 R28, R12, R66, RZ ;  /* 0x000000420c1c723c */ /* 0x000fe200000418ff */
[----:B-1----:R-:W-:Y:S01]  /*5830*/  FFMA.FTZ R4, R152, c[0x0][0x23c], -R2 ;  /* 0x00008f0098047a23 */ /* 0x002fe20000010802 */
[----:B--2---:R-:W-:-:S02]  /*5840*/  F2FP.BF16.PACK_AB R11, R250, R235 ;  /* 0x000000ebfa0b723e */ /* 0x004fc400000010ff */
[----:B------:R-:W-:Y:S01]  /*5850*/  MOV R152, R122 ;  /* 0x0000007a00987202 */ /* 0x000fe20000000f00 */
[----:B------:R1:W-:Y:S03]  /*5860*/  MUFU.EX2 R121, R4 ;  /* 0x0000000400797308 */ /* 0x0003e60000000800 */
[----:B------:R-:W-:Y:S01]  /*5870*/  HMMA.16816.F32.BF16 R24, R12, R76, RZ ;  /* 0x0000004c0c18723c */ /* 0x000fe200000418ff */
[----:B------:R-:W-:Y:S01]  /*5880*/  MOV R122, R120 ;  /* 0x00000078007a7202 */ /* 0x000fe20000000f00 */
[----:B------:R-:W-:Y:S01]  /*5890*/  IMAD.MOV.U32 R120, RZ, RZ, R117 ;  /* 0x000000ffff787224 */ /* 0x000fe200078e0075 */
[----:B------:R-:W-:-:S05]  /*58a0*/  MOV R117, R233 ;  /* 0x000000e900757202 */ /* 0x000fca0000000f00 */
[----:B------:R-:W-:Y:S01]  /*58b0*/  HMMA.16816.F32.BF16 R92, R8, R40, R16 ;  /* 0x00000028085c723c */ /* 0x000fe20000041810 */
[----:B-1----:R-:W-:-:S07]  /*58c0*/  FFMA.FTZ R4, R155, c[0x0][0x23c], -R2 ;  /* 0x00008f009b047a23 */ /* 0x002fce0000010802 */
[----:B------:R-:W-:Y:S01]  /*58d0*/  HMMA.16816.F32.BF16 R16, R12, R80, RZ ;  /* 0x000000500c10723c */ /* 0x000fe200000418ff */
[----:B------:R-:W-:Y:S01]  /*58e0*/  IMAD.MOV.U32 R155, RZ, RZ, R133 ;  /* 0x000000ffff9b7224 */ /* 0x000fe200078e0085 */
[----:B------:R1:W-:Y:S06]  /*58f0*/  MUFU.EX2 R116, R4 ;  /* 0x0000000400747308 */ /* 0x0003ec0000000800 */
[----:B------:R-:W-:Y:S08]  /*5900*/  HMMA.16816.F32.BF16 R48, R8, R44, R20 ;  /* 0x0000002c0830723c */ /* 0x000ff00000041814 */
[----:B------:R-:W-:Y:S01]  /*5910*/  HMMA.16816.F32.BF16 R20, R12, R78, RZ ;  /* 0x0000004e0c14723c */ /* 0x000fe200000418ff */
[----:B-1----:R-:W-:-:S04]  /*5920*/  FFMA.FTZ R4, R154, c[0x0][0x23c], -R2 ;  /* 0x00008f009a047a23 */ /* 0x002fc80000010802 */
[----:B------:R1:W-:Y:S03]  /*5930*/  MUFU.EX2 R229, R4 ;  /* 0x0000000400e57308 */ /* 0x0003e60000000800 */
[----:B------:R-:W-:Y:S01]  /*5940*/  HMMA.16816.F32.BF16 R68, R8, R52, R16 ;  /* 0x000000340844723c */ /* 0x000fe20000041810 */
[----:B------:R-:W2:Y:S07]  /*5950*/  LDSM.16.MT88.4 R16, [R216+0x9000] ;  /* 0x00900000d810783b */ /* 0x000eae0000004200 */
[----:B------:R-:W-:Y:S01]  /*5960*/  HMMA.16816.F32.BF16 R12, R12, R82, RZ ;  /* 0x000000520c0c723c */ /* 0x000fe200000418ff */
[----:B-1----:R-:W-:-:S07]  /*5970*/  FFMA.FTZ R4, R153, c[0x0][0x23c], -R2 ;  /* 0x00008f0099047a23 */ /* 0x002fce0000010802 */
[C---:B------:R-:W-:Y:S01]  /*5980*/  HMMA.16816.F32.BF16 R32, R8.reuse, R46, R32 ;  /* 0x0000002e0820723c */ /* 0x040fe20000041820 */
[----:B------:R1:W3:Y:S07]  /*5990*/  MUFU.EX2 R225, R4 ;  /* 0x0000000400e17308 */ /* 0x0002ee0000000800 */
[C---:B------:R-:W-:Y:S08]  /*59a0*/  HMMA.16816.F32.BF16 R44, R8.reuse, R42, R28 ;  /* 0x0000002a082c723c */ /* 0x040ff0000004181c */
[----:B------:R-:W-:Y:S01]  /*59b0*/  HMMA.16816.F32.BF16 R64, R8, R56, R24 ;  /* 0x000000380840723c */ /* 0x000fe20000041818 */
[----:B------:R-:W4:Y:S01]  /*59c0*/  LDSM.16.MT88.4 R24, [R219+0x9000] ;  /* 0x00900000db18783b */ /* 0x000f220000004200 */
[----:B-1----:R-:W-:Y:S01]  /*59d0*/  FFMA.FTZ R4, R142, c[0x0][0x23c], -R0 ;  /* 0x00008f008e047a23 */ /* 0x002fe20000010800 */
[----:B------:R-:W-:-:S03]  /*59e0*/  MOV R142, R226 ;  /* 0x000000e2008e7202 */ /* 0x000fc60000000f00 */
[----:B------:R1:W-:Y:S02]  /*59f0*/  MUFU.EX2 R75, R4 ;  /* 0x00000004004b7308 */ /* 0x0003e40000000800 */
[C---:B------:R-:W-:Y:S01]  /*5a00*/  HMMA.16816.F32.BF16 R36, R8.reuse, R58, R20 ;  /* 0x0000003a0824723c */ /* 0x040fe20000041814 */
[----:B------:R-:W2:Y:S07]  /*5a10*/  LDSM.16.MT88.4 R20, [R217+0x9000] ;  /* 0x00900000d914783b */ /* 0x000eae0000004200 */
[----:B------:R-:W-:Y:S01]  /*5a20*/  HMMA.16816.F32.BF16 R28, R8, R54, R12 ;  /* 0x00000036081c723c */ /* 0x000fe2000004180c */
[----:B-1----:R-:W-:-:S06]  /*5a30*/  FFMA.FTZ R4, R145, c[0x0][0x23c], -R0 ;  /* 0x00008f0091047a23 */ /* 0x002fcc0000010800 */
[----:B---3--:R-:W-:Y:S01]  /*5a40*/  F2FP.BF16.PACK_AB R14, R225, R229 ;  /* 0x000000e5e10e723e */ /* 0x008fe200000010ff */
[----:B------:R1:W3:Y:S02]  /*5a50*/  MUFU.EX2 R232, R4 ;  /* 0x0000000400e87308 */ /* 0x0002e40000000800 */
[----:B-1----:R-:W-:Y:S01]  /*5a60*/  FFMA.FTZ R4, R144, c[0x0][0x23c], -R0 ;  /* 0x00008f0090047a23 */ /* 0x002fe20000010800 */
[----:B---3--:R-:W-:-:S05]  /*5a70*/  F2FP.BF16.PACK_AB R13, R232, R75 ;  /* 0x0000004be80d723e */ /* 0x008fca00000010ff */
[----:B------:R1:W-:Y:S02]  /*5a80*/  MUFU.EX2 R228, R4 ;  /* 0x0000000400e47308 */ /* 0x0003e40000000800 */
[----:B-1----:R-:W-:-:S06]  /*5a90*/  FFMA.FTZ R4, R146, c[0x0][0x23c], -R0 ;  /* 0x00008f0092047a23 */ /* 0x002fcc0000010800 */
        /* <DEDUP_REMOVED lines=8> */
[----:B------:R1:W3:Y:S02]  /*5b20*/  MUFU.EX2 R227, R4 ;  /* 0x0000000400e37308 */ /* 0x0002e40000000800 */
[----:B-1----:R-:W-:Y:S01]  /*5b30*/  FFMA.FTZ R4, R131, c[0x0][0x23c], -R5 ;  /* 0x00008f0083047a23 */ /* 0x002fe20000010805 */
[----:B---3--:R-:W-:-:S05]  /*5b40*/  F2FP.BF16.PACK_AB R10, R223, R227 ;  /* 0x000000e3df0a723e */ /* 0x008fca00000010ff */
[----:B------:R1:W-:Y:S02]  /*5b50*/  MUFU.EX2 R119, R4 ;  /* 0x0000000400777308 */ /* 0x0003e40000000800 */
[----:B-1----:R-:W-:Y:S01]  /*5b60*/  FFMA.FTZ R4, R127, c[0x0][0x23c], -R5 ;  /* 0x00008f007f047a23 */ /* 0x002fe20000010805 */
[----:B------:R-:W-:Y:S02]  /*5b70*/  MOV R127, R116 ;  /* 0x00000074007f7202 */ /* 0x000fe40000000f00 */
[----:B------:R-:W-:-:S03]  /*5b80*/  MOV R116, R138 ;  /* 0x0000008a00747202 */ /* 0x000fc60000000f00 */
[----:B------:R1:W3:Y:S01]  /*5b90*/  MUFU.EX2 R230, R4 ;  /* 0x0000000400e67308 */ /* 0x0002e20000000800 */
[----:B------:R-:W-:Y:S02]  /*5ba0*/  F2FP.BF16.PACK_AB R12, R127, R121 ;  /* 0x000000797f0c723e */ /* 0x000fe400000010ff */
[----:B------:R-:W-:-:S05]  /*5bb0*/  MOV R138, R220 ;  /* 0x000000dc008a7202 */ /* 0x000fca0000000f00 */
[----:B--2---:R-:W-:Y:S01]  /*5bc0*/  HMMA.16816.F32.BF16 R40, R12, R16, R48 ;  /* 0x000000100c28723c */ /* 0x004fe20000041830 */
[----:B-1----:R-:W-:Y:S01]  /*5bd0*/  FFMA.FTZ R4, R126, c[0x0][0x23c], -R5 ;  /* 0x00008f007e047a23 */ /* 0x002fe20000010805 */
[----:B---3--:R-:W-:-:S06]  /*5be0*/  F2FP.BF16.PACK_AB R9, R230, R119 ;  /* 0x00000077e609723e */ /* 0x008fcc00000010ff */
[C---:B------:R-:W-:Y:S01]  /*5bf0*/  HMMA.16816.F32.BF16 R32, R12.reuse, R18, R32 ;  /* 0x000000120c20723c */ /* 0x040fe20000041820 */
[----:B------:R1:W-:Y:S07]  /*5c00*/  MUFU.EX2 R153, R4 ;  /* 0x0000000400997308 */ /* 0x0003ee0000000800 */
[C---:B----4-:R-:W-:Y:S08]  /*5c10*/  HMMA.16816.F32.BF16 R92, R12.reuse, R24, R92 ;  /* 0x000000180c5c723c */ /* 0x050ff0000004185c */
[----:B------:R-:W-:Y:S01]  /*5c20*/  HMMA.16816.F32.BF16 R76, R12, R26, R44 ;  /* 0x0000001a0c4c723c */ /* 0x000fe2000004182c */
[----:B-1----:R-:W-:-:S04]  /*5c30*/  FFMA.FTZ R4, R123, c[0x0][0x23c], -R5 ;  /* 0x00008f007b047a23 */ /* 0x002fc80000010805 */
[----:B------:R-:W1:Y:S03]  /*5c40*/  MUFU.EX2 R222, R4 ;  /* 0x0000000400de7308 */ /* 0x000e660000000800 */
[C---:B------:R-:W-:Y:S08]  /*5c50*/  HMMA.16816.F32.BF16 R64, R12.reuse, R20, R64 ;  /* 0x000000140c40723c */ /* 0x040ff00000041840 */
[----:B------:R-:W-:Y:S01]  /*5c60*/  HMMA.16816.F32.BF16 R52, R12, R22, R36 ;  /* 0x000000160c34723c */ /* 0x000fe20000041824 */
[----:B-1----:R-:W-:Y:S01]  /*5c70*/  F2FP.BF16.PACK_AB R11, R222, R153 ;  /* 0x00000099de0b723e */ /* 0x002fe200000010ff */
[----:B------:R-:W-:-:S04]  /*5c80*/  FFMA.FTZ R4, R174, c[0x0][0x23c], -R2 ;  /* 0x00008f00ae047a23 */ /* 0x000fc80000010802 */
[----:B------:R1:W-:Y:S02]  /*5c90*/  MUFU.EX2 R221, R4 ;  /* 0x0000000400dd7308 */ /* 0x0003e40000000800 */
[C---:B------:R-:W-:Y:S08]  /*5ca0*/  HMMA.16816.F32.BF16 R56, R8.reuse, R16, R84 ;  /* 0x000000100838723c */ /* 0x040ff00000041854 */
[----:B------:R-:W-:Y:S01]  /*5cb0*/  HMMA.16816.F32.BF16 R60, R8, R18, R60 ;  /* 0x00000012083c723c */ /* 0x000fe2000004183c */
[----:B------:R-:W2:Y:S01]  /*5cc0*/  LDSM.16.MT88.4 R16, [R218+0x9000] ;  /* 0x00900000da10783b */ /* 0x000ea20000004200 */
[----:B-1----:R-:W-:-:S06]  /*5cd0*/  FFMA.FTZ R4, R173, c[0x0][0x23c], -R2 ;  /* 0x00008f00ad047a23 */ /* 0x002fcc0000010802 */
[C---:B------:R-:W-:Y:S01]  /*5ce0*/  HMMA.16816.F32.BF16 R80, R8.reuse, R24, R112 ;  /* 0x000000180850723c */ /* 0x040fe20000041870 */
[----:B------:R1:W3:Y:S07]  /*5cf0*/  MUFU.EX2 R126, R4 ;  /* 0x00000004007e7308 */ /* 0x0002ee0000000800 */
[C---:B------:R-:W-:Y:S08]  /*5d00*/  HMMA.16816.F32.BF16 R88, R8.reuse, R20, R88 ;  /* 0x000000140858723c */ /* 0x040ff00000041858 */
[----:B------:R-:W-:Y:S01]  /*5d10*/  HMMA.16816.F32.BF16 R84, R8, R26, R100 ;  /* 0x0000001a0854723c */ /* 0x000fe20000041864 */
[----:B------:R-:W-:Y:S01]  /*5d20*/  LDSM.16.MT88.4 R24, [R219+0x9800] ;  /* 0x00980000db18783b */ /* 0x000fe20000004200 */
[----:B-1----:R-:W-:-:S04]  /*5d30*/  FFMA.FTZ R4, R172, c[0x0][0x23c], -R2 ;  /* 0x00008f00ac047a23 */ /* 0x002fc80000010802 */
[----:B------:R1:W-:Y:S02]  /*5d40*/  MUFU.EX2 R128, R4 ;  /* 0x0000000400807308 */ /* 0x0003e40000000800 */
[C---:B------:R-:W-:Y:S01]  /*5d50*/  HMMA.16816.F32.BF16 R96, R8.reuse, R22, R96 ;  /* 0x000000160860723c */ /* 0x040fe20000041860 */
[----:B------:R-:W-:Y:S07]  /*5d60*/  LDSM.16.MT88.4 R20, [R217+0x9800] ;  /* 0x00980000d914783b */ /* 0x000fee0000004200 */
[----:B--2---:R-:W-:Y:S01]  /*5d70*/  HMMA.16816.F32.BF16 R108, R8, R16, R108 ;  /* 0x00000010086c723c */ /* 0x004fe2000004186c */
[----:B-1----:R-:W-:-:S07]  /*5d80*/  FFMA.FTZ R4, R175, c[0x0][0x23c], -R2 ;  /* 0x00008f00af047a23 */ /* 0x002fce0000010802 */
[----:B------:R-:W-:Y:S01]  /*5d90*/  HMMA.16816.F32.BF16 R104, R8, R18, R104 ;  /* 0x000000120868723c */ /* 0x000fe20000041868 */
[----:B------:R1:W-:Y:S07]  /*5da0*/  MUFU.EX2 R118, R4 ;  /* 0x0000000400767308 */ /* 0x0003ee0000000800 */
[C---:B------:R-:W-:Y:S08]  /*5db0*/  HMMA.16816.F32.BF16 R48, R12.reuse, R16, R68 ;  /* 0x000000100c30723c */ /* 0x040ff00000041844 */
[----:B------:R-:W-:Y:S01]  /*5dc0*/  HMMA.16816.F32.BF16 R28, R12, R18, R28 ;  /* 0x000000120c1c723c */ /* 0x000fe2000004181c */
[----:B-1----:R-:W-:Y:S01]  /*5dd0*/  FFMA.FTZ R4, R164, c[0x0][0x23c], -R0 ;  /* 0x00008f00a4047a23 */ /* 0x002fe20000010800 */
[----:B------:R-:W1:Y:S01]  /*5de0*/  LDSM.16.MT88.4 R16, [R216+0x9800] ;  /* 0x00980000d810783b */ /* 0x000e620000004200 */
[----:B------:R-:W-:-:S02]  /*5df0*/  MOV R164, R152 ;  /* 0x0000009800a47202 */ /* 0x000fc40000000f00 */
[----:B------:R2:W-:Y:S01]  /*5e00*/  MUFU.EX2 R220, R4 ;  /* 0x0000000400dc7308 */ /* 0x0005e20000000800 */
[----:B------:R-:W-:Y:S02]  /*5e10*/  MOV R152, R134 ;  /* 0x0000008600987202 */ /* 0x000fe40000000f00 */
[----:B---3--:R-:W-:Y:S01]  /*5e20*/  F2FP.BF16.PACK_AB R12, R126, R221 ;  /* 0x000000dd7e0c723e */ /* 0x008fe200000010ff */
[----:B--2---:R-:W-:-:S04]  /*5e30*/  FFMA.FTZ R4, R166, c[0x0][0x23c], -R0 ;  /* 0x00008f00a6047a23 */ /* 0x004fc80000010800 */
[----:B------:R2:W3:Y:S02]  /*5e40*/  MUFU.EX2 R123, R4 ;  /* 0x00000004007b7308 */ /* 0x0004e40000000800 */
[----:B--2---:R-:W-:Y:S01]  /*5e50*/  FFMA.FTZ R4, R165, c[0x0][0x23c], -R0 ;  /* 0x00008f00a5047a23 */ /* 0x004fe20000010800 */
[----:B---3--:R-:W-:-:S05]  /*5e60*/  F2FP.BF16.PACK_AB R13, R123, R220 ;  /* 0x000000dc7b0d723e */ /* 0x008fca00000010ff */
[----:B------:R2:W-:Y:S02]  /*5e70*/  MUFU.EX2 R130, R4 ;  /* 0x0000000400827308 */ /* 0x0005e40000000800 */
[----:B--2---:R-:W-:-:S06]  /*5e80*/  FFMA.FTZ R4, R167, c[0x0][0x23c], -R0 ;  /* 0x00008f00a7047a23 */ /* 0x004fcc0000010800 */
[----:B------:R2:W3:Y:S02]  /*5e90*/  MUFU.EX2 R7, R4 ;  /* 0x0000000400077308 */ /* 0x0004e40000000800 */
[----:B--2---:R-:W-:-:S06]  /*5ea0*/  FFMA.FTZ R4, R151, c[0x0][0x23c], -R6 ;  /* 0x00008f0097047a23 */ /* 0x004fcc0000010806 */
[----:B------:R2:W-:Y:S02]  /*5eb0*/  MUFU.EX2 R154, R4 ;  /* 0x00000004009a7308 */ /* 0x0005e40000000800 */
[----:B--2---:R-:W-:Y:S02]  /*5ec0*/  FFMA.FTZ R4, R148, c[0x0][0x23c], -R6 ;  /* 0x00008f0094047a23 */ /* 0x004fe40000010806 */
[----:B---3--:R-:W-:-:S04]  /*5ed0*/  IMAD.MOV.U32 R148, RZ, RZ, R7 ;  /* 0x000000ffff947224 */ /* 0x008fc800078e0007 */
[----:B------:R2:W3:Y:S01]  /*5ee0*/  MUFU.EX2 R8, R4 ;  /* 0x0000000400087308 */ /* 0x0004e20000000800 */
[----:B------:R-:W-:-:S07]  /*5ef0*/  FFMA.FTZ R7, R140, c[0x0][0x23c], -R6 ;  /* 0x00008f008c077a23 */ /* 0x000fce0000010806 */
[----:B------:R-:W-:Y:S01]  /*5f00*/  MUFU.EX2 R151, R7 ;  /* 0x0000000700977308 */ /* 0x000fe20000000800 */
[----:B--2---:R-:W-:Y:S01]  /*5f10*/  FFMA.FTZ R4, R147, c[0x0][0x23c], -R6 ;  /* 0x00008f0093047a23 */ /* 0x004fe20000010806 */
[----:B---3--:R-:W-:-:S06]  /*5f20*/  MOV R140, R8 ;  /* 0x00000008008c7202 */ /* 0x008fcc0000000f00 */
[----:B------:R2:W3:Y:S01]  /*5f30*/  MUFU.EX2 R166, R4 ;  /* 0x0000000400a67308 */ /* 0x0004e20000000800 */
[----:B------:R-:W-:Y:S01]  /*5f40*/  F2FP.BF16.PACK_AB R8, R140, R154 ;  /* 0x0000009a8c08723e */ /* 0x000fe200000010ff */
[----:B--2---:R-:W-:Y:S01]  /*5f50*/  FFMA.FTZ R4, R150, c[0x0][0x23c], -R5 ;  /* 0x00008f0096047a23 */ /* 0x004fe20000010805 */
[----:B------:R-:W-:Y:S02]  /*5f60*/  MOV R150, R118 ;  /* 0x0000007600967202 */ /* 0x000fe40000000f00 */
[----:B---3--:R-:W-:-:S03]  /*5f70*/  F2FP.BF16.PACK_AB R10, R151, R166 ;  /* 0x000000a6970a723e */ /* 0x008fc600000010ff */
[----:B------:R2:W-:Y:S01]  /*5f80*/  MUFU.EX2 R118, R4 ;  /* 0x0000000400767308 */ /* 0x0005e20000000800 */
[----:B------:R-:W-:Y:S01]  /*5f90*/  F2FP.BF16.PACK_AB R14, R150, R128 ;  /* 0x00000080960e723e */ /* 0x000fe200000010ff */
[----:B--2---:R-:W-:-:S06]  /*5fa0*/  FFMA.FTZ R4, R149, c[0x0][0x23c], -R5 ;  /* 0x00008f0095047a23 */ /* 0x004fcc0000010805 */
[----:B------:R2:W3:Y:S02]  /*5fb0*/  MUFU.EX2 R112, R4 ;  /* 0x0000000400707308 */ /* 0x0004e40000000800 */
[----:B--2---:R-:W-:Y:S01]  /*5fc0*/  FFMA.FTZ R4, R143, c[0x0][0x23c], -R5 ;  /* 0x00008f008f047a23 */ /* 0x004fe20000010805 */
[----:B---3--:R-:W-:Y:S01]  /*5fd0*/  F2FP.BF16.PACK_AB R9, R112, R118 ;  /* 0x000000767009723e */ /* 0x008fe200000010ff */
[----:B------:R-:W-:-:S04]  /*5fe0*/  IMAD.MOV.U32 R143, RZ, RZ, R252 ;  /* 0x000000ffff8f7224 */ /* 0x000fc800078e00fc */
[----:B------:R2:W-:Y:S02]  /*5ff0*/  MUFU.EX2 R149, R4 ;  /* 0x0000000400957308 */ /* 0x0005e40000000800 */
[----:B--2---:R-:W-:Y:S02]  /*6000*/  FFMA.FTZ R4, R141, c[0x0][0x23c], -R5 ;  /* 0x00008f008d047a23 */ /* 0x004fe40000010805 */
[----:B------:R-:W-:-:S04]  /*6010*/  IMAD.MOV.U32 R141, RZ, RZ, R130 ;  /* 0x000000ffff8d7224 */ /* 0x000fc800078e0082 */
[----:B------:R2:W3:Y:S01]  /*6020*/  MUFU.EX2 R167, R4 ;  /* 0x0000000400a77308 */ /* 0x0004e20000000800 */
[----:B------:R-:W-:-:S07]  /*6030*/  F2FP.BF16.PACK_AB R15, R148, R141 ;  /* 0x0000008d940f723e */ /* 0x000fce00000010ff */
[----:B-1----:R-:W-:Y:S01]  /*6040*/  HMMA.16816.F32.BF16 R36, R12, R16, R40 ;  /* 0x000000100c24723c */ /* 0x002fe20000041828 */
[----:B--2---:R-:W-:Y:S01]  /*6050*/  FFMA.FTZ R4, R207, c[0x0][0x23c], -R2 ;  /* 0x00008f00cf047a23 */ /* 0x004fe20000010802 */
[----:B---3--:R-:W-:-:S06]  /*6060*/  F2FP.BF16.PACK_AB R11, R167, R149 ;  /* 0x00000095a70b723e */ /* 0x008fcc00000010ff */
[----:B------:R-:W-:Y:S01]  /*6070*/  HMMA.16816.F32.BF16 R32, R12, R18, R32 ;  /* 0x000000120c20723c */ /* 0x000fe20000041820 */
[----:B------:R-:W-:Y:S01]  /*6080*/  MOV R207, R251 ;  /* 0x000000fb00cf7202 */ /* 0x000fe20000000f00 */
[----:B------:R1:W-:Y:S06]  /*6090*/  MUFU.EX2 R165, R4 ;  /* 0x0000000400a57308 */ /* 0x0003ec0000000800 */
[C---:B------:R-:W-:Y:S08]  /*60a0*/  HMMA.16816.F32.BF16 R44, R8.reuse, R16, R56 ;  /* 0x00000010082c723c */ /* 0x040ff00000041838 */
[----:B------:R-:W-:Y:S01]  /*60b0*/  HMMA.16816.F32.BF16 R40, R8, R18, R60 ;  /* 0x000000120828723c */ /* 0x000fe2000004183c */
[----:B------:R-:W2:Y:S01]  /*60c0*/  LDSM.16.MT88.4 R16, [R218+0x9800] ;  /* 0x00980000da10783b */ /* 0x000ea20000004200 */
[----:B-1----:R-:W-:Y:S01]  /*60d0*/  FFMA.FTZ R4, R206, c[0x0][0x23c], -R2 ;  /* 0x00008f00ce047a23 */ /* 0x002fe20000010802 */
[----:B------:R-:W-:-:S03]  /*60e0*/  MOV R206, R112 ;  /* 0x0000007000ce7202 */ /* 0x000fc60000000f00 */
[----:B------:R1:W-:Y:S02]  /*60f0*/  MUFU.EX2 R113, R4 ;  /* 0x0000000400717308 */ /* 0x0003e40000000800 */
[C---:B------:R-:W-:Y:S08]  /*6100*/  HMMA.16816.F32.BF16 R60, R8.reuse, R24, R80 ;  /* 0x00000018083c723c */ /* 0x040ff00000041850 */
[----:B------:R-:W-:Y:S01]  /*6110*/  HMMA.16816.F32.BF16 R56, R8, R26, R84 ;  /* 0x0000001a0838723c */ /* 0x000fe20000041854 */
[----:B-1----:R-:W-:Y:S01]  /*6120*/  FFMA.FTZ R4, R205, c[0x0][0x23c], -R2 ;  /* 0x00008f00cd047a23 */ /* 0x002fe20000010802 */
[----:B------:R-:W-:-:S06]  /*6130*/  MOV R205, R135 ;  /* 0x0000008700cd7202 */ /* 0x000fcc0000000f00 */
[----:B------:R-:W-:Y:S01]  /*6140*/  HMMA.16816.F32.BF16 R100, R12, R24, R92 ;  /* 0x000000180c64723c */ /* 0x000fe2000004185c */
[----:B------:R1:W-:Y:S07]  /*6150*/  MUFU.EX2 R145, R4 ;  /* 0x0000000400917308 */ /* 0x0003ee0000000800 */
[C---:B------:R-:W-:Y:S08]  /*6160*/  HMMA.16816.F32.BF16 R88, R8.reuse, R20, R88 ;  /* 0x000000140858723c */ /* 0x040ff00000041858 */
[----:B------:R-:W-:Y:S01]  /*6170*/  HMMA.16816.F32.BF16 R96, R8, R22, R96 ;  /* 0x000000160860723c */ /* 0x000fe20000041860 */
[----:B-1----:R-:W-:-:S02]  /*6180*/  FFMA.FTZ R4, R204, c[0x0][0x23c], -R2 ;  /* 0x00008f00cc047a23 */ /* 0x002fc40000010802 */
[----:B------:R-:W-:Y:S02]  /*6190*/  IMAD.MOV.U32 R204, RZ, RZ, R128 ;  /* 0x000000ffffcc7224 */ /* 0x000fe400078e0080 */
[----:B------:R1:W3:Y:S03]  /*61a0*/  MUFU.EX2 R172, R4 ;  /* 0x0000000400ac7308 */ /* 0x0002e60000000800 */
[C---:B--2---:R-:W-:Y:S08]  /*61b0*/  HMMA.16816.F32.BF16 R108, R8.reuse, R16, R108 ;  /* 0x00000010086c723c */ /* 0x044ff0000004186c */
[----:B------:R-:W-:Y:S01]  /*61c0*/  HMMA.16816.F32.BF16 R104, R8, R18, R104 ;  /* 0x000000120868723c */ /* 0x000fe20000041868 */
[----:B-1----:R-:W-:-:S07]  /*61d0*/  FFMA.FTZ R4, R191, c[0x0][0x23c], -R0 ;  /* 0x00008f00bf047a23 */ /* 0x002fce0000010800 */
[C---:B------:R-:W-:Y:S01]  /*61e0*/  HMMA.16816.F32.BF16 R68, R12.reuse, R16, R48 ;  /* 0x000000100c44723c */ /* 0x040fe20000041830 */
[----:B------:R1:W-:Y:S07]  /*61f0*/  MUFU.EX2 R233, R4 ;  /* 0x0000000400e97308 */ /* 0x0003ee0000000800 */
[C---:B------:R-:W-:Y:S01]  /*6200*/  HMMA.16816.F32.BF16 R28, R12.reuse, R18, R28 ;  /* 0x000000120c1c723c */ /* 0x040fe2000004181c */
[----:B------:R-:W2:Y:S07]  /*6210*/  LDSM.16.MT88.4 R16, [R216+0xa000] ;  /* 0x00a00000d810783b */ /* 0x000eae0000004200 */
[----:B------:R-:W-:Y:S01]  /*6220*/  HMMA.16816.F32.BF16 R92, R12, R26, R76 ;  /* 0x0000001a0c5c723c */ /* 0x000fe2000004184c */
[----:B------:R-:W4:Y:S01]  /*6230*/  LDSM.16.MT88.4 R24, [R219+0xa000] ;  /* 0x00a00000db18783b */ /* 0x000f220000004200 */
[----:B-1----:R-:W-:Y:S01]  /*6240*/  FFMA.FTZ R4, R190, c[0x0][0x23c], -R0 ;  /* 0x00008f00be047a23 */ /* 0x002fe20000010800 */
[----:B------:R-:W-:-:S03]  /*6250*/  MOV R190, R129 ;  /* 0x0000008100be7202 */ /* 0x000fc60000000f00 */
[----:B------:R1:W-:Y:S02]  /*6260*/  MUFU.EX2 R7, R4 ;  /* 0x0000000400077308 */ /* 0x0003e40000000800 */
[C---:B------:R-:W-:Y:S08]  /*6270*/  HMMA.16816.F32.BF16 R84, R12.reuse, R20, R64 ;  /* 0x000000140c54723c */ /* 0x040ff00000041840 */
[----:B------:R-:W-:Y:S01]  /*6280*/  HMMA.16816.F32.BF16 R80, R12, R22, R52 ;  /* 0x000000160c50723c */ /* 0x000fe20000041834 */
[----:B------:R-:W2:Y:S01]  /*6290*/  LDSM.16.MT88.4 R20, [R217+0xa000] ;  /* 0x00a00000d914783b */ /* 0x000ea20000004200 */
[----:B-1----:R-:W-:-:S05]  /*62a0*/  FFMA.FTZ R4, R189, c[0x0][0x23c], -R0 ;  /* 0x00008f00bd047a23 */ /* 0x002fca0000010800 */
[----:B---3--:R-:W-:Y:S01]  /*62b0*/  F2FP.BF16.PACK_AB R14, R172, R145 ;  /* 0x00000091ac0e723e */ /* 0x008fe200000010ff */
[----:B------:R1:W-:Y:S02]  /*62c0*/  MUFU.EX2 R146, R4 ;  /* 0x0000000400927308 */ /* 0x0003e40000000800 */
[----:B-1----:R-:W-:Y:S01]  /*62d0*/  FFMA.FTZ R4, R188, c[0x0][0x23c], -R0 ;  /* 0x00008f00bc047a23 */ /* 0x002fe20000010800 */
[----:B------:R-:W-:-:S05]  /*62e0*/  MOV R188, R132 ;  /* 0x0000008400bc7202 */ /* 0x000fca0000000f00 */
[----:B------:R1:W3:Y:S02]  /*62f0*/  MUFU.EX2 R175, R4 ;  /* 0x0000000400af7308 */ /* 0x0002e40000000800 */
[----:B-1----:R-:W-:Y:S01]  /*6300*/  FFMA.FTZ R4, R160, c[0x0][0x23c], -R6 ;  /* 0x00008f00a0047a23 */ /* 0x002fe20000010806 */
[----:B---3--:R-:W-:-:S05]  /*6310*/  F2FP.BF16.PACK_AB R15, R175, R146 ;  /* 0x00000092af0f723e */ /* 0x008fca00000010ff */
[----:B------:R1:W-:Y:S02]  /*6320*/  MUFU.EX2 R189, R4 ;  /* 0x0000000400bd7308 */ /* 0x0003e40000000800 */
[----:B-1----:R-:W-:-:S06]  /*6330*/  FFMA.FTZ R4, R159, c[0x0][0x23c], -R6 ;  /* 0x00008f009f047a23 */ /* 0x002fcc0000010806 */
[----:B------:R1:W3:Y:S02]  /*6340*/  MUFU.EX2 R159, R4 ;  /* 0x00000004009f7308 */ /* 0x0002e40000000800 */
[--C-:B-1----:R-:W-:Y:S01]  /*6350*/  FFMA.FTZ R4, R158, c[0x0][0x23c], -R6.reuse ;  /* 0x00008f009e047a23 */ /* 0x102fe20000010806 */
[----:B------:R-:W-:Y:S01]  /*6360*/  MOV R158, R7 ;  /* 0x00000007009e7202 */ /* 0x000fe20000000f00 */
[----:B------:R-:W-:Y:S01]  /*6370*/  FFMA.FTZ R7, R157, c[0x0][0x23c], -R6 ;  /* 0x00008f009d077a23 */ /* 0x000fe20000010806 */
[----:B---3--:R-:W-:-:S03]  /*6380*/  F2FP.BF16.PACK_AB R8, R159, R189 ;  /* 0x000000bd9f08723e */ /* 0x008fc600000010ff */
[----:B------:R1:W-:Y:S01]  /*6390*/  MUFU.EX2 R174, R4 ;  /* 0x0000000400ae7308 */ /* 0x0003e20000000800 */
[----:B------:R-:W-:Y:S01]  /*63a0*/  IMAD.MOV.U32 R157, RZ, RZ, R113 ;  /* 0x000000ffff9d7224 */ /* 0x000fe200078e0071 */
[----:B------:R-:W-:-:S04]  /*63b0*/  F2FP.BF16.PACK_AB R13, R158, R233 ;  /* 0x000000e99e0d723e */ /* 0x000fc800000010ff */
[----:B------:R-:W-:Y:S02]  /*63c0*/  F2FP.BF16.PACK_AB R12, R157, R165 ;  /* 0x000000a59d0c723e */ /* 0x000fe400000010ff */
[----:B------:R-:W3:Y:S05]  /*63d0*/  MUFU.EX2 R147, R7 ;  /* 0x0000000700937308 */ /* 0x000eea0000000800 */
[----:B--2---:R-:W-:Y:S01]  /*63e0*/  HMMA.16816.F32.BF16 R132, R12, R16, R36 ;  /* 0x000000100c84723c */ /* 0x004fe20000041824 */
[----:B-1----:R-:W-:-:S04]  /*63f0*/  FFMA.FTZ R4, R163, c[0x0][0x23c], -R5 ;  /* 0x00008f00a3047a23 */ /* 0x002fc80000010805 */
[----:B------:R1:W-:Y:S03]  /*6400*/  MUFU.EX2 R226, R4 ;  /* 0x0000000400e27308 */ /* 0x0003e60000000800 */
[C---:B------:R-:W-:Y:S01]  /*6410*/  HMMA.16816.F32.BF16 R128, R12.reuse, R18, R32 ;  /* 0x000000120c80723c */ /* 0x040fe20000041820 */
[--C-:B------:R-:W-:Y:S01]  /*6420*/  FFMA.FTZ R38, R187, c[0x0][0x23c], -R6.reuse ;  /* 0x00008f00bb267a23 */ /* 0x100fe20000010806 */
[----:B------:R-:W-:Y:S01]  /*6430*/  MOV R187, R203 ;  /* 0x000000cb00bb7202 */ /* 0x000fe20000000f00 */
[--C-:B------:R-:W-:Y:S01]  /*6440*/  FFMA.FTZ R37, R186, c[0x0][0x23c], -R6.reuse ;  /* 0x00008f00ba257a23 */ /* 0x100fe20000010806 */
[----:B---3--:R-:W-:Y:S01]  /*6450*/  F2FP.BF16.PACK_AB R10, R147, R174 ;  /* 0x000000ae930a723e */ /* 0x008fe200000010ff */
[----:B------:R-:W-:Y:S01]  /*6460*/  FFMA.FTZ R36, R185, c[0x0][0x23c], -R6 ;  /* 0x00008f00b9247a23 */ /* 0x000fe20000010806 */
[----:B------:R-:W-:Y:S01]  /*6470*/  MOV R186, R202 ;  /* 0x000000ca00ba7202 */ /* 0x000fe20000000f00 */
[--C-:B------:R-:W-:Y:S01]  /*6480*/  FFMA.FTZ R34, R249, c[0x0][0x23c], -R2.reuse ;  /* 0x00008f00f9227a23 */ /* 0x100fe20000010802 */
[----:B----4-:R-:W-:Y:S01]  /*6490*/  HMMA.16816.F32.BF16 R112, R12, R24, R100 ;  /* 0x000000180c70723c */ /* 0x010fe20000041864 */
[----:B------:R-:W-:-:S02]  /*64a0*/  FFMA.FTZ R33, R248, c[0x0][0x23c], -R2 ;  /* 0x00008f00f8217a23 */ /* 0x000fc40000010802 */
[----:B------:R-:W-:Y:S01]  /*64b0*/  FFMA.FTZ R32, R247, c[0x0][0x23c], -R2 ;  /* 0x00008f00f7207a23 */ /* 0x000fe20000010802 */
[----:B------:R-:W-:Y:S01]  /*64c0*/  MUFU.EX2 R202, R34 ;  /* 0x0000002200ca7308 */ /* 0x000fe20000000800 */
[----:B------:R-:W-:Y:S01]  /*64d0*/  MOV R247, R140 ;  /* 0x0000008c00f77202 */ /* 0x000fe20000000f00 */
[----:B------:R-:W-:Y:S02]  /*64e0*/  FFMA.FTZ R35, R184, c[0x0][0x23c], -R6 ;  /* 0x00008f00b8237a23 */ /* 0x000fe40000010806 */
[----:B-1----:R-:W-:Y:S01]  /*64f0*/  FFMA.FTZ R4, R162, c[0x0][0x23c], -R5 ;  /* 0x00008f00a2047a23 */ /* 0x002fe20000010805 */
[----:B------:R-:W-:Y:S01]  /*6500*/  MOV R162, R122 ;  /* 0x0000007a00a27202 */ /* 0x000fe20000000f00 */
[----:B------:R-:W-:Y:S02]  /*6510*/  FFMA.FTZ R122, R239, c[0x0][0x23c], -R2 ;  /* 0x00008f00ef7a7a23 */ /* 0x000fe40000010802 */
[----:B------:R1:W2:Y:S01]  /*6520*/  MUFU.EX2 R160, R4 ;  /* 0x0000000400a07308 */ /* 0x0002a20000000800 */
[----:B------:R-:W-:-:S02]  /*6530*/  FFMA.FTZ R140, R180, c[0x0][0x23c], -R6 ;  /* 0x00008f00b48c7a23 */ /* 0x000fc40000010806 */
[----:B------:R-:W-:Y:S01]  /*6540*/  IMAD.MOV.U32 R239, RZ, RZ, R162 ;  /* 0x000000ffffef7224 */ /* 0x000fe200078e00a2 */
[----:B------:R-:W-:Y:S01]  /*6550*/  MOV R162, R154 ;  /* 0x0000009a00a27202 */ /* 0x000fe20000000f00 */
[----:B------:R-:W-:Y:S01]  /*6560*/  FFMA.FTZ R154, R213, c[0x0][0x23c], -R0 ;  /* 0x00008f00d59a7a23 */ /* 0x000fe20000010800 */
[----:B------:R-:W-:Y:S01]  /*6570*/  MOV R213, R137 ;  /* 0x0000008900d57202 */ /* 0x000fe20000000f00 */
[--C-:B------:R-:W-:Y:S02]  /*6580*/  FFMA.FTZ R137, R192, c[0x0][0x23c], -R5.reuse ;  /* 0x00008f00c0897a23 */ /* 0x100fe40000010805 */
[----:B-1----:R-:W-:Y:S01]  /*6590*/  FFMA.FTZ R4, R161, c[0x0][0x23c], -R5 ;  /* 0x00008f00a1047a23 */ /* 0x002fe20000010805 */
[----:B--2---:R-:W-:Y:S01]  /*65a0*/  F2FP.BF16.PACK_AB R9, R160, R226 ;  /* 0x000000e2a009723e */ /* 0x004fe200000010ff */
[----:B------:R-:W-:Y:S01]  /*65b0*/  IMAD.MOV.U32 R161, RZ, RZ, R164 ;  /* 0x000000ffffa17224 */ /* 0x000fe200078e00a4 */
[----:B------:R-:W-:Y:S01]  /*65c0*/  MOV R164, R121 ;  /* 0x0000007900a47202 */ /* 0x000fe20000000f00 */
[----:B------:R1:W-:Y:S01]  /*65d0*/  MUFU.EX2 R173, R4 ;  /* 0x0000000400ad7308 */ /* 0x0003e20000000800 */
[----:B------:R-:W-:Y:S01]  /*65e0*/  FFMA.FTZ R121, R240, c[0x0][0x23c], -R2 ;  /* 0x00008f00f0797a23 */ /* 0x000fe20000010802 */
[----:B------:R-:W-:-:S06]  /*65f0*/  MOV R240, R205 ;  /* 0x000000cd00f07202 */ /* 0x000fcc0000000f00 */
[----:B------:R-:W-:Y:S01]  /*6600*/  MUFU.EX2 R205, R33 ;  /* 0x0000002100cd7308 */ /* 0x000fe20000000800 */
[----:B-1----:R-:W-:Y:S01]  /*6610*/  FFMA.FTZ R4, R156, c[0x0][0x23c], -R5 ;  /* 0x00008f009c047a23 */ /* 0x002fe20000010805 */
[----:B------:R-:W-:Y:S02]  /*6620*/  MOV R156, R188 ;  /* 0x000000bc009c7202 */ /* 0x000fe40000000f00 */
[----:B------:R-:W-:-:S04]  /*6630*/  MOV R188, R166 ;  /* 0x000000a600bc7202 */ /* 0x000fc80000000f00 */
[----:B------:R-:W1:Y:S01]  /*6640*/  MUFU.EX2 R191, R4 ;  /* 0x0000000400bf7308 */ /* 0x000e620000000800 */
[----:B------:R-:W-:Y:S01]  /*6650*/  MOV R166, R75 ;  /* 0x0000004b00a67202 */ /* 0x000fe20000000f00 */
[----:B------:R-:W-:Y:S01]  /*6660*/  FFMA.FTZ R75, R245, c[0x0][0x23c], -R2 ;  /* 0x00008f00f54b7a23 */ /* 0x000fe20000010802 */
[----:B------:R-:W-:Y:S02]  /*6670*/  MOV R245, R207 ;  /* 0x000000cf00f57202 */ /* 0x000fe40000000f00 */
[----:B-1----:R-:W-:Y:S01]  /*6680*/  F2FP.BF16.PACK_AB R11, R191, R173 ;  /* 0x000000adbf0b723e */ /* 0x002fe200000010ff */
[----:B------:R-:W-:Y:S02]  /*6690*/  FFMA.FTZ R4, R171, c[0x0][0x23c], -R6 ;  /* 0x00008f00ab047a23 */ /* 0x000fe40000010806 */
[----:B------:R-:W-:Y:S02]  /*66a0*/  IMAD.MOV.U32 R171, RZ, RZ, R123 ;  /* 0x000000ffffab7224 */ /* 0x000fe400078e007b */
[----:B------:R1:W-:Y:S01]  /*66b0*/  MUFU.EX2 R251, R4 ;  /* 0x0000000400fb7308 */ /* 0x0003e20000000800 */
[----:B------:R-:W-:Y:S01]  /*66c0*/  FFMA.FTZ R123, R209, c[0x0][0x23c], -R0 ;  /* 0x00008f00d17b7a23 */ /* 0x000fe20000010800 */
[C---:B------:R-:W-:Y:S08]  /*66d0*/  HMMA.16816.F32.BF16 R76, R8.reuse, R16, R44 ;  /* 0x00000010084c723c */ /* 0x040ff0000004182c */
[----:B------:R-:W-:Y:S01]  /*66e0*/  HMMA.16816.F32.BF16 R64, R8, R18, R40 ;  /* 0x000000120840723c */ /* 0x000fe20000041828 */
[----:B------:R-:W2:Y:S01]  /*66f0*/  LDSM.16.MT88.4 R16, [R218+0xa000] ;  /* 0x00a00000da10783b */ /* 0x000ea20000004200 */
[----:B-1----:R-:W-:Y:S01]  /*6700*/  FFMA.FTZ R4, R170, c[0x0][0x23c], -R6 ;  /* 0x00008f00aa047a23 */ /* 0x002fe20000010806 */
[----:B------:R-:W-:-:S05]  /*6710*/  MOV R170, R188 ;  /* 0x000000bc00aa7202 */ /* 0x000fca0000000f00 */
[C---:B------:R-:W-:Y:S01]  /*6720*/  HMMA.16816.F32.BF16 R60, R8.reuse, R24, R60 ;  /* 0x00000018083c723c */ /* 0x040fe2000004183c */
[----:B------:R-:W-:Y:S01]  /*6730*/  IMAD.MOV.U32 R188, RZ, RZ, R119 ;  /* 0x000000ffffbc7224 */ /* 0x000fe200078e0077 */
[----:B------:R1:W-:Y:S06]  /*6740*/  MUFU.EX2 R252, R4 ;  /* 0x0000000400fc7308 */ /* 0x0003ec0000000800 */
[C---:B------:R-:W-:Y:S08]  /*6750*/  HMMA.16816.F32.BF16 R56, R8.reuse, R26, R56 ;  /* 0x0000001a0838723c */ /* 0x040ff00000041838 */
[----:B------:R-:W-:Y:S01]  /*6760*/  HMMA.16816.F32.BF16 R48, R8, R22, R96 ;  /* 0x000000160830723c */ /* 0x000fe20000041860 */
[----:B-1----:R-:W-:-:S04]  /*6770*/  FFMA.FTZ R4, R169, c[0x0][0x23c], -R6 ;  /* 0x00008f00a9047a23 */ /* 0x002fc80000010806 */
[----:B------:R1:W3:Y:S03]  /*6780*/  MUFU.EX2 R7, R4 ;  /* 0x0000000400077308 */ /* 0x0002e60000000800 */
[----:B------:R-:W-:Y:S08]  /*6790*/  HMMA.16816.F32.BF16 R52, R8, R20, R88 ;  /* 0x000000140834723c */ /* 0x000ff00000041858 */
[----:B------:R-:W-:Y:S01]  /*67a0*/  HMMA.16816.F32.BF16 R96, R12, R22, R80 ;  /* 0x000000160c60723c */ /* 0x000fe20000041850 */
[----:B-1----:R-:W-:Y:S01]  /*67b0*/  FFMA.FTZ R4, R168, c[0x0][0x23c], -R6 ;  /* 0x00008f00a8047a23 */ /* 0x002fe20000010806 */
[----:B---3--:R-:W-:-:S06]  /*67c0*/  MOV R248, R7 ;  /* 0x0000000700f87202 */ /* 0x008fcc0000000f00 */
[C---:B--2---:R-:W-:Y:S01]  /*67d0*/  HMMA.16816.F32.BF16 R44, R8.reuse, R16, R108 ;  /* 0x00000010082c723c */ /* 0x044fe2000004186c */
[----:B------:R-:W-:Y:S01]  /*67e0*/  IMAD.MOV.U32 R7, RZ, RZ, R190 ;  /* 0x000000ffff077224 */ /* 0x000fe200078e00be */
[----:B------:R1:W2:Y:S01]  /*67f0*/  MUFU.EX2 R163, R4 ;  /* 0x0000000400a37308 */ /* 0x0002a20000000800 */
[----:B------:R-:W-:Y:S01]  /*6800*/  MOV R190, R141 ;  /* 0x0000008d00be7202 */ /* 0x000fe20000000f00 */
[----:B------:R-:W-:Y:S01]  /*6810*/  FFMA.FTZ R141, R238, c[0x0][0x23c], -R2 ;  /* 0x00008f00ee8d7a23 */ /* 0x000fe20000010802 */
[----:B------:R-:W-:Y:S01]  /*6820*/  MOV R238, R155 ;  /* 0x0000009b00ee7202 */ /* 0x000fe20000000f00 */
[----:B------:R-:W-:Y:S02]  /*6830*/  IMAD.MOV.U32 R155, RZ, RZ, R152 ;  /* 0x000000ffff9b7224 */ /* 0x000fe400078e0098 */
[----:B------:R-:W-:Y:S01]  /*6840*/  HMMA.16816.F32.BF16 R40, R8, R18, R104 ;  /* 0x000000120828723c */ /* 0x000fe20000041868 */
[----:B------:R-:W-:Y:S02]  /*6850*/  FFMA.FTZ R152, R236, c[0x0][0x23c], -R2 ;  /* 0x00008f00ec987a23 */ /* 0x000fe40000010802 */
[--C-:B------:R-:W-:Y:S01]  /*6860*/  FFMA.FTZ R168, R200, c[0x0][0x23c], -R0.reuse ;  /* 0x00008f00c8a87a23 */ /* 0x100fe20000010800 */
[----:B------:R-:W-:Y:S01]  /*6870*/  MOV R39, R155 ;  /* 0x0000009b00277202 */ /* 0x000fe20000000f00 */
[----:B------:R-:W-:-:S02]  /*6880*/  FFMA.FTZ R155, R212, c[0x0][0x23c], -R0 ;  /* 0x00008f00d49b7a23 */ /* 0x000fc40000010800 */
[----:B------:R-:W-:Y:S01]  /*6890*/  F2FP.BF16.PACK_AB R8, R252, R251 ;  /* 0x000000fbfc08723e */ /* 0x000fe200000010ff */
[C---:B------:R-:W-:Y:S01]  /*68a0*/  HMMA.16816.F32.BF16 R108, R12.reuse, R26, R92 ;  /* 0x0000001a0c6c723c */ /* 0x040fe2000004185c */
[----:B------:R-:W3:Y:S01]  /*68b0*/  LDSM.16.MT88.4 R24, [R216+0xa800] ;  /* 0x00a80000d818783b */ /* 0x000ee20000004200 */
[----:B-1----:R-:W-:Y:S02]  /*68c0*/  FFMA.FTZ R4, R176, c[0x0][0x23c], -R5 ;  /* 0x00008f00b0047a23 */ /* 0x002fe40000010805 */
[----:B--2---:R-:W-:Y:S02]  /*68d0*/  IMAD.MOV.U32 R249, RZ, RZ, R163 ;  /* 0x000000fffff97224 */ /* 0x004fe400078e00a3 */
[----:B------:R-:W-:Y:S02]  /*68e0*/  IMAD.MOV.U32 R163, RZ, RZ, R120 ;  /* 0x000000ffffa37224 */ /* 0x000fe400078e0078 */
[----:B------:R-:W-:Y:S01]  /*68f0*/  HMMA.16816.F32.BF16 R104, R12, R20, R84 ;  /* 0x000000140c68723c */ /* 0x000fe20000041854 */
[----:B------:R-:W1:Y:S01]  /*6900*/  LDSM.16.MT88.4 R20, [R219+0xa800] ;  /* 0x00a80000db14783b */ /* 0x000e620000004200 */
[----:B------:R-:W-:Y:S01]  /*6910*/  FFMA.FTZ R120, R242, c[0x0][0x23c], -R2 ;  /* 0x00008f00f2787a23 */ /* 0x000fe20000010802 */
[----:B------:R-:W-:Y:S01]  /*6920*/  F2FP.BF16.PACK_AB R10, R249, R248 ;  /* 0x000000f8f90a723e */ /* 0x000fe200000010ff */
[----:B------:R2:W-:Y:S01]  /*6930*/  MUFU.EX2 R242, R4 ;  /* 0x0000000400f27308 */ /* 0x0005e20000000800 */
[----:B------:R-:W-:-:S02]  /*6940*/  IMAD.MOV.U32 R176, RZ, RZ, R206 ;  /* 0x000000ffffb07224 */ /* 0x000fc400078e00ce */
[----:B------:R-:W-:Y:S01]  /*6950*/  IMAD.MOV.U32 R212, RZ, RZ, R136 ;  /* 0x000000ffffd47224 */ /* 0x000fe200078e0088 */
[----:B------:R-:W-:Y:S01]  /*6960*/  HMMA.16816.F32.BF16 R92, R12, R16, R68 ;  /* 0x000000100c5c723c */ /* 0x000fe20000041844 */
[----:B------:R-:W-:Y:S01]  /*6970*/  IMAD.MOV.U32 R169, RZ, RZ, R190 ;  /* 0x000000ffffa97224 */ /* 0x000fe200078e00be */
[----:B------:R-:W-:Y:S01]  /*6980*/  MOV R190, R127 ;  /* 0x0000007f00be7202 */ /* 0x000fe20000000f00 */
[----:B------:R-:W-:Y:S01]  /*6990*/  FFMA.FTZ R136, R183, c[0x0][0x23c], -R6 ;  /* 0x00008f00b7887a23 */ /* 0x000fe20000010806 */
[----:B------:R-:W-:Y:S01]  /*69a0*/  MUFU.EX2 R206, R32 ;  /* 0x0000002000ce7308 */ /* 0x000fe20000000800 */
[----:B------:R-:W-:-:S03]  /*69b0*/  FFMA.FTZ R127, R193, c[0x0][0x23c], -R5 ;  /* 0x00008f00c17f7a23 */ /* 0x000fc60000010805 */
[----:B------:R-:W-:Y:S01]  /*69c0*/  HMMA.16816.F32.BF16 R80, R12, R18, R28 ;  /* 0x000000120c50723c */ /* 0x000fe2000004181c */
[----:B------:R-:W4:Y:S01]  /*69d0*/  LDSM.16.MT88.4 R16, [R217+0xa800] ;  /* 0x00a80000d910783b */ /* 0x000f220000004200 */
[----:B--2---:R-:W-:-:S03]  /*69e0*/  FFMA.FTZ R4, R177, c[0x0][0x23c], -R5 ;  /* 0x00008f00b1047a23 */ /* 0x004fc60000010805 */
[----:B------:R-:W2:Y:S01]  /*69f0*/  LDSM.16.MT88.4 R12, [R218+0xa800] ;  /* 0x00a80000da0c783b */ /* 0x000ea20000004200 */
[----:B------:R-:W-:Y:S01]  /*6a00*/  MOV R177, R142 ;  /* 0x0000008e00b17202 */ /* 0x000fe20000000f00 */
[--C-:B------:R-:W-:Y:S01]  /*6a10*/  FFMA.FTZ R142, R241, c[0x0][0x23c], -R2.reuse ;  /* 0x00008f00f18e7a23 */ /* 0x100fe20000010802 */
[----:B------:R1:W1:Y:S01]  /*6a20*/  MUFU.EX2 R236, R4 ;  /* 0x0000000400ec7308 */ /* 0x0002620000000800 */
[----:B------:R-:W-:Y:S02]  /*6a30*/  IMAD.MOV.U32 R241, RZ, RZ, R143 ;  /* 0x000000fffff17224 */ /* 0x000fe400078e008f */
[--C-:B------:R-:W-:Y:S01]  /*6a40*/  FFMA.FTZ R31, R246, c[0x0][0x23c], -R2.reuse ;  /* 0x00008f00f61f7a23 */ /* 0x100fe20000010802 */
[----:B------:R-:W-:Y:S01]  /*6a50*/  MOV R246, R204 ;  /* 0x000000cc00f67202 */ /* 0x000fe20000000f00 */
[----:B------:R-:W-:Y:S01]  /*6a60*/  FFMA.FTZ R143, R237, c[0x0][0x23c], -R2 ;  /* 0x00008f00ed8f7a23 */ /* 0x000fe20000010802 */
[----:B------:R-:W-:Y:S01]  /*6a70*/  MOV R237, R156 ;  /* 0x0000009c00ed7202 */ /* 0x000fe20000000f00 */
[--C-:B------:R-:W-:Y:S01]  /*6a80*/  FFMA.FTZ R2, R179, c[0x0][0x23c], -R5.reuse ;  /* 0x00008f00b3027a23 */ /* 0x100fe20000010805 */
[----:B------:R-:W-:Y:S01]  /*6a90*/  MUFU.EX2 R207, R31 ;  /* 0x0000001f00cf7308 */ /* 0x000fe20000000800 */
[--C-:B------:R-:W-:Y:S01]  /*6aa0*/  FFMA.FTZ R28, R208, c[0x0][0x23c], -R0.reuse ;  /* 0x00008f00d01c7a23 */ /* 0x100fe20000010800 */
[----:B------:R-:W-:Y:S01]  /*6ab0*/  MOV R156, R126 ;  /* 0x0000007e009c7202 */ /* 0x000fe20000000f00 */
[--C-:B------:R-:W-:Y:S01]  /*6ac0*/  FFMA.FTZ R29, R211, c[0x0][0x23c], -R0.reuse ;  /* 0x00008f00d31d7a23 */ /* 0x100fe20000010800 */
[----:B------:R-:W-:Y:S01]  /*6ad0*/  MOV R211, R7 ;  /* 0x0000000700d37202 */ /* 0x000fe20000000f00 */
[--C-:B------:R-:W-:Y:S01]  /*6ae0*/  FFMA.FTZ R7, R201, c[0x0][0x23c], -R0.reuse ;  /* 0x00008f00c9077a23 */ /* 0x100fe20000010800 */
[----:B------:R-:W-:Y:S01]  /*6af0*/  MOV R179, R161 ;  /* 0x000000a100b37202 */ /* 0x000fe20000000f00 */
[--C-:B------:R-:W-:Y:S01]  /*6b00*/  FFMA.FTZ R30, R210, c[0x0][0x23c], -R0.reuse ;  /* 0x00008f00d21e7a23 */ /* 0x100fe20000010800 */
[----:B------:R3:W-:Y:S01]  /*6b10*/  MUFU.EX2 R209, R2 ;  /* 0x0000000200d17308 */ /* 0x0007e20000000800 */
[----:B-1----:R-:W-:Y:S01]  /*6b20*/  FFMA.FTZ R4, R178, c[0x0][0x23c], -R5 ;  /* 0x00008f00b2047a23 */ /* 0x002fe20000010805 */
[----:B------:R-:W-:Y:S01]  /*6b30*/  F2FP.BF16.PACK_AB R9, R236, R242 ;  /* 0x000000f2ec09723e */ /* 0x000fe200000010ff */
[----:B------:R-:W-:Y:S01]  /*6b40*/  FFMA.FTZ R126, R215, c[0x0][0x23c], -R0 ;  /* 0x00008f00d77e7a23 */ /* 0x000fe20000010800 */
[----:B------:R-:W-:Y:S01]  /*6b50*/  MOV R210, R163 ;  /* 0x000000a300d27202 */ /* 0x000fe20000000f00 */
[----:B------:R-:W-:Y:S01]  /*6b60*/  IMAD.MOV.U32 R161, RZ, RZ, R118 ;  /* 0x000000ffffa17224 */ /* 0x000fe200078e0076 */
[----:B------:R-:W-:Y:S01]  /*6b70*/  MOV R163, R153 ;  /* 0x0000009900a37202 */ /* 0x000fe20000000f00 */
[--C-:B------:R-:W-:Y:S01]  /*6b80*/  FFMA.FTZ R153, R214, c[0x0][0x23c], -R0.reuse ;  /* 0x00008f00d6997a23 */ /* 0x100fe20000010800 */
[----:B------:R-:W1:Y:S01]  /*6b90*/  MUFU.EX2 R208, R4 ;  /* 0x0000000400d07308 */ /* 0x000e620000000800 */
[----:B------:R-:W-:Y:S01]  /*6ba0*/  MOV R178, R124 ;  /* 0x0000007c00b27202 */ /* 0x000fe20000000f00 */
[--C-:B------:R-:W-:Y:S01]  /*6bb0*/  FFMA.FTZ R124, R244, c[0x0][0x23c], -R0.reuse ;  /* 0x00008f00f47c7a23 */ /* 0x100fe20000010800 */
[----:B------:R-:W-:Y:S01]  /*6bc0*/  MOV R214, R138 ;  /* 0x0000008a00d67202 */ /* 0x000fe20000000f00 */
[----:B------:R-:W-:Y:S01]  /*6bd0*/  IMAD.MOV.U32 R244, RZ, RZ, R125 ;  /* 0x000000fffff47224 */ /* 0x000fe200078e007d */
[----:B------:R-:W-:Y:S01]  /*6be0*/  MOV R215, R116 ;  /* 0x0000007400d77202 */ /* 0x000fe20000000f00 */
[----:B------:R-:W-:Y:S01]  /*6bf0*/  FFMA.FTZ R125, R243, c[0x0][0x23c], -R0 ;  /* 0x00008f00f37d7a23 */ /* 0x000fe20000010800 */
[----:B------:R-:W-:Y:S01]  /*6c00*/  MOV R243, R117 ;  /* 0x0000007500f37202 */ /* 0x000fe20000000f00 */
[----:B------:R-:W-:Y:S01]  /*6c10*/  MUFU.EX2 R200, R29 ;  /* 0x0000001d00c87308 */ /* 0x000fe20000000800 */
[----:B------:R-:W-:-:S02]  /*6c20*/  FFMA.FTZ R138, R182, c[0x0][0x23c], -R6 ;  /* 0x00008f00b68a7a23 */ /* 0x000fc40000010806 */
[--C-:B---3--:R-:W-:Y:S02]  /*6c30*/  FFMA.FTZ R2, R199, c[0x0][0x23c], -R5.reuse ;  /* 0x00008f00c7027a23 */ /* 0x108fe40000010805 */
[----:B------:R-:W-:Y:S01]  /*6c40*/  FFMA.FTZ R0, R198, c[0x0][0x23c], -R5 ;  /* 0x00008f00c6007a23 */ /* 0x000fe20000010805 */
[----:B-1----:R-:W-:Y:S02]  /*6c50*/  F2FP.BF16.PACK_AB R11, R208, R209 ;  /* 0x000000d1d00b723e */ /* 0x002fe400000010ff */
[----:B------:R-:W-:Y:S01]  /*6c60*/  MUFU.EX2 R201, R28 ;  /* 0x0000001c00c97308 */ /* 0x000fe20000000800 */
[----:B------:R-:W-:Y:S02]  /*6c70*/  IMAD.MOV.U32 R4, RZ, RZ, R139 ;  /* 0x000000ffff047224 */ /* 0x000fe400078e008b */
[----:B------:R-:W-:Y:S02]  /*6c80*/  FFMA.FTZ R139, R181, c[0x0][0x23c], -R6 ;  /* 0x00008f00b58b7a23 */ /* 0x000fe40000010806 */
[----:B------:R-:W-:Y:S01]  /*6c90*/  FADD.FTZ R6, R187, R186 ;  /* 0x000000babb067221 */ /* 0x000fe20000010000 */
[----:B------:R-:W-:Y:S01]  /*6ca0*/  HMMA.16816.F32.BF16 R100, R8, R24, R76 ;  /* 0x000000180864723c */ /* 0x000fe2000004184c */
[----:B------:R-:W-:Y:S01]  /*6cb0*/  FADD.FTZ R4, R4, R214 ;  /* 0x000000d604047221 */ /* 0x000fe20000010000 */
[----:B------:R-:W-:Y:S01]  /*6cc0*/  MUFU.EX2 R204, R7 ;  /* 0x0000000700cc7308 */ /* 0x000fe20000000800 */
[----:B------:R-:W-:Y:S02]  /*6cd0*/  LDSM.16.MT88.4 R180, [R217+0xb800] ;  /* 0x00b80000d9b4783b */ /* 0x000fe40000004200 */
[----:B------:R-:W-:Y:S01]  /*6ce0*/  FADD.FTZ R39, R39, R4 ;  /* 0x0000000427277221 */ /* 0x000fe20000010000 */
[----:B------:R-:W-:-:S02]  /*6cf0*/  F2FP.BF16.PACK_AB R4, R205, R202 ;  /* 0x000000cacd04723e */ /* 0x000fc400000010ff */
[C---:B------:R-:W-:Y:S02]  /*6d00*/  HMMA.16816.F32.BF16 R88, R8.reuse, R26, R64 ;  /* 0x0000001a0858723c */ /* 0x040fe40000041840 */
[----:B------:R-:W1:Y:S06]  /*6d10*/  MUFU.EX2 R203, R30 ;  /* 0x0000001e00cb7308 */ /* 0x000e6c0000000800 */
[C---:B------:R-:W-:Y:S08]  /*6d20*/  HMMA.16816.F32.BF16 R76, R8.reuse, R22, R56 ;  /* 0x00000016084c723c */ /* 0x040ff00000041838 */
[----:B------:R-:W-:Y:S01]  /*6d30*/  HMMA.16816.F32.BF16 R84, R8, R20, R60 ;  /* 0x000000140854723c */ /* 0x000fe2000004183c */
[----:B-1----:R-:W-:-:S06]  /*6d40*/  F2FP.BF16.PACK_AB R7, R203, R204 ;  /* 0x000000cccb07723e */ /* 0x002fcc00000010ff */
[--C-:B------:R-:W-:Y:S01]  /*6d50*/  FFMA.FTZ R62, R195, c[0x0][0x23c], -R5.reuse ;  /* 0x00008f00c33e7a23 */ /* 0x100fe20000010805 */
[----:B----4-:R-:W-:Y:S01]  /*6d60*/  HMMA.16816.F32.BF16 R68, R8, R16, R52 ;  /* 0x000000100844723c */ /* 0x010fe20000041834 */
[----:B------:R-:W-:Y:S02]  /*6d70*/  FFMA.FTZ R63, R194, c[0x0][0x23c], -R5 ;  /* 0x00008f00c23f7a23 */ /* 0x000fe40000010805 */
[----:B------:R-:W-:Y:S01]  /*6d80*/  FADD.FTZ R61, R244, R6 ;  /* 0x00000006f43d7221 */ /* 0x000fe20000010000 */
[----:B------:R-:W-:-:S04]  /*6d90*/  F2FP.BF16.PACK_AB R6, R207, R206 ;  /* 0x000000cecf06723e */ /* 0x000fc800000010ff */
[C---:B------:R-:W-:Y:S08]  /*6da0*/  HMMA.16816.F32.BF16 R64, R8.reuse, R18, R48 ;  /* 0x000000120840723c */ /* 0x040ff00000041830 */
[C---:B--2---:R-:W-:Y:S08]  /*6db0*/  HMMA.16816.F32.BF16 R56, R8.reuse, R12, R44 ;  /* 0x0000000c0838723c */ /* 0x044ff0000004182c */
[----:B------:R-:W-:Y:S07]  /*6dc0*/  HMMA.16816.F32.BF16 R116, R8, R14, R40 ;  /* 0x0000000e0874723c */ /* 0x000fee0000041828 */
[----:B------:R-:W-:-:S02]  /*6dd0*/  FFMA.FTZ R8, R197, c[0x0][0x23c], -R5 ;  /* 0x00008f00c5087a23 */ /* 0x000fc40000010805 */
[----:B------:R-:W-:Y:S02]  /*6de0*/  FFMA.FTZ R9, R196, c[0x0][0x23c], -R5 ;  /* 0x00008f00c4097a23 */ /* 0x000fe40000010805 */
[----:B------:R-:W-:Y:S02]  /*6df0*/  FADD.FTZ R5, R213, R212 ;  /* 0x000000d4d5057221 */ /* 0x000fe40000010000 */
[----:B------:R-:W-:Y:S02]  /*6e00*/  FADD.FTZ R10, R243, R215 ;  /* 0x000000d7f30a7221 */ /* 0x000fe40000010000 */
[----:B------:R-:W-:Y:S01]  /*6e10*/  FADD.FTZ R60, R178, R5 ;  /* 0x00000005b23c7221 */ /* 0x000fe20000010000 */
[----:B------:R-:W-:-:S07]  /*6e20*/  F2FP.BF16.PACK_AB R5, R201, R200 ;  /* 0x000000c8c905723e */ /* 0x000fce00000010ff */
[C---:B------:R-:W-:Y:S01]  /*6e30*/  HMMA.16816.F32.BF16 R28, R4.reuse, R16, R104 ;  /* 0x00000010041c723c */ /* 0x040fe20000041868 */
[----:B------:R-:W-:Y:S07]  /*6e40*/  MUFU.EX2 R106, R35 ;  /* 0x00000023006a7308 */ /* 0x000fee0000000800 */
[C---:B------:R-:W-:Y:S01]  /*6e50*/  HMMA.16816.F32.BF16 R52, R4.reuse, R24, R132 ;  /* 0x000000180434723c */ /* 0x040fe20000041884 */
[----:B------:R1:W-:Y:S07]  /*6e60*/  MUFU.EX2 R104, R0 ;  /* 0x0000000000687308 */ /* 0x0003ee0000000800 */
[C---:B------:R-:W-:Y:S01]  /*6e70*/  HMMA.16816.F32.BF16 R48, R4.reuse, R26, R128 ;  /* 0x0000001a0430723c */ /* 0x040fe20000041880 */
[----:B------:R2:W-:Y:S07]  /*6e80*/  MUFU.EX2 R105, R2 ;  /* 0x0000000200697308 */ /* 0x0005ee0000000800 */
[----:B------:R-:W-:Y:S01]  /*6e90*/  HMMA.16816.F32.BF16 R44, R4, R20, R112 ;  /* 0x00000014042c723c */ /* 0x000fe20000041870 */
[----:B-1----:R-:W-:-:S04]  /*6ea0*/  FADD.FTZ R0, R179, R61 ;  /* 0x0000003db3007221 */ /* 0x002fc80000010000 */
[----:B------:R-:W-:Y:S02]  /*6eb0*/  FADD.FTZ R0, R177, R0 ;  /* 0x00000000b1007221 */ /* 0x000fe40000010000 */
[----:B------:R-:W-:Y:S01]  /*6ec0*/  IMAD.MOV.U32 R177, RZ, RZ, R240 ;  /* 0x000000ffffb17224 */ /* 0x000fe200078e00f0 */
[C---:B------:R-:W-:Y:S01]  /*6ed0*/  HMMA.16816.F32.BF16 R40, R4.reuse, R22, R108 ;  /* 0x000000160428723c */ /* 0x040fe2000004186c */
[----:B--2---:R-:W-:Y:S01]  /*6ee0*/  FADD.FTZ R2, R211, R60 ;  /* 0x0000003cd3027221 */ /* 0x004fe20000010000 */
[----:B------:R-:W1:Y:S01]  /*6ef0*/  LDSM.16.MT88.4 R20, [R216+0xb000] ;  /* 0x00b00000d814783b */ /* 0x000e620000004200 */
[----:B------:R-:W-:Y:S02]  /*6f00*/  MUFU.EX2 R108, R38 ;  /* 0x00000026006c7308 */ /* 0x000fe40000000800 */
[----:B------:R-:W-:Y:S01]  /*6f10*/  FADD.FTZ R2, R238, R2 ;  /* 0x00000002ee027221 */ /* 0x000fe20000010000 */
[----:B------:R-:W-:Y:S02]  /*6f20*/  MOV R238, R245 ;  /* 0x000000f500ee7202 */ /* 0x000fe40000000f00 */
[C---:B------:R-:W-:Y:S08]  /*6f30*/  HMMA.16816.F32.BF16 R32, R4.reuse, R18, R96 ;  /* 0x000000120420723c */ /* 0x040ff00000041860 */
[C---:B------:R-:W-:Y:S08]  /*6f40*/  HMMA.16816.F32.BF16 R92, R4.reuse, R12, R92 ;  /* 0x0000000c045c723c */ /* 0x040ff0000004185c */
[----:B------:R-:W-:Y:S01]  /*6f50*/  HMMA.16816.F32.BF16 R80, R4, R14, R80 ;  /* 0x0000000e0450723c */ /* 0x000fe20000041850 */
[----:B------:R-:W-:Y:S01]  /*6f60*/  FADD.FTZ R24, R238, R0 ;  /* 0x00000000ee187221 */ /* 0x000fe20000010000 */
[----:B------:R-:W-:Y:S01]  /*6f70*/  MUFU.EX2 R98, R8 ;  /* 0x0000000800627308 */ /* 0x000fe20000000800 */
[----:B------:R-:W-:Y:S01]  /*6f80*/  FADD.FTZ R2, R3, R2 ;  /* 0x0000000203027221 */ /* 0x000fe20000010000 */
[----:B------:R-:W2:Y:S03]  /*6f90*/  LDSM.16.MT88.4 R16, [R219+0xb000] ;  /* 0x00b00000db10783b */ /* 0x000ea60000004200 */
[----:B------:R-:W-:Y:S01]  /*6fa0*/  FADD.FTZ R4, R237, R39 ;  /* 0x00000027ed047221 */ /* 0x000fe20000010000 */
[----:B------:R-:W3:Y:S01]  /*6fb0*/  LDSM.16.MT88.4 R12, [R217+0xb000] ;  /* 0x00b00000d90c783b */ /* 0x000ee20000004200 */
[----:B------:R-:W-:Y:S01]  /*6fc0*/  FADD.FTZ R5, R210, R10 ;  /* 0x0000000ad2057221 */ /* 0x000fe20000010000 */
[----:B------:R4:W-:Y:S01]  /*6fd0*/  MUFU.EX2 R99, R9 ;  /* 0x0000000900637308 */ /* 0x0009e20000000800 */
[----:B------:R-:W-:-:S02]  /*6fe0*/  FADD.FTZ R25, R239, R4 ;  /* 0x00000004ef197221 */ /* 0x000fc40000010000 */
[----:B------:R-:W2:Y:S01]  /*6ff0*/  LDL.LU R239, [R1+0x78] ;  /* 0x0000780001ef7983 */ /* 0x000ea20000300800 */
[----:B------:R-:W-:-:S03]  /*7000*/  FADD.FTZ R26, R241, R5 ;  /* 0x00000005f11a7221 */ /* 0x000fc60000010000 */
[----:B------:R-:W3:Y:S01]  /*7010*/  LDL.LU R240, [R1+0x70] ;  /* 0x0000700001f07983 */ /* 0x000ee20000300800 */
[----:B------:R-:W-:Y:S01]  /*7020*/  FADD.FTZ R26, R177, R26 ;  /* 0x0000001ab11a7221 */ /* 0x000fe20000010000 */
[----:B------:R-:W1:Y:S02]  /*7030*/  MUFU.EX2 R109, R37 ;  /* 0x00000025006d7308 */ /* 0x000e640000000800 */
[----:B------:R-:W3:Y:S04]  /*7040*/  LDL.LU R245, [R1+0x74] ;  /* 0x0000740001f57983 */ /* 0x000ee80000300800 */
[----:B------:R-:W3:Y:S02]  /*7050*/  LDL.LU R3, [R1+0xd8] ;  /* 0x0000d80001037983 */ /* 0x000ee40000300800 */
[----:B------:R-:W1:Y:S02]  /*7060*/  MUFU.EX2 R110, R36 ;  /* 0x00000024006e7308 */ /* 0x000e640000000800 */
[----:B----4-:R-:W4:Y:S06]  /*7070*/  LDSM.16.MT88.4 R8, [R218+0xb000] ;  /* 0x00b00000da08783b */ /* 0x010f2c0000004200 */
[----:B------:R-:W-:Y:S01]  /*7080*/  MUFU.EX2 R97, R75 ;  /* 0x0000004b00617308 */ /* 0x000fe20000000800 */
[----:B--2---:R-:W-:-:S02]  /*7090*/  FADD.FTZ R0, R239, R25 ;  /* 0x00000019ef007221 */ /* 0x004fc40000010000 */
[----:B---3--:R-:W-:Y:S02]  /*70a0*/  FADD.FTZ R25, R240, R26 ;  /* 0x0000001af0197221 */ /* 0x008fe40000010000 */
[----:B------:R-:W-:Y:S02]  /*70b0*/  FADD.FTZ R26, R234, R24 ;  /* 0x00000018ea1a7221 */ /* 0x000fe40000010000 */
[----:B------:R-:W2:Y:S01]  /*70c0*/  LDL.LU R234, [R1+0xd4] ;  /* 0x0000d40001ea7983 */ /* 0x000ea20000300800 */
[----:B------:R-:W-:-:S03]  /*70d0*/  FADD.FTZ R24, R235, R2 ;  /* 0x00000002eb187221 */ /* 0x000fc60000010000 */
[----:B------:R-:W3:Y:S01]  /*70e0*/  LDL.LU R235, [R1+0xd0] ;  /* 0x0000d00001eb7983 */ /* 0x000ee20000300800 */
[----:B------:R-:W1:Y:S08]  /*70f0*/  MUFU.EX2 R120, R120 ;  /* 0x0000007800787308 */ /* 0x000e700000000800 */
[----:B------:R-:W-:Y:S08]  /*7100*/  MUFU.EX2 R121, R121 ;  /* 0x0000007900797308 */ /* 0x000ff00000000800 */
[----:B------:R-:W-:Y:S08]  /*7110*/  MUFU.EX2 R122, R122 ;  /* 0x0000007a007a7308 */ /* 0x000ff00000000800 */
[----:B------:R-:W-:Y:S08]  /*7120*/  MUFU.EX2 R123, R123 ;  /* 0x0000007b007b7308 */ /* 0x000ff00000000800 */
[----:B------:R-:W1:Y:S08]  /*7130*/  MUFU.EX2 R124, R124 ;  /* 0x0000007c007c7308 */ /* 0x000e700000000800 */
[----:B------:R-:W-:Y:S08]  /*7140*/  MUFU.EX2 R125, R125 ;  /* 0x0000007d007d7308 */ /* 0x000ff00000000800 */
[----:B------:R-:W4:Y:S01]  /*7150*/  MUFU.EX2 R126, R126 ;  /* 0x0000007e007e7308 */ /* 0x000f220000000800 */
[----:B-1----:R-:W-:-:S02]  /*7160*/  F2FP.BF16.PACK_AB R4, R109, R108 ;  /* 0x0000006c6d04723e */ /* 0x002fc400000010ff */
[----:B------:R-:W-:Y:S02]  /*7170*/  F2FP.BF16.PACK_AB R5, R104, R105 ;  /* 0x000000696805723e */ /* 0x000fe400000010ff */
[----:B------:R-:W-:Y:S02]  /*7180*/  F2FP.BF16.PACK_AB R6, R106, R110 ;  /* 0x0000006e6a06723e */ /* 0x000fe400000010ff */
[----:B------:R-:W-:Y:S01]  /*7190*/  F2FP.BF16.PACK_AB R7, R99, R98 ;  /* 0x000000626307723e */ /* 0x000fe200000010ff */
[----:B------:R-:W-:-:S06]  /*71a0*/  FADD.FTZ R2, R245, R0 ;  /* 0x00000000f5027221 */ /* 0x000fcc0000010000 */
[----:B------:R-:W-:Y:S01]  /*71b0*/  HMMA.16816.F32.BF16 R100, R4, R20, R100 ;  /* 0x000000140464723c */ /* 0x000fe20000041864 */
[----:B------:R-:W-:-:S07]  /*71c0*/  FADD.FTZ R0, R3, R25 ;  /* 0x0000001903007221 */ /* 0x000fce0000010000 */
[C---:B------:R-:W-:Y:S08]  /*71d0*/  HMMA.16816.F32.BF16 R88, R4.reuse, R22, R88 ;  /* 0x000000160458723c */ /* 0x040ff00000041858 */
[C---:B------:R-:W-:Y:S08]  /*71e0*/  HMMA.16816.F32.BF16 R84, R4.reuse, R16, R84 ;  /* 0x000000100454723c */ /* 0x040ff00000041854 */
[C---:B------:R-:W-:Y:S08]  /*71f0*/  HMMA.16816.F32.BF16 R76, R4.reuse, R18, R76 ;  /* 0x00000012044c723c */ /* 0x040ff0000004184c */
[C---:B------:R-:W-:Y:S08]  /*7200*/  HMMA.16816.F32.BF16 R68, R4.reuse, R12, R68 ;  /* 0x0000000c0444723c */ /* 0x040ff00000041844 */
[C---:B------:R-:W-:Y:S08]  /*7210*/  HMMA.16816.F32.BF16 R64, R4.reuse, R14, R64 ;  /* 0x0000000e0440723c */ /* 0x040ff00000041840 */
[C---:B----4-:R-:W-:Y:S08]  /*7220*/  HMMA.16816.F32.BF16 R56, R4.reuse, R8, R56 ;  /* 0x000000080438723c */ /* 0x050ff00000041838 */
[----:B------:R-:W-:Y:S01]  /*7230*/  HMMA.16816.F32.BF16 R36, R4, R10, R116 ;  /* 0x0000000a0424723c */ /* 0x000fe20000041874 */
[----:B------:R-:W-:Y:S01]  /*7240*/  IMAD.MOV.U32 R128, RZ, RZ, R188 ;  /* 0x000000ffff807224 */ /* 0x000fe200078e00bc */
[----:B------:R-:W-:-:S02]  /*7250*/  MOV R237, R166 ;  /* 0x000000a600ed7202 */ /* 0x000fc40000000f00 */
[----:B------:R-:W-:Y:S02]  /*7260*/  MOV R211, R164 ;  /* 0x000000a400d37202 */ /* 0x000fe40000000f00 */
[----:B------:R-:W-:Y:S02]  /*7270*/  MOV R130, R163 ;  /* 0x000000a300827202 */ /* 0x000fe40000000f00 */
[----:B------:R-:W-:Y:S01]  /*7280*/  MOV R129, R190 ;  /* 0x000000be00817202 */ /* 0x000fe20000000f00 */
[----:B------:R-:W-:Y:S01]  /*7290*/  IMAD.MOV.U32 R131, RZ, RZ, R162 ;  /* 0x000000ffff837224 */ /* 0x000fe200078e00a2 */
[----:B------:R-:W-:Y:S01]  /*72a0*/  F2FP.BF16.PACK_AB R4, R120, R97 ;  /* 0x000000617804723e */ /* 0x000fe200000010ff */
[----:B------:R-:W-:Y:S01]  /*72b0*/  IMAD.MOV.U32 R134, RZ, RZ, R171 ;  /* 0x000000ffff867224 */ /* 0x000fe200078e00ab */
[----:B------:R-:W-:Y:S02]  /*72c0*/  F2FP.BF16.PACK_AB R5, R124, R123 ;  /* 0x0000007b7c05723e */ /* 0x000fe400000010ff */
[----:B------:R-:W-:-:S02]  /*72d0*/  MOV R133, R156 ;  /* 0x0000009c00857202 */ /* 0x000fc40000000f00 */
[----:B------:R-:W-:Y:S01]  /*72e0*/  MOV R132, R161 ;  /* 0x000000a100847202 */ /* 0x000fe20000000f00 */
[----:B------:R-:W-:Y:S01]  /*72f0*/  IMAD.MOV.U32 R240, RZ, RZ, R170 ;  /* 0x000000fffff07224 */ /* 0x000fe200078e00aa */
[----:B------:R-:W-:Y:S02]  /*7300*/  F2FP.BF16.PACK_AB R6, R122, R121 ;  /* 0x000000797a06723e */ /* 0x000fe400000010ff */
[----:B------:R-:W-:Y:S02]  /*7310*/  MOV R196, R176 ;  /* 0x000000b000c47202 */ /* 0x000fe40000000f00 */
[----:B------:R-:W-:Y:S01]  /*7320*/  MOV R135, R247 ;  /* 0x000000f700877202 */ /* 0x000fe20000000f00 */
[----:B------:R-:W-:Y:S01]  /*7330*/  IMAD.MOV.U32 R177, RZ, RZ, R148 ;  /* 0x000000ffffb17224 */ /* 0x000fe200078e0094 */
[----:B------:R-:W-:Y:S01]  /*7340*/  F2FP.BF16.PACK_AB R7, R126, R125 ;  /* 0x0000007d7e07723e */ /* 0x000fe200000010ff */
[----:B------:R-:W-:Y:S01]  /*7350*/  IMAD.MOV.U32 R197, RZ, RZ, R246 ;  /* 0x000000ffffc57224 */ /* 0x000fe200078e00f6 */
[----:B------:R-:W-:-:S02]  /*7360*/  MOV R245, R169 ;  /* 0x000000a900f57202 */ /* 0x000fc40000000f00 */
[----:B------:R-:W-:Y:S02]  /*7370*/  MOV R238, R150 ;  /* 0x0000009600ee7202 */ /* 0x000fe40000000f00 */
[----:B------:R-:W-:Y:S01]  /*7380*/  MOV R241, R151 ;  /* 0x0000009700f17202 */ /* 0x000fe20000000f00 */
[C---:B------:R-:W-:Y:S01]  /*7390*/  HMMA.16816.F32.BF16 R28, R4.reuse, R12, R28 ;  /* 0x0000000c041c723c */ /* 0x040fe2000004181c */
[----:B------:R-:W-:Y:S02]  /*73a0*/  MOV R239, R149 ;  /* 0x0000009500ef7202 */ /* 0x000fe40000000f00 */
[----:B------:R-:W-:Y:S01]  /*73b0*/  MOV R243, R157 ;  /* 0x0000009d00f37202 */ /* 0x000fe20000000f00 */
[----:B------:R-:W-:Y:S01]  /*73c0*/  IMAD.MOV.U32 R244, RZ, RZ, R158 ;  /* 0x000000fffff47224 */ /* 0x000fe200078e009e */
[----:B------:R-:W-:Y:S01]  /*73d0*/  MOV R210, R159 ;  /* 0x0000009f00d27202 */ /* 0x000fe20000000f00 */
[----:B------:R-:W-:Y:S01]  /*73e0*/  MUFU.EX2 R62, R62 ;  /* 0x0000003e003e7308 */ /* 0x000fe20000000800 */
[----:B------:R1:W5:Y:S01]  /*73f0*/  LDL.LU R3, [R1+0xcc] ;  /* 0x0000cc0001037983 */ /* 0x0003620000300800 */
[C---:B------:R-:W-:Y:S08]  /*7400*/  HMMA.16816.F32.BF16 R184, R4.reuse, R8, R92 ;  /* 0x0000000804b8723c */ /* 0x040ff0000004185c */
[----:B------:R-:W-:Y:S01]  /*7410*/  HMMA.16816.F32.BF16 R52, R4, R20, R52 ;  /* 0x000000140434723c */ /* 0x000fe20000041834 */
[----:B------:R-:W-:-:S07]  /*7420*/  FADD.FTZ R9, R72, R26 ;  /* 0x0000001a48097221 */ /* 0x000fce0000010000 */
[----:B------:R-:W-:Y:S01]  /*7430*/  HMMA.16816.F32.BF16 R48, R4, R22, R48 ;  /* 0x000000160430723c */ /* 0x000fe20000041830 */
[----:B------:R-:W-:-:S07]  /*7440*/  FADD.FTZ R8, R250, R24 ;  /* 0x00000018fa087221 */ /* 0x000fce0000010000 */
[C---:B------:R-:W-:Y:S08]  /*7450*/  HMMA.16816.F32.BF16 R44, R4.reuse, R16, R44 ;  /* 0x00000010042c723c */ /* 0x040ff0000004182c */
[C---:B------:R-:W-:Y:S08]  /*7460*/  HMMA.16816.F32.BF16 R40, R4.reuse, R18, R40 ;  /* 0x000000120428723c */ /* 0x040ff00000041828 */
[C---:B------:R-:W-:Y:S01]  /*7470*/  HMMA.16816.F32.BF16 R32, R4.reuse, R14, R32 ;  /* 0x0000000e0420723c */ /* 0x040fe20000041820 */
[----:B------:R-:W-:Y:S01]  /*7480*/  MOV R199, R240 ;  /* 0x000000f000c77202 */ /* 0x000fe20000000f00 */
[----:B------:R-:W-:Y:S01]  /*7490*/  IMAD.MOV.U32 R212, RZ, RZ, R239 ;  /* 0x000000ffffd47224 */ /* 0x000fe200078e00ef */
[----:B------:R-:W-:Y:S01]  /*74a0*/  MOV R198, R245 ;  /* 0x000000f500c67202 */ /* 0x000fe20000000f00 */
[----:B------:R-:W-:Y:S01]  /*74b0*/  IMAD.MOV.U32 R215, RZ, RZ, R241 ;  /* 0x000000ffffd77224 */ /* 0x000fe200078e00f1 */
[----:B------:R-:W-:Y:S01]  /*74c0*/  MOV R214, R177 ;  /* 0x000000b100d67202 */ /* 0x000fe20000000f00 */
[----:B------:R-:W-:Y:S01]  /*74d0*/  IMAD.MOV.U32 R170, RZ, RZ, R165 ;  /* 0x000000ffffaa7224 */ /* 0x000fe200078e00a5 */
[----:B------:R-:W-:Y:S01]  /*74e0*/  MOV R213, R238 ;  /* 0x000000ee00d57202 */ /* 0x000fe20000000f00 */
[----:B------:R-:W-:Y:S01]  /*74f0*/  HMMA.16816.F32.BF16 R20, R4, R10, R80 ;  /* 0x0000000a0414723c */ /* 0x000fe20000041850 */
[----:B------:R-:W-:-:S02]  /*7500*/  MOV R169, R167 ;  /* 0x000000a700a97202 */ /* 0x000fc40000000f00 */
[----:B------:R-:W-:Y:S01]  /*7510*/  MOV R171, R189 ;  /* 0x000000bd00ab7202 */ /* 0x000fe20000000f00 */
[----:B------:R-:W-:Y:S01]  /*7520*/  IMAD.MOV.U32 R247, RZ, RZ, R191 ;  /* 0x000000fffff77224 */ /* 0x000fe200078e00bf */
[----:B------:R-:W-:Y:S01]  /*7530*/  MOV R246, R147 ;  /* 0x0000009300f67202 */ /* 0x000fe20000000f00 */
[----:B------:R-:W4:Y:S01]  /*7540*/  MUFU.EX2 R24, R141 ;  /* 0x0000008d00187308 */ /* 0x000f220000000800 */
[----:B------:R-:W-:Y:S01]  /*7550*/  FADD.FTZ R4, R211, R9 ;  /* 0x00000009d3047221 */ /* 0x000fe20000010000 */
[----:B------:R-:W1:Y:S01]  /*7560*/  LDSM.16.MT88.4 R148, [R216+0xb800] ;  /* 0x00b80000d894783b */ /* 0x000e620000004200 */
[----:B------:R-:W-:Y:S01]  /*7570*/  FADD.FTZ R5, R237, R8 ;  /* 0x00000008ed057221 */ /* 0x000fe20000010000 */
[----:B------:R-:W-:Y:S02]  /*7580*/  MOV R211, R160 ;  /* 0x000000a000d37202 */ /* 0x000fe40000000f00 */
[----:B------:R-:W-:Y:S01]  /*7590*/  MOV R237, R145 ;  /* 0x0000009100ed7202 */ /* 0x000fe20000000f00 */
[----:B------:R-:W-:Y:S01]  /*75a0*/  IMAD.MOV.U32 R241, RZ, RZ, R146 ;  /* 0x000000fffff17224 */ /* 0x000fe200078e0092 */
[----:B------:R-:W-:Y:S01]  /*75b0*/  MOV R239, R173 ;  /* 0x000000ad00ef7202 */ /* 0x000fe20000000f00 */
[----:B------:R-:W-:Y:S01]  /*75c0*/  MUFU.EX2 R96, R136 ;  /* 0x0000008800607308 */ /* 0x000fe20000000800 */
[----:B------:R-:W-:Y:S01]  /*75d0*/  MOV R238, R174 ;  /* 0x000000ae00ee7202 */ /* 0x000fe20000000f00 */
[----:B------:R-:W-:Y:S01]  /*75e0*/  IMAD.MOV.U32 R240, RZ, RZ, R172 ;  /* 0x000000fffff07224 */ /* 0x000fe200078e00ac */
[----:B------:R-:W-:Y:S01]  /*75f0*/  MOV R245, R175 ;  /* 0x000000af00f57202 */ /* 0x000fe20000000f00 */
[----:B------:R-:W1:Y:S01]  /*7600*/  LDSM.16.MT88.4 R164, [R219+0xb800] ;  /* 0x00b80000dba4783b */ /* 0x000e620000004200 */
[----:B--2---:R-:W-:-:S03]  /*7610*/  FADD.FTZ R12, R234, R0 ;  /* 0x00000000ea0c7221 */ /* 0x004fc60000010000 */
[----:B------:R-:W-:Y:S01]  /*7620*/  MUFU.EX2 R63, R63 ;  /* 0x0000003f003f7308 */ /* 0x000fe20000000800 */
[----:B------:R-:W2:Y:S01]  /*7630*/  LDSM.16.MT88.4 R16, [R218+0xb800] ;  /* 0x00b80000da10783b */ /* 0x000ea20000004200 */
[----:B---3--:R-:W-:Y:S02]  /*7640*/  FADD.FTZ R2, R235, R2 ;  /* 0x00000002eb027221 */ /* 0x008fe40000010000 */
[----:B------:R-:W-:Y:S01]  /*7650*/  FADD.FTZ R6, R128, R12 ;  /* 0x0000000c80067221 */ /* 0x000fe20000010000 */
[----:B------:R-:W-:Y:S01]  /*7660*/  MOV R128, R129 ;  /* 0x0000008100807202 */ /* 0x000fe20000000f00 */
[----:B------:R-:W-:Y:S02]  /*7670*/  IMAD.MOV.U32 R129, RZ, RZ, R130 ;  /* 0x000000ffff817224 */ /* 0x000fe400078e0082 */
[----:B------:R-:W-:Y:S01]  /*7680*/  MUFU.EX2 R75, R138 ;  /* 0x0000008a004b7308 */ /* 0x000fe20000000800 */
[----:B------:R-:W-:Y:S01]  /*7690*/  FADD.FTZ R0, R144, R2 ;  /* 0x0000000290007221 */ /* 0x000fe20000010000 */
[----:B------:R3:W5:Y:S01]  /*76a0*/  LDL.LU R72, [R1+0xc8] ;  /* 0x0000c80001487983 */ /* 0x0007620000300800 */
[----:B------:R-:W-:Y:S01]  /*76b0*/  FADD.FTZ R4, R128, R4 ;  /* 0x0000000480047221 */ /* 0x000fe20000010000 */
[----:B------:R-:W-:Y:S01]  /*76c0*/  MOV R119, R129 ;  /* 0x0000008100777202 */ /* 0x000fe20000000f00 */
[----:B------:R-:W-:Y:S01]  /*76d0*/  FADD.FTZ R2, R232, R5 ;  /* 0x00000005e8027221 */ /* 0x000fe20000010000 */
[----:B------:R-:W-:Y:S01]  /*76e0*/  MOV R130, R131 ;  /* 0x0000008300827202 */ /* 0x000fe20000000f00 */
[----:B------:R-:W-:-:S02]  /*76f0*/  FADD.FTZ R0, R231, R0 ;  /* 0x00000000e7007221 */ /* 0x000fc40000010000 */
[----:B------:R-:W-:Y:S01]  /*7700*/  FADD.FTZ R6, R230, R6 ;  /* 0x00000006e6067221 */ /* 0x000fe20000010000 */
[----:B------:R-:W-:Y:S01]  /*7710*/  MOV R131, R132 ;  /* 0x0000008400837202 */ /* 0x000fe20000000f00 */
[----:B------:R-:W-:Y:S01]  /*7720*/  FADD.FTZ R4, R229, R4 ;  /* 0x00000004e5047221 */ /* 0x000fe20000010000 */
[----:B------:R-:W1:Y:S01]  /*7730*/  MUFU.EX2 R11, R153 ;  /* 0x00000099000b7308 */ /* 0x000e620000000800 */
[----:B------:R-:W-:Y:S01]  /*7740*/  FADD.FTZ R2, R228, R2 ;  /* 0x00000002e4027221 */ /* 0x000fe20000010000 */
[----:B------:R3:W5:Y:S01]  /*7750*/  LDL.LU R250, [R1+0xc4] ;  /* 0x0000c40001fa7983 */ /* 0x0007620000300800 */
[----:B------:R-:W-:Y:S01]  /*7760*/  IMAD.MOV.U32 R132, RZ, RZ, R133 ;  /* 0x000000ffff847224 */ /* 0x000fe200078e0085 */
[----:B------:R-:W-:Y:S01]  /*7770*/  MOV R133, R134 ;  /* 0x0000008600857202 */ /* 0x000fe20000000f00 */
[----:B------:R-:W-:Y:S01]  /*7780*/  FADD.FTZ R5, R227, R0 ;  /* 0x00000000e3057221 */ /* 0x000fe20000010000 */
[----:B------:R-:W-:Y:S01]  /*7790*/  MOV R134, R135 ;  /* 0x0000008700867202 */ /* 0x000fe20000000f00 */
[----:B------:R-:W-:Y:S01]  /*77a0*/  FADD.FTZ R0, R119, R6 ;  /* 0x0000000677007221 */ /* 0x000fe20000010000 */
[----:B------:R-:W-:Y:S01]  /*77b0*/  MOV R111, R131 ;  /* 0x00000083006f7202 */ /* 0x000fe20000000f00 */
[----:B------:R-:W-:-:S02]  /*77c0*/  IMAD.MOV.U32 R135, RZ, RZ, R196 ;  /* 0x000000ffff877224 */ /* 0x000fc400078e00c4 */
[----:B------:R-:W-:Y:S02]  /*77d0*/  FADD.FTZ R4, R225, R4 ;  /* 0x00000004e1047221 */ /* 0x000fe40000010000 */
[----:B------:R-:W-:Y:S01]  /*77e0*/  FADD.FTZ R2, R224, R2 ;  /* 0x00000002e0027221 */ /* 0x000fe20000010000 */
[----:B------:R-:W-:Y:S01]  /*77f0*/  MOV R196, R197 ;  /* 0x000000c500c47202 */ /* 0x000fe20000000f00 */
[----:B------:R-:W-:Y:S01]  /*7800*/  IMAD.MOV.U32 R107, RZ, RZ, R130 ;  /* 0x000000ffff6b7224 */ /* 0x000fe200078e0082 */
[----:B------:R-:W1:Y:S01]  /*7810*/  MUFU.EX2 R15, R142 ;  /* 0x0000008e000f7308 */ /* 0x000e620000000800 */
[----:B------:R-:W-:Y:S01]  /*7820*/  FADD.FTZ R6, R223, R5 ;  /* 0x00000005df067221 */ /* 0x000fe20000010000 */
[----:B------:R-:W-:Y:S01]  /*7830*/  MOV R197, R198 ;  /* 0x000000c600c57202 */ /* 0x000fe20000000f00 */
[----:B------:R-:W-:Y:S01]  /*7840*/  FADD.FTZ R5, R222, R0 ;  /* 0x00000000de057221 */ /* 0x000fe20000010000 */
[----:B------:R-:W-:Y:S01]  /*7850*/  MOV R112, R132 ;  /* 0x0000008400707202 */ /* 0x000fe20000000f00 */
[----:B------:R-:W-:Y:S01]  /*7860*/  IMAD.MOV.U32 R198, RZ, RZ, R199 ;  /* 0x000000ffffc67224 */ /* 0x000fe200078e00c7 */
[----:B------:R-:W-:Y:S01]  /*7870*/  MOV R114, R134 ;  /* 0x0000008600727202 */ /* 0x000fe20000000f00 */
[----:B------:R-:W-:Y:S01]  /*7880*/  IMAD.MOV.U32 R113, RZ, RZ, R133 ;  /* 0x000000ffff717224 */ /* 0x000fe200078e0085 */
[----:B------:R-:W-:Y:S01]  /*7890*/  MOV R199, R212 ;  /* 0x000000d400c77202 */ /* 0x000fe20000000f00 */
[----:B------:R-:W-:Y:S01]  /*78a0*/  FADD.FTZ R7, R221, R4 ;  /* 0x00000004dd077221 */ /* 0x000fe20000010000 */
[----:B------:R-:W-:Y:S01]  /*78b0*/  MOV R115, R135 ;  /* 0x0000008700737202 */ /* 0x000fe20000000f00 */
[----:B------:R-:W-:Y:S01]  /*78c0*/  FADD.FTZ R2, R220, R2 ;  /* 0x00000002dc027221 */ /* 0x000fe20000010000 */
[----:B------:R-:W-:Y:S01]  /*78d0*/  MOV R212, R213 ;  /* 0x000000d500d47202 */ /* 0x000fe20000000f00 */
[----:B------:R-:W-:Y:S01]  /*78e0*/  FADD.FTZ R0, R107, R6 ;  /* 0x000000066b007221 */ /* 0x000fe20000010000 */
[----:B------:R-:W1:Y:S01]  /*78f0*/  MUFU.EX2 R10, R154 ;  /* 0x0000009a000a7308 */ /* 0x000e620000000800 */
[----:B------:R-:W-:Y:S01]  /*7900*/  FADD.FTZ R4, R111, R5 ;  /* 0x000000056f047221 */ /* 0x000fe20000010000 */
[----:B------:R-:W-:Y:S01]  /*7910*/  MOV R129, R197 ;  /* 0x000000c500817202 */ /* 0x000fe20000000f00 */
[----:B------:R-:W-:Y:S01]  /*7920*/  IMAD.MOV.U32 R213, RZ, RZ, R214 ;  /* 0x000000ffffd57224 */ /* 0x000fe200078e00d6 */
[----:B------:R-:W-:Y:S01]  /*7930*/  MOV R214, R215 ;  /* 0x000000d700d67202 */ /* 0x000fe20000000f00 */
[----:B------:R-:W-:Y:S01]  /*7940*/  IMAD.MOV.U32 R128, RZ, RZ, R196 ;  /* 0x000000ffff807224 */ /* 0x000fe200078e00c4 */
[----:B------:R-:W-:Y:S01]  /*7950*/  MOV R215, R169 ;  /* 0x000000a900d77202 */ /* 0x000fe20000000f00 */
[----:B------:R-:W-:Y:S01]  /*7960*/  FADD.FTZ R6, R112, R7 ;  /* 0x0000000770067221 */ /* 0x000fe20000010000 */
[----:B------:R-:W1:Y:S01]  /*7970*/  MUFU.EX2 R14, R143 ;  /* 0x0000008f000e7308 */ /* 0x000e620000000800 */
[----:B------:R-:W-:Y:S01]  /*7980*/  FADD.FTZ R5, R113, R2 ;  /* 0x0000000271057221 */ /* 0x000fe20000010000 */
[----:B------:R-:W-:Y:S01]  /*7990*/  MOV R130, R198 ;  /* 0x000000c600827202 */ /* 0x000fe20000000f00 */
[----:B------:R-:W-:Y:S01]  /*79a0*/  FADD.FTZ R2, R114, R0 ;  /* 0x0000000072027221 */ /* 0x000fe20000010000 */
[----:B------:R-:W-:Y:S01]  /*79b0*/  MOV R132, R212 ;  /* 0x000000d400847202 */ /* 0x000fe20000000f00 */
[----:B------:R-:W-:Y:S01]  /*79c0*/  IMAD.MOV.U32 R169, RZ, RZ, R170 ;  /* 0x000000ffffa97224 */ /* 0x000fe200078e00aa */
[----:B------:R3:W5:Y:S01]  /*79d0*/  LDL.LU R235, [R1+0xc0] ;  /* 0x0000c00001eb7983 */ /* 0x0007620000300800 */
[----:B------:R-:W-:-:S02]  /*79e0*/  IMAD.MOV.U32 R131, RZ, RZ, R199 ;  /* 0x000000ffff837224 */ /* 0x000fc400078e00c7 */
[----:B------:R-:W-:Y:S01]  /*79f0*/  FADD.FTZ R0, R115, R4 ;  /* 0x0000000473007221 */ /* 0x000fe20000010000 */
[----:B------:R-:W-:Y:S01]  /*7a00*/  MOV R170, R233 ;  /* 0x000000e900aa7202 */ /* 0x000fe20000000f00 */
[----:B------:R-:W-:Y:S01]  /*7a10*/  FADD.FTZ R6, R128, R6 ;  /* 0x0000000680067221 */ /* 0x000fe20000010000 */
[----:B------:R-:W-:Y:S01]  /*7a20*/  MOV R133, R213 ;  /* 0x000000d500857202 */ /* 0x000fe20000000f00 */
[----:B------:R-:W-:Y:S01]  /*7a30*/  FADD.FTZ R4, R129, R5 ;  /* 0x0000000581047221 */ /* 0x000fe20000010000 */
[----:B------:R-:W-:Y:S01]  /*7a40*/  MOV R135, R215 ;  /* 0x000000d700877202 */ /* 0x000fe20000000f00 */
[----:B------:R-:W-:Y:S01]  /*7a50*/  FADD.FTZ R0, R131, R0 ;  /* 0x0000000083007221 */ /* 0x000fe20000010000 */
[----:B------:R-:W-:Y:S01]  /*7a60*/  MOV R212, R169 ;  /* 0x000000a900d47202 */ /* 0x000fe20000000f00 */
[----:B------:R-:W-:Y:S02]  /*7a70*/  IMAD.MOV.U32 R134, RZ, RZ, R214 ;  /* 0x000000ffff867224 */ /* 0x000fe400078e00d6 */
[----:B------:R-:W-:Y:S01]  /*7a80*/  FADD.FTZ R2, R130, R2 ;  /* 0x0000000282027221 */ /* 0x000fe20000010000 */
        /* <DEDUP_REMOVED lines=9> */
[----:B------:R3:W5:Y:S01]  /*7b20*/  LDL.LU R233, [R1+0xb8] ;  /* 0x0000b80001e97983 */ /* 0x0007620000300800 */
[----:B------:R-:W-:Y:S02]  /*7b30*/  FADD.FTZ R5, R212, R5 ;  /* 0x00000005d4057221 */ /* 0x000fe40000010000 */
        /* <DEDUP_REMOVED lines=13> */
[----:B------:R-:W-:Y:S01]  /*7c10*/  FADD.FTZ R4, R241, R4 ;  /* 0x00000004f1047221 */ /* 0x000fe20000010000 */
[----:B------:R3:W5:Y:S01]  /*7c20*/  LDL.LU R229, [R1+0xa8] ;  /* 0x0000a80001e57983 */ /* 0x0007620000300800 */
[----:B------:R-:W-:Y:S02]  /*7c30*/  FADD.FTZ R0, R239, R0 ;  /* 0x00000000ef007221 */ /* 0x000fe40000010000 */
[----:B------:R-:W-:Y:S01]  /*7c40*/  FADD.FTZ R2, R238, R2 ;  /* 0x00000002ee027221 */ /* 0x000fe20000010000 */
        /* <DEDUP_REMOVED lines=32> */
[----:B------:R3:W5:Y:S01]  /*7e50*/  LDL.LU R220, [R1+0x84] ;  /* 0x0000840001dc7983 */ /* 0x0007620000300800 */
        /* <DEDUP_REMOVED lines=16> */
[----:B----4-:R-:W-:Y:S02]  /*7f60*/  FADD.FTZ R5, R24, R5 ;  /* 0x0000000518057221 */ /* 0x010fe40000010000 */
[----:B-1----:R-:W-:Y:S02]  /*7f70*/  FADD.FTZ R4, R11, R4 ;  /* 0x000000040b047221 */ /* 0x002fe40000010000 */
        /* <DEDUP_REMOVED lines=13> */
[----:B------:R-:W-:Y:S01]  /*8050*/  FADD.FTZ R2, R60, R2 ;  /* 0x000000023c027221 */ /* 0x000fe20000010000 */
        /* <DEDUP_REMOVED lines=16> */
[C---:B------:R-:W-:Y:S08]  /*8160*/  HMMA.16816.F32.BF16 R172, R192.reuse, R180, R68 ;  /* 0x000000b4c0ac723c */ /* 0x040ff00000041844 */
[----:B------:R-:W-:Y:S08]  /*8170*/  HMMA.16816.F32.BF16 R176, R192, R182, R64 ;  /* 0x000000b6c0b0723c */ /* 0x000ff00000041840 */
[C---:B------:R-:W-:Y:S08]  /*8180*/  HMMA.16816.F32.BF16 R140, R196.reuse, R148, R52 ;  /* 0x00000094c48c723c */ /* 0x040ff00000041834 */
[C---:B------:R-:W-:Y:S08]  /*8190*/  HMMA.16816.F32.BF16 R152, R196.reuse, R164, R44 ;  /* 0x000000a4c498723c */ /* 0x040ff0000004182c */
[----:B------:R-:W-:Y:S08]  /*81a0*/  HMMA.16816.F32.BF16 R168, R196, R180, R28 ;  /* 0x000000b4c4a8723c */ /* 0x000ff0000004181c */
[----:B--2---:R-:W-:Y:S08]  /*81b0*/  HMMA.16816.F32.BF16 R188, R192, R16, R56 ;  /* 0x00000010c0bc723c */ /* 0x004ff00000041838 */
[C---:B------:R-:W-:Y:S08]  /*81c0*/  HMMA.16816.F32.BF16 R148, R196.reuse, R150, R48 ;  /* 0x00000096c494723c */ /* 0x040ff00000041830 */
[C---:B------:R-:W-:Y:S08]  /*81d0*/  HMMA.16816.F32.BF16 R164, R196.reuse, R166, R40 ;  /* 0x000000a6c4a4723c */ /* 0x040ff00000041828 */
[C---:B------:R-:W-:Y:S08]  /*81e0*/  HMMA.16816.F32.BF16 R180, R196.reuse, R182, R32 ;  /* 0x000000b6c4b4723c */ /* 0x040ff00000041820 */
[----:B------:R-:W-:Y:S08]  /*81f0*/  HMMA.16816.F32.BF16 R184, R196, R16, R184 ;  /* 0x00000010c4b8723c */ /* 0x000ff000000418b8 */
[-C--:B------:R-:W-:Y:S08]  /*8200*/  HMMA.16816.F32.BF16 R192, R192, R18.reuse, R36 ;  /* 0x00000012c0c0723c */ /* 0x080ff00000041824 */
[----:B------:R-:W-:Y:S01]  /*8210*/  HMMA.16816.F32.BF16 R196, R196, R18, R20 ;  /* 0x00000012c4c4723c */ /* 0x000fe20000041814 */
[----:B------:R-:W-:Y:S01]  /*8220*/  @!UPT UIADD3 URZ, URZ, URZ, URZ ;  /* 0x0000003f3f3ff290 */ /* 0x000fe2000fffe03f */
[----:B------:R-:W-:Y:S11]  /*8230*/  @!P0 BRA `(.L_x_11) ;  /* 0x0000608000008947 */ /* 0x000ff60003800000 */
[----:B---3-5:R-:W-:Y:S01]  /*8240*/  IADD3 R0, R250, -0x2, RZ ;  /* 0xfffffffefa007810 */ /* 0x028fe20007ffe0ff */
[----:B------:R-:W-:Y:S01]  /*8250*/  IMAD.MOV.U32 R133, RZ, RZ, R73 ;  /* 0x000000ffff857224 */ /* 0x000fe200078e0049 */
[----:B------:R-:W-:Y:S01]  /*8260*/  MOV R135, R3 ;  /* 0x0000000300877202 */ /* 0x000fe20000000f00 */
[----:B------:R-:W-:Y:S01]  /*8270*/  IMAD.MOV.U32 R132, RZ, RZ, R74 ;  /* 0x000000ffff847224 */ /* 0x000fe200078e004a */
[----:B------:R-:W-:Y:S01]  /*8280*/  MOV R134, R72 ;  /* 0x0000004800867202 */ /* 0x000fe20000000f00 */
[----:B------:R1:W-:Y:S01]  /*8290*/  STL [R1+0x2c], R0 ;  /* 0x00002c0001007387 */ /* 0x0003e20000100800 */
[----:B------:R-:W-:Y:S05]  /*82a0*/  BRA `(.L_x_12) ;  /* 0x0000027000007947 */ /* 0x000fea0003800000 */
.L_x_14:
        /* <DEDUP_REMOVED lines=39> */
.L_x_12:
[----:B------:R-:W2:Y:S01]  /*8520*/  LDL R236, [R1+0x2c] ;  /* 0x00002c0001ec7983 */ /* 0x000ea20000100800 */
[----:B------:R-:W-:Y:S04]  /*8530*/  DEPBAR.LE SB0, 0x0 ;  /* 0x000080000000791a */ /* 0x000fe80000000000 */
[----:B------:R-:W3:Y:S06]  /*8540*/  LDL.64 R14, [R1+0x50] ;  /* 0x00005000010e7983 */ /* 0x000eec0000100a00 */
[----:B------:R-:W4:Y:S04]  /*8550*/  LDL R6, [R1+0x40] ;  /* 0x0000400001067983 */ /* 0x000f280000100800 */
[----:B------:R-:W-:Y:S01]  /*8560*/  BAR.SYNC.DEFER_BLOCKING 0x0 ;  /* 0x0000000000007b1d */ /* 0x000fe20000010000 */
[----:B-12---:R-:W-:Y:S01]  /*8570*/  SHF.R.S32.HI R0, RZ, 0x1f, R236 ;  /* 0x0000001fff007819 */ /* 0x006fe200000114ec */
[----:B------:R-:W-:Y:S04]  /*8580*/  IMAD.WIDE.U32 R4, R236, c[0x0][0x1a0], RZ ;  /* 0x00006800ec047a25 */ /* 0x000fe800078e00ff */
[----:B------:R-:W-:Y:S04]  /*8590*/  IMAD R0, R0, c[0x0][0x1a0], RZ ;  /* 0x0000680000007a24 */ /* 0x000fe800078e02ff */
[----:B------:R-:W-:Y:S01]  /*85a0*/  IMAD R2, R236, c[0x0][0x1a4], R0 ;  /* 0x00006900ec027a24 */ /* 0x000fe200078e0200 */
[----:B---3--:R-:W-:Y:S04]  /*85b0*/  LEA R0, P0, R4, R14, 0x7 ;  /* 0x0000000e04007211 */ /* 0x008fe800078038ff */
[----:B------:R-:W-:Y:S02]  /*85c0*/  IADD3 R3, R5, R2, RZ ;  /* 0x0000000205037210 */ /* 0x000fe40007ffe0ff */
[----:B------:R-:W-:Y:S02]  /*85d0*/  LEA R2, P1, R0, c[0x0][0x170], 0x1 ;  /* 0x00005c0000027a11 */ /* 0x000fe400078208ff */
[----:B----4-:R-:W-:Y:S02]  /*85e0*/  LEA.HI.X R4, R4, R6, R3, 0x7, P0 ;  /* 0x0000000604047211 */ /* 0x010fe400000f3c03 */
        /* <DEDUP_REMOVED lines=23> */
[----:B------:R1:W-:Y:S08]  /*8760*/  LDGSTS.E.BYPASS.LTC128B.128 [R235+0xa800], [R4.64] ;  /* 0x0a80000004eb7fae */ /* 0x0003f0000b901d48 */
[----:B------:R2:W-:Y:S08]  /*8770*/  LDGSTS.E.BYPASS.LTC128B.128 [R235+0xb000], [R2.64] ;  /* 0x0b00000002eb7fae */ /* 0x0005f0000b901d48 */
[----:B------:R1:W-:Y:S08]  /*8780*/  LDGSTS.E.BYPASS.LTC128B.128 [R235+0xb800], [R6.64] ;  /* 0x0b80000006eb7fae */ /* 0x0003f0000b901d48 */
[----:B------:R-:W-:Y:S08]  /*8790*/  LDSM.16.M88.4 R128, [R223] ;  /* 0x00000000df80783b */ /* 0x000ff00000000200 */
[----:B------:R-:W1:Y:S08]  /*87a0*/  LDSM.16.M88.4 R16, [R222] ;  /* 0x00000000de10783b */ /* 0x000e700000000200 */
[----:B------:R-:W4:Y:S08]  /*87b0*/  LDSM.16.M88.4 R124, [R223+0x2000] ;  /* 0x00200000df7c783b */ /* 0x000f300000000200 */
[----:B------:R-:W5:Y:S08]  /*87c0*/  LDSM.16.M88.4 R32, [R222+0x800] ;  /* 0x00080000de20783b */ /* 0x000f700000000200 */
[----:B------:R-:W2:Y:S08]  /*87d0*/  LDSM.16.M88.4 R48, [R222+0x1000] ;  /* 0x00100000de30783b */ /* 0x000eb00000000200 */
[----:B------:R-:W2:Y:S01]  /*87e0*/  LDSM.16.M88.4 R64, [R222+0x1800] ;  /* 0x00180000de40783b */ /* 0x000ea20000000200 */
[-C--:B-1----:R-:W-:Y:S07]  /*87f0*/  HMMA.16816.F32.BF16 R4, R128, R16.reuse, RZ ;  /* 0x000000108004723c */ /* 0x082fee00000418ff */
[----:B------:R-:W1:Y:S01]  /*8800*/  LDSM.16.M88.4 R80, [R222+0x2000] ;  /* 0x00200000de50783b */ /* 0x000e620000000200 */
[C---:B----4-:R-:W-:Y:S07]  /*8810*/  HMMA.16816.F32.BF16 R8, R124.reuse, R16, RZ ;  /* 0x000000107c08723c */ /* 0x050fee00000418ff */
[----:B------:R-:W0:Y:S01]  /*8820*/  LDGDEPBAR ;  /* 0x00000000000079af */ /* 0x000e220000000000 */
[-C--:B---3--:R-:W-:Y:S07]  /*8830*/  HMMA.16816.F32.BF16 R12, R124, R18.reuse, RZ ;  /* 0x000000127c0c723c */ /* 0x088fee00000418ff */
[----:B------:R-:W3:Y:S01]  /*8840*/  LDSM.16.M88.4 R96, [R222+0x2800] ;  /* 0x00280000de60783b */ /* 0x000ee20000000200 */
[C---:B------:R-:W-:Y:S07]  /*8850*/  HMMA.16816.F32.BF16 R16, R128.reuse, R18, RZ ;  /* 0x000000128010723c */ /* 0x040fee00000418ff */
[----:B------:R-:W4:Y:S01]  /*8860*/  LDSM.16.M88.4 R112, [R222+0x3000] ;  /* 0x00300000de70783b */ /* 0x000f220000000200 */
[-C--:B-----5:R-:W-:Y:S07]  /*8870*/  HMMA.16816.F32.BF16 R20, R128, R32.reuse, RZ ;  /* 0x000000208014723c */ /* 0x0a0fee00000418ff */
[----:B------:R-:W5:Y:S01]  /*8880*/  LDSM.16.M88.4 R200, [R222+0x3800] ;  /* 0x00380000dec8783b */ /* 0x000f620000000200 */
[C---:B------:R-:W-:Y:S07]  /*8890*/  HMMA.16816.F32.BF16 R24, R124.reuse, R32, RZ ;  /* 0x000000207c18723c */ /* 0x040fee00000418ff */
[----:B------:R-:W-:Y:S01]  /*88a0*/  LDSM.16.M88.4 R204, [R226] ;  /* 0x00000000e2cc783b */ /* 0x000fe20000000200 */
[-C--:B------:R-:W-:Y:S07]  /*88b0*/  HMMA.16816.F32.BF16 R28, R124, R34.reuse, RZ ;  /* 0x000000227c1c723c */ /* 0x080fee00000418ff */
[----:B------:R-:W1:Y:S01]  /*88c0*/  LDSM.16.M88.4 R208, [R221] ;  /* 0x00000000ddd0783b */ /* 0x000e620000000200 */
[C---:B------:R-:W-:Y:S07]  /*88d0*/  HMMA.16816.F32.BF16 R32, R128.reuse, R34, RZ ;  /* 0x000000228020723c */ /* 0x040fee00000418ff */
[----:B------:R-:W1:Y:S01]  /*88e0*/  LDSM.16.M88.4 R212, [R226+0x2000] ;  /* 0x00200000e2d4783b */ /* 0x000e620000000200 */
[-C--:B--2---:R-:W-:Y:S08]  /*88f0*/  HMMA.16816.F32.BF16 R36, R128, R48.reuse, RZ ;  /* 0x000000308024723c */ /* 0x084ff000000418ff */
[C---:B------:R-:W-:Y:S08]  /*8900*/  HMMA.16816.F32.BF16 R40, R124.reuse, R48, RZ ;  /* 0x000000307c28723c */ /* 0x040ff000000418ff */
[-C--:B------:R-:W-:Y:S08]  /*8910*/  HMMA.16816.F32.BF16 R44, R124, R50.reuse, RZ ;  /* 0x000000327c2c723c */ /* 0x080ff000000418ff */
[C---:B------:R-:W-:Y:S08]  /*8920*/  HMMA.16816.F32.BF16 R48, R128.reuse, R50, RZ ;  /* 0x000000328030723c */ /* 0x040ff000000418ff */
        /* <DEDUP_REMOVED lines=8> */
[-C--:B---3--:R-:W-:Y:S08]  /*89b0*/  HMMA.16816.F32.BF16 R84, R128, R96.reuse, RZ ;  /* 0x000000608054723c */ /* 0x088ff000000418ff */
[C---:B------:R-:W-:Y:S08]  /*89c0*/  HMMA.16816.F32.BF16 R88, R124.reuse, R96, RZ ;  /* 0x000000607c58723c */ /* 0x040ff000000418ff */
[-C--:B------:R-:W-:Y:S08]  /*89d0*/  HMMA.16816.F32.BF16 R92, R124, R98.reuse, RZ ;  /* 0x000000627c5c723c */ /* 0x080ff000000418ff */
[C---:B------:R-:W-:Y:S08]  /*89e0*/  HMMA.16816.F32.BF16 R96, R128.reuse, R98, RZ ;  /* 0x000000628060723c */ /* 0x040ff000000418ff */
[-C--:B----4-:R-:W-:Y:S08]  /*89f0*/  HMMA.16816.F32.BF16 R100, R128, R112.reuse, RZ ;  /* 0x000000708064723c */ /* 0x090ff000000418ff */
[C---:B------:R-:W-:Y:S08]  /*8a00*/  HMMA.16816.F32.BF16 R104, R124.reuse, R112, RZ ;  /* 0x000000707c68723c */ /* 0x040ff000000418ff */
[-C--:B------:R-:W-:Y:S08]  /*8a10*/  HMMA.16816.F32.BF16 R108, R124, R114.reuse, RZ ;  /* 0x000000727c6c723c */ /* 0x080ff000000418ff */
[C---:B------:R-:W-:Y:S08]  /*8a20*/  HMMA.16816.F32.BF16 R112, R128.reuse, R114, RZ ;  /* 0x000000728070723c */ /* 0x040ff000000418ff */
[-C--:B-----5:R-:W-:Y:S08]  /*8a30*/  HMMA.16816.F32.BF16 R116, R128, R200.reuse, RZ ;  /* 0x000000c88074723c */ /* 0x0a0ff000000418ff */
        /* <DEDUP_REMOVED lines=86> */
[----:B------:R-:W2:Y:S07]  /*8fa0*/  LDSM.16.M88.4 R204, [R225+0x2000] ;  /* 0x00200000e1cc783b */ /* 0x000eae0000000200 */
[-C--:B-1----:R-:W-:Y:S08]  /*8fb0*/  HMMA.16816.F32.BF16 R4, R212, R200.reuse, R4 ;  /* 0x000000c8d404723c */ /* 0x082ff00000041804 */
[C---:B--2---:R-:W-:Y:S08]  /*8fc0*/  HMMA.16816.F32.BF16 R8, R204.reuse, R200, R8 ;  /* 0x000000c8cc08723c */ /* 0x044ff00000041808 */
[-C--:B------:R-:W-:Y:S08]  /*8fd0*/  HMMA.16816.F32.BF16 R12, R204, R202.reuse, R12 ;  /* 0x000000cacc0c723c */ /* 0x080ff0000004180c */
[----:B------:R-:W-:Y:S01]  /*8fe0*/  FMUL.FTZ R5, R5, c[0x0][0x2ec] ;  /* 0x0000bb0005057a20 */ /* 0x000fe20000410000 */
[C---:B------:R-:W-:Y:S03]  /*8ff0*/  HMMA.16816.F32.BF16 R16, R212.reuse, R202, R16 ;  /* 0x000000cad410723c */ /* 0x040fe60000041810 */
[----:B------:R-:W1:Y:S01]  /*9000*/  MUFU.TANH R0, R5 ;  /* 0x0000000500007308 */ /* 0x000e620000002400 */
[----:B------:R-:W-:Y:S02]  /*9010*/  FMUL.FTZ R7, R7, c[0x0][0x2ec] ;  /* 0x0000bb0007077a20 */ /* 0x000fe40000410000 */
[----:B------:R-:W-:Y:S02]  /*9020*/  FMUL.FTZ R4, R4, c[0x0][0x2ec] ;  /* 0x0000bb0004047a20 */ /* 0x000fe40000410000 */
[----:B------:R-:W-:Y:S04]  /*9030*/  FMUL.FTZ R6, R6, c[0x0][0x2ec] ;  /* 0x0000bb0006067a20 */ /* 0x000fe80000410000 */
[----:B------:R-:W-:Y:S01]  /*9040*/  FMUL.FTZ R8, R8, c[0x0][0x2ec] ;  /* 0x0000bb0008087a20 */ /* 0x000fe20000410000 */
[----:B------:R-:W-:Y:S01]  /*9050*/  MUFU.TANH R243, R4 ;  /* 0x0000000400f37308 */ /* 0x000fe20000002400 */
[----:B------:R-:W-:Y:S02]  /*9060*/  FMUL.FTZ R9, R9, c[0x0][0x2ec] ;  /* 0x0000bb0009097a20 */ /* 0x000fe40000410000 */
[----:B------:R-:W-:Y:S02]  /*9070*/  FMUL.FTZ R10, R10, c[0x0][0x2ec] ;  /* 0x0000bb000a0a7a20 */ /* 0x000fe40000410000 */
[----:B------:R-:W-:Y:S02]  /*9080*/  FMUL.FTZ R11, R11, c[0x0][0x2ec] ;  /* 0x0000bb000b0b7a20 */ /* 0x000fe40000410000 */
[----:B------:R-:W-:Y:S02]  /*9090*/  FMUL.FTZ R14, R14, c[0x0][0x2ec] ;  /* 0x0000bb000e0e7a20 */ /* 0x000fe40000410000 */
[----:B------:R-:W-:Y:S01]  /*90a0*/  FMUL.FTZ R15, R15, c[0x0][0x2ec] ;  /* 0x0000bb000f0f7a20 */ /* 0x000fe20000410000 */
[----:B------:R-:W-:Y:S01]  /*90b0*/  MUFU.TANH R242, R6 ;  /* 0x0000000600f27308 */ /* 0x000fe20000002400 */
[----:B------:R-:W-:Y:S02]  /*90c0*/  FMUL.FTZ R16, R16, c[0x0][0x2ec] ;  /* 0x0000bb0010107a20 */ /* 0x000fe40000410000 */
[----:B------:R-:W-:Y:S01]  /*90d0*/  FMUL.FTZ R17, R17, c[0x0][0x2ec] ;  /* 0x0000bb0011117a20 */ /* 0x000fe20000410000 */
[----:B-1----:R1:W-:Y:S01]  /*90e0*/  STL [R1+0x8], R0 ;  /* 0x0000080001007387 */ /* 0x0023e20000100800 */
[----:B------:R-:W-:Y:S02]  /*90f0*/  FMUL.FTZ R18, R18, c[0x0][0x2ec] ;  /* 0x0000bb0012127a20 */ /* 0x000fe40000410000 */
[----:B------:R-:W-:Y:S02]  /*9100*/  FMUL.FTZ R19, R19, c[0x0][0x2ec] ;  /* 0x0000bb0013137a20 */ /* 0x000fe40000410000 */
[----:B------:R-:W-:Y:S01]  /*9110*/  FMUL.FTZ R12, R12, c[0x0][0x2ec] ;  /* 0x0000bb000c0c7a20 */ /* 0x000fe20000410000 */
[----:B------:R-:W-:Y:S01]  /*9120*/  MUFU.TANH R246, R8 ;  /* 0x0000000800f67308 */ /* 0x000fe20000002400 */
[----:B------:R-:W-:Y:S09]  /*9130*/  FMUL.FTZ R13, R13, c[0x0][0x2ec] ;  /* 0x0000bb000d0d7a20 */ /* 0x000ff20000410000 */
[----:B------:R-:W-:Y:S10]  /*9140*/  MUFU.TANH R241, R10 ;  /* 0x0000000a00f17308 */ /* 0x000ff40000002400 */
[----:B-1----:R1:W2:Y:S10]  /*9150*/  MUFU.TANH R0, R7 ;  /* 0x0000000700007308 */ /* 0x0022b40000002400 */
[----:B------:R-:W-:Y:S10]  /*9160*/  MUFU.TANH R252, R11 ;  /* 0x0000000b00fc7308 */ /* 0x000ff40000002400 */
[----:B------:R-:W-:Y:S01]  /*9170*/  MUFU.TANH R251, R12 ;  /* 0x0000000c00fb7308 */ /* 0x000fe20000002400 */
[----:B-1----:R-:W1:Y:S09]  /*9180*/  LDSM.16.M88.4 R4, [R220+0x800] ;  /* 0x00080000dc04783b */ /* 0x002e720000000200 */
[----:B------:R-:W-:Y:S01]  /*9190*/  MUFU.TANH R250, R13 ;  /* 0x0000000d00fa7308 */ /* 0x000fe20000002400 */
[----:B--2---:R2:W-:Y:S09]  /*91a0*/  STL [R1], R0 ;  /* 0x0000000001007387 */ /* 0x0045f20000100800 */
[----:B------:R-:W-:Y:S10]  /*91b0*/  MUFU.TANH R249, R14 ;  /* 0x0000000e00f97308 */ /* 0x000ff40000002400 */
[----:B------:R-:W-:Y:S10]  /*91c0*/  MUFU.TANH R248, R15 ;  /* 0x0000000f00f87308 */ /* 0x000ff40000002400 */
[----:B--2---:R2:W3:Y:S01]  /*91d0*/  MUFU.TANH R0, R9 ;  /* 0x0000000900007308 */ /* 0x0044e20000002400 */
[-C--:B-1----:R-:W-:Y:S09]  /*91e0*/  HMMA.16816.F32.BF16 R20, R212, R4.reuse, R20 ;  /* 0x00000004d414723c */ /* 0x082ff20000041814 */
[----:B------:R-:W-:Y:S01]  /*91f0*/  MUFU.TANH R237, R16 ;  /* 0x0000001000ed7308 */ /* 0x000fe20000002400 */
[C---:B------:R-:W-:Y:S09]  /*9200*/  HMMA.16816.F32.BF16 R24, R204.reuse, R4, R24 ;  /* 0x00000004cc18723c */ /* 0x040ff20000041818 */
[----:B------:R-:W-:Y:S01]  /*9210*/  MUFU.TANH R17, R17 ;  /* 0x0000001100117308 */ /* 0x000fe20000002400 */
[-C--:B------:R-:W-:Y:S01]  /*9220*/  HMMA.16816.F32.BF16 R28, R204, R6.reuse, R28 ;  /* 0x00000006cc1c723c */ /* 0x080fe2000004181c */
[----:B--2---:R-:W1:Y:S03]  /*9230*/  LDSM.16.M88.4 R8, [R220+0x1000] ;  /* 0x00100000dc08783b */ /* 0x004e660000000200 */
[----:B------:R-:W-:Y:S04]  /*9240*/  FMUL.FTZ R20, R20, c[0x0][0x2ec] ;  /* 0x0000bb0014147a20 */ /* 0x000fe80000410000 */
[C---:B------:R-:W-:Y:S01]  /*9250*/  HMMA.16816.F32.BF16 R32, R212.reuse, R6, R32 ;  /* 0x00000006d420723c */ /* 0x040fe20000041820 */
[----:B------:R-:W-:Y:S01]  /*9260*/  MUFU.TANH R18, R18 ;  /* 0x0000001200127308 */ /* 0x000fe20000002400 */
[----:B------:R-:W2:Y:S02]  /*9270*/  LDSM.16.M88.4 R4, [R220+0x1800] ;  /* 0x00180000dc04783b */ /* 0x000ea40000000200 */
[----:B------:R-:W-:Y:S02]  /*9280*/  FMUL.FTZ R21, R21, c[0x0][0x2ec] ;  /* 0x0000bb0015157a20 */ /* 0x000fe40000410000 */
[----:B------:R-:W-:Y:S02]  /*9290*/  FMUL.FTZ R22, R22, c[0x0][0x2ec] ;  /* 0x0000bb0016167a20 */ /* 0x000fe40000410000 */
[----:B------:R-:W-:Y:S03]  /*92a0*/  FMUL.FTZ R23, R23, c[0x0][0x2ec] ;  /* 0x0000bb0017177a20 */ /* 0x000fe60000410000 */
[----:B------:R-:W-:Y:S01]  /*92b0*/  MUFU.TANH R19, R19 ;  /* 0x0000001300137308 */ /* 0x000fe20000002400 */
[----:B---3--:R3:W-:Y:S01]  /*92c0*/  STL [R1+0x4], R0 ;  /* 0x0000040001007387 */ /* 0x0087e20000100800 */
[----:B------:R-:W-:Y:S02]  /*92d0*/  FMUL.FTZ R24, R24, c[0x0][0x2ec] ;  /* 0x0000bb0018187a20 */ /* 0x000fe40000410000 */
[----:B------:R-:W-:Y:S02]  /*92e0*/  FMUL.FTZ R25, R25, c[0x0][0x2ec] ;  /* 0x0000bb0019197a20 */ /* 0x000fe40000410000 */
[----:B------:R-:W-:Y:S02]  /*92f0*/  FMUL.FTZ R28, R28, c[0x0][0x2ec] ;  /* 0x0000bb001c1c7a20 */ /* 0x000fe40000410000 */
[----:B------:R-:W-:Y:S02]  /*9300*/  FMUL.FTZ R26, R26, c[0x0][0x2ec] ;  /* 0x0000bb001a1a7a20 */ /* 0x000fe40000410000 */
        /* <DEDUP_REMOVED lines=9> */
[-C--:B-1----:R-:W-:Y:S03]  /*93a0*/  HMMA.16816.F32.BF16 R36, R212, R8.reuse, R36 ;  /* 0x00000008d424723c */ /* 0x082fe60000041824 */
[----:B------:R-:W-:Y:S03]  /*93b0*/  FMUL.FTZ R35, R35, c[0x0][0x2ec] ;  /* 0x0000bb0023237a20 */ /* 0x000fe60000410000 */
[----:B---3--:R-:W1:Y:S02]  /*93c0*/  MUFU.TANH R0, R28 ;  /* 0x0000001c00007308 */ /* 0x008e640000002400 */
[C---:B------:R-:W-:Y:S08]  /*93d0*/  HMMA.16816.F32.BF16 R40, R204.reuse, R8, R40 ;  /* 0x00000008cc28723c */ /* 0x040ff00000041828 */
[----:B------:R-:W-:Y:S01]  /*93e0*/  MUFU.TANH R22, R22 ;  /* 0x0000001600167308 */ /* 0x000fe20000002400 */
[-C--:B------:R-:W-:Y:S07]  /*93f0*/  HMMA.16816.F32.BF16 R44, R204, R10.reuse, R44 ;  /* 0x0000000acc2c723c */ /* 0x080fee000004182c */
[----:B------:R-:W-:Y:S01]  /*9400*/  FMUL.FTZ R39, R39, c[0x0][0x2ec] ;  /* 0x0000bb0027277a20 */ /* 0x000fe20000410000 */
[C---:B------:R-:W-:Y:S01]  /*9410*/  HMMA.16816.F32.BF16 R48, R212.reuse, R10, R48 ;  /* 0x0000000ad430723c */ /* 0x040fe20000041830 */
[----:B------:R-:W-:Y:S01]  /*9420*/  MUFU.TANH R23, R23 ;  /* 0x0000001700177308 */ /* 0x000fe20000002400 */
[----:B------:R-:W3:Y:S02]  /*9430*/  LDSM.16.M88.4 R8, [R220+0x2000] ;  /* 0x00200000dc08783b */ /* 0x000ee40000000200 */
[----:B------:R-:W-:Y:S02]  /*9440*/  FMUL.FTZ R36, R36, c[0x0][0x2ec] ;  /* 0x0000bb0024247a20 */ /* 0x000fe40000410000 */
[----:B------:R-:W-:Y:S02]  /*9450*/  FMUL.FTZ R37, R37, c[0x0][0x2ec] ;  /* 0x0000bb0025257a20 */ /* 0x000fe40000410000 */
[-C--:B--2---:R-:W-:Y:S02]  /*9460*/  HMMA.16816.F32.BF16 R52, R212, R4.reuse, R52 ;  /* 0x00000004d434723c */ /* 0x084fe40000041834 */
[----:B-1----:R1:W-:Y:S01]  /*9470*/  STL [R1+0xc], R0 ;  /* 0x00000c0001007387 */ /* 0x0023e20000100800 */
[----:B------:R-:W-:Y:S01]  /*9480*/  MUFU.TANH R28, R39 ;  /* 0x00000027001c7308 */ /* 0x000fe20000002400 */
[----:B------:R-:W-:Y:S02]  /*9490*/  FMUL.FTZ R38, R38, c[0x0][0x2ec] ;  /* 0x0000bb0026267a20 */ /* 0x000fe40000410000 */
[----:B------:R-:W-:Y:S02]  /*94a0*/  FMUL.FTZ R40, R40, c[0x0][0x2ec] ;  /* 0x0000bb0028287a20 */ /* 0x000fe40000410000 */
[C---:B------:R-:W-:Y:S04]  /*94b0*/  HMMA.16816.F32.BF16 R56, R204.reuse, R4, R56 ;  /* 0x00000004cc38723c */ /* 0x040fe80000041838 */
[----:B------:R-:W-:Y:S01]  /*94c0*/  FMUL.FTZ R41, R41, c[0x0][0x2ec] ;  /* 0x0000bb0029297a20 */ /* 0x000fe20000410000 */
[----:B------:R-:W-:Y:S01]  /*94d0*/  MUFU.TANH R247, R24 ;  /* 0x0000001800f77308 */ /* 0x000fe20000002400 */
[----:B------:R-:W-:Y:S02]  /*94e0*/  FMUL.FTZ R42, R42, c[0x0][0x2ec] ;  /* 0x0000bb002a2a7a20 */ /* 0x000fe40000410000 */
[-C--:B------:R-:W-:Y:S04]  /*94f0*/  HMMA.16816.F32.BF16 R60, R204, R6.reuse, R60 ;  /* 0x00000006cc3c723c */ /* 0x080fe8000004183c */
[----:B------:R-:W-:Y:S02]  /*9500*/  FMUL.FTZ R43, R43, c[0x0][0x2ec] ;  /* 0x0000bb002b2b7a20 */ /* 0x000fe40000410000 */
[----:B------:R-:W-:Y:S01]  /*9510*/  FMUL.FTZ R44, R44, c[0x0][0x2ec] ;  /* 0x0000bb002c2c7a20 */ /* 0x000fe20000410000 */
[----:B------:R-:W-:Y:S01]  /*9520*/  MUFU.TANH R244, R25 ;  /* 0x0000001900f47308 */ /* 0x000fe20000002400 */
[C---:B------:R-:W-:Y:S01]  /*9530*/  HMMA.16816.F32.BF16 R64, R212.reuse, R6, R64 ;  /* 0x00000006d440723c */ /* 0x040fe20000041840 */
[----:B------:R-:W2:Y:S03]  /*9540*/  LDSM.16.M88.4 R4, [R220+0x2800] ;  /* 0x00280000dc04783b */ /* 0x000ea60000000200 */
[----:B------:R-:W-:Y:S02]  /*9550*/  FMUL.FTZ R54, R54, c[0x0][0x2ec] ;  /* 0x0000bb0036367a20 */ /* 0x000fe40000410000 */
[----:B------:R-:W-:Y:S02]  /*9560*/  FMUL.FTZ R45, R45, c[0x0][0x2ec] ;  /* 0x0000bb002d2d7a20 */ /* 0x000fe40000410000 */
[----:B------:R-:W-:Y:S01]  /*9570*/  FMUL.FTZ R56, R56, c[0x0][0x2ec] ;  /* 0x0000bb0038387a20 */ /* 0x000fe20000410000 */
[----:B-1----:R-:W1:Y:S01]  /*9580*/  MUFU.TANH R0, R54 ;  /* 0x0000003600007308 */ /* 0x002e620000002400 */
[-C--:B---3--:R-:W-:Y:S03]  /*9590*/  HMMA.16816.F32.BF16 R68, R212, R8.reuse, R68 ;  /* 0x00000008d444723c */ /* 0x088fe60000041844 */
[----:B------:R-:W-:Y:S02]  /*95a0*/  FMUL.FTZ R57, R57, c[0x0][0x2ec] ;  /* 0x0000bb0039397a20 */ /* 0x000fe40000410000 */
[----:B------:R-:W-:Y:S02]  /*95b0*/  FMUL.FTZ R59, R59, c[0x0][0x2ec] ;  /* 0x0000bb003b3b7a20 */ /* 0x000fe40000410000 */
[----:B------:R-:W-:Y:S01]  /*95c0*/  FMUL.FTZ R60, R60, c[0x0][0x2ec] ;  /* 0x0000bb003c3c7a20 */ /* 0x000fe20000410000 */
[C---:B------:R-:W-:Y:S01]  /*95d0*/  HMMA.16816.F32.BF16 R72, R204.reuse, R8, R72 ;  /* 0x00000008cc48723c */ /* 0x040fe20000041848 */
[----:B------:R-:W-:Y:S03]  /*95e0*/  MUFU.TANH R26, R26 ;  /* 0x0000001a001a7308 */ /* 0x000fe60000002400 */
[----:B------:R-:W-:Y:S02]  /*95f0*/  FMUL.FTZ R58, R58, c[0x0][0x2ec] ;  /* 0x0000bb003a3a7a20 */ /* 0x000fe40000410000 */
[----:B------:R-:W-:Y:S02]  /*9600*/  FMUL.FTZ R46, R46, c[0x0][0x2ec] ;  /* 0x0000bb002e2e7a20 */ /* 0x000fe40000410000 */
[-C--:B------:R-:W-:Y:S03]  /*9610*/  HMMA.16816.F32.BF16 R76, R204, R10.reuse, R76 ;  /* 0x0000000acc4c723c */ /* 0x080fe6000004184c */
[----:B------:R-:W-:Y:S01]  /*9620*/  MUFU.TANH R27, R27 ;  /* 0x0000001b001b7308 */ /* 0x000fe20000002400 */
[----:B------:R-:W-:Y:S02]  /*9630*/  FMUL.FTZ R47, R47, c[0x0][0x2ec] ;  /* 0x0000bb002f2f7a20 */ /* 0x000fe40000410000 */
[----:B------:R-:W-:Y:S01]  /*9640*/  FMUL.FTZ R48, R48, c[0x0][0x2ec] ;  /* 0x0000bb0030307a20 */ /* 0x000fe20000410000 */
[----:B-1----:R1:W-:Y:S01]  /*9650*/  STL [R1+0x1c], R0 ;  /* 0x00001c0001007387 */ /* 0x0023e20000100800 */
[C---:B------:R-:W-:Y:S03]  /*9660*/  HMMA.16816.F32.BF16 R80, R212.reuse, R10, R80 ;  /* 0x0000000ad450723c */ /* 0x040fe60000041850 */
[----:B------:R-:W3:Y:S01]  /*9670*/  LDSM.16.M88.4 R8, [R220+0x3000] ;  /* 0x00300000dc08783b */ /* 0x000ee20000000200 */
[----:B------:R-:W-:Y:S01]  /*9680*/  FMUL.FTZ R70, R70, c[0x0][0x2ec] ;  /* 0x0000bb0046467a20 */ /* 0x000fe20000410000 */
[----:B------:R-:W-:Y:S01]  /*9690*/  MUFU.TANH R25, R29 ;  /* 0x0000001d00197308 */ /* 0x000fe20000002400 */
[----:B------:R-:W-:Y:S02]  /*96a0*/  FMUL.FTZ R71, R71, c[0x0][0x2ec] ;  /* 0x0000bb0047477a20 */ /* 0x000fe40000410000 */
[-C--:B--2---:R-:W-:Y:S04]  /*96b0*/  HMMA.16816.F32.BF16 R84, R212, R4.reuse, R84 ;  /* 0x00000004d454723c */ /* 0x084fe80000041854 */
[----:B------:R-:W-:Y:S02]  /*96c0*/  FMUL.FTZ R73, R73, c[0x0][0x2ec] ;  /* 0x0000bb0049497a20 */ /* 0x000fe40000410000 */
[----:B------:R-:W-:Y:S01]  /*96d0*/  FMUL.FTZ R49, R49, c[0x0][0x2ec] ;  /* 0x0000bb0031317a20 */ /* 0x000fe20000410000 */
[----:B------:R-:W-:Y:S01]  /*96e0*/  MUFU.TANH R30, R30 ;  /* 0x0000001e001e7308 */ /* 0x000fe20000002400 */
[C---:B------:R-:W-:Y:S04]  /*96f0*/  HMMA.16816.F32.BF16 R88, R204.reuse, R4, R88 ;  /* 0x00000004cc58723c */ /* 0x040fe80000041858 */
[----:B------:R-:W-:Y:S02]  /*9700*/  FMUL.FTZ R50, R50, c[0x0][0x2ec] ;  /* 0x0000bb0032327a20 */ /* 0x000fe40000410000 */
[----:B------:R-:W-:Y:S02]  /*9710*/  FMUL.FTZ R51, R51, c[0x0][0x2ec] ;  /* 0x0000bb0033337a20 */ /* 0x000fe40000410000 */
[-C--:B------:R-:W-:Y:S01]  /*9720*/  HMMA.16816.F32.BF16 R92, R204, R6.reuse, R92 ;  /* 0x00000006cc5c723c */ /* 0x080fe2000004185c */
[----:B-1----:R-:W1:Y:S03]  /*9730*/  MUFU.TANH R0, R56 ;  /* 0x0000003800007308 */ /* 0x002e660000002400 */
[----:B------:R-:W-:Y:S02]  /*9740*/  FMUL.FTZ R52, R52, c[0x0][0x2ec] ;  /* 0x0000bb0034347a20 */ /* 0x000fe40000410000 */
[----:B------:R-:W-:Y:S02]  /*9750*/  FMUL.FTZ R53, R53, c[0x0][0x2ec] ;  /* 0x0000bb0035357a20 */ /* 0x000fe40000410000 */
[C---:B------:R-:W-:Y:S01]  /*9760*/  HMMA.16816.F32.BF16 R96, R212.reuse, R6, R96 ;  /* 0x00000006d460723c */ /* 0x040fe20000041860 */
[----:B------:R-:W2:Y:S01]  /*9770*/  LDSM.16.M88.4 R4, [R220+0x3800] ;  /* 0x00380000dc04783b */ /* 0x000ea20000000200 */
[----:B------:R-:W-:Y:S04]  /*9780*/  DEPBAR.LE SB0, 0x0 ;  /* 0x000080000000791a */ /* 0x000fe80000000000 */
[----:B------:R-:W-:Y:S01]  /*9790*/  MUFU.TANH R2, R73 ;  /* 0x0000004900027308 */ /* 0x000fe20000002400 */
[----:B------:R-:W-:Y:S02]  /*97a0*/  FMUL.FTZ R55, R55, c[0x0][0x2ec] ;  /* 0x0000bb0037377a20 */ /* 0x000fe40000410000 */
[----:B------:R-:W-:Y:S01]  /*97b0*/  BAR.SYNC.DEFER_BLOCKING 0x0 ;  /* 0x0000000000007b1d */ /* 0x000fe20000010000 */
[-C--:B---3--:R-:W-:Y:S06]  /*97c0*/  HMMA.16816.F32.BF16 R100, R212, R8.reuse, R100 ;  /* 0x00000008d464723c */ /* 0x088fec0000041864 */
[----:B------:R-:W-:Y:S01]  /*97d0*/  MUFU.TANH R31, R31 ;  /* 0x0000001f001f7308 */ /* 0x000fe20000002400 */
[----:B-1----:R1:W-:Y:S01]  /*97e0*/  STL [R1+0x18], R0 ;  /* 0x0000180001007387 */ /* 0x0023e20000100800 */
[----:B------:R-:W-:Y:S01]  /*97f0*/  FMUL.FTZ R61, R61, c[0x0][0x2ec] ;  /* 0x0000bb003d3d7a20 */ /* 0x000fe20000410000 */
[C---:B------:R-:W-:Y:S04]  /*9800*/  HMMA.16816.F32.BF16 R104, R204.reuse, R8, R104 ;  /* 0x00000008cc68723c */ /* 0x040fe80000041868 */
[----:B------:R-:W-:Y:S02]  /*9810*/  FMUL.FTZ R62, R62, c[0x0][0x2ec] ;  /* 0x0000bb003e3e7a20 */ /* 0x000fe40000410000 */
[----:B------:R-:W-:Y:S01]  /*9820*/  FMUL.FTZ R63, R63, c[0x0][0x2ec] ;  /* 0x0000bb003f3f7a20 */ /* 0x000fe20000410000 */
[----:B------:R-:W-:Y:S01]  /*9830*/  MUFU.TANH R32, R32 ;  /* 0x0000002000207308 */ /* 0x000fe20000002400 */
[-C--:B------:R-:W-:Y:S04]  /*9840*/  HMMA.16816.F32.BF16 R108, R204, R10.reuse, R108 ;  /* 0x0000000acc6c723c */ /* 0x080fe8000004186c */
[----:B------:R-:W-:Y:S02]  /*9850*/  FMUL.FTZ R64, R64, c[0x0][0x2ec] ;  /* 0x0000bb0040407a20 */ /* 0x000fe40000410000 */
[----:B------:R-:W-:Y:S02]  /*9860*/  FMUL.FTZ R65, R65, c[0x0][0x2ec] ;  /* 0x0000bb0041417a20 */ /* 0x000fe40000410000 */
[C---:B------:R-:W-:Y:S01]  /*9870*/  HMMA.16816.F32.BF16 R112, R212.reuse, R10, R112 ;  /* 0x0000000ad470723c */ /* 0x040fe20000041870 */
[----:B------:R-:W-:Y:S03]  /*9880*/  MUFU.TANH R33, R33 ;  /* 0x0000002100217308 */ /* 0x000fe60000002400 */
[----:B------:R-:W-:Y:S02]  /*9890*/  FMUL.FTZ R66, R66, c[0x0][0x2ec] ;  /* 0x0000bb0042427a20 */ /* 0x000fe40000410000 */
[----:B------:R-:W-:Y:S02]  /*98a0*/  FMUL.FTZ R67, R67, c[0x0][0x2ec] ;  /* 0x0000bb0043437a20 */ /* 0x000fe40000410000 */
[-C--:B--2---:R-:W-:Y:S03]  /*98b0*/  HMMA.16816.F32.BF16 R116, R212, R4.reuse, R116 ;  /* 0x00000004d474723c */ /* 0x084fe60000041874 */
[----:B-1----:R-:W1:Y:S01]  /*98c0*/  MUFU.TANH R0, R57 ;  /* 0x0000003900007308 */ /* 0x002e620000002400 */
        /* <DEDUP_REMOVED lines=10> */
[----:B------:R-:W-:Y:S01]  /*9970*/  HMMA.16816.F32.BF16 R128, R212, R6, R128 ;  /* 0x00000006d480723c */ /* 0x000fe20000041880 */
[----:B-1----:R1:W-:Y:S03]  /*9980*/  STL [R1+0x14], R0 ;  /* 0x0000140001007387 */ /* 0x0023e60000100800 */
[----:B------:R-:W-:Y:S02]  /*9990*/  FMUL.FTZ R77, R77, c[0x0][0x2ec] ;  /* 0x0000bb004d4d7a20 */ /* 0x000fe40000410000 */
[----:B------:R-:W-:Y:S02]  /*99a0*/  FMUL.FTZ R79, R79, c[0x0][0x2ec] ;  /* 0x0000bb004f4f7a20 */ /* 0x000fe40000410000 */
[----:B------:R-:W-:Y:S01]  /*99b0*/  FMUL.FTZ R80, R80, c[0x0][0x2ec] ;  /* 0x0000bb0050507a20 */ /* 0x000fe20000410000 */
[----:B------:R-:W-:Y:S03]  /*99c0*/  MUFU.TANH R39, R106 ;  /* 0x0000006a00277308 */ /* 0x000fe60000002400 */
[----:B------:R-:W-:Y:S02]  /*99d0*/  FMUL.FTZ R81, R81, c[0x0][0x2ec] ;  /* 0x0000bb0051517a20 */ /* 0x000fe40000410000 */
[----:B------:R-:W-:Y:S02]  /*99e0*/  FMUL.FTZ R84, R84, c[0x0][0x2ec] ;  /* 0x0000bb0054547a20 */ /* 0x000fe40000410000 */
[----:B------:R-:W-:Y:S02]  /*99f0*/  FMUL.FTZ R85, R85, c[0x0][0x2ec] ;  /* 0x0000bb0055557a20 */ /* 0x000fe40000410000 */
[----:B------:R-:W-:Y:S01]  /*9a00*/  FMUL.FTZ R88, R88, c[0x0][0x2ec] ;  /* 0x0000bb0058587a20 */ /* 0x000fe20000410000 */
[----:B------:R-:W-:Y:S01]  /*9a10*/  MUFU.TANH R34, R34 ;  /* 0x0000002200227308 */ /* 0x000fe20000002400 */
[----:B------:R-:W-:Y:S02]  /*9a20*/  FMUL.FTZ R89, R89, c[0x0][0x2ec] ;  /* 0x0000bb0059597a20 */ /* 0x000fe40000410000 */
[----:B------:R-:W-:Y:S02]  /*9a30*/  FMUL.FTZ R90, R90, c[0x0][0x2ec] ;  /* 0x0000bb005a5a7a20 */ /* 0x000fe40000410000 */
[----:B------:R-:W-:Y:S02]  /*9a40*/  FMUL.FTZ R91, R91, c[0x0][0x2ec] ;  /* 0x0000bb005b5b7a20 */ /* 0x000fe40000410000 */
[----:B------:R-:W-:Y:S02]  /*9a50*/  FMUL.FTZ R97, R97, c[0x0][0x2ec] ;  /* 0x0000bb0061617a20 */ /* 0x000fe40000410000 */
[----:B------:R-:W-:Y:S01]  /*9a60*/  FMUL.FTZ R98, R98, c[0x0][0x2ec] ;  /* 0x0000bb0062627a20 */ /* 0x000fe20000410000 */
[----:B-1----:R-:W1:Y:S01]  /*9a70*/  MUFU.TANH R0, R59 ;  /* 0x0000003b00007308 */ /* 0x002e620000002400 */
[----:B------:R-:W-:Y:S02]  /*9a80*/  FMUL.FTZ R99, R99, c[0x0][0x2ec] ;  /* 0x0000bb0063637a20 */ /* 0x000fe40000410000 */
        /* <DEDUP_REMOVED lines=50> */
[----:B------:R-:W-:Y:S07]  /*9db0*/  FMUL.FTZ R123, R123, c[0x0][0x2ec] ;  /* 0x0000bb007b7b7a20 */ /* 0x000fee0000410000 */
[----:B------:R-:W-:Y:S10]  /*9dc0*/  MUFU.TANH R43, R43 ;  /* 0x0000002b002b7308 */ /* 0x000ff40000002400 */
[----:B-1----:R-:W1:Y:S10]  /*9dd0*/  MUFU.TANH R0, R70 ;  /* 0x0000004600007308 */ /* 0x002e740000002400 */
[----:B------:R-:W2:Y:S10]  /*9de0*/  MUFU.TANH R44, R44 ;  /* 0x0000002c002c7308 */ /* 0x000eb40000002400 */
[----:B------:R-:W3:Y:S01]  /*9df0*/  MUFU.TANH R45, R45 ;  /* 0x0000002d002d7308 */ /* 0x000ee20000002400 */
[----:B-1----:R1:W-:Y:S04]  /*9e00*/  STL [R1+0x10], R0 ;  /* 0x0000100001007387 */ /* 0x0023e80000100800 */
[----:B------:R4:W-:Y:S05]  /*9e10*/  STL [R1+0x20], R2 ;  /* 0x0000200201007387 */ /* 0x0009ea0000100800 */
[----:B------:R-:W2:Y:S10]  /*9e20*/  MUFU.TANH R46, R46 ;  /* 0x0000002e002e7308 */ /* 0x000eb40000002400 */
[----:B------:R-:W2:Y:S01]  /*9e30*/  MUFU.TANH R47, R47 ;  /* 0x0000002f002f7308 */ /* 0x000ea20000002400 */
[----:B-1----:R-:W-:Y:S09]  /*9e40*/  MOV R0, R236 ;  /* 0x000000ec00007202 */ /* 0x002ff20000000f00 */
[----:B------:R-:W1:Y:S01]  /*9e50*/  MUFU.TANH R48, R48 ;  /* 0x0000003000307308 */ /* 0x000e620000002400 */
[----:B------:R-:W-:Y:S01]  /*9e60*/  MOV R106, R0 ;  /* 0x00000000006a7202 */ /* 0x000fe20000000f00 */
[----:B------:R-:W-:Y:S03]  /*9e70*/  FMUL.FTZ R0, R127, c[0x0][0x2ec] ;  /* 0x0000bb007f007a20 */ /* 0x000fe60000410000 */
[----:B------:R-:W-:Y:S05]  /*9e80*/  ISETP.GT.AND P0, PT, R106, RZ, PT ;  /* 0x000000ff6a00720c */ /* 0x000fea0003f04270 */
[----:B------:R-:W1:Y:S10]  /*9e90*/  MUFU.TANH R49, R49 ;  /* 0x0000003100317308 */ /* 0x000e740000002400 */
[----:B------:R-:W1:Y:S10]  /*9ea0*/  MUFU.TANH R50, R50 ;  /* 0x0000003200327308 */ /* 0x000e740000002400 */
[----:B------:R-:W1:Y:S10]  /*9eb0*/  MUFU.TANH R51, R51 ;  /* 0x0000003300337308 */ /* 0x000e740000002400 */
[----:B------:R-:W1:Y:S10]  /*9ec0*/  MUFU.TANH R52, R52 ;  /* 0x0000003400347308 */ /* 0x000e740000002400 */
[----:B------:R-:W1:Y:S10]  /*9ed0*/  MUFU.TANH R53, R53 ;  /* 0x0000003500357308 */ /* 0x000e740000002400 */
[----:B------:R4:W1:Y:S10]  /*9ee0*/  MUFU.TANH R38, R55 ;  /* 0x0000003700267308 */ /* 0x0008740000002400 */
[----:B------:R4:W1:Y:S10]  /*9ef0*/  MUFU.TANH R55, R61 ;  /* 0x0000003d00377308 */ /* 0x0008740000002400 */
[----:B------:R4:W1:Y:S10]  /*9f00*/  MUFU.TANH R54, R62 ;  /* 0x0000003e00367308 */ /* 0x0008740000002400 */
[----:B------:R-:W1:Y:S10]  /*9f10*/  MUFU.TANH R63, R63 ;  /* 0x0000003f003f7308 */ /* 0x000e740000002400 */
[----:B------:R-:W1:Y:S10]  /*9f20*/  MUFU.TANH R64, R64 ;  /* 0x0000004000407308 */ /* 0x000e740000002400 */
[----:B------:R-:W1:Y:S10]  /*9f30*/  MUFU.TANH R65, R65 ;  /* 0x0000004100417308 */ /* 0x000e740000002400 */
[----:B------:R4:W1:Y:S10]  /*9f40*/  MUFU.TANH R60, R66 ;  /* 0x00000042003c7308 */ /* 0x0008740000002400 */
        /* <DEDUP_REMOVED lines=10> */
[----:B------:R-:W1:Y:S10]  /*9ff0*/  MUFU.TANH R80, R80 ;  /* 0x0000005000507308 */ /* 0x000e740000002400 */
[----:B------:R-:W1:Y:S10]  /*a000*/  MUFU.TANH R81, R81 ;  /* 0x0000005100517308 */ /* 0x000e740000002400 */
[----:B------:R4:W1:Y:S10]  /*a010*/  MUFU.TANH R239, R82 ;  /* 0x0000005200ef7308 */ /* 0x0008740000002400 */
[----:B------:R4:W1:Y:S10]  /*a020*/  MUFU.TANH R238, R83 ;  /* 0x0000005300ee7308 */ /* 0x0008740000002400 */
        /* <DEDUP_REMOVED lines=33> */
[----:B------:R-:W1:Y:S10]  /*a240*/  MUFU.TANH R118, R118 ;  /* 0x0000007600767308 */ /* 0x000e740000002400 */
[----:B------:R-:W1:Y:S10]  /*a250*/  MUFU.TANH R119, R119 ;  /* 0x0000007700777308 */ /* 0x000e740000002400 */
[----:B------:R4:W1:Y:S10]  /*a260*/  MUFU.TANH R200, R120 ;  /* 0x0000007800c87308 */ /* 0x0008740000002400 */
[----:B------:R-:W1:Y:S10]  /*a270*/  MUFU.TANH R121, R121 ;  /* 0x0000007900797308 */ /* 0x000e740000002400 */
[----:B------:R4:W1:Y:S10]  /*a280*/  MUFU.TANH R205, R122 ;  /* 0x0000007a00cd7308 */ /* 0x0008740000002400 */
[----:B------:R4:W1:Y:S10]  /*a290*/  MUFU.TANH R204, R123 ;  /* 0x0000007b00cc7308 */ /* 0x0008740000002400 */
[----:B------:R-:W1:Y:S10]  /*a2a0*/  MUFU.TANH R124, R124 ;  /* 0x0000007c007c7308 */ /* 0x000e740000002400 */
[----:B------:R-:W1:Y:S10]  /*a2b0*/  MUFU.TANH R125, R125 ;  /* 0x0000007d007d7308 */ /* 0x000e740000002400 */
[----:B------:R-:W1:Y:S10]  /*a2c0*/  MUFU.TANH R71, R71 ;  /* 0x0000004700477308 */ /* 0x000e740000002400 */
[----:B------:R4:W1:Y:S10]  /*a2d0*/  MUFU.TANH R70, R0 ;  /* 0x0000000000467308 */ /* 0x0008740000002400 */
[----:B------:R-:W1:Y:S10]  /*a2e0*/  MUFU.TANH R128, R128 ;  /* 0x0000008000807308 */ /* 0x000e740000002400 */
[----:B------:R-:W1:Y:S10]  /*a2f0*/  MUFU.TANH R129, R129 ;  /* 0x0000008100817308 */ /* 0x000e740000002400 */
[----:B------:R-:W1:Y:S10]  /*a300*/  MUFU.TANH R130, R130 ;  /* 0x0000008200827308 */ /* 0x000e740000002400 */
[----:B------:R-:W1:Y:S02]  /*a310*/  MUFU.TANH R131, R131 ;  /* 0x0000008300837308 */ /* 0x000e640000002400 */
[----:B-1234-:R-:W-:-:S05]  /*a320*/  @P0 BRA `(.L_x_14) ;  /* 0xffffdf8000000947 */ /* 0x01efca000383ffff */
.L_x_13:
[----:B---3--:R-:W2:Y:S01]  /*a330*/  LDL.LU R6, [R1+0x20] ;  /* 0x0000200001067983 */ /* 0x008ea20000300800 */
[----:B------:R-:W-:Y:S02]  /*a340*/  MOV R2, R27 ;  /* 0x0000001b00027202 */ /* 0x000fe40000000f00 */
[----:B------:R-:W-:Y:S01]  /*a350*/  MOV R0, R26 ;  /* 0x0000001a00007202 */ /* 0x000fe20000000f00 */
[----:B------:R-:W3:Y:S01]  /*a360*/  LDL.LU R5, [R1+0x1c] ;  /* 0x00001c0001057983 */ /* 0x000ee20000300800 */
[----:B------:R-:W-:Y:S02]  /*a370*/  MOV R12, R38 ;  /* 0x00000026000c7202 */ /* 0x000fe40000000f00 */
[----:B------:R-:W-:Y:S01]  /*a380*/  MOV R78, R0 ;  /* 0x00000000004e7202 */ /* 0x000fe20000000f00 */
[----:B------:R-:W4:Y:S01]  /*a390*/  LDL.LU R4, [R1+0x14] ;  /* 0x0000140001047983 */ /* 0x000f220000300800 */
[----:B------:R-:W-:Y:S02]  /*a3a0*/  FMNMX.FTZ R0, R243, R132, !PT ;  /* 0x00000084f3007209 */ /* 0x000fe40007810000 */
[----:B------:R-:W-:Y:S01]  /*a3b0*/  MOV R11, R2 ;  /* 0x00000002000b7202 */ /* 0x000fe20000000f00 */
[----:B------:R-:W4:Y:S01]  /*a3c0*/  LDL.LU R3, [R1+0x18] ;  /* 0x0000180001037983 */ /* 0x000f220000300800 */
[----:B------:R-:W-:Y:S02]  /*a3d0*/  MOV R103, R74 ;  /* 0x0000004a00677202 */ /* 0x000fe40000000f00 */
[----:B------:R-:W-:Y:S01]  /*a3e0*/  MOV R127, R68 ;  /* 0x00000044007f7202 */ /* 0x000fe20000000f00 */
[----:B------:R-:W4:Y:S01]  /*a3f0*/  LDL.LU R27, [R1+0x8] ;  /* 0x00000800011b7983 */ /* 0x000f220000300800 */
[----:B------:R-:W-:Y:S02]  /*a400*/  MOV R107, R69 ;  /* 0x00000045006b7202 */ /* 0x000fe40000000f00 */
[----:B------:R-:W-:Y:S01]  /*a410*/  MOV R105, R72 ;  /* 0x0000004800697202 */ /* 0x000fe20000000f00 */
[----:B------:R-:W4:Y:S01]  /*a420*/  LDL.LU R26, [R1] ;  /* 0x00000000011a7983 */ /* 0x000f220000300800 */
[----:B------:R-:W-:Y:S02]  /*a430*/  MOV R94, R58 ;  /* 0x0000003a005e7202 */ /* 0x000fe40000000f00 */
[----:B------:R-:W-:Y:S01]  /*a440*/  MOV R104, R73 ;  /* 0x0000004900687202 */ /* 0x000fe20000000f00 */
[----:B------:R-:W4:Y:S01]  /*a450*/  LDL.LU R8, [R1+0x4] ;  /* 0x0000040001087983 */ /* 0x000f220000300800 */
[----:B------:R-:W-:Y:S02]  /*a460*/  MOV R9, R57 ;  /* 0x0000003900097202 */ /* 0x000fe40000000f00 */
[----:B------:R-:W-:Y:S01]  /*a470*/  MOV R10, R56 ;  /* 0x00000038000a7202 */ /* 0x000fe20000000f00 */
[----:B------:R-:W4:Y:S04]  /*a480*/  LDL.LU R38, [R1+0xc] ;  /* 0x00000c0001267983 */ /* 0x000f280000300800 */
[----:B------:R-:W4:Y:S04]  /*a490*/  LDL.LU R87, [R1+0x28] ;  /* 0x0000280001577983 */ /* 0x000f280000300800 */
[----:B------:R-:W4:Y:S04]  /*a4a0*/  LDL.LU R86, [R1+0x24] ;  /* 0x0000240001567983 */ /* 0x000f280000300800 */
[----:B------:R-:W4:Y:S04]  /*a4b0*/  LDL.LU R93, [R1+0x10] ;  /* 0x00001000015d7983 */ /* 0x000f280000300800 */
[----:B------:R-:W-:Y:S04]  /*a4c0*/  STL [R1+0x8c], R222 ;  /* 0x00008cde01007387 */ /* 0x000fe80000100800 */
[----:B------:R-:W-:Y:S04]  /*a4d0*/  STL [R1+0x88], R221 ;  /* 0x000088dd01007387 */ /* 0x000fe80000100800 */
[----:B------:R-:W-:Y:S01]  /*a4e0*/  STL [R1+0x84], R220 ;  /* 0x000084dc01007387 */ /* 0x000fe20000100800 */
[----:B--2---:R-:W-:Y:S02]  /*a4f0*/  MOV R95, R6 ;  /* 0x00000006005f7202 */ /* 0x004fe40000000f00 */
[----:B---3--:R-:W-:Y:S01]  /*a500*/  MOV R82, R5 ;  /* 0x0000000500527202 */ /* 0x008fe20000000f00 */
[----:B----4-:R-:W-:Y:S01]  /*a510*/  IMAD.MOV.U32 R83, RZ, RZ, R4 ;  /* 0x000000ffff537224 */ /* 0x010fe200078e0004 */
[----:B------:R-:W-:Y:S02]  /*a520*/  MOV R13, R3 ;  /* 0x00000003000d7202 */ /* 0x000fe40000000f00 */
        /* <DEDUP_REMOVED lines=92> */
[----:B------:R-:W-:Y:S01]  /*aaf0*/  FMNMX.FTZ R3, R89, R3, !PT ;  /* 0x0000000359037209 */ /* 0x000fe20007810000 */
[----:B------:R-:W2:Y:S01]  /*ab00*/  SHFL.BFLY PT, R5, R4, 0x2, 0x1f ;  /* 0x0c401f0004057f89 */ /* 0x000ea200000e0000 */
        /* <DEDUP_REMOVED lines=9> */
[----:B------:R-:W-:Y:S01]  /*aba0*/  FMNMX.FTZ R0, R11, R0, !PT ;  /* 0x000000000b007209 */ /* 0x000fe20007810000 */
[----:B------:R-:W1:Y:S03]  /*abb0*/  SHFL.BFLY PT, R73, R3, 0x2, 0x1f ;  /* 0x0c401f0003497f89 */ /* 0x000e6600000e0000 */
[----:B------:R-:W-:Y:S02]  /*abc0*/  FMNMX.FTZ R0, R30, R0, !PT ;  /* 0x000000001e007209 */ /* 0x000fe40007810000 */
[----:B--2---:R-:W-:Y:S02]  /*abd0*/  FMNMX.FTZ R4, R4, R5, !PT ;  /* 0x0000000504047209 */ /* 0x004fe40007810000 */
[----:B------:R-:W-:Y:S01]  /*abe0*/  FMNMX.FTZ R0, R31, R0, !PT ;  /* 0x000000001f007209 */ /* 0x000fe20007810000 */
[----:B------:R-:W2:Y:S03]  /*abf0*/  SHFL.BFLY PT, R6, R74, 0x1, 0x1f ;  /* 0x0c201f004a067f89 */ /* 0x000ea600000e0000 */
[----:B------:R-:W-:Y:S04]  /*ac00*/  FMNMX.FTZ R0, R42, R0, !PT ;  /* 0x000000002a007209 */ /* 0x000fe80007810000 */
[----:B------:R-:W-:Y:S01]  /*ac10*/  FMNMX.FTZ R0, R43, R0, !PT ;  /* 0x000000002b007209 */ /* 0x000fe20007810000 */
[----:B------:R-:W3:Y:S03]  /*ac20*/  SHFL.BFLY PT, R72, R4, 0x1, 0x1f ;  /* 0x0c201f0004487f89 */ /* 0x000ee600000e0000 */
[----:B------:R-:W-:Y:S04]  /*ac30*/  FMNMX.FTZ R0, R46, R0, !PT ;  /* 0x000000002e007209 */ /* 0x000fe80007810000 */
[----:B------:R-:W-:Y:S02]  /*ac40*/  FMNMX.FTZ R0, R47, R0, !PT ;  /* 0x000000002f007209 */ /* 0x000fe40007810000 */
[----:B-1----:R-:W-:Y:S02]  /*ac50*/  FMNMX.FTZ R73, R3, R73, !PT ;  /* 0x0000004903497209 */ /* 0x002fe40007810000 */
[----:B------:R-:W-:Y:S03]  /*ac60*/  FMNMX.FTZ R0, R9, R0, !PT ;  /* 0x0000000009007209 */ /* 0x000fe60007810000 */
[----:B------:R-:W1:Y:S01]  /*ac70*/  SHFL.BFLY PT, R7, R73, 0x1, 0x1f ;  /* 0x0c201f0049077f89 */ /* 0x000e6200000e0000 */
[----:B------:R-:W-:Y:S02]  /*ac80*/  FMNMX.FTZ R0, R87, R0, !PT ;  /* 0x0000000057007209 */ /* 0x000fe40007810000 */
[----:B--2---:R-:W-:Y:S02]  /*ac90*/  FMNMX.FTZ R74, R74, R6, !PT ;  /* 0x000000064a4a7209 */ /* 0x004fe40007810000 */
[----:B------:R-:W-:Y:S02]  /*aca0*/  FMNMX.FTZ R0, R54, R0, !PT ;  /* 0x0000000036007209 */ /* 0x000fe40007810000 */
[----:B------:R-:W-:Y:S02]  /*acb0*/  FSETP.NEU.FTZ.AND P1, PT, R74, -INF , PT ;  /* 0xff8000004a00780b */ /* 0x000fe40003f3d000 */
[----:B------:R-:W-:Y:S02]  /*acc0*/  FMNMX.FTZ R0, R63, R0, !PT ;  /* 0x000000003f007209 */ /* 0x000fe40007810000 */
[----:B---3--:R-:W-:Y:S01]  /*acd0*/  FMNMX.FTZ R72, R4, R72, !PT ;  /* 0x0000004804487209 */ /* 0x008fe20007810000 */
[----:B------:R-:W-:Y:S01]  /*ace0*/  FMUL.FTZ R4, R74, c[0x0][0x23c] ;  /* 0x00008f004a047a20 */ /* 0x000fe20000410000 */
[----:B------:R-:W-:Y:S03]  /*acf0*/  FMNMX.FTZ R0, R62, R0, !PT ;  /* 0x000000003e007209 */ /* 0x000fe60007810000 */
[----:B------:R-:W-:Y:S01]  /*ad00*/  FMUL.FTZ R92, R72, c[0x0][0x23c] ;  /* 0x00008f00485c7a20 */ /* 0x000fe20000410000 */
[----:B------:R-:W-:Y:S02]  /*ad10*/  FSEL R4, R4, RZ, P1 ;  /* 0x000000ff04047208 */ /* 0x000fe40000800000 */
[----:B------:R-:W-:Y:S03]  /*ad20*/  FMNMX.FTZ R0, R10, R0, !PT ;  /* 0x000000000a007209 */ /* 0x000fe60007810000 */
[--C-:B------:R-:W-:Y:S01]  /*ad30*/  FFMA.FTZ R5, R243, c[0x0][0x23c], -R4.reuse ;  /* 0x00008f00f3057a23 */ /* 0x100fe20000010804 */
[----:B------:R-:W-:Y:S01]  /*ad40*/  FMNMX.FTZ R0, R67, R0, !PT ;  /* 0x0000000043007209 */ /* 0x000fe20007810000 */
[--C-:B------:R-:W-:Y:S01]  /*ad50*/  FFMA.FTZ R120, R81, c[0x0][0x23c], -R4.reuse ;  /* 0x00008f0051787a23 */ /* 0x100fe20000010804 */
[----:B-1----:R-:W-:Y:S01]  /*ad60*/  FMNMX.FTZ R73, R73, R7, !PT ;  /* 0x0000000749497209 */ /* 0x002fe20007810000 */
[----:B------:R1:W-:Y:S01]  /*ad70*/  MUFU.EX2 R207, R5 ;  /* 0x0000000500cf7308 */ /* 0x0003e20000000800 */
[----:B------:R-:W-:Y:S01]  /*ad80*/  FMNMX.FTZ R0, R61, R0, !PT ;  /* 0x000000003d007209 */ /* 0x000fe20007810000 */
[--C-:B------:R-:W-:Y:S01]  /*ad90*/  FFMA.FTZ R6, R27, c[0x0][0x23c], -R4.reuse ;  /* 0x00008f001b067a23 */ /* 0x100fe20000010804 */
[C---:B------:R-:W-:Y:S01]  /*ada0*/  FSETP.NEU.FTZ.AND P1, PT, R73.reuse, -INF , PT ;  /* 0xff8000004900780b */ /* 0x040fe20003f3d000 */
[----:B------:R-:W-:Y:S01]  /*adb0*/  FMUL.FTZ R75, R73, c[0x0][0x23c] ;  /* 0x00008f00494b7a20 */ /* 0x000fe20000410000 */
[----:B------:R-:W-:Y:S01]  /*adc0*/  FMNMX.FTZ R0, R103, R0, !PT ;  /* 0x0000000067007209 */ /* 0x000fe20007810000 */
[--C-:B------:R-:W-:Y:S02]  /*add0*/  FFMA.FTZ R27, R49, c[0x0][0x23c], -R4.reuse ;  /* 0x00008f00311b7a23 */ /* 0x100fe40000010804 */
[--C-:B------:R-:W-:Y:S01]  /*ade0*/  FFMA.FTZ R49, R52, c[0x0][0x23c], -R4.reuse ;  /* 0x00008f0034317a23 */ /* 0x100fe20000010804 */
[----:B------:R-:W-:Y:S01]  /*adf0*/  FSEL R75, R75, RZ, P1 ;  /* 0x000000ff4b4b7208 */ /* 0x000fe20000800000 */
[----:B------:R2:W-:Y:S01]  /*ae00*/  MUFU.EX2 R243, R6 ;  /* 0x0000000600f37308 */ /* 0x0005e20000000800 */
[----:B------:R-:W-:Y:S01]  /*ae10*/  FMNMX.FTZ R0, R104, R0, !PT ;  /* 0x0000000068007209 */ /* 0x000fe20007810000 */
[--C-:B------:R-:W-:Y:S01]  /*ae20*/  FFMA.FTZ R56, R53, c[0x0][0x23c], -R4.reuse ;  /* 0x00008f0035387a23 */ /* 0x100fe20000010804 */
[----:B------:R-:W-:Y:S01]  /*ae30*/  FSETP.NEU.FTZ.AND P1, PT, R72, -INF , PT ;  /* 0xff8000004800780b */ /* 0x000fe20003f3d000 */
[--C-:B------:R-:W-:Y:S01]  /*ae40*/  FFMA.FTZ R58, R64, c[0x0][0x23c], -R4.reuse ;  /* 0x00008f00403a7a23 */ /* 0x100fe20000010804 */
[----:B------:R-:W-:Y:S01]  /*ae50*/  FMNMX.FTZ R0, R24, R0, !PT ;  /* 0x0000000018007209 */ /* 0x000fe20007810000 */
[--C-:B------:R-:W-:Y:S01]  /*ae60*/  FFMA.FTZ R57, R65, c[0x0][0x23c], -R4.reuse ;  /* 0x00008f0041397a23 */ /* 0x100fe20000010804 */
[----:B------:R-:W-:Y:S01]  /*ae70*/  FSEL R92, R92, RZ, P1 ;  /* 0x000000ff5c5c7208 */ /* 0x000fe20000800000 */
[--C-:B------:R-:W-:Y:S01]  /*ae80*/  FFMA.FTZ R115, R80, c[0x0][0x23c], -R4.reuse ;  /* 0x00008f0050737a23 */ /* 0x100fe20000010804 */
[----:B------:R-:W-:Y:S01]  /*ae90*/  FMNMX.FTZ R0, R77, R0, !PT ;  /* 0x000000004d007209 */ /* 0x000fe20007810000 */
[--C-:B------:R-:W-:Y:S01]  /*aea0*/  FFMA.FTZ R122, R84, c[0x0][0x23c], -R4.reuse ;  /* 0x00008f00547a7a23 */ /* 0x100fe20000010804 */
[----:B------:R-:W-:Y:S01]  /*aeb0*/  MOV R52, R67 ;  /* 0x0000004300347202 */ /* 0x000fe20000000f00 */
[--C-:B------:R-:W-:Y:S01]  /*aec0*/  FFMA.FTZ R123, R85, c[0x0][0x23c], -R4.reuse ;  /* 0x00008f00557b7a23 */ /* 0x100fe20000010804 */
[----:B------:R-:W-:Y:S01]  /*aed0*/  FMNMX.FTZ R0, R39, R0, !PT ;  /* 0x0000000027007209 */ /* 0x000fe20007810000 */
[--C-:B-1----:R-:W-:Y:S01]  /*aee0*/  FFMA.FTZ R5, R242, c[0x0][0x23c], -R75.reuse ;  /* 0x00008f00f2057a23 */ /* 0x102fe2000001084b */
[----:B------:R-:W-:Y:S01]  /*aef0*/  MOV R53, R66 ;  /* 0x0000004200357202 */ /* 0x000fe20000000f00 */
[--C-:B------:R-:W-:Y:S01]  /*af00*/  FFMA.FTZ R93, R93, c[0x0][0x23c], -R75.reuse ;  /* 0x00008f005d5d7a23 */ /* 0x100fe2000001084b */
[----:B------:R-:W-:Y:S01]  /*af10*/  FMNMX.FTZ R0, R66, R0, !PT ;  /* 0x0000000042007209 */ /* 0x000fe20007810000 */
[----:B------:R1:W-:Y:S01]  /*af20*/  MUFU.EX2 R102, R5 ;  /* 0x0000000500667308 */ /* 0x0003e20000000800 */
[--C-:B------:R-:W-:Y:S02]  /*af30*/  FFMA.FTZ R212, R116, c[0x0][0x23c], -R4.reuse ;  /* 0x00008f0074d47a23 */ /* 0x100fe40000010804 */
[----:B------:R-:W-:Y:S01]  /*af40*/  FMNMX.FTZ R0, R79, R0, !PT ;  /* 0x000000004f007209 */ /* 0x000fe20007810000 */
[--C-:B------:R-:W-:Y:S02]  /*af50*/  FFMA.FTZ R129, R129, c[0x0][0x23c], -R4.reuse ;  /* 0x00008f0081817a23 */ /* 0x100fe40000010804 */
[--C-:B--2---:R-:W-:Y:S01]  /*af60*/  FFMA.FTZ R6, R19, c[0x0][0x23c], -R75.reuse ;  /* 0x00008f0013067a23 */ /* 0x104fe2000001084b */
[----:B------:R-:W-:Y:S01]  /*af70*/  FMNMX.FTZ R0, R76, R0, !PT ;  /* 0x000000004c007209 */ /* 0x000fe20007810000 */
[--C-:B------:R-:W-:Y:S02]  /*af80*/  FFMA.FTZ R94, R94, c[0x0][0x23c], -R75.reuse ;  /* 0x00008f005e5e7a23 */ /* 0x100fe4000001084b */
[----:B------:R2:W-:Y:S01]  /*af90*/  MUFU.EX2 R108, R6 ;  /* 0x00000006006c7308 */ /* 0x0005e20000000800 */
[----:B------:R-:W-:Y:S01]  /*afa0*/  FMNMX.FTZ R0, R205, R0, !PT ;  /* 0x00000000cd007209 */ /* 0x000fe20007810000 */
[--C-:B------:R-:W-:Y:S01]  /*afb0*/  FFMA.FTZ R110, R16, c[0x0][0x23c], -R4.reuse ;  /* 0x00008f00106e7a23 */ /* 0x100fe20000010804 */
[----:B------:R-:W-:Y:S01]  /*afc0*/  MOV R16, R78 ;  /* 0x0000004e00107202 */ /* 0x000fe20000000f00 */
[--C-:B------:R-:W-:Y:S01]  /*afd0*/  FFMA.FTZ R114, R15, c[0x0][0x23c], -R4.reuse ;  /* 0x00008f000f727a23 */ /* 0x100fe20000010804 */
[----:B------:R-:W-:Y:S01]  /*afe0*/  FMNMX.FTZ R0, R204, R0, !PT ;  /* 0x00000000cc007209 */ /* 0x000fe20007810000 */
[--C-:B------:R-:W-:Y:S01]  /*aff0*/  FFMA.FTZ R206, R113, c[0x0][0x23c], -R4.reuse ;  /* 0x00008f0071ce7a23 */ /* 0x100fe20000010804 */
[----:B------:R-:W-:Y:S01]  /*b000*/  MOV R113, R13 ;  /* 0x0000000d00717202 */ /* 0x000fe20000000f00 */
[--C-:B------:R-:W-:Y:S01]  /*b010*/  FFMA.FTZ R213, R117, c[0x0][0x23c], -R4.reuse ;  /* 0x00008f0075d57a23 */ /* 0x100fe20000010804 */
[----:B------:R-:W-:Y:S01]  /*b020*/  FMNMX.FTZ R0, R71, R0, !PT ;  /* 0x0000000047007209 */ /* 0x000fe20007810000 */
[----:B------:R-:W-:Y:S02]  /*b030*/  FFMA.FTZ R215, R128, c[0x0][0x23c], -R4 ;  /* 0x00008f0080d77a23 */ /* 0x000fe40000010804 */
[----:B------:R-:W-:Y:S01]  /*b040*/  MUFU.EX2 R206, R206 ;  /* 0x000000ce00ce7308 */ /* 0x000fe20000000800 */
[----:B------:R-:W-:Y:S01]  /*b050*/  FMNMX.FTZ R0, R70, R0, !PT ;  /* 0x0000000046007209 */ /* 0x000fe20007810000 */
[--C-:B-1----:R-:W-:Y:S02]  /*b060*/  FFMA.FTZ R5, R26, c[0x0][0x23c], -R75.reuse ;  /* 0x00008f001a057a23 */ /* 0x102fe4000001084b */
[--C-:B------:R-:W-:Y:S02]  /*b070*/  FFMA.FTZ R95, R95, c[0x0][0x23c], -R92.reuse ;  /* 0x00008f005f5f7a23 */ /* 0x100fe4000001085c */
[--C-:B------:R-:W-:Y:S01]  /*b080*/  FFMA.FTZ R208, R208, c[0x0][0x23c], -R92.reuse ;  /* 0x00008f00d0d07a23 */ /* 0x100fe2000001085c */
[----:B------:R-:W1:Y:S01]  /*b090*/  SHFL.BFLY PT, R2, R0, 0x2, 0x1f ;  /* 0x0c401f0000027f89 */ /* 0x000e6200000e0000 */
[----:B------:R-:W-:Y:S02]  /*b0a0*/  FFMA.FTZ R203, R203, c[0x0][0x23c], -R92 ;  /* 0x00008f00cbcb7a23 */ /* 0x000fe4000001085c */
[----:B------:R3:W-:Y:S01]  /*b0b0*/  MUFU.EX2 R7, R5 ;  /* 0x0000000500077308 */ /* 0x0007e20000000800 */
[----:B------:R-:W-:Y:S01]  /*b0c0*/  FFMA.FTZ R26, R48, c[0x0][0x23c], -R4 ;  /* 0x00008f00301a7a23 */ /* 0x000fe20000010804 */
[----:B------:R-:W-:Y:S01]  /*b0d0*/  MOV R48, R9 ;  /* 0x0000000900307202 */ /* 0x000fe20000000f00 */
[--C-:B--2---:R-:W-:Y:S02]  /*b0e0*/  FFMA.FTZ R6, R251, c[0x0][0x23c], -R92.reuse ;  /* 0x00008f00fb067a23 */ /* 0x104fe4000001085c */
[--C-:B------:R-:W-:Y:S01]  /*b0f0*/  FFMA.FTZ R202, R202, c[0x0][0x23c], -R92.reuse ;  /* 0x00008f00caca7a23 */ /* 0x100fe2000001085c */
[----:B------:R-:W-:Y:S01]  /*b100*/  MOV R80, R48 ;  /* 0x0000003000507202 */ /* 0x000fe20000000f00 */
[--C-:B------:R-:W-:Y:S02]  /*b110*/  FFMA.FTZ R201, R201, c[0x0][0x23c], -R92.reuse ;  /* 0x00008f00c9c97a23 */ /* 0x100fe4000001085c */
[--C-:B------:R-:W-:Y:S01]  /*b120*/  FFMA.FTZ R200, R200, c[0x0][0x23c], -R92.reuse ;  /* 0x00008f00c8c87a23 */ /* 0x100fe2000001085c */
[----:B------:R2:W-:Y:S01]  /*b130*/  MUFU.EX2 R251, R6 ;  /* 0x0000000600fb7308 */ /* 0x0005e20000000800 */
[--C-:B------:R-:W-:Y:S02]  /*b140*/  FFMA.FTZ R121, R121, c[0x0][0x23c], -R92.reuse ;  /* 0x00008f0079797a23 */ /* 0x100fe4000001085c */
[--C-:B------:R-:W-:Y:S02]  /*b150*/  FFMA.FTZ R124, R124, c[0x0][0x23c], -R92.reuse ;  /* 0x00008f007c7c7a23 */ /* 0x100fe4000001085c */
[----:B------:R-:W-:Y:S02]  /*b160*/  FFMA.FTZ R125, R125, c[0x0][0x23c], -R92 ;  /* 0x00008f007d7d7a23 */ /* 0x000fe4000001085c */
[--C-:B------:R-:W-:Y:S02]  /*b170*/  FFMA.FTZ R119, R119, c[0x0][0x23c], -R75.reuse ;  /* 0x00008f0077777a23 */ /* 0x100fe4000001084b */
[--C-:B------:R-:W-:Y:S01]  /*b180*/  FFMA.FTZ R130, R130, c[0x0][0x23c], -R75.reuse ;  /* 0x00008f0082827a23 */ /* 0x100fe2000001084b */
[----:B------:R-:W-:Y:S01]  /*b190*/  MUFU.EX2 R208, R208 ;  /* 0x000000d000d07308 */ /* 0x000fe20000000800 */
[----:B-1----:R-:W-:Y:S01]  /*b1a0*/  FMNMX.FTZ R2, R0, R2, !PT ;  /* 0x0000000200027209 */ /* 0x002fe20007810000 */
[----:B------:R-:W-:Y:S02]  /*b1b0*/  FADD.FTZ R0, -R74, R132 ;  /* 0x000000844a007221 */ /* 0x000fe40000010100 */
[--C-:B---3--:R-:W-:Y:S02]  /*b1c0*/  FFMA.FTZ R5, R237, c[0x0][0x23c], -R4.reuse ;  /* 0x00008f00ed057a23 */ /* 0x108fe40000010804 */
[----:B------:R-:W1:Y:S01]  /*b1d0*/  SHFL.BFLY PT, R3, R2, 0x1, 0x1f ;  /* 0x0c201f0002037f89 */ /* 0x000e6200000e0000 */
[--C-:B------:R-:W-:Y:S02]  /*b1e0*/  FFMA.FTZ R132, R97, c[0x0][0x23c], -R4.reuse ;  /* 0x00008f0061847a23 */ /* 0x100fe40000010804 */
[----:B------:R-:W-:Y:S01]  /*b1f0*/  FMUL.FTZ R0, R0, c[0x0][0x23c] ;  /* 0x00008f0000007a20 */ /* 0x000fe20000410000 */
[----:B------:R3:W4:Y:S01]  /*b200*/  MUFU.EX2 R126, R5 ;  /* 0x00000005007e7308 */ /* 0x0007220000000800 */
[----:B--2---:R-:W-:Y:S09]  /*b210*/  FFMA.FTZ R6, R34, c[0x0][0x23c], -R75 ;  /* 0x00008f0022067a23 */ /* 0x004ff2000001084b */
[----:B------:R2:W-:Y:S10]  /*b220*/  MUFU.EX2 R69, R0 ;  /* 0x0000000000457308 */ /* 0x0005f40000000800 */
[----:B------:R-:W-:Y:S01]  /*b230*/  MUFU.EX2 R203, R203 ;  /* 0x000000cb00cb7308 */ /* 0x000fe20000000800 */
[----:B-1----:R-:W-:Y:S01]  /*b240*/  FMNMX.FTZ R3, R2, R3, !PT ;  /* 0x0000000302037209 */ /* 0x002fe20007810000 */
[----:B---3--:R-:W-:Y:S03]  /*b250*/  FFMA.FTZ R5, R17, c[0x0][0x23c], -R4 ;  /* 0x00008f0011057a23 */ /* 0x008fe60000010804 */
[C---:B------:R-:W-:Y:S01]  /*b260*/  FSETP.NEU.FTZ.AND P1, PT, R3.reuse, -INF , PT ;  /* 0xff8000000300780b */ /* 0x040fe20003f3d000 */
[----:B----4-:R-:W-:Y:S01]  /*b270*/  IMAD.MOV.U32 R85, RZ, RZ, R126 ;  /* 0x000000ffff557224 */ /* 0x010fe200078e007e */
[----:B------:R-:W-:Y:S01]  /*b280*/  MOV R17, R25 ;  /* 0x0000001900117202 */ /* 0x000fe20000000f00 */
[--C-:B------:R-:W-:Y:S01]  /*b290*/  FFMA.FTZ R25, R36, c[0x0][0x23c], -R4.reuse ;  /* 0x00008f0024197a23 */ /* 0x100fe20000010804 */
[----:B------:R-:W-:Y:S01]  /*b2a0*/  MOV R36, R77 ;  /* 0x0000004d00247202 */ /* 0x000fe20000000f00 */
[----:B------:R1:W3:Y:S01]  /*b2b0*/  MUFU.EX2 R109, R5 ;  /* 0x00000005006d7308 */ /* 0x0002e20000000800 */
[----:B------:R-:W-:Y:S02]  /*b2c0*/  FMUL.FTZ R96, R3, c[0x0][0x23c] ;  /* 0x00008f0003607a20 */ /* 0x000fe40000410000 */
[--C-:B------:R-:W-:Y:S01]  /*b2d0*/  FFMA.FTZ R126, R14, c[0x0][0x23c], -R4.reuse ;  /* 0x00008f000e7e7a23 */ /* 0x100fe20000010804 */
[----:B------:R-:W-:Y:S01]  /*b2e0*/  MOV R81, R36 ;  /* 0x0000002400517202 */ /* 0x000fe20000000f00 */
[----:B--2---:R-:W-:Y:S01]  /*b2f0*/  FADD.FTZ R0, -R73, R133 ;  /* 0x0000008549007221 */ /* 0x004fe20000010100 */
[----:B------:R-:W-:Y:S01]  /*b300*/  FSEL R96, R96, RZ, P1 ;  /* 0x000000ff60607208 */ /* 0x000fe20000800000 */
[----:B------:R-:W-:Y:S02]  /*b310*/  FFMA.FTZ R133, R100, c[0x0][0x23c], -R4 ;  /* 0x00008f0064857a23 */ /* 0x000fe40000010804 */
[----:B------:R-:W-:Y:S01]  /*b320*/  FMUL.FTZ R0, R0, c[0x0][0x23c] ;  /* 0x00008f0000007a20 */ /* 0x000fe20000410000 */
[----:B------:R-:W-:Y:S01]  /*b330*/  MUFU.EX2 R202, R202 ;  /* 0x000000ca00ca7308 */ /* 0x000fe20000000800 */
[--C-:B------:R-:W-:Y:S02]  /*b340*/  FFMA.FTZ R205, R205, c[0x0][0x23c], -R96.reuse ;  /* 0x00008f00cdcd7a23 */ /* 0x100fe40000010860 */
[----:B------:R-:W-:Y:S07]  /*b350*/  FFMA.FTZ R204, R204, c[0x0][0x23c], -R96 ;  /* 0x00008f00cccc7a23 */ /* 0x000fee0000010860 */
[----:B------:R2:W4:Y:S01]  /*b360*/  MUFU.EX2 R68, R0 ;  /* 0x0000000000447308 */ /* 0x0005220000000800 */
[----:B-1----:R-:W-:Y:S01]  /*b370*/  FFMA.FTZ R5, R18, c[0x0][0x23c], -R75 ;  /* 0x00008f0012057a23 */ /* 0x002fe2000001084b */
[----:B---3--:R-:W-:Y:S02]  /*b380*/  F2FP.BF16.PACK_AB R78, R109, R85 ;  /* 0x000000556d4e723e */ /* 0x008fe400000010ff */
[----:B------:R-:W-:Y:S01]  /*b390*/  MOV R18, R24 ;  /* 0x0000001800127202 */ /* 0x000fe20000000f00 */
[----:B------:R-:W-:Y:S01]  /*b3a0*/  FFMA.FTZ R24, R37, c[0x0][0x23c], -R4 ;  /* 0x00008f0025187a23 */ /* 0x000fe20000010804 */
[----:B------:R-:W-:Y:S04]  /*b3b0*/  MOV R37, R12 ;  /* 0x0000000c00257202 */ /* 0x000fe80000000f00 */
[----:B------:R1:W3:Y:S01]  /*b3c0*/  MUFU.EX2 R111, R5 ;  /* 0x00000005006f7308 */ /* 0x0002e20000000800 */
[----:B------:R-:W-:Y:S01]  /*b3d0*/  MOV R97, R18 ;  /* 0x0000001200617202 */ /* 0x000fe20000000f00 */
[----:B------:R-:W-:Y:S01]  /*b3e0*/  FFMA.FTZ R12, R244, c[0x0][0x23c], -R92 ;  /* 0x00008f00f40c7a23 */ /* 0x000fe2000001085c */
[----:B------:R-:W-:Y:S02]  /*b3f0*/  MOV R18, R79 ;  /* 0x0000004f00127202 */ /* 0x000fe40000000f00 */
[----:B------:R-:W-:Y:S02]  /*b400*/  MOV R48, R37 ;  /* 0x0000002500307202 */ /* 0x000fe40000000f00 */
[----:B------:R-:W-:Y:S02]  /*b410*/  MOV R100, R18 ;  /* 0x0000001200647202 */ /* 0x000fe40000000f00 */
[----:B------:R-:W-:Y:S01]  /*b420*/  MOV R244, R54 ;  /* 0x0000003600f47202 */ /* 0x000fe20000000f00 */
[----:B------:R-:W-:Y:S01]  /*b430*/  MUFU.EX2 R133, R133 ;  /* 0x0000008500857308 */ /* 0x000fe20000000800 */
[----:B------:R-:W-:Y:S01]  /*b440*/  MOV R117, R100 ;  /* 0x0000006400757202 */ /* 0x000fe20000000f00 */
[----:B--2---:R-:W-:Y:S02]  /*b450*/  FADD.FTZ R0, -R72, R134 ;  /* 0x0000008648007221 */ /* 0x004fe40000010100 */
[----:B------:R-:W-:Y:S01]  /*b460*/  FFMA.FTZ R134, R101, c[0x0][0x23c], -R4 ;  /* 0x00008f0065867a23 */ /* 0x000fe20000010804 */
[----:B------:R-:W-:Y:S01]  /*b470*/  MOV R101, R17 ;  /* 0x0000001100657202 */ /* 0x000fe20000000f00 */
[----:B------:R-:W-:Y:S01]  /*b480*/  FMUL.FTZ R0, R0, c[0x0][0x23c] ;  /* 0x00008f0000007a20 */ /* 0x000fe20000410000 */
[----:B------:R-:W-:Y:S03]  /*b490*/  MOV R17, R11 ;  /* 0x0000000b00117202 */ /* 0x000fe60000000f00 */
[----:B------:R-:W-:Y:S01]  /*b4a0*/  MUFU.EX2 R201, R201 ;  /* 0x000000c900c97308 */ /* 0x000fe20000000800 */
[----:B----4-:R-:W-:Y:S02]  /*b4b0*/  FMUL.FTZ R18, R68, R150 ;  /* 0x0000009644127220 */ /* 0x010fe40000410000 */
[----:B-1----:R-:W-:Y:S01]  /*b4c0*/  FFMA.FTZ R5, R246, c[0x0][0x23c], -R92 ;  /* 0x00008f00f6057a23 */ /* 0x002fe2000001085c */
[----:B---3--:R-:W-:Y:S01]  /*b4d0*/  F2FP.BF16.PACK_AB R79, R108, R111 ;  /* 0x0000006f6c4f723e */ /* 0x008fe200000010ff */
[----:B------:R-:W-:Y:S05]  /*b4e0*/  FFMA.FTZ R17, R17, c[0x0][0x23c], -R96 ;  /* 0x00008f0011117a23 */ /* 0x000fea0000010860 */
[----:B------:R1:W-:Y:S10]  /*b4f0*/  MUFU.EX2 R214, R5 ;  /* 0x0000000500d67308 */ /* 0x0003f40000000800 */
[----:B------:R2:W3:Y:S10]  /*b500*/  MUFU.EX2 R2, R0 ;  /* 0x0000000000027308 */ /* 0x0004f40000000800 */
[----:B------:R-:W-:Y:S01]  /*b510*/  MUFU.EX2 R134, R134 ;  /* 0x0000008600867308 */ /* 0x000fe20000000800 */
[----:B-1----:R-:W-:Y:S02]  /*b520*/  FFMA.FTZ R5, R8, c[0x0][0x23c], -R92 ;  /* 0x00008f0008057a23 */ /* 0x002fe4000001085c */
[--C-:B------:R-:W-:Y:S07]  /*b530*/  FFMA.FTZ R8, R20, c[0x0][0x23c], -R4.reuse ;  /* 0x00008f0014087a23 */ /* 0x100fee0000010804 */
[----:B------:R1:W4:Y:S01]  /*b540*/  MUFU.EX2 R242, R5 ;  /* 0x0000000500f27308 */ /* 0x0003220000000800 */
[----:B--2---:R-:W-:Y:S02]  /*b550*/  FADD.FTZ R0, -R3, R135 ;  /* 0x0000008703007221 */ /* 0x004fe40000010100 */
[----:B------:R-:W-:Y:S02]  /*b560*/  FFMA.FTZ R135, R112, c[0x0][0x23c], -R4 ;  /* 0x00008f0070877a23 */ /* 0x000fe40000010804 */
[----:B------:R-:W-:Y:S05]  /*b570*/  FMUL.FTZ R0, R0, c[0x0][0x23c] ;  /* 0x00008f0000007a20 */ /* 0x000fea0000410000 */
[----:B------:R-:W-:Y:S01]  /*b580*/  MUFU.EX2 R119, R119 ;  /* 0x0000007700777308 */ /* 0x000fe20000000800 */
[----:B------:R-:W-:Y:S02]  /*b590*/  IMAD.MOV.U32 R112, RZ, RZ, R39 ;  /* 0x000000ffff707224 */ /* 0x000fe400078e0027 */
[C---:B---3--:R-:W-:Y:S02]  /*b5a0*/  FMUL.FTZ R9, R2.reuse, R137 ;  /* 0x0000008902097220 */ /* 0x048fe40000410000 */
[----:B------:R-:W-:Y:S01]  /*b5b0*/  FMUL.FTZ R13, R2, R145 ;  /* 0x00000091020d7220 */ /* 0x000fe20000410000 */
[----:B------:R-:W-:Y:S04]  /*b5c0*/  MOV R116, R112 ;  /* 0x0000007000747202 */ /* 0x000fe80000000f00 */
[----:B------:R-:W2:Y:S01]  /*b5d0*/  MUFU.EX2 R0, R0 ;  /* 0x0000000000007308 */ /* 0x000ea20000000800 */
[--C-:B-1----:R-:W-:Y:S01]  /*b5e0*/  FFMA.FTZ R5, R241, c[0x0][0x23c], -R96.reuse ;  /* 0x00008f00f1057a23 */ /* 0x102fe20000010860 */
[----:B----4-:R-:W-:Y:S08]  /*b5f0*/  F2FP.BF16.PACK_AB R64, R242, R214 ;  /* 0x000000d6f240723e */ /* 0x010ff000000010ff */
[----:B------:R1:W-:Y:S10]  /*b600*/  MUFU.EX2 R237, R5 ;  /* 0x0000000500ed7308 */ /* 0x0003f40000000800 */
[----:B------:R3:W-:Y:S01]  /*b610*/  MUFU.EX2 R137, R12 ;  /* 0x0000000c00897308 */ /* 0x0007e20000000800 */
[C---:B--2---:R-:W-:Y:S02]  /*b620*/  FMUL.FTZ R11, R0.reuse, R139 ;  /* 0x0000008b000b7220 */ /* 0x044fe40000410000 */
[C---:B------:R-:W-:Y:S02]  /*b630*/  FMUL.FTZ R15, R0.reuse, R147 ;  /* 0x00000093000f7220 */ /* 0x040fe40000410000 */
[----:B------:R-:W-:Y:S05]  /*b640*/  FMUL.FTZ R14, R0, R146 ;  /* 0x00000092000e7220 */ /* 0x000fea0000410000 */
[----:B------:R-:W-:Y:S01]  /*b650*/  MUFU.EX2 R135, R135 ;  /* 0x0000008700877308 */ /* 0x000fe20000000800 */
[--C-:B-1----:R-:W-:Y:S09]  /*b660*/  FFMA.FTZ R5, R252, c[0x0][0x23c], -R96.reuse ;  /* 0x00008f00fc057a23 */ /* 0x102ff20000010860 */
[----:B------:R1:W2:Y:S01]  /*b670*/  MUFU.EX2 R246, R5 ;  /* 0x0000000500f67308 */ /* 0x0002a20000000800 */
[----:B---3--:R-:W-:Y:S02]  /*b680*/  FFMA.FTZ R12, R16, c[0x0][0x23c], -R96 ;  /* 0x00008f00100c7a23 */ /* 0x008fe40000010860 */
[----:B------:R-:W-:Y:S07]  /*b690*/  FMUL.FTZ R16, R69, R148 ;  /* 0x0000009445107220 */ /* 0x000fee0000410000 */
[----:B------:R3:W-:Y:S01]  /*b6a0*/  MUFU.EX2 R148, R25 ;  /* 0x0000001900947308 */ /* 0x0007e20000000800 */
[----:B-1----:R-:W-:Y:S01]  /*b6b0*/  FFMA.FTZ R5, R250, c[0x0][0x23c], -R92 ;  /* 0x00008f00fa057a23 */ /* 0x002fe2000001085c */
[----:B--2---:R-:W-:Y:S08]  /*b6c0*/  F2FP.BF16.PACK_AB R65, R246, R237 ;  /* 0x000000edf641723e */ /* 0x004ff000000010ff */
[----:B------:R1:W2:Y:S01]  /*b6d0*/  MUFU.EX2 R250, R5 ;  /* 0x0000000500fa7308 */ /* 0x0002a20000000800 */
[----:B---3--:R-:W-:Y:S02]  /*b6e0*/  FMUL.FTZ R25, R2, R157 ;  /* 0x0000009d02197220 */ /* 0x008fe40000410000 */
[----:B-1----:R-:W-:Y:S01]  /*b6f0*/  FFMA.FTZ R5, R249, c[0x0][0x23c], -R96 ;  /* 0x00008f00f9057a23 */ /* 0x002fe20000010860 */
[----:B--2---:R-:W-:Y:S06]  /*b700*/  F2FP.BF16.PACK_AB R66, R250, R251 ;  /* 0x000000fbfa42723e */ /* 0x004fec00000010ff */
[----:B------:R1:W-:Y:S10]  /*b710*/  MUFU.EX2 R249, R8 ;  /* 0x0000000800f97308 */ /* 0x0003f40000000800 */
[----:B------:R2:W-:Y:S01]  /*b720*/  MUFU.EX2 R241, R5 ;  /* 0x0000000500f17308 */ /* 0x0005e20000000800 */
[----:B-1----:R-:W-:Y:S01]  /*b730*/  MOV R8, R7 ;  /* 0x0000000700087202 */ /* 0x002fe20000000f00 */
[----:B------:R-:W-:Y:S03]  /*b740*/  FFMA.FTZ R7, R21, c[0x0][0x23c], -R4 ;  /* 0x00008f0015077a23 */ /* 0x000fe60000010804 */
[----:B------:R-:W-:Y:S05]  /*b750*/  MOV R128, R8 ;  /* 0x0000000800807202 */ /* 0x000fea0000000f00 */
[----:B------:R1:W-:Y:S01]  /*b760*/  MUFU.EX2 R222, R7 ;  /* 0x0000000700de7308 */ /* 0x0003e20000000800 */
[----:B------:R-:W-:Y:S01]  /*b770*/  FMUL.FTZ R8, R2, R136 ;  /* 0x0000008802087220 */ /* 0x000fe20000410000 */
[----:B------:R-:W-:Y:S01]  /*b780*/  F2FP.BF16.PACK_AB R77, R128, R102 ;  /* 0x00000066804d723e */ /* 0x000fe200000010ff */
[----:B--2---:R-:W-:Y:S07]  /*b790*/  FFMA.FTZ R5, R248, c[0x0][0x23c], -R96 ;  /* 0x00008f00f8057a23 */ /* 0x004fee0000010860 */
[----:B------:R2:W3:Y:S10]  /*b7a0*/  MUFU.EX2 R252, R5 ;  /* 0x0000000500fc7308 */ /* 0x0004f40000000800 */
[----:B------:R4:W-:Y:S01]  /*b7b0*/  MUFU.EX2 R136, R12 ;  /* 0x0000000c00887308 */ /* 0x0009e20000000800 */
[----:B-1----:R-:W-:Y:S01]  /*b7c0*/  FFMA.FTZ R7, R33, c[0x0][0x23c], -R4 ;  /* 0x00008f0021077a23 */ /* 0x002fe20000010804 */
[----:B------:R-:W-:Y:S01]  /*b7d0*/  MOV R33, R10 ;  /* 0x0000000a00217202 */ /* 0x000fe20000000f00 */
[----:B------:R-:W-:Y:S07]  /*b7e0*/  FMUL.FTZ R10, R0, R138 ;  /* 0x0000008a000a7220 */ /* 0x000fee0000410000 */
[----:B------:R1:W1:Y:S01]  /*b7f0*/  MUFU.EX2 R19, R7 ;  /* 0x0000000700137308 */ /* 0x0002620000000800 */
[--C-:B--2---:R-:W-:Y:S01]  /*b800*/  FFMA.FTZ R5, R22, c[0x0][0x23c], -R75.reuse ;  /* 0x00008f0016057a23 */ /* 0x104fe2000001084b */
[----:B---3--:R-:W-:Y:S08]  /*b810*/  F2FP.BF16.PACK_AB R67, R252, R241 ;  /* 0x000000f1fc43723e */ /* 0x008ff000000010ff */
[----:B------:R2:W-:Y:S01]  /*b820*/  MUFU.EX2 R248, R5 ;  /* 0x0000000500f87308 */ /* 0x0005e20000000800 */
[----:B----4-:R-:W-:Y:S02]  /*b830*/  FMUL.FTZ R12, R2, R144 ;  /* 0x00000090020c7220 */ /* 0x010fe40000410000 */
[----:B-1----:R-:W-:Y:S01]  /*b840*/  FFMA.FTZ R7, R247, c[0x0][0x23c], -R92 ;  /* 0x00008f00f7077a23 */ /* 0x002fe2000001085c */
[----:B------:R-:W-:Y:S01]  /*b850*/  MOV R84, R19 ;  /* 0x0000001300547202 */ /* 0x000fe20000000f00 */
[----:B------:R-:W-:Y:S01]  /*b860*/  FMUL.FTZ R19, R68, R151 ;  /* 0x0000009744137220 */ /* 0x000fe20000410000 */
[----:B------:R-:W-:Y:S02]  /*b870*/  MOV R247, R81 ;  /* 0x0000005100f77202 */ /* 0x000fe40000000f00 */
[----:B------:R-:W-:Y:S02]  /*b880*/  MOV R81, R80 ;  /* 0x0000005000517202 */ /* 0x000fe40000000f00 */
[----:B------:R-:W-:Y:S02]  /*b890*/  MOV R80, R53 ;  /* 0x0000003500507202 */ /* 0x000fe40000000f00 */
[----:B------:R-:W-:Y:S01]  /*b8a0*/  MOV R53, R52 ;  /* 0x0000003400357202 */ /* 0x000fe20000000f00 */
[--C-:B--2---:R-:W-:Y:S01]  /*b8b0*/  FFMA.FTZ R5, R23, c[0x0][0x23c], -R75.reuse ;  /* 0x00008f0017057a23 */ /* 0x104fe2000001084b */
[----:B------:R-:W-:Y:S01]  /*b8c0*/  MOV R151, R85 ;  /* 0x0000005500977202 */ /* 0x000fe20000000f00 */
[----:B------:R-:W1:Y:S01]  /*b8d0*/  LDSM.16.MT88.4 R20, [R216+0x8000] ;  /* 0x00800000d814783b */ /* 0x000e620000004200 */
[----:B------:R-:W-:Y:S01]  /*b8e0*/  MOV R112, R80 ;  /* 0x0000005000707202 */ /* 0x000fe20000000f00 */
[----:B------:R2:W-:Y:S04]  /*b8f0*/  MUFU.EX2 R221, R5 ;  /* 0x0000000500dd7308 */ /* 0x0005e80000000800 */
[----:B------:R-:W-:Y:S06]  /*b900*/  FFMA.FTZ R112, R112, c[0x0][0x23c], -R96 ;  /* 0x00008f0070707a23 */ /* 0x000fec0000010860 */
[----:B------:R-:W-:Y:S01]  /*b910*/  MUFU.EX2 R112, R112 ;  /* 0x0000007000707308 */ /* 0x000fe20000000800 */
[----:B--2---:R-:W-:Y:S02]  /*b920*/  FFMA.FTZ R5, R32, c[0x0][0x23c], -R4 ;  /* 0x00008f0020057a23 */ /* 0x004fe40000010804 */
[----:B------:R-:W-:Y:S07]  /*b930*/  FMUL.FTZ R4, R69, R140 ;  /* 0x0000008c45047220 */ /* 0x000fee0000410000 */
[----:B------:R2:W3:Y:S10]  /*b940*/  MUFU.EX2 R32, R6 ;  /* 0x0000000600207308 */ /* 0x0004f40000000800 */
[----:B------:R4:W-:Y:S10]  /*b950*/  MUFU.EX2 R220, R5 ;  /* 0x0000000500dc7308 */ /* 0x0009f40000000800 */
[----:B------:R1:W-:Y:S01]  /*b960*/  MUFU.EX2 R140, R7 ;  /* 0x00000007008c7308 */ /* 0x0003e20000000800 */
[C---:B--2---:R-:W-:Y:S02]  /*b970*/  FMUL.FTZ R6, R68.reuse, R142 ;  /* 0x0000008e44067220 */ /* 0x044fe40000410000 */
[--C-:B----4-:R-:W-:Y:S02]  /*b980*/  FFMA.FTZ R5, R35, c[0x0][0x23c], -R75.reuse ;  /* 0x00008f0023057a23 */ /* 0x110fe4000001084b */
[----:B------:R-:W-:Y:S01]  /*b990*/  IMAD.MOV.U32 R35, RZ, RZ, R76 ;  /* 0x000000ffff237224 */ /* 0x000fe200078e004c */
[----:B------:R-:W-:Y:S04]  /*b9a0*/  F2FP.BF16.PACK_AB R76, R243, R207 ;  /* 0x000000cff34c723e */ /* 0x000fe800000010ff */
[----:B------:R2:W4:Y:S01]  /*b9b0*/  MUFU.EX2 R34, R5 ;  /* 0x0000000500227308 */ /* 0x0005220000000800 */
[----:B------:R-:W-:Y:S02]  /*b9c0*/  MOV R52, R35 ;  /* 0x0000002300347202 */ /* 0x000fe40000000f00 */
[----:B------:R-:W-:Y:S01]  /*b9d0*/  MOV R35, R33 ;  /* 0x0000002100237202 */ /* 0x000fe20000000f00 */
[C---:B-1----:R-:W-:Y:S01]  /*b9e0*/  FMUL.FTZ R7, R68.reuse, R143 ;  /* 0x0000008f44077220 */ /* 0x042fe20000410000 */
[----:B------:R-:W-:Y:S01]  /*b9f0*/  MOV R85, R52 ;  /* 0x0000003400557202 */ /* 0x000fe20000000f00 */
[----:B------:R-:W-:Y:S02]  /*ba00*/  FFMA.FTZ R33, R51, c[0x0][0x23c], -R75 ;  /* 0x00008f0033217a23 */ /* 0x000fe4000001084b */
[----:B------:R-:W-:Y:S02]  /*ba10*/  FMUL.FTZ R51, R68, R183 ;  /* 0x000000b744337220 */ /* 0x000fe40000410000 */
[C---:B--2---:R-:W-:Y:S02]  /*ba20*/  FMUL.FTZ R5, R69.reuse, R141 ;  /* 0x0000008d45057220 */ /* 0x044fe40000410000 */
[----:B------:R1:W-:Y:S05]  /*ba30*/  MUFU.EX2 R141, R17 ;  /* 0x00000011008d7308 */ /* 0x0003ea0000000800 */
[-C--:B------:R-:W-:Y:S08]  /*ba40*/  HMMA.16816.F32.BF16 R4, R76, R20.reuse, R4 ;  /* 0x000000144c04723c */ /* 0x080ff00000041804 */
[C---:B------:R-:W-:Y:S07]  /*ba50*/  HMMA.16816.F32.BF16 R8, R64.reuse, R20, R8 ;  /* 0x000000144008723c */ /* 0x040fee0000041808 */
[--C-:B------:R-:W-:Y:S01]  /*ba60*/  FFMA.FTZ R20, R38, c[0x0][0x23c], -R92.reuse ;  /* 0x00008f0026147a23 */ /* 0x100fe2000001085c */
[-C--:B------:R-:W-:Y:S01]  /*ba70*/  HMMA.16816.F32.BF16 R12, R64, R22.reuse, R12 ;  /* 0x00000016400c723c */ /* 0x080fe2000004180c */
[----:B------:R-:W2:Y:S02]  /*ba80*/  LDSM.16.MT88.4 R36, [R219+0x8000] ;  /* 0x00800000db24783b */ /* 0x000ea40000004200 */
[----:B------:R3:W-:Y:S01]  /*ba90*/  MUFU.EX2 R139, R20 ;  /* 0x00000014008b7308 */ /* 0x0007e20000000800 */
[C---:B-1----:R-:W-:Y:S02]  /*baa0*/  FMUL.FTZ R17, R69.reuse, R149 ;  /* 0x0000009545117220 */ /* 0x042fe40000410000 */
[----:B------:R-:W-:Y:S02]  /*bab0*/  FMUL.FTZ R21, R69, R153 ;  /* 0x0000009945157220 */ /* 0x000fe40000410000 */
[----:B------:R-:W-:Y:S03]  /*bac0*/  IMAD.MOV.U32 R153, RZ, RZ, R55 ;  /* 0x000000ffff997224 */ /* 0x000fe600078e0037 */
[C---:B------:R-:W-:Y:S02]  /*bad0*/  HMMA.16816.F32.BF16 R16, R76.reuse, R22, R16 ;  /* 0x000000164c10723c */ /* 0x040fe40000041810 */
[----:B------:R1:W-:Y:S05]  /*bae0*/  MUFU.EX2 R149, R24 ;  /* 0x0000001800957308 */ /* 0x0003ea0000000800 */
[C---:B------:R-:W-:Y:S02]  /*baf0*/  FMUL.FTZ R22, R68.reuse, R154 ;  /* 0x0000009a44167220 */ /* 0x040fe40000410000 */
[----:B------:R-:W-:Y:S03]  /*bb00*/  FMUL.FTZ R23, R68, R155 ;  /* 0x0000009b44177220 */ /* 0x000fe60000410000 */
[----:B------:R2:W-:Y:S01]  /*bb10*/  MUFU.EX2 R155, R49 ;  /* 0x00000031009b7308 */ /* 0x0005e20000000800 */
[----:B---3--:R-:W-:Y:S09]  /*bb20*/  FFMA.FTZ R20, R101, c[0x0][0x23c], -R92 ;  /* 0x00008f0065147a23 */ /* 0x008ff2000001085c */
[----:B------:R3:W-:Y:S01]  /*bb30*/  MUFU.EX2 R142, R20 ;  /* 0x00000014008e7308 */ /* 0x0007e20000000800 */
[----:B-1----:R-:W-:Y:S09]  /*bb40*/  FMUL.FTZ R24, R2, R156 ;  /* 0x0000009c02187220 */ /* 0x002ff20000410000 */
[----:B------:R1:W-:Y:S01]  /*bb50*/  MUFU.EX2 R101, R26 ;  /* 0x0000001a00657308 */ /* 0x0003e20000000800 */
[----:B--2---:R-:W-:Y:S02]  /*bb60*/  FMUL.FTZ R49, R69, R181 ;  /* 0x000000b545317220 */ /* 0x004fe40000410000 */
[--C-:B---3--:R-:W-:Y:S02]  /*bb70*/  FFMA.FTZ R20, R30, c[0x0][0x23c], -R96.reuse ;  /* 0x00008f001e147a23 */ /* 0x108fe40000010860 */
[C---:B------:R-:W-:Y:S05]  /*bb80*/  FMUL.FTZ R30, R0.reuse, R162 ;  /* 0x000000a2001e7220 */ /* 0x040fea0000410000 */
[----:B------:R2:W-:Y:S01]  /*bb90*/  MUFU.EX2 R138, R20 ;  /* 0x00000014008a7308 */ /* 0x0005e20000000800 */
[C---:B-1----:R-:W-:Y:S09]  /*bba0*/  FMUL.FTZ R26, R0.reuse, R158 ;  /* 0x0000009e001a7220 */ /* 0x042ff20000410000 */
[----:B------:R1:W-:Y:S01]  /*bbb0*/  MUFU.EX2 R162, R56 ;  /* 0x0000003800a27308 */ /* 0x0003e20000000800 */
[----:B--2---:R-:W-:Y:S02]  /*bbc0*/  FFMA.FTZ R20, R31, c[0x0][0x23c], -R96 ;  /* 0x00008f001f147a23 */ /* 0x004fe40000010860 */
[----:B------:R-:W-:Y:S07]  /*bbd0*/  FMUL.FTZ R31, R0, R163 ;  /* 0x000000a3001f7220 */ /* 0x000fee0000410000 */
[----:B------:R2:W-:Y:S01]  /*bbe0*/  MUFU.EX2 R147, R20 ;  /* 0x0000001400937308 */ /* 0x0005e20000000800 */
[----:B-1----:R-:W-:Y:S01]  /*bbf0*/  FMUL.FTZ R56, R2, R188 ;  /* 0x000000bc02387220 */ /* 0x002fe20000410000 */
[----:B------:R-:W-:Y:S01]  /*bc00*/  MOV R188, R107 ;  /* 0x0000006b00bc7202 */ /* 0x000fe20000000f00 */
[--C-:B------:R-:W-:Y:S07]  /*bc10*/  FFMA.FTZ R107, R99, c[0x0][0x23c], -R75.reuse ;  /* 0x00008f00636b7a23 */ /* 0x100fee000001084b */
[----:B------:R1:W-:Y:S01]  /*bc20*/  MUFU.EX2 R163, R33 ;  /* 0x0000002100a37308 */ /* 0x0003e20000000800 */
[--C-:B------:R-:W-:Y:S02]  /*bc30*/  FFMA.FTZ R99, R188, c[0x0][0x23c], -R92.reuse ;  /* 0x00008f00bc637a23 */ /* 0x100fe4000001085c */
[--C-:B--2---:R-:W-:Y:S02]  /*bc40*/  FFMA.FTZ R20, R29, c[0x0][0x23c], -R75.reuse ;  /* 0x00008f001d147a23 */ /* 0x104fe4000001084b */
[----:B------:R-:W-:Y:S01]  /*bc50*/  FMUL.FTZ R29, R2, R161 ;  /* 0x000000a1021d7220 */ /* 0x000fe20000410000 */
[----:B------:R-:W-:Y:S04]  /*bc60*/  MOV R161, R32 ;  /* 0x0000002000a17202 */ /* 0x000fe80000000f00 */
[----:B------:R2:W-:Y:S01]  /*bc70*/  MUFU.EX2 R146, R20 ;  /* 0x0000001400927308 */ /* 0x0005e20000000800 */
[C---:B------:R-:W-:Y:S01]  /*bc80*/  FMUL.FTZ R32, R69.reuse, R164 ;  /* 0x000000a445207220 */ /* 0x040fe20000410000 */
[----:B----4-:R-:W-:Y:S01]  /*bc90*/  MOV R164, R34 ;  /* 0x0000002200a47202 */ /* 0x010fe20000000f00 */
[C---:B------:R-:W-:Y:S01]  /*bca0*/  FMUL.FTZ R34, R68.reuse, R166 ;  /* 0x000000a644227220 */ /* 0x040fe20000410000 */
[----:B------:R-:W-:Y:S01]  /*bcb0*/  MOV R166, R81 ;  /* 0x0000005100a67202 */ /* 0x000fe20000000f00 */
[C---:B-1----:R-:W-:Y:S01]  /*bcc0*/  FMUL.FTZ R33, R69.reuse, R165 ;  /* 0x000000a545217220 */ /* 0x042fe20000410000 */
[----:B------:R-:W-:Y:S02]  /*bcd0*/  MOV R165, R84 ;  /* 0x0000005400a57202 */ /* 0x000fe40000000f00 */
[----:B------:R-:W-:Y:S01]  /*bce0*/  MOV R84, R35 ;  /* 0x0000002300547202 */ /* 0x000fe20000000f00 */
[----:B------:R-:W-:Y:S01]  /*bcf0*/  FMUL.FTZ R35, R68, R167 ;  /* 0x000000a744237220 */ /* 0x000fe20000410000 */
[----:B------:R-:W-:Y:S01]  /*bd00*/  MOV R167, R48 ;  /* 0x0000003000a77202 */ /* 0x000fe20000000f00 */
[C---:B------:R-:W-:Y:S02]  /*bd10*/  FMUL.FTZ R48, R69.reuse, R180 ;  /* 0x000000b445307220 */ /* 0x040fe40000410000 */
[--C-:B--2---:R-:W-:Y:S02]  /*bd20*/  FFMA.FTZ R20, R28, c[0x0][0x23c], -R75.reuse ;  /* 0x00008f001c147a23 */ /* 0x104fe4000001084b */
[----:B------:R-:W-:Y:S02]  /*bd30*/  FFMA.FTZ R28, R50, c[0x0][0x23c], -R75 ;  /* 0x00008f00321c7a23 */ /* 0x000fe4000001084b */
[----:B------:R1:W-:Y:S01]  /*bd40*/  MUFU.EX2 R150, R20 ;  /* 0x0000001400967308 */ /* 0x0003e20000000800 */
[----:B------:R-:W-:Y:S09]  /*bd50*/  FMUL.FTZ R50, R68, R182 ;  /* 0x000000b644327220 */ /* 0x000ff20000410000 */
[----:B------:R2:W-:Y:S01]  /*bd60*/  MUFU.EX2 R100, R28 ;  /* 0x0000001c00647308 */ /* 0x0005e20000000800 */
[----:B-1----:R-:W-:Y:S01]  /*bd70*/  FMUL.FTZ R20, R69, R152 ;  /* 0x0000009845147220 */ /* 0x002fe20000410000 */
[----:B------:R-:W-:Y:S08]  /*bd80*/  MOV R152, R113 ;  /* 0x0000007100987202 */ /* 0x000ff00000000f00 */
[----:B------:R1:W3:Y:S01]  /*bd90*/  MUFU.EX2 R113, R27 ;  /* 0x0000001b00717308 */ /* 0x0002e20000000800 */
[-C--:B------:R-:W-:Y:S03]  /*bda0*/  HMMA.16816.F32.BF16 R20, R76, R36.reuse, R20 ;  /* 0x000000244c14723c */ /* 0x080fe60000041814 */
[----:B--2---:R-:W-:Y:S02]  /*bdb0*/  FMUL.FTZ R28, R2, R160 ;  /* 0x000000a0021c7220 */ /* 0x004fe40000410000 */
[----:B------:R-:W-:Y:S01]  /*bdc0*/  IMAD.MOV.U32 R160, RZ, RZ, R97 ;  /* 0x000000ffffa07224 */ /* 0x000fe200078e0061 */
[----:B------:R-:W-:Y:S02]  /*bdd0*/  MOV R97, R53 ;  /* 0x0000003500617202 */ /* 0x000fe40000000f00 */
[----:B------:R-:W2:Y:S01]  /*bde0*/  LDSM.16.MT88.4 R52, [R217+0x8000] ;  /* 0x00800000d934783b */ /* 0x000ea20000004200 */
[----:B-1----:R-:W-:Y:S03]  /*bdf0*/  FMUL.FTZ R27, R0, R159 ;  /* 0x0000009f001b7220 */ /* 0x002fe60000410000 */
[----:B---3--:R-:W-:Y:S01]  /*be00*/  MOV R181, R113 ;  /* 0x0000007100b57202 */ /* 0x008fe20000000f00 */
[--C-:B------:R-:W-:Y:S03]  /*be10*/  FFMA.FTZ R113, R91, c[0x0][0x23c], -R75.reuse ;  /* 0x00008f005b717a23 */ /* 0x100fe6000001084b */
[C---:B------:R-:W-:Y:S03]  /*be20*/  HMMA.16816.F32.BF16 R24, R64.reuse, R36, R24 ;  /* 0x000000244018723c */ /* 0x040fe60000041818 */
[----:B------:R-:W-:Y:S04]  /*be30*/  MUFU.EX2 R113, R113 ;  /* 0x0000007100717308 */ /* 0x000fe80000000800 */
[--C-:B------:R-:W-:Y:S01]  /*be40*/  FFMA.FTZ R36, R40, c[0x0][0x23c], -R92.reuse ;  /* 0x00008f0028247a23 */ /* 0x100fe2000001085c */
[-C--:B------:R-:W-:Y:S05]  /*be50*/  HMMA.16816.F32.BF16 R28, R64, R38.reuse, R28 ;  /* 0x00000026401c723c */ /* 0x080fea000004181c */
[----:B------:R1:W-:Y:S01]  /*be60*/  MUFU.EX2 R144, R36 ;  /* 0x0000002400907308 */ /* 0x0003e20000000800 */
[----:B------:R-:W-:Y:S02]  /*be70*/  FFMA.FTZ R37, R41, c[0x0][0x23c], -R92 ;  /* 0x00008f0029257a23 */ /* 0x000fe4000001085c */
[--C-:B------:R-:W-:Y:S01]  /*be80*/  FFMA.FTZ R41, R46, c[0x0][0x23c], -R96.reuse ;  /* 0x00008f002e297a23 */ /* 0x100fe20000010860 */
[C---:B------:R-:W-:Y:S04]  /*be90*/  HMMA.16816.F32.BF16 R32, R76.reuse, R38, R32 ;  /* 0x000000264c20723c */ /* 0x040fe80000041820 */
[----:B------:R-:W-:Y:S02]  /*bea0*/  FMUL.FTZ R40, R2, R172 ;  /* 0x000000ac02287220 */ /* 0x000fe40000410000 */
[----:B------:R3:W-:Y:S01]  /*beb0*/  MUFU.EX2 R145, R37 ;  /* 0x0000002500917308 */ /* 0x0007e20000000800 */
[----:B------:R-:W-:Y:S01]  /*bec0*/  FMUL.FTZ R46, R0, R178 ;  /* 0x000000b2002e7220 */ /* 0x000fe20000410000 */
[----:B------:R-:W-:Y:S01]  /*bed0*/  MOV R172, R116 ;  /* 0x0000007400ac7202 */ /* 0x000fe20000000f00 */
[C---:B------:R-:W-:Y:S03]  /*bee0*/  FMUL.FTZ R38, R68.reuse, R170 ;  /* 0x000000aa44267220 */ /* 0x040fe60000410000 */
[----:B------:R-:W-:Y:S01]  /*bef0*/  MOV R116, R61 ;  /* 0x0000003d00747202 */ /* 0x000fe20000000f00 */
[----:B------:R-:W-:Y:S01]  /*bf00*/  FMUL.FTZ R39, R68, R171 ;  /* 0x000000ab44277220 */ /* 0x000fe20000410000 */
[----:B------:R-:W-:Y:S01]  /*bf10*/  MOV R171, R247 ;  /* 0x000000f700ab7202 */ /* 0x000fe20000000f00 */
[----:B------:R-:W-:Y:S01]  /*bf20*/  FMUL.FTZ R61, R2, R193 ;  /* 0x000000c1023d7220 */ /* 0x000fe20000410000 */
[----:B------:R4:W-:Y:S01]  /*bf30*/  MUFU.EX2 R156, R41 ;  /* 0x00000029009c7308 */ /* 0x0009e20000000800 */
[----:B------:R-:W-:Y:S02]  /*bf40*/  MOV R170, R97 ;  /* 0x0000006100aa7202 */ /* 0x000fe40000000f00 */
[----:B------:R-:W-:Y:S01]  /*bf50*/  MOV R97, R63 ;  /* 0x0000003f00617202 */ /* 0x000fe20000000f00 */
[--C-:B-1----:R-:W-:Y:S01]  /*bf60*/  FFMA.FTZ R36, R42, c[0x0][0x23c], -R96.reuse ;  /* 0x00008f002a247a23 */ /* 0x102fe20000010860 */
[----:B------:R-:W-:Y:S01]  /*bf70*/  MOV R182, R116 ;  /* 0x0000007400b67202 */ /* 0x000fe20000000f00 */
[C---:B------:R-:W-:Y:S02]  /*bf80*/  FMUL.FTZ R42, R0.reuse, R174 ;  /* 0x000000ae002a7220 */ /* 0x040fe40000410000 */
[----:B------:R-:W-:Y:S02]  /*bf90*/  FMUL.FTZ R63, R0, R195 ;  /* 0x000000c3003f7220 */ /* 0x000fe40000410000 */
[----:B------:R1:W-:Y:S01]  /*bfa0*/  MUFU.EX2 R143, R36 ;  /* 0x00000024008f7308 */ /* 0x0003e20000000800 */
[----:B------:R-:W-:Y:S02]  /*bfb0*/  FFMA.FTZ R116, R90, c[0x0][0x23c], -R75 ;  /* 0x00008f005a747a23 */ /* 0x000fe4000001084b */
[----:B---3--:R-:W-:Y:S01]  /*bfc0*/  FMUL.FTZ R37, R69, R169 ;  /* 0x000000a945257220 */ /* 0x008fe20000410000 */
[----:B------:R-:W-:Y:S06]  /*bfd0*/  MOV R169, R82 ;  /* 0x0000005200a97202 */ /* 0x000fec0000000f00 */
[----:B------:R-:W-:Y:S01]  /*bfe0*/  MUFU.EX2 R116, R116 ;  /* 0x0000007400747308 */ /* 0x000fe20000000800 */
[----:B----4-:R-:W-:Y:S02]  /*bff0*/  FMUL.FTZ R41, R2, R173 ;  /* 0x000000ad02297220 */ /* 0x010fe40000410000 */
[----:B------:R-:W-:Y:S01]  /*c000*/  IMAD.MOV.U32 R173, RZ, RZ, R117 ;  /* 0x000000ffffad7224 */ /* 0x000fe200078e0075 */
[----:B------:R-:W-:Y:S01]  /*c010*/  MOV R117, R62 ;  /* 0x0000003e00757202 */ /* 0x000fe20000000f00 */
[C---:B------:R-:W-:Y:S02]  /*c020*/  FMUL.FTZ R62, R0.reuse, R194 ;  /* 0x000000c2003e7220 */ /* 0x040fe40000410000 */
[----:B-1----:R-:W-:Y:S02]  /*c030*/  FFMA.FTZ R36, R43, c[0x0][0x23c], -R96 ;  /* 0x00008f002b247a23 */ /* 0x002fe40000010860 */
[----:B------:R-:W-:Y:S02]  /*c040*/  FMUL.FTZ R43, R0, R175 ;  /* 0x000000af002b7220 */ /* 0x000fe40000410000 */
[----:B------:R1:W-:Y:S01]  /*c050*/  MUFU.EX2 R157, R36 ;  /* 0x00000024009d7308 */ /* 0x0003e20000000800 */
[----:B------:R-:W-:Y:S02]  /*c060*/  IMAD.MOV.U32 R175, RZ, RZ, R100 ;  /* 0x000000ffffaf7224 */ /* 0x000fe400078e0064 */
[--C-:B------:R-:W-:Y:S02]  /*c070*/  FFMA.FTZ R100, R238, c[0x0][0x23c], -R75.reuse ;  /* 0x00008f00ee647a23 */ /* 0x100fe4000001084b */
[----:B-1----:R-:W-:Y:S02]  /*c080*/  FFMA.FTZ R36, R44, c[0x0][0x23c], -R92 ;  /* 0x00008f002c247a23 */ /* 0x002fe4000001085c */
[----:B------:R-:W-:Y:S03]  /*c090*/  FFMA.FTZ R44, R47, c[0x0][0x23c], -R96 ;  /* 0x00008f002f2c7a23 */ /* 0x000fe60000010860 */
[----:B------:R1:W-:Y:S01]  /*c0a0*/  MUFU.EX2 R158, R36 ;  /* 0x00000024009e7308 */ /* 0x0003e20000000800 */
[----:B------:R-:W-:Y:S09]  /*c0b0*/  FMUL.FTZ R47, R0, R179 ;  /* 0x000000b3002f7220 */ /* 0x000ff20000410000 */
[----:B------:R3:W-:Y:S10]  /*c0c0*/  MUFU.EX2 R154, R44 ;  /* 0x0000002c009a7308 */ /* 0x0007f40000000800 */
[----:B------:R4:W-:Y:S01]  /*c0d0*/  MUFU.EX2 R179, R57 ;  /* 0x0000003900b37308 */ /* 0x0009e20000000800 */
[----:B-1----:R-:W-:Y:S02]  /*c0e0*/  FFMA.FTZ R36, R45, c[0x0][0x23c], -R92 ;  /* 0x00008f002d247a23 */ /* 0x002fe4000001085c */
[C---:B------:R-:W-:Y:S07]  /*c0f0*/  FMUL.FTZ R45, R2.reuse, R177 ;  /* 0x000000b1022d7220 */ /* 0x040fee0000410000 */
[----:B------:R1:W-:Y:S01]  /*c100*/  MUFU.EX2 R159, R36 ;  /* 0x00000024009f7308 */ /* 0x0003e20000000800 */
[----:B---3--:R-:W-:Y:S01]  /*c110*/  FMUL.FTZ R44, R2, R176 ;  /* 0x000000b0022c7220 */ /* 0x008fe20000410000 */
[----:B------:R-:W-:Y:S02]  /*c120*/  MOV R176, R170 ;  /* 0x000000aa00b07202 */ /* 0x000fe40000000f00 */
[----:B------:R-:W-:Y:S01]  /*c130*/  MOV R170, R103 ;  /* 0x0000006700aa7202 */ /* 0x000fe20000000f00 */
[--C-:B------:R-:W-:Y:S05]  /*c140*/  FFMA.FTZ R103, R210, c[0x0][0x23c], -R75.reuse ;  /* 0x00008f00d2677a23 */ /* 0x100fea000001084b */
[----:B------:R3:W3:Y:S01]  /*c150*/  MUFU.EX2 R177, R58 ;  /* 0x0000003a00b17308 */ /* 0x0006e20000000800 */
[----:B------:R-:W-:Y:S02]  /*c160*/  IMAD.MOV.U32 R195, RZ, RZ, R170 ;  /* 0x000000ffffc37224 */ /* 0x000fe400078e00aa */
[----:B----4-:R-:W-:Y:S01]  /*c170*/  FMUL.FTZ R57, R2, R189 ;  /* 0x000000bd02397220 */ /* 0x010fe20000410000 */
[----:B------:R-:W-:Y:S02]  /*c180*/  MOV R189, R97 ;  /* 0x0000006100bd7202 */ /* 0x000fe40000000f00 */
[----:B------:R-:W-:Y:S01]  /*c190*/  MOV R97, R127 ;  /* 0x0000007f00617202 */ /* 0x000fe20000000f00 */
[--C-:B------:R-:W-:Y:S03]  /*c1a0*/  FFMA.FTZ R127, R89, c[0x0][0x23c], -R75.reuse ;  /* 0x00008f00597f7a23 */ /* 0x100fe6000001084b */
[----:B------:R-:W-:Y:S01]  /*c1b0*/  MUFU.EX2 R170, R93 ;  /* 0x0000005d00aa7308 */ /* 0x000fe20000000800 */
[--C-:B------:R-:W-:Y:S02]  /*c1c0*/  FFMA.FTZ R97, R97, c[0x0][0x23c], -R92.reuse ;  /* 0x00008f0061617a23 */ /* 0x100fe4000001085c */
[----:B-1----:R-:W-:Y:S01]  /*c1d0*/  FMUL.FTZ R36, R69, R168 ;  /* 0x000000a845247220 */ /* 0x002fe20000410000 */
[----:B------:R-:W-:Y:S02]  /*c1e0*/  MOV R168, R83 ;  /* 0x0000005300a87202 */ /* 0x000fe40000000f00 */
[----:B------:R-:W1:Y:S04]  /*c1f0*/  LDSM.16.MT88.4 R80, [R218+0x8000] ;  /* 0x00800000da50783b */ /* 0x000e680000004200 */
[----:B------:R-:W-:Y:S01]  /*c200*/  MUFU.EX2 R127, R127 ;  /* 0x0000007f007f7308 */ /* 0x000fe20000000800 */
[-C--:B--2---:R-:W-:Y:S03]  /*c210*/  HMMA.16816.F32.BF16 R36, R76, R52.reuse, R36 ;  /* 0x000000344c24723c */ /* 0x084fe60000041824 */
[----:B---3--:R-:W-:Y:S05]  /*c220*/  FMUL.FTZ R58, R0, R190 ;  /* 0x000000be003a7220 */ /* 0x008fea0000410000 */
[C---:B------:R-:W-:Y:S07]  /*c230*/  HMMA.16816.F32.BF16 R40, R64.reuse, R52, R40 ;  /* 0x000000344028723c */ /* 0x040fee0000041828 */
[--C-:B------:R-:W-:Y:S01]  /*c240*/  FFMA.FTZ R52, R169, c[0x0][0x23c], -R75.reuse ;  /* 0x00008f00a9347a23 */ /* 0x100fe2000001084b */
[-C--:B------:R-:W-:Y:S04]  /*c250*/  HMMA.16816.F32.BF16 R44, R64, R54.reuse, R44 ;  /* 0x00000036402c723c */ /* 0x080fe8000004182c */
[----:B------:R-:W-:Y:S01]  /*c260*/  MOV R169, R168 ;  /* 0x000000a800a97202 */ /* 0x000fe20000000f00 */
[----:B------:R-:W-:Y:S01]  /*c270*/  FMUL.FTZ R53, R69, R185 ;  /* 0x000000b945357220 */ /* 0x000fe20000410000 */
[----:B------:R-:W-:Y:S02]  /*c280*/  MOV R168, R153 ;  /* 0x0000009900a87202 */ /* 0x000fe40000000f00 */
[C---:B------:R-:W-:Y:S01]  /*c290*/  HMMA.16816.F32.BF16 R48, R76.reuse, R54, R48 ;  /* 0x000000364c30723c */ /* 0x040fe20000041830 */
[----:B------:R2:W-:Y:S03]  /*c2a0*/  MUFU.EX2 R153, R52 ;  /* 0x0000003400997308 */ /* 0x0005e60000000800 */
[----:B------:R-:W-:Y:S02]  /*c2b0*/  MOV R174, R168 ;  /* 0x000000a800ae7202 */ /* 0x000fe40000000f00 */
[----:B------:R-:W-:Y:S01]  /*c2c0*/  MOV R168, R84 ;  /* 0x0000005400a87202 */ /* 0x000fe20000000f00 */
[C---:B------:R-:W-:Y:S01]  /*c2d0*/  FMUL.FTZ R54, R68.reuse, R186 ;  /* 0x000000ba44367220 */ /* 0x040fe20000410000 */
[----:B------:R-:W-:Y:S01]  /*c2e0*/  MOV R186, R117 ;  /* 0x0000007500ba7202 */ /* 0x000fe20000000f00 */
[----:B------:R-:W-:Y:S03]  /*c2f0*/  FMUL.FTZ R55, R68, R187 ;  /* 0x000000bb44377220 */ /* 0x000fe60000410000 */
[----:B------:R-:W-:Y:S01]  /*c300*/  MOV R187, R105 ;  /* 0x0000006900bb7202 */ /* 0x000fe20000000f00 */
[--C-:B------:R-:W-:Y:S02]  /*c310*/  FFMA.FTZ R105, R98, c[0x0][0x23c], -R75.reuse ;  /* 0x00008f0062697a23 */ /* 0x100fe4000001084b */
[--C-:B------:R-:W-:Y:S02]  /*c320*/  FFMA.FTZ R117, R88, c[0x0][0x23c], -R75.reuse ;  /* 0x00008f0058757a23 */ /* 0x100fe4000001084b */
[----:B------:R-:W-:Y:S01]  /*c330*/  FFMA.FTZ R98, R187, c[0x0][0x23c], -R92 ;  /* 0x00008f00bb627a23 */ /* 0x000fe2000001085c */
[----:B------:R-:W-:Y:S01]  /*c340*/  MOV R187, R177 ;  /* 0x000000b100bb7202 */ /* 0x000fe20000000f00 */
[----:B------:R-:W-:Y:S02]  /*c350*/  LDSM.16.MT88.4 R88, [R219+0x8800] ;  /* 0x00880000db58783b */ /* 0x000fe40000004200 */
[----:B------:R-:W-:Y:S01]  /*c360*/  MUFU.EX2 R117, R117 ;  /* 0x0000007500757308 */ /* 0x000fe20000000800 */
[--C-:B--2---:R-:W-:Y:S01]  /*c370*/  FFMA.FTZ R52, R167, c[0x0][0x23c], -R75.reuse ;  /* 0x00008f00a7347a23 */ /* 0x104fe2000001084b */
[----:B------:R-:W-:Y:S02]  /*c380*/  MOV R167, R166 ;  /* 0x000000a600a77202 */ /* 0x000fe40000000f00 */
[----:B------:R-:W-:Y:S06]  /*c390*/  MOV R166, R161 ;  /* 0x000000a100a67202 */ /* 0x000fec0000000f00 */
[----:B------:R2:W-:Y:S02]  /*c3a0*/  MUFU.EX2 R161, R52 ;  /* 0x0000003400a17308 */ /* 0x0005e40000000800 */
[--C-:B--2---:R-:W-:Y:S02]  /*c3b0*/  FFMA.FTZ R52, R60, c[0x0][0x23c], -R75.reuse ;  /* 0x00008f003c347a23 */ /* 0x104fe4000001084b */
[----:B------:R-:W-:Y:S01]  /*c3c0*/  FFMA.FTZ R60, R167, c[0x0][0x23c], -R96 ;  /* 0x00008f00a73c7a23 */ /* 0x000fe20000010860 */
[----:B------:R-:W-:Y:S05]  /*c3d0*/  MOV R167, R160 ;  /* 0x000000a000a77202 */ /* 0x000fea0000000f00 */
[----:B------:R2:W3:Y:S01]  /*c3e0*/  MUFU.EX2 R178, R52 ;  /* 0x0000003400b27308 */ /* 0x0004e20000000800 */
[----:B------:R-:W-:Y:S02]  /*c3f0*/  MOV R177, R167 ;  /* 0x000000a700b17202 */ /* 0x000fe40000000f00 */
[----:B------:R-:W-:Y:S01]  /*c400*/  MOV R167, R108 ;  /* 0x0000006c00a77202 */ /* 0x000fe20000000f00 */
[--C-:B------:R-:W-:Y:S06]  /*c410*/  FFMA.FTZ R108, R240, c[0x0][0x23c], -R92.reuse ;  /* 0x00008f00f06c7a23 */ /* 0x100fec000001085c */
[----:B------:R4:W-:Y:S01]  /*c420*/  MUFU.EX2 R160, R60 ;  /* 0x0000003c00a07308 */ /* 0x0009e20000000800 */
[--C-:B--2---:R-:W-:Y:S01]  /*c430*/  FFMA.FTZ R52, R59, c[0x0][0x23c], -R75.reuse ;  /* 0x00008f003b347a23 */ /* 0x104fe2000001084b */
[----:B---3--:R-:W-:Y:S01]  /*c440*/  MOV R188, R178 ;  /* 0x000000b200bc7202 */ /* 0x008fe20000000f00 */
[--C-:B------:R-:W-:Y:S01]  /*c450*/  FFMA.FTZ R59, R169, c[0x0][0x23c], -R92.reuse ;  /* 0x00008f00a93b7a23 */ /* 0x100fe2000001085c */
[----:B------:R-:W-:Y:S06]  /*c460*/  MOV R169, R85 ;  /* 0x0000005500a97202 */ /* 0x000fec0000000f00 */
[----:B------:R2:W-:Y:S01]  /*c470*/  MUFU.EX2 R183, R52 ;  /* 0x0000003400b77308 */ /* 0x0005e20000000800 */
[----:B------:R-:W-:Y:S02]  /*c480*/  MOV R178, R151 ;  /* 0x0000009700b27202 */ /* 0x000fe40000000f00 */
[----:B------:R-:W-:Y:S02]  /*c490*/  MOV R180, R169 ;  /* 0x000000a900b47202 */ /* 0x000fe40000000f00 */
[----:B------:R-:W-:Y:S01]  /*c4a0*/  MOV R169, R104 ;  /* 0x0000006800a97202 */ /* 0x000fe20000000f00 */
[----:B----4-:R-:W-:Y:S01]  /*c4b0*/  FMUL.FTZ R60, R2, R192 ;  /* 0x000000c0023c7220 */ /* 0x010fe20000410000 */
[----:B------:R-:W-:Y:S01]  /*c4c0*/  MOV R151, R106 ;  /* 0x0000006a00977202 */ /* 0x000fe20000000f00 */
[--C-:B------:R-:W-:Y:S01]  /*c4d0*/  FFMA.FTZ R104, R209, c[0x0][0x23c], -R75.reuse ;  /* 0x00008f00d1687a23 */ /* 0x100fe2000001084b */
[----:B------:R-:W-:Y:S01]  /*c4e0*/  MOV R194, R169 ;  /* 0x000000a900c27202 */ /* 0x000fe20000000f00 */
[----:B------:R3:W4:Y:S01]  /*c4f0*/  MUFU.EX2 R185, R59 ;  /* 0x0000003b00b97308 */ /* 0x0007220000000800 */
[--C-:B------:R-:W-:Y:S09]  /*c500*/  FFMA.FTZ R106, R245, c[0x0][0x23c], -R92.reuse ;  /* 0x00008f00f56a7a23 */ /* 0x100ff2000001085c */
[----:B------:R-:W-:Y:S01]  /*c510*/  MUFU.EX2 R209, R114 ;  /* 0x0000007200d17308 */ /* 0x000fe20000000800 */
[----:B--2---:R-:W-:Y:S09]  /*c520*/  FFMA.FTZ R52, R152, c[0x0][0x23c], -R92 ;  /* 0x00008f0098347a23 */ /* 0x004ff2000001085c */
[----:B------:R2:W-:Y:S01]  /*c530*/  MUFU.EX2 R152, R52 ;  /* 0x0000003400987308 */ /* 0x0005e20000000800 */
[----:B---3--:R-:W-:Y:S01]  /*c540*/  FMUL.FTZ R59, R0, R191 ;  /* 0x000000bf003b7220 */ /* 0x008fe20000410000 */
[----:B------:R-:W-:Y:S02]  /*c550*/  MOV R191, R179 ;  /* 0x000000b300bf7202 */ /* 0x000fe40000000f00 */
[----:B------:R-:W-:Y:S02]  /*c560*/  MOV R179, R176 ;  /* 0x000000b000b37202 */ /* 0x000fe40000000f00 */
[----:B------:R-:W-:Y:S04]  /*c570*/  MOV R192, R191 ;  /* 0x000000bf00c07202 */ /* 0x000fe80000000f00 */
[----:B------:R-:W-:Y:S01]  /*c580*/  MUFU.EX2 R169, R97 ;  /* 0x0000006100a97308 */ /* 0x000fe20000000800 */
[----:B------:R-:W-:Y:S09]  /*c590*/  MOV R176, R171 ;  /* 0x000000ab00b07202 */ /* 0x000ff20000000f00 */
[----:B------:R-:W-:Y:S01]  /*c5a0*/  MUFU.EX2 R171, R110 ;  /* 0x0000006e00ab7308 */ /* 0x000fe20000000800 */
[----:B--2---:R-:W-:Y:S01]  /*c5b0*/  FMUL.FTZ R52, R69, R184 ;  /* 0x000000b845347220 */ /* 0x004fe20000410000 */
[----:B------:R-:W-:Y:S01]  /*c5c0*/  MOV R184, R168 ;  /* 0x000000a800b87202 */ /* 0x000fe20000000f00 */
[----:B------:R-:W-:Y:S02]  /*c5d0*/  IMAD.MOV.U32 R168, RZ, RZ, R128 ;  /* 0x000000ffffa87224 */ /* 0x000fe400078e0080 */
[----:B------:R-:W-:Y:S01]  /*c5e0*/  FFMA.FTZ R128, R118, c[0x0][0x23c], -R75 ;  /* 0x00008f0076807a23 */ /* 0x000fe2000001084b */
[----:B------:R-:W-:Y:S01]  /*c5f0*/  MOV R190, R184 ;  /* 0x000000b800be7202 */ /* 0x000fe20000000f00 */
[----:B------:R-:W-:Y:S01]  /*c600*/  IMAD.MOV.U32 R184, RZ, RZ, R111 ;  /* 0x000000ffffb87224 */ /* 0x000fe200078e006f */
[-C--:B-1----:R-:W-:Y:S02]  /*c610*/  HMMA.16816.F32.BF16 R52, R76, R80.reuse, R52 ;  /* 0x000000504c34723c */ /* 0x082fe40000041834 */
[----:B------:R-:W-:Y:S01]  /*c620*/  MUFU.EX2 R191, R115 ;  /* 0x0000007300bf7308 */ /* 0x000fe20000000800 */
[----:B------:R-:W-:Y:S01]  /*c630*/  FFMA.FTZ R111, R211, c[0x0][0x23c], -R92 ;  /* 0x00008f00d36f7a23 */ /* 0x000fe2000001085c */
[----:B------:R-:W-:Y:S04]  /*c640*/  MOV R193, R190 ;  /* 0x000000be00c17202 */ /* 0x000fe80000000f00 */
[C---:B------:R-:W-:Y:S01]  /*c650*/  HMMA.16816.F32.BF16 R56, R64.reuse, R80, R56 ;  /* 0x000000504038723c */ /* 0x040fe20000041838 */
[----:B------:R-:W2:Y:S03]  /*c660*/  LDL.LU R81, [R1+0x30] ;  /* 0x0000300001517983 */ /* 0x000ea60000300800 */
[----:B------:R-:W-:Y:S03]  /*c670*/  MUFU.EX2 R190, R120 ;  /* 0x0000007800be7308 */ /* 0x000fe60000000800 */
[----:B------:R-:W-:Y:S01]  /*c680*/  FFMA.FTZ R80, R87, c[0x0][0x23c], -R96 ;  /* 0x00008f0057507a23 */ /* 0x000fe20000010860 */
[-C--:B------:R-:W-:Y:S06]  /*c690*/  HMMA.16816.F32.BF16 R60, R64, R82.reuse, R60 ;  /* 0x00000052403c723c */ /* 0x080fec000004183c */
[----:B------:R1:W-:Y:S01]  /*c6a0*/  MUFU.EX2 R247, R80 ;  /* 0x0000005000f77308 */ /* 0x0003e20000000800 */
[--C-:B------:R-:W-:Y:S02]  /*c6b0*/  FFMA.FTZ R65, R86, c[0x0][0x23c], -R92.reuse ;  /* 0x00008f0056417a23 */ /* 0x100fe4000001085c */
[----:B------:R-:W-:Y:S01]  /*c6c0*/  FFMA.FTZ R64, R174, c[0x0][0x23c], -R92 ;  /* 0x00008f00ae407a23 */ /* 0x000fe2000001085c */
[----:B------:R-:W3:Y:S02]  /*c6d0*/  LDSM.16.MT88.4 R84, [R216+0x8800] ;  /* 0x00880000d854783b */ /* 0x000ee40000004200 */
[----:B------:R-:W-:Y:S01]  /*c6e0*/  MOV R174, R101 ;  /* 0x0000006500ae7202 */ /* 0x000fe20000000f00 */
[--C-:B------:R-:W-:Y:S03]  /*c6f0*/  FFMA.FTZ R101, R239, c[0x0][0x23c], -R75.reuse ;  /* 0x00008f00ef657a23 */ /* 0x100fe6000001084b */
[----:B------:R1:W-:Y:S01]  /*c700*/  MUFU.EX2 R239, R64 ;  /* 0x0000004000ef7308 */ /* 0x0003e20000000800 */
[C---:B------:R-:W-:Y:S02]  /*c710*/  FMUL.FTZ R66, R68.reuse, R198 ;  /* 0x000000c644427220 */ /* 0x040fe40000410000 */
[----:B------:R-:W-:Y:S01]  /*c720*/  FMUL.FTZ R67, R68, R199 ;  /* 0x000000c744437220 */ /* 0x000fe20000410000 */
[----:B------:R-:W-:Y:S01]  /*c730*/  MOV R199, R195 ;  /* 0x000000c300c77202 */ /* 0x000fe20000000f00 */
[----:B------:R-:W-:Y:S01]  /*c740*/  FFMA.FTZ R75, R131, c[0x0][0x23c], -R75 ;  /* 0x00008f00834b7a23 */ /* 0x000fe2000001084b */
[----:B------:R-:W-:Y:S02]  /*c750*/  MOV R195, R192 ;  /* 0x000000c000c37202 */ /* 0x000fe40000000f00 */
[----:B----4-:R-:W-:Y:S02]  /*c760*/  MOV R192, R185 ;  /* 0x000000b900c07202 */ /* 0x010fe40000000f00 */
[----:B------:R-:W-:Y:S01]  /*c770*/  MOV R185, R184 ;  /* 0x000000b800b97202 */ /* 0x000fe20000000f00 */
[----:B------:R-:W-:Y:S01]  /*c780*/  IMAD.MOV.U32 R184, RZ, RZ, R178 ;  /* 0x000000ffffb87224 */ /* 0x000fe200078e00b2 */
[----:B------:R-:W-:Y:S01]  /*c790*/  MOV R178, R173 ;  /* 0x000000ad00b27202 */ /* 0x000fe20000000f00 */
[----:B------:R-:W-:Y:S01]  /*c7a0*/  MUFU.EX2 R111, R111 ;  /* 0x0000006f006f7308 */ /* 0x000fe20000000800 */
[--C-:B-1----:R-:W-:Y:S01]  /*c7b0*/  FFMA.FTZ R80, R244, c[0x0][0x23c], -R96.reuse ;  /* 0x00008f00f4507a23 */ /* 0x102fe20000010860 */
[----:B------:R-:W-:Y:S05]  /*c7c0*/  MOV R245, R199 ;  /* 0x000000c700f57202 */ /* 0x000fea0000000f00 */
[--C-:B------:R-:W-:Y:S03]  /*c7d0*/  FFMA.FTZ R97, R245, c[0x0][0x23c], -R96.reuse ;  /* 0x00008f00f5617a23 */ /* 0x100fe60000010860 */
[----:B------:R1:W-:Y:S01]  /*c7e0*/  MUFU.EX2 R238, R80 ;  /* 0x0000005000ee7308 */ /* 0x0003e20000000800 */
[C---:B------:R-:W-:Y:S01]  /*c7f0*/  FMUL.FTZ R64, R69.reuse, R196 ;  /* 0x000000c445407220 */ /* 0x040fe20000410000 */
[----:B------:R-:W-:Y:S02]  /*c800*/  MOV R196, R183 ;  /* 0x000000b700c47202 */ /* 0x000fe40000000f00 */
[----:B------:R-:W-:Y:S02]  /*c810*/  MOV R183, R174 ;  /* 0x000000ae00b77202 */ /* 0x000fe40000000f00 */
[----:B------:R-:W-:Y:S04]  /*c820*/  MOV R240, R196 ;  /* 0x000000c400f07202 */ /* 0x000fe80000000f00 */
[----:B------:R4:W-:Y:S10]  /*c830*/  MUFU.EX2 R244, R65 ;  /* 0x0000004100f47308 */ /* 0x0009f40000000800 */
[----:B------:R-:W-:Y:S01]  /*c840*/  MUFU.EX2 R174, R95 ;  /* 0x0000005f00ae7308 */ /* 0x000fe20000000800 */
[----:B-1----:R-:W2:Y:S09]  /*c850*/  LDL.LU R80, [R1+0x34] ;  /* 0x0000340001507983 */ /* 0x002eb20000300800 */
[----:B------:R-:W-:Y:S01]  /*c860*/  MUFU.EX2 R173, R99 ;  /* 0x0000006300ad7308 */ /* 0x000fe20000000800 */
[----:B----4-:R-:W-:Y:S01]  /*c870*/  FMUL.FTZ R65, R69, R197 ;  /* 0x000000c545417220 */ /* 0x010fe20000410000 */
[----:B------:R-:W-:Y:S02]  /*c880*/  MOV R197, R182 ;  /* 0x000000b600c57202 */ /* 0x000fe40000000f00 */
[----:B------:R-:W-:Y:S02]  /*c890*/  MOV R182, R175 ;  /* 0x000000af00b67202 */ /* 0x000fe40000000f00 */
[----:B------:R-:W-:Y:S04]  /*c8a0*/  MOV R118, R197 ;  /* 0x000000c500767202 */ /* 0x000fe80000000f00 */
[----:B------:R-:W-:Y:S01]  /*c8b0*/  MUFU.EX2 R175, R101 ;  /* 0x0000006500af7308 */ /* 0x000fe20000000800 */
[----:B------:R-:W-:Y:S04]  /*c8c0*/  HMMA.16816.F32.BF16 R64, R76, R82, R64 ;  /* 0x000000524c40723c */ /* 0x000fe80000041840 */
[----:B------:R-:W-:Y:S03]  /*c8d0*/  MOV R197, R168 ;  /* 0x000000a800c57202 */ /* 0x000fe60000000f00 */
[----:B------:R-:W-:Y:S01]  /*c8e0*/  FFMA.FTZ R76, R189, c[0x0][0x23c], -R96 ;  /* 0x00008f00bd4c7a23 */ /* 0x000fe20000010860 */
[----:B------:R-:W-:Y:S01]  /*c8f0*/  MOV R189, R186 ;  /* 0x000000ba00bd7202 */ /* 0x000fe20000000f00 */
[----:B------:R-:W1:Y:S03]  /*c900*/  MUFU.EX2 R128, R128 ;  /* 0x0000008000807308 */ /* 0x000e660000000800 */
[----:B------:R-:W-:Y:S02]  /*c910*/  MOV R198, R189 ;  /* 0x000000bd00c67202 */ /* 0x000fe40000000f00 */
[----:B------:R-:W-:Y:S02]  /*c920*/  MOV R186, R180 ;  /* 0x000000b400ba7202 */ /* 0x000fe40000000f00 */
[----:B------:R-:W-:Y:S01]  /*c930*/  MOV R180, R109 ;  /* 0x0000006d00b47202 */ /* 0x000fe20000000f00 */
[----:B------:R-:W-:Y:S01]  /*c940*/  FFMA.FTZ R109, R236, c[0x0][0x23c], -R92 ;  /* 0x00008f00ec6d7a23 */ /* 0x000fe2000001085c */
[----:B------:R-:W-:Y:S01]  /*c950*/  F2FP.BF16.PACK_AB R77, R221, R248 ;  /* 0x000000f8dd4d723e */ /* 0x000fe200000010ff */
[----:B------:R-:W4:Y:S01]  /*c960*/  LDL.LU R92, [R1+0x38] ;  /* 0x00003800015c7983 */ /* 0x000f220000300800 */
[----:B------:R1:W-:Y:S01]  /*c970*/  MUFU.EX2 R210, R76 ;  /* 0x0000004c00d27308 */ /* 0x0003e20000000800 */
[----:B------:R-:W-:Y:S01]  /*c980*/  F2FP.BF16.PACK_AB R78, R165, R220 ;  /* 0x000000dca54e723e */ /* 0x000fe200000010ff */
[--C-:B------:R-:W-:Y:S01]  /*c990*/  FFMA.FTZ R115, R186, c[0x0][0x23c], -R96.reuse ;  /* 0x00008f00ba737a23 */ /* 0x100fe20000010860 */
[----:B------:R-:W-:Y:S02]  /*c9a0*/  F2FP.BF16.PACK_AB R79, R164, R166 ;  /* 0x000000a6a44f723e */ /* 0x000fe400000010ff */
[----:B------:R-:W-:Y:S02]  /*c9b0*/  F2FP.BF16.PACK_AB R82, R142, R139 ;  /* 0x0000008b8e52723e */ /* 0x000fe400000010ff */
[----:B------:R-:W-:Y:S02]  /*c9c0*/  F2FP.BF16.PACK_AB R83, R147, R138 ;  /* 0x0000008a9353723e */ /* 0x000fe400000010ff */
[----:B------:R-:W-:Y:S01]  /*c9d0*/  MOV R236, R195 ;  /* 0x000000c300ec7202 */ /* 0x000fe20000000f00 */
[----:B------:R3:W-:Y:S10]  /*c9e0*/  MUFU.EX2 R189, R100 ;  /* 0x0000006400bd7308 */ /* 0x0007f40000000800 */
[----:B------:R-:W-:Y:S01]  /*c9f0*/  MUFU.EX2 R186, R104 ;  /* 0x0000006800ba7308 */ /* 0x000fe20000000800 */
[----:B-1----:R-:W-:Y:S09]  /*ca00*/  F2FP.BF16.PACK_AB R76, R222, R249 ;  /* 0x000000f9de4c723e */ /* 0x002ff200000010ff */
[----:B------:R-:W-:Y:S01]  /*ca10*/  MUFU.EX2 R109, R109 ;  /* 0x0000006d006d7308 */ /* 0x000fe20000000800 */
[-C--:B---3--:R-:W-:Y:S03]  /*ca20*/  HMMA.16816.F32.BF16 R4, R76, R84.reuse, R4 ;  /* 0x000000544c04723c */ /* 0x088fe60000041804 */
[----:B------:R-:W-:Y:S06]  /*ca30*/  FFMA.FTZ R100, R176, c[0x0][0x23c], -R96 ;  /* 0x00008f00b0647a23 */ /* 0x000fec0000010860 */
[----:B------:R1:W-:Y:S10]  /*ca40*/  MUFU.EX2 R176, R103 ;  /* 0x0000006700b07308 */ /* 0x0003f40000000800 */
[----:B------:R-:W-:Y:S10]  /*ca50*/  MUFU.EX2 R104, R215 ;  /* 0x000000d700687308 */ /* 0x000ff40000000800 */
[----:B------:R-:W-:Y:S01]  /*ca60*/  MUFU.EX2 R115, R115 ;  /* 0x0000007300737308 */ /* 0x000fe20000000800 */
[----:B--2---:R-:W-:Y:S01]  /*ca70*/  FFMA.FTZ R69, R69, R81, R207 ;  /* 0x0000005145457223 */ /* 0x004fe200000100cf */
[----:B------:R-:W-:Y:S08]  /*ca80*/  F2FP.BF16.PACK_AB R81, R141, R136 ;  /* 0x000000888d51723e */ /* 0x000ff000000010ff */
[----:B------:R-:W-:Y:S01]  /*ca90*/  MUFU.EX2 R207, R94 ;  /* 0x0000005e00cf7308 */ /* 0x000fe20000000800 */
[----:B-1----:R-:W-:Y:S01]  /*caa0*/  FADD.FTZ R103, R243, R69 ;  /* 0x00000045f3677221 */ /* 0x002fe20000010000 */
[----:B------:R-:W-:Y:S01]  /*cab0*/  F2FP.BF16.PACK_AB R69, R150, R146 ;  /* 0x000000929645723e */ /* 0x000fe200000010ff */
[----:B------:R-:W-:Y:S01]  /*cac0*/  FFMA.FTZ R102, R68, R80, R102 ;  /* 0x0000005044667223 */ /* 0x000fe20000010066 */
[----:B------:R-:W-:Y:S01]  /*cad0*/  F2FP.BF16.PACK_AB R80, R137, R140 ;  /* 0x0000008c8950723e */ /* 0x000fe200000010ff */
[----:B------:R-:W-:Y:S01]  /*cae0*/  FFMA.FTZ R68, R198, c[0x0][0x23c], -R96 ;  /* 0x00008f00c6447a23 */ /* 0x000fe20000010860 */
[----:B------:R-:W-:Y:S01]  /*caf0*/  MOV R198, R194 ;  /* 0x000000c200c67202 */ /* 0x000fe20000000f00 */
[----:B------:R-:W-:Y:S01]  /*cb00*/  FADD.FTZ R102, R197, R102 ;  /* 0x00000066c5667221 */ /* 0x000fe20000010000 */
[----:B------:R-:W-:Y:S02]  /*cb10*/  F2FP.BF16.PACK_AB R197, R119, R128 ;  /* 0x0000008077c5723e */ /* 0x000fe400000010ff */
[----:B------:R1:W-:Y:S01]  /*cb20*/  MUFU.EX2 R168, R68 ;  /* 0x0000004400a87308 */ /* 0x0003e20000000800 */
[----:B------:R-:W-:Y:S01]  /*cb30*/  MOV R131, R198 ;  /* 0x000000c600837202 */ /* 0x000fe20000000f00 */
[C---:B------:R-:W-:Y:S04]  /*cb40*/  HMMA.16816.F32.BF16 R8, R80.reuse, R84, R8 ;  /* 0x000000545008723c */ /* 0x040fe80000041808 */
[----:B------:R-:W-:Y:S02]  /*cb50*/  MOV R198, R178 ;  /* 0x000000b200c67202 */ /* 0x000fe40000000f00 */
[----:B------:R-:W-:Y:S02]  /*cb60*/  MOV R194, R188 ;  /* 0x000000bc00c27202 */ /* 0x000fe40000000f00 */
[-C--:B------:R-:W-:Y:S01]  /*cb70*/  HMMA.16816.F32.BF16 R12, R80, R86.reuse, R12 ;  /* 0x00000056500c723c */ /* 0x080fe2000004180c */
[----:B------:R2:W-:Y:S03]  /*cb80*/  MUFU.EX2 R188, R98 ;  /* 0x0000006200bc7308 */ /* 0x0005e60000000800 */
[----:B------:R-:W-:Y:S02]  /*cb90*/  IMAD.MOV.U32 R211, RZ, RZ, R194 ;  /* 0x000000ffffd37224 */ /* 0x000fe400078e00c2 */
[--C-:B------:R-:W-:Y:S02]  /*cba0*/  FFMA.FTZ R114, R198, c[0x0][0x23c], -R96.reuse ;  /* 0x00008f00c6727a23 */ /* 0x100fe40000010860 */
[C---:B------:R-:W-:Y:S01]  /*cbb0*/  HMMA.16816.F32.BF16 R16, R76.reuse, R86, R16 ;  /* 0x000000564c10723c */ /* 0x040fe20000041810 */
[----:B------:R-:W3:Y:S03]  /*cbc0*/  LDSM.16.MT88.4 R84, [R217+0x8800] ;  /* 0x00880000d954783b */ /* 0x000ee60000004200 */
[----:B------:R-:W-:Y:S01]  /*cbd0*/  MUFU.EX2 R114, R114 ;  /* 0x0000007200727308 */ /* 0x000fe20000000800 */
[----:B-1----:R-:W-:Y:S01]  /*cbe0*/  FFMA.FTZ R68, R193, c[0x0][0x23c], -R96 ;  /* 0x00008f00c1447a23 */ /* 0x002fe20000010860 */
[----:B------:R-:W-:Y:S02]  /*cbf0*/  MOV R193, R187 ;  /* 0x000000bb00c17202 */ /* 0x000fe40000000f00 */
[-C--:B------:R-:W-:Y:S04]  /*cc00*/  HMMA.16816.F32.BF16 R20, R76, R88.reuse, R20 ;  /* 0x000000584c14723c */ /* 0x080fe80000041814 */
[----:B------:R-:W-:Y:S01]  /*cc10*/  MOV R187, R177 ;  /* 0x000000b100bb7202 */ /* 0x000fe20000000f00 */
[----:B----4-:R-:W-:Y:S01]  /*cc20*/  FFMA.FTZ R2, R2, R92, R214 ;  /* 0x0000005c02027223 */ /* 0x010fe200000100d6 */
[----:B------:R-:W-:Y:S01]  /*cc30*/  MOV R177, R172 ;  /* 0x000000ac00b17202 */ /* 0x000fe20000000f00 */
[----:B------:R-:W-:Y:S01]  /*cc40*/  LDSM.16.MT88.4 R92, [R217+0x9000] ;  /* 0x00900000d95c783b */ /* 0x000fe20000004200 */
[C---:B------:R-:W-:Y:S01]  /*cc50*/  HMMA.16816.F32.BF16 R24, R80.reuse, R88, R24 ;  /* 0x000000585018723c */ /* 0x040fe20000041818 */
[----:B------:R1:W-:Y:S03]  /*cc60*/  MUFU.EX2 R172, R68 ;  /* 0x0000004400ac7308 */ /* 0x0003e60000000800 */
[----:B--2---:R-:W-:Y:S01]  /*cc70*/  FFMA.FTZ R98, R131, c[0x0][0x23c], -R96 ;  /* 0x00008f0083627a23 */ /* 0x004fe20000010860 */
[----:B------:R-:W-:Y:S01]  /*cc80*/  MOV R214, R193 ;  /* 0x000000c100d67202 */ /* 0x000fe20000000f00 */
[----:B------:R-:W-:Y:S01]  /*cc90*/  FADD.FTZ R101, R242, R2 ;  /* 0x00000002f2657221 */ /* 0x000fe20000010000 */
[----:B------:R-:W-:Y:S01]  /*cca0*/  MOV R199, R177 ;  /* 0x000000b100c77202 */ /* 0x000fe20000000f00 */
[-C--:B------:R-:W-:Y:S03]  /*ccb0*/  HMMA.16816.F32.BF16 R28, R80, R90.reuse, R28 ;  /* 0x0000005a501c723c */ /* 0x080fe6000004181c */
[----:B------:R-:W-:Y:S01]  /*ccc0*/  MUFU.EX2 R120, R98 ;  /* 0x0000006200787308 */ /* 0x000fe20000000800 */
[----:B------:R-:W-:Y:S01]  /*ccd0*/  FFMA.FTZ R110, R199, c[0x0][0x23c], -R96 ;  /* 0x00008f00c76e7a23 */ /* 0x000fe20000010860 */
[----:B------:R-:W-:Y:S03]  /*cce0*/  MOV R193, R184 ;  /* 0x000000b800c17202 */ /* 0x000fe60000000f00 */
[C---:B------:R-:W-:Y:S01]  /*ccf0*/  HMMA.16816.F32.BF16 R32, R76.reuse, R90, R32 ;  /* 0x0000005a4c20723c */ /* 0x040fe20000041820 */
[----:B------:R-:W2:Y:S03]  /*cd00*/  LDSM.16.MT88.4 R88, [R218+0x8800] ;  /* 0x00880000da58783b */ /* 0x000ea60000004200 */
[----:B------:R-:W-:Y:S01]  /*cd10*/  FADD.FTZ R2, R193, R103 ;  /* 0x00000067c1027221 */ /* 0x000fe20000010000 */
[----:B------:R-:W-:Y:S03]  /*cd20*/  MUFU.EX2 R177, R122 ;  /* 0x0000007a00b17308 */ /* 0x000fe60000000800 */
[----:B------:R-:W-:Y:S01]  /*cd30*/  FADD.FTZ R2, R180, R2 ;  /* 0x00000002b4027221 */ /* 0x000fe20000010000 */
[-C--:B---3--:R-:W-:Y:S03]  /*cd40*/  HMMA.16816.F32.BF16 R36, R76, R84.reuse, R36 ;  /* 0x000000544c24723c */ /* 0x088fe60000041824 */
[----:B-1----:R-:W-:Y:S01]  /*cd50*/  FFMA.FTZ R68, R179, c[0x0][0x23c], -R96 ;  /* 0x00008f00b3447a23 */ /* 0x002fe20000010860 */
[----:B------:R-:W-:Y:S01]  /*cd60*/  MOV R180, R151 ;  /* 0x0000009700b47202 */ /* 0x000fe20000000f00 */
[----:B------:R-:W-:Y:S01]  /*cd70*/  FADD.FTZ R2, R249, R2 ;  /* 0x00000002f9027221 */ /* 0x000fe20000010000 */
[----:B------:R-:W1:Y:S02]  /*cd80*/  MUFU.EX2 R103, R129 ;  /* 0x0000008100677308 */ /* 0x000e640000000800 */
[C---:B------:R-:W-:Y:S04]  /*cd90*/  HMMA.16816.F32.BF16 R40, R80.reuse, R84, R40 ;  /* 0x000000545028723c */ /* 0x040fe80000041828 */
[----:B------:R-:W-:Y:S01]  /*cda0*/  FADD.FTZ R2, R222, R2 ;  /* 0x00000002de027221 */ /* 0x000fe20000010000 */
[----:B------:R-:W-:Y:S03]  /*cdb0*/  MOV R245, R180 ;  /* 0x000000b400f57202 */ /* 0x000fe60000000f00 */
[-C--:B------:R-:W-:Y:S01]  /*cdc0*/  HMMA.16816.F32.BF16 R44, R80, R86.reuse, R44 ;  /* 0x00000056502c723c */ /* 0x080fe2000004182c */
[----:B------:R3:W-:Y:S03]  /*cdd0*/  MUFU.EX2 R179, R68 ;  /* 0x0000004400b37308 */ /* 0x0007e60000000800 */
[----:B------:R-:W-:Y:S01]  /*cde0*/  FADD.FTZ R2, R220, R2 ;  /* 0x00000002dc027221 */ /* 0x000fe20000010000 */
[----:B------:R-:W-:Y:S03]  /*cdf0*/  IADD3 R245, R245, -0x1, RZ ;  /* 0xfffffffff5f57810 */ /* 0x000fe60007ffe0ff */
[C---:B------:R-:W-:Y:S01]  /*ce00*/  HMMA.16816.F32.BF16 R48, R76.reuse, R86, R48 ;  /* 0x000000564c30723c */ /* 0x040fe20000041830 */
[----:B------:R-:W4:Y:S02]  /*ce10*/  LDSM.16.MT88.4 R84, [R216+0x9000] ;  /* 0x00900000d854783b */ /* 0x000f240000004200 */
[----:B------:R-:W-:Y:S01]  /*ce20*/  MUFU.EX2 R122, R97 ;  /* 0x00000061007a7308 */ /* 0x000fe20000000800 */
[----:B------:R-:W-:Y:S01]  /*ce30*/  FADD.FTZ R2, R165, R2 ;  /* 0x00000002a5027221 */ /* 0x000fe20000010000 */
[----:B-1----:R-:W-:Y:S03]  /*ce40*/  F2FP.BF16.PACK_AB R198, R103, R104 ;  /* 0x0000006867c6723e */ /* 0x002fe600000010ff */
[-C--:B--2---:R-:W-:Y:S04]  /*ce50*/  HMMA.16816.F32.BF16 R52, R76, R88.reuse, R52 ;  /* 0x000000584c34723c */ /* 0x084fe80000041834 */
[----:B------:R-:W-:Y:S01]  /*ce60*/  FADD.FTZ R2, R148, R2 ;  /* 0x0000000294027221 */ /* 0x000fe20000010000 */
[----:B------:R-:W-:Y:S03]  /*ce70*/  MUFU.EX2 R184, R132 ;  /* 0x0000008400b87308 */ /* 0x000fe60000000800 */
[C---:B------:R-:W-:Y:S04]  /*ce80*/  HMMA.16816.F32.BF16 R56, R80.reuse, R88, R56 ;  /* 0x000000585038723c */ /* 0x040fe80000041838 */
[--C-:B---3--:R-:W-:Y:S01]  /*ce90*/  FFMA.FTZ R68, R118, c[0x0][0x23c], -R96.reuse ;  /* 0x00008f0076447a23 */ /* 0x108fe20000010860 */
[----:B------:R-:W-:Y:S02]  /*cea0*/  MOV R118, R187 ;  /* 0x000000bb00767202 */ /* 0x000fe40000000f00 */
[----:B------:R-:W-:Y:S01]  /*ceb0*/  MUFU.EX2 R187, R123 ;  /* 0x0000007b00bb7308 */ /* 0x000fe20000000800 */
[-C--:B------:R-:W-:Y:S01]  /*cec0*/  HMMA.16816.F32.BF16 R60, R80, R90.reuse, R60 ;  /* 0x0000005a503c723c */ /* 0x080fe2000004183c */
[----:B------:R-:W1:Y:S03]  /*ced0*/  LDSM.16.MT88.4 R80, [R219+0x9000] ;  /* 0x00900000db50783b */ /* 0x000e660000004200 */
[--C-:B------:R-:W-:Y:S02]  /*cee0*/  FFMA.FTZ R99, R118, c[0x0][0x23c], -R96.reuse ;  /* 0x00008f0076637a23 */ /* 0x100fe40000010860 */
[--C-:B------:R-:W-:Y:S01]  /*cef0*/  FFMA.FTZ R118, R71, c[0x0][0x23c], -R96.reuse ;  /* 0x00008f0047767a23 */ /* 0x100fe20000010860 */
[----:B------:R-:W-:Y:S01]  /*cf00*/  F2FP.BF16.PACK_AB R71, R163, R182 ;  /* 0x000000b6a347723e */ /* 0x000fe200000010ff */
[----:B------:R-:W-:Y:S01]  /*cf10*/  HMMA.16816.F32.BF16 R64, R76, R90, R64 ;  /* 0x0000005a4c40723c */ /* 0x000fe20000041840 */
[----:B------:R2:W-:Y:S01]  /*cf20*/  MUFU.EX2 R178, R68 ;  /* 0x0000004400b27308 */ /* 0x0005e20000000800 */
[----:B------:R-:W3:Y:S02]  /*cf30*/  LDSM.16.MT88.4 R88, [R218+0x9000] ;  /* 0x00900000da58783b */ /* 0x000ee40000004200 */
[----:B------:R-:W-:Y:S01]  /*cf40*/  FFMA.FTZ R96, R70, c[0x0][0x23c], -R96 ;  /* 0x00008f0046607a23 */ /* 0x000fe20000010860 */
[----:B------:R-:W-:Y:S02]  /*cf50*/  F2FP.BF16.PACK_AB R70, R181, R183 ;  /* 0x000000b7b546723e */ /* 0x000fe400000010ff */
[----:B------:R-:W-:Y:S02]  /*cf60*/  F2FP.BF16.PACK_AB R76, R145, R144 ;  /* 0x00000090914c723e */ /* 0x000fe400000010ff */
[----:B------:R-:W-:Y:S02]  /*cf70*/  F2FP.BF16.PACK_AB R77, R157, R143 ;  /* 0x0000008f9d4d723e */ /* 0x000fe400000010ff */
[----:B------:R-:W-:Y:S01]  /*cf80*/  MUFU.EX2 R96, R96 ;  /* 0x0000006000607308 */ /* 0x000fe20000000800 */
[----:B------:R-:W-:Y:S02]  /*cf90*/  F2FP.BF16.PACK_AB R78, R159, R158 ;  /* 0x0000009e9f4e723e */ /* 0x000fe400000010ff */
[----:B------:R-:W-:Y:S07]  /*cfa0*/  F2FP.BF16.PACK_AB R79, R154, R156 ;  /* 0x0000009c9a4f723e */ /* 0x000fee00000010ff */
[----:B------:R-:W-:Y:S01]  /*cfb0*/  MUFU.EX2 R132, R105 ;  /* 0x0000006900847308 */ /* 0x000fe20000000800 */
[----:B--2---:R-:W2:Y:S04]  /*cfc0*/  LDL.LU R68, [R1+0x3c] ;  /* 0x00003c0001447983 */ /* 0x004ea80000300800 */
[----:B------:R1:W5:Y:S05]  /*cfd0*/  LDL.LU R222, [R1+0x8c] ;  /* 0x00008c0001de7983 */ /* 0x00036a0000300800 */
[----:B------:R-:W-:Y:S10]  /*cfe0*/  MUFU.EX2 R131, R107 ;  /* 0x0000006b00837308 */ /* 0x000ff40000000800 */
[----:B------:R-:W-:Y:S10]  /*cff0*/  MUFU.EX2 R123, R108 ;  /* 0x0000006c007b7308 */ /* 0x000ff40000000800 */
[----:B------:R-:W-:Y:S10]  /*d000*/  MUFU.EX2 R108, R99 ;  /* 0x00000063006c7308 */ /* 0x000ff40000000800 */
[----:B------:R-:W-:Y:S10]  /*d010*/  MUFU.EX2 R107, R100 ;  /* 0x00000064006b7308 */ /* 0x000ff40000000800 */
[----:B------:R-:W-:Y:S10]  /*d020*/  MUFU.EX2 R105, R213 ;  /* 0x000000d500697308 */ /* 0x000ff40000000800 */
[----:B------:R-:W-:Y:S10]  /*d030*/  MUFU.EX2 R110, R110 ;  /* 0x0000006e006e7308 */ /* 0x000ff40000000800 */
[----:B------:R-:W-:Y:S10]  /*d040*/  MUFU.EX2 R100, R200 ;  /* 0x000000c800647308 */ /* 0x000ff40000000800 */
[----:B------:R-:W-:Y:S01]  /*d050*/  MUFU.EX2 R99, R121 ;  /* 0x0000007900637308 */ /* 0x000fe20000000800 */
[----:B--2---:R-:W-:Y:S01]  /*d060*/  FFMA.FTZ R0, R0, R68, R237 ;  /* 0x0000004400007223 */ /* 0x004fe200000100ed */
[----:B------:R-:W-:Y:S02]  /*d070*/  F2FP.BF16.PACK_AB R68, R149, R148 ;  /* 0x000000949544723e */ /* 0x000fe400000010ff */
[----:B------:R-:W-:Y:S01]  /*d080*/  MOV R237, R192 ;  /* 0x000000c000ed7202 */ /* 0x000fe20000000f00 */
[----:B------:R-:W-:Y:S01]  /*d090*/  FADD.FTZ R0, R246, R0 ;  /* 0x00000000f6007221 */ /* 0x000fe20000010000 */
[----:B------:R-:W-:Y:S04]  /*d0a0*/  MOV R192, R185 ;  /* 0x000000b900c07202 */ /* 0x000fe80000000f00 */
[----:B------:R-:W-:Y:S01]  /*d0b0*/  MUFU.EX2 R185, R126 ;  /* 0x0000007e00b97308 */ /* 0x000fe20000000800 */
[-C--:B----4-:R-:W-:Y:S05]  /*d0c0*/  HMMA.16816.F32.BF16 R4, R68, R84.reuse, R4 ;  /* 0x000000544404723c */ /* 0x090fea0000041804 */
[----:B------:R-:W-:Y:S03]  /*d0d0*/  FADD.FTZ R0, R241, R0 ;  /* 0x00000000f1007221 */ /* 0x000fe60000010000 */
[C---:B------:R-:W-:Y:S01]  /*d0e0*/  HMMA.16816.F32.BF16 R8, R76.reuse, R84, R8 ;  /* 0x000000544c08723c */ /* 0x040fe20000041808 */
[----:B------:R-:W-:Y:S03]  /*d0f0*/  MUFU.EX2 R126, R106 ;  /* 0x0000006a007e7308 */ /* 0x000fe60000000800 */
[----:B------:R-:W-:Y:S04]  /*d100*/  FADD.FTZ R0, R252, R0 ;  /* 0x00000000fc007221 */ /* 0x000fe80000010000 */
[-C--:B------:R-:W-:Y:S03]  /*d110*/  HMMA.16816.F32.BF16 R12, R76, R86.reuse, R12 ;  /* 0x000000564c0c723c */ /* 0x080fe6000004180c */
[----:B------:R-:W2:Y:S01]  /*d120*/  MUFU.EX2 R106, R212 ;  /* 0x000000d4006a7308 */ /* 0x000ea20000000800 */
[----:B------:R-:W-:Y:S04]  /*d130*/  FADD.FTZ R0, R136, R0 ;  /* 0x0000000088007221 */ /* 0x000fe80000010000 */
[C---:B------:R-:W-:Y:S01]  /*d140*/  HMMA.16816.F32.BF16 R16, R68.reuse, R86, R16 ;  /* 0x000000564410723c */ /* 0x040fe20000041810 */
[----:B------:R-:W-:Y:S03]  /*d150*/  LDSM.16.MT88.4 R84, [R219+0x9800] ;  /* 0x00980000db54783b */ /* 0x000fe60000004200 */
[----:B------:R-:W-:Y:S04]  /*d160*/  FADD.FTZ R0, R141, R0 ;  /* 0x000000008d007221 */ /* 0x000fe80000010000 */
[-C--:B-1----:R-:W-:Y:S04]  /*d170*/  HMMA.16816.F32.BF16 R20, R68, R80.reuse, R20 ;  /* 0x000000504414723c */ /* 0x082fe80000041814 */
[----:B------:R-:W-:Y:S04]  /*d180*/  FADD.FTZ R0, R138, R0 ;  /* 0x000000008a007221 */ /* 0x000fe80000010000 */
[C---:B------:R-:W-:Y:S04]  /*d190*/  HMMA.16816.F32.BF16 R24, R76.reuse, R80, R24 ;  /* 0x000000504c18723c */ /* 0x040fe80000041818 */
[----:B--2---:R-:W-:Y:S01]  /*d1a0*/  F2FP.BF16.PACK_AB R196, R105, R106 ;  /* 0x0000006a69c4723e */ /* 0x004fe200000010ff */
[----:B------:R-:W-:Y:S03]  /*d1b0*/  FADD.FTZ R0, R147, R0 ;  /* 0x0000000093007221 */ /* 0x000fe60000010000 */
[-C--:B------:R-:W-:Y:S04]  /*d1c0*/  HMMA.16816.F32.BF16 R28, R76, R82.reuse, R28 ;  /* 0x000000524c1c723c */ /* 0x080fe8000004181c */
[----:B------:R-:W-:Y:S04]  /*d1d0*/  FADD.FTZ R0, R143, R0 ;  /* 0x000000008f007221 */ /* 0x000fe80000010000 */
[C---:B------:R-:W-:Y:S01]  /*d1e0*/  HMMA.16816.F32.BF16 R32, R68.reuse, R82, R32 ;  /* 0x000000524420723c */ /* 0x040fe20000041820 */
[----:B------:R-:W1:Y:S03]  /*d1f0*/  LDSM.16.MT88.4 R80, [R216+0x9800] ;  /* 0x00980000d850783b */ /* 0x000e660000004200 */
[----:B------:R-:W-:Y:S04]  /*d200*/  FADD.FTZ R0, R157, R0 ;  /* 0x000000009d007221 */ /* 0x000fe80000010000 */
[-C--:B------:R-:W-:Y:S04]  /*d210*/  HMMA.16816.F32.BF16 R36, R68, R92.reuse, R36 ;  /* 0x0000005c4424723c */ /* 0x080fe80000041824 */
[----:B------:R-:W-:Y:S04]  /*d220*/  FADD.FTZ R0, R156, R0 ;  /* 0x000000009c007221 */ /* 0x000fe80000010000 */
[C---:B------:R-:W-:Y:S04]  /*d230*/  HMMA.16816.F32.BF16 R40, R76.reuse, R92, R40 ;  /* 0x0000005c4c28723c */ /* 0x040fe80000041828 */
[----:B------:R-:W-:Y:S04]  /*d240*/  FADD.FTZ R0, R154, R0 ;  /* 0x000000009a007221 */ /* 0x000fe80000010000 */
[-C--:B------:R-:W-:Y:S04]  /*d250*/  HMMA.16816.F32.BF16 R44, R76, R94.reuse, R44 ;  /* 0x0000005e4c2c723c */ /* 0x080fe8000004182c */
[----:B------:R-:W-:Y:S04]  /*d260*/  FADD.FTZ R0, R160, R0 ;  /* 0x00000000a0007221 */ /* 0x000fe80000010000 */
[C---:B------:R-:W-:Y:S01]  /*d270*/  HMMA.16816.F32.BF16 R48, R68.reuse, R94, R48 ;  /* 0x0000005e4430723c */ /* 0x040fe20000041830 */
[----:B------:R-:W2:Y:S03]  /*d280*/  LDSM.16.MT88.4 R92, [R217+0x9800] ;  /* 0x00980000d95c783b */ /* 0x000ea60000004200 */
[----:B------:R-:W-:Y:S04]  /*d290*/  FADD.FTZ R0, R247, R0 ;  /* 0x00000000f7007221 */ /* 0x000fe80000010000 */
[-C--:B---3--:R-:W-:Y:S04]  /*d2a0*/  HMMA.16816.F32.BF16 R52, R68, R88.reuse, R52 ;  /* 0x000000584434723c */ /* 0x088fe80000041834 */
[----:B------:R-:W-:Y:S04]  /*d2b0*/  FADD.FTZ R0, R238, R0 ;  /* 0x00000000ee007221 */ /* 0x000fe80000010000 */
[C---:B------:R-:W-:Y:S04]  /*d2c0*/  HMMA.16816.F32.BF16 R56, R76.reuse, R88, R56 ;  /* 0x000000584c38723c */ /* 0x040fe80000041838 */
[----:B------:R-:W-:Y:S04]  /*d2d0*/  FADD.FTZ R0, R210, R0 ;  /* 0x00000000d2007221 */ /* 0x000fe80000010000 */
[-C--:B------:R-:W-:Y:S07]  /*d2e0*/  HMMA.16816.F32.BF16 R60, R76, R90.reuse, R60 ;  /* 0x0000005a4c3c723c */ /* 0x080fee000004183c */
[----:B------:R-:W-:Y:S01]  /*d2f0*/  FADD.FTZ R77, R192, R102 ;  /* 0x00000066c04d7221 */ /* 0x000fe20000010000 */
[----:B------:R-:W-:Y:S01]  /*d300*/  HMMA.16816.F32.BF16 R64, R68, R90, R64 ;  /* 0x0000005a4440723c */ /* 0x000fe20000041840 */
[----:B------:R-:W3:Y:S01]  /*d310*/  LDSM.16.MT88.4 R88, [R218+0x9800] ;  /* 0x00980000da58783b */ /* 0x000ee20000004200 */
[----:B------:R-:W-:Y:S02]  /*d320*/  MUFU.EX2 R102, R130 ;  /* 0x0000008200667308 */ /* 0x000fe40000000800 */
[----:B------:R-:W-:Y:S01]  /*d330*/  FADD.FTZ R76, R251, R101 ;  /* 0x00000065fb4c7221 */ /* 0x000fe20000010000 */
[----:B------:R-:W-:Y:S01]  /*d340*/  F2FP.BF16.PACK_AB R78, R239, R244 ;  /* 0x000000f4ef4e723e */ /* 0x000fe200000010ff */
[----:B------:R-:W-:Y:S01]  /*d350*/  FADD.FTZ R98, R167, R77 ;  /* 0x0000004da7627221 */ /* 0x000fe20000010000 */
[----:B------:R-:W-:Y:S01]  /*d360*/  F2FP.BF16.PACK_AB R68, R162, R155 ;  /* 0x0000009ba244723e */ /* 0x000fe200000010ff */
[----:B------:R-:W-:Y:S01]  /*d370*/  FADD.FTZ R97, R250, R76 ;  /* 0x0000004cfa617221 */ /* 0x000fe20000010000 */
[----:B------:R-:W-:Y:S03]  /*d380*/  F2FP.BF16.PACK_AB R69, R161, R153 ;  /* 0x00000099a145723e */ /* 0x000fe600000010ff */
[----:B------:R-:W-:Y:S01]  /*d390*/  F2FP.BF16.PACK_AB R70, R236, R214 ;  /* 0x000000d6ec46723e */ /* 0x000fe200000010ff */
[----:B------:R-:W4:Y:S01]  /*d3a0*/  MUFU.EX2 R101, R75 ;  /* 0x0000004b00657308 */ /* 0x000f220000000800 */
[----:B------:R-:W-:Y:S02]  /*d3b0*/  F2FP.BF16.PACK_AB R71, R240, R211 ;  /* 0x000000d3f047723e */ /* 0x000fe400000010ff */
[----:B------:R-:W-:Y:S02]  /*d3c0*/  F2FP.BF16.PACK_AB R76, R237, R152 ;  /* 0x00000098ed4c723e */ /* 0x000fe400000010ff */
[----:B------:R-:W-:Y:S02]  /*d3d0*/  F2FP.BF16.PACK_AB R77, R247, R160 ;  /* 0x000000a0f74d723e */ /* 0x000fe400000010ff */
[----:B------:R-:W-:Y:S01]  /*d3e0*/  F2FP.BF16.PACK_AB R79, R210, R238 ;  /* 0x000000eed24f723e */ /* 0x000fe200000010ff */
[-C--:B-1----:R-:W-:Y:S03]  /*d3f0*/  HMMA.16816.F32.BF16 R4, R68, R80.reuse, R4 ;  /* 0x000000504404723c */ /* 0x082fe60000041804 */
[----:B------:R-:W-:Y:S05]  /*d400*/  F2FP.BF16.PACK_AB R192, R99, R100 ;  /* 0x0000006463c0723e */ /* 0x000fea00000010ff */
[C---:B------:R-:W-:Y:S08]  /*d410*/  HMMA.16816.F32.BF16 R8, R76.reuse, R80, R8 ;  /* 0x000000504c08723c */ /* 0x040ff00000041808 */
[-C--:B------:R-:W-:Y:S04]  /*d420*/  HMMA.16816.F32.BF16 R12, R76, R82.reuse, R12 ;  /* 0x000000524c0c723c */ /* 0x080fe8000004180c */
[----:B----4-:R-:W-:Y:S04]  /*d430*/  F2FP.BF16.PACK_AB R199, R101, R102 ;  /* 0x0000006665c7723e */ /* 0x010fe800000010ff */
[C---:B------:R-:W-:Y:S01]  /*d440*/  HMMA.16816.F32.BF16 R16, R68.reuse, R82, R16 ;  /* 0x000000524410723c */ /* 0x040fe20000041810 */
[----:B------:R-:W1:Y:S07]  /*d450*/  LDSM.16.MT88.4 R80, [R216+0xa000] ;  /* 0x00a00000d850783b */ /* 0x000e6e0000004200 */
[-C--:B------:R-:W-:Y:S08]  /*d460*/  HMMA.16816.F32.BF16 R20, R68, R84.reuse, R20 ;  /* 0x000000544414723c */ /* 0x080ff00000041814 */
[C---:B------:R-:W-:Y:S08]  /*d470*/  HMMA.16816.F32.BF16 R24, R76.reuse, R84, R24 ;  /* 0x000000544c18723c */ /* 0x040ff00000041818 */
[-C--:B------:R-:W-:Y:S08]  /*d480*/  HMMA.16816.F32.BF16 R28, R76, R86.reuse, R28 ;  /* 0x000000564c1c723c */ /* 0x080ff0000004181c */
[C---:B------:R-:W-:Y:S01]  /*d490*/  HMMA.16816.F32.BF16 R32, R68.reuse, R86, R32 ;  /* 0x000000564420723c */ /* 0x040fe20000041820 */
[----:B------:R-:W4:Y:S07]  /*d4a0*/  LDSM.16.MT88.4 R84, [R219+0xa000] ;  /* 0x00a00000db54783b */ /* 0x000f2e0000004200 */
[-C--:B--2---:R-:W-:Y:S08]  /*d4b0*/  HMMA.16816.F32.BF16 R36, R68, R92.reuse, R36 ;  /* 0x0000005c4424723c */ /* 0x084ff00000041824 */
[C---:B------:R-:W-:Y:S08]  /*d4c0*/  HMMA.16816.F32.BF16 R40, R76.reuse, R92, R40 ;  /* 0x0000005c4c28723c */ /* 0x040ff00000041828 */
[-C--:B------:R-:W-:Y:S08]  /*d4d0*/  HMMA.16816.F32.BF16 R44, R76, R94.reuse, R44 ;  /* 0x0000005e4c2c723c */ /* 0x080ff0000004182c */
[C---:B------:R-:W-:Y:S01]  /*d4e0*/  HMMA.16816.F32.BF16 R48, R68.reuse, R94, R48 ;  /* 0x0000005e4430723c */ /* 0x040fe20000041830 */
[----:B------:R-:W2:Y:S07]  /*d4f0*/  LDSM.16.MT88.4 R92, [R217+0xa000] ;  /* 0x00a00000d95c783b */ /* 0x000eae0000004200 */
[-C--:B---3--:R-:W-:Y:S08]  /*d500*/  HMMA.16816.F32.BF16 R52, R68, R88.reuse, R52 ;  /* 0x000000584434723c */ /* 0x088ff00000041834 */
[C---:B------:R-:W-:Y:S08]  /*d510*/  HMMA.16816.F32.BF16 R56, R76.reuse, R88, R56 ;  /* 0x000000584c38723c */ /* 0x040ff00000041838 */
[-C--:B------:R-:W-:Y:S07]  /*d520*/  HMMA.16816.F32.BF16 R60, R76, R90.reuse, R60 ;  /* 0x0000005a4c3c723c */ /* 0x080fee000004183c */
[----:B------:R-:W-:Y:S01]  /*d530*/  FADD.FTZ R77, R248, R98 ;  /* 0x00000062f84d7221 */ /* 0x000fe20000010000 */
[----:B------:R-:W-:Y:S01]  /*d540*/  HMMA.16816.F32.BF16 R64, R68, R90, R64 ;  /* 0x0000005a4440723c */ /* 0x000fe20000041840 */
[----:B------:R-:W3:Y:S03]  /*d550*/  LDSM.16.MT88.4 R88, [R218+0xa000] ;  /* 0x00a00000da58783b */ /* 0x000ee60000004200 */
[----:B------:R-:W-:Y:S01]  /*d560*/  FADD.FTZ R76, R140, R97 ;  /* 0x000000618c4c7221 */ /* 0x000fe20000010000 */
[----:B------:R-:W-:Y:S01]  /*d570*/  F2FP.BF16.PACK_AB R78, R188, R173 ;  /* 0x000000adbc4e723e */ /* 0x000fe200000010ff */
[----:B------:R-:W-:Y:S01]  /*d580*/  FADD.FTZ R98, R221, R77 ;  /* 0x0000004ddd627221 */ /* 0x000fe20000010000 */
[----:B------:R-:W-:Y:S01]  /*d590*/  F2FP.BF16.PACK_AB R68, R209, R171 ;  /* 0x000000abd144723e */ /* 0x000fe200000010ff */
[----:B------:R-:W-:Y:S01]  /*d5a0*/  FADD.FTZ R97, R137, R76 ;  /* 0x0000004c89617221 */ /* 0x000fe20000010000 */
[----:B------:R-:W-:Y:S01]  /*d5b0*/  F2FP.BF16.PACK_AB R69, R207, R170 ;  /* 0x000000aacf45723e */ /* 0x000fe200000010ff */
[----:B------:R2:W5:Y:S02]  /*d5c0*/  LDL.LU R221, [R1+0x88] ;  /* 0x0000880001dd7983 */ /* 0x0005640000300800 */
[----:B------:R-:W-:Y:S02]  /*d5d0*/  F2FP.BF16.PACK_AB R70, R190, R191 ;  /* 0x000000bfbe46723e */ /* 0x000fe400000010ff */
[----:B------:R-:W-:Y:S01]  /*d5e0*/  F2FP.BF16.PACK_AB R71, R189, R175 ;  /* 0x000000afbd47723e */ /* 0x000fe200000010ff */
[----:B------:R2:W5:Y:S01]  /*d5f0*/  LDL.LU R220, [R1+0x84] ;  /* 0x0000840001dc7983 */ /* 0x0005620000300800 */
[----:B------:R-:W-:Y:S02]  /*d600*/  F2FP.BF16.PACK_AB R76, R174, R169 ;  /* 0x000000a9ae4c723e */ /* 0x000fe400000010ff */
[----:B------:R-:W-:Y:S02]  /*d610*/  F2FP.BF16.PACK_AB R77, R172, R168 ;  /* 0x000000a8ac4d723e */ /* 0x000fe400000010ff */
[----:B------:R-:W-:Y:S01]  /*d620*/  F2FP.BF16.PACK_AB R79, R178, R179 ;  /* 0x000000b3b24f723e */ /* 0x000fe200000010ff */
[-C--:B-1----:R-:W-:Y:S08]  /*d630*/  HMMA.16816.F32.BF16 R4, R68, R80.reuse, R4 ;  /* 0x000000504404723c */ /* 0x082ff00000041804 */
[C---:B------:R-:W-:Y:S08]  /*d640*/  HMMA.16816.F32.BF16 R8, R76.reuse, R80, R8 ;  /* 0x000000504c08723c */ /* 0x040ff00000041808 */
[-C--:B------:R-:W-:Y:S08]  /*d650*/  HMMA.16816.F32.BF16 R12, R76, R82.reuse, R12 ;  /* 0x000000524c0c723c */ /* 0x080ff0000004180c */
[C---:B------:R-:W-:Y:S01]  /*d660*/  HMMA.16816.F32.BF16 R16, R68.reuse, R82, R16 ;  /* 0x000000524410723c */ /* 0x040fe20000041810 */
[----:B------:R-:W1:Y:S07]  /*d670*/  LDSM.16.MT88.4 R80, [R216+0xa800] ;  /* 0x00a80000d850783b */ /* 0x000e6e0000004200 */
[-C--:B----4-:R-:W-:Y:S08]  /*d680*/  HMMA.16816.F32.BF16 R20, R68, R84.reuse, R20 ;  /* 0x000000544414723c */ /* 0x090ff00000041814 */
        /* <DEDUP_REMOVED lines=21> */
[----:B------:R-:W-:Y:S02]  /*d7e0*/  LDSM.16.MT88.4 R164, [R219+0xb800] ;  /* 0x00b80000dba4783b */ /* 0x000fe40000004200 */
[----:B------:R-:W-:Y:S02]  /*d7f0*/  F2FP.BF16.PACK_AB R70, R184, R185 ;  /* 0x000000b9b846723e */ /* 0x000fe400000010ff */
[----:B------:R-:W-:Y:S02]  /*d800*/  F2FP.BF16.PACK_AB R71, R131, R132 ;  /* 0x000000848347723e */ /* 0x000fe400000010ff */
        /* <DEDUP_REMOVED lines=30> */
[----:B------:R-:W-:Y:S01]  /*d9f0*/  F2FP.BF16.PACK_AB R69, R116, R113 ;  /* 0x000000717445723e */ /* 0x000fe200000010ff */
[----:B------:R-:W2:Y:S02]  /*da00*/  LDSM.16.MT88.4 R148, [R216+0xb800] ;  /* 0x00b80000d894783b */ /* 0x000ea40000004200 */
[----:B------:R-:W-:Y:S01]  /*da10*/  F2FP.BF16.PACK_AB R70, R206, R135 ;  /* 0x00000087ce46723e */ /* 0x000fe200000010ff */
[----:B------:R-:W-:Y:S01]  /*da20*/  FADD.FTZ R2, R145, R76 ;  /* 0x0000004c91027221 */ /* 0x000fe20000010000 */
[----:B------:R-:W-:Y:S01]  /*da30*/  F2FP.BF16.PACK_AB R71, R127, R117 ;  /* 0x000000757f47723e */ /* 0x000fe200000010ff */
[----:B------:R-:W-:Y:S01]  /*da40*/  FADD.FTZ R75, R182, R75 ;  /* 0x0000004bb64b7221 */ /* 0x000fe20000010000 */
[----:B------:R-:W-:Y:S01]  /*da50*/  F2FP.BF16.PACK_AB R76, R203, R208 ;  /* 0x000000d0cb4c723e */ /* 0x000fe200000010ff */
[----:B------:R-:W-:Y:S01]  /*da60*/  FADD.FTZ R2, R158, R2 ;  /* 0x000000029e027221 */ /* 0x000fe20000010000 */
[----:B------:R-:W-:Y:S01]  /*da70*/  F2FP.BF16.PACK_AB R77, R112, R110 ;  /* 0x0000006e704d723e */ /* 0x000fe200000010ff */
[----:B------:R-:W-:Y:S01]  /*da80*/  FADD.FTZ R75, R163, R75 ;  /* 0x0000004ba34b7221 */ /* 0x000fe20000010000 */
[----:B------:R-:W-:Y:S01]  /*da90*/  F2FP.BF16.PACK_AB R79, R115, R114 ;  /* 0x00000072734f723e */ /* 0x000fe200000010ff */
[-C--:B-1----:R-:W-:Y:S03]  /*daa0*/  HMMA.16816.F32.BF16 R4, R68, R80.reuse, R4 ;  /* 0x000000504404723c */ /* 0x082fe60000041804 */
[----:B------:R-:W-:Y:S02]  /*dab0*/  FADD.FTZ R75, R153, R75 ;  /* 0x0000004b994b7221 */ /* 0x000fe40000010000 */
[----:B------:R-:W-:Y:S03]  /*dac0*/  FADD.FTZ R2, R159, R2 ;  /* 0x000000029f027221 */ /* 0x000fe60000010000 */
[C---:B------:R-:W-:Y:S01]  /*dad0*/  HMMA.16816.F32.BF16 R8, R76.reuse, R80, R8 ;  /* 0x000000504c08723c */ /* 0x040fe20000041808 */
[----:B------:R-:W1:Y:S03]  /*dae0*/  MUFU.EX2 R81, R118 ;  /* 0x0000007600517308 */ /* 0x000e660000000800 */
[----:B------:R-:W-:Y:S03]  /*daf0*/  FADD.FTZ R2, R152, R2 ;  /* 0x0000000298027221 */ /* 0x000fe60000010000 */
[----:B------:R-:W-:Y:S01]  /*db00*/  FADD.FTZ R80, R183, R97 ;  /* 0x00000061b7507221 */ /* 0x000fe20000010000 */
[-C--:B------:R-:W-:Y:S04]  /*db10*/  HMMA.16816.F32.BF16 R12, R76, R82.reuse, R12 ;  /* 0x000000524c0c723c */ /* 0x080fe8000004180c */
[----:B------:R-:W-:Y:S02]  /*db20*/  FADD.FTZ R80, R181, R80 ;  /* 0x00000050b5507221 */ /* 0x000fe40000010000 */
[----:B------:R-:W2:Y:S01]  /*db30*/  LDSM.16.MT88.4 R180, [R217+0xb800] ;  /* 0x00b80000d9b4783b */ /* 0x000ea20000004200 */
[----:B------:R-:W-:Y:S01]  /*db40*/  FADD.FTZ R2, R237, R2 ;  /* 0x00000002ed027221 */ /* 0x000fe20000010000 */
[C---:B------:R-:W-:Y:S01]  /*db50*/  HMMA.16816.F32.BF16 R16, R68.reuse, R82, R16 ;  /* 0x000000524410723c */ /* 0x040fe20000041810 */
[----:B------:R-:W-:Y:S03]  /*db60*/  MUFU.EX2 R82, R125 ;  /* 0x0000007d00527308 */ /* 0x000fe60000000800 */
[----:B------:R-:W-:Y:S02]  /*db70*/  FADD.FTZ R80, R155, R80 ;  /* 0x000000509b507221 */ /* 0x000fe40000010000 */
[----:B------:R-:W-:Y:S02]  /*db80*/  FADD.FTZ R2, R244, R2 ;  /* 0x00000002f4027221 */ /* 0x000fe40000010000 */
[-C--:B----4-:R-:W-:Y:S03]  /*db90*/  HMMA.16816.F32.BF16 R20, R68, R84.reuse, R20 ;  /* 0x000000544414723c */ /* 0x090fe60000041814 */
[----:B------:R-:W4:Y:S01]  /*dba0*/  MUFU.EX2 R83, R124 ;  /* 0x0000007c00537308 */ /* 0x000f220000000800 */
[----:B-1----:R-:W-:Y:S01]  /*dbb0*/  F2FP.BF16.PACK_AB R195, R96, R81 ;  /* 0x0000005160c3723e */ /* 0x002fe200000010ff */
[----:B------:R-:W-:Y:S03]  /*dbc0*/  FADD.FTZ R2, R239, R2 ;  /* 0x00000002ef027221 */ /* 0x000fe60000010000 */
[C---:B------:R-:W-:Y:S05]  /*dbd0*/  HMMA.16816.F32.BF16 R24, R76.reuse, R84, R24 ;  /* 0x000000544c18723c */ /* 0x040fea0000041818 */
[----:B------:R-:W1:Y:S03]  /*dbe0*/  MUFU.EX2 R84, R204 ;  /* 0x000000cc00547308 */ /* 0x000e660000000800 */
[-C--:B------:R-:W-:Y:S08]  /*dbf0*/  HMMA.16816.F32.BF16 R28, R76, R86.reuse, R28 ;  /* 0x000000564c1c723c */ /* 0x080ff0000004181c */
[C---:B------:R-:W-:Y:S04]  /*dc00*/  HMMA.16816.F32.BF16 R32, R68.reuse, R86, R32 ;  /* 0x000000564420723c */ /* 0x040fe80000041820 */
[----:B----4-:R-:W-:Y:S04]  /*dc10*/  F2FP.BF16.PACK_AB R194, R82, R83 ;  /* 0x0000005352c2723e */ /* 0x010fe800000010ff */
[-C--:B--2---:R-:W-:Y:S04]  /*dc20*/  HMMA.16816.F32.BF16 R36, R68, R92.reuse, R36 ;  /* 0x0000005c4424723c */ /* 0x084fe80000041824 */
[----:B-1----:R-:W-:Y:S04]  /*dc30*/  F2FP.BF16.PACK_AB R193, R84, R98 ;  /* 0x0000006254c1723e */ /* 0x002fe800000010ff */
[C---:B------:R-:W-:Y:S08]  /*dc40*/  HMMA.16816.F32.BF16 R40, R76.reuse, R92, R40 ;  /* 0x0000005c4c28723c */ /* 0x040ff00000041828 */
[-C--:B------:R-:W-:Y:S08]  /*dc50*/  HMMA.16816.F32.BF16 R44, R76, R94.reuse, R44 ;  /* 0x0000005e4c2c723c */ /* 0x080ff0000004182c */
[C---:B------:R-:W-:Y:S08]  /*dc60*/  HMMA.16816.F32.BF16 R48, R68.reuse, R94, R48 ;  /* 0x0000005e4430723c */ /* 0x040ff00000041830 */
[-C--:B---3--:R-:W-:Y:S08]  /*dc70*/  HMMA.16816.F32.BF16 R52, R68, R88.reuse, R52 ;  /* 0x000000584434723c */ /* 0x088ff00000041834 */
        /* <DEDUP_REMOVED lines=48> */
[----:B------:R-:W-:Y:S01]  /*df80*/  FADD.FTZ R8, R132, R9 ;  /* 0x0000000984087221 */ /* 0x000fe20000010000 */
[----:B------:R-:W-:Y:S01]  /*df90*/  MOV R132, R74 ;  /* 0x0000004a00847202 */ /* 0x000fe20000000f00 */
[----:B------:R-:W-:Y:S01]  /*dfa0*/  FADD.FTZ R2, R109, R2 ;  /* 0x000000026d027221 */ /* 0x000fe20000010000 */
[-C--:B-1----:R-:W-:Y:S03]  /*dfb0*/  HMMA.16816.F32.BF16 R184, R196, R4.reuse, R52 ;  /* 0x00000004c4b8723c */ /* 0x082fe60000041834 */
[----:B------:R-:W-:Y:S02]  /*dfc0*/  FADD.FTZ R0, R108, R0 ;  /* 0x000000006c007221 */ /* 0x000fe40000010000 */
[----:B------:R-:W-:Y:S02]  /*dfd0*/  FADD.FTZ R11, R131, R8 ;  /* 0x00000008830b7221 */ /* 0x000fe40000010000 */
[----:B------:R-:W-:Y:S01]  /*dfe0*/  FADD.FTZ R10, R111, R2 ;  /* 0x000000026f0a7221 */ /* 0x000fe20000010000 */
[C---:B------:R-:W-:Y:S04]  /*dff0*/  HMMA.16816.F32.BF16 R188, R192.reuse, R4, R56 ;  /* 0x00000004c0bc723c */ /* 0x040fe80000041838 */
[----:B------:R-:W-:Y:S01]  /*e000*/  FADD.FTZ R8, R133, R12 ;  /* 0x0000000c85087221 */ /* 0x000fe20000010000 */
[----:B------:R-:W-:Y:S01]  /*e010*/  MOV R133, R73 ;  /* 0x0000004900857202 */ /* 0x000fe20000000f00 */
[----:B------:R-:W-:Y:S02]  /*e020*/  FADD.FTZ R9, R107, R0 ;  /* 0x000000006b097221 */ /* 0x000fe40000010000 */
[----:B------:R-:W-:Y:S01]  /*e030*/  FADD.FTZ R2, R113, R11 ;  /* 0x0000000b71027221 */ /* 0x000fe20000010000 */
[-C--:B------:R-:W-:Y:S03]  /*e040*/  HMMA.16816.F32.BF16 R192, R192, R6.reuse, R60 ;  /* 0x00000006c0c0723c */ /* 0x080fe6000004183c */
[----:B------:R-:W-:Y:S02]  /*e050*/  FADD.FTZ R0, R208, R10 ;  /* 0x0000000ad0007221 */ /* 0x000fe40000010000 */
[----:B------:R-:W-:Y:S01]  /*e060*/  FADD.FTZ R10, R134, R8 ;  /* 0x00000008860a7221 */ /* 0x000fe20000010000 */
[----:B------:R-:W-:Y:S01]  /*e070*/  MOV R134, R72 ;  /* 0x0000004800867202 */ /* 0x000fe20000000f00 */
[----:B------:R-:W-:Y:S01]  /*e080*/  FADD.FTZ R9, R110, R9 ;  /* 0x000000096e097221 */ /* 0x000fe20000010000 */
[----:B------:R-:W-:Y:S04]  /*e090*/  HMMA.16816.F32.BF16 R196, R196, R6, R64 ;  /* 0x00000006c4c4723c */ /* 0x000fe80000041840 */
[----:B------:R-:W-:Y:S02]  /*e0a0*/  FADD.FTZ R2, R116, R2 ;  /* 0x0000000274027221 */ /* 0x000fe40000010000 */
[----:B------:R-:W-:Y:S01]  /*e0b0*/  FADD.FTZ R4, R135, R10 ;  /* 0x0000000a87047221 */ /* 0x000fe20000010000 */
[----:B------:R-:W-:Y:S01]  /*e0c0*/  MOV R135, R3 ;  /* 0x0000000300877202 */ /* 0x000fe20000000f00 */
        /* <DEDUP_REMOVED lines=20> */
[----:B------:R1:W-:Y:S03]  /*e210*/  STL [R1+0x30], R6 ;  /* 0x0000300601007387 */ /* 0x0003e60000100800 */
        /* <DEDUP_REMOVED lines=8> */
[----:B------:R1:W-:Y:S02]  /*e2a0*/  STL [R1+0x2c], R245 ;  /* 0x00002cf501007387 */ /* 0x0003e40000100800 */
[----:B-1---5:R-:W-:-:S05]  /*e2b0*/  @P0 BRA `(.L_x_12) ;  /* 0xffffa26000000947 */ /* 0x022fca000383ffff */
.L_x_11:
[----:B---3--:R-:W2:Y:S04]  /*e2c0*/  LDL.LU R9, [R1+0x30] ;  /* 0x0000300001097983 */ /* 0x008ea80000300800 */
        /* <DEDUP_REMOVED lines=223> */
[----:B-----5:R-:W-:Y:S01]  /*f0c0*/  @P4 FFMA.FTZ R13, R72, c[0x0][0x238], R9 ;  /* 0x00008e00480d4a23 */ /* 0x020fe20000010009 */
        /* <DEDUP_REMOVED lines=8> */
[----:B------:R1:W2:Y:S01]  /*f150*/  LDS.128 R24, [R235] ;  /* 0x00000000eb187984 */ /* 0x0002a20000000c00 */
        /* <DEDUP_REMOVED lines=56> */
.L_x_16:
[----:B------:R-:W-:Y:S05]  /*f4e0*/  BSYNC B0 ;  /* 0x0000000000007941 */ /* 0x000fea0003800000 */
.L_x_15:
        /* <DEDUP_REMOVED lines=47> */
.L_x_9:
[----:B-12---:R-:W-:Y:S01]  /*f7e0*/  SHF.R.S32.HI R10, RZ, 0x1f, R204 ;  /* 0x0000001fff0a7819 */ /* 0x006fe200000114cc */
[----:B------:R-:W1:Y:S01]  /*f7f0*/  LDC.U8 R13, c[0x0][0x329] ;  /* 0x0000ca40ff0d7b82 */ /* 0x000e620000000000 */
[----:B------:R-:W-:Y:S01]  /*f800*/  SHF.R.S32.HI R0, RZ, 0x1f, R22 ;  /* 0x0000001fff007819 */ /* 0x000fe20000011416 */
[----:B------:R-:W-:Y:S01]  /*f810*/  ULDC.64 UR4, c[0x0][0x1e8] ;  /* 0x00007a0000047ab9 */ /* 0x000fe20000000a00 */
[----:B------:R-:W-:Y:S01]  /*f820*/  LEA.HI R10, R10, R204, RZ, 0x3 ;  /* 0x000000cc0a0a7211 */ /* 0x000fe200078f18ff */
[----:B------:R-:W-:Y:S01]  /*f830*/  USHF.L.U32 UR6, UR4, 0x5, URZ ;  /* 0x0000000504067899 */ /* 0x000fe2000800063f */
[----:B------:R-:W-:Y:S01]  /*f840*/  SHF.R.S32.HI R4, RZ, 0x1f, R23 ;  /* 0x0000001fff047819 */ /* 0x000fe20000011417 */
[----:B------:R-:W-:Y:S01]  /*f850*/  IMAD R0, R0, c[0x0][0x1e0], RZ ;  /* 0x0000780000007a24 */ /* 0x000fe200078e02ff */
[----:B------:R-:W-:Y:S01]  /*f860*/  LOP3.LUT R2, R10, 0x1ffffff8, RZ, 0xc0, !PT ;  /* 0x1ffffff80a027812 */ /* 0x000fe200078ec0ff */
[----:B------:R-:W2:Y:S01]  /*f870*/  LDC.U8 R12, c[0x0][0x328] ;  /* 0x0000ca00ff0c7b82 */ /* 0x000ea20000000000 */
[----:B------:R-:W-:Y:S01]  /*f880*/  SHF.R.S32.HI R10, RZ, 0x3, R10 ;  /* 0x00000003ff0a7819 */ /* 0x000fe2000001140a */
[----:B------:R-:W-:Y:S01]  /*f890*/  IMAD R0, R22, c[0x0][0x1e4], R0 ;  /* 0x0000790016007a24 */ /* 0x000fe200078e0200 */
[----:B------:R-:W-:Y:S01]  /*f8a0*/  UMOV UR7, 0x5 ;  /* 0x0000000500077882 */ /* 0x000fe20000000000 */
[C---:B------:R-:W-:Y:S01]  /*f8b0*/  IMAD.IADD R2, R204.reuse, 0x1, -R2 ;  /* 0x00000001cc027824 */ /* 0x040fe200078e0a02 */
[----:B------:R-:W-:Y:S01]  /*f8c0*/  SHF.R.S32.HI R11, RZ, 0x1f, R10 ;  /* 0x0000001fff0b7819 */ /* 0x000fe2000001140a */
[----:B------:R-:W-:Y:S01]  /*f8d0*/  USHF.L.U64.HI UR5, UR4, UR7, UR5 ;  /* 0x0000000704057299 */ /* 0x000fe20008010205 */
[----:B------:R-:W-:Y:S01]  /*f8e0*/  LOP3.LUT P6, RZ, R204, 0x7, RZ, 0xc0, !PT ;  /* 0x00000007ccff7812 */ /* 0x000fe200078cc0ff */
[----:B------:R-:W-:Y:S01]  /*f8f0*/  IMAD.SHL.U32 R2, R2, 0x8, RZ ;  /* 0x0000000802027824 */ /* 0x000fe200078e00ff */
[----:B------:R-:W-:-:S04]  /*f900*/  IADD3 R18, -R238, c[0x0][0x214], RZ ;  /* 0x00008500ee127a10 */ /* 0x000fc80007ffe1ff */
[----:B------:R-:W-:Y:S02]  /*f910*/  SHF.R.S32.HI R3, RZ, 0x1f, R2 ;  /* 0x0000001fff037819 */ /* 0x000fe40000011402 */
[----:B-1----:R-:W-:-:S03]  /*f920*/  ISETP.NE.AND P0, PT, R13, RZ, PT ;  /* 0x000000ff0d00720c */ /* 0x002fc60003f05270 */
        /* <DEDUP_REMOVED lines=19> */
[----:B--2---:R-:W-:Y:S01]  /*fa60*/  @!P0 ISETP.NE.AND P1, PT, R12, RZ, PT ;  /* 0x000000ff0c00820c */ /* 0x004fe20003f25270 */
        /* <DEDUP_REMOVED lines=23> */
[----:B---3--:R-:W-:Y:S01]  /*fbe0*/  IADD3 R4, P2, R2, UR6, RZ ;  /* 0x0000000602047c10 */ /* 0x008fe2000ff5e0ff */
        /* <DEDUP_REMOVED lines=87> */
.L_x_17:
        /* <DEDUP_REMOVED lines=10> */
.L_x_1131:


//--------------------- .text._ZN5flash16flash_fwd_kernelI23Flash_fwd_kernel_traitsILi64ELi128ELi128ELi4ELb0ELb0EN7cutlass10bfloat16_tE19Flash_kernel_traitsILi64ELi128ELi128ELi4ES3_EELb0ELb1ELb0ELb0ELb0ELb1ELb0ELb0EEEvNS_16Flash_fwd_paramsE --------------------------
	.section	.text._ZN5flash16flash_fwd_kernelI23Flash_fwd_kernel_traitsILi64ELi128ELi128ELi4ELb0ELb0EN7cutlass10bfloat16_tE19Flash_kernel_traitsILi64ELi128ELi128ELi4ES3_EELb0ELb1ELb0ELb0ELb0ELb1ELb0ELb0EEEvNS_16Flash_fwd_paramsE,"ax",@progbits
	.sectioninfo	@"SHI_REGISTERS=255"
	.align	128
        .global         _ZN5flash16flash_fwd_kernelI23Flash_fwd_kernel_traitsILi64ELi128ELi128ELi4ELb0ELb0EN7cutlass10bfloat16_tE19Flash_kernel_traitsILi64ELi128ELi128ELi4ES3_EELb0ELb1ELb0ELb0ELb0ELb1ELb0ELb0EEEvNS_16Flash_fwd_paramsE
        .type           _ZN5flash16flash_fwd_kernelI23Flash_fwd_kernel_traitsILi64ELi128ELi128ELi4ELb0ELb0EN7cutlass10bfloat16_tE19Flash_kernel_traitsILi64ELi128ELi128ELi4ES3_EELb0ELb1ELb0ELb0ELb0ELb1ELb0ELb0EEEvNS_16Flash_fwd_paramsE,@function
        .size           _ZN5flash16flash_fwd_kernelI23Flash_fwd_kernel_traitsILi64ELi128ELi128ELi4ELb0ELb0EN7cutlass10bfloat16_tE19Flash_kernel_traitsILi64ELi128ELi128ELi4ES3_EELb0ELb1ELb0ELb0ELb0ELb1ELb0ELb0EEEvNS_16Flash_fwd_paramsE,(.L_x_1132 - _ZN5flash16flash_fwd_kernelI23Flash_fwd_kernel_traitsILi64ELi128ELi128ELi4ELb0ELb0EN7cutlass10bfloat16_tE19Flash_kernel_traitsILi64ELi128ELi128ELi4ES3_EELb0ELb1ELb0ELb0ELb0ELb1ELb0ELb0EEEvNS_16Flash_fwd_paramsE)
        .other          _ZN5flash16flash_fwd_kernelI23Flash_fwd_kernel_traitsILi64ELi128ELi128ELi4ELb0ELb0EN7cutlass10bfloat16_tE19Flash_kernel_traitsILi64ELi128ELi128ELi4ES3_EELb0ELb1ELb0ELb0ELb0ELb1ELb0ELb0EEEvNS_16Flash_fwd_paramsE,@"STO_CUDA_ENTRY STV_DEFAULT"
_ZN5flash16flash_fwd_kernelI23Flash_fwd_kernel_traitsILi64ELi128ELi128ELi4ELb0ELb0EN7cutlass10bfloat16_tE19Flash_kernel_traitsILi64ELi128ELi128ELi4ES3_EELb0ELb1ELb0ELb0ELb0ELb1ELb0ELb0EEEvNS_16Flash_fwd_paramsE:
.text._ZN5flash16flash_fwd_kernelI23Flash_fwd_kernel_traitsILi64ELi128ELi128ELi4ELb0ELb0EN7cutlass10bfloat16_tE19Flash_kernel_traitsILi64ELi128ELi128ELi4ES3_EELb0ELb1ELb0ELb0ELb0ELb1ELb0ELb0EEEvNS_16Flash_fwd_paramsE:
[----:B------:R-:W-:Y:S02]  /*0000*/  MOV R1, c[0x0][0x28] ;  /* 0x00000a0000017a02 */ /* 0x000fe40000000f00 */
[----:B------:R-:W1:Y:S01]  /*0010*/  S2UR UR10, SR_CTAID.Y ;  /* 0x00000000000a79c3 */ /* 0x000e620000002600 */
[----:B------:R-:W-:Y:S01]  /*0020*/  ULDC.64 UR4, c[0x0][0x240] ;  /* 0x0000900000047ab9 */ /* 0x000fe20000000a00 */
[----:B------:R-:W-:Y:S01]  /*0030*/  IADD3 R1, R1, -0x128, RZ ;  /* 0xfffffed801017810 */ /* 0x000fe20007ffe0ff */
[----:B------:R-:W-:Y:S02]  /*0040*/  UISETP.NE.U32.AND UP2, UPT, URZ, UR4, UPT ;  /* 0x000000043f00728c */ /* 0x000fe4000bf45070 */
[----:B------:R-:W-:Y:S02]  /*0050*/  UMOV UR7, 0x4 ;  /* 0x0000000400077882 */ /* 0x000fe40000000000 */
[----:B------:R-:W-:Y:S02]  /*0060*/  UISETP.NE.AND.EX UP2, UPT, URZ, UR5, UPT, UP2 ;  /* 0x000000053f00728c */ /* 0x000fe4000bf45320 */
[----:B------:R-:W-:Y:S02]  /*0070*/  ULDC.64 UR12, c[0x0][0x240] ;  /* 0x00009000000c7ab9 */ /* 0x000fe40000000a00 */
[----:B------:R-:W-:-:S02]  /*0080*/  ULDC.64 UR4, c[0x0][0x250] ;  /* 0x0000940000047ab9 */ /* 0x000fc40000000a00 */
[----:B------:R-:W-:Y:S01]  /*0090*/  PLOP3.LUT P2, PT, PT, PT, UP2, 0x80, 0x0 ;  /* 0x000000000000781c */ /* 0x000fe20003f4f028 */
[----:B------:R-:W-:Y:S02]  /*00a0*/  UISETP.NE.U32.AND UP0, UPT, URZ, UR4, UPT ;  /* 0x000000043f00728c */ /* 0x000fe4000bf05070 */
[----:B------:R-:W-:Y:S02]  /*00b0*/  ULDC.64 UR16, c[0x0][0x118] ;  /* 0x0000460000107ab9 */ /* 0x000fe40000000a00 */
[----:B------:R-:W-:Y:S02]  /*00c0*/  UISETP.NE.AND.EX UP0, UPT, URZ, UR5, UPT, UP0 ;  /* 0x000000053f00728c */ /* 0x000fe4000bf05300 */
[----:B------:R-:W-:Y:S02]  /*00d0*/  ULDC.U8 UR6, c[0x0][0x312] ;  /* 0x0000c48000067ab9 */ /* 0x000fe40000000000 */
[----:B------:R-:W-:Y:S02]  /*00e0*/  ULDC.64 UR8, c[0x0][0x248] ;  /* 0x0000920000087ab9 */ /* 0x000fe40000000a00 */
[----:B-1----:R-:W-:Y:S01]  /*00f0*/  UIMAD.WIDE UR12, UR10, UR7, UR12 ;  /* 0x000000070a0c72a5 */ /* 0x002fe2000f8e020c */
[----:B------:R-:W-:Y:S01]  /*0100*/  PLOP3.LUT P0, PT, PT, PT, UP0, 0x80, 0x0 ;  /* 0x000000000000781c */ /* 0x000fe20003f0f008 */
[----:B------:R-:W-:-:S02]  /*0110*/  ULDC.64 UR4, c[0x0][0x250] ;  /* 0x0000940000047ab9 */ /* 0x000fc40000000a00 */
[----:B------:R-:W-:Y:S02]  /*0120*/  UISETP.NE.AND UP3, UPT, UR6, URZ, UPT ;  /* 0x0000003f0600728c */ /* 0x000fe4000bf65270 */
[----:B------:R-:W-:Y:S01]  /*0130*/  IMAD.U32 R2, RZ, RZ, UR12 ;  /* 0x0000000cff027e24 */ /* 0x000fe2000f8e00ff */
[----:B------:R-:W-:Y:S01]  /*0140*/  UISETP.EQ.U32.AND UP1, UPT, URZ, UR8, UPT ;  /* 0x000000083f00728c */ /* 0x000fe2000bf22070 */
[----:B------:R-:W-:Y:S01]  /*0150*/  IMAD.U32 R3, RZ, RZ, UR13 ;  /* 0x0000000dff037e24 */ /* 0x000fe2000f8e00ff */
[----:B------:R-:W-:Y:S02]  /*0160*/  @UP0 UIMAD.WIDE UR4, UR10, UR7, UR4 ;  /* 0x000000070a0402a5 */ /* 0x000fe4000f8e0204 */
[----:B------:R-:W-:Y:S02]  /*0170*/  UISETP.EQ.OR.EX UP1, UPT, URZ, UR9, !UP3, UP1 ;  /* 0x000000093f00728c */ /* 0x000fe4000df22710 */
[----:B------:R1:W2:Y:S01]  /*0180*/  @P2 LDG.E R7, [R2.64] ;  /* 0x0000001002072981 */ /* 0x0002a2000c1e1900 */
[----:B------:R-:W-:-:S03]  /*0190*/  ULDC.64 UR8, c[0x0][0x248] ;  /* 0x0000920000087ab9 */ /* 0x000fc60000000a00 */
[----:B------:R1:W3:Y:S01]  /*01a0*/  @P2 LDG.E R6, [R2.64+0x4] ;  /* 0x0000041002062981 */ /* 0x0002e2000c1e1900 */
[----:B------:R-:W-:Y:S02]  /*01b0*/  IMAD.U32 R4, RZ, RZ, UR4 ;  /* 0x00000004ff047e24 */ /* 0x000fe4000f8e00ff */
[----:B------:R-:W-:Y:S01]  /*01c0*/  IMAD.U32 R5, RZ, RZ, UR5 ;  /* 0x00000005ff057e24 */ /* 0x000fe2000f8e00ff */
[----:B------:R-:W-:-:S04]  /*01d0*/  PLOP3.LUT P1, PT, PT, PT, UP1, 0x80, 0x0 ;  /* 0x000000000000781c */ /* 0x000fc80003f2f018 */
[----:B------:R-:W4:Y:S01]  /*01e0*/  @P0 LDG.E R4, [R4.64] ;  /* 0x0000001004040981 */ /* 0x000f22000c1e1900 */
[----:B------:R-:W-:-:S06]  /*01f0*/  UIMAD.WIDE UR8, UR10, UR7, UR8 ;  /* 0x000000070a0872a5 */ /* 0x000fcc000f8e0208 */
[----:B-1----:R-:W-:Y:S02]  /*0200*/  IMAD.U32 R2, RZ, RZ, UR8 ;  /* 0x00000008ff027e24 */ /* 0x002fe4000f8e00ff */
[----:B------:R-:W-:-:S05]  /*0210*/  IMAD.U32 R3, RZ, RZ, UR9 ;  /* 0x00000009ff037e24 */ /* 0x000fca000f8e00ff */
[----:B------:R-:W5:Y:S01]  /*0220*/  @!P1 LDG.E R0, [R2.64] ;  /* 0x0000001002009981 */ /* 0x000f62000c1e1900 */
[----:B------:R-:W-:Y:S02]  /*0230*/  UMOV UR9, 0xffffffff ;  /* 0xffffffff00097882 */ /* 0x000fe40000000000 */
[----:B------:R-:W-:Y:S02]  /*0240*/  UMOV UR14, URZ ;  /* 0x0000003f000e7c82 */ /* 0x000fe40008000000 */
[----:B------:R-:W-:Y:S01]  /*0250*/  UMOV UR19, 0xffffffff ;  /* 0xffffffff00137882 */ /* 0x000fe20000000000 */
[----:B------:R-:W1:Y:S08]  /*0260*/  S2UR UR12, SR_CTAID.X ;  /* 0x00000000000c79c3 */ /* 0x000e700000002500 */
[----:B------:R-:W1:Y:S08]  /*0270*/  S2UR UR11, SR_CTAID.Z ;  /* 0x00000000000b79c3 */ /* 0x000e700000002700 */
[----:B--2---:R-:W2:Y:S08]  /*0280*/  @P2 R2UR UR9, R7 ;  /* 0x00000000070923c2 */ /* 0x004eb000000e0000 */
[----:B---3--:R-:W2:Y:S08]  /*0290*/  @P2 R2UR UR15, R6 ;  /* 0x00000000060f23c2 */ /* 0x008eb000000e0000 */
[----:B----4-:R3:W4:Y:S01]  /*02a0*/  @P0 R2UR UR14, R4 ;  /* 0x00000000040e03c2 */ /* 0x01072200000e0000 */
[----:B------:R-:W-:-:S04]  /*02b0*/  ISETP.NE.U32.AND P0, PT, RZ, c[0x0][0x248], PT ;  /* 0x00009200ff007a0c */ /* 0x000fc80003f05070 */
[----:B------:R-:W-:Y:S01]  /*02c0*/  ISETP.NE.AND.EX P0, PT, RZ, c[0x0][0x24c], PT, P0 ;  /* 0x00009300ff007a0c */ /* 0x000fe20003f05300 */
[----:B--2---:R-:W-:Y:S02]  /*02d0*/  @UP2 UIADD3 UR15, UR15, -UR9, URZ ;  /* 0x800000090f0f2290 */ /* 0x004fe4000fffe03f */
[----:B-----5:R3:W2:Y:S05]  /*02e0*/  @!P1 R2UR UR19, R0 ;  /* 0x00000000001393c2 */ /* 0x0206aa00000e0000 */
[----:B------:R-:W-:-:S05]  /*02f0*/  @!UP2 ULDC UR15, c[0x0][0x214] ;  /* 0x00008500000faab9 */ /* 0x000fca0000000800 */
[----:B-1234-:R-:W-:Y:S05]  /*0300*/  @!P0 BRA `(.L_x_18) ;  /* 0x0000007000008947 */ /* 0x01efea0003800000 */
[----:B------:R-:W-:-:S13]  /*0310*/  PLOP3.LUT P0, PT, PT, PT, UP3, 0x80, 0x0 ;  /* 0x000000000000781c */ /* 0x000fda0003f0f038 */
[----:B------:R-:W2:Y:S04]  /*0320*/  @P0 LDG.E R0, [R2.64+0x4] ;  /* 0x0000041002000981 */ /* 0x000ea8000c1e1900 */
[----:B------:R-:W3:Y:S01]  /*0330*/  @!P0 LDG.E R2, [R2.64] ;  /* 0x0000001002028981 */ /* 0x000ee2000c1e1900 */
[----:B--2---:R-:W1:Y:S02]  /*0340*/  @P0 R2UR UR6, R0 ;  /* 0x00000000000603c2 */ /* 0x004e6400000e0000 */
[----:B-1----:R-:W-:-:S11]  /*0350*/  @UP3 UIADD3 UR6, UR6, -UR19, URZ ;  /* 0x8000001306063290 */ /* 0x002fd6000fffe03f */
[----:B---3--:R1:W2:Y:S02]  /*0360*/  @!P0 R2UR UR6, R2 ;  /* 0x00000000020683c2 */ /* 0x0082a400000e0000 */
[----:B-12---:R-:W-:Y:S05]  /*0370*/  BRA `(.L_x_19) ;  /* 0x0000001000007947 */ /* 0x006fea0003800000 */
.L_x_18:
[----:B------:R-:W-:Y:S02]  /*0380*/  ULDC UR6, c[0x0][0x218] ;  /* 0x0000860000067ab9 */ /* 0x000fe40000000800 */
.L_x_19:
[----:B------:R-:W-:Y:S02]  /*0390*/  ULDC.64 UR4, c[0x0][0x258] ;  /* 0x0000960000047ab9 */ /* 0x000fe40000000a00 */
[----:B------:R-:W-:-:S04]  /*03a0*/  UISETP.NE.U32.AND UP2, UPT, URZ, UR4, UPT ;  /* 0x000000043f00728c */ /* 0x000fc8000bf45070 */
[----:B------:R-:W-:-:S03]  /*03b0*/  UISETP.NE.AND.EX UP2, UPT, URZ, UR5, UPT, UP2 ;  /* 0x000000053f00728c */ /* 0x000fc6000bf45320 */
[----:B------:R-:W-:-:S03]  /*03c0*/  ULDC.64 UR4, c[0x0][0x258] ;  /* 0x0000960000047ab9 */ /* 0x000fc60000000a00 */
[----:B------:R-:W-:-:S05]  /*03d0*/  PLOP3.LUT P0, PT, PT, PT, UP2, 0x80, 0x0 ;  /* 0x000000000000781c */ /* 0x000fca0003f0f028 */
[----:B------:R-:W-:-:S06]  /*03e0*/  @UP2 UIMAD.WIDE UR4, UR10, UR7, UR4 ;  /* 0x000000070a0422a5 */ /* 0x000fcc000f8e0204 */
[----:B------:R-:W-:Y:S02]  /*03f0*/  IMAD.U32 R2, RZ, RZ, UR4 ;  /* 0x00000004ff027e24 */ /* 0x000fe4000f8e00ff */
[----:B------:R-:W-:Y:S01]  /*0400*/  IMAD.U32 R3, RZ, RZ, UR5 ;  /* 0x00000005ff037e24 */ /* 0x000fe2000f8e00ff */
[----:B------:R-:W-:Y:S02]  /*0410*/  USHF.L.U32 UR12, UR12, 0x7, URZ ;  /* 0x000000070c0c7899 */ /* 0x000fe4000800063f */
[----:B------:R-:W-:Y:S02]  /*0420*/  ULDC.64 UR4, c[0x0][0x268] ;  /* 0x00009a0000047ab9 */ /* 0x000fe40000000a00 */
[----:B------:R-:W2:Y:S01]  /*0430*/  @P0 LDG.E R0, [R2.64] ;  /* 0x0000001002000981 */ /* 0x000ea2000c1e1900 */
[----:B------:R-:W-:Y:S02]  /*0440*/  UISETP.GT.AND UP0, UPT, UR15, UR12, UPT ;  /* 0x0000000c0f00728c */ /* 0x000fe4000bf04270 */
[----:B------:R-:W-:-:S03]  /*0450*/  @!UP2 UISETP.NE.U32.AND UP1, UPT, URZ, UR4, UPT ;  /* 0x000000043f00a28c */ /* 0x000fc6000bf25070 */
[----:B------:R-:W-:Y:S02]  /*0460*/  ULDC UR4, c[0x0][0x21c] ;  /* 0x0000870000047ab9 */ /* 0x000fe40000000800 */
[----:B------:R-:W-:-:S04]  /*0470*/  @!UP2 UISETP.NE.AND.EX UP1, UPT, URZ, UR5, UPT, UP1 ;  /* 0x000000053f00a28c */ /* 0x000fc8000bf25310 */
[----:B------:R-:W-:Y:S01]  /*0480*/  @!UP2 USEL UR4, URZ, UR4, !UP1 ;  /* 0x000000043f04a287 */ /* 0x000fe2000c800000 */
[----:B--2---:R-:W1:Y:S01]  /*0490*/  @P0 R2UR UR13, R0 ;  /* 0x00000000000d03c2 */ /* 0x004e6200000e0000 */
[----:B------:R-:W-:Y:S01]  /*04a0*/  PLOP3.LUT P0, PT, PT, PT, UP0, 0x80, 0x0 ;  /* 0x000000000000781c */ /* 0x000fe20003f0f008 */
[----:B-1----:R-:W-:Y:S02]  /*04b0*/  @UP2 UIADD3 UR13, UR13, -UR14, URZ ;  /* 0x8000000e0d0d2290 */ /* 0x002fe4000fffe03f */
[----:B------:R-:W-:-:S10]  /*04c0*/  @!UP2 UIADD3 UR13, UR4, UR6, -UR14 ;  /* 0x00000006040da290 */ /* 0x000fd4000fffe80e */
[----:B------:R-:W-:Y:S05]  /*04d0*/  @!P0 EXIT ;  /* 0x000000000000894d */ /* 0x000fea0003800000 */
[----:B------:R-:W-:Y:S01]  /*04e0*/  UIADD3 UR4, -UR15, 0xff, UR12 ;  /* 0x000000ff0f047890 */ /* 0x000fe2000fffe10c */
[----:B------:R-:W1:Y:S01]  /*04f0*/  S2R R232, SR_TID.X ;  /* 0x0000000000e87919 */ /* 0x000e620000002100 */
[----:B------:R-:W-:Y:S02]  /*0500*/  ULDC UR5, c[0x0][0x2e8] ;  /* 0x0000ba0000057ab9 */ /* 0x000fe40000000800 */
[----:B------:R-:W-:Y:S02]  /*0510*/  UIADD3 UR7, UR13, 0x7f, URZ ;  /* 0x0000007f0d077890 */ /* 0x000fe4000fffe03f */
[----:B------:R-:W-:Y:S02]  /*0520*/  UIADD3 UR5, UR4, UR5, UR13 ;  /* 0x0000000504057290 */ /* 0x000fe4000fffe00d */
[----:B------:R-:W-:Y:S02]  /*0530*/  USHF.R.S32.HI UR6, URZ, 0x1f, UR7 ;  /* 0x0000001f3f067899 */ /* 0x000fe40008011407 */
[----:B------:R-:W-:-:S02]  /*0540*/  USHF.R.S32.HI UR4, URZ, 0x1f, UR5 ;  /* 0x0000001f3f047899 */ /* 0x000fc40008011405 */
[----:B------:R-:W-:Y:S02]  /*0550*/  ULEA.HI UR6, UR6, UR7, URZ, 0x7 ;  /* 0x0000000706067291 */ /* 0x000fe4000f8f383f */
[----:B------:R-:W-:Y:S02]  /*0560*/  ULEA.HI UR4, UR4, UR5, URZ, 0x7 ;  /* 0x0000000504047291 */ /* 0x000fe4000f8f383f */
[----:B------:R-:W-:Y:S02]  /*0570*/  USHF.R.S32.HI UR6, URZ, 0x7, UR6 ;  /* 0x000000073f067899 */ /* 0x000fe40008011406 */
[----:B------:R-:W-:-:S04]  /*0580*/  USHF.R.S32.HI UR4, URZ, 0x7, UR4 ;  /* 0x000000073f047899 */ /* 0x000fc80008011404 */
[----:B------:R-:W-:-:S04]  /*0590*/  UISETP.LT.AND UP0, UPT, UR6, UR4, UPT ;  /* 0x000000040600728c */ /* 0x000fc8000bf01270 */
[----:B------:R-:W-:-:S04]  /*05a0*/  USEL UR8, UR6, UR4, UP0 ;  /* 0x0000000406087287 */ /* 0x000fc80008000000 */
[----:B------:R-:W-:-:S06]  /*05b0*/  UISETP.GE.AND UP0, UPT, UR8, 0x1, UPT ;  /* 0x000000010800788c */ /* 0x000fcc000bf06270 */
[----:B------:R-:W-:-:S13]  /*05c0*/  PLOP3.LUT P0, PT, PT, PT, UP0, 0x80, 0x0 ;  /* 0x000000000000781c */ /* 0x000fda0003f0f008 */
[----:B------:R-:W-:Y:S05]  /*05d0*/  @!P0 BRA `(.L_x_20) ;  /* 0x0001660000008947 */ /* 0x000fea0003800000 */
[----:B-1----:R-:W-:Y:S02]  /*05e0*/  UISETP.NE.AND UP1, UPT, UR9, -0x1, UPT ;  /* 0xffffffff0900788c */ /* 0x002fe4000bf25270 */
[----:B------:R-:W-:Y:S02]  /*05f0*/  UISETP.NE.AND UP0, UPT, UR19, -0x1, UPT ;  /* 0xffffffff1300788c */ /* 0x000fe4000bf05270 */
[----:B------:R-:W-:Y:S02]  /*0600*/  ULDC.64 UR4, c[0x0][0x190] ;  /* 0x0000640000047ab9 */ /* 0x000fe40000000a00 */
[----:B------:R-:W-:Y:S02]  /*0610*/  ULDC.64 UR6, c[0x0][0x178] ;  /* 0x00005e0000067ab9 */ /* 0x000fe40000000a00 */
[----:B------:R-:W-:-:S03]  /*0620*/  PLOP3.LUT P0, PT, PT, PT, UP0, 0x80, 0x0 ;  /* 0x000000000000781c */ /* 0x000fc60003f0f008 */
[----:B------:R-:W-:Y:S02]  /*0630*/  @UP1 UIMAD.WIDE.U32 UR24, UR9, UR4, URZ ;  /* 0x00000004091812a5 */ /* 0x000fe4000f8e003f */
[----:B------:R-:W-:Y:S02]  /*0640*/  @!UP1 USHF.R.S32.HI UR22, URZ, 0x1f, UR10 ;  /* 0x0000001f3f169899 */ /* 0x000fe4000801140a */
[----:B------:R-:W-:Y:S02]  /*0650*/  @UP0 UIADD3 UR23, UR14, UR19, URZ ;  /* 0x000000130e170290 */ /* 0x000fe4000fffe03f */
[----:B------:R-:W-:Y:S02]  /*0660*/  @UP1 UIMAD UR18, UR9, UR5, UR25 ;  /* 0x00000005091212a4 */ /* 0x000fe4000f8e0219 */
[----:B------:R-:W-:Y:S02]  /*0670*/  @!UP1 UIMAD.WIDE.U32 UR20, UR10, UR6, URZ ;  /* 0x000000060a1492a5 */ /* 0x000fe4000f8e003f */
[----:B------:R-:W-:-:S02]  /*0680*/  ULDC.64 UR4, c[0x0][0x198] ;  /* 0x0000660000047ab9 */ /* 0x000fc40000000a00 */
[----:B------:R-:W-:Y:S02]  /*0690*/  @!UP1 UIMAD UR22, UR22, UR6, URZ ;  /* 0x00000006161692a4 */ /* 0x000fe4000f8e023f */
[----:B------:R-:W-:Y:S02]  /*06a0*/  @UP0 UIMAD.WIDE.U32 UR26, UR23, UR4, URZ ;  /* 0x00000004171a02a5 */ /* 0x000fe4000f8e003f */
[----:B------:R-:W-:Y:S02]  /*06b0*/  @!UP1 UIMAD UR22, UR10, UR7, UR22 ;  /* 0x000000070a1692a4 */ /* 0x000fe4000f8e0216 */
[----:B------:R-:W-:Y:S02]  /*06c0*/  @UP1 UMOV UR6, UR24 ;  /* 0x0000001800061c82 */ /* 0x000fe40008000000 */
[----:B------:R-:W-:Y:S02]  /*06d0*/  @!UP1 UMOV UR6, UR20 ;  /* 0x0000001400069c82 */ /* 0x000fe40008000000 */
[----:B------:R-:W-:-:S02]  /*06e0*/  @UP0 UIMAD UR7, UR23, UR5, UR27 ;  /* 0x00000005170702a4 */ /* 0x000fc4000f8e021b */
[----:B------:R-:W-:Y:S02]  /*06f0*/  @!UP1 UIADD3 UR18, UR21, UR22, URZ ;  /* 0x0000001615129290 */ /* 0x000fe4000fffe03f */
[----:B------:R-:W-:Y:S01]  /*0700*/  @UP0 UMOV UR20, UR26 ;  /* 0x0000001a00140c82 */ /* 0x000fe20008000000 */
[----:B------:R-:W-:Y:S05]  /*0710*/  @P0 BRA `(.L_x_21) ;  /* 0x000000d000000947 */ /* 0x000fea0003800000 */
[----:B------:R-:W-:Y:S02]  /*0720*/  USHF.R.S32.HI UR20, URZ, 0x1f, UR14 ;  /* 0x0000001f3f147899 */ /* 0x000fe4000801140e */
[----:B------:R-:W-:Y:S02]  /*0730*/  ULDC.64 UR4, c[0x0][0x198] ;  /* 0x0000660000047ab9 */ /* 0x000fe40000000a00 */
[----:B------:R-:W-:Y:S02]  /*0740*/  UIMAD UR20, UR20, UR4, URZ ;  /* 0x00000004141472a4 */ /* 0x000fe4000f8e023f */
[----:B------:R-:W-:Y:S02]  /*0750*/  UIMAD.WIDE.U32 UR22, UR14, UR4, URZ ;  /* 0x000000040e1672a5 */ /* 0x000fe4000f8e003f */
[----:B------:R-:W-:-:S02]  /*0760*/  UIMAD UR20, UR14, UR5, UR20 ;  /* 0x000000050e1472a4 */ /* 0x000fc4000f8e0214 */
[----:B------:R-:W-:Y:S02]  /*0770*/  USHF.R.S32.HI UR7, URZ, 0x1f, UR10 ;  /* 0x0000001f3f077899 */ /* 0x000fe4000801140a */
[----:B------:R-:W-:Y:S02]  /*0780*/  ULDC.64 UR4, c[0x0][0x180] ;  /* 0x0000600000047ab9 */ /* 0x000fe40000000a00 */
[----:B------:R-:W-:Y:S02]  /*0790*/  UIADD3 UR21, UR23, UR20, URZ ;  /* 0x0000001417157290 */ /* 0x000fe4000fffe03f */
[----:B------:R-:W-:Y:S02]  /*07a0*/  UIMAD UR7, UR7, UR4, URZ ;  /* 0x00000004070772a4 */ /* 0x000fe4000f8e023f */
[----:B------:R-:W-:Y:S02]  /*07b0*/  UMOV UR20, UR22 ;  /* 0x0000001600147c82 */ /* 0x000fe40008000000 */
[----:B------:R-:W-:-:S02]  /*07c0*/  UIMAD UR7, UR10, UR5, UR7 ;  /* 0x000000050a0772a4 */ /* 0x000fc4000f8e0207 */
[----:B------:R-:W-:-:S04]  /*07d0*/  UIMAD.WIDE.U32 UR20, UR10, UR4, UR20 ;  /* 0x000000040a1472a5 */ /* 0x000fc8000f8e0014 */
[----:B------:R-:W-:Y:S02]  /*07e0*/  UIADD3 UR7, UR21, UR7, URZ ;  /* 0x0000000715077290 */ /* 0x000fe4000fffe03f */
.L_x_21:
[----:B------:R-:W-:Y:S01]  /*07f0*/  IABS R0, c[0x0][0x1c8] ;  /* 0x0000720000007a13 */ /* 0x000fe20000000000 */
[----:B------:R-:W1:Y:S01]  /*0800*/  S2R R5, SR_CTAID.Z ;  /* 0x0000000000057919 */ /* 0x000e620000002700 */
[----:B------:R-:W-:Y:S02]  /*0810*/  ULDC UR4, c[0x0][0x1c8] ;  /* 0x0000720000047ab9 */ /* 0x000fe40000000800 */
[----:B------:R-:W-:Y:S01]  /*0820*/  ULOP3.LUT UR4, UR11, UR4, URZ, 0x3c, !UPT ;  /* 0x000000040b047292 */ /* 0x000fe2000f8e3c3f */
[----:B------:R-:W-:Y:S01]  /*0830*/  IMAD.MOV.U32 R4, RZ, RZ, R0 ;  /* 0x000000ffff047224 */ /* 0x000fe200078e0000 */
[----:B------:R-:W-:-:S03]  /*0840*/  @UP0 UIADD3 UR19, UR14, UR19, URZ ;  /* 0x000000130e130290 */ /* 0x000fc6000fffe03f */
[----:B------:R-:W2:Y:S01]  /*0850*/  I2F.RP R2, R4 ;  /* 0x0000000400027306 */ /* 0x000ea20000209400 */
[----:B------:R-:W-:Y:S01]  /*0860*/  ISETP.LE.AND P1, PT, RZ, UR4, PT ;  /* 0x00000004ff007c0c */ /* 0x000fe2000bf23270 */
[----:B------:R-:W-:Y:S02]  /*0870*/  ULDC.64 UR4, c[0x0][0x1a0] ;  /* 0x0000680000047ab9 */ /* 0x000fe40000000a00 */
[----:B------:R-:W-:-:S04]  /*0880*/  @UP0 UIMAD.WIDE.U32 UR22, UR19, UR4, URZ ;  /* 0x00000004131602a5 */ /* 0x000fc8000f8e003f */
[----:B------:R-:W-:Y:S02]  /*0890*/  @UP0 UIMAD UR21, UR19, UR5, UR23 ;  /* 0x00000005131502a4 */ /* 0x000fe4000f8e0217 */
[----:B------:R-:W-:Y:S01]  /*08a0*/  USHF.R.S32.HI UR19, URZ, 0x1f, UR11 ;  /* 0x0000001f3f137899 */ /* 0x000fe2000801140b */
[----:B--2---:R-:W2:Y:S01]  /*08b0*/  MUFU.RCP R2, R2 ;  /* 0x0000000200027308 */ /* 0x004ea20000001000 */
[----:B-1----:R-:W-:Y:S02]  /*08c0*/  IABS R5, R5 ;  /* 0x0000000500057213 */ /* 0x002fe40000000000 */
[----:B--2---:R-:W-:-:S05]  /*08d0*/  IADD3 R2, R2, 0xffffffe, RZ ;  /* 0x0ffffffe02027810 */ /* 0x004fca0007ffe0ff */
[----:B------:R-:W1:Y:S02]  /*08e0*/  F2I.FTZ.U32.TRUNC.NTZ R3, R2 ;  /* 0x0000000200037305 */ /* 0x000e64000021f000 */
[----:B-1----:R-:W-:Y:S02]  /*08f0*/  IMAD.MOV R0, RZ, RZ, -R3 ;  /* 0x000000ffff007224 */ /* 0x002fe400078e0a03 */
[----:B------:R-:W-:Y:S02]  /*0900*/  IMAD.MOV.U32 R2, RZ, RZ, RZ ;  /* 0x000000ffff027224 */ /* 0x000fe400078e00ff */
[----:B------:R-:W-:-:S04]  /*0910*/  IMAD R0, R0, R4, RZ ;  /* 0x0000000400007224 */ /* 0x000fc800078e02ff */
[----:B------:R-:W-:-:S04]  /*0920*/  IMAD.HI.U32 R0, R3, R0, R2 ;  /* 0x0000000003007227 */ /* 0x000fc800078e0002 */
[----:B------:R-:W-:-:S04]  /*0930*/  IMAD.MOV.U32 R3, RZ, RZ, R5 ;  /* 0x000000ffff037224 */ /* 0x000fc800078e0005 */
[----:B------:R-:W-:-:S05]  /*0940*/  IMAD.HI.U32 R0, R0, R3, RZ ;  /* 0x0000000300007227 */ /* 0x000fca00078e00ff */
[----:B------:R-:W-:-:S05]  /*0950*/  IADD3 R2, -R0, RZ, RZ ;  /* 0x000000ff00027210 */ /* 0x000fca0007ffe1ff */
[----:B------:R-:W-:-:S05]  /*0960*/  IMAD R2, R4, R2, R3 ;  /* 0x0000000204027224 */ /* 0x000fca00078e0203 */
[----:B------:R-:W-:-:S13]  /*0970*/  ISETP.GT.U32.AND P2, PT, R4, R2, PT ;  /* 0x000000020400720c */ /* 0x000fda0003f44070 */
[----:B------:R-:W-:Y:S01]  /*0980*/  @!P2 IMAD.IADD R2, R2, 0x1, -R4 ;  /* 0x000000010202a824 */ /* 0x000fe200078e0a04 */
[----:B------:R-:W-:Y:S02]  /*0990*/  @!P2 IADD3 R0, R0, 0x1, RZ ;  /* 0x000000010000a810 */ /* 0x000fe40007ffe0ff */
[----:B------:R-:W-:Y:S02]  /*09a0*/  ISETP.NE.AND P2, PT, RZ, c[0x0][0x1c8], PT ;  /* 0x00007200ff007a0c */ /* 0x000fe40003f45270 */
[----:B------:R-:W-:-:S13]  /*09b0*/  ISETP.GE.U32.AND P3, PT, R2, R4, PT ;  /* 0x000000040200720c */ /* 0x000fda0003f66070 */
[----:B------:R-:W-:-:S05]  /*09c0*/  @P3 IADD3 R0, R0, 0x1, RZ ;  /* 0x0000000100003810 */ /* 0x000fca0007ffe0ff */
[----:B------:R-:W-:-:S05]  /*09d0*/  IMAD.MOV.U32 R26, RZ, RZ, R0 ;  /* 0x000000ffff1a7224 */ /* 0x000fca00078e0000 */
[----:B------:R-:W-:Y:S02]  /*09e0*/  @!P1 IADD3 R26, -R26, RZ, RZ ;  /* 0x000000ff1a1a9210 */ /* 0x000fe40007ffe1ff */
[----:B------:R-:W-:Y:S01]  /*09f0*/  @!P2 LOP3.LUT R26, RZ, c[0x0][0x1c8], RZ, 0x33, !PT ;  /* 0x00007200ff1aaa12 */ /* 0x000fe200078e33ff */
        /* <DEDUP_REMOVED lines=10> */
[----:B------:R-:W-:Y:S02]  /*0aa0*/  UIMAD.WIDE.U32 UR22, UR10, UR4, UR22 ;  /* 0x000000040a1672a5 */ /* 0x000fe4000f8e0016 */
[----:B------:R-:W-:-:S04]  /*0ab0*/  UIMAD UR5, UR10, UR5, UR14 ;  /* 0x000000050a0572a4 */ /* 0x000fc8000f8e020e */
[----:B------:R-:W-:Y:S02]  /*0ac0*/  UIADD3 UR21, UR23, UR5, URZ ;  /* 0x0000000517157290 */ /* 0x000fe4000fffe03f */
.L_x_22:
[----:B------:R-:W-:Y:S01]  /*0ad0*/  SHF.R.S32.HI R29, RZ, 0x1f, R232 ;  /* 0x0000001fff1d7819 */ /* 0x000fe200000114e8 */
[----:B------:R-:W1:Y:S01]  /*0ae0*/  S2R R3, SR_CTAID.X ;  /* 0x0000000000037919 */ /* 0x000e620000002500 */
[----:B------:R-:W-:Y:S01]  /*0af0*/  UIADD3 UR10, -UR12, UR15, URZ ;  /* 0x0000000f0c0a7290 */ /* 0x000fe2000fffe13f */
[----:B------:R-:W-:Y:S01]  /*0b00*/  SHF.R.S32.HI R27, RZ, 0x1f, R26 ;  /* 0x0000001fff1b7819 */ /* 0x000fe2000001141a */
[----:B------:R-:W-:Y:S01]  /*0b10*/  ULDC.64 UR4, c[0x0][0x1a8] ;  /* 0x00006a0000047ab9 */ /* 0x000fe20000000a00 */
[CC--:B------:R-:W-:Y:S01]  /*0b20*/  LEA.HI R2, R29.reuse, R232.reuse, RZ, 0x3 ;  /* 0x000000e81d027211 */ /* 0x0c0fe200078f18ff */
[----:B------:R-:W2:Y:S01]  /*0b30*/  S2R R6, SR_CTAID.Z ;  /* 0x0000000000067919 */ /* 0x000ea20000002700 */
[----:B------:R-:W-:Y:S01]  /*0b40*/  UIMAD UR4, UR19, UR4, URZ ;  /* 0x00000004130472a4 */ /* 0x000fe2000f8e023f */
[----:B------:R-:W-:Y:S01]  /*0b50*/  LEA.HI R5, R29, R232, RZ, 0x6 ;  /* 0x000000e81d057211 */ /* 0x000fe200078f30ff */
[----:B------:R-:W-:Y:S01]  /*0b60*/  UISETP.GE.AND UP0, UPT, UR8, 0x2, UPT ;  /* 0x000000020800788c */ /* 0x000fe2000bf06270 */
[----:B------:R-:W-:Y:S01]  /*0b70*/  SHF.R.S32.HI R10, RZ, 0x3, R2 ;  /* 0x00000003ff0a7819 */ /* 0x000fe20000011402 */
[----:B------:R-:W-:Y:S01]  /*0b80*/  UIMAD UR4, UR11, UR5, UR4 ;  /* 0x000000050b0472a4 */ /* 0x000fe2000f8e0204 */
[----:B------:R-:W-:Y:S01]  /*0b90*/  LOP3.LUT R2, R2, 0xfffffff8, RZ, 0xc0, !PT ;  /* 0xfffffff802027812 */ /* 0x000fe200078ec0ff */
[----:B------:R-:W-:Y:S01]  /*0ba0*/  IMAD.SHL.U32 R5, R5, 0x8, RZ ;  /* 0x0000000805057824 */ /* 0x000fe200078e00ff */
[C---:B------:R-:W-:Y:S01]  /*0bb0*/  IADD3 R28, R10.reuse, 0x10, RZ ;  /* 0x000000100a1c7810 */ /* 0x040fe20007ffe0ff */
[----:B------:R-:W-:Y:S01]  /*0bc0*/  IMAD.SHL.U32 R0, R10, 0x40, RZ ;  /* 0x000000400a007824 */ /* 0x000fe200078e00ff */
[----:B------:R-:W-:Y:S01]  /*0bd0*/  SHF.R.S32.HI R11, RZ, 0x1f, R10 ;  /* 0x0000001fff0b7819 */ /* 0x000fe2000001140a */
[----:B------:R-:W-:Y:S01]  /*0be0*/  IMAD.IADD R132, R232, 0x1, -R2 ;  /* 0x00000001e8847824 */ /* 0x000fe200078e0a02 */
[----:B------:R-:W-:Y:S01]  /*0bf0*/  ISETP.GE.AND P2, PT, R28, UR10, PT ;  /* 0x0000000a1c007c0c */ /* 0x000fe2000bf46270 */
[----:B------:R-:W-:Y:S01]  /*0c00*/  UMOV UR11, 0x7 ;  /* 0x00000007000b7882 */ /* 0x000fe20000000000 */
[----:B------:R-:W-:Y:S01]  /*0c10*/  LOP3.LUT R0, R0, 0x1c0, RZ, 0xc0, !PT ;  /* 0x000001c000007812 */ /* 0x000fe200078ec0ff */
[----:B------:R-:W-:Y:S01]  /*0c20*/  IMAD.SHL.U32 R22, R132, 0x8, RZ ;  /* 0x0000000884167824 */ /* 0x000fe200078e00ff */
[----:B------:R-:W-:-:S02]  /*0c30*/  IADD3 R35, R10, 0x20, RZ ;  /* 0x000000200a237810 */ /* 0x000fc40007ffe0ff */
[----:B------:R-:W-:Y:S01]  /*0c40*/  SHF.R.U32.HI R2, RZ, 0x3, R0 ;  /* 0x00000003ff027819 */ /* 0x000fe20000011600 */
[----:B-1----:R-:W-:Y:S01]  /*0c50*/  IMAD.WIDE R36, R3, 0x80, R10 ;  /* 0x0000008003247825 */ /* 0x002fe200078e020a */
[--C-:B------:R-:W-:Y:S02]  /*0c60*/  LOP3.LUT R0, R0, 0x38, R22.reuse, 0xf8, !PT ;  /* 0x0000003800007812 */ /* 0x100fe400078ef816 */
[----:B------:R-:W-:Y:S02]  /*0c70*/  IADD3 R34, R10, 0x30, RZ ;  /* 0x000000300a227810 */ /* 0x000fe40007ffe0ff */
[----:B------:R-:W-:Y:S01]  /*0c80*/  LOP3.LUT R4, R0, R2, RZ, 0x3c, !PT ;  /* 0x0000000200047212 */ /* 0x000fe200078e3cff */
[----:B------:R-:W-:Y:S01]  /*0c90*/  STL.64 [R1+0x58], R36 ;  /* 0x0000582401007387 */ /* 0x000fe20000100a00 */
[----:B------:R-:W-:Y:S02]  /*0ca0*/  SHF.R.S32.HI R23, RZ, 0x1f, R22 ;  /* 0x0000001fff177819 */ /* 0x000fe40000011416 */
[----:B------:R-:W-:-:S02]  /*0cb0*/  IADD3 R2, P0, R22, UR6, RZ ;  /* 0x0000000616027c10 */ /* 0x000fc4000ff1e0ff */
[----:B------:R-:W-:Y:S01]  /*0cc0*/  ISETP.GE.AND P5, PT, R35, UR10, PT ;  /* 0x0000000a23007c0c */ /* 0x000fe2000bfa6270 */
[----:B------:R1:W-:Y:S01]  /*0cd0*/  STL.64 [R1+0x98], R22 ;  /* 0x0000981601007387 */ /* 0x0003e20000100a00 */
[----:B------:R-:W-:Y:S02]  /*0ce0*/  ISETP.GE.AND P4, PT, R34, UR10, PT ;  /* 0x0000000a22007c0c */ /* 0x000fe4000bf86270 */
[----:B------:R-:W-:Y:S01]  /*0cf0*/  ISETP.GE.AND P1, PT, R10, UR10, PT ;  /* 0x0000000a0a007c0c */ /* 0x000fe2000bf26270 */
[----:B------:R-:W-:Y:S01]  /*0d00*/  STL [R1+0xc4], R35 ;  /* 0x0000c42301007387 */ /* 0x000fe20000100800 */
[----:B------:R-:W-:Y:S01]  /*0d10*/  IADD3.X R3, R23, UR18, RZ, P0, !PT ;  /* 0x0000001217037c10 */ /* 0x000fe200087fe4ff */
[----:B------:R-:W-:Y:S01]  /*0d20*/  UIADD3 UR18, UR8, -0x1, URZ ;  /* 0xffffffff08127890 */ /* 0x000fe2000fffe03f */
[----:B------:R-:W-:Y:S01]  /*0d30*/  @!P2 IADD3 R12, P0, R36, 0x10, RZ ;  /* 0x00000010240ca810 */ /* 0x000fe20007f1e0ff */
[----:B------:R-:W-:Y:S01]  /*0d40*/  STL [R1+0xb8], R34 ;  /* 0x0000b82201007387 */ /* 0x000fe20000100800 */
[----:B------:R-:W-:Y:S01]  /*0d50*/  LOP3.LUT R234, R4, 0xfffffe00, R5, 0xf8, !PT ;  /* 0xfffffe0004ea7812 */ /* 0x000fe200078ef805 */
[----:B--2---:R-:W-:Y:S01]  /*0d60*/  IMAD.WIDE.U32 R2, R6, c[0x0][0x1a8], R2 ;  /* 0x00006a0006027a25 */ /* 0x004fe200078e0002 */
[----:B------:R-:W-:Y:S01]  /*0d70*/  IADD3 R33, R10, 0x40, RZ ;  /* 0x000000400a217810 */ /* 0x000fe20007ffe0ff */
[----:B------:R-:W-:Y:S01]  /*0d80*/  USHF.R.S32.HI UR19, URZ, 0x1f, UR18 ;  /* 0x0000001f3f137899 */ /* 0x000fe20008011412 */
[C---:B------:R-:W-:Y:S01]  /*0d90*/  @!P5 IADD3 R6, P3, R36.reuse, 0x20, RZ ;  /* 0x000000202406d810 */ /* 0x040fe20007f7e0ff */
[--C-:B------:R-:W-:Y:S01]  /*0da0*/  @!P2 IMAD.X R0, RZ, RZ, R37.reuse, P0 ;  /* 0x000000ffff00a224 */ /* 0x100fe200000e0625 */
[----:B------:R-:W-:Y:S01]  /*0db0*/  @!P4 IADD3 R15, P0, R36, 0x30, RZ ;  /* 0x00000030240fc810 */ /* 0x000fe20007f1e0ff */
[----:B------:R-:W-:Y:S01]  /*0dc0*/  @!P1 IMAD R4, R37, c[0x0][0x190], RZ ;  /* 0x0000640025049a24 */ /* 0x000fe200078e02ff */
[----:B------:R-:W-:Y:S01]  /*0dd0*/  IADD3 R3, R3, UR4, RZ ;  /* 0x0000000403037c10 */ /* 0x000fe2000fffe0ff */
[----:B------:R-:W-:Y:S01]  /*0de0*/  @!P2 IMAD R0, R0, c[0x0][0x190], RZ ;  /* 0x000064000000aa24 */ /* 0x000fe200078e02ff */
[C---:B------:R-:W-:Y:S01]  /*0df0*/  IADD3 R32, R10.reuse, 0x50, RZ ;  /* 0x000000500a207810 */ /* 0x040fe20007ffe0ff */
[--C-:B------:R-:W-:Y:S01]  /*0e00*/  @!P5 IMAD.X R5, RZ, RZ, R37.reuse, P3 ;  /* 0x000000ffff05d224 */ /* 0x100fe200018e0625 */
[----:B------:R-:W-:Y:S01]  /*0e10*/  IADD3 R31, R10, 0x60, RZ ;  /* 0x000000600a1f7810 */ /* 0x000fe20007ffe0ff */
[----:B------:R-:W-:Y:S01]  /*0e20*/  @!P2 IMAD R17, R12, c[0x0][0x194], R0 ;  /* 0x000065000c11aa24 */ /* 0x000fe200078e0200 */
[----:B------:R-:W-:Y:S01]  /*0e30*/  IADD3 R30, R10, 0x70, RZ ;  /* 0x000000700a1e7810 */ /* 0x000fe20007ffe0ff */
[----:B------:R-:W-:Y:S01]  /*0e40*/  @!P4 IMAD.X R0, RZ, RZ, R37, P0 ;  /* 0x000000ffff00c224 */ /* 0x000fe200000e0625 */
[----:B------:R-:W-:Y:S01]  /*0e50*/  STL [R1+0xc0], R33 ;  /* 0x0000c02101007387 */ /* 0x000fe20000100800 */
[C---:B------:R-:W-:Y:S01]  /*0e60*/  @!P1 IMAD R4, R36.reuse, c[0x0][0x194], R4 ;  /* 0x0000650024049a24 */ /* 0x040fe200078e0204 */
[----:B------:R-:W-:Y:S01]  /*0e70*/  LEA.HI R227, R29, R232, RZ, 0x5 ;  /* 0x000000e81de37211 */ /* 0x000fe200078f28ff */
[----:B------:R-:W-:Y:S01]  /*0e80*/  @!P1 IMAD.WIDE.U32 R8, R36, c[0x0][0x190], R2 ;  /* 0x0000640024089a25 */ /* 0x000fe200078e0002 */
[----:B------:R-:W-:Y:S02]  /*0e90*/  STL [R1+0xb0], R32 ;  /* 0x0000b02001007387 */ /* 0x000fe40000100800 */
[----:B------:R-:W-:Y:S01]  /*0ea0*/  SHF.R.S32.HI R138, RZ, 0x5, R227 ;  /* 0x00000005ff8a7819 */ /* 0x000fe200000114e3 */
[----:B------:R-:W-:Y:S01]  /*0eb0*/  @!P5 IMAD R5, R5, c[0x0][0x190], RZ ;  /* 0x000064000505da24 */ /* 0x000fe200078e02ff */
[----:B------:R-:W-:Y:S01]  /*0ec0*/  @!P1 LEA R14, P0, R8, c[0x0][0x160], 0x1 ;  /* 0x00005800080e9a11 */ /* 0x000fe200078008ff */
[----:B------:R-:W-:Y:S01]  /*0ed0*/  @!P4 IMAD R16, R0, c[0x0][0x190], RZ ;  /* 0x000064000010ca24 */ /* 0x000fe200078e02ff */
[----:B------:R-:W-:Y:S01]  /*0ee0*/  STL [R1+0xb4], R31 ;  /* 0x0000b41f01007387 */ /* 0x000fe20000100800 */
[----:B------:R-:W-:-:S02]  /*0ef0*/  @!P1 IMAD.IADD R0, R9, 0x1, R4 ;  /* 0x0000000109009824 */ /* 0x000fc400078e0204 */
[----:B------:R-:W-:Y:S01]  /*0f00*/  @!P2 IMAD.WIDE.U32 R12, R12, c[0x0][0x190], R2 ;  /* 0x000064000c0caa25 */ /* 0x000fe200078e0002 */
[----:B------:R-:W-:Y:S03]  /*0f10*/  STL [R1+0xbc], R30 ;  /* 0x0000bc1e01007387 */ /* 0x000fe60000100800 */
[----:B------:R-:W-:Y:S02]  /*0f20*/  @!P5 IMAD R18, R6, c[0x0][0x194], R5 ;  /* 0x000065000612da24 */ /* 0x000fe400078e0205 */
[C---:B------:R-:W-:Y:S02]  /*0f30*/  @!P4 IMAD R16, R15.reuse, c[0x0][0x194], R16 ;  /* 0x000065000f10ca24 */ /* 0x040fe400078e0210 */
[----:B------:R-:W-:Y:S01]  /*0f40*/  @!P4 IMAD.WIDE.U32 R4, R15, c[0x0][0x190], R2 ;  /* 0x000064000f04ca25 */ /* 0x000fe200078e0002 */
[----:B------:R-:W-:Y:S02]  /*0f50*/  @!P1 LEA.HI.X R15, R8, c[0x0][0x164], R0, 0x1, P0 ;  /* 0x00005900080f9a11 */ /* 0x000fe400000f0c00 */
[----:B------:R-:W-:Y:S01]  /*0f60*/  @!P2 LEA R8, P0, R12, c[0x0][0x160], 0x1 ;  /* 0x000058000c08aa11 */ /* 0x000fe200078008ff */
[----:B------:R-:W-:Y:S01]  /*0f70*/  @!P2 IMAD.IADD R0, R13, 0x1, R17 ;  /* 0x000000010d00a824 */ /* 0x000fe200078e0211 */
[----:B------:R-:W-:Y:S01]  /*0f80*/  @!P4 LEA R20, P6, R4, c[0x0][0x160], 0x1 ;  /* 0x000058000414ca11 */ /* 0x000fe200078c08ff */
[----:B------:R-:W-:-:S02]  /*0f90*/  IMAD.SHL.U32 R234, R234, 0x2, RZ ;  /* 0x00000002eaea7824 */ /* 0x000fc400078e00ff */
[----:B------:R-:W-:Y:S01]  /*0fa0*/  @!P5 IMAD.WIDE.U32 R6, R6, c[0x0][0x190], R2 ;  /* 0x000064000606da25 */ /* 0x000fe200078e0002 */
[----:B------:R-:W-:Y:S02]  /*0fb0*/  @!P2 LEA.HI.X R9, R12, c[0x0][0x164], R0, 0x1, P0 ;  /* 0x000059000c09aa11 */ /* 0x000fe400000f0c00 */
[----:B------:R-:W-:Y:S01]  /*0fc0*/  ISETP.GE.AND P0, PT, R33, UR10, PT ;  /* 0x0000000a21007c0c */ /* 0x000fe2000bf06270 */
[----:B------:R-:W-:Y:S01]  /*0fd0*/  @!PT LDS RZ, [RZ] ;  /* 0x00000000fffff984 */ /* 0x000fe20000000800 */
[----:B------:R-:W-:Y:S01]  /*0fe0*/  @!PT LDS RZ, [RZ] ;  /* 0x00000000fffff984 */ /* 0x000fe20000000800 */
[----:B------:R-:W-:Y:S01]  /*0ff0*/  @!PT LDS RZ, [RZ] ;  /* 0x00000000fffff984 */ /* 0x000fe20000000800 */
[----:B------:R2:W-:Y:S01]  /*1000*/  @!P1 LDGSTS.E.BYPASS.LTC128B.128 [R234], [R14.64] ;  /* 0x000000000eea9fae */ /* 0x0005e2000b901d50 */
[----:B------:R-:W-:Y:S01]  /*1010*/  ISETP.GE.AND P1, PT, R32, UR10, PT ;  /* 0x0000000a20007c0c */ /* 0x000fe2000bf26270 */
[----:B------:R-:W-:Y:S01]  /*1020*/  @!P5 IMAD.IADD R7, R7, 0x1, R18 ;  /* 0x000000010707d824 */ /* 0x000fe200078e0212 */
[C---:B------:R-:W-:Y:S01]  /*1030*/  @!P5 LEA R24, P3, R6.reuse, c[0x0][0x160], 0x1 ;  /* 0x000058000618da11 */ /* 0x040fe200078608ff */
[----:B------:R-:W-:Y:S01]  /*1040*/  @!P4 IMAD.IADD R0, R5, 0x1, R16 ;  /* 0x000000010500c824 */ /* 0x000fe200078e0210 */
[----:B------:R3:W-:Y:S02]  /*1050*/  @!P2 LDGSTS.E.BYPASS.LTC128B.128 [R234+0x800], [R8.64] ;  /* 0x0080000008eaafae */ /* 0x0007e4000b901d50 */
[----:B------:R-:W-:-:S02]  /*1060*/  @!P5 LEA.HI.X R25, R6, c[0x0][0x164], R7, 0x1, P3 ;  /* 0x000059000619da11 */ /* 0x000fc400018f0c07 */
[----:B------:R-:W-:Y:S02]  /*1070*/  @!P4 LEA.HI.X R21, R4, c[0x0][0x164], R0, 0x1, P6 ;  /* 0x000059000415ca11 */ /* 0x000fe400030f0c00 */
[----:B------:R-:W-:Y:S01]  /*1080*/  ISETP.GE.AND P3, PT, R31, UR10, PT ;  /* 0x0000000a1f007c0c */ /* 0x000fe2000bf66270 */
[----:B------:R4:W-:Y:S01]  /*1090*/  @!P5 LDGSTS.E.BYPASS.LTC128B.128 [R234+0x1000], [R24.64] ;  /* 0x0100000018eadfae */ /* 0x0009e2000b901d50 */
[C---:B------:R-:W-:Y:S02]  /*10a0*/  @!P0 IADD3 R4, P6, R36.reuse, 0x40, RZ ;  /* 0x0000004024048810 */ /* 0x040fe40007fde0ff */
[----:B------:R-:W-:Y:S01]  /*10b0*/  @!P1 IADD3 R6, P2, R36, 0x50, RZ ;  /* 0x0000005024069810 */ /* 0x000fe20007f5e0ff */
[----:B------:R5:W-:Y:S02]  /*10c0*/  @!P4 LDGSTS.E.BYPASS.LTC128B.128 [R234+0x1800], [R20.64] ;  /* 0x0180000014eacfae */ /* 0x000be4000b901d50 */
[----:B------:R-:W-:-:S04]  /*10d0*/  @!P0 IMAD.X R0, RZ, RZ, R37, P6 ;  /* 0x000000ffff008224 */ /* 0x000fc800030e0625 */
[----:B------:R-:W-:Y:S02]  /*10e0*/  @!P0 IMAD R5, R0, c[0x0][0x190], RZ ;  /* 0x0000640000058a24 */ /* 0x000fe400078e02ff */
[----:B------:R-:W-:Y:S01]  /*10f0*/  @!P1 IMAD.X R0, RZ, RZ, R37, P2 ;  /* 0x000000ffff009224 */ /* 0x000fe200010e0625 */
[----:B------:R-:W-:-:S03]  /*1100*/  ISETP.GE.AND P2, PT, R30, UR10, PT ;  /* 0x0000000a1e007c0c */ /* 0x000fc6000bf46270 */
[----:B------:R-:W-:Y:S01]  /*1110*/  @!P1 IMAD R12, R0, c[0x0][0x190], RZ ;  /* 0x00006400000c9a24 */ /* 0x000fe200078e02ff */
[----:B---3--:R-:W-:Y:S01]  /*1120*/  @!P3 IADD3 R9, P6, R36, 0x60, RZ ;  /* 0x000000602409b810 */ /* 0x008fe20007fde0ff */
[C---:B------:R-:W-:Y:S02]  /*1130*/  @!P0 IMAD R8, R4.reuse, c[0x0][0x194], R5 ;  /* 0x0000650004088a24 */ /* 0x040fe400078e0205 */
[----:B------:R-:W-:-:S04]  /*1140*/  @!P0 IMAD.WIDE.U32 R4, R4, c[0x0][0x190], R2 ;  /* 0x0000640004048a25 */ /* 0x000fc800078e0002 */
[----:B------:R-:W-:Y:S01]  /*1150*/  @!P3 IMAD.X R7, RZ, RZ, R37, P6 ;  /* 0x000000ffff07b224 */ /* 0x000fe200030e0625 */
[----:B------:R-:W-:Y:S01]  /*1160*/  @!P0 LEA R16, P6, R4, c[0x0][0x160], 0x1 ;  /* 0x0000580004108a11 */ /* 0x000fe200078c08ff */
[----:B------:R-:W-:Y:S02]  /*1170*/  @!P0 IMAD.IADD R0, R5, 0x1, R8 ;  /* 0x0000000105008824 */ /* 0x000fe400078e0208 */
[----:B--2---:R-:W-:Y:S02]  /*1180*/  @!P3 IMAD R14, R7, c[0x0][0x190], RZ ;  /* 0x00006400070eba24 */ /* 0x004fe400078e02ff */
[----:B------:R-:W-:Y:S01]  /*1190*/  @!P1 IMAD R12, R6, c[0x0][0x194], R12 ;  /* 0x00006500060c9a24 */ /* 0x000fe200078e020c */
[----:B------:R-:W-:Y:S01]  /*11a0*/  @!P0 LEA.HI.X R17, R4, c[0x0][0x164], R0, 0x1, P6 ;  /* 0x0000590004118a11 */ /* 0x000fe200030f0c00 */
[----:B------:R-:W-:Y:S01]  /*11b0*/  @!P1 IMAD.WIDE.U32 R6, R6, c[0x0][0x190], R2 ;  /* 0x0000640006069a25 */ /* 0x000fe200078e0002 */
[----:B------:R-:W-:-:S03]  /*11c0*/  @!P2 IADD3 R8, P6, R36, 0x70, RZ ;  /* 0x000000702408a810 */ /* 0x000fc60007fde0ff */
[C---:B------:R-:W-:Y:S01]  /*11d0*/  @!P3 IMAD R14, R9.reuse, c[0x0][0x194], R14 ;  /* 0x00006500090eba24 */ /* 0x040fe200078e020e */
[----:B------:R2:W-:Y:S01]  /*11e0*/  @!P0 LDGSTS.E.BYPASS.LTC128B.128 [R234+0x2000], [R16.64] ;  /* 0x0200000010ea8fae */ /* 0x0005e2000b901d50 */
[----:B------:R-:W-:-:S04]  /*11f0*/  @!P3 IMAD.WIDE.U32 R4, R9, c[0x0][0x190], R2 ;  /* 0x000064000904ba25 */ /* 0x000fc800078e0002 */
[----:B------:R-:W-:Y:S02]  /*1200*/  @!P2 IMAD.X R9, RZ, RZ, R37, P6 ;  /* 0x000000ffff09a224 */ /* 0x000fe400030e0625 */
[----:B------:R-:W-:Y:S01]  /*1210*/  @!P1 IMAD.IADD R0, R7, 0x1, R12 ;  /* 0x0000000107009824 */ /* 0x000fe200078e020c */
[----:B------:R-:W-:Y:S01]  /*1220*/  @!P1 LEA R12, P6, R6, c[0x0][0x160], 0x1 ;  /* 0x00005800060c9a11 */ /* 0x000fe200078c08ff */
[----:B------:R-:W-:Y:S02]  /*1230*/  @!P2 IMAD R9, R9, c[0x0][0x190], RZ ;  /* 0x000064000909aa24 */ /* 0x000fe400078e02ff */
[----:B------:R-:W-:Y:S01]  /*1240*/  @!P2 IMAD.WIDE.U32 R2, R8, c[0x0][0x190], R2 ;  /* 0x000064000802aa25 */ /* 0x000fe200078e0002 */
[----:B------:R-:W-:Y:S02]  /*1250*/  @!P1 LEA.HI.X R13, R6, c[0x0][0x164], R0, 0x1, P6 ;  /* 0x00005900060d9a11 */ /* 0x000fe400030f0c00 */
[----:B------:R-:W-:Y:S01]  /*1260*/  @!P3 LEA R18, P6, R4, c[0x0][0x160], 0x1 ;  /* 0x000058000412ba11 */ /* 0x000fe200078c08ff */
[----:B------:R-:W-:-:S02]  /*1270*/  @!P3 IMAD.IADD R0, R5, 0x1, R14 ;  /* 0x000000010500b824 */ /* 0x000fc400078e020e */
[----:B------:R-:W-:Y:S01]  /*1280*/  @!P2 IMAD R5, R8, c[0x0][0x194], R9 ;  /* 0x000065000805aa24 */ /* 0x000fe200078e0209 */
[----:B------:R3:W-:Y:S01]  /*1290*/  @!P1 LDGSTS.E.BYPASS.LTC128B.128 [R234+0x2800], [R12.64] ;  /* 0x028000000cea9fae */ /* 0x0007e2000b901d50 */
[----:B-----5:R-:W-:Y:S01]  /*12a0*/  IMAD.MOV.U32 R20, RZ, RZ, c[0x0][0x19c] ;  /* 0x00006700ff147624 */ /* 0x020fe200078e00ff */
[----:B------:R-:W-:Y:S01]  /*12b0*/  @!P3 LEA.HI.X R19, R4, c[0x0][0x164], R0, 0x1, P6 ;  /* 0x000059000413ba11 */ /* 0x000fe200030f0c00 */
[----:B------:R-:W-:Y:S01]  /*12c0*/  @!P2 IMAD.IADD R3, R3, 0x1, R5 ;  /* 0x000000010303a824 */ /* 0x000fe200078e0205 */
[----:B------:R-:W-:Y:S01]  /*12d0*/  @!P2 LEA R14, P6, R2, c[0x0][0x160], 0x1 ;  /* 0x00005800020eaa11 */ /* 0x000fe200078c08ff */
[C---:B------:R-:W-:Y:S02]  /*12e0*/  IMAD R0, R11.reuse, c[0x0][0x198], RZ ;  /* 0x000066000b007a24 */ /* 0x040fe400078e02ff */
[----:B------:R-:W-:Y:S01]  /*12f0*/  IMAD.WIDE.U32 R4, R10, c[0x0][0x198], R22 ;  /* 0x000066000a047a25 */ /* 0x000fe200078e0016 */
[----:B------:R-:W-:Y:S01]  /*1300*/  @!P2 LEA.HI.X R15, R2, c[0x0][0x164], R3, 0x1, P6 ;  /* 0x00005900020faa11 */ /* 0x000fe200030f0c03 */
[----:B------:R5:W-:Y:S02]  /*1310*/  @!P3 LDGSTS.E.BYPASS.LTC128B.128 [R234+0x3000], [R18.64] ;  /* 0x0300000012eabfae */ /* 0x000be4000b901d50 */
[----:B------:R-:W-:Y:S01]  /*1320*/  IMAD R6, R10, c[0x0][0x19c], R0 ;  /* 0x000067000a067a24 */ /* 0x000fe200078e0200 */
[----:B------:R-:W-:Y:S01]  /*1330*/  IADD3 R4, P6, R4, UR20, RZ ;  /* 0x0000001404047c10 */ /* 0x000fe2000ffde0ff */
[----:B------:R-:W-:Y:S01]  /*1340*/  IMAD R0, R11, c[0x0][0x1a0], RZ ;  /* 0x000068000b007a24 */ /* 0x000fe200078e02ff */
[----:B------:R2:W-:Y:S01]  /*1350*/  @!P2 LDGSTS.E.BYPASS.LTC128B.128 [R234+0x3800], [R14.64] ;  /* 0x038000000eeaafae */ /* 0x0005e2000b901d50 */
[----:B------:R-:W-:Y:S01]  /*1360*/  IMAD.WIDE.U32 R2, R10, c[0x0][0x1a0], R22 ;  /* 0x000068000a027a25 */ /* 0x000fe200078e0016 */
[----:B------:R-:W-:Y:S01]  /*1370*/  IADD3.X R5, R5, UR7, R6, P6, !PT ;  /* 0x0000000705057c10 */ /* 0x000fe2000b7fe406 */
[----:B------:R-:W-:-:S02]  /*1380*/  ULDC.64 UR6, c[0x0][0x198] ;  /* 0x0000660000067ab9 */ /* 0x000fc40000000a00 */
[----:B------:R-:W-:Y:S01]  /*1390*/  IMAD R0, R10, c[0x0][0x1a4], R0 ;  /* 0x000069000a007a24 */ /* 0x000fe200078e0200 */
[----:B-1----:R-:W-:Y:S01]  /*13a0*/  IADD3 R22, P6, R2, UR22, RZ ;  /* 0x0000001602167c10 */ /* 0x002fe2000ffde0ff */
[----:B------:R-:W-:Y:S01]  /*13b0*/  USHF.L.U64.HI UR20, UR6, UR11, UR7 ;  /* 0x0000000b06147299 */ /* 0x000fe20008010207 */
[----:B------:R-:W-:Y:S01]  /*13c0*/  IMAD.WIDE.U32 R36, R26, c[0x0][0x1b0], R4 ;  /* 0x00006c001a247a25 */ /* 0x000fe200078e0004 */
[----:B------:R-:W-:Y:S01]  /*13d0*/  UIMAD UR7, UR18, -0x80, UR13 ;  /* 0xffffff80120778a4 */ /* 0x000fe2000f8e020d */
[----:B------:R-:W-:Y:S01]  /*13e0*/  IADD3.X R23, R3, UR21, R0, P6, !PT ;  /* 0x0000001503177c10 */ /* 0x000fe2000b7fe400 */
[----:B------:R-:W-:Y:S01]  /*13f0*/  USHF.L.U32 UR21, UR6, 0x7, URZ ;  /* 0x0000000706157899 */ /* 0x000fe2000800063f */
[----:B------:R-:W-:Y:S01]  /*1400*/  IMAD R0, R27, c[0x0][0x1b0], RZ ;  /* 0x00006c001b007a24 */ /* 0x000fe200078e02ff */
[----:B------:R-:W-:Y:S01]  /*1410*/  UIMAD UR4, UR20, UR18, URZ ;  /* 0x00000012140472a4 */ /* 0x000fe2000f8e023f */
[----:B------:R-:W-:Y:S01]  /*1420*/  IMAD.U32 R2, RZ, RZ, UR18 ;  /* 0x00000012ff027e24 */ /* 0x000fe2000f8e00ff */
[----:B------:R-:W-:Y:S01]  /*1430*/  ISETP.GE.AND P0, PT, R28, UR7, PT ;  /* 0x000000071c007c0c */ /* 0x000fe2000bf06270 */
[----:B------:R-:W-:Y:S01]  /*1440*/  IMAD R0, R26, c[0x0][0x1b4], R0 ;  /* 0x00006d001a007a24 */ /* 0x000fe200078e0200 */
[----:B------:R-:W-:Y:S01]  /*1450*/  ISETP.GE.AND P5, PT, R10, UR7, PT ;  /* 0x000000070a007c0c */ /* 0x000fe2000bfa6270 */
[----:B------:R-:W-:Y:S01]  /*1460*/  IMAD.MOV.U32 R8, RZ, RZ, R36 ;  /* 0x000000ffff087224 */ /* 0x000fe200078e0024 */
[----:B------:R-:W-:Y:S01]  /*1470*/  UIMAD UR4, UR19, UR21, UR4 ;  /* 0x00000015130472a4 */ /* 0x000fe2000f8e0204 */
[----:B------:R-:W-:Y:S01]  /*1480*/  IMAD.IADD R9, R37, 0x1, R0 ;  /* 0x0000000125097824 */ /* 0x000fe200078e0200 */
[----:B------:R-:W-:Y:S01]  /*1490*/  ISETP.GE.AND P1, PT, R35, UR7, PT ;  /* 0x0000000723007c0c */ /* 0x000fe2000bf26270 */
[----:B------:R-:W-:Y:S01]  /*14a0*/  IMAD.U32 R0, RZ, RZ, UR6 ;  /* 0x00000006ff007e24 */ /* 0x000fe2000f8e00ff */
[----:B------:R-:W-:Y:S01]  /*14b0*/  STL.64 [R1+0x90], R36 ;  /* 0x0000902401007387 */ /* 0x000fe20000100a00 */
[----:B------:R-:W-:Y:S01]  /*14c0*/  IMAD.WIDE.U32 R2, R2, UR21, R8 ;  /* 0x0000001502027c25 */ /* 0x000fe2000f8e0008 */
[----:B------:R-:W-:-:S02]  /*14d0*/  ISETP.GE.AND P3, PT, R31, UR7, PT ;  /* 0x000000071f007c0c */ /* 0x000fc4000bf66270 */
[----:B------:R1:W-:Y:S01]  /*14e0*/  STL.64 [R1+0x88], R8 ;  /* 0x0000880801007387 */ /* 0x0003e20000100a00 */
[----:B------:R-:W-:Y:S01]  /*14f0*/  IMAD.U32 R4, RZ, RZ, UR6 ;  /* 0x00000006ff047e24 */ /* 0x000fe2000f8e00ff */
[----:B------:R-:W-:Y:S01]  /*1500*/  @!P0 LEA R0, P4, R0, R2, 0x4 ;  /* 0x0000000200008211 */ /* 0x000fe200078820ff */
[----:B------:R-:W-:Y:S01]  /*1510*/  IMAD.U32 R5, RZ, RZ, UR6 ;  /* 0x00000006ff057e24 */ /* 0x000fe2000f8e00ff */
[----:B------:R-:W-:Y:S01]  /*1520*/  IADD3 R3, R3, UR4, RZ ;  /* 0x0000000403037c10 */ /* 0x000fe2000fffe0ff */
[----:B------:R-:W-:Y:S01]  /*1530*/  UIMAD.WIDE.U32 UR4, UR6, 0x20, URZ ;  /* 0x00000020060478a5 */ /* 0x000fe2000f8e003f */
[----:B------:R-:W-:Y:S01]  /*1540*/  ISETP.GE.AND P2, PT, R30, UR7, PT ;  /* 0x000000071e007c0c */ /* 0x000fe2000bf46270 */
[----:B-----5:R-:W-:Y:S01]  /*1550*/  IMAD.U32 R18, RZ, RZ, UR6 ;  /* 0x00000006ff127e24 */ /* 0x020fe2000f8e00ff */
[----:B------:R-:W-:Y:S01]  /*1560*/  @!P0 LEA.HI.X R4, R4, R3, R20, 0x4, P4 ;  /* 0x0000000304048211 */ /* 0x000fe200020f2414 */
[----:B------:R-:W-:Y:S01]  /*1570*/  IMAD.U32 R11, RZ, RZ, UR6 ;  /* 0x00000006ff0b7e24 */ /* 0x000fe2000f8e00ff */
[----:B------:R-:W-:Y:S01]  /*1580*/  @!P0 LEA R6, P4, R0, c[0x0][0x168], 0x1 ;  /* 0x00005a0000068a11 */ /* 0x000fe200078808ff */
[----:B----4-:R-:W-:-:S03]  /*1590*/  IMAD.MOV.U32 R24, RZ, RZ, c[0x0][0x1a4] ;  /* 0x00006900ff187624 */ /* 0x010fc600078e00ff */
[----:B------:R-:W-:Y:S01]  /*15a0*/  @!P0 LEA.HI.X R7, R0, c[0x0][0x16c], R4, 0x1, P4 ;  /* 0x00005b0000078a11 */ /* 0x000fe200020f0c04 */
[----:B------:R-:W-:Y:S01]  /*15b0*/  IMAD.SHL.U32 R4, R20, 0x20, RZ ;  /* 0x0000002014047824 */ /* 0x000fe200078e00ff */
[----:B------:R-:W-:-:S04]  /*15c0*/  @!P1 IADD3 R0, P4, R2, UR4, RZ ;  /* 0x0000000402009c10 */ /* 0x000fc8000ff9e0ff */
[----:B------:R-:W-:Y:S01]  /*15d0*/  @!P1 IADD3.X R4, R3, UR5, R4, P4, !PT ;  /* 0x0000000503049c10 */ /* 0x000fe2000a7fe404 */
[----:B------:R-:W-:Y:S01]  /*15e0*/  ULDC.64 UR4, c[0x0][0x1a0] ;  /* 0x0000680000047ab9 */ /* 0x000fe20000000a00 */
[C---:B---3--:R-:W-:Y:S01]  /*15f0*/  @!P1 LEA R12, P4, R0.reuse, c[0x0][0x168], 0x1 ;  /* 0x00005a00000c9a11 */ /* 0x048fe200078808ff */
[----:B------:R-:W-:Y:S02]  /*1600*/  USHF.L.U64.HI UR11, UR4, UR11, UR5 ;  /* 0x0000000b040b7299 */ /* 0x000fe40008010205 */
[----:B------:R-:W-:Y:S01]  /*1610*/  USHF.L.U32 UR14, UR4, 0x7, URZ ;  /* 0x00000007040e7899 */ /* 0x000fe2000800063f */
[----:B------:R-:W-:Y:S01]  /*1620*/  @!P1 LEA.HI.X R13, R0, c[0x0][0x16c], R4, 0x1, P4 ;  /* 0x00005b00000d9a11 */ /* 0x000fe200020f0c04 */
[----:B------:R-:W-:Y:S01]  /*1630*/  UIMAD UR5, UR11, UR18, URZ ;  /* 0x000000120b0572a4 */ /* 0x000fe2000f8e023f */
[----:B-1----:R-:W-:Y:S01]  /*1640*/  @!P5 LEA R8, P6, R2, c[0x0][0x168], 0x1 ;  /* 0x00005a000208da11 */ /* 0x002fe200078c08ff */
[----:B------:R-:W-:Y:S01]  /*1650*/  UIMAD.WIDE.U32 UR22, UR4, 0x20, URZ ;  /* 0x00000020041678a5 */ /* 0x000fe2000f8e003f */
[----:B------:R-:W-:Y:S01]  /*1660*/  ISETP.GE.AND P4, PT, R32, UR7, PT ;  /* 0x0000000720007c0c */ /* 0x000fe2000bf86270 */
[----:B------:R-:W-:Y:S01]  /*1670*/  UIMAD UR5, UR19, UR14, UR5 ;  /* 0x0000000e130572a4 */ /* 0x000fe2000f8e0205 */
[----:B------:R-:W-:-:S02]  /*1680*/  @!P5 LEA.HI.X R9, R2, c[0x0][0x16c], R3, 0x1, P6 ;  /* 0x00005b000209da11 */ /* 0x000fc400030f0c03 */
[----:B------:R-:W-:-:S03]  /*1690*/  ISETP.GE.AND P6, PT, R34, UR7, PT ;  /* 0x0000000722007c0c */ /* 0x000fc6000bfc6270 */
[----:B------:R1:W-:Y:S01]  /*16a0*/  @!P5 LDGSTS.E.BYPASS.LTC128B.128 [R234+0x4000], [R8.64] ;  /* 0x0400000008eadfae */ /* 0x0003e2000b901d50 */
[----:B------:R-:W-:-:S03]  /*16b0*/  ISETP.GE.AND P5, PT, R33, UR7, PT ;  /* 0x0000000721007c0c */ /* 0x000fc6000bfa6270 */
[----:B------:R3:W-:Y:S04]  /*16c0*/  @!P0 LDGSTS.E.BYPASS.LTC128B.128 [R234+0x4800], [R6.64] ;  /* 0x0480000006ea8fae */ /* 0x0007e8000b901d50 */
[----:B------:R4:W-:Y:S02]  /*16d0*/  @!P1 LDGSTS.E.BYPASS.LTC128B.128 [R234+0x5000], [R12.64] ;  /* 0x050000000cea9fae */ /* 0x0009e4000b901d50 */
[----:B------:R-:W-:-:S04]  /*16e0*/  @!P6 IMAD.WIDE.U32 R4, R5, 0x30, R2 ;  /* 0x000000300504e825 */ /* 0x000fc800078e0002 */
[----:B------:R-:W-:Y:S01]  /*16f0*/  @!P6 IMAD R0, R20, 0x30, RZ ;  /* 0x000000301400e824 */ /* 0x000fe200078e02ff */
[----:B--2---:R-:W-:-:S03]  /*1700*/  @!P6 LEA R16, P0, R4, c[0x0][0x168], 0x1 ;  /* 0x00005a000410ea11 */ /* 0x004fc600078008ff */
[----:B------:R-:W-:Y:S02]  /*1710*/  @!P6 IMAD.IADD R0, R5, 0x1, R0 ;  /* 0x000000010500e824 */ /* 0x000fe400078e0200 */
[----:B------:R-:W-:-:S03]  /*1720*/  IMAD.U32 R5, RZ, RZ, UR6 ;  /* 0x00000006ff057e24 */ /* 0x000fc6000f8e00ff */
[----:B------:R-:W-:Y:S01]  /*1730*/  @!P6 LEA.HI.X R17, R4, c[0x0][0x16c], R0, 0x1, P0 ;  /* 0x00005b000411ea11 */ /* 0x000fe200000f0c00 */
[----:B------:R-:W-:Y:S02]  /*1740*/  IMAD.U32 R4, RZ, RZ, UR6 ;  /* 0x00000006ff047e24 */ /* 0x000fe4000f8e00ff */
[----:B-1----:R-:W-:Y:S02]  /*1750*/  @!P2 IMAD.MOV.U32 R8, RZ, RZ, R2 ;  /* 0x000000ffff08a224 */ /* 0x002fe400078e0002 */
[----:B------:R1:W-:Y:S01]  /*1760*/  @!P6 LDGSTS.E.BYPASS.LTC128B.128 [R234+0x5800], [R16.64] ;  /* 0x0580000010eaefae */ /* 0x0003e2000b901d50 */
[--C-:B------:R-:W-:Y:S01]  /*1770*/  @!P2 IMAD.MOV.U32 R9, RZ, RZ, R3.reuse ;  /* 0x000000ffff09a224 */ /* 0x100fe200078e0003 */
[----:B------:R-:W-:Y:S01]  /*1780*/  ISETP.GE.AND P6, PT, R35, UR7, PT ;  /* 0x0000000723007c0c */ /* 0x000fe2000bfc6270 */
[----:B---3--:R-:W-:Y:S02]  /*1790*/  IMAD.U32 R6, RZ, RZ, UR6 ;  /* 0x00000006ff067e24 */ /* 0x008fe4000f8e00ff */
[----:B------:R-:W-:-:S03]  /*17a0*/  @!P3 IMAD.MOV.U32 R7, RZ, RZ, R3 ;  /* 0x000000ffff07b224 */ /* 0x000fc600078e0003 */
[----:B------:R-:W-:Y:S01]  /*17b0*/  @!P5 LEA R0, P0, R6, R2, 0x6 ;  /* 0x000000020600d211 */ /* 0x000fe200078030ff */
[----:B------:R-:W-:-:S03]  /*17c0*/  @!P3 IMAD.MOV.U32 R6, RZ, RZ, R2 ;  /* 0x000000ffff06b224 */ /* 0x000fc600078e0002 */
[----:B------:R-:W-:Y:S02]  /*17d0*/  @!P5 LEA.HI.X R5, R5, R3, R20, 0x6, P0 ;  /* 0x000000030505d211 */ /* 0x000fe400000f3414 */
[----:B------:R-:W-:-:S04]  /*17e0*/  @!P5 LEA R14, P0, R0, c[0x0][0x168], 0x1 ;  /* 0x00005a00000eda11 */ /* 0x000fc800078008ff */
[----:B------:R-:W-:Y:S01]  /*17f0*/  @!P5 LEA.HI.X R15, R0, c[0x0][0x16c], R5, 0x1, P0 ;  /* 0x00005b00000fda11 */ /* 0x000fe200000f0c05 */
[----:B------:R-:W-:-:S04]  /*1800*/  @!P4 IMAD.WIDE.U32 R4, R4, 0x50, R2 ;  /* 0x000000500404c825 */ /* 0x000fc800078e0002 */
[----:B------:R-:W-:Y:S01]  /*1810*/  @!P3 IMAD.WIDE.U32 R2, R18, 0x60, R6 ;  /* 0x000000601202b825 */ /* 0x000fe200078e0006 */
[----:B----4-:R-:W-:Y:S01]  /*1820*/  @!P4 LEA R12, P0, R4, c[0x0][0x168], 0x1 ;  /* 0x00005a00040cca11 */ /* 0x010fe200078008ff */
[----:B------:R2:W-:Y:S01]  /*1830*/  @!P5 LDGSTS.E.BYPASS.LTC128B.128 [R234+0x6000], [R14.64] ;  /* 0x060000000eeadfae */ /* 0x0005e2000b901d50 */
[----:B------:R-:W-:Y:S01]  /*1840*/  ISETP.GE.AND P5, PT, R34, UR7, PT ;  /* 0x0000000722007c0c */ /* 0x000fe2000bfa6270 */
[----:B------:R-:W-:Y:S01]  /*1850*/  @!P2 IMAD.WIDE.U32 R6, R11, 0x70, R8 ;  /* 0x000000700b06a825 */ /* 0x000fe200078e0008 */
[----:B------:R-:W-:-:S03]  /*1860*/  LEA.HI R11, R29, R232, RZ, 0x4 ;  /* 0x000000e81d0b7211 */ /* 0x000fc600078f20ff */
[C---:B------:R-:W-:Y:S02]  /*1870*/  @!P3 IMAD R8, R20.reuse, 0x60, RZ ;  /* 0x000000601408b824 */ /* 0x040fe400078e02ff */
[----:B------:R-:W-:Y:S02]  /*1880*/  @!P4 IMAD R0, R20, 0x50, RZ ;  /* 0x000000501400c824 */ /* 0x000fe400078e02ff */
[----:B------:R-:W-:Y:S01]  /*1890*/  @!P3 IMAD.IADD R3, R3, 0x1, R8 ;  /* 0x000000010303b824 */ /* 0x000fe200078e0208 */
[----:B------:R-:W-:Y:S01]  /*18a0*/  @!P3 LEA R8, P1, R2, c[0x0][0x168], 0x1 ;  /* 0x00005a000208ba11 */ /* 0x000fe200078208ff */
[----:B------:R-:W-:Y:S02]  /*18b0*/  @!P4 IMAD.IADD R0, R5, 0x1, R0 ;  /* 0x000000010500c824 */ /* 0x000fe400078e0200 */
[----:B------:R-:W-:Y:S01]  /*18c0*/  @!P2 IMAD R5, R20, 0x70, RZ ;  /* 0x000000701405a824 */ /* 0x000fe200078e02ff */
[----:B------:R-:W-:Y:S01]  /*18d0*/  @!P3 LEA.HI.X R9, R2, c[0x0][0x16c], R3, 0x1, P1 ;  /* 0x00005b000209ba11 */ /* 0x000fe200008f0c03 */
[----:B------:R-:W-:Y:S01]  /*18e0*/  IMAD.WIDE.U32 R20, R26, c[0x0][0x1b8], R22 ;  /* 0x00006e001a147a25 */ /* 0x000fe200078e0016 */
[----:B------:R-:W-:-:S02]  /*18f0*/  @!P2 LEA R2, P1, R6, c[0x0][0x168], 0x1 ;  /* 0x00005a000602aa11 */ /* 0x000fc400078208ff */
[----:B------:R-:W-:Y:S01]  /*1900*/  @!P4 LEA.HI.X R13, R4, c[0x0][0x16c], R0, 0x1, P0 ;  /* 0x00005b00040dca11 */ /* 0x000fe200000f0c00 */
[----:B------:R-:W-:Y:S01]  /*1910*/  @!P2 IMAD.IADD R3, R7, 0x1, R5 ;  /* 0x000000010703a824 */ /* 0x000fe200078e0205 */
[----:B------:R-:W-:Y:S01]  /*1920*/  ISETP.GE.AND P0, PT, R28, UR7, PT ;  /* 0x000000071c007c0c */ /* 0x000fe2000bf06270 */
[----:B------:R-:W-:Y:S01]  /*1930*/  IMAD R0, R27, c[0x0][0x1b8], RZ ;  /* 0x00006e001b007a24 */ /* 0x000fe200078e02ff */
[----:B------:R3:W-:Y:S01]  /*1940*/  STL.64 [R1+0xa8], R20 ;  /* 0x0000a81401007387 */ /* 0x0007e20000100a00 */
[----:B------:R-:W-:Y:S01]  /*1950*/  IMAD.MOV.U32 R18, RZ, RZ, R20 ;  /* 0x000000ffff127224 */ /* 0x000fe200078e0014 */
[----:B------:R-:W-:Y:S01]  /*1960*/  @!P2 LEA.HI.X R3, R6, c[0x0][0x16c], R3, 0x1, P1 ;  /* 0x00005b000603aa11 */ /* 0x000fe200008f0c03 */
[----:B------:R-:W-:Y:S01]  /*1970*/  IMAD R0, R26, c[0x0][0x1bc], R0 ;  /* 0x00006f001a007a24 */ /* 0x000fe200078e0200 */
[----:B------:R4:W-:Y:S01]  /*1980*/  @!P4 LDGSTS.E.BYPASS.LTC128B.128 [R234+0x6800], [R12.64] ;  /* 0x068000000ceacfae */ /* 0x0009e2000b901d50 */
[----:B------:R-:W-:Y:S01]  /*1990*/  IMAD.U32 R5, RZ, RZ, UR4 ;  /* 0x00000004ff057e24 */ /* 0x000fe2000f8e00ff */
[----:B------:R-:W-:Y:S01]  /*19a0*/  ISETP.GE.AND P4, PT, R33, UR7, PT ;  /* 0x0000000721007c0c */ /* 0x000fe2000bf86270 */
[----:B------:R-:W-:Y:S01]  /*19b0*/  IMAD.IADD R19, R21, 0x1, R0 ;  /* 0x0000000115137824 */ /* 0x000fe200078e0200 */
[----:B------:R5:W-:Y:S01]  /*19c0*/  @!P3 LDGSTS.E.BYPASS.LTC128B.128 [R234+0x7000], [R8.64] ;  /* 0x0700000008eabfae */ /* 0x000be2000b901d50 */
[----:B------:R-:W-:Y:S01]  /*19d0*/  IMAD.U32 R0, RZ, RZ, UR4 ;  /* 0x00000004ff007e24 */ /* 0x000fe2000f8e00ff */
[C---:B------:R-:W-:Y:S01]  /*19e0*/  ISETP.GE.AND P3, PT, R10.reuse, UR7, PT ;  /* 0x000000070a007c0c */ /* 0x040fe2000bf66270 */
[----:B------:R-:W-:Y:S01]  /*19f0*/  IMAD.SHL.U32 R10, R10, 0x8, RZ ;  /* 0x000000080a0a7824 */ /* 0x000fe200078e00ff */
[----:B------:R1:W-:Y:S04]  /*1a00*/  @!P2 LDGSTS.E.BYPASS.LTC128B.128 [R234+0x7800], [R2.64] ;  /* 0x0780000002eaafae */ /* 0x0003e8000b901d50 */
[----:B------:R-:W0:Y:S04]  /*1a10*/  LDGDEPBAR ;  /* 0x00000000000079af */ /* 0x000e280000000000 */
[----:B------:R2:W-:Y:S01]  /*1a20*/  STL.64 [R1+0xa0], R18 ;  /* 0x0000a01201007387 */ /* 0x0005e20000100a00 */
[----:B----4-:R-:W-:-:S02]  /*1a30*/  IMAD.U32 R12, RZ, RZ, UR4 ;  /* 0x00000004ff0c7e24 */ /* 0x010fc4000f8e00ff */
[----:B------:R-:W-:Y:S01]  /*1a40*/  IMAD.U32 R13, RZ, RZ, UR4 ;  /* 0x00000004ff0d7e24 */ /* 0x000fe2000f8e00ff */
[----:B-----5:R-:W-:Y:S01]  /*1a50*/  SHF.R.S32.HI R8, RZ, 0x4, R11 ;  /* 0x00000004ff087819 */ /* 0x020fe2000001140b */
[----:B------:R-:W-:Y:S02]  /*1a60*/  IMAD.SHL.U32 R9, R24, 0x20, RZ ;  /* 0x0000002018097824 */ /* 0x000fe400078e00ff */
[----:B-1----:R-:W-:Y:S01]  /*1a70*/  IMAD.U32 R2, RZ, RZ, UR18 ;  /* 0x00000012ff027e24 */ /* 0x002fe2000f8e00ff */
[----:B------:R-:W-:-:S04]  /*1a80*/  DEPBAR.LE SB0, 0x0 ;  /* 0x000080000000791a */ /* 0x000fc80000000000 */
[----:B------:R-:W-:Y:S01]  /*1a90*/  BAR.SYNC.DEFER_BLOCKING 0x0 ;  /* 0x0000000000007b1d */ /* 0x000fe20000010000 */
[----:B------:R-:W-:Y:S01]  /*1aa0*/  IMAD.WIDE.U32 R2, R2, UR14, R18 ;  /* 0x0000000e02027c25 */ /* 0x000fe2000f8e0012 */
[C---:B------:R-:W-:Y:S02]  /*1ab0*/  LEA.HI R7, R11.reuse, R8, RZ, 0x1 ;  /* 0x000000080b077211 */ /* 0x040fe400078f08ff */
[----:B------:R-:W-:Y:S02]  /*1ac0*/  LOP3.LUT R11, R11, 0xfffffff0, RZ, 0xc0, !PT ;  /* 0xfffffff00b0b7812 */ /* 0x000fe400078ec0ff */
[----:B------:R-:W-:Y:S02]  /*1ad0*/  @!P0 LEA R0, P1, R0, R2, 0x4 ;  /* 0x0000000200008211 */ /* 0x000fe400078220ff */
[----:B------:R-:W-:Y:S02]  /*1ae0*/  IADD3 R3, R3, UR5, RZ ;  /* 0x0000000503037c10 */ /* 0x000fe4000fffe0ff */
[----:B------:R-:W-:-:S02]  /*1af0*/  LOP3.LUT R7, R7, 0xfffffffe, RZ, 0xc0, !PT ;  /* 0xfffffffe07077812 */ /* 0x000fc400078ec0ff */
[----:B------:R-:W-:Y:S02]  /*1b00*/  @!P0 LEA.HI.X R5, R5, R3, R24, 0x4, P1 ;  /* 0x0000000305058211 */ /* 0x000fe400008f2418 */
[----:B------:R-:W-:Y:S01]  /*1b10*/  @!P0 LEA R6, P2, R0, c[0x0][0x170], 0x1 ;  /* 0x00005c0000068a11 */ /* 0x000fe200078408ff */
[----:B---3--:R-:W-:Y:S01]  /*1b20*/  IMAD.IADD R21, R8, 0x1, -R7 ;  /* 0x0000000108157824 */ /* 0x008fe200078e0a07 */
[----:B------:R-:W-:Y:S02]  /*1b30*/  @!P6 IADD3 R4, P1, R2, UR22, RZ ;  /* 0x000000160204ec10 */ /* 0x000fe4000ff3e0ff */
[----:B------:R-:W-:Y:S01]  /*1b40*/  @!P0 LEA.HI.X R7, R0, c[0x0][0x174], R5, 0x1, P2 ;  /* 0x00005d0000078a11 */ /* 0x000fe200010f0c05 */
[----:B------:R-:W-:Y:S01]  /*1b50*/  IMAD.U32 R5, RZ, RZ, UR4 ;  /* 0x00000004ff057e24 */ /* 0x000fe2000f8e00ff */
[----:B------:R-:W-:Y:S02]  /*1b60*/  @!P6 IADD3.X R0, R3, UR23, R9, P1, !PT ;  /* 0x000000170300ec10 */ /* 0x000fe40008ffe409 */
[----:B------:R-:W-:-:S02]  /*1b70*/  @!P3 LEA R8, P2, R2, c[0x0][0x170], 0x1 ;  /* 0x00005c000208ba11 */ /* 0x000fc400078408ff */
[----:B--2---:R-:W-:Y:S01]  /*1b80*/  @!P6 LEA R18, P1, R4, c[0x0][0x170], 0x1 ;  /* 0x00005c000412ea11 */ /* 0x004fe200078208ff */
[----:B------:R-:W-:Y:S01]  /*1b90*/  @P3 STS.128 [R234+0x8000], RZ ;  /* 0x008000ffea003388 */ /* 0x000fe20000000c00 */
[----:B------:R-:W-:Y:S02]  /*1ba0*/  @!P3 LEA.HI.X R9, R2, c[0x0][0x174], R3, 0x1, P2 ;  /* 0x00005d000209ba11 */ /* 0x000fe400010f0c03 */
[----:B------:R-:W-:Y:S01]  /*1bb0*/  @!P6 LEA.HI.X R19, R4, c[0x0][0x174], R0, 0x1, P1 ;  /* 0x00005d000413ea11 */ /* 0x000fe200008f0c00 */
[----:B------:R-:W-:Y:S01]  /*1bc0*/  IMAD.IADD R0, R232, 0x1, -R11 ;  /* 0x00000001e8007824 */ /* 0x000fe200078e0a0b */
[----:B------:R-:W-:Y:S01]  /*1bd0*/  ISETP.GE.AND P2, PT, R31, UR7, PT ;  /* 0x000000071f007c0c */ /* 0x000fe2000bf46270 */
[----:B------:R-:W-:Y:S01]  /*1be0*/  @!PT LDS RZ, [RZ] ;  /* 0x00000000fffff984 */ /* 0x000fe20000000800 */
[----:B------:R-:W-:Y:S01]  /*1bf0*/  @!PT LDS RZ, [RZ] ;  /* 0x00000000fffff984 */ /* 0x000fe20000000800 */
[----:B------:R-:W-:Y:S01]  /*1c00*/  @!PT LDS RZ, [RZ] ;  /* 0x00000000fffff984 */ /* 0x000fe20000000800 */
[----:B------:R1:W-:Y:S01]  /*1c10*/  @!P3 LDGSTS.E.BYPASS.LTC128B.128 [R234+0x8000], [R8.64] ;  /* 0x0800000008eabfae */ /* 0x0003e2000b901d50 */
[----:B------:R-:W-:Y:S01]  /*1c20*/  @!P5 IMAD.WIDE.U32 R4, R5, 0x30, R2 ;  /* 0x000000300504d825 */ /* 0x000fe200078e0002 */
[----:B------:R-:W-:Y:S02]  /*1c30*/  ISETP.GE.AND P3, PT, R32, UR7, PT ;  /* 0x0000000720007c0c */ /* 0x000fe4000bf66270 */
[----:B------:R-:W-:Y:S01]  /*1c40*/  ISETP.GE.AND P1, PT, R30, UR7, PT ;  /* 0x000000071e007c0c */ /* 0x000fe2000bf26270 */
[----:B------:R-:W-:Y:S01]  /*1c50*/  @P0 STS.128 [R234+0x8800], RZ ;  /* 0x008800ffea000388 */ /* 0x000fe20000000c00 */
[----:B------:R-:W-:-:S03]  /*1c60*/  IMAD.U32 R11, RZ, RZ, UR4 ;  /* 0x00000004ff0b7e24 */ /* 0x000fc6000f8e00ff */
[----:B------:R-:W-:Y:S01]  /*1c70*/  @!PT LDS RZ, [RZ] ;  /* 0x00000000fffff984 */ /* 0x000fe20000000800 */
[----:B------:R-:W-:Y:S01]  /*1c80*/  @!PT LDS RZ, [RZ] ;  /* 0x00000000fffff984 */ /* 0x000fe20000000800 */
[----:B------:R-:W-:Y:S01]  /*1c90*/  @!PT LDS RZ, [RZ] ;  /* 0x00000000fffff984 */ /* 0x000fe20000000800 */
[----:B------:R2:W-:Y:S01]  /*1ca0*/  @!P0 LDGSTS.E.BYPASS.LTC128B.128 [R234+0x8800], [R6.64] ;  /* 0x0880000006ea8fae */ /* 0x0005e2000b901d50 */
[----:B------:R-:W-:-:S03]  /*1cb0*/  @!P5 LEA R16, P0, R4, c[0x0][0x170], 0x1 ;  /* 0x00005c000410da11 */ /* 0x000fc600078008ff */
[----:B------:R-:W-:Y:S04]  /*1cc0*/  @P6 STS.128 [R234+0x9000], RZ ;  /* 0x009000ffea006388 */ /* 0x000fe80000000c00 */
[----:B------:R-:W-:Y:S01]  /*1cd0*/  @!PT LDS RZ, [RZ] ;  /* 0x00000000fffff984 */ /* 0x000fe20000000800 */
[----:B------:R-:W-:Y:S01]  /*1ce0*/  @!PT LDS RZ, [RZ] ;  /* 0x00000000fffff984 */ /* 0x000fe20000000800 */
[----:B------:R-:W-:Y:S01]  /*1cf0*/  @!PT LDS RZ, [RZ] ;  /* 0x00000000fffff984 */ /* 0x000fe20000000800 */
[----:B------:R3:W-:Y:S04]  /*1d00*/  @!P6 LDGSTS.E.BYPASS.LTC128B.128 [R234+0x9000], [R18.64] ;  /* 0x0900000012eaefae */ /* 0x0007e8000b901d50 */
[----:B------:R-:W-:Y:S01]  /*1d10*/  @P5 STS.128 [R234+0x9800], RZ ;  /* 0x009800ffea005388 */ /* 0x000fe20000000c00 */
[----:B-1----:R-:W-:Y:S01]  /*1d20*/  SHF.R.S32.HI R9, RZ, 0x1f, R0 ;  /* 0x0000001fff097819 */ /* 0x002fe20000011400 */
[----:B------:R-:W-:-:S03]  /*1d30*/  @!P5 IMAD R8, R24, 0x30, RZ ;  /* 0x000000301808d824 */ /* 0x000fc600078e02ff */
[----:B------:R-:W-:Y:S01]  /*1d40*/  LEA.HI R20, R9, R0, RZ, 0x3 ;  /* 0x0000000009147211 */ /* 0x000fe200078f18ff */
[----:B------:R-:W-:Y:S02]  /*1d50*/  @!P5 IMAD.IADD R5, R5, 0x1, R8 ;  /* 0x000000010505d824 */ /* 0x000fe400078e0208 */
[----:B------:R-:W-:Y:S01]  /*1d60*/  @!P1 IMAD.MOV.U32 R8, RZ, RZ, R2 ;  /* 0x000000ffff089224 */ /* 0x000fe200078e0002 */
[----:B--2---:R-:W-:Y:S01]  /*1d70*/  LOP3.LUT R6, R20, 0xfffffff8, RZ, 0xc0, !PT ;  /* 0xfffffff814067812 */ /* 0x004fe200078ec0ff */
[----:B------:R-:W-:Y:S01]  /*1d80*/  @!P2 IMAD.MOV.U32 R7, RZ, RZ, R3 ;  /* 0x000000ffff07a224 */ /* 0x000fe200078e0003 */
[----:B------:R-:W-:Y:S01]  /*1d90*/  @!P5 LEA.HI.X R17, R4, c[0x0][0x174], R5, 0x1, P0 ;  /* 0x00005d000411da11 */ /* 0x000fe200000f0c05 */
[----:B------:R-:W-:Y:S01]  /*1da0*/  IMAD.U32 R4, RZ, RZ, UR4 ;  /* 0x00000004ff047e24 */ /* 0x000fe2000f8e00ff */
[----:B------:R-:W-:Y:S01]  /*1db0*/  @!P4 LEA R11, P0, R11, R2, 0x6 ;  /* 0x000000020b0bc211 */ /* 0x000fe200078030ff */
[----:B------:R-:W-:Y:S02]  /*1dc0*/  IMAD.IADD R44, R0, 0x1, -R6 ;  /* 0x00000001002c7824 */ /* 0x000fe400078e0a06 */
[----:B------:R-:W-:Y:S01]  /*1dd0*/  @!P2 IMAD.MOV.U32 R6, RZ, RZ, R2 ;  /* 0x000000ffff06a224 */ /* 0x000fe200078e0002 */
[----:B------:R-:W-:Y:S01]  /*1de0*/  @!P4 LEA.HI.X R12, R12, R3, R24, 0x6, P0 ;  /* 0x000000030c0cc211 */ /* 0x000fe200000f3418 */
[--C-:B------:R-:W-:Y:S01]  /*1df0*/  @!P1 IMAD.MOV.U32 R9, RZ, RZ, R3.reuse ;  /* 0x000000ffff099224 */ /* 0x100fe200078e0003 */
[C---:B------:R-:W-:Y:S01]  /*1e00*/  @!P4 LEA R14, P0, R11.reuse, c[0x0][0x170], 0x1 ;  /* 0x00005c000b0eca11 */ /* 0x040fe200078008ff */
[----:B------:R-:W-:Y:S01]  /*1e10*/  @!P3 IMAD.WIDE.U32 R4, R4, 0x50, R2 ;  /* 0x000000500404b825 */ /* 0x000fe200078e0002 */
[----:B------:R-:W-:Y:S01]  /*1e20*/  @!PT LDS RZ, [RZ] ;  /* 0x00000000fffff984 */ /* 0x000fe20000000800 */
[----:B------:R-:W-:Y:S01]  /*1e30*/  @!PT LDS RZ, [RZ] ;  /* 0x00000000fffff984 */ /* 0x000fe20000000800 */
[----:B------:R-:W-:Y:S01]  /*1e40*/  @!PT LDS RZ, [RZ] ;  /* 0x00000000fffff984 */ /* 0x000fe20000000800 */
[----:B------:R3:W-:Y:S02]  /*1e50*/  @!P5 LDGSTS.E.BYPASS.LTC128B.128 [R234+0x9800], [R16.64] ;  /* 0x0980000010eadfae */ /* 0x0007e4000b901d50 */
[----:B------:R-:W-:Y:S01]  /*1e60*/  @!P4 LEA.HI.X R15, R11, c[0x0][0x174], R12, 0x1, P0 ;  /* 0x00005d000b0fca11 */ /* 0x000fe200000f0c0c */
[----:B------:R-:W-:Y:S01]  /*1e70*/  @!P3 IMAD R0, R24, 0x50, RZ ;  /* 0x000000501800b824 */ /* 0x000fe200078e02ff */
[----:B------:R-:W-:Y:S01]  /*1e80*/  @!P3 LEA R12, P0, R4, c[0x0][0x170], 0x1 ;  /* 0x00005c00040cba11 */ /* 0x000fe200078008ff */
[----:B------:R-:W-:Y:S01]  /*1e90*/  @!P2 IMAD.WIDE.U32 R2, R13, 0x60, R6 ;  /* 0x000000600d02a825 */ /* 0x000fe200078e0006 */
[----:B------:R-:W-:Y:S03]  /*1ea0*/  @P4 STS.128 [R234+0xa000], RZ ;  /* 0x00a000ffea004388 */ /* 0x000fe60000000c00 */
[----:B------:R-:W-:Y:S01]  /*1eb0*/  IMAD.SHL.U32 R7, R132, 0x40, RZ ;  /* 0x0000004084077824 */ /* 0x000fe200078e00ff */
[----:B------:R-:W-:Y:S01]  /*1ec0*/  @!PT LDS RZ, [RZ] ;  /* 0x00000000fffff984 */ /* 0x000fe20000000800 */
[----:B------:R-:W-:Y:S01]  /*1ed0*/  @!PT LDS RZ, [RZ] ;  /* 0x00000000fffff984 */ /* 0x000fe20000000800 */
[----:B------:R-:W-:Y:S01]  /*1ee0*/  @!PT LDS RZ, [RZ] ;  /* 0x00000000fffff984 */ /* 0x000fe20000000800 */
[----:B------:R1:W-:Y:S01]  /*1ef0*/  @!P4 LDGSTS.E.BYPASS.LTC128B.128 [R234+0xa000], [R14.64] ;  /* 0x0a0000000eeacfae */ /* 0x0003e2000b901d50 */
[----:B------:R-:W-:-:S02]  /*1f00*/  @!P3 IMAD.IADD R5, R5, 0x1, R0 ;  /* 0x000000010505b824 */ /* 0x000fc400078e0200 */
[----:B------:R-:W-:Y:S01]  /*1f10*/  IMAD.U32 R6, RZ, RZ, UR4 ;  /* 0x00000004ff067e24 */ /* 0x000fe2000f8e00ff */
[----:B------:R-:W-:Y:S01]  /*1f20*/  LOP3.LUT R0, R7, 0x1c0, RZ, 0xc0, !PT ;  /* 0x000001c007007812 */ /* 0x000fe200078ec0ff */
[----:B------:R-:W-:Y:S01]  /*1f30*/  @P3 STS.128 [R234+0xa800], RZ ;  /* 0x00a800ffea003388 */ /* 0x000fe20000000c00 */
[----:B------:R-:W-:Y:S01]  /*1f40*/  @!P3 LEA.HI.X R13, R4, c[0x0][0x174], R5, 0x1, P0 ;  /* 0x00005d00040dba11 */ /* 0x000fe200000f0c05 */
[----:B------:R-:W-:Y:S01]  /*1f50*/  @!P2 IMAD R4, R24, 0x60, RZ ;  /* 0x000000601804a824 */ /* 0x000fe200078e02ff */
[----:B------:R-:W-:Y:S01]  /*1f60*/  LOP3.LUT R10, R0, 0x8, R10, 0xf8, !PT ;  /* 0x00000008000a7812 */ /* 0x000fe200078ef80a */
[----:B------:R-:W-:Y:S01]  /*1f70*/  @!P1 IMAD.WIDE.U32 R6, R6, 0x70, R8 ;  /* 0x0000007006069825 */ /* 0x000fe200078e0008 */
[----:B------:R-:W-:Y:S01]  /*1f80*/  SHF.R.U32.HI R5, RZ, 0x3, R0 ;  /* 0x00000003ff057819 */ /* 0x000fe20000011600 */
[----:B------:R-:W-:Y:S01]  /*1f90*/  @!PT LDS RZ, [RZ] ;  /* 0x00000000fffff984 */ /* 0x000fe20000000800 */
[----:B------:R-:W-:Y:S01]  /*1fa0*/  @!PT LDS RZ, [RZ] ;  /* 0x00000000fffff984 */ /* 0x000fe20000000800 */
[----:B------:R-:W-:Y:S01]  /*1fb0*/  @!PT LDS RZ, [RZ] ;  /* 0x00000000fffff984 */ /* 0x000fe20000000800 */
[----:B------:R1:W-:Y:S02]  /*1fc0*/  @!P3 LDGSTS.E.BYPASS.LTC128B.128 [R234+0xa800], [R12.64] ;  /* 0x0a8000000ceabfae */ /* 0x0003e4000b901d50 */
[----:B------:R-:W-:Y:S01]  /*1fd0*/  IMAD.SHL.U32 R0, R44, 0x40, RZ ;  /* 0x000000402c007824 */ /* 0x000fe200078e00ff */
[----:B------:R-:W-:Y:S01]  /*1fe0*/  LOP3.LUT R10, R10, R5, RZ, 0x3c, !PT ;  /* 0x000000050a0a7212 */ /* 0x000fe200078e3cff */
[----:B------:R-:W-:Y:S01]  /*1ff0*/  @!P2 IMAD.IADD R3, R3, 0x1, R4 ;  /* 0x000000010303a824 */ /* 0x000fe200078e0204 */
[----:B------:R-:W-:Y:S01]  /*2000*/  @!P2 LEA R4, P0, R2, c[0x0][0x170], 0x1 ;  /* 0x00005c000204aa11 */ /* 0x000fe200078008ff */
[----:B------:R-:W-:Y:S01]  /*2010*/  IMAD.SHL.U32 R9, R21, 0x8, RZ ;  /* 0x0000000815097824 */ /* 0x000fe200078e00ff */
[----:B------:R-:W-:Y:S01]  /*2020*/  LOP3.LUT R0, R0, 0x1c0, RZ, 0xc0, !PT ;  /* 0x000001c000007812 */ /* 0x000fe200078ec0ff */
[----:B------:R-:W-:Y:S01]  /*2030*/  @!P1 IMAD R8, R24, 0x70, RZ ;  /* 0x0000007018089824 */ /* 0x000fe200078e02ff */
[----:B------:R-:W-:Y:S01]  /*2040*/  @!P2 LEA.HI.X R5, R2, c[0x0][0x174], R3, 0x1, P0 ;  /* 0x00005d000205aa11 */ /* 0x000fe200000f0c03 */
[----:B------:R-:W-:Y:S01]  /*2050*/  @P2 STS.128 [R234+0xb000], RZ ;  /* 0x00b000ffea002388 */ /* 0x000fe20000000c00 */
[----:B------:R-:W-:Y:S01]  /*2060*/  LOP3.LUT R9, R0, 0x8, R9, 0xf8, !PT ;  /* 0x0000000800097812 */ /* 0x000fe200078ef809 */
[----:B------:R-:W-:Y:S01]  /*2070*/  @!P1 IMAD.IADD R2, R7, 0x1, R8 ;  /* 0x0000000107029824 */ /* 0x000fe200078e0208 */
[----:B------:R-:W-:Y:S01]  /*2080*/  SHF.R.U32.HI R3, RZ, 0x3, R0 ;  /* 0x00000003ff037819 */ /* 0x000fe20000011600 */
[----:B------:R-:W-:Y:S01]  /*2090*/  IMAD R0, R21, 0x200, R10 ;  /* 0x0000020015007824 */ /* 0x000fe200078e020a */
[----:B------:R-:W-:Y:S01]  /*20a0*/  @!P1 LEA R8, P0, R6, c[0x0][0x170], 0x1 ;  /* 0x00005c0006089a11 */ /* 0x000fe200078008ff */
[----:B------:R-:W-:Y:S01]  /*20b0*/  @!PT LDS RZ, [RZ] ;  /* 0x00000000fffff984 */ /* 0x000fe20000000800 */
[----:B------:R-:W-:Y:S01]  /*20c0*/  @!PT LDS RZ, [RZ] ;  /* 0x00000000fffff984 */ /* 0x000fe20000000800 */
[----:B------:R-:W-:Y:S01]  /*20d0*/  @!PT LDS RZ, [RZ] ;  /* 0x00000000fffff984 */ /* 0x000fe20000000800 */
[----:B------:R2:W-:Y:S01]  /*20e0*/  @!P2 LDGSTS.E.BYPASS.LTC128B.128 [R234+0xb000], [R4.64] ;  /* 0x0b00000004eaafae */ /* 0x0005e2000b901d50 */
[----:B------:R-:W-:Y:S01]  /*20f0*/  LOP3.LUT R137, R9, R3, RZ, 0x3c, !PT ;  /* 0x0000000309897212 */ /* 0x000fe200078e3cff */
[----:B------:R-:W-:Y:S01]  /*2100*/  IMAD.SHL.U32 R139, R0, 0x2, RZ ;  /* 0x00000002008b7824 */ /* 0x000fe200078e00ff */
[----:B------:R-:W-:Y:S01]  /*2110*/  @!P1 LEA.HI.X R9, R6, c[0x0][0x174], R2, 0x1, P0 ;  /* 0x00005d0006099a11 */ /* 0x000fe200000f0c02 */
[----:B------:R-:W-:Y:S01]  /*2120*/  IMAD.SHL.U32 R2, R20, 0x40, RZ ;  /* 0x0000004014027824 */ /* 0x000fe200078e00ff */
[----:B------:R-:W-:Y:S01]  /*2130*/  @P1 STS.128 [R234+0xb800], RZ ;  /* 0x00b800ffea001388 */ /* 0x000fe20000000c00 */
[----:B------:R-:W-:Y:S01]  /*2140*/  LOP3.LUT P0, RZ, R132, 0x2, RZ, 0xc0, !PT ;  /* 0x0000000284ff7812 */ /* 0x000fe2000780c0ff */
[----:B------:R-:W-:Y:S01]  /*2150*/  IMAD.MOV.U32 R3, RZ, RZ, 0x20 ;  /* 0x00000020ff037424 */ /* 0x000fe200078e00ff */
[----:B------:R-:W-:Y:S01]  /*2160*/  IADD3 R226, R139, 0x4040, RZ ;  /* 0x000040408be27810 */ /* 0x000fe20007ffe0ff */
[----:B------:R-:W-:Y:S01]  /*2170*/  @!PT LDS RZ, [RZ] ;  /* 0x00000000fffff984 */ /* 0x000fe20000000800 */
[----:B------:R-:W-:Y:S01]  /*2180*/  @!PT LDS RZ, [RZ] ;  /* 0x00000000fffff984 */ /* 0x000fe20000000800 */
[----:B------:R-:W-:Y:S01]  /*2190*/  @!PT LDS RZ, [RZ] ;  /* 0x00000000fffff984 */ /* 0x000fe20000000800 */
[----:B------:R4:W-:Y:S01]  /*21a0*/  @!P1 LDGSTS.E.BYPASS.LTC128B.128 [R234+0xb800], [R8.64] ;  /* 0x0b80000008ea9fae */ /* 0x0009e2000b901d50 */
[----:B------:R-:W-:-:S02]  /*21b0*/  LOP3.LUT R136, R2, 0xfffffe00, RZ, 0xc0, !PT ;  /* 0xfffffe0002887812 */ /* 0x000fc400078ec0ff */
[----:B------:R-:W-:Y:S01]  /*21c0*/  R2P PR, R44, 0x6 ;  /* 0x000000062c007804 */ /* 0x000fe20000000000 */
[----:B---3--:R-:W-:Y:S02]  /*21d0*/  LDSM.16.M88.4 R16, [R139+0x7000] ;  /* 0x007000008b10783b */ /* 0x008fe40000000200 */
[----:B------:R-:W-:Y:S02]  /*21e0*/  IMAD R2, R138, 0x400, R136 ;  /* 0x000004008a027824 */ /* 0x000fe400078e0288 */
[----:B------:R-:W-:Y:S02]  /*21f0*/  LDSM.16.M88.4 R36, [R139+0x4800] ;  /* 0x004800008b24783b */ /* 0x000fe40000000200 */
[----:B------:R-:W-:Y:S02]  /*2200*/  IMAD.IADD R2, R137, 0x1, R2 ;  /* 0x0000000189027824 */ /* 0x000fe400078e0202 */
[----:B------:R-:W-:Y:S02]  /*2210*/  LDSM.16.M88.4 R32, [R139+0x5000] ;  /* 0x005000008b20783b */ /* 0x000fe40000000200 */
[----:B------:R-:W-:-:S02]  /*2220*/  IMAD.SHL.U32 R222, R2, 0x2, RZ ;  /* 0x0000000202de7824 */ /* 0x000fc400078e00ff */
[----:B------:R-:W-:Y:S01]  /*2230*/  IMAD.MOV.U32 R2, RZ, RZ, 0x10 ;  /* 0x00000010ff027424 */ /* 0x000fe200078e00ff */
[----:B------:R-:W-:Y:S04]  /*2240*/  LDSM.16.M88.4 R28, [R139+0x5800] ;  /* 0x005800008b1c783b */ /* 0x000fe80000000200 */
[----:B-1----:R-:W1:Y:S01]  /*2250*/  LDSM.16.M88.4 R12, [R222] ;  /* 0x00000000de0c783b */ /* 0x002e620000000200 */
[C---:B------:R-:W-:Y:S02]  /*2260*/  SEL R0, R2.reuse, 0xfffffff0, !P0 ;  /* 0xfffffff002007807 */ /* 0x040fe40004000000 */
[----:B------:R-:W-:Y:S01]  /*2270*/  SEL R2, R2, 0xfffffff0, !P1 ;  /* 0xfffffff002027807 */ /* 0x000fe20004800000 */
[----:B--2---:R-:W2:Y:S01]  /*2280*/  LDSM.16.M88.4 R4, [R139+0x4000] ;  /* 0x004000008b04783b */ /* 0x004ea20000000200 */
[----:B------:R-:W-:Y:S01]  /*2290*/  LOP3.LUT P0, RZ, R132, 0x4, RZ, 0xc0, !PT ;  /* 0x0000000484ff7812 */ /* 0x000fe2000780c0ff */
[----:B------:R-:W-:-:S02]  /*22a0*/  IMAD R221, R0, 0x2, R139 ;  /* 0x0000000200dd7824 */ /* 0x000fc400078e028b */
[----:B----4-:R-:W3:Y:S01]  /*22b0*/  LDSM.16.M88.4 R8, [R222+0x2000] ;  /* 0x00200000de08783b */ /* 0x010ee20000000200 */
[----:B------:R-:W-:-:S03]  /*22c0*/  IMAD R225, R2, 0x2, R222 ;  /* 0x0000000202e17824 */ /* 0x000fc600078e02de */
[----:B------:R-:W4:Y:S04]  /*22d0*/  LDSM.16.M88.4 R24, [R139+0x6000] ;  /* 0x006000008b18783b */ /* 0x000f280000000200 */
[----:B------:R-:W5:Y:S04]  /*22e0*/  LDSM.16.M88.4 R20, [R139+0x6800] ;  /* 0x006800008b14783b */ /* 0x000f680000000200 */
[----:B------:R-:W4:Y:S04]  /*22f0*/  LDSM.16.M88.4 R40, [R139+0x7800] ;  /* 0x007800008b28783b */ /* 0x000f280000000200 */
        /* <DEDUP_REMOVED lines=10> */
[----:B------:R-:W0:Y:S01]  /*23a0*/  LDGDEPBAR ;  /* 0x00000000000079af */ /* 0x000e220000000000 */
[C---:B---3--:R-:W-:Y:S08]  /*23b0*/  HMMA.16816.F32.BF16 R140, R8.reuse, R4, RZ ;  /* 0x00000004088c723c */ /* 0x048ff000000418ff */
[-C--:B------:R-:W-:Y:S08]  /*23c0*/  HMMA.16816.F32.BF16 R128, R8, R6.reuse, RZ ;  /* 0x000000060880723c */ /* 0x080ff000000418ff */
[----:B------:R-:W-:Y:S01]  /*23d0*/  HMMA.16816.F32.BF16 R148, R12, R6, RZ ;  /* 0x000000060c94723c */ /* 0x000fe200000418ff */
[----:B------:R-:W1:Y:S07]  /*23e0*/  LDSM.16.M88.4 R4, [R225+0x2000] ;  /* 0x00200000e104783b */ /* 0x000e6e0000000200 */
[C---:B------:R-:W-:Y:S08]  /*23f0*/  HMMA.16816.F32.BF16 R56, R8.reuse, R16, RZ ;  /* 0x000000100838723c */ /* 0x040ff000000418ff */
[-C--:B------:R-:W-:Y:S08]  /*2400*/  HMMA.16816.F32.BF16 R52, R8, R18.reuse, RZ ;  /* 0x000000120834723c */ /* 0x080ff000000418ff */
[----:B------:R-:W-:Y:S01]  /*2410*/  HMMA.16816.F32.BF16 R152, R12, R18, RZ ;  /* 0x000000120c98723c */ /* 0x000fe200000418ff */
[----:B------:R-:W2:Y:S07]  /*2420*/  LDSM.16.M88.4 R16, [R225] ;  /* 0x00000000e110783b */ /* 0x000eae0000000200 */
[C---:B------:R-:W-:Y:S08]  /*2430*/  HMMA.16816.F32.BF16 R124, R8.reuse, R36, RZ ;  /* 0x00000024087c723c */ /* 0x040ff000000418ff */
[C---:B------:R-:W-:Y:S08]  /*2440*/  HMMA.16816.F32.BF16 R112, R8.reuse, R38, RZ ;  /* 0x000000260870723c */ /* 0x040ff000000418ff */
[----:B------:R-:W-:Y:S01]  /*2450*/  HMMA.16816.F32.BF16 R108, R8, R32, RZ ;  /* 0x00000020086c723c */ /* 0x000fe200000418ff */
[----:B------:R-:W-:-:S02]  /*2460*/  IMAD.MOV.U32 R220, RZ, RZ, R152 ;  /* 0x000000ffffdc7224 */ /* 0x000fc400078e0098 */
[----:B------:R-:W-:Y:S02]  /*2470*/  IMAD.MOV.U32 R135, RZ, RZ, R153 ;  /* 0x000000ffff877224 */ /* 0x000fe400078e0099 */
[----:B------:R-:W-:Y:S02]  /*2480*/  IMAD.MOV.U32 R134, RZ, RZ, R154 ;  /* 0x000000ffff867224 */ /* 0x000fe400078e009a */
[----:B------:R-:W-:Y:S01]  /*2490*/  IMAD.MOV.U32 R133, RZ, RZ, R155 ;  /* 0x000000ffff857224 */ /* 0x000fe200078e009b */
[C---:B------:R-:W-:Y:S08]  /*24a0*/  HMMA.16816.F32.BF16 R104, R8.reuse, R34, RZ ;  /* 0x000000220868723c */ /* 0x040ff000000418ff */
[C---:B------:R-:W-:Y:S08]  /*24b0*/  HMMA.16816.F32.BF16 R100, R8.reuse, R28, RZ ;  /* 0x0000001c0864723c */ /* 0x040ff000000418ff */
[C---:B------:R-:W-:Y:S08]  /*24c0*/  HMMA.16816.F32.BF16 R96, R8.reuse, R30, RZ ;  /* 0x0000001e0860723c */ /* 0x040ff000000418ff */
[C---:B----4-:R-:W-:Y:S08]  /*24d0*/  HMMA.16816.F32.BF16 R92, R8.reuse, R24, RZ ;  /* 0x00000018085c723c */ /* 0x050ff000000418ff */
[C---:B------:R-:W-:Y:S08]  /*24e0*/  HMMA.16816.F32.BF16 R88, R8.reuse, R26, RZ ;  /* 0x0000001a0858723c */ /* 0x040ff000000418ff */
[C---:B-----5:R-:W-:Y:S08]  /*24f0*/  HMMA.16816.F32.BF16 R84, R8.reuse, R20, RZ ;  /* 0x000000140854723c */ /* 0x060ff000000418ff */
[C---:B------:R-:W-:Y:S08]  /*2500*/  HMMA.16816.F32.BF16 R80, R8.reuse, R22, RZ ;  /* 0x000000160850723c */ /* 0x040ff000000418ff */
[C---:B------:R-:W-:Y:S08]  /*2510*/  HMMA.16816.F32.BF16 R48, R8.reuse, R40, RZ ;  /* 0x000000280830723c */ /* 0x040ff000000418ff */
[----:B------:R-:W-:Y:S08]  /*2520*/  HMMA.16816.F32.BF16 R8, R8, R42, RZ ;  /* 0x0000002a0808723c */ /* 0x000ff000000418ff */
[C---:B------:R-:W-:Y:S08]  /*2530*/  HMMA.16816.F32.BF16 R196, R12.reuse, R24, RZ ;  /* 0x000000180cc4723c */ /* 0x040ff000000418ff */
        /* <DEDUP_REMOVED lines=8> */
[C---:B------:R-:W-:Y:S07]  /*25c0*/  HMMA.16816.F32.BF16 R208, R12.reuse, R20, RZ ;  /* 0x000000140cd0723c */ /* 0x040fee00000418ff */
[----:B------:R-:W-:Y:S01]  /*25d0*/  IMAD.MOV.U32 R21, RZ, RZ, R26 ;  /* 0x000000ffff157224 */ /* 0x000fe200078e001a */
[----:B------:R-:W-:Y:S01]  /*25e0*/  HMMA.16816.F32.BF16 R240, R12, R22, RZ ;  /* 0x000000160cf0723c */ /* 0x000fe200000418ff */
[----:B------:R-:W-:-:S06]  /*25f0*/  IMAD.MOV.U32 R20, RZ, RZ, R27 ;  /* 0x000000ffff147224 */ /* 0x000fcc00078e001b */
[----:B------:R-:W-:Y:S01]  /*2600*/  IMAD.MOV.U32 R23, RZ, RZ, R24 ;  /* 0x000000ffff177224 */ /* 0x000fe200078e0018 */
[----:B------:R-:W-:Y:S01]  /*2610*/  HMMA.16816.F32.BF16 R244, R12, R40, RZ ;  /* 0x000000280cf4723c */ /* 0x000fe200000418ff */
[----:B------:R-:W-:-:S07]  /*2620*/  IMAD.MOV.U32 R22, RZ, RZ, R25 ;  /* 0x000000ffff167224 */ /* 0x000fce00078e0019 */
[C---:B-1----:R-:W-:Y:S08]  /*2630*/  HMMA.16816.F32.BF16 R12, R4.reuse, R44, R140 ;  /* 0x0000002c040c723c */ /* 0x042ff0000004188c */
[C---:B------:R-:W-:Y:S08]  /*2640*/  HMMA.16816.F32.BF16 R228, R4.reuse, R72, R124 ;  /* 0x0000004804e4723c */ /* 0x040ff0000004187c */
[C---:B------:R-:W-:Y:S08]  /*2650*/  HMMA.16816.F32.BF16 R180, R4.reuse, R68, R100 ;  /* 0x0000004404b4723c */ /* 0x040ff00000041864 */
[----:B------:R-:W-:Y:S01]  /*2660*/  HMMA.16816.F32.BF16 R160, R4, R64, R92 ;  /* 0x0000004004a0723c */ /* 0x000fe2000004185c */
[----:B------:R-:W-:-:S02]  /*2670*/  IMAD.MOV.U32 R35, RZ, RZ, R12 ;  /* 0x000000ffff237224 */ /* 0x000fc400078e000c */
[----:B------:R-:W-:Y:S02]  /*2680*/  IMAD.MOV.U32 R34, RZ, RZ, R13 ;  /* 0x000000ffff227224 */ /* 0x000fe400078e000d */
[----:B------:R-:W-:Y:S02]  /*2690*/  IMAD.MOV.U32 R33, RZ, RZ, R14 ;  /* 0x000000ffff217224 */ /* 0x000fe400078e000e */
[----:B------:R-:W-:Y:S01]  /*26a0*/  IMAD.MOV.U32 R32, RZ, RZ, R15 ;  /* 0x000000ffff207224 */ /* 0x000fe200078e000f */
        /* <DEDUP_REMOVED lines=11> */
[----:B------:R-:W-:Y:S07]  /*2760*/  HMMA.16816.F32.BF16 R88, R4, R122, R8 ;  /* 0x0000007a0458723c */ /* 0x000fee0000041808 */
[----:B------:R-:W-:Y:S01]  /*2770*/  SEL R4, R3, 0xffffffe0, !P2 ;  /* 0xffffffe003047807 */ /* 0x000fe20005000000 */
[----:B--2---:R-:W-:Y:S01]  /*2780*/  HMMA.16816.F32.BF16 R84, R16, R72, R164 ;  /* 0x000000481054723c */ /* 0x004fe200000418a4 */
[----:B------:R-:W-:Y:S01]  /*2790*/  IADD3 R3, R139, 0x4000, RZ ;  /* 0x000040008b037810 */ /* 0x000fe20007ffe0ff */
[----:B------:R-:W-:-:S02]  /*27a0*/  IMAD.SHL.U32 R7, R232, 0x2, RZ ;  /* 0x00000002e8077824 */ /* 0x000fc400078e00ff */
[----:B------:R-:W-:Y:S01]  /*27b0*/  IMAD R223, R4, 0x2, R222 ;  /* 0x0000000204df7824 */ /* 0x000fe200078e02de */
[----:B------:R-:W-:Y:S01]  /*27c0*/  @P0 IADD3 R226, R3, -0x40, RZ ;  /* 0xffffffc003e20810 */ /* 0x000fe20007ffe0ff */
[----:B------:R-:W-:Y:S01]  /*27d0*/  IMAD.U32 R6, RZ, RZ, UR18 ;  /* 0x00000012ff067e24 */ /* 0x000fe2000f8e00ff */
[----:B------:R-:W-:Y:S01]  /*27e0*/  LOP3.LUT R7, R7, 0x6, RZ, 0xc0, !PT ;  /* 0x0000000607077812 */ /* 0x000fe200078ec0ff */
[----:B------:R-:W-:Y:S01]  /*27f0*/  IMAD.MOV.U32 R164, RZ, RZ, R23 ;  /* 0x000000ffffa47224 */ /* 0x000fe200078e0017 */
[----:B------:R-:W-:Y:S01]  /*2800*/  LDSM.16.M88.4 R8, [R223+0x2000] ;  /* 0x00200000df08783b */ /* 0x000fe20000000200 */
[----:B------:R-:W-:Y:S01]  /*2810*/  IMAD.MOV.U32 R165, RZ, RZ, R22 ;  /* 0x000000ffffa57224 */ /* 0x000fe200078e0016 */
[C---:B------:R-:W-:Y:S01]  /*2820*/  HMMA.16816.F32.BF16 R52, R16.reuse, R46, R148 ;  /* 0x0000002e1034723c */ /* 0x040fe20000041894 */
[----:B------:R-:W-:Y:S01]  /*2830*/  IMAD.MOV.U32 R166, RZ, RZ, R21 ;  /* 0x000000ffffa67224 */ /* 0x000fe200078e0015 */
[----:B------:R-:W-:Y:S01]  /*2840*/  LDSM.16.M88.4 R12, [R226] ;  /* 0x00000000e20c783b */ /* 0x000fe20000000200 */
[----:B------:R-:W-:Y:S01]  /*2850*/  IMAD.MOV.U32 R167, RZ, RZ, R20 ;  /* 0x000000ffffa77224 */ /* 0x000fe200078e0014 */
[----:B------:R-:W-:Y:S01]  /*2860*/  IADD3 R233, R226, 0x800, RZ ;  /* 0x00000800e2e97810 */ /* 0x000fe20007ffe0ff */
[----:B------:R-:W-:Y:S01]  /*2870*/  IMAD R224, R2, 0x2, R223 ;  /* 0x0000000202e07824 */ /* 0x000fe200078e02df */
[----:B------:R-:W1:Y:S01]  /*2880*/  LDSM.16.M88.4 R20, [R223] ;  /* 0x00000000df14783b */ /* 0x000e620000000200 */
[----:B------:R-:W-:Y:S01]  /*2890*/  IMAD.MOV.U32 R148, RZ, RZ, R35 ;  /* 0x000000ffff947224 */ /* 0x000fe200078e0023 */
[----:B------:R-:W-:Y:S01]  /*28a0*/  HMMA.16816.F32.BF16 R56, R16, R44, R144 ;  /* 0x0000002c1038723c */ /* 0x000fe20000041890 */
[----:B------:R-:W-:Y:S01]  /*28b0*/  IMAD.MOV.U32 R149, RZ, RZ, R34 ;  /* 0x000000ffff957224 */ /* 0x000fe200078e0022 */
[----:B------:R-:W2:Y:S01]  /*28c0*/  LDSM.16.M88.4 R24, [R226+0x800] ;  /* 0x00080000e218783b */ /* 0x000ea20000000200 */
[----:B------:R-:W-:-:S02]  /*28d0*/  IMAD.MOV.U32 R150, RZ, RZ, R33 ;  /* 0x000000ffff967224 */ /* 0x000fc400078e0021 */
[----:B------:R-:W-:Y:S01]  /*28e0*/  IMAD.MOV.U32 R151, RZ, RZ, R32 ;  /* 0x000000ffff977224 */ /* 0x000fe200078e0020 */
[----:B------:R-:W3:Y:S02]  /*28f0*/  LDSM.16.M88.4 R28, [R226+0x1000] ;  /* 0x00100000e21c783b */ /* 0x000ee40000000200 */
[C---:B------:R-:W-:Y:S02]  /*2900*/  HMMA.16816.F32.BF16 R96, R16.reuse, R74, R172 ;  /* 0x0000004a1060723c */ /* 0x040fe400000418ac */
[----:B------:R-:W4:Y:S04]  /*2910*/  LDSM.16.M88.4 R48, [R226+0x1800] ;  /* 0x00180000e230783b */ /* 0x000f280000000200 */
[----:B------:R-:W5:Y:S01]  /*2920*/  LDSM.16.M88.4 R44, [R226+0x2000] ;  /* 0x00200000e22c783b */ /* 0x000f620000000200 */
[----:B------:R-:W-:Y:S01]  /*2930*/  IMAD.MOV.U32 R172, RZ, RZ, R220 ;  /* 0x000000ffffac7224 */ /* 0x000fe200078e00dc */
[----:B------:R-:W-:Y:S01]  /*2940*/  HMMA.16816.F32.BF16 R112, R16, R76, R176 ;  /* 0x0000004c1070723c */ /* 0x000fe200000418b0 */
[----:B------:R-:W-:Y:S01]  /*2950*/  IMAD.MOV.U32 R173, RZ, RZ, R135 ;  /* 0x000000ffffad7224 */ /* 0x000fe200078e0087 */
[----:B------:R-:W2:Y:S01]  /*2960*/  LDSM.16.M88.4 R40, [R226+0x2800] ;  /* 0x00280000e228783b */ /* 0x000ea20000000200 */
[----:B------:R-:W-:-:S02]  /*2970*/  IMAD.MOV.U32 R174, RZ, RZ, R134 ;  /* 0x000000ffffae7224 */ /* 0x000fc400078e0086 */
[----:B------:R-:W-:Y:S01]  /*2980*/  IMAD.MOV.U32 R175, RZ, RZ, R133 ;  /* 0x000000ffffaf7224 */ /* 0x000fe200078e0085 */
[----:B------:R-:W2:Y:S01]  /*2990*/  LDSM.16.M88.4 R36, [R226+0x3000] ;  /* 0x00300000e224783b */ /* 0x000ea20000000200 */
[----:B------:R-:W-:Y:S01]  /*29a0*/  IMAD R220, R0, 0x2, R226 ;  /* 0x0000000200dc7824 */ /* 0x000fe200078e02e2 */
[----:B------:R-:W-:Y:S01]  /*29b0*/  HMMA.16816.F32.BF16 R128, R16, R78, R184 ;  /* 0x0000004e1080723c */ /* 0x000fe200000418b8 */
[----:B------:R-:W-:Y:S01]  /*29c0*/  LOP3.LUT R0, R227, 0xffffffe0, RZ, 0xc0, !PT ;  /* 0xffffffe0e3007812 */ /* 0x000fe200078ec0ff */
[----:B------:R-:W2:Y:S01]  /*29d0*/  LDSM.16.M88.4 R32, [R226+0x3800] ;  /* 0x00380000e220783b */ /* 0x000ea20000000200 */
[----:B------:R-:W-:-:S03]  /*29e0*/  IADD3 R227, R226, 0x3800, RZ ;  /* 0x00003800e2e37810 */ /* 0x000fc60007ffe0ff */
[----:B------:R-:W-:Y:S01]  /*29f0*/  IMAD.IADD R0, R232, 0x1, -R0 ;  /* 0x00000001e8007824 */ /* 0x000fe200078e0a00 */
[----:B------:R-:W-:Y:S01]  /*2a00*/  IADD3 R232, R226, 0x1000, RZ ;  /* 0x00001000e2e87810 */ /* 0x000fe20007ffe0ff */
[----:B------:R-:W-:Y:S03]  /*2a10*/  HMMA.16816.F32.BF16 R132, R16, R68, R188 ;  /* 0x000000441084723c */ /* 0x000fe600000418bc */
[----:B------:R-:W-:-:S04]  /*2a20*/  SHF.R.S32.HI R3, RZ, 0x1f, R0 ;  /* 0x0000001fff037819 */ /* 0x000fc80000011400 */
[----:B------:R-:W-:Y:S01]  /*2a30*/  LEA.HI R0, R3, R0, RZ, 0x2 ;  /* 0x0000000003007211 */ /* 0x000fe200078f10ff */
[----:B------:R-:W-:Y:S01]  /*2a40*/  HMMA.16816.F32.BF16 R80, R16, R60, R208 ;  /* 0x0000003c1050723c */ /* 0x000fe200000418d0 */
[----:B------:R-:W-:Y:S02]  /*2a50*/  LEA R3, R138, UR12, 0x4 ;  /* 0x0000000c8a037c11 */ /* 0x000fe4000f8e20ff */
[----:B------:R-:W-:Y:S01]  /*2a60*/  SHF.R.S32.HI R5, RZ, 0x2, R0 ;  /* 0x00000002ff057819 */ /* 0x000fe20000011400 */
[----:B------:R-:W-:-:S03]  /*2a70*/  IMAD.U32 R0, RZ, RZ, UR15 ;  /* 0x0000000fff007e24 */ /* 0x000fc6000f8e00ff */
[----:B------:R-:W-:Y:S01]  /*2a80*/  IADD3 R3, R3, 0x1, R5 ;  /* 0x0000000103037810 */ /* 0x000fe20007ffe005 */
[----:B------:R-:W-:Y:S01]  /*2a90*/  HMMA.16816.F32.BF16 R76, R16, R62, R240 ;  /* 0x0000003e104c723c */ /* 0x000fe200000418f0 */
[----:B------:R2:W-:Y:S07]  /*2aa0*/  STL [R1+0xc8], R5 ;  /* 0x0000c80501007387 */ /* 0x0005ee0000100800 */
[-C--:B-1----:R-:W-:Y:S08]  /*2ab0*/  HMMA.16816.F32.BF16 R188, R20, R12.reuse, R56 ;  /* 0x0000000c14bc723c */ /* 0x082ff00000041838 */
[C---:B------:R-:W-:Y:S08]  /*2ac0*/  HMMA.16816.F32.BF16 R240, R8.reuse, R12, R148 ;  /* 0x0000000c08f0723c */ /* 0x040ff00000041894 */
[----:B------:R-:W-:Y:S01]  /*2ad0*/  HMMA.16816.F32.BF16 R60, R8, R14, R236 ;  /* 0x0000000e083c723c */ /* 0x000fe200000418ec */
[----:B--2---:R-:W-:Y:S01]  /*2ae0*/  IADD3 R5, R3, UR13, -R0 ;  /* 0x0000000d03057c10 */ /* 0x004fe2000fffe800 */
[----:B------:R-:W-:-:S02]  /*2af0*/  IMAD R3, R6, 0x80, R7 ;  /* 0x0000008006037824 */ /* 0x000fc400078e0207 */
[----:B------:R-:W-:Y:S01]  /*2b00*/  IMAD.IADD R0, R136, 0x1, R137 ;  /* 0x0000000188007824 */ /* 0x000fe200078e0289 */
[----:B------:R-:W-:-:S03]  /*2b10*/  IADD3 R5, R5, c[0x0][0x2e8], RZ ;  /* 0x0000ba0005057a10 */ /* 0x000fc60007ffe0ff */
[----:B------:R-:W-:Y:S01]  /*2b20*/  HMMA.16816.F32.BF16 R52, R20, R14, R52 ;  /* 0x0000000e1434723c */ /* 0x000fe20000041834 */
[----:B------:R-:W-:Y:S01]  /*2b30*/  LDSM.16.M88.4 R12, [R224] ;  /* 0x00000000e00c783b */ /* 0x000fe20000000200 */
[C---:B------:R-:W-:Y:S02]  /*2b40*/  IADD3 R7, R3.reuse, 0x8, RZ ;  /* 0x0000000803077810 */ /* 0x040fe40007ffe0ff */
[----:B------:R-:W-:-:S04]  /*2b50*/  IADD3 R6, R3, 0x1, RZ ;  /* 0x0000000103067810 */ /* 0x000fc80007ffe0ff */
[----:B------:R-:W-:Y:S01]  /*2b60*/  HMMA.16816.F32.BF16 R56, R20, R24, R84 ;  /* 0x000000181438723c */ /* 0x000fe20000041854 */
[----:B------:R-:W1:Y:S07]  /*2b70*/  LDSM.16.M88.4 R84, [R220] ;  /* 0x00000000dc54783b */ /* 0x000e6e0000000200 */
[C---:B------:R-:W-:Y:S08]  /*2b80*/  HMMA.16816.F32.BF16 R144, R16.reuse, R70, R192 ;  /* 0x000000461090723c */ /* 0x040ff000000418c0 */
[C---:B------:R-:W-:Y:S08]  /*2b90*/  HMMA.16816.F32.BF16 R108, R16.reuse, R64, R196 ;  /* 0x00000040106c723c */ /* 0x040ff000000418c4 */
[C---:B------:R-:W-:Y:S08]  /*2ba0*/  HMMA.16816.F32.BF16 R104, R16.reuse, R66, R204 ;  /* 0x000000421068723c */ /* 0x040ff000000418cc */
[C---:B------:R-:W-:Y:S08]  /*2bb0*/  HMMA.16816.F32.BF16 R72, R16.reuse, R116, R248 ;  /* 0x000000741048723c */ /* 0x040ff000000418f8 */
[C---:B------:R-:W-:Y:S08]  /*2bc0*/  HMMA.16816.F32.BF16 R64, R16.reuse, R120, R244 ;  /* 0x000000781040723c */ /* 0x040ff000000418f4 */
[C---:B------:R-:W-:Y:S08]  /*2bd0*/  HMMA.16816.F32.BF16 R68, R16.reuse, R118, R172 ;  /* 0x000000761044723c */ /* 0x040ff000000418ac */
[----:B------:R-:W-:Y:S08]  /*2be0*/  HMMA.16816.F32.BF16 R16, R16, R122, R164 ;  /* 0x0000007a1010723c */ /* 0x000ff000000418a4 */
[C---:B------:R-:W-:Y:S07]  /*2bf0*/  HMMA.16816.F32.BF16 R116, R8.reuse, R24, R228 ;  /* 0x000000180874723c */ /* 0x040fee00000418e4 */
[C---:B------:R-:W-:Y:S01]  /*2c00*/  IADD3 R231, R226.reuse, 0x1800, RZ ;  /* 0x00001800e2e77810 */ /* 0x040fe20007ffe0ff */
[----:B------:R-:W-:Y:S01]  /*2c10*/  HMMA.16816.F32.BF16 R120, R8, R26, R216 ;  /* 0x0000001a0878723c */ /* 0x000fe200000418d8 */
[----:B------:R-:W-:-:S02]  /*2c20*/  IADD3 R230, R226, 0x2000, RZ ;  /* 0x00002000e2e67810 */ /* 0x000fc40007ffe0ff */
[C---:B------:R-:W-:Y:S02]  /*2c30*/  IADD3 R229, R226.reuse, 0x2800, RZ ;  /* 0x00002800e2e57810 */ /* 0x040fe40007ffe0ff */
[----:B------:R-:W-:-:S03]  /*2c40*/  IADD3 R228, R226, 0x3000, RZ ;  /* 0x00003000e2e47810 */ /* 0x000fc60007ffe0ff */
[C---:B---3--:R-:W-:Y:S08]  /*2c50*/  HMMA.16816.F32.BF16 R212, R8.reuse, R28, R212 ;  /* 0x0000001c08d4723c */ /* 0x048ff000000418d4 */
[C---:B------:R-:W-:Y:S08]  /*2c60*/  HMMA.16816.F32.BF16 R200, R8.reuse, R30, R200 ;  /* 0x0000001e08c8723c */ /* 0x040ff000000418c8 */
[C---:B----4-:R-:W-:Y:S08]  /*2c70*/  HMMA.16816.F32.BF16 R180, R8.reuse, R48, R180 ;  /* 0x0000003008b4723c */ /* 0x050ff000000418b4 */
[C---:B------:R-:W-:Y:S08]  /*2c80*/  HMMA.16816.F32.BF16 R168, R8.reuse, R50, R168 ;  /* 0x0000003208a8723c */ /* 0x040ff000000418a8 */
[C---:B-----5:R-:W-:Y:S08]  /*2c90*/  HMMA.16816.F32.BF16 R160, R8.reuse, R44, R160 ;  /* 0x0000002c08a0723c */ /* 0x060ff000000418a0 */
[C---:B------:R-:W-:Y:S08]  /*2ca0*/  HMMA.16816.F32.BF16 R156, R8.reuse, R46, R156 ;  /* 0x0000002e089c723c */ /* 0x040ff0000004189c */
[C---:B------:R-:W-:Y:S08]  /*2cb0*/  HMMA.16816.F32.BF16 R152, R8.reuse, R40, R152 ;  /* 0x000000280898723c */ /* 0x040ff00000041898 */
[C---:B------:R-:W-:Y:S08]  /*2cc0*/  HMMA.16816.F32.BF16 R140, R8.reuse, R42, R140 ;  /* 0x0000002a088c723c */ /* 0x040ff0000004188c */
[C---:B------:R-:W-:Y:S08]  /*2cd0*/  HMMA.16816.F32.BF16 R172, R8.reuse, R36, R124 ;  /* 0x0000002408ac723c */ /* 0x040ff0000004187c */
[C---:B------:R-:W-:Y:S08]  /*2ce0*/  HMMA.16816.F32.BF16 R176, R8.reuse, R32, R100 ;  /* 0x0000002008b0723c */ /* 0x040ff00000041864 */
[C---:B------:R-:W-:Y:S08]  /*2cf0*/  HMMA.16816.F32.BF16 R184, R8.reuse, R38, R92 ;  /* 0x0000002608b8723c */ /* 0x040ff0000004185c */
[----:B------:R-:W-:Y:S01]  /*2d00*/  HMMA.16816.F32.BF16 R192, R8, R34, R88 ;  /* 0x0000002208c0723c */ /* 0x000fe20000041858 */
[----:B------:R-:W2:Y:S07]  /*2d10*/  LDSM.16.M88.4 R8, [R224+0x2000] ;  /* 0x00200000e008783b */ /* 0x000eae0000000200 */
[C---:B------:R-:W-:Y:S01]  /*2d20*/  HMMA.16816.F32.BF16 R88, R20.reuse, R26, R96 ;  /* 0x0000001a1458723c */ /* 0x040fe20000041860 */
[----:B------:R-:W3:Y:S07]  /*2d30*/  LDSM.16.M88.4 R24, [R220+0x800] ;  /* 0x00080000dc18783b */ /* 0x000eee0000000200 */
[C---:B------:R-:W-:Y:S08]  /*2d40*/  HMMA.16816.F32.BF16 R92, R20.reuse, R28, R112 ;  /* 0x0000001c145c723c */ /* 0x040ff00000041870 */
[C---:B------:R-:W-:Y:S08]  /*2d50*/  HMMA.16816.F32.BF16 R112, R20.reuse, R32, R64 ;  /* 0x000000201470723c */ /* 0x040ff00000041840 */
[----:B------:R-:W-:Y:S07]  /*2d60*/  HMMA.16816.F32.BF16 R124, R20, R34, R16 ;  /* 0x00000022147c723c */ /* 0x000fee0000041810 */
[C---:B------:R-:W-:Y:S01]  /*2d70*/  IADD3 R17, R5.reuse, 0x8, RZ ;  /* 0x0000000805117810 */ /* 0x040fe20007ffe0ff */
[----:B-1----:R-:W-:Y:S01]  /*2d80*/  HMMA.16816.F32.BF16 R32, R12, R86, R52 ;  /* 0x000000560c20723c */ /* 0x002fe20000041834 */
[----:B------:R-:W-:-:S02]  /*2d90*/  IADD3 R18, R5, 0x40, RZ ;  /* 0x0000004005127810 */ /* 0x000fc40007ffe0ff */
[C---:B------:R-:W-:Y:S02]  /*2da0*/  IMNMX R16, R5.reuse, UR13, PT ;  /* 0x0000000d05107c17 */ /* 0x040fe4000b800200 */
[----:B------:R-:W-:Y:S02]  /*2db0*/  IADD3 R5, R5, 0x48, RZ ;  /* 0x0000004805057810 */ /* 0x000fe40007ffe0ff */
[----:B------:R-:W-:Y:S01]  /*2dc0*/  ISETP.GE.AND P3, PT, R7, R16, PT ;  /* 0x000000100700720c */ /* 0x000fe20003f66270 */
[----:B------:R-:W-:Y:S01]  /*2dd0*/  HMMA.16816.F32.BF16 R96, R20, R30, R128 ;  /* 0x0000001e1460723c */ /* 0x000fe20000041880 */
[----:B------:R-:W1:Y:S01]  /*2de0*/  LDSM.16.M88.4 R28, [R220+0x1000] ;  /* 0x00100000dc1c783b */ /* 0x000e620000000200 */
[----:B------:R-:W-:Y:S02]  /*2df0*/  IMNMX R17, R17, UR13, PT ;  /* 0x0000000d11117c17 */ /* 0x000fe4000b800200 */
[----:B------:R-:W-:Y:S02]  /*2e00*/  IMNMX R18, R18, UR13, PT ;  /* 0x0000000d12127c17 */ /* 0x000fe4000b800200 */
[----:B------:R-:W-:-:S02]  /*2e10*/  IMNMX R19, R5, UR13, PT ;  /* 0x0000000d05137c17 */ /* 0x000fc4000b800200 */
[C---:B------:R-:W-:Y:S01]  /*2e20*/  HMMA.16816.F32.BF16 R100, R20.reuse, R48, R132 ;  /* 0x000000301464723c */ /* 0x040fe20000041884 */
[C---:B------:R-:W-:Y:S02]  /*2e30*/  ISETP.GE.AND P6, PT, R7.reuse, R17, PT ;  /* 0x000000110700720c */ /* 0x040fe40003fc6270 */
[----:B------:R-:W-:Y:S02]  /*2e40*/  ISETP.GE.AND P2, PT, R7, R18, PT ;  /* 0x000000120700720c */ /* 0x000fe40003f46270 */
[----:B------:R-:W-:Y:S02]  /*2e50*/  IADD3 R5, R3, 0x9, RZ ;  /* 0x0000000903057810 */ /* 0x000fe40007ffe0ff */
[----:B------:R-:W-:Y:S01]  /*2e60*/  ISETP.GE.AND P4, PT, R6, R16, PT ;  /* 0x000000100600720c */ /* 0x000fe20003f86270 */
[----:B------:R-:W-:Y:S01]  /*2e70*/  HMMA.16816.F32.BF16 R144, R20, R50, R144 ;  /* 0x000000321490723c */ /* 0x000fe20000041890 */
[----:B------:R-:W-:Y:S02]  /*2e80*/  FSEL R67, R32, -INF , !P3 ;  /* 0xff80000020437808 */ /* 0x000fe40005800000 */
[----:B------:R-:W-:-:S02]  /*2e90*/  ISETP.GE.AND P3, PT, R7, R19, PT ;  /* 0x000000130700720c */ /* 0x000fc40003f66270 */
[C---:B------:R-:W-:Y:S02]  /*2ea0*/  ISETP.GE.AND P1, PT, R6.reuse, R17, PT ;  /* 0x000000110600720c */ /* 0x040fe40003f26270 */
[C---:B------:R-:W-:Y:S01]  /*2eb0*/  ISETP.GE.AND P5, PT, R6.reuse, R18, PT ;  /* 0x000000120600720c */ /* 0x040fe20003fa6270 */
[----:B------:R-:W-:Y:S01]  /*2ec0*/  HMMA.16816.F32.BF16 R108, R20, R44, R108 ;  /* 0x0000002c146c723c */ /* 0x000fe2000004186c */
[----:B------:R-:W-:Y:S02]  /*2ed0*/  ISETP.GE.AND P0, PT, R6, R19, PT ;  /* 0x000000130600720c */ /* 0x000fe40003f06270 */
[C---:B------:R-:W-:Y:S02]  /*2ee0*/  IADD3 R6, R3.reuse, 0x10, RZ ;  /* 0x0000001003067810 */ /* 0x040fe40007ffe0ff */
[----:B------:R-:W-:-:S03]  /*2ef0*/  IADD3 R7, R3, 0x69, RZ ;  /* 0x0000006903077810 */ /* 0x000fc60007ffe0ff */
[C---:B------:R-:W-:Y:S08]  /*2f00*/  HMMA.16816.F32.BF16 R104, R20.reuse, R46, R104 ;  /* 0x0000002e1468723c */ /* 0x040ff00000041868 */
[C---:B------:R-:W-:Y:S08]  /*2f10*/  HMMA.16816.F32.BF16 R80, R20.reuse, R40, R80 ;  /* 0x000000281450723c */ /* 0x040ff00000041850 */
[C---:B------:R-:W-:Y:S08]  /*2f20*/  HMMA.16816.F32.BF16 R76, R20.reuse, R42, R76 ;  /* 0x0000002a144c723c */ /* 0x040ff0000004184c */
[C---:B------:R-:W-:Y:S08]  /*2f30*/  HMMA.16816.F32.BF16 R72, R20.reuse, R36, R72 ;  /* 0x000000241448723c */ /* 0x040ff00000041848 */
[----:B------:R-:W-:Y:S08]  /*2f40*/  HMMA.16816.F32.BF16 R128, R20, R38, R68 ;  /* 0x000000261480723c */ /* 0x000ff00000041844 */
[----:B--2---:R-:W-:Y:S08]  /*2f50*/  HMMA.16816.F32.BF16 R20, R8, R86, R60 ;  /* 0x000000560814723c */ /* 0x004ff0000004183c */
[-C--:B---3--:R-:W-:Y:S08]  /*2f60*/  HMMA.16816.F32.BF16 R36, R12, R24.reuse, R56 ;  /* 0x000000180c24723c */ /* 0x088ff00000041838 */
[----:B------:R-:W-:Y:S08]  /*2f70*/  HMMA.16816.F32.BF16 R44, R8, R24, R116 ;  /* 0x00000018082c723c */ /* 0x000ff00000041874 */
[----:B------:R-:W-:Y:S01]  /*2f80*/  HMMA.16816.F32.BF16 R40, R12, R26, R88 ;  /* 0x0000001a0c28723c */ /* 0x000fe20000041858 */
[----:B------:R-:W-:-:S02]  /*2f90*/  FSEL R116, R22, -INF , !P3 ;  /* 0xff80000016747808 */ /* 0x000fc40005800000 */
[----:B------:R-:W-:-:S04]  /*2fa0*/  ISETP.GE.AND P3, PT, R5, R16, PT ;  /* 0x000000100500720c */ /* 0x000fc80003f66270 */
[----:B------:R-:W-:Y:S01]  /*2fb0*/  FSEL R89, R34, -INF , !P6 ;  /* 0xff80000022597808 */ /* 0x000fe20007000000 */
[----:B------:R-:W-:Y:S01]  /*2fc0*/  HMMA.16816.F32.BF16 R48, R8, R26, R120 ;  /* 0x0000001a0830723c */ /* 0x000fe20000041878 */
[----:B------:R-:W-:Y:S01]  /*2fd0*/  FSEL R91, R20, -INF , !P2 ;  /* 0xff800000145b7808 */ /* 0x000fe20005000000 */
[----:B------:R-:W-:Y:S01]  /*2fe0*/  LDSM.16.M88.4 R24, [R220+0x2000] ;  /* 0x00200000dc18783b */ /* 0x000fe20000000200 */
[C---:B------:R-:W-:Y:S02]  /*2ff0*/  ISETP.GE.AND P6, PT, R5.reuse, R18, PT ;  /* 0x000000120500720c */ /* 0x040fe40003fc6270 */
[----:B------:R-:W-:Y:S02]  /*3000*/  ISETP.GE.AND P2, PT, R5, R19, PT ;  /* 0x000000130500720c */ /* 0x000fe40003f46270 */
[----:B------:R-:W-:Y:S01]  /*3010*/  FSEL R90, R21, -INF , !P6 ;  /* 0xff800000155a7808 */ /* 0x000fe20007000000 */
[----:B-1----:R-:W-:Y:S01]  /*3020*/  HMMA.16816.F32.BF16 R56, R12, R28, R92 ;  /* 0x0000001c0c38723c */ /* 0x002fe2000004185c */
[----:B------:R-:W-:-:S02]  /*3030*/  FSEL R117, R23, -INF , !P2 ;  /* 0xff80000017757808 */ /* 0x000fc40005000000 */
[----:B------:R-:W-:Y:S01]  /*3040*/  FSEL R63, R33, -INF , !P3 ;  /* 0xff800000213f7808 */ /* 0x000fe20005800000 */
[----:B------:R-:W1:Y:S01]  /*3050*/  LDSM.16.M88.4 R20, [R220+0x1800] ;  /* 0x00180000dc14783b */ /* 0x000e620000000200 */
[----:B------:R-:W-:Y:S02]  /*3060*/  ISETP.GE.AND P3, PT, R6, R16, PT ;  /* 0x000000100600720c */ /* 0x000fe40003f66270 */
[----:B------:R-:W-:Y:S02]  /*3070*/  ISETP.GE.AND P6, PT, R5, R17, PT ;  /* 0x000000110500720c */ /* 0x000fe40003fc6270 */
[----:B------:R-:W-:Y:S02]  /*3080*/  FSEL R65, R36, -INF , !P3 ;  /* 0xff80000024417808 */ /* 0x000fe40005800000 */
[----:B------:R-:W-:Y:S02]  /*3090*/  ISETP.GE.AND P3, PT, R6, R19, PT ;  /* 0x000000130600720c */ /* 0x000fe40003f66270 */
[----:B------:R-:W-:-:S02]  /*30a0*/  IADD3 R5, R3, 0x11, RZ ;  /* 0x0000001103057810 */ /* 0x000fc40007ffe0ff */
[----:B------:R-:W-:Y:S02]  /*30b0*/  FSEL R71, R35, -INF , !P6 ;  /* 0xff80000023477808 */ /* 0x000fe40007000000 */
[----:B------:R-:W-:Y:S01]  /*30c0*/  FSEL R92, R46, -INF , !P3 ;  /* 0xff8000002e5c7808 */ /* 0x000fe20005800000 */
[----:B------:R-:W-:Y:S01]  /*30d0*/  HMMA.16816.F32.BF16 R32, R8, R28, R212 ;  /* 0x0000001c0820723c */ /* 0x000fe200000418d4 */
[C---:B------:R-:W-:Y:S02]  /*30e0*/  ISETP.GE.AND P2, PT, R6.reuse, R17, PT ;  /* 0x000000110600720c */ /* 0x040fe40003f46270 */
[-C--:B------:R-:W-:Y:S02]  /*30f0*/  ISETP.GE.AND P6, PT, R6, R18.reuse, PT ;  /* 0x000000120600720c */ /* 0x080fe40003fc6270 */
[----:B------:R-:W-:Y:S02]  /*3100*/  ISETP.GE.AND P3, PT, R5, R18, PT ;  /* 0x000000120500720c */ /* 0x000fe40003f66270 */
[----:B------:R-:W-:-:S02]  /*3110*/  IADD3 R6, R3, 0x18, RZ ;  /* 0x0000001803067810 */ /* 0x000fc40007ffe0ff */
[----:B------:R-:W-:Y:S02]  /*3120*/  FSEL R69, R38, -INF , !P2 ;  /* 0xff80000026457808 */ /* 0x000fe40005000000 */
[----:B------:R-:W-:Y:S02]  /*3130*/  FSEL R86, R45, -INF , !P3 ;  /* 0xff8000002d567808 */ /* 0x000fe40005800000 */
[CC--:B------:R-:W-:Y:S02]  /*3140*/  ISETP.GE.AND P2, PT, R5.reuse, R16.reuse, PT ;  /* 0x000000100500720c */ /* 0x0c0fe40003f46270 */
[----:B------:R-:W-:Y:S02]  /*3150*/  ISETP.GE.AND P3, PT, R6, R16, PT ;  /* 0x000000100600720c */ /* 0x000fe40003f66270 */
[----:B------:R-:W-:Y:S02]  /*3160*/  FSEL R87, R44, -INF , !P6 ;  /* 0xff8000002c577808 */ /* 0x000fe40007000000 */
[----:B------:R-:W-:-:S02]  /*3170*/  ISETP.GE.AND P6, PT, R5, R17, PT ;  /* 0x000000110500720c */ /* 0x000fc40003fc6270 */
[----:B------:R-:W-:Y:S02]  /*3180*/  FSEL R62, R37, -INF , !P2 ;  /* 0xff800000253e7808 */ /* 0x000fe40005000000 */
[----:B------:R-:W-:Y:S02]  /*3190*/  FSEL R61, R40, -INF , !P3 ;  /* 0xff800000283d7808 */ /* 0x000fe40005800000 */
[-C--:B------:R-:W-:Y:S01]  /*31a0*/  ISETP.GE.AND P2, PT, R5, R19.reuse, PT ;  /* 0x000000130500720c */ /* 0x080fe20003f46270 */
[----:B-1----:R-:W-:Y:S01]  /*31b0*/  HMMA.16816.F32.BF16 R52, R12, R20, R100 ;  /* 0x000000140c34723c */ /* 0x002fe20000041864 */
[----:B------:R-:W-:Y:S02]  /*31c0*/  ISETP.GE.AND P3, PT, R6, R19, PT ;  /* 0x000000130600720c */ /* 0x000fe40003f66270 */
[----:B------:R-:W-:Y:S02]  /*31d0*/  IADD3 R5, R3, 0x19, RZ ;  /* 0x0000001903057810 */ /* 0x000fe40007ffe0ff */
[----:B------:R-:W-:-:S02]  /*31e0*/  FSEL R68, R39, -INF , !P6 ;  /* 0xff80000027447808 */ /* 0x000fc40007000000 */
[----:B------:R-:W-:Y:S01]  /*31f0*/  FSEL R94, R47, -INF , !P2 ;  /* 0xff8000002f5e7808 */ /* 0x000fe20005000000 */
[-C--:B------:R-:W-:Y:S01]  /*3200*/  HMMA.16816.F32.BF16 R36, R8, R30.reuse, R200 ;  /* 0x0000001e0824723c */ /* 0x080fe200000418c8 */
[----:B------:R-:W-:Y:S02]  /*3210*/  FSEL R93, R50, -INF , !P3 ;  /* 0xff800000325d7808 */ /* 0x000fe40005800000 */
[C---:B------:R-:W-:Y:S02]  /*3220*/  ISETP.GE.AND P6, PT, R6.reuse, R17, PT ;  /* 0x000000110600720c */ /* 0x040fe40003fc6270 */
[----:B------:R-:W-:Y:S02]  /*3230*/  ISETP.GE.AND P2, PT, R6, R18, PT ;  /* 0x000000120600720c */ /* 0x000fe40003f46270 */
[----:B------:R-:W-:Y:S01]  /*3240*/  ISETP.GE.AND P3, PT, R5, R16, PT ;  /* 0x000000100500720c */ /* 0x000fe20003f66270 */
[----:B------:R-:W-:Y:S01]  /*3250*/  HMMA.16816.F32.BF16 R28, R12, R30, R96 ;  /* 0x0000001e0c1c723c */ /* 0x000fe20000041860 */
[----:B------:R-:W-:-:S02]  /*3260*/  IADD3 R6, R3, 0x20, RZ ;  /* 0x0000002003067810 */ /* 0x000fc40007ffe0ff */
[----:B------:R-:W-:Y:S02]  /*3270*/  FSEL R66, R42, -INF , !P6 ;  /* 0xff8000002a427808 */ /* 0x000fe40007000000 */
[----:B------:R-:W-:Y:S02]  /*3280*/  FSEL R60, R41, -INF , !P3 ;  /* 0xff800000293c7808 */ /* 0x000fe40005800000 */
[----:B------:R-:W-:Y:S01]  /*3290*/  ISETP.GE.AND P6, PT, R5, R18, PT ;  /* 0x000000120500720c */ /* 0x000fe20003fc6270 */
[----:B------:R-:W-:Y:S01]  /*32a0*/  HMMA.16816.F32.BF16 R44, R8, R20, R180 ;  /* 0x00000014082c723c */ /* 0x000fe200000418b4 */
[----:B------:R-:W-:Y:S02]  /*32b0*/  ISETP.GE.AND P3, PT, R6, R16, PT ;  /* 0x000000100600720c */ /* 0x000fe40003f66270 */
[----:B------:R-:W-:Y:S02]  /*32c0*/  FSEL R70, R48, -INF , !P2 ;  /* 0xff80000030467808 */ /* 0x000fe40005000000 */
[----:B------:R-:W-:-:S02]  /*32d0*/  FSEL R88, R49, -INF , !P6 ;  /* 0xff80000031587808 */ /* 0x000fc40007000000 */
[----:B------:R-:W-:Y:S02]  /*32e0*/  FSEL R166, R56, -INF , !P3 ;  /* 0xff80000038a67808 */ /* 0x000fe40005800000 */
[C---:B------:R-:W-:Y:S02]  /*32f0*/  ISETP.GE.AND P2, PT, R5.reuse, R19, PT ;  /* 0x000000130500720c */ /* 0x040fe40003f46270 */
[----:B------:R-:W-:Y:S02]  /*3300*/  ISETP.GE.AND P6, PT, R5, R17, PT ;  /* 0x000000110500720c */ /* 0x000fe40003fc6270 */
[----:B------:R-:W-:Y:S02]  /*3310*/  ISETP.GE.AND P3, PT, R6, R19, PT ;  /* 0x000000130600720c */ /* 0x000fe40003f66270 */
[----:B------:R-:W-:Y:S02]  /*3320*/  IADD3 R5, R3, 0x21, RZ ;  /* 0x0000002103057810 */ /* 0x000fe40007ffe0ff */
[----:B------:R-:W-:-:S02]  /*3330*/  FSEL R95, R51, -INF , !P2 ;  /* 0xff800000335f7808 */ /* 0x000fc40005000000 */
[----:B------:R-:W-:Y:S01]  /*3340*/  FSEL R64, R43, -INF , !P6 ;  /* 0xff8000002b407808 */ /* 0x000fe20007000000 */
[-C--:B------:R-:W-:Y:S01]  /*3350*/  HMMA.16816.F32.BF16 R48, R8, R22.reuse, R168 ;  /* 0x000000160830723c */ /* 0x080fe200000418a8 */
[----:B------:R-:W-:Y:S02]  /*3360*/  FSEL R167, R34, -INF , !P3 ;  /* 0xff80000022a77808 */ /* 0x000fe40005800000 */
[C---:B------:R-:W-:Y:S02]  /*3370*/  ISETP.GE.AND P2, PT, R6.reuse, R17, PT ;  /* 0x000000110600720c */ /* 0x040fe40003f46270 */
[-C--:B------:R-:W-:Y:S02]  /*3380*/  ISETP.GE.AND P6, PT, R6, R18.reuse, PT ;  /* 0x000000120600720c */ /* 0x080fe40003fc6270 */
[----:B------:R-:W-:Y:S01]  /*3390*/  ISETP.GE.AND P3, PT, R5, R18, PT ;  /* 0x000000120500720c */ /* 0x000fe20003f66270 */
[----:B------:R-:W-:Y:S01]  /*33a0*/  HMMA.16816.F32.BF16 R40, R12, R22, R144 ;  /* 0x000000160c28723c */ /* 0x000fe20000041890 */
[----:B------:R-:W-:Y:S01]  /*33b0*/  IADD3 R6, R3, 0x28, RZ ;  /* 0x0000002803067810 */ /* 0x000fe20007ffe0ff */
[----:B------:R-:W1:Y:S01]  /*33c0*/  LDSM.16.M88.4 R20, [R220+0x2800] ;  /* 0x00280000dc14783b */ /* 0x000e620000000200 */
[----:B------:R-:W-:-:S02]  /*33d0*/  FSEL R151, R58, -INF , !P2 ;  /* 0xff8000003a977808 */ /* 0x000fc40005000000 */
[----:B------:R-:W-:Y:S02]  /*33e0*/  FSEL R149, R33, -INF , !P3 ;  /* 0xff80000021957808 */ /* 0x000fe40005800000 */
[-C--:B------:R-:W-:Y:S02]  /*33f0*/  ISETP.GE.AND P2, PT, R5, R16.reuse, PT ;  /* 0x000000100500720c */ /* 0x080fe40003f46270 */
[----:B------:R-:W-:Y:S02]  /*3400*/  ISETP.GE.AND P3, PT, R6, R16, PT ;  /* 0x000000100600720c */ /* 0x000fe40003f66270 */
[----:B------:R-:W-:Y:S02]  /*3410*/  FSEL R165, R32, -INF , !P6 ;  /* 0xff80000020a57808 */ /* 0x000fe40007000000 */
[----:B------:R-:W-:Y:S02]  /*3420*/  FSEL R148, R57, -INF , !P2 ;  /* 0xff80000039947808 */ /* 0x000fe40005000000 */
[----:B------:R-:W-:-:S02]  /*3430*/  FSEL R133, R28, -INF , !P3 ;  /* 0xff8000001c857808 */ /* 0x000fc40005800000 */
[C---:B------:R-:W-:Y:S02]  /*3440*/  ISETP.GE.AND P6, PT, R5.reuse, R17, PT ;  /* 0x000000110500720c */ /* 0x040fe40003fc6270 */
[-C--:B------:R-:W-:Y:S02]  /*3450*/  ISETP.GE.AND P2, PT, R5, R19.reuse, PT ;  /* 0x000000130500720c */ /* 0x080fe40003f46270 */
[----:B------:R-:W-:Y:S02]  /*3460*/  ISETP.GE.AND P3, PT, R6, R19, PT ;  /* 0x000000130600720c */ /* 0x000fe40003f66270 */
[----:B------:R-:W-:Y:S02]  /*3470*/  IADD3 R5, R3, 0x29, RZ ;  /* 0x0000002903057810 */ /* 0x000fe40007ffe0ff */
[----:B------:R-:W-:Y:S02]  /*3480*/  FSEL R150, R59, -INF , !P6 ;  /* 0xff8000003b967808 */ /* 0x000fe40007000000 */
[----:B------:R-:W-:Y:S01]  /*3490*/  FSEL R164, R35, -INF , !P2 ;  /* 0xff80000023a47808 */ /* 0x000fe20005000000 */
[----:B------:R-:W-:Y:S01]  /*34a0*/  HMMA.16816.F32.BF16 R56, R8, R26, R156 ;  /* 0x0000001a0838723c */ /* 0x000fe2000004189c */
[----:B------:R-:W-:-:S02]  /*34b0*/  FSEL R138, R38, -INF , !P3 ;  /* 0xff800000268a7808 */ /* 0x000fc40005800000 */
[C---:B------:R-:W-:Y:S02]  /*34c0*/  ISETP.GE.AND P6, PT, R6.reuse, R17, PT ;  /* 0x000000110600720c */ /* 0x040fe40003fc6270 */
[----:B------:R-:W-:Y:S02]  /*34d0*/  ISETP.GE.AND P2, PT, R6, R18, PT ;  /* 0x000000120600720c */ /* 0x000fe40003f46270 */
[----:B------:R-:W-:Y:S01]  /*34e0*/  ISETP.GE.AND P3, PT, R5, R16, PT ;  /* 0x000000100500720c */ /* 0x000fe20003f66270 */
[----:B------:R-:W-:Y:S01]  /*34f0*/  HMMA.16816.F32.BF16 R32, R12, R24, R108 ;  /* 0x000000180c20723c */ /* 0x000fe2000004186c */
[----:B------:R-:W-:Y:S02]  /*3500*/  IADD3 R6, R3, 0x30, RZ ;  /* 0x0000003003067810 */ /* 0x000fe40007ffe0ff */
[----:B------:R-:W-:Y:S02]  /*3510*/  FSEL R122, R30, -INF , !P6 ;  /* 0xff8000001e7a7808 */ /* 0x000fe40007000000 */
[----:B------:R-:W-:-:S02]  /*3520*/  FSEL R120, R29, -INF , !P3 ;  /* 0xff8000001d787808 */ /* 0x000fc40005800000 */
[----:B------:R-:W-:Y:S02]  /*3530*/  ISETP.GE.AND P6, PT, R5, R18, PT ;  /* 0x000000120500720c */ /* 0x000fe40003fc6270 */
[----:B------:R-:W-:Y:S02]  /*3540*/  ISETP.GE.AND P3, PT, R6, R16, PT ;  /* 0x000000100600720c */ /* 0x000fe40003f66270 */
[----:B------:R-:W-:Y:S02]  /*3550*/  FSEL R132, R36, -INF , !P2 ;  /* 0xff80000024847808 */ /* 0x000fe40005000000 */
[----:B------:R-:W-:Y:S02]  /*3560*/  FSEL R123, R37, -INF , !P6 ;  /* 0xff800000257b7808 */ /* 0x000fe40007000000 */
[----:B------:R-:W-:Y:S02]  /*3570*/  FSEL R198, R52, -INF , !P3 ;  /* 0xff80000034c67808 */ /* 0x000fe40005800000 */
[----:B------:R-:W-:-:S02]  /*3580*/  ISETP.GE.AND P2, PT, R5, R19, PT ;  /* 0x000000130500720c */ /* 0x000fc40003f46270 */
[----:B------:R-:W-:Y:S02]  /*3590*/  ISETP.GE.AND P6, PT, R5, R17, PT ;  /* 0x000000110500720c */ /* 0x000fe40003fc6270 */
[----:B------:R-:W-:Y:S02]  /*35a0*/  ISETP.GE.AND P3, PT, R6, R19, PT ;  /* 0x000000130600720c */ /* 0x000fe40003f66270 */
[----:B------:R-:W-:Y:S02]  /*35b0*/  IADD3 R5, R3, 0x31, RZ ;  /* 0x0000003103057810 */ /* 0x000fe40007ffe0ff */
[----:B------:R-:W-:Y:S02]  /*35c0*/  FSEL R137, R39, -INF , !P2 ;  /* 0xff80000027897808 */ /* 0x000fe40005000000 */
[----:B------:R-:W-:Y:S01]  /*35d0*/  FSEL R121, R31, -INF , !P6 ;  /* 0xff8000001f797808 */ /* 0x000fe20007000000 */
[----:B------:R-:W-:Y:S01]  /*35e0*/  HMMA.16816.F32.BF16 R36, R8, R24, R160 ;  /* 0x000000180824723c */ /* 0x000fe200000418a0 */
[----:B------:R-:W-:Y:S01]  /*35f0*/  FSEL R199, R46, -INF , !P3 ;  /* 0xff8000002ec77808 */ /* 0x000fe20005800000 */
[----:B------:R-:W2:Y:S01]  /*3600*/  LDSM.16.M88.4 R28, [R220+0x3000] ;  /* 0x00300000dc1c783b */ /* 0x000ea20000000200 */
[----:B------:R-:W-:-:S02]  /*3610*/  ISETP.GE.AND P2, PT, R6, R17, PT ;  /* 0x000000110600720c */ /* 0x000fc40003f46270 */
[-C--:B------:R-:W-:Y:S02]  /*3620*/  ISETP.GE.AND P6, PT, R6, R18.reuse, PT ;  /* 0x000000120600720c */ /* 0x080fe40003fc6270 */
[----:B------:R-:W-:Y:S02]  /*3630*/  ISETP.GE.AND P3, PT, R5, R18, PT ;  /* 0x000000120500720c */ /* 0x000fe40003f66270 */
[----:B------:R-:W-:Y:S02]  /*3640*/  IADD3 R6, R3, 0x38, RZ ;  /* 0x0000003803067810 */ /* 0x000fe40007ffe0ff */
[----:B------:R-:W-:Y:S02]  /*3650*/  FSEL R183, R54, -INF , !P2 ;  /* 0xff80000036b77808 */ /* 0x000fe40005000000 */
[----:B------:R-:W-:Y:S02]  /*3660*/  FSEL R181, R45, -INF , !P3 ;  /* 0xff8000002db57808 */ /* 0x000fe40005800000 */
[----:B------:R-:W-:-:S02]  /*3670*/  ISETP.GE.AND P2, PT, R5, R16, PT ;  /* 0x000000100500720c */ /* 0x000fc40003f46270 */
[----:B------:R-:W-:Y:S02]  /*3680*/  ISETP.GE.AND P3, PT, R6, R16, PT ;  /* 0x000000100600720c */ /* 0x000fe40003f66270 */
[----:B------:R-:W-:Y:S02]  /*3690*/  FSEL R197, R44, -INF , !P6 ;  /* 0xff8000002cc57808 */ /* 0x000fe40007000000 */
[----:B------:R-:W-:Y:S02]  /*36a0*/  FSEL R180, R53, -INF , !P2 ;  /* 0xff80000035b47808 */ /* 0x000fe40005000000 */
[----:B------:R-:W-:Y:S02]  /*36b0*/  FSEL R161, R40, -INF , !P3 ;  /* 0xff80000028a17808 */ /* 0x000fe40005800000 */
[C---:B------:R-:W-:Y:S02]  /*36c0*/  ISETP.GE.AND P6, PT, R5.reuse, R17, PT ;  /* 0x000000110500720c */ /* 0x040fe40003fc6270 */
[----:B------:R-:W-:-:S02]  /*36d0*/  ISETP.GE.AND P2, PT, R5, R19, PT ;  /* 0x000000130500720c */ /* 0x000fc40003f46270 */
[----:B------:R-:W-:Y:S02]  /*36e0*/  ISETP.GE.AND P3, PT, R6, R19, PT ;  /* 0x000000130600720c */ /* 0x000fe40003f66270 */
[----:B------:R-:W-:Y:S02]  /*36f0*/  IADD3 R5, R3, 0x39, RZ ;  /* 0x0000003903057810 */ /* 0x000fe40007ffe0ff */
[----:B------:R-:W-:Y:S02]  /*3700*/  FSEL R182, R55, -INF , !P6 ;  /* 0xff80000037b67808 */ /* 0x000fe40007000000 */
[----:B------:R-:W-:Y:S01]  /*3710*/  FSEL R196, R47, -INF , !P2 ;  /* 0xff8000002fc47808 */ /* 0x000fe20005000000 */
[----:B-1----:R-:W-:Y:S01]  /*3720*/  HMMA.16816.F32.BF16 R52, R12, R20, R80 ;  /* 0x000000140c34723c */ /* 0x002fe20000041850 */
[----:B------:R-:W-:Y:S02]  /*3730*/  FSEL R170, R50, -INF , !P3 ;  /* 0xff80000032aa7808 */ /* 0x000fe40005800000 */
[----:B------:R-:W-:-:S02]  /*3740*/  ISETP.GE.AND P6, PT, R6, R17, PT ;  /* 0x000000110600720c */ /* 0x000fc40003fc6270 */
[----:B------:R-:W-:Y:S02]  /*3750*/  ISETP.GE.AND P2, PT, R6, R18, PT ;  /* 0x000000120600720c */ /* 0x000fe40003f46270 */
[----:B------:R-:W-:Y:S01]  /*3760*/  ISETP.GE.AND P3, PT, R5, R16, PT ;  /* 0x000000100500720c */ /* 0x000fe20003f66270 */
[----:B------:R-:W-:Y:S01]  /*3770*/  HMMA.16816.F32.BF16 R44, R12, R26, R104 ;  /* 0x0000001a0c2c723c */ /* 0x000fe20000041868 */
[----:B------:R-:W-:Y:S01]  /*3780*/  IADD3 R6, R3, 0x40, RZ ;  /* 0x0000004003067810 */ /* 0x000fe20007ffe0ff */
[----:B------:R-:W1:Y:S01]  /*3790*/  LDSM.16.M88.4 R24, [R220+0x3800] ;  /* 0x00380000dc18783b */ /* 0x000e620000000200 */
[----:B------:R-:W-:Y:S01]  /*37a0*/  FSEL R147, R42, -INF , !P6 ;  /* 0xff8000002a937808 */ /* 0x000fe20007000000 */
[----:B------:R-:W-:-:S04]  /*37b0*/  DEPBAR.LE SB0, 0x0 ;  /* 0x000080000000791a */ /* 0x000fc80000000000 */
[----:B------:R-:W-:Y:S01]  /*37c0*/  FSEL R144, R41, -INF , !P3 ;  /* 0xff80000029907808 */ /* 0x000fe20005800000 */
[----:B------:R-:W-:Y:S01]  /*37d0*/  BAR.SYNC.DEFER_BLOCKING 0x0 ;  /* 0x0000000000007b1d */ /* 0x000fe20000010000 */
[----:B------:R-:W-:Y:S02]  /*37e0*/  ISETP.GE.AND P6, PT, R5, R18, PT ;  /* 0x000000120500720c */ /* 0x000fe40003fc6270 */
[----:B------:R-:W-:Y:S02]  /*37f0*/  ISETP.GE.AND P3, PT, R6, R16, PT ;  /* 0x000000100600720c */ /* 0x000fe40003f66270 */
[----:B------:R-:W-:Y:S02]  /*3800*/  FSEL R157, R48, -INF , !P2 ;  /* 0xff800000309d7808 */ /* 0x000fe40005000000 */
[----:B------:R-:W-:Y:S02]  /*3810*/  FSEL R156, R49, -INF , !P6 ;  /* 0xff800000319c7808 */ /* 0x000fe40007000000 */
[----:B------:R-:W-:-:S02]  /*3820*/  FSEL R244, R32, -INF , !P3 ;  /* 0xff80000020f47808 */ /* 0x000fc40005800000 */
[C---:B------:R-:W-:Y:S02]  /*3830*/  ISETP.GE.AND P2, PT, R5.reuse, R19, PT ;  /* 0x000000130500720c */ /* 0x040fe40003f46270 */
[----:B------:R-:W-:Y:S02]  /*3840*/  ISETP.GE.AND P6, PT, R5, R17, PT ;  /* 0x000000110500720c */ /* 0x000fe40003fc6270 */
[----:B------:R-:W-:Y:S02]  /*3850*/  ISETP.GE.AND P3, PT, R6, R19, PT ;  /* 0x000000130600720c */ /* 0x000fe40003f66270 */
[----:B------:R-:W-:Y:S02]  /*3860*/  IADD3 R5, R3, 0x41, RZ ;  /* 0x0000004103057810 */ /* 0x000fe40007ffe0ff */
[----:B------:R-:W-:Y:S02]  /*3870*/  FSEL R168, R51, -INF , !P2 ;  /* 0xff80000033a87808 */ /* 0x000fe40005000000 */
[----:B------:R-:W-:Y:S01]  /*3880*/  FSEL R145, R43, -INF , !P6 ;  /* 0xff8000002b917808 */ /* 0x000fe20007000000 */
[----:B------:R-:W-:Y:S01]  /*3890*/  HMMA.16816.F32.BF16 R48, R8, R20, R152 ;  /* 0x000000140830723c */ /* 0x000fe20000041898 */
[----:B------:R-:W-:-:S02]  /*38a0*/  FSEL R134, R38, -INF , !P3 ;  /* 0xff80000026867808 */ /* 0x000fc40005800000 */
[C---:B------:R-:W-:Y:S02]  /*38b0*/  ISETP.GE.AND P2, PT, R6.reuse, R17, PT ;  /* 0x000000110600720c */ /* 0x040fe40003f46270 */
[-C--:B------:R-:W-:Y:S02]  /*38c0*/  ISETP.GE.AND P6, PT, R6, R18.reuse, PT ;  /* 0x000000120600720c */ /* 0x080fe40003fc6270 */
[----:B------:R-:W-:Y:S01]  /*38d0*/  ISETP.GE.AND P3, PT, R5, R18, PT ;  /* 0x000000120500720c */ /* 0x000fe20003f66270 */
[----:B--2---:R-:W-:Y:S01]  /*38e0*/  HMMA.16816.F32.BF16 R40, R12, R28, R72 ;  /* 0x0000001c0c28723c */ /* 0x004fe20000041848 */
[----:B------:R-:W-:Y:S02]  /*38f0*/  IADD3 R6, R3, 0x48, RZ ;  /* 0x0000004803067810 */ /* 0x000fe40007ffe0ff */
[----:B------:R-:W-:Y:S02]  /*3900*/  FSEL R238, R34, -INF , !P2 ;  /* 0xff80000022ee7808 */ /* 0x000fe40005000000 */
[----:B------:R-:W-:-:S02]  /*3910*/  FSEL R248, R37, -INF , !P3 ;  /* 0xff80000025f87808 */ /* 0x000fc40005800000 */
[CC--:B------:R-:W-:Y:S02]  /*3920*/  ISETP.GE.AND P2, PT, R5.reuse, R16.reuse, PT ;  /* 0x000000100500720c */ /* 0x0c0fe40003f46270 */
[----:B------:R-:W-:Y:S02]  /*3930*/  ISETP.GE.AND P3, PT, R6, R16, PT ;  /* 0x000000100600720c */ /* 0x000fe40003f66270 */
[----:B------:R-:W-:Y:S02]  /*3940*/  FSEL R249, R36, -INF , !P6 ;  /* 0xff80000024f97808 */ /* 0x000fe40007000000 */
[----:B------:R-:W-:Y:S02]  /*3950*/  ISETP.GE.AND P6, PT, R5, R17, PT ;  /* 0x000000110500720c */ /* 0x000fe40003fc6270 */
[----:B------:R-:W-:Y:S02]  /*3960*/  FSEL R236, R33, -INF , !P2 ;  /* 0xff80000021ec7808 */ /* 0x000fe40005000000 */
[----:B------:R-:W-:-:S02]  /*3970*/  FSEL R213, R44, -INF , !P3 ;  /* 0xff8000002cd57808 */ /* 0x000fc40005800000 */
[-C--:B------:R-:W-:Y:S02]  /*3980*/  ISETP.GE.AND P2, PT, R5, R19.reuse, PT ;  /* 0x000000130500720c */ /* 0x080fe40003f46270 */
[----:B------:R-:W-:Y:S02]  /*3990*/  ISETP.GE.AND P3, PT, R6, R19, PT ;  /* 0x000000130600720c */ /* 0x000fe40003f66270 */
[----:B------:R-:W-:Y:S02]  /*39a0*/  IADD3 R5, R3, 0x49, RZ ;  /* 0x0000004903057810 */ /* 0x000fe40007ffe0ff */
[----:B------:R-:W-:Y:S02]  /*39b0*/  FSEL R237, R35, -INF , !P6 ;  /* 0xff80000023ed7808 */ /* 0x000fe40007000000 */
[----:B------:R-:W-:Y:S01]  /*39c0*/  HMMA.16816.F32.BF16 R32, R8, R22, R140 ;  /* 0x000000160820723c */ /* 0x000fe2000004188c */
[----:B------:R-:W-:Y:S02]  /*39d0*/  FSEL R252, R39, -INF , !P2 ;  /* 0xff80000027fc7808 */ /* 0x000fe40005000000 */
[----:B------:R-:W-:-:S02]  /*39e0*/  FSEL R251, R58, -INF , !P3 ;  /* 0xff8000003afb7808 */ /* 0x000fc40005800000 */
[C---:B------:R-:W-:Y:S02]  /*39f0*/  ISETP.GE.AND P6, PT, R6.reuse, R17, PT ;  /* 0x000000110600720c */ /* 0x040fe40003fc6270 */
[----:B------:R-:W-:Y:S01]  /*3a00*/  ISETP.GE.AND P2, PT, R6, R18, PT ;  /* 0x000000120600720c */ /* 0x000fe20003f46270 */
[----:B------:R-:W-:Y:S01]  /*3a10*/  HMMA.16816.F32.BF16 R20, R12, R22, R76 ;  /* 0x000000160c14723c */ /* 0x000fe2000004184c */
        /* <DEDUP_REMOVED lines=8> */
[----:B------:R-:W-:Y:S02]  /*3aa0*/  ISETP.GE.AND P3, PT, R6, R16, PT ;  /* 0x000000100600720c */ /* 0x000fe40003f66270 */
[----:B------:R-:W-:Y:S02]  /*3ab0*/  FSEL R246, R57, -INF , !P6 ;  /* 0xff80000039f67808 */ /* 0x000fe40007000000 */
[----:B------:R-:W-:Y:S02]  /*3ac0*/  FSEL R250, R59, -INF , !P2 ;  /* 0xff8000003bfa7808 */ /* 0x000fe40005000000 */
[----:B------:R-:W-:-:S02]  /*3ad0*/  FSEL R204, R52, -INF , !P3 ;  /* 0xff80000034cc7808 */ /* 0x000fc40005800000 */
[-C--:B------:R-:W-:Y:S02]  /*3ae0*/  ISETP.GE.AND P6, PT, R5, R17.reuse, PT ;  /* 0x000000110500720c */ /* 0x080fe40003fc6270 */
[C---:B------:R-:W-:Y:S02]  /*3af0*/  ISETP.GE.AND P2, PT, R6.reuse, R17, PT ;  /* 0x000000110600720c */ /* 0x040fe40003f46270 */
[----:B------:R-:W-:Y:S02]  /*3b00*/  ISETP.GE.AND P3, PT, R6, R19, PT ;  /* 0x000000130600720c */ /* 0x000fe40003f66270 */
[----:B------:R-:W-:Y:S02]  /*3b10*/  IADD3 R5, R3, 0x51, RZ ;  /* 0x0000005103057810 */ /* 0x000fe40007ffe0ff */
[----:B------:R-:W-:Y:S02]  /*3b20*/  FSEL R208, R47, -INF , !P6 ;  /* 0xff8000002fd07808 */ /* 0x000fe40007000000 */
[----:B------:R-:W-:Y:S01]  /*3b30*/  FSEL R210, R54, -INF , !P2 ;  /* 0xff80000036d27808 */ /* 0x000fe20005000000 */
[----:B------:R-:W-:Y:S01]  /*3b40*/  HMMA.16816.F32.BF16 R44, R8, R28, R172 ;  /* 0x0000001c082c723c */ /* 0x000fe200000418ac */
[----:B------:R-:W-:-:S02]  /*3b50*/  FSEL R247, R50, -INF , !P3 ;  /* 0xff80000032f77808 */ /* 0x000fc40005800000 */
[----:B------:R-:W-:Y:S02]  /*3b60*/  ISETP.GE.AND P6, PT, R6, R18, PT ;  /* 0x000000120600720c */ /* 0x000fe40003fc6270 */
[C---:B------:R-:W-:Y:S02]  /*3b70*/  ISETP.GE.AND P2, PT, R5.reuse, R16, PT ;  /* 0x000000100500720c */ /* 0x040fe40003f46270 */
[----:B------:R-:W-:Y:S02]  /*3b80*/  ISETP.GE.AND P3, PT, R5, R18, PT ;  /* 0x000000120500720c */ /* 0x000fe40003f66270 */
[----:B------:R-:W-:Y:S02]  /*3b90*/  IADD3 R6, R3, 0x58, RZ ;  /* 0x0000005803067810 */ /* 0x000fe40007ffe0ff */
        /* <DEDUP_REMOVED lines=9> */
[-C--:B-1----:R-:W-:Y:S01]  /*3c30*/  HMMA.16816.F32.BF16 R52, R12, R24.reuse, R112 ;  /* 0x000000180c34723c */ /* 0x082fe20000041870 */
[----:B------:R-:W-:Y:S02]  /*3c40*/  FSEL R201, R22, -INF , !P3 ;  /* 0xff80000016c97808 */ /* 0x000fe40005800000 */
[C---:B------:R-:W-:Y:S02]  /*3c50*/  ISETP.GE.AND P2, PT, R6.reuse, R16, PT ;  /* 0x000000100600720c */ /* 0x040fe40003f46270 */
[-C--:B------:R-:W-:Y:S02]  /*3c60*/  ISETP.GE.AND P6, PT, R6, R18.reuse, PT ;  /* 0x000000120600720c */ /* 0x080fe40003fc6270 */
[----:B------:R-:W-:Y:S01]  /*3c70*/  ISETP.GE.AND P3, PT, R5, R18, PT ;  /* 0x000000120500720c */ /* 0x000fe20003f66270 */
[----:B------:R-:W-:Y:S01]  /*3c80*/  HMMA.16816.F32.BF16 R48, R8, R24, R176 ;  /* 0x000000180830723c */ /* 0x000fe200000418b0 */
[----:B------:R-:W-:-:S02]  /*3c90*/  FSEL R200, R20, -INF , !P2 ;  /* 0xff80000014c87808 */ /* 0x000fc40005000000 */
[----:B------:R-:W-:Y:S02]  /*3ca0*/  FSEL R206, R32, -INF , !P6 ;  /* 0xff80000020ce7808 */ /* 0x000fe40007000000 */
[----:B------:R-:W-:Y:S02]  /*3cb0*/  FSEL R205, R33, -INF , !P3 ;  /* 0xff80000021cd7808 */ /* 0x000fe40005800000 */
[----:B------:R-:W-:Y:S02]  /*3cc0*/  ISETP.GE.AND P2, PT, R6, R19, PT ;  /* 0x000000130600720c */ /* 0x000fe40003f46270 */
[C---:B------:R-:W-:Y:S02]  /*3cd0*/  ISETP.GE.AND P6, PT, R5.reuse, R16, PT ;  /* 0x000000100500720c */ /* 0x040fe40003fc6270 */
[----:B------:R-:W-:Y:S02]  /*3ce0*/  ISETP.GE.AND P3, PT, R5, R17, PT ;  /* 0x000000110500720c */ /* 0x000fe40003f66270 */
[----:B------:R-:W-:-:S02]  /*3cf0*/  FSEL R235, R34, -INF , !P2 ;  /* 0xff80000022eb7808 */ /* 0x000fc40005000000 */
[----:B------:R-:W-:Y:S02]  /*3d00*/  FSEL R173, R21, -INF , !P6 ;  /* 0xff80000015ad7808 */ /* 0x000fe40007000000 */
[----:B------:R-:W-:Y:S02]  /*3d10*/  FSEL R179, R23, -INF , !P3 ;  /* 0xff80000017b37808 */ /* 0x000fe40005800000 */
[----:B------:R-:W-:Y:S01]  /*3d20*/  ISETP.GE.AND P2, PT, R5, R19, PT ;  /* 0x000000130500720c */ /* 0x000fe20003f46270 */
[----:B------:R-:W-:Y:S01]  /*3d30*/  HMMA.16816.F32.BF16 R20, R8, R30, R184 ;  /* 0x0000001e0814723c */ /* 0x000fe200000418b8 */
[----:B------:R-:W-:Y:S02]  /*3d40*/  IADD3 R6, R3, 0x60, RZ ;  /* 0x0000006003067810 */ /* 0x000fe40007ffe0ff */
[----:B------:R-:W-:Y:S02]  /*3d50*/  FSEL R214, R35, -INF , !P2 ;  /* 0xff80000023d67808 */ /* 0x000fe40005000000 */
[----:B------:R-:W-:-:S02]  /*3d60*/  ISETP.GE.AND P3, PT, R6, R16, PT ;  /* 0x000000100600720c */ /* 0x000fc40003f66270 */
[----:B------:R-:W-:Y:S01]  /*3d70*/  ISETP.GE.AND P2, PT, R6, R17, PT ;  /* 0x000000110600720c */ /* 0x000fe20003f46270 */
[----:B------:R-:W-:Y:S01]  /*3d80*/  HMMA.16816.F32.BF16 R32, R8, R26, R192 ;  /* 0x0000001a0820723c */ /* 0x000fe200000418c0 */
[----:B------:R-:W-:Y:S02]  /*3d90*/  IADD3 R5, R3, 0x61, RZ ;  /* 0x0000006103057810 */ /* 0x000fe40007ffe0ff */
[----:B------:R-:W-:Y:S02]  /*3da0*/  FSEL R172, R40, -INF , !P3 ;  /* 0xff80000028ac7808 */ /* 0x000fe40005800000 */
[----:B------:R-:W-:Y:S02]  /*3db0*/  FSEL R177, R42, -INF , !P2 ;  /* 0xff8000002ab17808 */ /* 0x000fe40005000000 */
[C---:B------:R-:W-:Y:S01]  /*3dc0*/  ISETP.GE.AND P6, PT, R6.reuse, R18, PT ;  /* 0x000000120600720c */ /* 0x040fe20003fc6270 */
[----:B------:R-:W-:Y:S01]  /*3dd0*/  HMMA.16816.F32.BF16 R8, R12, R84, R188 ;  /* 0x000000540c08723c */ /* 0x000fe200000418bc */
[----:B------:R-:W-:-:S02]  /*3de0*/  ISETP.GE.AND P3, PT, R6, R19, PT ;  /* 0x000000130600720c */ /* 0x000fc40003f66270 */
[----:B------:R-:W-:Y:S02]  /*3df0*/  ISETP.GE.AND P2, PT, R5, R16, PT ;  /* 0x000000100500720c */ /* 0x000fe40003f46270 */
[----:B------:R-:W-:Y:S02]  /*3e00*/  FSEL R185, R44, -INF , !P6 ;  /* 0xff8000002cb97808 */ /* 0x000fe40007000000 */
[----:B------:R-:W-:Y:S01]  /*3e10*/  FSEL R209, R46, -INF , !P3 ;  /* 0xff8000002ed17808 */ /* 0x000fe20005800000 */
[----:B------:R-:W-:Y:S01]  /*3e20*/  HMMA.16816.F32.BF16 R28, R12, R30, R128 ;  /* 0x0000001e0c1c723c */ /* 0x000fe20000041880 */
[----:B------:R-:W-:Y:S02]  /*3e30*/  FSEL R152, R41, -INF , !P2 ;  /* 0xff80000029987808 */ /* 0x000fe40005000000 */
[C---:B------:R-:W-:Y:S02]  /*3e40*/  ISETP.GE.AND P6, PT, R5.reuse, R17, PT ;  /* 0x000000110500720c */ /* 0x040fe40003fc6270 */
[----:B------:R-:W-:-:S02]  /*3e50*/  ISETP.GE.AND P3, PT, R5, R18, PT ;  /* 0x000000120500720c */ /* 0x000fc40003f66270 */
[----:B------:R-:W-:Y:S01]  /*3e60*/  ISETP.GE.AND P2, PT, R5, R19, PT ;  /* 0x000000130500720c */ /* 0x000fe20003f46270 */
[----:B------:R-:W-:Y:S01]  /*3e70*/  HMMA.16816.F32.BF16 R12, R12, R26, R124 ;  /* 0x0000001a0c0c723c */ /* 0x000fe2000004187c */
[----:B------:R-:W-:Y:S02]  /*3e80*/  IADD3 R5, R3, 0x68, RZ ;  /* 0x0000006803057810 */ /* 0x000fe40007ffe0ff */
        /* <DEDUP_REMOVED lines=8> */
[----:B------:R-:W-:Y:S02]  /*3f10*/  FSEL R186, R22, -INF , !P2 ;  /* 0xff80000016ba7808 */ /* 0x000fe40005000000 */
[----:B------:R-:W-:-:S02]  /*3f20*/  FSEL R175, R21, -INF , !P3 ;  /* 0xff80000015af7808 */ /* 0x000fc40005800000 */
[----:B------:R-:W-:Y:S02]  /*3f30*/  FSEL R39, R39, -INF , !P0 ;  /* 0xff80000027277808 */ /* 0x000fe40004000000 */
[----:B------:R-:W-:Y:S02]  /*3f40*/  ISETP.GE.AND P6, PT, R5, R16, PT ;  /* 0x000000100500720c */ /* 0x000fe40003fc6270 */
[----:B------:R-:W-:Y:S02]  /*3f50*/  ISETP.GE.AND P2, PT, R7, R19, PT ;  /* 0x000000130700720c */ /* 0x000fe40003f46270 */
[-C--:B------:R-:W-:Y:S02]  /*3f60*/  ISETP.GE.AND P3, PT, R5, R17.reuse, PT ;  /* 0x000000110500720c */ /* 0x080fe40003f66270 */
[----:B------:R-:W-:Y:S02]  /*3f70*/  ISETP.GE.AND P0, PT, R6, R17, PT ;  /* 0x000000110600720c */ /* 0x000fe40003f06270 */
[----:B------:R-:W-:-:S02]  /*3f80*/  IADD3 R5, R3, 0x71, RZ ;  /* 0x0000007103057810 */ /* 0x000fc40007ffe0ff */
[----:B------:R-:W-:Y:S02]  /*3f90*/  FSEL R184, R23, -INF , !P2 ;  /* 0xff80000017b87808 */ /* 0x000fe40005000000 */
[----:B------:R-:W-:Y:S02]  /*3fa0*/  FSEL R146, R54, -INF , !P0 ;  /* 0xff80000036927808 */ /* 0x000fe40004000000 */
[-C--:B------:R-:W-:Y:S02]  /*3fb0*/  ISETP.GE.AND P2, PT, R6, R16.reuse, PT ;  /* 0x000000100600720c */ /* 0x080fe40003f46270 */
[----:B------:R-:W-:Y:S02]  /*3fc0*/  ISETP.GE.AND P0, PT, R5, R16, PT ;  /* 0x000000100500720c */ /* 0x000fe40003f06270 */
[----:B------:R-:W-:Y:S02]  /*3fd0*/  FSEL R37, R37, -INF , !P5 ;  /* 0xff80000025257808 */ /* 0x000fe40006800000 */
[----:B------:R-:W-:-:S02]  /*3fe0*/  FSEL R143, R52, -INF , !P2 ;  /* 0xff800000348f7808 */ /* 0x000fc40005000000 */
[----:B------:R-:W-:Y:S02]  /*3ff0*/  FSEL R128, R53, -INF , !P0 ;  /* 0xff80000035807808 */ /* 0x000fe40004000000 */
[C---:B------:R-:W-:Y:S02]  /*4000*/  ISETP.GE.AND P5, PT, R6.reuse, R18, PT ;  /* 0x000000120600720c */ /* 0x040fe40003fa6270 */
[-C--:B------:R-:W-:Y:S02]  /*4010*/  ISETP.GE.AND P2, PT, R6, R19.reuse, PT ;  /* 0x000000130600720c */ /* 0x080fe40003f46270 */
[----:B------:R-:W-:Y:S02]  /*4020*/  ISETP.GE.AND P0, PT, R5, R19, PT ;  /* 0x000000130500720c */ /* 0x000fe40003f06270 */
[----:B------:R-:W-:Y:S02]  /*4030*/  FSEL R169, R48, -INF , !P5 ;  /* 0xff80000030a97808 */ /* 0x000fe40006800000 */
[----:B------:R-:W-:-:S02]  /*4040*/  FSEL R174, R50, -INF , !P2 ;  /* 0xff80000032ae7808 */ /* 0x000fc40005000000 */
[----:B------:R-:W-:Y:S02]  /*4050*/  FSEL R171, R51, -INF , !P0 ;  /* 0xff80000033ab7808 */ /* 0x000fe40004000000 */
[C---:B------:R-:W-:Y:S02]  /*4060*/  ISETP.GE.AND P5, PT, R5.reuse, R17, PT ;  /* 0x000000110500720c */ /* 0x040fe40003fa6270 */
[----:B------:R-:W-:Y:S02]  /*4070*/  ISETP.GE.AND P2, PT, R5, R18, PT ;  /* 0x000000120500720c */ /* 0x000fe40003f46270 */
[C---:B------:R-:W-:Y:S02]  /*4080*/  ISETP.GE.AND P0, PT, R3.reuse, R16, PT ;  /* 0x000000100300720c */ /* 0x040fe40003f06270 */
[----:B------:R-:W-:Y:S02]  /*4090*/  IADD3 R5, R3, 0x78, RZ ;  /* 0x0000007803057810 */ /* 0x000fe40007ffe0ff */
[----:B------:R-:W-:-:S02]  /*40a0*/  FSEL R25, R11, -INF , !P1 ;  /* 0xff8000000b197808 */ /* 0x000fc40004800000 */
[----:B------:R-:W-:Y:S02]  /*40b0*/  FSEL R22, R8, -INF , !P0 ;  /* 0xff80000008167808 */ /* 0x000fe40004000000 */
[C---:B------:R-:W-:Y:S02]  /*40c0*/  ISETP.GE.AND P1, PT, R5.reuse, R18, PT ;  /* 0x000000120500720c */ /* 0x040fe40003f26270 */
[----:B------:R-:W-:Y:S02]  /*40d0*/  ISETP.GE.AND P0, PT, R5, R19, PT ;  /* 0x000000130500720c */ /* 0x000fe40003f06270 */
[----:B------:R-:W-:Y:S02]  /*40e0*/  FSEL R23, R9, -INF , !P4 ;  /* 0xff80000009177808 */ /* 0x000fe40006000000 */
[----:B------:R-:W-:Y:S02]  /*40f0*/  FSEL R158, R32, -INF , !P1 ;  /* 0xff800000209e7808 */ /* 0x000fe40004800000 */
[----:B------:R-:W-:-:S02]  /*4100*/  FSEL R162, R34, -INF , !P0 ;  /* 0xff80000022a27808 */ /* 0x000fc40004000000 */
[C---:B------:R-:W-:Y:S02]  /*4110*/  ISETP.GE.AND P4, PT, R3.reuse, R17, PT ;  /* 0x000000110300720c */ /* 0x040fe40003f86270 */
[C---:B------:R-:W-:Y:S02]  /*4120*/  ISETP.GE.AND P1, PT, R3.reuse, R18, PT ;  /* 0x000000120300720c */ /* 0x040fe40003f26270 */
[C---:B------:R-:W-:Y:S02]  /*4130*/  ISETP.GE.AND P0, PT, R3.reuse, R19, PT ;  /* 0x000000130300720c */ /* 0x040fe40003f06270 */
[----:B------:R-:W-:Y:S02]  /*4140*/  IADD3 R3, R3, 0x79, RZ ;  /* 0x0000007903037810 */ /* 0x000fe40007ffe0ff */
[----:B------:R-:W-:Y:S02]  /*4150*/  FSEL R38, R38, -INF , !P0 ;  /* 0xff80000026267808 */ /* 0x000fe40004000000 */
[----:B------:R-:W-:-:S02]  /*4160*/  ISETP.GE.AND P0, PT, R3, R16, PT ;  /* 0x000000100300720c */ /* 0x000fc40003f06270 */
[----:B------:R-:W-:Y:S02]  /*4170*/  FSEL R127, R28, -INF , !P6 ;  /* 0xff8000001c7f7808 */ /* 0x000fe40007000000 */
[----:B------:R-:W-:Y:S02]  /*4180*/  FSEL R124, R13, -INF , !P0 ;  /* 0xff8000000d7c7808 */ /* 0x000fe40004000000 */
[----:B------:R-:W-:Y:S02]  /*4190*/  PLOP3.LUT P0, PT, PT, PT, UP0, 0x80, 0x0 ;  /* 0x000000000000781c */ /* 0x000fe40003f0f008 */
[----:B------:R-:W-:Y:S02]  /*41a0*/  ISETP.GE.AND P6, PT, R3, R18, PT ;  /* 0x000000120300720c */ /* 0x000fe40003fc6270 */
[----:B------:R-:W-:Y:S02]  /*41b0*/  FSEL R142, R55, -INF , !P5 ;  /* 0xff800000378e7808 */ /* 0x000fe40006800000 */
[----:B------:R-:W-:-:S02]  /*41c0*/  FSEL R160, R49, -INF , !P2 ;  /* 0xff80000031a07808 */ /* 0x000fc40005000000 */
[----:B------:R-:W-:Y:S02]  /*41d0*/  FSEL R24, R10, -INF , !P4 ;  /* 0xff8000000a187808 */ /* 0x000fe40006000000 */
[----:B------:R-:W-:Y:S02]  /*41e0*/  FSEL R36, R36, -INF , !P1 ;  /* 0xff80000024247808 */ /* 0x000fe40004800000 */
[----:B------:R-:W-:Y:S02]  /*41f0*/  FSEL R154, R30, -INF , !P3 ;  /* 0xff8000001e9a7808 */ /* 0x000fe40005800000 */
[----:B------:R-:W-:Y:S02]  /*4200*/  FSEL R159, R33, -INF , !P6 ;  /* 0xff800000219f7808 */ /* 0x000fe40007000000 */
[C---:B------:R-:W-:Y:S02]  /*4210*/  ISETP.GE.AND P5, PT, R7.reuse, R16, PT ;  /* 0x000000100700720c */ /* 0x040fe40003fa6270 */
[----:B------:R-:W-:-:S02]  /*4220*/  ISETP.GE.AND P2, PT, R7, R17, PT ;  /* 0x000000110700720c */ /* 0x000fc40003f46270 */
[C---:B------:R-:W-:Y:S02]  /*4230*/  ISETP.GE.AND P4, PT, R5.reuse, R16, PT ;  /* 0x000000100500720c */ /* 0x040fe40003f86270 */
[----:B------:R-:W-:Y:S02]  /*4240*/  ISETP.GE.AND P1, PT, R5, R17, PT ;  /* 0x000000110500720c */ /* 0x000fe40003f26270 */
[C---:B------:R-:W-:Y:S02]  /*4250*/  ISETP.GE.AND P3, PT, R3.reuse, R19, PT ;  /* 0x000000130300720c */ /* 0x040fe40003f66270 */
[----:B------:R-:W-:Y:S02]  /*4260*/  ISETP.GE.AND P6, PT, R3, R17, PT ;  /* 0x000000110300720c */ /* 0x000fe40003fc6270 */
[----:B------:R-:W-:Y:S02]  /*4270*/  FSEL R163, R35, -INF , !P3 ;  /* 0xff80000023a37808 */ /* 0x000fe40005800000 */
[----:B------:R-:W-:-:S02]  /*4280*/  FSEL R126, R29, -INF , !P5 ;  /* 0xff8000001d7e7808 */ /* 0x000fc40006800000 */
[----:B------:R-:W-:Y:S02]  /*4290*/  FSEL R155, R31, -INF , !P2 ;  /* 0xff8000001f9b7808 */ /* 0x000fe40005000000 */
[----:B------:R-:W-:Y:S02]  /*42a0*/  FSEL R125, R12, -INF , !P4 ;  /* 0xff8000000c7d7808 */ /* 0x000fe40006000000 */
[----:B------:R-:W-:Y:S02]  /*42b0*/  FSEL R141, R14, -INF , !P1 ;  /* 0xff8000000e8d7808 */ /* 0x000fe40004800000 */
[----:B------:R-:W-:Y:S01]  /*42c0*/  FSEL R140, R15, -INF , !P6 ;  /* 0xff8000000f8c7808 */ /* 0x000fe20007000000 */
[----:B------:R-:W-:Y:S05]  /*42d0*/  @!P0 BRA `(.L_x_23) ;  /* 0x0000028000008947 */ /* 0x000fea0003800000 */
[----:B------:R-:W2:Y:S01]  /*42e0*/  LDL.64 R218, [R1+0x88] ;  /* 0x0000880001da7983 */ /* 0x000ea20000100a00 */
[----:B------:R-:W-:Y:S01]  /*42f0*/  UIADD3 UR7, UR8, -0x2, URZ ;  /* 0xfffffffe08077890 */ /* 0x000fe2000fffe03f */
[----:B------:R-:W-:-:S03]  /*4300*/  IMAD.U32 R3, RZ, RZ, UR6 ;  /* 0x00000006ff037e24 */ /* 0x000fc6000f8e00ff */
[----:B------:R-:W-:Y:S02]  /*4310*/  USHF.R.S32.HI UR5, URZ, 0x1f, UR7 ;  /* 0x0000001f3f057899 */ /* 0x000fe40008011407 */
[----:B------:R-:W-:Y:S01]  /*4320*/  UIMAD UR20, UR20, UR7, URZ ;  /* 0x00000007141472a4 */ /* 0x000fe2000f8e023f */
[----:B------:R-:W-:Y:S01]  /*4330*/  IMAD.U32 R6, RZ, RZ, UR7 ;  /* 0x00000007ff067e24 */ /* 0x000fe2000f8e00ff */
[----:B------:R-:W-:Y:S02]  /*4340*/  USHF.L.U32 UR7, UR6, 0x5, URZ ;  /* 0x0000000506077899 */ /* 0x000fe4000800063f */
[----:B------:R-:W-:Y:S01]  /*4350*/  UIMAD UR5, UR5, UR21, UR20 ;  /* 0x00000015050572a4 */ /* 0x000fe2000f8e0214 */
[----:B--2---:R-:W-:-:S04]  /*4360*/  IMAD.WIDE.U32 R6, R6, UR21, R218 ;  /* 0x0000001506067c25 */ /* 0x004fc8000f8e00da */
[----:B------:R-:W-:Y:S01]  /*4370*/  IMAD.MOV.U32 R219, RZ, RZ, c[0x0][0x19c] ;  /* 0x00006700ffdb7624 */ /* 0x000fe200078e00ff */
[----:B------:R-:W-:Y:S02]  /*4380*/  IADD3 R5, R7, UR5, RZ ;  /* 0x0000000507057c10 */ /* 0x000fe4000fffe0ff */
[C---:B------:R-:W-:Y:S02]  /*4390*/  LEA R8, P1, R6.reuse, c[0x0][0x168], 0x1 ;  /* 0x00005a0006087a11 */ /* 0x040fe400078208ff */
[----:B------:R-:W-:Y:S02]  /*43a0*/  SHF.L.U64.HI R3, R3, 0x5, R219 ;  /* 0x0000000503037819 */ /* 0x000fe400000102db */
[----:B------:R-:W-:Y:S02]  /*43b0*/  LEA.HI.X R9, R6, c[0x0][0x16c], R5, 0x1, P1 ;  /* 0x00005b0006097a11 */ /* 0x000fe400008f0c05 */
[----:B------:R-:W-:-:S03]  /*43c0*/  IADD3 R6, P1, R8, UR7, RZ ;  /* 0x0000000708067c10 */ /* 0x000fc6000ff3e0ff */
[----:B------:R-:W-:Y:S01]  /*43d0*/  @!PT LDS RZ, [RZ] ;  /* 0x00000000fffff984 */ /* 0x000fe20000000800 */
[----:B------:R-:W-:Y:S01]  /*43e0*/  @!PT LDS RZ, [RZ] ;  /* 0x00000000fffff984 */ /* 0x000fe20000000800 */
[----:B------:R-:W-:Y:S01]  /*43f0*/  @!PT LDS RZ, [RZ] ;  /* 0x00000000fffff984 */ /* 0x000fe20000000800 */
[----:B------:R1:W-:Y:S02]  /*4400*/  LDGSTS.E.BYPASS.LTC128B.128 [R234+0x4000], [R8.64] ;  /* 0x0400000008ea7fae */ /* 0x0003e4000b901d50 */
[----:B------:R-:W-:Y:S01]  /*4410*/  IMAD.X R7, R3, 0x1, R9, P1 ;  /* 0x0000000103077824 */ /* 0x000fe200008e0609 */
[----:B------:R-:W-:-:S04]  /*4420*/  IADD3 R20, P1, R6, UR7, RZ ;  /* 0x0000000706147c10 */ /* 0x000fc8000ff3e0ff */
[----:B------:R2:W-:Y:S01]  /*4430*/  LDGSTS.E.BYPASS.LTC128B.128 [R234+0x4800], [R6.64] ;  /* 0x0480000006ea7fae */ /* 0x0005e2000b901d50 */
        /* <DEDUP_REMOVED lines=9> */
[----:B------:R-:W-:-:S05]  /*44d0*/  IMAD.X R11, R13, 0x1, R3, P1 ;  /* 0x000000010d0b7824 */ /* 0x000fca00008e0603 */
[----:B------:R3:W-:Y:S01]  /*44e0*/  LDGSTS.E.BYPASS.LTC128B.128 [R234+0x6800], [R10.64] ;  /* 0x068000000aea7fae */ /* 0x0007e2000b901d50 */
[----:B--2---:R-:W-:-:S05]  /*44f0*/  IADD3 R6, P1, R10, UR7, RZ ;  /* 0x000000070a067c10 */ /* 0x004fca000ff3e0ff */
[----:B------:R-:W-:Y:S01]  /*4500*/  IMAD.X R7, R11, 0x1, R3, P1 ;  /* 0x000000010b077824 */ /* 0x000fe200008e0603 */
[----:B-1----:R-:W-:-:S04]  /*4510*/  IADD3 R8, P1, R6, UR7, RZ ;  /* 0x0000000706087c10 */ /* 0x002fc8000ff3e0ff */
[----:B------:R3:W-:Y:S01]  /*4520*/  LDGSTS.E.BYPASS.LTC128B.128 [R234+0x7000], [R6.64] ;  /* 0x0700000006ea7fae */ /* 0x0007e2000b901d50 */
[----:B------:R-:W-:-:S05]  /*4530*/  IMAD.X R9, R7, 0x1, R3, P1 ;  /* 0x0000000107097824 */ /* 0x000fca00008e0603 */
[----:B------:R3:W-:Y:S04]  /*4540*/  LDGSTS.E.BYPASS.LTC128B.128 [R234+0x7800], [R8.64] ;  /* 0x0780000008ea7fae */ /* 0x0007e8000b901d50 */
[----:B------:R-:W0:Y:S02]  /*4550*/  LDGDEPBAR ;  /* 0x00000000000079af */ /* 0x000e240000000000 */
.L_x_23:
[----:B------:R-:W-:Y:S01]  /*4560*/  FMNMX.FTZ R3, R22, R23, !PT ;  /* 0x0000001716037209 */ /* 0x000fe20007810000 */
[----:B------:R-:W-:Y:S01]  /*4570*/  STL [R1+0x110], R232 ;  /* 0x000110e801007387 */ /* 0x000fe20000100800 */
[----:B------:R-:W-:Y:S01]  /*4580*/  MOV R129, R134 ;  /* 0x0000008600817202 */ /* 0x000fe20000000f00 */
[----:B------:R-:W-:Y:S01]  /*4590*/  IMAD.SHL.U32 R216, R0, 0x2, RZ ;  /* 0x0000000200d87824 */ /* 0x000fe200078e00ff */
[----:B------:R-:W-:Y:S01]  /*45a0*/  FMNMX.FTZ R3, R67, R3, !PT ;  /* 0x0000000343037209 */ /* 0x000fe20007810000 */
[----:B------:R-:W-:Y:S02]  /*45b0*/  STL [R1+0x10c], R231 ;  /* 0x00010ce701007387 */ /* 0x000fe40000100800 */
[----:B------:R-:W-:Y:S01]  /*45c0*/  IMAD R217, R4, 0x2, R216 ;  /* 0x0000000204d97824 */ /* 0x000fe200078e02d8 */
[----:B------:R-:W-:Y:S01]  /*45d0*/  FMNMX.FTZ R3, R63, R3, !PT ;  /* 0x000000033f037209 */ /* 0x000fe20007810000 */
[----:B------:R-:W-:Y:S01]  /*45e0*/  STL [R1+0x108], R230 ;  /* 0x000108e601007387 */ /* 0x000fe20000100800 */
[----:B------:R-:W-:-:S02]  /*45f0*/  LEA R219, R2, R216, 0x1 ;  /* 0x000000d802db7211 */ /* 0x000fc400078e08ff */
[----:B------:R-:W-:Y:S01]  /*4600*/  FMNMX.FTZ R3, R65, R3, !PT ;  /* 0x0000000341037209 */ /* 0x000fe20007810000 */
[----:B------:R-:W-:Y:S01]  /*4610*/  STL [R1+0x104], R229 ;  /* 0x000104e501007387 */ /* 0x000fe20000100800 */
[----:B------:R-:W-:Y:S02]  /*4620*/  LEA R218, R2, R217, 0x1 ;  /* 0x000000d902da7211 */ /* 0x000fe400078e08ff */
[----:B------:R-:W-:Y:S01]  /*4630*/  FMNMX.FTZ R3, R62, R3, !PT ;  /* 0x000000033e037209 */ /* 0x000fe20007810000 */
[----:B------:R-:W-:Y:S03]  /*4640*/  STL [R1+0x100], R228 ;  /* 0x000100e401007387 */ /* 0x000fe60000100800 */
        /* <DEDUP_REMOVED lines=24> */
[----:B---3--:R-:W-:Y:S01]  /*47d0*/  FMNMX.FTZ R6, R236, R5, !PT ;  /* 0x00000005ec067209 */ /* 0x008fe20007810000 */
[----:B------:R-:W-:Y:S01]  /*47e0*/  STL [R1+0xd0], R17 ;  /* 0x0000d01101007387 */ /* 0x000fe20000100800 */
[----:B------:R-:W-:Y:S02]  /*47f0*/  FMNMX.FTZ R3, R71, R3, !PT ;  /* 0x0000000347037209 */ /* 0x000fe40007810000 */
[----:B------:R-:W-:Y:S01]  /*4800*/  FMNMX.FTZ R6, R213, R6, !PT ;  /* 0x00000006d5067209 */ /* 0x000fe20007810000 */
[----:B------:R-:W-:Y:S01]  /*4810*/  STL [R1+0xcc], R16 ;  /* 0x0000cc1001007387 */ /* 0x000fe20000100800 */
        /* <DEDUP_REMOVED lines=34> */
[----:B------:R-:W-:Y:S01]  /*4a40*/  FMNMX.FTZ R5, R86, R5, !PT ;  /* 0x0000000556057209 */ /* 0x000fe20007810000 */
[----:B------:R-:W1:Y:S01]  /*4a50*/  SHFL.BFLY PT, R136, R3, 0x2, 0x1f ;  /* 0x0c401f0003887f89 */ /* 0x000e6200000e0000 */
        /* <DEDUP_REMOVED lines=14> */
[----:B-1----:R-:W-:Y:S02]  /*4b40*/  FMNMX.FTZ R136, R3, R136, !PT ;  /* 0x0000008803887209 */ /* 0x002fe40007810000 */
[----:B------:R-:W-:Y:S02]  /*4b50*/  FMNMX.FTZ R3, R117, R5, !PT ;  /* 0x0000000575037209 */ /* 0x000fe40007810000 */
[----:B------:R-:W-:Y:S02]  /*4b60*/  FMNMX.FTZ R7, R201, R7, !PT ;  /* 0x00000007c9077209 */ /* 0x000fe40007810000 */
[----:B------:R-:W-:Y:S02]  /*4b70*/  FMNMX.FTZ R5, R197, R6, !PT ;  /* 0x00000006c5057209 */ /* 0x000fe40007810000 */
[----:B------:R-:W-:-:S02]  /*4b80*/  FMNMX.FTZ R3, R92, R3, !PT ;  /* 0x000000035c037209 */ /* 0x000fc40007810000 */
[----:B------:R-:W-:Y:S02]  /*4b90*/  FMNMX.FTZ R135, R179, R7, !PT ;  /* 0x00000007b3877209 */ /* 0x000fe40007810000 */
[----:B------:R-:W-:Y:S01]  /*4ba0*/  FMNMX.FTZ R5, R181, R5, !PT ;  /* 0x00000005b5057209 */ /* 0x000fe20007810000 */
[----:B------:R-:W1:Y:S01]  /*4bb0*/  SHFL.BFLY PT, R7, R136, 0x1, 0x1f ;  /* 0x0c201f0088077f89 */ /* 0x000e6200000e0000 */
        /* <DEDUP_REMOVED lines=24> */
[----:B------:R-:W-:Y:S01]  /*4d40*/  FMNMX.FTZ R3, R196, R3, !PT ;  /* 0x00000003c4037209 */ /* 0x000fe20007810000 */
[----:B------:R-:W2:Y:S01]  /*4d50*/  SHFL.BFLY PT, R8, R135, 0x2, 0x1f ;  /* 0x0c401f0087087f89 */ /* 0x000ea200000e0000 */
[----:B------:R-:W-:Y:S02]  /*4d60*/  FMNMX.FTZ R5, R206, R5, !PT ;  /* 0x00000005ce057209 */ /* 0x000fe40007810000 */
[----:B------:R-:W-:Y:S02]  /*4d70*/  FMNMX.FTZ R3, R170, R3, !PT ;  /* 0x00000003aa037209 */ /* 0x000fe40007810000 */
[----:B-1----:R-:W-:-:S02]  /*4d80*/  FMNMX.FTZ R136, R136, R7, !PT ;  /* 0x0000000788887209 */ /* 0x002fc40007810000 */
[----:B------:R-:W-:Y:S02]  /*4d90*/  FMNMX.FTZ R5, R205, R5, !PT ;  /* 0x00000005cd057209 */ /* 0x000fe40007810000 */
[----:B------:R-:W-:Y:S01]  /*4da0*/  FMNMX.FTZ R3, R168, R3, !PT ;  /* 0x00000003a8037209 */ /* 0x000fe20007810000 */
[C---:B------:R-:W-:Y:S01]  /*4db0*/  FMUL.FTZ R7, R136.reuse, c[0x0][0x23c] ;  /* 0x00008f0088077a20 */ /* 0x040fe20000410000 */
[----:B------:R-:W-:Y:S02]  /*4dc0*/  FMNMX.FTZ R5, R185, R5, !PT ;  /* 0x00000005b9057209 */ /* 0x000fe40007810000 */
[----:B------:R-:W-:Y:S02]  /*4dd0*/  FSETP.NEU.FTZ.AND P1, PT, R136, -INF , PT ;  /* 0xff8000008800780b */ /* 0x000fe40003f3d000 */
[----:B------:R-:W-:Y:S02]  /*4de0*/  FMNMX.FTZ R3, R129, R3, !PT ;  /* 0x0000000381037209 */ /* 0x000fe40007810000 */
[----:B------:R-:W-:-:S02]  /*4df0*/  FMNMX.FTZ R5, R178, R5, !PT ;  /* 0x00000005b2057209 */ /* 0x000fc40007810000 */
[----:B------:R-:W-:Y:S02]  /*4e00*/  FSEL R7, R7, RZ, P1 ;  /* 0x000000ff07077208 */ /* 0x000fe40000800000 */
[----:B------:R-:W-:Y:S02]  /*4e10*/  FMNMX.FTZ R3, R252, R3, !PT ;  /* 0x00000003fc037209 */ /* 0x000fe40007810000 */
[----:B------:R-:W-:Y:S01]  /*4e20*/  FMNMX.FTZ R5, R176, R5, !PT ;  /* 0x00000005b0057209 */ /* 0x000fe20007810000 */
[--C-:B------:R-:W-:Y:S01]  /*4e30*/  FFMA.FTZ R6, R22, c[0x0][0x23c], -R7.reuse ;  /* 0x00008f0016067a23 */ /* 0x100fe20000010807 */
[----:B------:R-:W-:Y:S01]  /*4e40*/  FMNMX.FTZ R3, R251, R3, !PT ;  /* 0x00000003fb037209 */ /* 0x000fe20007810000 */
[--C-:B------:R-:W-:Y:S01]  /*4e50*/  FFMA.FTZ R2, R166, c[0x0][0x23c], -R7.reuse ;  /* 0x00008f00a6027a23 */ /* 0x100fe20000010807 */
[----:B------:R-:W-:Y:S01]  /*4e60*/  FMNMX.FTZ R134, R175, R5, !PT ;  /* 0x00000005af867209 */ /* 0x000fe20007810000 */
[----:B------:R1:W-:Y:S01]  /*4e70*/  MUFU.EX2 R193, R6 ;  /* 0x0000000600c17308 */ /* 0x0003e20000000800 */
[----:B------:R-:W-:Y:S01]  /*4e80*/  FMNMX.FTZ R3, R250, R3, !PT ;  /* 0x00000003fa037209 */ /* 0x000fe20007810000 */
[----:B------:R-:W-:Y:S01]  /*4e90*/  FFMA.FTZ R5, R67, c[0x0][0x23c], -R7 ;  /* 0x00008f0043057a23 */ /* 0x000fe20000010807 */
[----:B------:R-:W-:-:S02]  /*4ea0*/  FMNMX.FTZ R134, R169, R134, !PT ;  /* 0x00000086a9867209 */ /* 0x000fc40007810000 */
[----:B--2---:R-:W-:Y:S02]  /*4eb0*/  FMNMX.FTZ R135, R135, R8, !PT ;  /* 0x0000000887877209 */ /* 0x004fe40007810000 */
[----:B------:R-:W-:Y:S01]  /*4ec0*/  FMNMX.FTZ R3, R247, R3, !PT ;  /* 0x00000003f7037209 */ /* 0x000fe20007810000 */
[----:B------:R2:W-:Y:S01]  /*4ed0*/  MUFU.EX2 R82, R5 ;  /* 0x0000000500527308 */ /* 0x0005e20000000800 */
[----:B------:R-:W-:Y:S02]  /*4ee0*/  FMNMX.FTZ R134, R160, R134, !PT ;  /* 0x00000086a0867209 */ /* 0x000fe40007810000 */
[----:B------:R-:W-:Y:S02]  /*4ef0*/  FMNMX.FTZ R3, R239, R3, !PT ;  /* 0x00000003ef037209 */ /* 0x000fe40007810000 */
[----:B------:R-:W-:Y:S01]  /*4f00*/  FMNMX.FTZ R134, R158, R134, !PT ;  /* 0x000000869e867209 */ /* 0x000fe20007810000 */
[----:B-1----:R-:W-:-:S03]  /*4f10*/  FFMA.FTZ R6, R23, c[0x0][0x23c], -R7 ;  /* 0x00008f0017067a23 */ /* 0x002fc60000010807 */
[----:B------:R-:W-:Y:S01]  /*4f20*/  FMNMX.FTZ R134, R159, R134, !PT ;  /* 0x000000869f867209 */ /* 0x000fe20007810000 */
[----:B------:R1:W-:Y:S04]  /*4f30*/  MUFU.EX2 R226, R2 ;  /* 0x0000000200e27308 */ /* 0x0003e80000000800 */
[----:B------:R-:W3:Y:S01]  /*4f40*/  SHFL.BFLY PT, R8, R134, 0x2, 0x1f ;  /* 0x0c401f0086087f89 */ /* 0x000ee200000e0000 */
[----:B--2---:R-:W-:-:S03]  /*4f50*/  FFMA.FTZ R5, R63, c[0x0][0x23c], -R7 ;  /* 0x00008f003f057a23 */ /* 0x004fc60000010807 */
[----:B------:R2:W-:Y:S08]  /*4f60*/  MUFU.EX2 R192, R6 ;  /* 0x0000000600c07308 */ /* 0x0005f00000000800 */
[----:B------:R4:W4:Y:S01]  /*4f70*/  MUFU.EX2 R229, R5 ;  /* 0x0000000500e57308 */ /* 0x0009220000000800 */
[----:B-1----:R-:W-:Y:S01]  /*4f80*/  FFMA.FTZ R2, R148, c[0x0][0x23c], -R7 ;  /* 0x00008f0094027a23 */ /* 0x002fe20000010807 */
[----:B--2---:R-:W1:Y:S01]  /*4f90*/  SHFL.BFLY PT, R6, R135, 0x1, 0x1f ;  /* 0x0c201f0087067f89 */ /* 0x004e6200000e0000 */
[----:B---3--:R-:W-:-:S02]  /*4fa0*/  FMNMX.FTZ R134, R134, R8, !PT ;  /* 0x0000000886867209 */ /* 0x008fc40007810000 */
[----:B----4-:R-:W-:Y:S01]  /*4fb0*/  FMNMX.FTZ R5, R235, R3, !PT ;  /* 0x00000003eb057209 */ /* 0x010fe20007810000 */
[----:B------:R-:W-:Y:S02]  /*4fc0*/  FFMA.FTZ R3, R65, c[0x0][0x23c], -R7 ;  /* 0x00008f0041037a23 */ /* 0x000fe40000010807 */
[----:B------:R-:W2:Y:S01]  /*4fd0*/  SHFL.BFLY PT, R8, R134, 0x1, 0x1f ;  /* 0x0c201f0086087f89 */ /* 0x000ea200000e0000 */
[----:B------:R-:W-:Y:S02]  /*4fe0*/  F2FP.BF16.PACK_AB R26, R229, R82 ;  /* 0x00000052e51a723e */ /* 0x000fe400000010ff */
[----:B------:R-:W-:Y:S01]  /*4ff0*/  FMNMX.FTZ R5, R214, R5, !PT ;  /* 0x00000005d6057209 */ /* 0x000fe20007810000 */
[----:B------:R3:W-:Y:S03]  /*5000*/  MUFU.EX2 R225, R3 ;  /* 0x0000000300e17308 */ /* 0x0007e60000000800 */
[----:B------:R-:W-:-:S04]  /*5010*/  FMNMX.FTZ R5, R209, R5, !PT ;  /* 0x00000005d1057209 */ /* 0x000fc80007810000 */
[----:B------:R-:W-:Y:S02]  /*5020*/  FMNMX.FTZ R5, R187, R5, !PT ;  /* 0x00000005bb057209 */ /* 0x000fe40007810000 */
[----:B-1----:R-:W-:Y:S02]  /*5030*/  FMNMX.FTZ R135, R135, R6, !PT ;  /* 0x0000000687877209 */ /* 0x002fe40007810000 */
[----:B------:R-:W-:Y:S02]  /*5040*/  FMNMX.FTZ R5, R186, R5, !PT ;  /* 0x00000005ba057209 */ /* 0x000fe40007810000 */
[C---:B------:R-:W-:Y:S01]  /*5050*/  FSETP.NEU.FTZ.AND P1, PT, R135.reuse, -INF , PT ;  /* 0xff8000008700780b */ /* 0x040fe20003f3d000 */
[----:B------:R-:W-:Y:S01]  /*5060*/  FMUL.FTZ R6, R135, c[0x0][0x23c] ;  /* 0x00008f0087067a20 */ /* 0x000fe20000410000 */
[----:B------:R-:W-:Y:S01]  /*5070*/  FMNMX.FTZ R5, R184, R5, !PT ;  /* 0x00000005b8057209 */ /* 0x000fe20007810000 */
[----:B---3--:R-:W-:-:S03]  /*5080*/  FFMA.FTZ R3, R62, c[0x0][0x23c], -R7 ;  /* 0x00008f003e037a23 */ /* 0x008fc60000010807 */
[----:B------:R-:W-:Y:S01]  /*5090*/  FMNMX.FTZ R5, R174, R5, !PT ;  /* 0x00000005ae057209 */ /* 0x000fe20007810000 */
[----:B------:R1:W3:Y:S01]  /*50a0*/  MUFU.EX2 R221, R3 ;  /* 0x0000000300dd7308 */ /* 0x0002e20000000800 */
[----:B------:R-:W-:Y:S02]  /*50b0*/  FSEL R6, R6, RZ, P1 ;  /* 0x000000ff06067208 */ /* 0x000fe40000800000 */
[----:B--2---:R-:W-:-:S03]  /*50c0*/  FMNMX.FTZ R134, R134, R8, !PT ;  /* 0x0000000886867209 */ /* 0x004fc60007810000 */
[--C-:B------:R-:W-:Y:S01]  /*50d0*/  FFMA.FTZ R8, R66, c[0x0][0x23c], -R6.reuse ;  /* 0x00008f0042087a23 */ /* 0x100fe20000010806 */
[----:B------:R-:W-:Y:S01]  /*50e0*/  FSETP.NEU.FTZ.AND P1, PT, R134, -INF , PT ;  /* 0xff8000008600780b */ /* 0x000fe20003f3d000 */
[--C-:B------:R-:W-:Y:S02]  /*50f0*/  FFMA.FTZ R153, R153, c[0x0][0x23c], -R6.reuse ;  /* 0x00008f0099997a23 */ /* 0x100fe40000010806 */
[----:B------:R2:W-:Y:S01]  /*5100*/  MUFU.EX2 R17, R8 ;  /* 0x0000000800117308 */ /* 0x0005e20000000800 */
[--C-:B------:R-:W-:Y:S02]  /*5110*/  FFMA.FTZ R154, R154, c[0x0][0x23c], -R6.reuse ;  /* 0x00008f009a9a7a23 */ /* 0x100fe40000010806 */
[----:B------:R-:W-:Y:S02]  /*5120*/  FFMA.FTZ R155, R155, c[0x0][0x23c], -R6 ;  /* 0x00008f009b9b7a23 */ /* 0x000fe40000010806 */
[----:B-1----:R-:W-:Y:S01]  /*5130*/  FFMA.FTZ R3, R61, c[0x0][0x23c], -R7 ;  /* 0x00008f003d037a23 */ /* 0x002fe20000010807 */
[----:B---3--:R-:W-:-:S03]  /*5140*/  F2FP.BF16.PACK_AB R12, R221, R225 ;  /* 0x000000e1dd0c723e */ /* 0x008fc600000010ff */
[----:B------:R1:W-:Y:S01]  /*5150*/  MUFU.EX2 R18, R3 ;  /* 0x0000000300127308 */ /* 0x0003e20000000800 */
[----:B--2---:R-:W-:-:S07]  /*5160*/  FFMA.FTZ R8, R64, c[0x0][0x23c], -R6 ;  /* 0x00008f0040087a23 */ /* 0x004fce0000010806 */
[----:B------:R-:W2:Y:S01]  /*5170*/  MUFU.EX2 R84, R8 ;  /* 0x0000000800547308 */ /* 0x000ea20000000800 */
[----:B-1----:R-:W-:-:S07]  /*5180*/  FFMA.FTZ R3, R60, c[0x0][0x23c], -R7 ;  /* 0x00008f003c037a23 */ /* 0x002fce0000010807 */
[----:B------:R1:W3:Y:S01]  /*5190*/  MUFU.EX2 R83, R3 ;  /* 0x0000000300537308 */ /* 0x0002e20000000800 */
[----:B--2---:R-:W-:Y:S02]  /*51a0*/  F2FP.BF16.PACK_AB R15, R84, R17 ;  /* 0x00000011540f723e */ /* 0x004fe400000010ff */
[----:B-1----:R-:W-:Y:S01]  /*51b0*/  FMNMX.FTZ R3, R171, R5, !PT ;  /* 0x00000005ab037209 */ /* 0x002fe20007810000 */
[----:B------:R-:W-:Y:S01]  /*51c0*/  FFMA.FTZ R5, R24, c[0x0][0x23c], -R6 ;  /* 0x00008f0018057a23 */ /* 0x000fe20000010806 */
[----:B------:R-:W-:Y:S02]  /*51d0*/  F2FP.BF16.PACK_AB R24, R192, R193 ;  /* 0x000000c1c018723e */ /* 0x000fe400000010ff */
[----:B------:R-:W-:Y:S01]  /*51e0*/  FMNMX.FTZ R3, R162, R3, !PT ;  /* 0x00000003a2037209 */ /* 0x000fe20007810000 */
[----:B------:R1:W-:Y:S01]  /*51f0*/  MUFU.EX2 R191, R5 ;  /* 0x0000000500bf7308 */ /* 0x0003e20000000800 */
[----:B---3--:R-:W-:Y:S02]  /*5200*/  F2FP.BF16.PACK_AB R14, R83, R18 ;  /* 0x00000012530e723e */ /* 0x008fe400000010ff */
[----:B------:R-:W-:-:S05]  /*5210*/  FMNMX.FTZ R3, R163, R3, !PT ;  /* 0x00000003a3037209 */ /* 0x000fca0007810000 */
[----:B------:R-:W2:Y:S01]  /*5220*/  SHFL.BFLY PT, R9, R3, 0x2, 0x1f ;  /* 0x0c401f0003097f89 */ /* 0x000ea200000e0000 */
[----:B-1----:R-:W-:-:S04]  /*5230*/  FFMA.FTZ R5, R25, c[0x0][0x23c], -R6 ;  /* 0x00008f0019057a23 */ /* 0x002fc80000010806 */
[----:B------:R1:W3:Y:S01]  /*5240*/  MUFU.EX2 R190, R5 ;  /* 0x0000000500be7308 */ /* 0x0002e20000000800 */
[----:B--2---:R-:W-:Y:S01]  /*5250*/  FMNMX.FTZ R3, R3, R9, !PT ;  /* 0x0000000903037209 */ /* 0x004fe20007810000 */
[----:B-1----:R-:W-:-:S04]  /*5260*/  FFMA.FTZ R5, R89, c[0x0][0x23c], -R6 ;  /* 0x00008f0059057a23 */ /* 0x002fc80000010806 */
[----:B------:R-:W1:Y:S01]  /*5270*/  SHFL.BFLY PT, R9, R3, 0x1, 0x1f ;  /* 0x0c201f0003097f89 */ /* 0x000e6200000e0000 */
[----:B---3--:R-:W-:Y:S01]  /*5280*/  F2FP.BF16.PACK_AB R25, R190, R191 ;  /* 0x000000bfbe19723e */ /* 0x008fe200000010ff */
[----:B------:R2:W-:Y:S02]  /*5290*/  MUFU.EX2 R232, R5 ;  /* 0x0000000500e87308 */ /* 0x0005e40000000800 */
[----:B--2---:R-:W-:-:S06]  /*52a0*/  FFMA.FTZ R5, R71, c[0x0][0x23c], -R6 ;  /* 0x00008f0047057a23 */ /* 0x004fcc0000010806 */
[----:B------:R2:W3:Y:S01]  /*52b0*/  MUFU.EX2 R228, R5 ;  /* 0x0000000500e47308 */ /* 0x0004e20000000800 */
[----:B-1----:R-:W-:Y:S01]  /*52c0*/  FMNMX.FTZ R3, R3, R9, !PT ;  /* 0x0000000903037209 */ /* 0x002fe20007810000 */
[----:B--2---:R-:W-:Y:S01]  /*52d0*/  FFMA.FTZ R5, R69, c[0x0][0x23c], -R6 ;  /* 0x00008f0045057a23 */ /* 0x004fe20000010806 */
[----:B---3--:R-:W-:-:S05]  /*52e0*/  F2FP.BF16.PACK_AB R27, R228, R232 ;  /* 0x000000e8e41b723e */ /* 0x008fca00000010ff */
[----:B------:R1:W-:Y:S02]  /*52f0*/  MUFU.EX2 R224, R5 ;  /* 0x0000000500e07308 */ /* 0x0003e40000000800 */
[C---:B------:R-:W-:Y:S08]  /*5300*/  HMMA.16816.F32.BF16 R64, R24.reuse, R40, RZ ;  /* 0x000000281840723c */ /* 0x040ff000000418ff */
[----:B------:R-:W-:Y:S01]  /*5310*/  HMMA.16816.F32.BF16 R44, R24, R28, RZ ;  /* 0x0000001c182c723c */ /* 0x000fe200000418ff */
[----:B-1----:R-:W-:-:S04]  /*5320*/  FFMA.FTZ R5, R68, c[0x0][0x23c], -R6 ;  /* 0x00008f0044057a23 */ /* 0x002fc80000010806 */
[----:B------:R1:W2:Y:S03]  /*5330*/  MUFU.EX2 R220, R5 ;  /* 0x0000000500dc7308 */ /* 0x0002a60000000800 */
[----:B------:R-:W-:Y:S01]  /*5340*/  HMMA.16816.F32.BF16 R72, R24, R48, RZ ;  /* 0x000000301848723c */ /* 0x000fe200000418ff */
[----:B-1----:R-:W-:Y:S01]  /*5350*/  FMUL.FTZ R5, R134, c[0x0][0x23c] ;  /* 0x00008f0086057a20 */ /* 0x002fe20000410000 */
[----:B--2---:R-:W-:-:S04]  /*5360*/  F2FP.BF16.PACK_AB R13, R220, R224 ;  /* 0x000000e0dc0d723e */ /* 0x004fc800000010ff */
[----:B------:R-:W-:Y:S02]  /*5370*/  FSEL R5, R5, RZ, P1 ;  /* 0x000000ff05057208 */ /* 0x000fe40000800000 */
[----:B------:R-:W-:Y:S01]  /*5380*/  FSETP.NEU.FTZ.AND P1, PT, R3, -INF , PT ;  /* 0xff8000000300780b */ /* 0x000fe20003f3d000 */
[C---:B------:R-:W-:Y:S02]  /*5390*/  HMMA.16816.F32.BF16 R76, R12.reuse, R52, R64 ;  /* 0x000000340c4c723c */ /* 0x040fe40000041840 */
[--C-:B------:R-:W-:Y:S02]  /*53a0*/  FFMA.FTZ R8, R36, c[0x0][0x23c], -R5.reuse ;  /* 0x00008f0024087a23 */ /* 0x100fe40000010805 */
[--C-:B------:R-:W-:Y:S02]  /*53b0*/  FFMA.FTZ R9, R86, c[0x0][0x23c], -R5.reuse ;  /* 0x00008f0056097a23 */ /* 0x100fe40000010805 */
[----:B------:R1:W-:Y:S01]  /*53c0*/  MUFU.EX2 R189, R8 ;  /* 0x0000000800bd7308 */ /* 0x0003e20000000800 */
[--C-:B------:R-:W-:Y:S01]  /*53d0*/  FFMA.FTZ R158, R158, c[0x0][0x23c], -R5.reuse ;  /* 0x00008f009e9e7a23 */ /* 0x100fe20000010805 */
[----:B------:R-:W-:Y:S01]  /*53e0*/  HMMA.16816.F32.BF16 R100, R12, R56, R44 ;  /* 0x000000380c64723c */ /* 0x000fe2000004182c */
[----:B------:R-:W2:Y:S01]  /*53f0*/  LDSM.16.MT88.4 R44, [R217+0x8800] ;  /* 0x00880000d92c783b */ /* 0x000ea20000004200 */
[----:B------:R-:W-:-:S04]  /*5400*/  FFMA.FTZ R159, R159, c[0x0][0x23c], -R5 ;  /* 0x00008f009f9f7a23 */ /* 0x000fc80000010805 */
[----:B------:R-:W-:Y:S01]  /*5410*/  MUFU.EX2 R139, R9 ;  /* 0x00000009008b7308 */ /* 0x000fe20000000800 */
[----:B-1----:R-:W-:-:S07]  /*5420*/  FFMA.FTZ R8, R37, c[0x0][0x23c], -R5 ;  /* 0x00008f0025087a23 */ /* 0x002fce0000010805 */
[----:B------:R1:W3:Y:S02]  /*5430*/  MUFU.EX2 R188, R8 ;  /* 0x0000000800bc7308 */ /* 0x0002e40000000800 */
[----:B-1----:R-:W-:Y:S01]  /*5440*/  FFMA.FTZ R8, R91, c[0x0][0x23c], -R5 ;  /* 0x00008f005b087a23 */ /* 0x002fe20000010805 */
[----:B---3--:R-:W-:-:S05]  /*5450*/  F2FP.BF16.PACK_AB R20, R188, R189 ;  /* 0x000000bdbc14723e */ /* 0x008fca00000010ff */
[----:B------:R1:W-:Y:S01]  /*5460*/  MUFU.EX2 R231, R8 ;  /* 0x0000000800e77308 */ /* 0x0003e20000000800 */
[----:B--2---:R-:W-:Y:S01]  /*5470*/  HMMA.16816.F32.BF16 R108, R12, R44, R72 ;  /* 0x0000002c0c6c723c */ /* 0x004fe20000041848 */
[----:B-1----:R-:W-:-:S06]  /*5480*/  FFMA.FTZ R8, R90, c[0x0][0x23c], -R5 ;  /* 0x00008f005a087a23 */ /* 0x002fcc0000010805 */
[----:B------:R1:W2:Y:S02]  /*5490*/  MUFU.EX2 R227, R8 ;  /* 0x0000000800e37308 */ /* 0x0002a40000000800 */
[----:B-1----:R-:W-:Y:S01]  /*54a0*/  FFMA.FTZ R8, R87, c[0x0][0x23c], -R5 ;  /* 0x00008f0057087a23 */ /* 0x002fe20000010805 */
[----:B--2---:R-:W-:-:S05]  /*54b0*/  F2FP.BF16.PACK_AB R22, R227, R231 ;  /* 0x000000e7e316723e */ /* 0x004fca00000010ff */
[----:B------:R1:W-:Y:S02]  /*54c0*/  MUFU.EX2 R223, R8 ;  /* 0x0000000800df7308 */ /* 0x0003e40000000800 */
[----:B-1----:R-:W-:-:S05]  /*54d0*/  FMUL.FTZ R8, R3, c[0x0][0x23c] ;  /* 0x00008f0003087a20 */ /* 0x002fca0000410000 */
[----:B------:R-:W-:Y:S01]  /*54e0*/  FSEL R0, R8, RZ, P1 ;  /* 0x000000ff08007208 */ /* 0x000fe20000800000 */
[----:B------:R-:W-:-:S04]  /*54f0*/  FFMA.FTZ R8, R70, c[0x0][0x23c], -R5 ;  /* 0x00008f0046087a23 */ /* 0x000fc80000010805 */
[----:B------:R1:W-:Y:S01]  /*5500*/  MUFU.EX2 R16, R8 ;  /* 0x0000000800107308 */ /* 0x0003e20000000800 */
[--C-:B------:R-:W-:Y:S02]  /*5510*/  FFMA.FTZ R4, R95, c[0x0][0x23c], -R0.reuse ;  /* 0x00008f005f047a23 */ /* 0x100fe40000010800 */
[--C-:B------:R-:W-:Y:S02]  /*5520*/  FFMA.FTZ R162, R162, c[0x0][0x23c], -R0.reuse ;  /* 0x00008f00a2a27a23 */ /* 0x100fe40000010800 */
[----:B------:R-:W-:-:S03]  /*5530*/  FFMA.FTZ R163, R163, c[0x0][0x23c], -R0 ;  /* 0x00008f00a3a37a23 */ /* 0x000fc60000010800 */
[----:B------:R-:W-:Y:S01]  /*5540*/  MUFU.EX2 R130, R4 ;  /* 0x0000000400827308 */ /* 0x000fe20000000800 */
[----:B-1----:R-:W-:-:S07]  /*5550*/  FFMA.FTZ R8, R38, c[0x0][0x23c], -R0 ;  /* 0x00008f0026087a23 */ /* 0x002fce0000010800 */
[----:B------:R1:W-:Y:S08]  /*5560*/  MUFU.EX2 R4, R2 ;  /* 0x0000000200047308 */ /* 0x0003f00000000800 */
[----:B------:R2:W-:Y:S01]  /*5570*/  MUFU.EX2 R195, R8 ;  /* 0x0000000800c37308 */ /* 0x0005e20000000800 */
[----:B-1----:R-:W-:-:S07]  /*5580*/  FFMA.FTZ R2, R133, c[0x0][0x23c], -R7 ;  /* 0x00008f0085027a23 */ /* 0x002fce0000010807 */
[----:B------:R1:W-:Y:S01]  /*5590*/  MUFU.EX2 R241, R2 ;  /* 0x0000000200f17308 */ /* 0x0003e20000000800 */
[----:B--2---:R-:W-:Y:S02]  /*55a0*/  FFMA.FTZ R8, R39, c[0x0][0x23c], -R0 ;  /* 0x00008f0027087a23 */ /* 0x004fe40000010800 */
[----:B------:R-:W2:Y:S05]  /*55b0*/  LDSM.16.MT88.4 R36, [R218+0x8000] ;  /* 0x00800000da24783b */ /* 0x000eaa0000004200 */
[----:B------:R3:W4:Y:S01]  /*55c0*/  MUFU.EX2 R194, R8 ;  /* 0x0000000800c27308 */ /* 0x0007220000000800 */
[----:B-1----:R-:W-:-:S07]  /*55d0*/  FFMA.FTZ R2, R120, c[0x0][0x23c], -R7 ;  /* 0x00008f0078027a23 */ /* 0x002fce0000010807 */
[----:B------:R1:W-:Y:S01]  /*55e0*/  MUFU.EX2 R19, R2 ;  /* 0x0000000200137308 */ /* 0x0003e20000000800 */
[----:B---3--:R-:W-:Y:S01]  /*55f0*/  FFMA.FTZ R8, R116, c[0x0][0x23c], -R0 ;  /* 0x00008f0074087a23 */ /* 0x008fe20000010800 */
[----:B----4-:R-:W-:-:S06]  /*5600*/  F2FP.BF16.PACK_AB R21, R194, R195 ;  /* 0x000000c3c215723e */ /* 0x010fcc00000010ff */
[----:B------:R3:W-:Y:S01]  /*5610*/  MUFU.EX2 R80, R8 ;  /* 0x0000000800507308 */ /* 0x0007e20000000800 */
[----:B-1----:R-:W-:Y:S02]  /*5620*/  FFMA.FTZ R2, R151, c[0x0][0x23c], -R6 ;  /* 0x00008f0097027a23 */ /* 0x002fe40000010806 */
[----:B---3--:R-:W-:Y:S01]  /*5630*/  FFMA.FTZ R8, R117, c[0x0][0x23c], -R0 ;  /* 0x00008f0075087a23 */ /* 0x008fe20000010800 */
[----:B--2---:R-:W-:Y:S04]  /*5640*/  HMMA.16816.F32.BF16 R64, R24, R36, RZ ;  /* 0x000000241840723c */ /* 0x004fe800000418ff */
[----:B------:R1:W2:Y:S02]  /*5650*/  MUFU.EX2 R243, R8 ;  /* 0x0000000800f37308 */ /* 0x0002a40000000800 */
[----:B-1----:R-:W-:Y:S01]  /*5660*/  FFMA.FTZ R8, R88, c[0x0][0x23c], -R5 ;  /* 0x00008f0058087a23 */ /* 0x002fe20000010805 */
[----:B--2---:R-:W-:-:S05]  /*5670*/  F2FP.BF16.PACK_AB R23, R243, R80 ;  /* 0x00000050f317723e */ /* 0x004fca00000010ff */
[----:B------:R1:W2:Y:S02]  /*5680*/  MUFU.EX2 R230, R8 ;  /* 0x0000000800e67308 */ /* 0x0002a40000000800 */
[C---:B------:R-:W-:Y:S08]  /*5690*/  HMMA.16816.F32.BF16 R32, R20.reuse, R28, RZ ;  /* 0x0000001c1420723c */ /* 0x040ff000000418ff */
[----:B------:R-:W-:Y:S01]  /*56a0*/  HMMA.16816.F32.BF16 R60, R20, R40, RZ ;  /* 0x00000028143c723c */ /* 0x000fe200000418ff */
[----:B-1----:R-:W-:Y:S01]  /*56b0*/  FFMA.FTZ R8, R92, c[0x0][0x23c], -R0 ;  /* 0x00008f005c087a23 */ /* 0x002fe20000010800 */
[----:B--2---:R-:W-:-:S03]  /*56c0*/  F2FP.BF16.PACK_AB R10, R230, R16 ;  /* 0x00000010e60a723e */ /* 0x004fc600000010ff */
[----:B------:R1:W-:Y:S03]  /*56d0*/  MUFU.EX2 R222, R8 ;  /* 0x0000000800de7308 */ /* 0x0003e60000000800 */
[----:B------:R-:W-:Y:S01]  /*56e0*/  HMMA.16816.F32.BF16 R68, R20, R48, RZ ;  /* 0x000000301444723c */ /* 0x000fe200000418ff */
[----:B-1----:R-:W-:-:S04]  /*56f0*/  FFMA.FTZ R8, R94, c[0x0][0x23c], -R0 ;  /* 0x00008f005e087a23 */ /* 0x002fc80000010800 */
[----:B------:R1:W2:Y:S02]  /*5700*/  MUFU.EX2 R242, R8 ;  /* 0x0000000800f27308 */ /* 0x0002a40000000800 */
[----:B-1----:R-:W-:Y:S01]  /*5710*/  FFMA.FTZ R8, R93, c[0x0][0x23c], -R0 ;  /* 0x00008f005d087a23 */ /* 0x002fe20000010800 */
[----:B--2---:R-:W-:-:S05]  /*5720*/  F2FP.BF16.PACK_AB R9, R242, R222 ;  /* 0x000000def209723e */ /* 0x004fca00000010ff */
[----:B------:R1:W2:Y:S02]  /*5730*/  MUFU.EX2 R81, R8 ;  /* 0x0000000800517308 */ /* 0x0002a40000000800 */
[----:B-1----:R-:W-:Y:S02]  /*5740*/  F2FP.BF16.PACK_AB R8, R139, R223 ;  /* 0x000000df8b08723e */ /* 0x002fe400000010ff */
[----:B--2---:R-:W-:-:S07]  /*5750*/  F2FP.BF16.PACK_AB R11, R130, R81 ;  /* 0x00000051820b723e */ /* 0x004fce00000010ff */
[C---:B------:R-:W-:Y:S01]  /*5760*/  HMMA.16816.F32.BF16 R96, R8.reuse, R56, R32 ;  /* 0x000000380860723c */ /* 0x040fe20000041820 */
[----:B------:R-:W1:Y:S06]  /*5770*/  LDSM.16.MT88.4 R32, [R218+0x8800] ;  /* 0x00880000da20783b */ /* 0x000e6c0000004200 */
[----:B------:R-:W-:Y:S01]  /*5780*/  MOV R57, R81 ;  /* 0x0000005100397202 */ /* 0x000fe20000000f00 */
[----:B------:R-:W-:Y:S01]  /*5790*/  HMMA.16816.F32.BF16 R88, R8, R52, R60 ;  /* 0x000000340858723c */ /* 0x000fe2000004183c */
[----:B------:R-:W-:-:S06]  /*57a0*/  IMAD.MOV.U32 R56, RZ, RZ, R80 ;  /* 0x000000ffff387224 */ /* 0x000fcc00078e0050 */
[----:B------:R-:W-:Y:S01]  /*57b0*/  MOV R53, R83 ;  /* 0x0000005300357202 */ /* 0x000fe20000000f00 */
[----:B------:R-:W-:Y:S01]  /*57c0*/  HMMA.16816.F32.BF16 R60, R20, R36, RZ ;  /* 0x00000024143c723c */ /* 0x000fe200000418ff */
[----:B------:R-:W-:Y:S01]  /*57d0*/  IMAD.MOV.U32 R52, RZ, RZ, R82 ;  /* 0x000000ffff347224 */ /* 0x000fe200078e0052 */
[----:B------:R2:W3:Y:S05]  /*57e0*/  MUFU.EX2 R37, R2 ;  /* 0x0000000200257308 */ /* 0x0004ea0000000800 */
[----:B------:R-:W-:Y:S01]  /*57f0*/  IMAD.MOV.U32 R36, RZ, RZ, R84 ;  /* 0x000000ffff247224 */ /* 0x000fe200078e0054 */
[----:B------:R-:W-:Y:S01]  /*5800*/  HMMA.16816.F32.BF16 R104, R8, R44, R68 ;  /* 0x0000002c0868723c */ /* 0x000fe20000041844 */
[----:B--2---:R-:W-:-:S04]  /*5810*/  FFMA.FTZ R2, R150, c[0x0][0x23c], -R6 ;  /* 0x00008f0096027a23 */ /* 0x004fc80000010806 */
[----:B------:R2:W-:Y:S11]  /*5820*/  MUFU.EX2 R240, R2 ;  /* 0x0000000200f07308 */ /* 0x0005f60000000800 */
[----:B-1----:R-:W-:Y:S08]  /*5830*/  HMMA.16816.F32.BF16 R112, R8, R32, R60 ;  /* 0x000000200870723c */ /* 0x002ff0000004183c */
[----:B------:R-:W-:Y:S01]  /*5840*/  HMMA.16816.F32.BF16 R60, R20, R30, RZ ;  /* 0x0000001e143c723c */ /* 0x000fe200000418ff */
[----:B--2---:R-:W-:Y:S01]  /*5850*/  FFMA.FTZ R2, R122, c[0x0][0x23c], -R6 ;  /* 0x00008f007a027a23 */ /* 0x004fe20000010806 */
[----:B---3--:R-:W-:-:S06]  /*5860*/  MOV R122, R37 ;  /* 0x00000025007a7202 */ /* 0x008fcc0000000f00 */
[----:B------:R-:W-:Y:S01]  /*5870*/  HMMA.16816.F32.BF16 R116, R12, R32, R64 ;  /* 0x000000200c74723c */ /* 0x000fe20000041840 */
[----:B------:R1:W-:Y:S01]  /*5880*/  MUFU.EX2 R131, R2 ;  /* 0x0000000200837308 */ /* 0x0003e20000000800 */
[----:B------:R-:W-:Y:S01]  /*5890*/  MOV R37, R56 ;  /* 0x0000003800257202 */ /* 0x000fe20000000f00 */
[----:B------:R-:W-:Y:S01]  /*58a0*/  IMAD.MOV.U32 R56, RZ, RZ, R57 ;  /* 0x000000ffff387224 */ /* 0x000fe200078e0039 */
[----:B------:R-:W-:Y:S01]  /*58b0*/  MOV R57, R52 ;  /* 0x0000003400397202 */ /* 0x000fe20000000f00 */
[----:B------:R-:W-:Y:S01]  /*58c0*/  IMAD.MOV.U32 R52, RZ, RZ, R53 ;  /* 0x000000ffff347224 */ /* 0x000fe200078e0035 */
[----:B------:R-:W-:Y:S02]  /*58d0*/  MOV R53, R130 ;  /* 0x0000008200357202 */ /* 0x000fe40000000f00 */
[----:B------:R-:W-:Y:S01]  /*58e0*/  HMMA.16816.F32.BF16 R64, R20, R42, RZ ;  /* 0x0000002a1440723c */ /* 0x000fe200000418ff */
[----:B------:R-:W-:Y:S01]  /*58f0*/  MOV R151, R56 ;  /* 0x0000003800977202 */ /* 0x000fe20000000f00 */
[----:B------:R-:W-:Y:S01]  /*5900*/  IMAD.MOV.U32 R120, RZ, RZ, R57 ;  /* 0x000000ffff787224 */ /* 0x000fe200078e0039 */
[----:B------:R-:W-:Y:S01]  /*5910*/  MOV R133, R52 ;  /* 0x0000003400857202 */ /* 0x000fe20000000f00 */
[----:B------:R-:W-:-:S04]  /*5920*/  IMAD.MOV.U32 R148, RZ, RZ, R53 ;  /* 0x000000ffff947224 */ /* 0x000fc800078e0035 */
[----:B------:R-:W-:Y:S01]  /*5930*/  HMMA.16816.F32.BF16 R80, R8, R58, R60 ;  /* 0x0000003a0850723c */ /* 0x000fe2000004183c */
[----:B-1----:R-:W-:-:S07]  /*5940*/  FFMA.FTZ R2, R121, c[0x0][0x23c], -R6 ;  /* 0x00008f0079027a23 */ /* 0x002fce0000010806 */
[C---:B------:R-:W-:Y:S08]  /*5950*/  HMMA.16816.F32.BF16 R60, R20.reuse, R50, RZ ;  /* 0x00000032143c723c */ /* 0x040ff000000418ff */
[----:B------:R-:W-:Y:S08]  /*5960*/  HMMA.16816.F32.BF16 R20, R20, R38, RZ ;  /* 0x000000261414723c */ /* 0x000ff000000418ff */
[C---:B------:R-:W-:Y:S08]  /*5970*/  HMMA.16816.F32.BF16 R64, R8.reuse, R54, R64 ;  /* 0x000000360840723c */ /* 0x040ff00000041840 */
[C---:B------:R-:W-:Y:S08]  /*5980*/  HMMA.16816.F32.BF16 R84, R8.reuse, R46, R60 ;  /* 0x0000002e0854723c */ /* 0x040ff0000004183c */
[----:B------:R-:W-:Y:S01]  /*5990*/  HMMA.16816.F32.BF16 R92, R8, R34, R20 ;  /* 0x00000022085c723c */ /* 0x000fe20000041814 */
[----:B------:R1:W2:Y:S01]  /*59a0*/  MUFU.EX2 R8, R2 ;  /* 0x0000000200087308 */ /* 0x0002a20000000800 */
[----:B------:R-:W3:Y:S06]  /*59b0*/  LDSM.16.MT88.4 R20, [R216+0x9000] ;  /* 0x00900000d814783b */ /* 0x000eec0000004200 */
[C---:B------:R-:W-:Y:S08]  /*59c0*/  HMMA.16816.F32.BF16 R40, R24.reuse, R42, RZ ;  /* 0x0000002a1828723c */ /* 0x040ff000000418ff */
[----:B------:R-:W-:Y:S01]  /*59d0*/  HMMA.16816.F32.BF16 R28, R24, R30, RZ ;  /* 0x0000001e181c723c */ /* 0x000fe200000418ff */
[----:B-1----:R-:W-:-:S04]  /*59e0*/  FFMA.FTZ R2, R165, c[0x0][0x23c], -R5 ;  /* 0x00008f00a5027a23 */ /* 0x002fc80000010805 */
[----:B------:R1:W-:Y:S03]  /*59f0*/  MUFU.EX2 R121, R2 ;  /* 0x0000000200797308 */ /* 0x0003e60000000800 */
[C---:B------:R-:W-:Y:S08]  /*5a00*/  HMMA.16816.F32.BF16 R48, R24.reuse, R50, RZ ;  /* 0x000000321830723c */ /* 0x040ff000000418ff */
[----:B------:R-:W-:Y:S01]  /*5a10*/  HMMA.16816.F32.BF16 R24, R24, R38, RZ ;  /* 0x000000261818723c */ /* 0x000fe200000418ff */
[----:B-1----:R-:W-:-:S07]  /*5a20*/  FFMA.FTZ R2, R149, c[0x0][0x23c], -R5 ;  /* 0x00008f0095027a23 */ /* 0x002fce0000010805 */
[C---:B------:R-:W-:Y:S01]  /*5a30*/  HMMA.16816.F32.BF16 R40, R12.reuse, R54, R40 ;  /* 0x000000360c28723c */ /* 0x040fe20000041828 */
[----:B------:R1:W4:Y:S07]  /*5a40*/  MUFU.EX2 R32, R2 ;  /* 0x0000000200207308 */ /* 0x00032e0000000800 */
[C---:B------:R-:W-:Y:S08]  /*5a50*/  HMMA.16816.F32.BF16 R28, R12.reuse, R58, R28 ;  /* 0x0000003a0c1c723c */ /* 0x040ff0000004181c */
[----:B------:R-:W-:Y:S01]  /*5a60*/  HMMA.16816.F32.BF16 R48, R12, R46, R48 ;  /* 0x0000002e0c30723c */ /* 0x000fe20000041830 */
[----:B-1----:R-:W-:-:S02]  /*5a70*/  FFMA.FTZ R2, R132, c[0x0][0x23c], -R5 ;  /* 0x00008f0084027a23 */ /* 0x002fc40000010805 */
[----:B--2---:R-:W-:Y:S01]  /*5a80*/  IMAD.MOV.U32 R132, RZ, RZ, R8 ;  /* 0x000000ffff847224 */ /* 0x004fe200078e0008 */
[----:B----4-:R-:W-:Y:S01]  /*5a90*/  F2FP.BF16.PACK_AB R8, R32, R121 ;  /* 0x000000792008723e */ /* 0x010fe200000010ff */
[----:B------:R1:W-:Y:S03]  /*5aa0*/  MUFU.EX2 R130, R2 ;  /* 0x0000000200827308 */ /* 0x0003e60000000800 */
[----:B------:R-:W-:Y:S07]  /*5ab0*/  HMMA.16816.F32.BF16 R24, R12, R34, R24 ;  /* 0x000000220c18723c */ /* 0x000fee0000041818 */
[----:B------:R-:W-:-:S02]  /*5ac0*/  F2FP.BF16.PACK_AB R12, R4, R226 ;  /* 0x000000e2040c723e */ /* 0x000fc400000010ff */
[----:B------:R-:W-:Y:S02]  /*5ad0*/  F2FP.BF16.PACK_AB R14, R19, R241 ;  /* 0x000000f1130e723e */ /* 0x000fe400000010ff */
[----:B------:R-:W-:Y:S01]  /*5ae0*/  F2FP.BF16.PACK_AB R15, R132, R131 ;  /* 0x00000083840f723e */ /* 0x000fe200000010ff */
[----:B-1----:R-:W-:-:S04]  /*5af0*/  FFMA.FTZ R2, R123, c[0x0][0x23c], -R5 ;  /* 0x00008f007b027a23 */ /* 0x002fc80000010805 */
[----:B------:R1:W2:Y:S02]  /*5b00*/  MUFU.EX2 R149, R2 ;  /* 0x0000000200957308 */ /* 0x0002a40000000800 */
[----:B-1----:R-:W-:Y:S01]  /*5b10*/  FFMA.FTZ R2, R167, c[0x0][0x23c], -R0 ;  /* 0x00008f00a7027a23 */ /* 0x002fe20000010800 */
[----:B--2---:R-:W-:Y:S02]  /*5b20*/  F2FP.BF16.PACK_AB R10, R149, R130 ;  /* 0x00000082950a723e */ /* 0x004fe400000010ff */
[----:B------:R-:W-:-:S03]  /*5b30*/  MOV R167, R230 ;  /* 0x000000e600a77202 */ /* 0x000fc60000000f00 */
[----:B------:R1:W-:Y:S02]  /*5b40*/  MUFU.EX2 R123, R2 ;  /* 0x00000002007b7308 */ /* 0x0003e40000000800 */
[----:B-1----:R-:W-:Y:S02]  /*5b50*/  FFMA.FTZ R2, R164, c[0x0][0x23c], -R0 ;  /* 0x00008f00a4027a23 */ /* 0x002fe40000010800 */
[----:B------:R-:W-:-:S04]  /*5b60*/  IMAD.MOV.U32 R164, RZ, RZ, R36 ;  /* 0x000000ffffa47224 */ /* 0x000fc800078e0024 */
[----:B------:R1:W2:Y:S02]  /*5b70*/  MUFU.EX2 R150, R2 ;  /* 0x0000000200967308 */ /* 0x0002a40000000800 */
[----:B-1----:R-:W-:Y:S01]  /*5b80*/  FFMA.FTZ R2, R138, c[0x0][0x23c], -R0 ;  /* 0x00008f008a027a23 */ /* 0x002fe20000010800 */
[----:B------:R-:W-:Y:S02]  /*5b90*/  MOV R138, R129 ;  /* 0x00000081008a7202 */ /* 0x000fe40000000f00 */
[----:B--2---:R-:W-:-:S03]  /*5ba0*/  F2FP.BF16.PACK_AB R9, R150, R123 ;  /* 0x0000007b9609723e */ /* 0x004fc600000010ff */
[----:B------:R1:W-:Y:S02]  /*5bb0*/  MUFU.EX2 R129, R2 ;  /* 0x0000000200817308 */ /* 0x0003e40000000800 */
[----:B-1----:R-:W-:Y:S02]  /*5bc0*/  FFMA.FTZ R2, R137, c[0x0][0x23c], -R0 ;  /* 0x00008f0089027a23 */ /* 0x002fe40000010800 */
[----:B------:R-:W-:-:S04]  /*5bd0*/  IMAD.MOV.U32 R137, RZ, RZ, R240 ;  /* 0x000000ffff897224 */ /* 0x000fc800078e00f0 */
[----:B------:R-:W1:Y:S01]  /*5be0*/  MUFU.EX2 R240, R2 ;  /* 0x0000000200f07308 */ /* 0x000e620000000800 */
[----:B------:R-:W-:-:S07]  /*5bf0*/  F2FP.BF16.PACK_AB R13, R137, R122 ;  /* 0x0000007a890d723e */ /* 0x000fce00000010ff */
[----:B---3--:R-:W-:Y:S01]  /*5c00*/  HMMA.16816.F32.BF16 R72, R12, R20, R76 ;  /* 0x000000140c48723c */ /* 0x008fe2000004184c */
[----:B-1----:R-:W-:Y:S01]  /*5c10*/  F2FP.BF16.PACK_AB R11, R240, R129 ;  /* 0x00000081f00b723e */ /* 0x002fe200000010ff */
[----:B------:R-:W-:-:S06]  /*5c20*/  FFMA.FTZ R2, R198, c[0x0][0x23c], -R7 ;  /* 0x00008f00c6027a23 */ /* 0x000fcc0000010807 */
[----:B------:R-:W-:Y:S01]  /*5c30*/  HMMA.16816.F32.BF16 R52, R12, R22, R40 ;  /* 0x000000160c34723c */ /* 0x000fe20000041828 */
[----:B------:R1:W-:Y:S07]  /*5c40*/  MUFU.EX2 R166, R2 ;  /* 0x0000000200a67308 */ /* 0x0003ee0000000800 */
[C---:B------:R-:W-:Y:S07]  /*5c50*/  HMMA.16816.F32.BF16 R76, R8.reuse, R20, R88 ;  /* 0x00000014084c723c */ /* 0x040fee0000041858 */
[----:B------:R-:W-:Y:S01]  /*5c60*/  MOV R91, R32 ;  /* 0x00000020005b7202 */ /* 0x000fe20000000f00 */
[----:B------:R-:W-:Y:S01]  /*5c70*/  HMMA.16816.F32.BF16 R68, R8, R22, R64 ;  /* 0x000000160844723c */ /* 0x000fe20000041840 */
[----:B------:R-:W2:Y:S01]  /*5c80*/  LDSM.16.MT88.4 R20, [R219+0x9000] ;  /* 0x00900000db14783b */ /* 0x000ea20000004200 */
[----:B------:R-:W-:-:S02]  /*5c90*/  IMAD.MOV.U32 R90, RZ, RZ, R37 ;  /* 0x000000ffff5a7224 */ /* 0x000fc400078e0025 */
[----:B-1----:R-:W-:-:S04]  /*5ca0*/  FFMA.FTZ R2, R180, c[0x0][0x23c], -R7 ;  /* 0x00008f00b4027a23 */ /* 0x002fc80000010807 */
[-C--:B--2---:R-:W-:Y:S01]  /*5cb0*/  HMMA.16816.F32.BF16 R64, R12, R20.reuse, R100 ;  /* 0x000000140c40723c */ /* 0x084fe20000041864 */
[----:B------:R1:W-:Y:S07]  /*5cc0*/  MUFU.EX2 R103, R2 ;  /* 0x0000000200677308 */ /* 0x0003ee0000000800 */
[C---:B------:R-:W-:Y:S08]  /*5cd0*/  HMMA.16816.F32.BF16 R60, R8.reuse, R20, R96 ;  /* 0x00000014083c723c */ /* 0x040ff00000041860 */
[----:B------:R-:W-:Y:S01]  /*5ce0*/  HMMA.16816.F32.BF16 R56, R8, R22, R80 ;  /* 0x000000160838723c */ /* 0x000fe20000041850 */
[--C-:B-1----:R-:W-:Y:S01]  /*5cf0*/  FFMA.FTZ R2, R161, c[0x0][0x23c], -R7.reuse ;  /* 0x00008f00a1027a23 */ /* 0x102fe20000010807 */
[----:B------:R-:W-:Y:S01]  /*5d00*/  MOV R161, R133 ;  /* 0x0000008500a17202 */ /* 0x000fe20000000f00 */
[----:B------:R-:W-:-:S02]  /*5d10*/  FFMA.FTZ R133, R200, c[0x0][0x23c], -R7 ;  /* 0x00008f00c8857a23 */ /* 0x000fc40000010807 */
[----:B------:R1:W-:Y:S03]  /*5d20*/  MUFU.EX2 R180, R2 ;  /* 0x0000000200b47308 */ /* 0x0003e60000000800 */
[----:B------:R-:W-:Y:S01]  /*5d30*/  HMMA.16816.F32.BF16 R32, R12, R22, R28 ;  /* 0x000000160c20723c */ /* 0x000fe2000004181c */
[----:B------:R-:W2:Y:S01]  /*5d40*/  LDSM.16.MT88.4 R20, [R217+0x9000] ;  /* 0x00900000d914783b */ /* 0x000ea20000004200 */
[----:B-1----:R-:W-:Y:S02]  /*5d50*/  FFMA.FTZ R2, R144, c[0x0][0x23c], -R7 ;  /* 0x00008f0090027a23 */ /* 0x002fe40000010807 */
[----:B------:R-:W-:Y:S02]  /*5d60*/  IMAD.MOV.U32 R144, RZ, RZ, R243 ;  /* 0x000000ffff907224 */ /* 0x000fe400078e00f3 */
[----:B------:R1:W-:Y:S02]  /*5d70*/  MUFU.EX2 R88, R2 ;  /* 0x0000000200587308 */ /* 0x0003e40000000800 */
[----:B-1----:R-:W-:-:S06]  /*5d80*/  FFMA.FTZ R2, R183, c[0x0][0x23c], -R6 ;  /* 0x00008f00b7027a23 */ /* 0x002fcc0000010806 */
[----:B------:R1:W-:Y:S01]  /*5d90*/  MUFU.EX2 R165, R2 ;  /* 0x0000000200a57308 */ /* 0x0003e20000000800 */
[-C--:B--2---:R-:W-:Y:S08]  /*5da0*/  HMMA.16816.F32.BF16 R44, R12, R20.reuse, R108 ;  /* 0x000000140c2c723c */ /* 0x084ff0000004186c */
[----:B------:R-:W-:Y:S01]  /*5db0*/  HMMA.16816.F32.BF16 R40, R8, R20, R104 ;  /* 0x000000140828723c */ /* 0x000fe20000041868 */
[----:B-1----:R-:W-:-:S07]  /*5dc0*/  FFMA.FTZ R2, R182, c[0x0][0x23c], -R6 ;  /* 0x00008f00b6027a23 */ /* 0x002fce0000010806 */
[-C--:B------:R-:W-:Y:S01]  /*5dd0*/  HMMA.16816.F32.BF16 R36, R8, R22.reuse, R84 ;  /* 0x000000160824723c */ /* 0x080fe20000041854 */
[----:B------:R1:W2:Y:S07]  /*5de0*/  MUFU.EX2 R230, R2 ;  /* 0x0000000200e67308 */ /* 0x0002ae0000000800 */
[----:B------:R-:W-:Y:S01]  /*5df0*/  HMMA.16816.F32.BF16 R48, R12, R22, R48 ;  /* 0x000000160c30723c */ /* 0x000fe20000041830 */
[----:B------:R-:W3:Y:S01]  /*5e00*/  LDSM.16.MT88.4 R20, [R218+0x9000] ;  /* 0x00900000da14783b */ /* 0x000ee20000004200 */
[----:B-1----:R-:W-:Y:S01]  /*5e10*/  FFMA.FTZ R2, R147, c[0x0][0x23c], -R6 ;  /* 0x00008f0093027a23 */ /* 0x002fe20000010806 */
[----:B------:R-:W-:Y:S01]  /*5e20*/  MOV R147, R138 ;  /* 0x0000008a00937202 */ /* 0x000fe20000000f00 */
[----:B------:R-:W-:-:S02]  /*5e30*/  FFMA.FTZ R138, R204, c[0x0][0x23c], -R7 ;  /* 0x00008f00cc8a7a23 */ /* 0x000fc40000010807 */
[----:B------:R1:W-:Y:S01]  /*5e40*/  MUFU.EX2 R183, R2 ;  /* 0x0000000200b77308 */ /* 0x0003e20000000800 */
[--C-:B------:R-:W-:Y:S02]  /*5e50*/  FFMA.FTZ R204, R140, c[0x0][0x23c], -R6.reuse ;  /* 0x00008f008ccc7a23 */ /* 0x100fe40000010806 */
[----:B------:R-:W-:Y:S02]  /*5e60*/  FFMA.FTZ R140, R176, c[0x0][0x23c], -R5 ;  /* 0x00008f00b08c7a23 */ /* 0x000fe40000010805 */
[----:B-1----:R-:W-:-:S04]  /*5e70*/  FFMA.FTZ R2, R145, c[0x0][0x23c], -R6 ;  /* 0x00008f0091027a23 */ /* 0x002fc80000010806 */
[----:B------:R1:W-:Y:S01]  /*5e80*/  MUFU.EX2 R89, R2 ;  /* 0x0000000200597308 */ /* 0x0003e20000000800 */
[----:B---3--:R-:W-:Y:S01]  /*5e90*/  HMMA.16816.F32.BF16 R80, R8, R22, R92 ;  /* 0x000000160850723c */ /* 0x008fe2000004185c */
[----:B-1----:R-:W-:-:S07]  /*5ea0*/  FFMA.FTZ R2, R197, c[0x0][0x23c], -R5 ;  /* 0x00008f00c5027a23 */ /* 0x002fce0000010805 */
[-C--:B------:R-:W-:Y:S01]  /*5eb0*/  HMMA.16816.F32.BF16 R28, R12, R20.reuse, R116 ;  /* 0x000000140c1c723c */ /* 0x080fe20000041874 */
[----:B--2---:R-:W-:Y:S02]  /*5ec0*/  IMAD.MOV.U32 R197, RZ, RZ, R230 ;  /* 0x000000ffffc57224 */ /* 0x004fe400078e00e6 */
[----:B------:R1:W-:Y:S04]  /*5ed0*/  MUFU.EX2 R230, R2 ;  /* 0x0000000200e67308 */ /* 0x0003e80000000800 */
[----:B------:R-:W-:Y:S01]  /*5ee0*/  IMAD.MOV.U32 R117, RZ, RZ, R90 ;  /* 0x000000ffff757224 */ /* 0x000fe200078e005a */
[----:B------:R-:W-:Y:S01]  /*5ef0*/  HMMA.16816.F32.BF16 R84, R8, R20, R112 ;  /* 0x000000140854723c */ /* 0x000fe20000041870 */
[----:B------:R-:W-:Y:S01]  /*5f00*/  MOV R118, R91 ;  /* 0x0000005b00767202 */ /* 0x000fe20000000f00 */
[----:B------:R-:W-:-:S02]  /*5f10*/  IMAD.MOV.U32 R116, RZ, RZ, R150 ;  /* 0x000000ffff747224 */ /* 0x000fc400078e0096 */
[----:B------:R-:W-:Y:S02]  /*5f20*/  IMAD.MOV.U32 R119, RZ, RZ, R137 ;  /* 0x000000ffff777224 */ /* 0x000fe400078e0089 */
[----:B------:R-:W-:Y:S01]  /*5f30*/  FFMA.FTZ R137, R202, c[0x0][0x23c], -R7 ;  /* 0x00008f00ca897a23 */ /* 0x000fe20000010807 */
[----:B------:R-:W-:Y:S01]  /*5f40*/  MOV R176, R116 ;  /* 0x0000007400b07202 */ /* 0x000fe20000000f00 */
[----:B------:R-:W-:Y:S01]  /*5f50*/  HMMA.16816.F32.BF16 R24, R12, R22, R24 ;  /* 0x000000160c18723c */ /* 0x000fe20000041818 */
[----:B------:R-:W2:Y:S01]  /*5f60*/  LDSM.16.MT88.4 R20, [R216+0x9800] ;  /* 0x00980000d814783b */ /* 0x000ea20000004200 */
[----:B------:R-:W-:Y:S01]  /*5f70*/  IMAD.MOV.U32 R116, RZ, RZ, R117 ;  /* 0x000000ffff747224 */ /* 0x000fe200078e0075 */
[----:B------:R-:W-:Y:S01]  /*5f80*/  MOV R117, R118 ;  /* 0x0000007600757202 */ /* 0x000fe20000000f00 */
[----:B-1----:R-:W-:Y:S01]  /*5f90*/  FFMA.FTZ R2, R181, c[0x0][0x23c], -R5 ;  /* 0x00008f00b5027a23 */ /* 0x002fe20000010805 */
[----:B------:R-:W-:Y:S01]  /*5fa0*/  MOV R181, R103 ;  /* 0x0000006700b57202 */ /* 0x000fe20000000f00 */
[----:B------:R-:W-:Y:S01]  /*5fb0*/  FFMA.FTZ R150, R127, c[0x0][0x23c], -R7 ;  /* 0x00008f007f967a23 */ /* 0x000fe20000010807 */
[----:B------:R-:W-:Y:S01]  /*5fc0*/  F2FP.BF16.PACK_AB R13, R197, R165 ;  /* 0x000000a5c50d723e */ /* 0x000fe200000010ff */
[----:B------:R1:W3:Y:S01]  /*5fd0*/  MUFU.EX2 R182, R2 ;  /* 0x0000000200b67308 */ /* 0x0002e20000000800 */
[----:B------:R-:W-:-:S02]  /*5fe0*/  F2FP.BF16.PACK_AB R12, R181, R166 ;  /* 0x000000a6b50c723e */ /* 0x000fc400000010ff */
[----:B------:R-:W-:Y:S01]  /*5ff0*/  MOV R118, R119 ;  /* 0x0000007700767202 */ /* 0x000fe20000000f00 */
[----:B------:R-:W-:Y:S02]  /*6000*/  IMAD.MOV.U32 R119, RZ, RZ, R4 ;  /* 0x000000ffff777224 */ /* 0x000fe400078e0004 */
[----:B------:R-:W-:Y:S02]  /*6010*/  FFMA.FTZ R4, R251, c[0x0][0x23c], -R0 ;  /* 0x00008f00fb047a23 */ /* 0x000fe40000010800 */
[----:B-1----:R-:W-:Y:S01]  /*6020*/  FFMA.FTZ R2, R157, c[0x0][0x23c], -R5 ;  /* 0x00008f009d027a23 */ /* 0x002fe20000010805 */
[----:B---3--:R-:W-:Y:S02]  /*6030*/  F2FP.BF16.PACK_AB R8, R182, R230 ;  /* 0x000000e6b608723e */ /* 0x008fe400000010ff */
[----:B------:R-:W-:Y:S01]  /*6040*/  MOV R157, R149 ;  /* 0x00000095009d7202 */ /* 0x000fe20000000f00 */
[----:B------:R1:W-:Y:S01]  /*6050*/  MUFU.EX2 R93, R2 ;  /* 0x00000002005d7308 */ /* 0x0003e20000000800 */
[----:B------:R-:W-:-:S02]  /*6060*/  FFMA.FTZ R149, R152, c[0x0][0x23c], -R7 ;  /* 0x00008f0098957a23 */ /* 0x000fc40000010807 */
[----:B------:R-:W-:Y:S02]  /*6070*/  FFMA.FTZ R152, R177, c[0x0][0x23c], -R6 ;  /* 0x00008f00b1987a23 */ /* 0x000fe40000010806 */
[----:B-1----:R-:W-:-:S04]  /*6080*/  FFMA.FTZ R2, R156, c[0x0][0x23c], -R5 ;  /* 0x00008f009c027a23 */ /* 0x002fc80000010805 */
[----:B------:R1:W3:Y:S02]  /*6090*/  MUFU.EX2 R156, R2 ;  /* 0x00000002009c7308 */ /* 0x0002e40000000800 */
[----:B-1----:R-:W-:Y:S01]  /*60a0*/  FFMA.FTZ R2, R199, c[0x0][0x23c], -R0 ;  /* 0x00008f00c7027a23 */ /* 0x002fe20000010800 */
[----:B---3--:R-:W-:-:S05]  /*60b0*/  F2FP.BF16.PACK_AB R10, R156, R93 ;  /* 0x0000005d9c0a723e */ /* 0x008fca00000010ff */
[----:B------:R1:W-:Y:S02]  /*60c0*/  MUFU.EX2 R199, R2 ;  /* 0x0000000200c77308 */ /* 0x0003e40000000800 */
[----:B-1----:R-:W-:Y:S02]  /*60d0*/  FFMA.FTZ R2, R196, c[0x0][0x23c], -R0 ;  /* 0x00008f00c4027a23 */ /* 0x002fe40000010800 */
[----:B------:R-:W-:-:S04]  /*60e0*/  IMAD.MOV.U32 R196, RZ, RZ, R89 ;  /* 0x000000ffffc47224 */ /* 0x000fc800078e0059 */
[----:B------:R1:W3:Y:S01]  /*60f0*/  MUFU.EX2 R198, R2 ;  /* 0x0000000200c67308 */ /* 0x0002e20000000800 */
[----:B------:R-:W-:Y:S01]  /*6100*/  F2FP.BF16.PACK_AB R15, R196, R183 ;  /* 0x000000b7c40f723e */ /* 0x000fe200000010ff */
[----:B-1----:R-:W-:Y:S01]  /*6110*/  FFMA.FTZ R2, R170, c[0x0][0x23c], -R0 ;  /* 0x00008f00aa027a23 */ /* 0x002fe20000010800 */
[----:B------:R-:W-:Y:S02]  /*6120*/  MOV R170, R88 ;  /* 0x0000005800aa7202 */ /* 0x000fe40000000f00 */
[----:B---3--:R-:W-:-:S03]  /*6130*/  F2FP.BF16.PACK_AB R9, R198, R199 ;  /* 0x000000c7c609723e */ /* 0x008fc600000010ff */
[----:B------:R1:W-:Y:S01]  /*6140*/  MUFU.EX2 R92, R2 ;  /* 0x00000002005c7308 */ /* 0x0003e20000000800 */
[----:B------:R-:W-:-:S07]  /*6150*/  F2FP.BF16.PACK_AB R14, R170, R180 ;  /* 0x000000b4aa0e723e */ /* 0x000fce00000010ff */
[----:B--2---:R-:W-:Y:S01]  /*6160*/  HMMA.16816.F32.BF16 R108, R12, R20, R72 ;  /* 0x000000140c6c723c */ /* 0x004fe20000041848 */
[----:B-1----:R-:W-:-:S07]  /*6170*/  FFMA.FTZ R2, R168, c[0x0][0x23c], -R0 ;  /* 0x00008f00a8027a23 */ /* 0x002fce0000010800 */
[----:B------:R-:W-:Y:S01]  /*6180*/  HMMA.16816.F32.BF16 R96, R12, R22, R52 ;  /* 0x000000160c60723c */ /* 0x000fe20000041834 */
[----:B------:R-:W-:Y:S01]  /*6190*/  MOV R168, R164 ;  /* 0x000000a400a87202 */ /* 0x000fe20000000f00 */
[----:B------:R-:W-:Y:S01]  /*61a0*/  FFMA.FTZ R164, R143, c[0x0][0x23c], -R7 ;  /* 0x00008f008fa47a23 */ /* 0x000fe20000010807 */
[----:B------:R-:W1:Y:S01]  /*61b0*/  MUFU.EX2 R145, R2 ;  /* 0x0000000200917308 */ /* 0x000e620000000800 */
[----:B------:R-:W-:Y:S01]  /*61c0*/  FFMA.FTZ R143, R175, c[0x0][0x23c], -R5 ;  /* 0x00008f00af8f7a23 */ /* 0x000fe20000010805 */
[----:B-1----:R-:W-:Y:S01]  /*61d0*/  F2FP.BF16.PACK_AB R11, R145, R92 ;  /* 0x0000005c910b723e */ /* 0x002fe200000010ff */
[----:B------:R-:W-:-:S06]  /*61e0*/  FFMA.FTZ R2, R244, c[0x0][0x23c], -R7 ;  /* 0x00008f00f4027a23 */ /* 0x000fcc0000010807 */
[C---:B------:R-:W-:Y:S08]  /*61f0*/  HMMA.16816.F32.BF16 R104, R8.reuse, R20, R76 ;  /* 0x000000140868723c */ /* 0x040ff0000004184c */
[----:B------:R-:W-:Y:S01]  /*6200*/  HMMA.16816.F32.BF16 R100, R8, R22, R68 ;  /* 0x000000160864723c */ /* 0x000fe20000041844 */
[----:B------:R-:W1:Y:S07]  /*6210*/  LDSM.16.MT88.4 R20, [R219+0x9800] ;  /* 0x00980000db14783b */ /* 0x000e6e0000004200 */
[-C--:B-1----:R-:W-:Y:S07]  /*6220*/  HMMA.16816.F32.BF16 R88, R12, R20.reuse, R64 ;  /* 0x000000140c58723c */ /* 0x082fee0000041840 */
[----:B------:R-:W-:Y:S01]  /*6230*/  IMAD.MOV.U32 R66, RZ, RZ, R167 ;  /* 0x000000ffff427224 */ /* 0x000fe200078e00a7 */
[C---:B------:R-:W-:Y:S01]  /*6240*/  HMMA.16816.F32.BF16 R76, R8.reuse, R20, R60 ;  /* 0x00000014084c723c */ /* 0x040fe2000004183c */
[----:B------:R-:W-:Y:S01]  /*6250*/  MOV R167, R242 ;  /* 0x000000f200a77202 */ /* 0x000fe20000000f00 */
[----:B------:R-:W-:Y:S01]  /*6260*/  IMAD.MOV.U32 R64, RZ, RZ, R148 ;  /* 0x000000ffff407224 */ /* 0x000fe200078e0094 */
[----:B------:R-:W-:Y:S01]  /*6270*/  MOV R65, R151 ;  /* 0x0000009700417202 */ /* 0x000fe20000000f00 */
[--C-:B------:R-:W-:Y:S01]  /*6280*/  FFMA.FTZ R148, R172, c[0x0][0x23c], -R7.reuse ;  /* 0x00008f00ac947a23 */ /* 0x100fe20000010807 */
[----:B------:R-:W-:Y:S01]  /*6290*/  MOV R67, R132 ;  /* 0x0000008400437202 */ /* 0x000fe20000000f00 */
[--C-:B------:R-:W-:Y:S01]  /*62a0*/  FFMA.FTZ R132, R173, c[0x0][0x23c], -R7.reuse ;  /* 0x00008f00ad847a23 */ /* 0x100fe20000010807 */
[----:B------:R-:W-:Y:S01]  /*62b0*/  MOV R63, R93 ;  /* 0x0000005d003f7202 */ /* 0x000fe20000000f00 */
[----:B------:R-:W-:Y:S01]  /*62c0*/  HMMA.16816.F32.BF16 R52, R8, R22, R56 ;  /* 0x000000160834723c */ /* 0x000fe20000041838 */
[----:B------:R-:W-:Y:S01]  /*62d0*/  MOV R62, R92 ;  /* 0x0000005c003e7202 */ /* 0x000fe20000000f00 */
[----:B------:R-:W-:Y:S01]  /*62e0*/  FFMA.FTZ R151, R126, c[0x0][0x23c], -R7 ;  /* 0x00008f007e977a23 */ /* 0x000fe20000010807 */
[----:B------:R-:W-:-:S02]  /*62f0*/  MOV R61, R145 ;  /* 0x00000091003d7202 */ /* 0x000fc40000000f00 */
[----:B------:R-:W-:Y:S01]  /*6300*/  MOV R145, R130 ;  /* 0x0000008200917202 */ /* 0x000fe20000000f00 */
[--C-:B------:R-:W-:Y:S01]  /*6310*/  FFMA.FTZ R130, R207, c[0x0][0x23c], -R6.reuse ;  /* 0x00008f00cf827a23 */ /* 0x100fe20000010806 */
[----:B------:R-:W-:Y:S01]  /*6320*/  MOV R57, R166 ;  /* 0x000000a600397202 */ /* 0x000fe20000000f00 */
[C---:B------:R-:W-:Y:S01]  /*6330*/  HMMA.16816.F32.BF16 R72, R12.reuse, R22, R32 ;  /* 0x000000160c48723c */ /* 0x040fe20000041820 */
[----:B------:R-:W1:Y:S01]  /*6340*/  LDSM.16.MT88.4 R20, [R217+0x9800] ;  /* 0x00980000d914783b */ /* 0x000e620000004200 */
[----:B------:R-:W-:Y:S01]  /*6350*/  MOV R56, R165 ;  /* 0x000000a500387202 */ /* 0x000fe20000000f00 */
[--C-:B------:R-:W-:Y:S01]  /*6360*/  FFMA.FTZ R165, R128, c[0x0][0x23c], -R7.reuse ;  /* 0x00008f0080a57a23 */ /* 0x100fe20000010807 */
[----:B------:R-:W-:Y:S01]  /*6370*/  MOV R59, R63 ;  /* 0x0000003f003b7202 */ /* 0x000fe20000000f00 */
[----:B------:R-:W-:Y:S01]  /*6380*/  FFMA.FTZ R166, R125, c[0x0][0x23c], -R7 ;  /* 0x00008f007da67a23 */ /* 0x000fe20000010807 */
[----:B------:R-:W-:Y:S01]  /*6390*/  MOV R58, R64 ;  /* 0x00000040003a7202 */ /* 0x000fe20000000f00 */
[----:B------:R-:W-:Y:S01]  /*63a0*/  IMAD.MOV.U32 R64, RZ, RZ, R65 ;  /* 0x000000ffff407224 */ /* 0x000fe200078e0041 */
[----:B------:R-:W-:Y:S01]  /*63b0*/  MOV R65, R168 ;  /* 0x000000a800417202 */ /* 0x000fe20000000f00 */
[----:B------:R-:W-:Y:S01]  /*63c0*/  FFMA.FTZ R168, R124, c[0x0][0x23c], -R7 ;  /* 0x00008f007ca87a23 */ /* 0x000fe20000010807 */
[----:B------:R-:W-:Y:S01]  /*63d0*/  MOV R63, R131 ;  /* 0x00000083003f7202 */ /* 0x000fe20000000f00 */
[--C-:B------:R-:W-:Y:S01]  /*63e0*/  FFMA.FTZ R131, R210, c[0x0][0x23c], -R6.reuse ;  /* 0x00008f00d2837a23 */ /* 0x100fe20000010806 */
[----:B------:R-:W-:Y:S01]  /*63f0*/  MOV R175, R67 ;  /* 0x0000004300af7202 */ /* 0x000fe20000000f00 */
[----:B------:R-:W-:Y:S01]  /*6400*/  FFMA.FTZ R128, R179, c[0x0][0x23c], -R6 ;  /* 0x00008f00b3807a23 */ /* 0x000fe20000010806 */
[-C--:B-1----:R-:W-:Y:S08]  /*6410*/  HMMA.16816.F32.BF16 R112, R12, R20.reuse, R44 ;  /* 0x000000140c70723c */ /* 0x082ff0000004182c */
[C---:B------:R-:W-:Y:S08]  /*6420*/  HMMA.16816.F32.BF16 R44, R8.reuse, R20, R40 ;  /* 0x00000014082c723c */ /* 0x040ff00000041828 */
[-C--:B------:R-:W-:Y:S08]  /*6430*/  HMMA.16816.F32.BF16 R40, R8, R22.reuse, R36 ;  /* 0x000000160828723c */ /* 0x080ff00000041824 */
[C---:B------:R-:W-:Y:S01]  /*6440*/  HMMA.16816.F32.BF16 R92, R12.reuse, R22, R48 ;  /* 0x000000160c5c723c */ /* 0x040fe20000041830 */
[----:B------:R-:W1:Y:S07]  /*6450*/  LDSM.16.MT88.4 R20, [R218+0x9800] ;  /* 0x00980000da14783b */ /* 0x000e6e0000004200 */
[-C--:B-1----:R-:W-:Y:S07]  /*6460*/  HMMA.16816.F32.BF16 R68, R12, R20.reuse, R28 ;  /* 0x000000140c44723c */ /* 0x082fee000004181c */
[----:B------:R-:W-:Y:S01]  /*6470*/  IMAD.MOV.U32 R31, RZ, RZ, R147 ;  /* 0x000000ffff1f7224 */ /* 0x000fe200078e0093 */
[----:B------:R-:W-:Y:S01]  /*6480*/  HMMA.16816.F32.BF16 R36, R8, R20, R84 ;  /* 0x000000140824723c */ /* 0x000fe20000041854 */
[----:B------:R1:W-:Y:S01]  /*6490*/  MUFU.EX2 R20, R2 ;  /* 0x0000000200147308 */ /* 0x0003e20000000800 */
[----:B------:R-:W-:-:S02]  /*64a0*/  IMAD.MOV.U32 R147, RZ, RZ, R129 ;  /* 0x000000ffff937224 */ /* 0x000fc400078e0081 */
[----:B------:R-:W-:Y:S01]  /*64b0*/  MOV R29, R31 ;  /* 0x0000001f001d7202 */ /* 0x000fe20000000f00 */
[----:B------:R-:W-:Y:S01]  /*64c0*/  FFMA.FTZ R129, R201, c[0x0][0x23c], -R6 ;  /* 0x00008f00c9817a23 */ /* 0x000fe20000010806 */
[----:B------:R-:W-:Y:S02]  /*64d0*/  MOV R31, R57 ;  /* 0x00000039001f7202 */ /* 0x000fe40000000f00 */
[----:B------:R-:W-:Y:S01]  /*64e0*/  MOV R57, R240 ;  /* 0x000000f000397202 */ /* 0x000fe20000000f00 */
[----:B------:R-:W-:Y:S01]  /*64f0*/  IMAD.MOV.U32 R87, RZ, RZ, R29 ;  /* 0x000000ffff577224 */ /* 0x000fe200078e001d */
[----:B------:R-:W-:Y:S01]  /*6500*/  HMMA.16816.F32.BF16 R48, R12, R22, R24 ;  /* 0x000000160c30723c */ /* 0x000fe20000041818 */
[----:B------:R-:W2:Y:S01]  /*6510*/  LDSM.16.MT88.4 R12, [R216+0xa000] ;  /* 0x00a00000d80c783b */ /* 0x000ea20000004200 */
[----:B------:R-:W-:Y:S02]  /*6520*/  MOV R29, R31 ;  /* 0x0000001f001d7202 */ /* 0x000fe40000000f00 */
[----:B------:R-:W-:-:S02]  /*6530*/  MOV R21, R87 ;  /* 0x0000005700157202 */ /* 0x000fc40000000f00 */
[----:B------:R-:W-:Y:S01]  /*6540*/  MOV R31, R57 ;  /* 0x00000039001f7202 */ /* 0x000fe20000000f00 */
[----:B-1----:R-:W-:Y:S01]  /*6550*/  FFMA.FTZ R2, R236, c[0x0][0x23c], -R7 ;  /* 0x00008f00ec027a23 */ /* 0x002fe20000010807 */
[----:B------:R-:W-:Y:S01]  /*6560*/  MOV R85, R29 ;  /* 0x0000001d00557202 */ /* 0x000fe20000000f00 */
[----:B------:R-:W-:Y:S01]  /*6570*/  IMAD.MOV.U32 R57, RZ, RZ, R59 ;  /* 0x000000ffff397224 */ /* 0x000fe200078e003b */
[----:B------:R-:W-:Y:S01]  /*6580*/  MOV R59, R170 ;  /* 0x000000aa003b7202 */ /* 0x000fe20000000f00 */
[----:B------:R1:W-:Y:S01]  /*6590*/  MUFU.EX2 R86, R2 ;  /* 0x0000000200567308 */ /* 0x0003e20000000800 */
[----:B------:R-:W-:Y:S01]  /*65a0*/  FFMA.FTZ R29, R212, c[0x0][0x23c], -R5 ;  /* 0x00008f00d41d7a23 */ /* 0x000fe20000010805 */
[----:B------:R-:W-:Y:S01]  /*65b0*/  HMMA.16816.F32.BF16 R32, R8, R22, R80 ;  /* 0x000000160820723c */ /* 0x000fe20000041850 */
[----:B------:R-:W-:Y:S01]  /*65c0*/  IMAD.MOV.U32 R87, RZ, RZ, R31 ;  /* 0x000000ffff577224 */ /* 0x000fe200078e001f */
[----:B------:R-:W-:Y:S01]  /*65d0*/  MOV R251, R147 ;  /* 0x0000009300fb7202 */ /* 0x000fe20000000f00 */
[----:B------:R-:W-:-:S02]  /*65e0*/  FFMA.FTZ R170, R142, c[0x0][0x23c], -R6 ;  /* 0x00008f008eaa7a23 */ /* 0x000fc40000010806 */
[--C-:B------:R-:W-:Y:S02]  /*65f0*/  FFMA.FTZ R27, R205, c[0x0][0x23c], -R5.reuse ;  /* 0x00008f00cd1b7a23 */ /* 0x100fe40000010805 */
[----:B------:R-:W-:Y:S01]  /*6600*/  FFMA.FTZ R142, R185, c[0x0][0x23c], -R5 ;  /* 0x00008f00b98e7a23 */ /* 0x000fe20000010805 */
[----:B------:R-:W-:Y:S01]  /*6610*/  MOV R82, R121 ;  /* 0x0000007900527202 */ /* 0x000fe20000000f00 */
[--C-:B------:R-:W-:Y:S01]  /*6620*/  FFMA.FTZ R24, R235, c[0x0][0x23c], -R0.reuse ;  /* 0x00008f00eb187a23 */ /* 0x100fe20000010800 */
[----:B------:R-:W-:Y:S01]  /*6630*/  MOV R83, R122 ;  /* 0x0000007a00537202 */ /* 0x000fe20000000f00 */
[--C-:B------:R-:W-:Y:S01]  /*6640*/  FFMA.FTZ R26, R247, c[0x0][0x23c], -R0.reuse ;  /* 0x00008f00f71a7a23 */ /* 0x100fe20000010800 */
[----:B------:R-:W-:Y:S01]  /*6650*/  MOV R247, R63 ;  /* 0x0000003f00f77202 */ /* 0x000fe20000000f00 */
[----:B------:R-:W-:Y:S02]  /*6660*/  FFMA.FTZ R25, R239, c[0x0][0x23c], -R0 ;  /* 0x00008f00ef197a23 */ /* 0x000fe40000010800 */
[----:B-1----:R-:W-:-:S02]  /*6670*/  FFMA.FTZ R2, R213, c[0x0][0x23c], -R7 ;  /* 0x00008f00d5027a23 */ /* 0x002fc40000010807 */
[----:B------:R-:W-:Y:S01]  /*6680*/  MUFU.EX2 R213, R4 ;  /* 0x0000000400d57308 */ /* 0x000fe20000000800 */
[----:B------:R-:W-:Y:S02]  /*6690*/  FFMA.FTZ R147, R184, c[0x0][0x23c], -R0 ;  /* 0x00008f00b8937a23 */ /* 0x000fe40000010800 */
[----:B------:R-:W-:Y:S02]  /*66a0*/  IMAD.MOV.U32 R184, RZ, RZ, R64 ;  /* 0x000000ffffb87224 */ /* 0x000fe400078e0040 */
[----:B------:R-:W-:Y:S02]  /*66b0*/  IMAD.MOV.U32 R81, RZ, RZ, R123 ;  /* 0x000000ffff517224 */ /* 0x000fe400078e007b */
[----:B------:R-:W-:Y:S01]  /*66c0*/  FADD.FTZ R80, R189, R188 ;  /* 0x000000bcbd507221 */ /* 0x000fe20000010000 */
[----:B------:R1:W-:Y:S02]  /*66d0*/  MUFU.EX2 R28, R2 ;  /* 0x00000002001c7308 */ /* 0x0003e40000000800 */
[----:B-1----:R-:W-:-:S06]  /*66e0*/  FFMA.FTZ R2, R203, c[0x0][0x23c], -R7 ;  /* 0x00008f00cb027a23 */ /* 0x002fcc0000010807 */
[----:B------:R1:W-:Y:S02]  /*66f0*/  MUFU.EX2 R60, R2 ;  /* 0x00000002003c7308 */ /* 0x0003e40000000800 */
[----:B-1----:R-:W-:-:S06]  /*6700*/  FFMA.FTZ R2, R238, c[0x0][0x23c], -R6 ;  /* 0x00008f00ee027a23 */ /* 0x002fcc0000010806 */
[----:B------:R1:W-:Y:S02]  /*6710*/  MUFU.EX2 R243, R2 ;  /* 0x0000000200f37308 */ /* 0x0003e40000000800 */
[----:B-1----:R-:W-:-:S06]  /*6720*/  FFMA.FTZ R2, R237, c[0x0][0x23c], -R6 ;  /* 0x00008f00ed027a23 */ /* 0x002fcc0000010806 */
[----:B------:R1:W3:Y:S02]  /*6730*/  MUFU.EX2 R244, R2 ;  /* 0x0000000200f47308 */ /* 0x0002e40000000800 */
[----:B-1----:R-:W-:Y:S01]  /*6740*/  FFMA.FTZ R2, R211, c[0x0][0x23c], -R6 ;  /* 0x00008f00d3027a23 */ /* 0x002fe20000010806 */
[----:B---3--:R-:W-:-:S05]  /*6750*/  F2FP.BF16.PACK_AB R9, R244, R243 ;  /* 0x000000f3f409723e */ /* 0x008fca00000010ff */
[----:B------:R-:W-:Y:S08]  /*6760*/  MUFU.EX2 R211, R27 ;  /* 0x0000001b00d37308 */ /* 0x000ff00000000800 */
[----:B------:R1:W3:Y:S02]  /*6770*/  MUFU.EX2 R30, R2 ;  /* 0x00000002001e7308 */ /* 0x0002e40000000800 */
[----:B-1----:R-:W-:-:S06]  /*6780*/  FFMA.FTZ R2, R208, c[0x0][0x23c], -R6 ;  /* 0x00008f00d0027a23 */ /* 0x002fcc0000010806 */
[----:B------:R1:W4:Y:S02]  /*6790*/  MUFU.EX2 R242, R2 ;  /* 0x0000000200f27308 */ /* 0x0003240000000800 */
[----:B-1----:R-:W-:Y:S01]  /*67a0*/  FFMA.FTZ R2, R249, c[0x0][0x23c], -R5 ;  /* 0x00008f00f9027a23 */ /* 0x002fe20000010805 */
[----:B------:R-:W-:Y:S01]  /*67b0*/  MOV R249, R60 ;  /* 0x0000003c00f97202 */ /* 0x000fe20000000f00 */
[----:B------:R-:W-:Y:S02]  /*67c0*/  IMAD.MOV.U32 R60, RZ, RZ, R62 ;  /* 0x000000ffff3c7224 */ /* 0x000fe400078e003e */
[----:B------:R-:W-:Y:S02]  /*67d0*/  IMAD.MOV.U32 R62, RZ, RZ, R241 ;  /* 0x000000ffff3e7224 */ /* 0x000fe400078e00f1 */
[----:B------:R1:W-:Y:S03]  /*67e0*/  MUFU.EX2 R241, R2 ;  /* 0x0000000200f17308 */ /* 0x0003e60000000800 */
[----:B------:R-:W-:Y:S01]  /*67f0*/  MOV R239, R62 ;  /* 0x0000003e00ef7202 */ /* 0x000fe20000000f00 */
[----:B-1----:R-:W-:Y:S01]  /*6800*/  FFMA.FTZ R2, R248, c[0x0][0x23c], -R5 ;  /* 0x00008f00f8027a23 */ /* 0x002fe20000010805 */
[----:B---3--:R-:W-:Y:S01]  /*6810*/  MOV R248, R30 ;  /* 0x0000001e00f87202 */ /* 0x008fe20000000f00 */
[----:B------:R-:W-:Y:S01]  /*6820*/  IMAD.MOV.U32 R30, RZ, RZ, R56 ;  /* 0x000000ffff1e7224 */ /* 0x000fe200078e0038 */
[----:B------:R-:W-:Y:S01]  /*6830*/  MOV R56, R144 ;  /* 0x0000009000387202 */ /* 0x000fe20000000f00 */
[----:B------:R1:W3:Y:S01]  /*6840*/  MUFU.EX2 R240, R2 ;  /* 0x0000000200f07308 */ /* 0x0002e20000000800 */
[----:B------:R-:W-:Y:S01]  /*6850*/  IMAD.MOV.U32 R144, RZ, RZ, R167 ;  /* 0x000000ffff907224 */ /* 0x000fe200078e00a7 */
[----:B----4-:R-:W-:Y:S01]  /*6860*/  F2FP.BF16.PACK_AB R11, R242, R248 ;  /* 0x000000f8f20b723e */ /* 0x010fe200000010ff */
[----:B------:R-:W-:-:S02]  /*6870*/  FFMA.FTZ R167, R146, c[0x0][0x23c], -R6 ;  /* 0x00008f0092a77a23 */ /* 0x000fc40000010806 */
[--C-:B------:R-:W-:Y:S01]  /*6880*/  FFMA.FTZ R146, R186, c[0x0][0x23c], -R0.reuse ;  /* 0x00008f00ba927a23 */ /* 0x100fe20000010800 */
[----:B------:R-:W-:Y:S01]  /*6890*/  MOV R235, R144 ;  /* 0x0000009000eb7202 */ /* 0x000fe20000000f00 */
[----:B------:R-:W-:Y:S01]  /*68a0*/  FFMA.FTZ R144, R209, c[0x0][0x23c], -R0 ;  /* 0x00008f00d1907a23 */ /* 0x000fe20000010800 */
[----:B------:R-:W-:Y:S01]  /*68b0*/  MOV R186, R119 ;  /* 0x0000007700ba7202 */ /* 0x000fe20000000f00 */
[----:B------:R-:W-:Y:S01]  /*68c0*/  MUFU.EX2 R209, R29 ;  /* 0x0000001d00d17308 */ /* 0x000fe20000000800 */
[----:B-1----:R-:W-:Y:S01]  /*68d0*/  FFMA.FTZ R2, R245, c[0x0][0x23c], -R5 ;  /* 0x00008f00f5027a23 */ /* 0x002fe20000010805 */
[----:B------:R-:W-:Y:S02]  /*68e0*/  MOV R245, R28 ;  /* 0x0000001c00f57202 */ /* 0x000fe40000000f00 */
[----:B------:R-:W-:-:S04]  /*68f0*/  MOV R28, R30 ;  /* 0x0000001e001c7202 */ /* 0x000fc80000000f00 */
[----:B------:R1:W-:Y:S01]  /*6900*/  MUFU.EX2 R238, R2 ;  /* 0x0000000200ee7308 */ /* 0x0003e20000000800 */
[----:B------:R-:W-:Y:S01]  /*6910*/  IMAD.MOV.U32 R30, RZ, RZ, R56 ;  /* 0x000000ffff1e7224 */ /* 0x000fe200078e0038 */
[----:B------:R-:W-:Y:S01]  /*6920*/  MOV R56, R58 ;  /* 0x0000003a00387202 */ /* 0x000fe20000000f00 */
[----:B------:R-:W-:Y:S01]  /*6930*/  IMAD.MOV.U32 R84, RZ, RZ, R28 ;  /* 0x000000ffff547224 */ /* 0x000fe200078e001c */
[----:B------:R-:W-:Y:S01]  /*6940*/  MOV R58, R60 ;  /* 0x0000003c003a7202 */ /* 0x000fe20000000f00 */
[----:B------:R-:W-:Y:S01]  /*6950*/  IMAD.MOV.U32 R60, RZ, RZ, R196 ;  /* 0x000000ffff3c7224 */ /* 0x000fe200078e00c4 */
[----:B------:R-:W-:Y:S01]  /*6960*/  MOV R31, R56 ;  /* 0x00000038001f7202 */ /* 0x000fe20000000f00 */
[----:B------:R-:W-:Y:S01]  /*6970*/  FFMA.FTZ R196, R141, c[0x0][0x23c], -R6 ;  /* 0x00008f008dc47a23 */ /* 0x000fe20000010806 */
[----:B------:R-:W-:Y:S01]  /*6980*/  MOV R56, R57 ;  /* 0x0000003900387202 */ /* 0x000fe20000000f00 */
[----:B------:R-:W-:Y:S01]  /*6990*/  IMAD.MOV.U32 R57, RZ, RZ, R58 ;  /* 0x000000ffff397224 */ /* 0x000fe200078e003a */
[----:B------:R-:W-:Y:S01]  /*69a0*/  MOV R58, R59 ;  /* 0x0000003b003a7202 */ /* 0x000fe20000000f00 */
[--C-:B------:R-:W-:Y:S01]  /*69b0*/  FFMA.FTZ R28, R206, c[0x0][0x23c], -R5.reuse ;  /* 0x00008f00ce1c7a23 */ /* 0x100fe20000010805 */
[----:B------:R-:W-:Y:S01]  /*69c0*/  MOV R59, R60 ;  /* 0x0000003c003b7202 */ /* 0x000fe20000000f00 */
[----:B------:R-:W-:Y:S01]  /*69d0*/  IMAD.MOV.U32 R60, RZ, RZ, R156 ;  /* 0x000000ffff3c7224 */ /* 0x000fe200078e009c */
[----:B------:R-:W-:Y:S01]  /*69e0*/  F2FP.BF16.PACK_AB R10, R249, R245 ;  /* 0x000000f5f90a723e */ /* 0x000fe200000010ff */
[--C-:B-1----:R-:W-:Y:S01]  /*69f0*/  FFMA.FTZ R2, R246, c[0x0][0x23c], -R5.reuse ;  /* 0x00008f00f6027a23 */ /* 0x102fe20000010805 */
[----:B------:R-:W-:Y:S01]  /*6a00*/  MOV R246, R86 ;  /* 0x0000005600f67202 */ /* 0x000fe20000000f00 */
[--C-:B------:R-:W-:Y:S01]  /*6a10*/  FFMA.FTZ R141, R178, c[0x0][0x23c], -R5.reuse ;  /* 0x00008f00b28d7a23 */ /* 0x100fe20000010805 */
[----:B------:R-:W-:Y:S01]  /*6a20*/  MOV R86, R30 ;  /* 0x0000001e00567202 */ /* 0x000fe20000000f00 */
[----:B------:R1:W4:Y:S01]  /*6a30*/  MUFU.EX2 R237, R2 ;  /* 0x0000000200ed7308 */ /* 0x0003220000000800 */
[--C-:B------:R-:W-:Y:S01]  /*6a40*/  FFMA.FTZ R30, R215, c[0x0][0x23c], -R5.reuse ;  /* 0x00008f00d71e7a23 */ /* 0x100fe20000010805 */
[----:B---3--:R-:W-:Y:S01]  /*6a50*/  F2FP.BF16.PACK_AB R4, R240, R241 ;  /* 0x000000f1f004723e */ /* 0x008fe200000010ff */
[----:B------:R-:W-:-:S02]  /*6a60*/  FFMA.FTZ R156, R169, c[0x0][0x23c], -R5 ;  /* 0x00008f00a99c7a23 */ /* 0x000fc40000010805 */
[----:B------:R-:W-:-:S03]  /*6a70*/  IMAD.MOV.U32 R169, RZ, RZ, R66 ;  /* 0x000000ffffa97224 */ /* 0x000fc600078e0042 */
[----:B------:R-:W-:Y:S01]  /*6a80*/  MUFU.EX2 R206, R25 ;  /* 0x0000001900ce7308 */ /* 0x000fe20000000800 */
[----:B-1----:R-:W-:Y:S01]  /*6a90*/  FFMA.FTZ R2, R21, c[0x0][0x23c], -R0 ;  /* 0x00008f0015027a23 */ /* 0x002fe20000010800 */
[----:B------:R-:W-:-:S06]  /*6aa0*/  MOV R21, R84 ;  /* 0x0000005400157202 */ /* 0x000fcc0000000f00 */
[----:B------:R-:W-:Y:S01]  /*6ab0*/  MUFU.EX2 R207, R30 ;  /* 0x0000001e00cf7308 */ /* 0x000fe20000000800 */
[----:B------:R-:W-:Y:S01]  /*6ac0*/  MOV R84, R85 ;  /* 0x0000005500547202 */ /* 0x000fe20000000f00 */
[----:B------:R-:W-:Y:S01]  /*6ad0*/  IMAD.MOV.U32 R85, RZ, RZ, R86 ;  /* 0x000000ffff557224 */ /* 0x000fe200078e0056 */
[----:B------:R-:W-:Y:S02]  /*6ae0*/  MOV R86, R87 ;  /* 0x0000005700567202 */ /* 0x000fe40000000f00 */
[----:B------:R-:W-:Y:S01]  /*6af0*/  MOV R87, R31 ;  /* 0x0000001f00577202 */ /* 0x000fe20000000f00 */
[----:B------:R-:W-:Y:S01]  /*6b00*/  IMAD.MOV.U32 R31, RZ, RZ, R56 ;  /* 0x000000ffff1f7224 */ /* 0x000fe200078e0038 */
[----:B------:R-:W-:Y:S01]  /*6b10*/  MOV R56, R57 ;  /* 0x0000003900387202 */ /* 0x000fe20000000f00 */
[----:B------:R1:W-:Y:S01]  /*6b20*/  MUFU.EX2 R215, R2 ;  /* 0x0000000200d77308 */ /* 0x0003e20000000800 */
[----:B------:R-:W-:Y:S01]  /*6b30*/  MOV R57, R58 ;  /* 0x0000003a00397202 */ /* 0x000fe20000000f00 */
[----:B------:R-:W-:Y:S01]  /*6b40*/  IMAD.MOV.U32 R58, RZ, RZ, R59 ;  /* 0x000000ffff3a7224 */ /* 0x000fe200078e003b */
[----:B------:R-:W-:Y:S01]  /*6b50*/  MOV R59, R60 ;  /* 0x0000003c003b7202 */ /* 0x000fe20000000f00 */
[----:B------:R-:W-:Y:S01]  /*6b60*/  IMAD.MOV.U32 R202, RZ, RZ, R84 ;  /* 0x000000ffffca7224 */ /* 0x000fe200078e0054 */
[----:B------:R-:W-:Y:S01]  /*6b70*/  MOV R60, R61 ;  /* 0x0000003d003c7202 */ /* 0x000fe20000000f00 */
[----:B------:R-:W-:Y:S01]  /*6b80*/  IMAD.MOV.U32 R61, RZ, RZ, R157 ;  /* 0x000000ffff3d7224 */ /* 0x000fe200078e009d */
[----:B----4-:R-:W-:Y:S01]  /*6b90*/  F2FP.BF16.PACK_AB R6, R237, R238 ;  /* 0x000000eeed06723e */ /* 0x010fe200000010ff */
[----:B------:R-:W-:Y:S01]  /*6ba0*/  FFMA.FTZ R157, R160, c[0x0][0x23c], -R5 ;  /* 0x00008f00a09d7a23 */ /* 0x000fe20000010805 */
[----:B------:R-:W-:Y:S01]  /*6bb0*/  MOV R172, R31 ;  /* 0x0000001f00ac7202 */ /* 0x000fe20000000f00 */
[--C-:B------:R-:W-:Y:S01]  /*6bc0*/  FFMA.FTZ R160, R174, c[0x0][0x23c], -R0.reuse ;  /* 0x00008f00aea07a23 */ /* 0x100fe20000010800 */
[----:B------:R-:W-:Y:S01]  /*6bd0*/  MOV R174, R161 ;  /* 0x000000a100ae7202 */ /* 0x000fe20000000f00 */
[--C-:B------:R-:W-:Y:S01]  /*6be0*/  FFMA.FTZ R31, R214, c[0x0][0x23c], -R0.reuse ;  /* 0x00008f00d61f7a23 */ /* 0x100fe20000010800 */
[----:B------:R-:W-:Y:S01]  /*6bf0*/  MOV R178, R61 ;  /* 0x0000003d00b27202 */ /* 0x000fe20000000f00 */
[--C-:B------:R-:W-:Y:S01]  /*6c00*/  FFMA.FTZ R161, R171, c[0x0][0x23c], -R0.reuse ;  /* 0x00008f00aba17a23 */ /* 0x100fe20000010800 */
[----:B------:R-:W-:Y:S01]  /*6c10*/  MOV R171, R65 ;  /* 0x0000004100ab7202 */ /* 0x000fe20000000f00 */
[----:B-1----:R-:W-:Y:S01]  /*6c20*/  FFMA.FTZ R2, R252, c[0x0][0x23c], -R0 ;  /* 0x00008f00fc027a23 */ /* 0x002fe20000010800 */
[----:B------:R-:W-:Y:S01]  /*6c30*/  MOV R252, R20 ;  /* 0x0000001400fc7202 */ /* 0x000fe20000000f00 */
[----:B------:R-:W-:Y:S01]  /*6c40*/  IMAD.MOV.U32 R185, RZ, RZ, R60 ;  /* 0x000000ffffb97224 */ /* 0x000fe200078e003c */
[----:B------:R-:W-:Y:S01]  /*6c50*/  MOV R203, R21 ;  /* 0x0000001500cb7202 */ /* 0x000fe20000000f00 */
[----:B------:R1:W3:Y:S01]  /*6c60*/  MUFU.EX2 R236, R2 ;  /* 0x0000000200ec7308 */ /* 0x0002e20000000800 */
[----:B------:R-:W-:Y:S01]  /*6c70*/  F2FP.BF16.PACK_AB R8, R246, R252 ;  /* 0x000000fcf608723e */ /* 0x000fe200000010ff */
[----:B------:R-:W-:Y:S01]  /*6c80*/  IMAD.MOV.U32 R179, RZ, RZ, R57 ;  /* 0x000000ffffb37224 */ /* 0x000fe200078e0039 */
[----:B------:R-:W-:Y:S01]  /*6c90*/  MOV R201, R56 ;  /* 0x0000003800c97202 */ /* 0x000fe20000000f00 */
[----:B------:R-:W-:Y:S01]  /*6ca0*/  IMAD.MOV.U32 R214, RZ, RZ, R117 ;  /* 0x000000ffffd67224 */ /* 0x000fe200078e0075 */
[----:B------:R-:W-:Y:S01]  /*6cb0*/  MOV R177, R58 ;  /* 0x0000003a00b17202 */ /* 0x000fe20000000f00 */
[----:B------:R-:W4:Y:S01]  /*6cc0*/  LDSM.16.MT88.4 R20, [R217+0xa000] ;  /* 0x00a00000d914783b */ /* 0x000f220000004200 */
[----:B------:R-:W-:Y:S01]  /*6cd0*/  MOV R205, R59 ;  /* 0x0000003b00cd7202 */ /* 0x000fe20000000f00 */
[----:B--2---:R-:W-:Y:S01]  /*6ce0*/  HMMA.16816.F32.BF16 R124, R8, R12, R108 ;  /* 0x0000000c087c723c */ /* 0x004fe2000004186c */
[----:B------:R-:W-:Y:S01]  /*6cf0*/  MOV R200, R85 ;  /* 0x0000005500c87202 */ /* 0x000fe20000000f00 */
[----:B------:R-:W-:Y:S01]  /*6d00*/  IMAD.MOV.U32 R173, RZ, RZ, R87 ;  /* 0x000000ffffad7224 */ /* 0x000fe200078e0057 */
[----:B------:R-:W-:Y:S01]  /*6d10*/  MOV R208, R86 ;  /* 0x0000005600d07202 */ /* 0x000fe20000000f00 */
[----:B------:R-:W-:Y:S01]  /*6d20*/  MUFU.EX2 R210, R28 ;  /* 0x0000001c00d27308 */ /* 0x000fe20000000800 */
[----:B-1----:R-:W-:Y:S01]  /*6d30*/  FFMA.FTZ R2, R250, c[0x0][0x23c], -R0 ;  /* 0x00008f00fa027a23 */ /* 0x002fe20000010800 */
[----:B---3--:R-:W-:Y:S01]  /*6d40*/  F2FP.BF16.PACK_AB R5, R236, R215 ;  /* 0x000000d7ec05723e */ /* 0x008fe200000010ff */
[----:B------:R-:W-:-:S05]  /*6d50*/  IMAD.MOV.U32 R250, RZ, RZ, R145 ;  /* 0x000000fffffa7224 */ /* 0x000fca00078e0091 */
[----:B------:R-:W1:Y:S01]  /*6d60*/  MUFU.EX2 R212, R2 ;  /* 0x0000000200d47308 */ /* 0x000e620000000800 */
[----:B------:R-:W-:Y:S01]  /*6d70*/  FFMA.FTZ R145, R187, c[0x0][0x23c], -R0 ;  /* 0x00008f00bb917a23 */ /* 0x000fe20000010800 */
[----:B------:R-:W-:Y:S01]  /*6d80*/  MOV R187, R118 ;  /* 0x0000007600bb7202 */ /* 0x000fe20000000f00 */
[----:B------:R-:W-:Y:S01]  /*6d90*/  FADD.FTZ R0, R193, R192 ;  /* 0x000000c0c1007221 */ /* 0x000fe20000010000 */
[----:B------:R-:W-:Y:S01]  /*6da0*/  MOV R192, R116 ;  /* 0x0000007400c07202 */ /* 0x000fe20000000f00 */
[----:B------:R-:W-:Y:S02]  /*6db0*/  IMAD.MOV.U32 R193, RZ, RZ, R120 ;  /* 0x000000ffffc17224 */ /* 0x000fe400078e0078 */
[----:B------:R-:W-:Y:S02]  /*6dc0*/  HMMA.16816.F32.BF16 R120, R8, R14, R96 ;  /* 0x0000000e0878723c */ /* 0x000fe40000041860 */
[----:B------:R-:W-:Y:S01]  /*6dd0*/  FADD.FTZ R0, R193, R0 ;  /* 0x00000000c1007221 */ /* 0x000fe20000010000 */
[----:B-1----:R-:W-:Y:S01]  /*6de0*/  F2FP.BF16.PACK_AB R7, R212, R213 ;  /* 0x000000d5d407723e */ /* 0x002fe200000010ff */
[----:B------:R-:W-:-:S06]  /*6df0*/  FADD.FTZ R2, R191, R190 ;  /* 0x000000bebf027221 */ /* 0x000fcc0000010000 */
[C---:B------:R-:W-:Y:S08]  /*6e00*/  HMMA.16816.F32.BF16 R64, R4.reuse, R12, R104 ;  /* 0x0000000c0440723c */ /* 0x040ff00000041868 */
[----:B------:R-:W-:Y:S01]  /*6e10*/  HMMA.16816.F32.BF16 R60, R4, R14, R100 ;  /* 0x0000000e043c723c */ /* 0x000fe20000041864 */
[----:B------:R-:W1:Y:S01]  /*6e20*/  LDSM.16.MT88.4 R12, [R219+0xa000] ;  /* 0x00a00000db0c783b */ /* 0x000e620000004200 */
[----:B------:R-:W-:-:S06]  /*6e30*/  MOV R190, R171 ;  /* 0x000000ab00be7202 */ /* 0x000fcc0000000f00 */
[-C--:B----4-:R-:W-:Y:S08]  /*6e40*/  HMMA.16816.F32.BF16 R96, R8, R20.reuse, R112 ;  /* 0x000000140860723c */ /* 0x090ff00000041870 */
[C---:B------:R-:W-:Y:S08]  /*6e50*/  HMMA.16816.F32.BF16 R44, R4.reuse, R20, R44 ;  /* 0x00000014042c723c */ /* 0x040ff0000004182c */
[-C--:B------:R-:W-:Y:S08]  /*6e60*/  HMMA.16816.F32.BF16 R40, R4, R22.reuse, R40 ;  /* 0x000000160428723c */ /* 0x080ff00000041828 */
[----:B------:R-:W-:Y:S01]  /*6e70*/  HMMA.16816.F32.BF16 R92, R8, R22, R92 ;  /* 0x00000016085c723c */ /* 0x000fe2000004185c */
[----:B------:R-:W-:Y:S01]  /*6e80*/  IMAD.MOV.U32 R193, RZ, RZ, R174 ;  /* 0x000000ffffc17224 */ /* 0x000fe200078e00ae */
[----:B------:R-:W-:Y:S01]  /*6e90*/  MOV R191, R192 ;  /* 0x000000c000bf7202 */ /* 0x000fe20000000f00 */
[----:B------:R-:W2:Y:S01]  /*6ea0*/  MUFU.EX2 R115, R26 ;  /* 0x0000001a00737308 */ /* 0x000ea20000000800 */
[----:B------:R-:W-:-:S02]  /*6eb0*/  FADD.FTZ R0, R229, R0 ;  /* 0x00000000e5007221 */ /* 0x000fc40000010000 */
[----:B------:R-:W-:Y:S02]  /*6ec0*/  FADD.FTZ R2, R232, R2 ;  /* 0x00000002e8027221 */ /* 0x000fe40000010000 */
[-C--:B-1----:R-:W-:Y:S08]  /*6ed0*/  HMMA.16816.F32.BF16 R116, R8, R12.reuse, R88 ;  /* 0x0000000c0874723c */ /* 0x082ff00000041858 */
[C---:B------:R-:W-:Y:S08]  /*6ee0*/  HMMA.16816.F32.BF16 R56, R4.reuse, R12, R76 ;  /* 0x0000000c0438723c */ /* 0x040ff0000004184c */
[-C--:B------:R-:W-:Y:S08]  /*6ef0*/  HMMA.16816.F32.BF16 R52, R4, R14.reuse, R52 ;  /* 0x0000000e0434723c */ /* 0x080ff00000041834 */
[----:B------:R-:W-:Y:S01]  /*6f00*/  HMMA.16816.F32.BF16 R108, R8, R14, R72 ;  /* 0x0000000e086c723c */ /* 0x000fe20000041848 */
[----:B------:R-:W1:Y:S01]  /*6f10*/  LDSM.16.MT88.4 R12, [R218+0xa000] ;  /* 0x00a00000da0c783b */ /* 0x000e620000004200 */
[----:B------:R-:W-:Y:S01]  /*6f20*/  MOV R171, R235 ;  /* 0x000000eb00ab7202 */ /* 0x000fe20000000f00 */
[----:B------:R-:W-:Y:S01]  /*6f30*/  IMAD.MOV.U32 R235, RZ, RZ, R176 ;  /* 0x000000ffffeb7224 */ /* 0x000fe200078e00b0 */
[----:B------:R-:W-:Y:S01]  /*6f40*/  MOV R176, R178 ;  /* 0x000000b200b07202 */ /* 0x000fe20000000f00 */
[----:B------:R-:W3:Y:S01]  /*6f50*/  LDSM.16.MT88.4 R20, [R219+0xa800] ;  /* 0x00a80000db14783b */ /* 0x000ee20000004200 */
[----:B------:R-:W-:Y:S01]  /*6f60*/  MOV R178, R185 ;  /* 0x000000b900b27202 */ /* 0x000fe20000000f00 */
[----:B------:R-:W-:-:S02]  /*6f70*/  IMAD.MOV.U32 R185, RZ, RZ, R205 ;  /* 0x000000ffffb97224 */ /* 0x000fc400078e00cd */
[----:B------:R4:W-:Y:S01]  /*6f80*/  MUFU.EX2 R205, R24 ;  /* 0x0000001800cd7308 */ /* 0x0009e20000000800 */
[----:B------:R-:W-:Y:S01]  /*6f90*/  MOV R174, R173 ;  /* 0x000000ad00ae7202 */ /* 0x000fe20000000f00 */
[----:B------:R1:W5:Y:S04]  /*6fa0*/  LDL.LU R232, [R1+0x110] ;  /* 0x0001100001e87983 */ /* 0x0003680000300800 */
[----:B----4-:R-:W4:Y:S01]  /*6fb0*/  LDSM.16.MT88.4 R24, [R216+0xa800] ;  /* 0x00a80000d818783b */ /* 0x010f220000004200 */
[C---:B-1----:R-:W-:Y:S08]  /*6fc0*/  HMMA.16816.F32.BF16 R36, R4.reuse, R12, R36 ;  /* 0x0000000c0424723c */ /* 0x042ff00000041824 */
[----:B------:R-:W-:Y:S08]  /*6fd0*/  HMMA.16816.F32.BF16 R32, R4, R14, R32 ;  /* 0x0000000e0420723c */ /* 0x000ff00000041820 */
[C---:B------:R-:W-:Y:S08]  /*6fe0*/  HMMA.16816.F32.BF16 R84, R8.reuse, R12, R68 ;  /* 0x0000000c0854723c */ /* 0x040ff00000041844 */
[----:B------:R-:W-:Y:S01]  /*6ff0*/  HMMA.16816.F32.BF16 R48, R8, R14, R48 ;  /* 0x0000000e0830723c */ /* 0x000fe20000041830 */
[----:B------:R-:W1:Y:S01]  /*7000*/  LDSM.16.MT88.4 R12, [R217+0xa800] ;  /* 0x00a80000d90c783b */ /* 0x000e620000004200 */
[----:B------:R-:W-:Y:S01]  /*7010*/  MOV R173, R208 ;  /* 0x000000d000ad7202 */ /* 0x000fe20000000f00 */
[----:B------:R-:W-:-:S02]  /*7020*/  FADD.FTZ R5, R195, R194 ;  /* 0x000000c2c3057221 */ /* 0x000fc40000010000 */
[----:B------:R-:W1:Y:S01]  /*7030*/  LDSM.16.MT88.4 R8, [R218+0xa800] ;  /* 0x00a80000da08783b */ /* 0x000e620000004200 */
[----:B------:R-:W3:Y:S01]  /*7040*/  MUFU.EX2 R208, R31 ;  /* 0x0000001f00d07308 */ /* 0x000ee20000000800 */
[----:B------:R-:W-:Y:S01]  /*7050*/  FADD.FTZ R4, R231, R80 ;  /* 0x00000050e7047221 */ /* 0x000fe20000010000 */
[----:B------:R-:W-:Y:S01]  /*7060*/  MOV R192, R184 ;  /* 0x000000b800c07202 */ /* 0x000fe20000000f00 */
[----:B------:R-:W-:Y:S01]  /*7070*/  IMAD.MOV.U32 R184, RZ, RZ, R200 ;  /* 0x000000ffffb87224 */ /* 0x000fe200078e00c8 */
[----:B------:R-:W-:Y:S01]  /*7080*/  F2FP.BF16.PACK_AB R6, R211, R210 ;  /* 0x000000d2d306723e */ /* 0x000fe200000010ff */
[----:B------:R-:W-:Y:S01]  /*7090*/  FADD.FTZ R29, R191, R5 ;  /* 0x00000005bf1d7221 */ /* 0x000fe20000010000 */
[----:B--2---:R-:W-:Y:S01]  /*70a0*/  F2FP.BF16.PACK_AB R5, R206, R115 ;  /* 0x00000073ce05723e */ /* 0x004fe200000010ff */
[----:B------:R-:W-:Y:S01]  /*70b0*/  FADD.FTZ R28, R227, R4 ;  /* 0x00000004e31c7221 */ /* 0x000fe20000010000 */
[----:B------:R-:W-:Y:S01]  /*70c0*/  MUFU.EX2 R138, R138 ;  /* 0x0000008a008a7308 */ /* 0x000fe20000000800 */
[----:B------:R-:W-:-:S07]  /*70d0*/  F2FP.BF16.PACK_AB R4, R209, R207 ;  /* 0x000000cfd104723e */ /* 0x000fce00000010ff */
[----:B------:R-:W-:Y:S01]  /*70e0*/  MUFU.EX2 R137, R137 ;  /* 0x0000008900897308 */ /* 0x000fe20000000800 */
[----:B---3--:R-:W-:-:S07]  /*70f0*/  F2FP.BF16.PACK_AB R7, R208, R205 ;  /* 0x000000cdd007723e */ /* 0x008fce00000010ff */
[----:B------:R-:W-:Y:S01]  /*7100*/  MUFU.EX2 R133, R133 ;  /* 0x0000008500857308 */ /* 0x000fe20000000800 */
[----:B------:R-:W-:-:S07]  /*7110*/  MOV R114, R184 ;  /* 0x000000b800727202 */ /* 0x000fce0000000f00 */
[----:B------:R-:W2:Y:S01]  /*7120*/  MUFU.EX2 R132, R132 ;  /* 0x0000008400847308 */ /* 0x000ea20000000800 */
[----:B------:R-:W-:-:S07]  /*7130*/  MOV R191, R193 ;  /* 0x000000c100bf7202 */ /* 0x000fce0000000f00 */
[----:B------:R-:W-:Y:S08]  /*7140*/  MUFU.EX2 R131, R131 ;  /* 0x0000008300837308 */ /* 0x000ff00000000800 */
[----:B------:R-:W3:Y:S08]  /*7150*/  MUFU.EX2 R130, R130 ;  /* 0x0000008200827308 */ /* 0x000ef00000000800 */
[----:B------:R-:W-:Y:S08]  /*7160*/  MUFU.EX2 R129, R129 ;  /* 0x0000008100817308 */ /* 0x000ff00000000800 */
[----:B------:R-:W1:Y:S01]  /*7170*/  MUFU.EX2 R128, R128 ;  /* 0x0000008000807308 */ /* 0x000e620000000800 */
[----:B------:R-:W-:Y:S01]  /*7180*/  IMAD.MOV.U32 R189, RZ, RZ, R171 ;  /* 0x000000ffffbd7224 */ /* 0x000fe200078e00ab */
[----:B------:R-:W-:Y:S01]  /*7190*/  MOV R193, R174 ;  /* 0x000000ae00c17202 */ /* 0x000fe20000000f00 */
[----:B------:R-:W-:Y:S01]  /*71a0*/  IMAD.MOV.U32 R184, RZ, RZ, R81 ;  /* 0x000000ffffb87224 */ /* 0x000fe200078e0051 */
[----:B------:R-:W-:Y:S01]  /*71b0*/  MOV R174, R82 ;  /* 0x0000005200ae7202 */ /* 0x000fe20000000f00 */
[C---:B------:R-:W-:Y:S01]  /*71c0*/  HMMA.16816.F32.BF16 R88, R4.reuse, R20, R56 ;  /* 0x000000140458723c */ /* 0x040fe20000041838 */
[----:B------:R-:W-:Y:S01]  /*71d0*/  MOV R171, R83 ;  /* 0x0000005300ab7202 */ /* 0x000fe20000000f00 */
[----:B------:R-:W-:Y:S01]  /*71e0*/  FADD.FTZ R2, R228, R2 ;  /* 0x00000002e4027221 */ /* 0x000fe20000010000 */
[----:B------:R-:W-:Y:S01]  /*71f0*/  MUFU.EX2 R113, R141 ;  /* 0x0000008d00717308 */ /* 0x000fe20000000800 */
[----:B------:R1:W5:Y:S04]  /*7200*/  LDL.LU R231, [R1+0x10c] ;  /* 0x00010c0001e77983 */ /* 0x0003680000300800 */
[C---:B----4-:R-:W-:Y:S08]  /*7210*/  HMMA.16816.F32.BF16 R104, R4.reuse, R24, R64 ;  /* 0x000000180468723c */ /* 0x050ff00000041840 */
[C---:B------:R-:W-:Y:S08]  /*7220*/  HMMA.16816.F32.BF16 R100, R4.reuse, R26, R60 ;  /* 0x0000001a0464723c */ /* 0x040ff0000004183c */
[C---:B------:R-:W-:Y:S08]  /*7230*/  HMMA.16816.F32.BF16 R80, R4.reuse, R22, R52 ;  /* 0x000000160450723c */ /* 0x040ff00000041834 */
[C---:B-1----:R-:W-:Y:S08]  /*7240*/  HMMA.16816.F32.BF16 R76, R4.reuse, R12, R44 ;  /* 0x0000000c044c723c */ /* 0x042ff0000004182c */
[C---:B------:R-:W-:Y:S08]  /*7250*/  HMMA.16816.F32.BF16 R72, R4.reuse, R14, R40 ;  /* 0x0000000e0448723c */ /* 0x040ff00000041828 */
[C---:B------:R-:W-:Y:S08]  /*7260*/  HMMA.16816.F32.BF16 R68, R4.reuse, R8, R36 ;  /* 0x000000080444723c */ /* 0x040ff00000041824 */
[----:B------:R-:W-:Y:S07]  /*7270*/  HMMA.16816.F32.BF16 R56, R4, R10, R32 ;  /* 0x0000000a0438723c */ /* 0x000fee0000041820 */
[----:B------:R-:W-:-:S02]  /*7280*/  FADD.FTZ R5, R114, R29 ;  /* 0x0000001d72057221 */ /* 0x000fc40000010000 */
[----:B------:R-:W-:Y:S01]  /*7290*/  FADD.FTZ R4, R225, R0 ;  /* 0x00000000e1047221 */ /* 0x000fe20000010000 */
[----:B--2---:R-:W-:Y:S01]  /*72a0*/  F2FP.BF16.PACK_AB R6, R132, R133 ;  /* 0x000000858406723e */ /* 0x004fe200000010ff */
[----:B------:R-:W-:Y:S01]  /*72b0*/  FADD.FTZ R30, R222, R5 ;  /* 0x00000005de1e7221 */ /* 0x000fe20000010000 */
[----:B---3--:R-:W-:Y:S01]  /*72c0*/  F2FP.BF16.PACK_AB R5, R130, R131 ;  /* 0x000000838205723e */ /* 0x008fe200000010ff */
[----:B------:R-:W-:Y:S01]  /*72d0*/  FADD.FTZ R29, R221, R4 ;  /* 0x00000004dd1d7221 */ /* 0x000fe20000010000 */
[----:B------:R-:W-:Y:S02]  /*72e0*/  F2FP.BF16.PACK_AB R4, R137, R138 ;  /* 0x0000008a8904723e */ /* 0x000fe400000010ff */
[----:B------:R-:W-:-:S07]  /*72f0*/  F2FP.BF16.PACK_AB R7, R128, R129 ;  /* 0x000000818007723e */ /* 0x000fce00000010ff */
[C---:B------:R-:W-:Y:S08]  /*7300*/  HMMA.16816.F32.BF16 R64, R4.reuse, R24, R124 ;  /* 0x000000180440723c */ /* 0x040ff0000004187c */
[C---:B------:R-:W-:Y:S01]  /*7310*/  HMMA.16816.F32.BF16 R52, R4.reuse, R26, R120 ;  /* 0x0000001a0434723c */ /* 0x040fe20000041878 */
[----:B------:R-:W1:Y:S07]  /*7320*/  LDSM.16.MT88.4 R24, [R216+0xb000] ;  /* 0x00b00000d818783b */ /* 0x000e6e0000004200 */
[C---:B------:R-:W-:Y:S08]  /*7330*/  HMMA.16816.F32.BF16 R44, R4.reuse, R20, R116 ;  /* 0x00000014042c723c */ /* 0x040ff00000041874 */
[C---:B------:R-:W-:Y:S01]  /*7340*/  HMMA.16816.F32.BF16 R40, R4.reuse, R22, R108 ;  /* 0x000000160428723c */ /* 0x040fe2000004186c */
[----:B------:R-:W2:Y:S07]  /*7350*/  LDSM.16.MT88.4 R20, [R219+0xb000] ;  /* 0x00b00000db14783b */ /* 0x000eae0000004200 */
[C---:B------:R-:W-:Y:S08]  /*7360*/  HMMA.16816.F32.BF16 R32, R4.reuse, R12, R96 ;  /* 0x0000000c0420723c */ /* 0x040ff00000041860 */
[C---:B------:R-:W-:Y:S01]  /*7370*/  HMMA.16816.F32.BF16 R36, R4.reuse, R14, R92 ;  /* 0x0000000e0424723c */ /* 0x040fe2000004185c */
[----:B------:R-:W3:Y:S07]  /*7380*/  LDSM.16.MT88.4 R12, [R217+0xb000] ;  /* 0x00b00000d90c783b */ /* 0x000eee0000004200 */
[C---:B------:R-:W-:Y:S08]  /*7390*/  HMMA.16816.F32.BF16 R60, R4.reuse, R8, R84 ;  /* 0x00000008043c723c */ /* 0x040ff00000041854 */
[----:B------:R-:W-:Y:S01]  /*73a0*/  HMMA.16816.F32.BF16 R48, R4, R10, R48 ;  /* 0x0000000a0430723c */ /* 0x000fe20000041830 */
[----:B------:R-:W4:Y:S01]  /*73b0*/  LDSM.16.MT88.4 R8, [R218+0xb000] ;  /* 0x00b00000da08783b */ /* 0x000f220000004200 */
[----:B------:R-:W-:Y:S01]  /*73c0*/  MUFU.EX2 R111, R142 ;  /* 0x0000008e006f7308 */ /* 0x000fe20000000800 */
[----:B------:R-:W-:Y:S01]  /*73d0*/  FADD.FTZ R2, R224, R2 ;  /* 0x00000002e0027221 */ /* 0x000fe20000010000 */
[----:B------:R-:W-:-:S06]  /*73e0*/  MOV R188, R192 ;  /* 0x000000c000bc7202 */ /* 0x000fcc0000000f00 */
[----:B------:R-:W-:Y:S01]  /*73f0*/  MUFU.EX2 R114, R140 ;  /* 0x0000008c00727308 */ /* 0x000fe20000000800 */
[----:B------:R-:W-:-:S07]  /*7400*/  FADD.FTZ R0, R223, R28 ;  /* 0x0000001cdf007221 */ /* 0x000fce0000010000 */
[----:B------:R-:W1:Y:S01]  /*7410*/  MUFU.EX2 R112, R143 ;  /* 0x0000008f00707308 */ /* 0x000e620000000800 */
[----:B------:R-:W-:-:S07]  /*7420*/  FADD.FTZ R28, R220, R2 ;  /* 0x00000002dc1c7221 */ /* 0x000fce0000010000 */
[----:B------:R-:W-:Y:S01]  /*7430*/  MUFU.EX2 R110, R144 ;  /* 0x00000090006e7308 */ /* 0x000fe20000000800 */
[----:B------:R-:W-:-:S07]  /*7440*/  MOV R194, R189 ;  /* 0x000000bd00c27202 */ /* 0x000fce0000000f00 */
[----:B------:R-:W1:Y:S08]  /*7450*/  MUFU.EX2 R109, R145 ;  /* 0x00000091006d7308 */ /* 0x000e700000000800 */
[----:B------:R-:W-:Y:S08]  /*7460*/  MUFU.EX2 R99, R146 ;  /* 0x0000009200637308 */ /* 0x000ff00000000800 */
[----:B------:R-:W2:Y:S01]  /*7470*/  MUFU.EX2 R108, R147 ;  /* 0x00000093006c7308 */ /* 0x000ea20000000800 */
        /* <DEDUP_REMOVED lines=8> */
[----:B------:R-:W-:Y:S01]  /*7500*/  MUFU.EX2 R98, R148 ;  /* 0x0000009400627308 */ /* 0x000fe20000000800 */
[----:B------:R-:W-:Y:S01]  /*7510*/  FADD.FTZ R0, R194, R30 ;  /* 0x0000001ec2007221 */ /* 0x000fe20000010000 */
[----:B-1----:R-:W-:Y:S01]  /*7520*/  F2FP.BF16.PACK_AB R6, R112, R114 ;  /* 0x000000727006723e */ /* 0x002fe200000010ff */
[----:B------:R-:W-:Y:S01]  /*7530*/  FADD.FTZ R31, R188, R5 ;  /* 0x00000005bc1f7221 */ /* 0x000fe20000010000 */
[----:B------:R-:W-:Y:S01]  /*7540*/  F2FP.BF16.PACK_AB R5, R109, R110 ;  /* 0x0000006e6d05723e */ /* 0x000fe200000010ff */
[----:B------:R-:W-:-:S03]  /*7550*/  FADD.FTZ R30, R191, R4 ;  /* 0x00000004bf1e7221 */ /* 0x000fc60000010000 */
[----:B------:R-:W-:Y:S01]  /*7560*/  MUFU.EX2 R97, R149 ;  /* 0x0000009500617308 */ /* 0x000fe20000000800 */
[----:B------:R-:W-:-:S07]  /*7570*/  F2FP.BF16.PACK_AB R4, R113, R111 ;  /* 0x0000006f7104723e */ /* 0x000fce00000010ff */
[----:B------:R-:W-:Y:S01]  /*7580*/  MUFU.EX2 R96, R150 ;  /* 0x0000009600607308 */ /* 0x000fe20000000800 */
[----:B--2---:R-:W-:-:S07]  /*7590*/  F2FP.BF16.PACK_AB R7, R108, R99 ;  /* 0x000000636c07723e */ /* 0x004fce00000010ff */
[----:B------:R1:W-:Y:S01]  /*75a0*/  MUFU.EX2 R95, R151 ;  /* 0x00000097005f7308 */ /* 0x0003e20000000800 */
[----:B------:R-:W-:-:S07]  /*75b0*/  IMAD.MOV.U32 R192, RZ, RZ, R226 ;  /* 0x000000ffffc07224 */ /* 0x000fce00078e00e2 */
[----:B------:R-:W-:Y:S08]  /*75c0*/  MUFU.EX2 R94, R152 ;  /* 0x00000098005e7308 */ /* 0x000ff00000000800 */
[----:B------:R-:W2:Y:S08]  /*75d0*/  MUFU.EX2 R93, R153 ;  /* 0x00000099005d7308 */ /* 0x000eb00000000800 */
[----:B------:R-:W-:Y:S08]  /*75e0*/  MUFU.EX2 R92, R154 ;  /* 0x0000009a005c7308 */ /* 0x000ff00000000800 */
[----:B------:R-:W1:Y:S01]  /*75f0*/  MUFU.EX2 R87, R155 ;  /* 0x0000009b00577308 */ /* 0x000e620000000800 */
[----:B------:R-:W-:Y:S01]  /*7600*/  MOV R190, R169 ;  /* 0x000000a900be7202 */ /* 0x000fe20000000f00 */
[----:B------:R-:W-:Y:S01]  /*7610*/  FADD.FTZ R2, R16, R2 ;  /* 0x0000000210027221 */ /* 0x000fe20000010000 */
[----:B------:R-:W-:Y:S01]  /*7620*/  HMMA.16816.F32.BF16 R104, R4, R24, R104 ;  /* 0x000000180468723c */ /* 0x000fe20000041868 */
[----:B------:R-:W-:Y:S01]  /*7630*/  FADD.FTZ R0, R189, R0 ;  /* 0x00000000bd007221 */ /* 0x000fe20000010000 */
[----:B------:R-:W-:Y:S01]  /*7640*/  MOV R202, R203 ;  /* 0x000000cb00ca7202 */ /* 0x000fe20000000f00 */
[----:B------:R-:W-:Y:S01]  /*7650*/  FADD.FTZ R29, R190, R2 ;  /* 0x00000002be1d7221 */ /* 0x000fe20000010000 */
[----:B------:R-:W-:-:S02]  /*7660*/  MOV R120, R200 ;  /* 0x000000c800787202 */ /* 0x000fc40000000f00 */
[----:B------:R-:W-:Y:S01]  /*7670*/  MOV R123, R199 ;  /* 0x000000c7007b7202 */ /* 0x000fe20000000f00 */
[----:B------:R-:W-:Y:S01]  /*7680*/  IMAD.MOV.U32 R124, RZ, RZ, R181 ;  /* 0x000000ffff7c7224 */ /* 0x000fe200078e00b5 */
[C---:B------:R-:W-:Y:S01]  /*7690*/  HMMA.16816.F32.BF16 R100, R4.reuse, R26, R100 ;  /* 0x0000001a0464723c */ /* 0x040fe20000041864 */
[----:B------:R-:W-:Y:S01]  /*76a0*/  FADD.FTZ R2, R171, R30 ;  /* 0x0000001eab027221 */ /* 0x000fe20000010000 */
[----:B------:R-:W-:Y:S01]  /*76b0*/  MOV R125, R198 ;  /* 0x000000c6007d7202 */ /* 0x000fe20000000f00 */
[----:B------:R-:W-:Y:S01]  /*76c0*/  FADD.FTZ R28, R193, R0 ;  /* 0x00000000c11c7221 */ /* 0x000fe20000010000 */
[----:B------:R-:W-:Y:S01]  /*76d0*/  MOV R126, R180 ;  /* 0x000000b4007e7202 */ /* 0x000fe20000000f00 */
[----:B------:R-:W-:Y:S01]  /*76e0*/  IMAD.MOV.U32 R127, RZ, RZ, R183 ;  /* 0x000000ffff7f7224 */ /* 0x000fe200078e00b7 */
[----:B------:R-:W-:Y:S01]  /*76f0*/  MUFU.EX2 R86, R156 ;  /* 0x0000009c00567308 */ /* 0x000fe20000000800 */
[----:B------:R-:W-:Y:S01]  /*7700*/  LDSM.16.MT88.4 R144, [R219+0xb800] ;  /* 0x00b80000db90783b */ /* 0x000fe20000004200 */
[C---:B------:R-:W-:Y:S03]  /*7710*/  HMMA.16816.F32.BF16 R88, R4.reuse, R20, R88 ;  /* 0x000000140458723c */ /* 0x040fe60000041858 */
[----:B------:R-:W-:Y:S05]  /*7720*/  LDSM.16.MT88.4 R140, [R217+0xb800] ;  /* 0x00b80000d98c783b */ /* 0x000fea0000004200 */
[C---:B------:R-:W-:Y:S08]  /*7730*/  HMMA.16816.F32.BF16 R80, R4.reuse, R22, R80 ;  /* 0x000000160450723c */ /* 0x040ff00000041850 */
[C---:B---3--:R-:W-:Y:S08]  /*7740*/  HMMA.16816.F32.BF16 R76, R4.reuse, R12, R76 ;  /* 0x0000000c044c723c */ /* 0x048ff0000004184c */
[C---:B------:R-:W-:Y:S08]  /*7750*/  HMMA.16816.F32.BF16 R72, R4.reuse, R14, R72 ;  /* 0x0000000e0448723c */ /* 0x040ff00000041848 */
[C---:B----4-:R-:W-:Y:S08]  /*7760*/  HMMA.16816.F32.BF16 R68, R4.reuse, R8, R68 ;  /* 0x000000080444723c */ /* 0x050ff00000041844 */
[----:B------:R-:W-:Y:S01]  /*7770*/  HMMA.16816.F32.BF16 R56, R4, R10, R56 ;  /* 0x0000000a0438723c */ /* 0x000fe20000041838 */
[----:B------:R-:W-:Y:S01]  /*7780*/  MUFU.EX2 R85, R157 ;  /* 0x0000009d00557308 */ /* 0x000fe20000000800 */
[----:B-1----:R-:W1:Y:S05]  /*7790*/  LDSM.16.MT88.4 R148, [R216+0xb800] ;  /* 0x00b80000d894783b */ /* 0x002e6a0000004200 */
[----:B------:R-:W-:Y:S01]  /*77a0*/  FADD.FTZ R4, R192, R31 ;  /* 0x0000001fc0047221 */ /* 0x000fe20000010000 */
[----:B--2---:R-:W-:-:S02]  /*77b0*/  F2FP.BF16.PACK_AB R5, R93, R94 ;  /* 0x0000005e5d05723e */ /* 0x004fc400000010ff */
[----:B------:R-:W-:Y:S01]  /*77c0*/  F2FP.BF16.PACK_AB R6, R95, R96 ;  /* 0x000000605f06723e */ /* 0x000fe200000010ff */
[----:B------:R-:W-:Y:S01]  /*77d0*/  FADD.FTZ R30, R186, R4 ;  /* 0x00000004ba1e7221 */ /* 0x000fe20000010000 */
[----:B------:R-:W-:Y:S02]  /*77e0*/  F2FP.BF16.PACK_AB R4, R97, R98 ;  /* 0x000000626104723e */ /* 0x000fe400000010ff */
[----:B------:R-:W-:Y:S01]  /*77f0*/  F2FP.BF16.PACK_AB R7, R87, R92 ;  /* 0x0000005c5707723e */ /* 0x000fe200000010ff */
[----:B------:R-:W-:Y:S02]  /*7800*/  FADD.FTZ R0, R174, R29 ;  /* 0x0000001dae007221 */ /* 0x000fe40000010000 */
[----:B------:R-:W-:Y:S02]  /*7810*/  FADD.FTZ R28, R184, R28 ;  /* 0x0000001cb81c7221 */ /* 0x000fe40000010000 */
[----:B------:R-:W-:Y:S02]  /*7820*/  FADD.FTZ R29, R187, R2 ;  /* 0x00000002bb1d7221 */ /* 0x000fe40000010000 */
[----:B------:R-:W-:Y:S01]  /*7830*/  FADD.FTZ R2, R214, R0 ;  /* 0x00000000d6027221 */ /* 0x000fe20000010000 */
[----:B------:R-:W-:Y:S01]  /*7840*/  HMMA.16816.F32.BF16 R64, R4, R24, R64 ;  /* 0x000000180440723c */ /* 0x000fe20000041840 */
[----:B------:R-:W-:-:S02]  /*7850*/  FADD.FTZ R0, R235, R28 ;  /* 0x0000001ceb007221 */ /* 0x000fc40000010000 */
[----:B------:R-:W-:Y:S02]  /*7860*/  IMAD.MOV.U32 R203, RZ, RZ, R230 ;  /* 0x000000ffffcb7224 */ /* 0x000fe400078e00e6 */
[----:B------:R-:W-:-:S03]  /*7870*/  IMAD.MOV.U32 R169, RZ, RZ, R19 ;  /* 0x000000ffffa97224 */ /* 0x000fc600078e0013 */
[----:B------:R-:W-:Y:S01]  /*7880*/  HMMA.16816.F32.BF16 R52, R4, R26, R52 ;  /* 0x0000001a0434723c */ /* 0x000fe20000041834 */
[----:B------:R-:W-:Y:S02]  /*7890*/  FADD.FTZ R2, R250, R2 ;  /* 0x00000002fa027221 */ /* 0x000fe40000010000 */
[----:B------:R-:W-:-:S05]  /*78a0*/  FADD.FTZ R0, R251, R0 ;  /* 0x00000000fb007221 */ /* 0x000fca0000010000 */
[----:B------:R-:W-:Y:S01]  /*78b0*/  HMMA.16816.F32.BF16 R44, R4, R20, R44 ;  /* 0x00000014042c723c */ /* 0x000fe2000004182c */
[----:B------:R-:W-:Y:S01]  /*78c0*/  IMAD.MOV.U32 R121, RZ, RZ, R202 ;  /* 0x000000ffff797224 */ /* 0x000fe200078e00ca */
[----:B------:R-:W-:-:S06]  /*78d0*/  MOV R122, R203 ;  /* 0x000000cb007a7202 */ /* 0x000fcc0000000f00 */
[----:B------:R-:W-:Y:S01]  /*78e0*/  HMMA.16816.F32.BF16 R40, R4, R22, R40 ;  /* 0x000000160428723c */ /* 0x000fe20000041828 */
[----:B------:R-:W-:-:S07]  /*78f0*/  FADD.FTZ R2, R176, R2 ;  /* 0x00000002b0027221 */ /* 0x000fce0000010000 */
[C---:B------:R-:W-:Y:S08]  /*7900*/  HMMA.16816.F32.BF16 R32, R4.reuse, R12, R32 ;  /* 0x0000000c0420723c */ /* 0x040ff00000041820 */
[C---:B------:R-:W-:Y:S08]  /*7910*/  HMMA.16816.F32.BF16 R36, R4.reuse, R14, R36 ;  /* 0x0000000e0424723c */ /* 0x040ff00000041824 */
[C---:B------:R-:W-:Y:S08]  /*7920*/  HMMA.16816.F32.BF16 R60, R4.reuse, R8, R60 ;  /* 0x00000008043c723c */ /* 0x040ff0000004183c */
[----:B------:R-:W-:Y:S01]  /*7930*/  HMMA.16816.F32.BF16 R48, R4, R10, R48 ;  /* 0x0000000a0430723c */ /* 0x000fe20000041830 */
[----:B------:R-:W-:Y:S01]  /*7940*/  FADD.FTZ R0, R119, R0 ;  /* 0x0000000077007221 */ /* 0x000fe20000010000 */
[----:B------:R-:W-:Y:S01]  /*7950*/  MOV R171, R197 ;  /* 0x000000c500ab7202 */ /* 0x000fe20000000f00 */
[----:B------:R-:W-:Y:S01]  /*7960*/  FADD.FTZ R2, R122, R2 ;  /* 0x000000027a027221 */ /* 0x000fe20000010000 */
[----:B------:R-:W-:Y:S01]  /*7970*/  MOV R235, R201 ;  /* 0x000000c900eb7202 */ /* 0x000fe20000000f00 */
[----:B------:R-:W-:Y:S01]  /*7980*/  IMAD.MOV.U32 R214, RZ, RZ, R172 ;  /* 0x000000ffffd67224 */ /* 0x000fe200078e00ac */
[----:B------:R-:W-:Y:S01]  /*7990*/  MOV R250, R185 ;  /* 0x000000b900fa7202 */ /* 0x000fe20000000f00 */
[----:B------:R-:W-:Y:S01]  /*79a0*/  FADD.FTZ R5, R239, R30 ;  /* 0x0000001eef057221 */ /* 0x000fe20000010000 */
[----:B------:R-:W-:Y:S01]  /*79b0*/  MOV R251, R178 ;  /* 0x000000b200fb7202 */ /* 0x000fe20000000f00 */
[----:B------:R-:W-:Y:S01]  /*79c0*/  FADD.FTZ R4, R247, R29 ;  /* 0x0000001df7047221 */ /* 0x000fe20000010000 */
[----:B------:R-:W2:Y:S01]  /*79d0*/  MUFU.EX2 R23, R164 ;  /* 0x000000a400177308 */ /* 0x000ea20000000800 */
[----:B------:R-:W-:Y:S01]  /*79e0*/  FADD.FTZ R5, R169, R5 ;  /* 0x00000005a9057221 */ /* 0x000fe20000010000 */
[----:B------:R-:W3:Y:S01]  /*79f0*/  LDSM.16.MT88.4 R12, [R218+0xb800] ;  /* 0x00b80000da0c783b */ /* 0x000ee20000004200 */
[----:B------:R-:W-:Y:S01]  /*7a00*/  FADD.FTZ R4, R175, R4 ;  /* 0x00000004af047221 */ /* 0x000fe20000010000 */
[----:B------:R-:W-:Y:S01]  /*7a10*/  MOV R169, R182 ;  /* 0x000000b600a97202 */ /* 0x000fe20000000f00 */
[----:B------:R-:W-:Y:S01]  /*7a20*/  FADD.FTZ R5, R120, R5 ;  /* 0x0000000578057221 */ /* 0x000fe20000010000 */
[----:B------:R4:W5:Y:S01]  /*7a30*/  LDL.LU R230, [R1+0x108] ;  /* 0x0001080001e67983 */ /* 0x0009620000300800 */
[----:B------:R-:W-:-:S02]  /*7a40*/  FADD.FTZ R4, R121, R4 ;  /* 0x0000000479047221 */ /* 0x000fc40000010000 */
[----:B------:R-:W-:Y:S01]  /*7a50*/  FADD.FTZ R0, R123, R0 ;  /* 0x000000007b007221 */ /* 0x000fe20000010000 */
        /* <DEDUP_REMOVED lines=8> */
[----:B------:R-:W-:-:S02]  /*7ae0*/  IMAD.MOV.U32 R247, RZ, RZ, R177 ;  /* 0x000000fffff77224 */ /* 0x000fc400078e00b1 */
        /* <DEDUP_REMOVED lines=69> */
[----:B------:R-:W-:Y:S01]  /*7f40*/  FADD.FTZ R4, R92, R4 ;  /* 0x000000045c047221 */ /* 0x000fe20000010000 */
[----:B------:R-:W1:Y:S01]  /*7f50*/  MUFU.EX2 R84, R158 ;  /* 0x0000009e00547308 */ /* 0x000e620000000800 */
[----:B------:R-:W-:Y:S02]  /*7f60*/  FADD.FTZ R0, R99, R0 ;  /* 0x0000000063007221 */ /* 0x000fe40000010000 */
[----:B------:R-:W-:Y:S02]  /*7f70*/  FADD.FTZ R2, R114, R2 ;  /* 0x0000000272027221 */ /* 0x000fe40000010000 */
[----:B------:R-:W-:Y:S02]  /*7f80*/  FADD.FTZ R5, R95, R5 ;  /* 0x000000055f057221 */ /* 0x000fe40000010000 */
[----:B------:R-:W-:Y:S01]  /*7f90*/  FADD.FTZ R4, R87, R4 ;  /* 0x0000000457047221 */ /* 0x000fe20000010000 */
[----:B------:R-:W3:Y:S01]  /*7fa0*/  MUFU.EX2 R20, R168 ;  /* 0x000000a800147308 */ /* 0x000ee20000000800 */
[----:B------:R-:W-:-:S02]  /*7fb0*/  FADD.FTZ R0, R108, R0 ;  /* 0x000000006c007221 */ /* 0x000fc40000010000 */
[----:B------:R-:W-:Y:S02]  /*7fc0*/  FADD.FTZ R2, R112, R2 ;  /* 0x0000000270027221 */ /* 0x000fe40000010000 */
[----:B--2---:R-:W-:-:S03]  /*7fd0*/  FADD.FTZ R5, R23, R5 ;  /* 0x0000000517057221 */ /* 0x004fc60000010000 */
[----:B------:R-:W2:Y:S01]  /*7fe0*/  MUFU.EX2 R8, R204 ;  /* 0x000000cc00087308 */ /* 0x000ea20000000800 */
[----:B-1----:R-:W-:Y:S02]  /*7ff0*/  FADD.FTZ R4, R11, R4 ;  /* 0x000000040b047221 */ /* 0x002fe40000010000 */
[----:B------:R-:W-:-:S05]  /*8000*/  FADD.FTZ R0, R27, R0 ;  /* 0x000000001b007221 */ /* 0x000fca0000010000 */
[----:B------:R-:W1:Y:S01]  /*8010*/  MUFU.EX2 R24, R163 ;  /* 0x000000a300187308 */ /* 0x000e620000000800 */
[----:B------:R-:W-:Y:S02]  /*8020*/  FADD.FTZ R2, R86, R2 ;  /* 0x0000000256027221 */ /* 0x000fe40000010000 */
[----:B------:R-:W-:-:S05]  /*8030*/  FADD.FTZ R5, R22, R5 ;  /* 0x0000000516057221 */ /* 0x000fca0000010000 */
[----:B------:R-:W1:Y:S01]  /*8040*/  MUFU.EX2 R31, R159 ;  /* 0x0000009f001f7308 */ /* 0x000e620000000800 */
[----:B------:R-:W-:Y:S02]  /*8050*/  FADD.FTZ R4, R10, R4 ;  /* 0x000000040a047221 */ /* 0x000fe40000010000 */
[----:B------:R-:W-:Y:S02]  /*8060*/  FADD.FTZ R0, R26, R0 ;  /* 0x000000001a007221 */ /* 0x000fe40000010000 */
[----:B------:R-:W-:Y:S02]  /*8070*/  FADD.FTZ R2, R85, R2 ;  /* 0x0000000255027221 */ /* 0x000fe40000010000 */
[----:B------:R-:W-:Y:S02]  /*8080*/  FADD.FTZ R5, R21, R5 ;  /* 0x0000000515057221 */ /* 0x000fe40000010000 */
[----:B------:R-:W-:Y:S02]  /*8090*/  FADD.FTZ R4, R9, R4 ;  /* 0x0000000409047221 */ /* 0x000fe40000010000 */
[----:B------:R-:W-:-:S02]  /*80a0*/  FADD.FTZ R0, R25, R0 ;  /* 0x0000000019007221 */ /* 0x000fc40000010000 */
[----:B------:R-:W-:Y:S02]  /*80b0*/  FADD.FTZ R2, R84, R2 ;  /* 0x0000000254027221 */ /* 0x000fe40000010000 */
[----:B---3--:R-:W-:Y:S02]  /*80c0*/  FADD.FTZ R5, R20, R5 ;  /* 0x0000000514057221 */ /* 0x008fe40000010000 */
[----:B--2---:R-:W-:Y:S02]  /*80d0*/  FADD.FTZ R4, R8, R4 ;  /* 0x0000000408047221 */ /* 0x004fe40000010000 */
[----:B-1----:R-:W-:Y:S02]  /*80e0*/  FADD.FTZ R0, R24, R0 ;  /* 0x0000000018007221 */ /* 0x002fe40000010000 */
        /* <DEDUP_REMOVED lines=29> */
[----:B------:R-:W-:Y:S11]  /*82c0*/  @!P0 BRA `(.L_x_24) ;  /* 0x0000819000008947 */ /* 0x000ff60003800000 */
[----:B----4-:R-:W2:Y:S01]  /*82d0*/  LDL.64 R248, [R1+0xa0] ;  /* 0x0000a00001f87983 */ /* 0x010ea20000100a00 */
[----:B------:R-:W-:Y:S01]  /*82e0*/  UIADD3 UR6, UR8, -0x2, URZ ;  /* 0xfffffffe08067890 */ /* 0x000fe2000fffe03f */
[----:B------:R-:W-:Y:S01]  /*82f0*/  IMAD.U32 R0, RZ, RZ, UR4 ;  /* 0x00000004ff007e24 */ /* 0x000fe2000f8e00ff */
[----:B------:R-:W-:-:S04]  /*8300*/  DEPBAR.LE SB0, 0x0 ;  /* 0x000080000000791a */ /* 0x000fc80000000000 */
[----:B------:R-:W-:Y:S01]  /*8310*/  USHF.R.S32.HI UR5, URZ, 0x1f, UR6 ;  /* 0x0000001f3f057899 */ /* 0x000fe20008011406 */
[----:B------:R-:W-:Y:S01]  /*8320*/  IMAD.U32 R4, RZ, RZ, UR6 ;  /* 0x00000006ff047e24 */ /* 0x000fe2000f8e00ff */
[----:B------:R-:W-:Y:S01]  /*8330*/  UIMAD UR7, UR11, UR6, URZ ;  /* 0x000000060b0772a4 */ /* 0x000fe2000f8e023f */
[----:B------:R-:W-:Y:S01]  /*8340*/  STL [R1+0x124], R158 ;  /* 0x0001249e01007387 */ /* 0x000fe20000100800 */
[----:B------:R-:W-:Y:S02]  /*8350*/  USHF.L.U32 UR6, UR4, 0x5, URZ ;  /* 0x0000000504067899 */ /* 0x000fe4000800063f */
[----:B------:R-:W-:Y:S01]  /*8360*/  UIMAD UR5, UR5, UR14, UR7 ;  /* 0x0000000e050572a4 */ /* 0x000fe2000f8e0207 */
[----:B------:R-:W-:Y:S04]  /*8370*/  STL [R1+0x120], R157 ;  /* 0x0001209d01007387 */ /* 0x000fe80000100800 */
        /* <DEDUP_REMOVED lines=20> */
[----:B------:R-:W-:Y:S01]  /*84c0*/  STL [R1+0xcc], R3 ;  /* 0x0000cc0301007387 */ /* 0x000fe20000100800 */
[----:B--2---:R-:W-:-:S04]  /*84d0*/  IMAD.WIDE.U32 R4, R4, UR14, R248 ;  /* 0x0000000e04047c25 */ /* 0x004fc8000f8e00f8 */
[----:B------:R-:W-:Y:S01]  /*84e0*/  IMAD.MOV.U32 R249, RZ, RZ, c[0x0][0x1a4] ;  /* 0x00006900fff97624 */ /* 0x000fe200078e00ff */
[----:B------:R-:W-:Y:S01]  /*84f0*/  IADD3 R2, R5, UR5, RZ ;  /* 0x0000000505027c10 */ /* 0x000fe2000fffe0ff */
[----:B------:R-:W-:Y:S01]  /*8500*/  BAR.SYNC.DEFER_BLOCKING 0x0 ;  /* 0x0000000000007b1d */ /* 0x000fe20000010000 */
[----:B------:R-:W-:Y:S02]  /*8510*/  LEA R6, P0, R4, c[0x0][0x170], 0x1 ;  /* 0x00005c0004067a11 */ /* 0x000fe400078008ff */
[----:B------:R-:W-:Y:S02]  /*8520*/  SHF.L.U64.HI R0, R0, 0x5, R249 ;  /* 0x0000000500007819 */ /* 0x000fe400000102f9 */
[----:B------:R-:W-:Y:S02]  /*8530*/  LEA.HI.X R7, R4, c[0x0][0x174], R2, 0x1, P0 ;  /* 0x00005d0004077a11 */ /* 0x000fe400000f0c02 */
[----:B------:R-:W-:-:S05]  /*8540*/  IADD3 R4, P0, R6, UR6, RZ ;  /* 0x0000000606047c10 */ /* 0x000fca000ff1e0ff */
[----:B------:R-:W-:Y:S01]  /*8550*/  IMAD.X R5, R0, 0x1, R7, P0 ;  /* 0x0000000100057824 */ /* 0x000fe200000e0607 */
[----:B------:R-:W-:-:S05]  /*8560*/  IADD3 R14, P0, R4, UR6, RZ ;  /* 0x00000006040e7c10 */ /* 0x000fca000ff1e0ff */
[----:B------:R-:W-:Y:S01]  /*8570*/  IMAD.X R15, R5, 0x1, R0, P0 ;  /* 0x00000001050f7824 */ /* 0x000fe200000e0600 */
[----:B------:R-:W-:-:S05]  /*8580*/  IADD3 R12, P0, R14, UR6, RZ ;  /* 0x000000060e0c7c10 */ /* 0x000fca000ff1e0ff */
[--C-:B------:R-:W-:Y:S01]  /*8590*/  IMAD.X R13, R15, 0x1, R0.reuse, P0 ;  /* 0x000000010f0d7824 */ /* 0x100fe200000e0600 */
[----:B------:R-:W-:Y:S01]  /*85a0*/  IADD3 R10, P0, R12, UR6, RZ ;  /* 0x000000060c0a7c10 */ /* 0x000fe2000ff1e0ff */
[----:B------:R-:W-:Y:S01]  /*85b0*/  @!PT LDS RZ, [RZ] ;  /* 0x00000000fffff984 */ /* 0x000fe20000000800 */
[----:B------:R-:W-:Y:S01]  /*85c0*/  @!PT LDS RZ, [RZ] ;  /* 0x00000000fffff984 */ /* 0x000fe20000000800 */
[----:B------:R-:W-:Y:S01]  /*85d0*/  @!PT LDS RZ, [RZ] ;  /* 0x00000000fffff984 */ /* 0x000fe20000000800 */
[----:B------:R1:W-:Y:S04]  /*85e0*/  LDGSTS.E.BYPASS.LTC128B.128 [R234+0x8000], [R6.64] ;  /* 0x0800000006ea7fae */ /* 0x0003e8000b901d50 */
[--C-:B------:R-:W-:Y:S01]  /*85f0*/  IMAD.X R11, R13, 0x1, R0.reuse, P0 ;  /* 0x000000010d0b7824 */ /* 0x100fe200000e0600 */
[----:B------:R-:W-:Y:S01]  /*8600*/  IADD3 R8, P0, R10, UR6, RZ ;  /* 0x000000060a087c10 */ /* 0x000fe2000ff1e0ff */
[----:B------:R2:W-:Y:S04]  /*8610*/  LDGSTS.E.BYPASS.LTC128B.128 [R234+0x8800], [R4.64] ;  /* 0x0880000004ea7fae */ /* 0x0005e8000b901d50 */
[----:B------:R-:W-:Y:S01]  /*8620*/  IMAD.X R9, R11, 0x1, R0, P0 ;  /* 0x000000010b097824 */ /* 0x000fe200000e0600 */
[----:B------:R3:W-:Y:S04]  /*8630*/  LDGSTS.E.BYPASS.LTC128B.128 [R234+0x9000], [R14.64] ;  /* 0x090000000eea7fae */ /* 0x0007e8000b901d50 */
[----:B------:R3:W-:Y:S04]  /*8640*/  LDGSTS.E.BYPASS.LTC128B.128 [R234+0x9800], [R12.64] ;  /* 0x098000000cea7fae */ /* 0x0007e8000b901d50 */
[----:B------:R4:W-:Y:S04]  /*8650*/  LDGSTS.E.BYPASS.LTC128B.128 [R234+0xa000], [R10.64] ;  /* 0x0a0000000aea7fae */ /* 0x0009e8000b901d50 */
[----:B------:R4:W-:Y:S01]  /*8660*/  LDGSTS.E.BYPASS.LTC128B.128 [R234+0xa800], [R8.64] ;  /* 0x0a80000008ea7fae */ /* 0x0009e2000b901d50 */
[----:B--2---:R-:W-:-:S05]  /*8670*/  IADD3 R4, P0, R8, UR6, RZ ;  /* 0x0000000608047c10 */ /* 0x004fca000ff1e0ff */
[----:B------:R-:W-:Y:S01]  /*8680*/  IMAD.X R5, R9, 0x1, R0, P0 ;  /* 0x0000000109057824 */ /* 0x000fe200000e0600 */
[----:B-1----:R-:W-:-:S04]  /*8690*/  IADD3 R6, P0, R4, UR6, RZ ;  /* 0x0000000604067c10 */ /* 0x002fc8000ff1e0ff */
[----:B------:R1:W-:Y:S01]  /*86a0*/  LDGSTS.E.BYPASS.LTC128B.128 [R234+0xb000], [R4.64] ;  /* 0x0b00000004ea7fae */ /* 0x0003e2000b901d50 */
[----:B------:R-:W-:-:S05]  /*86b0*/  IMAD.X R7, R5, 0x1, R0, P0 ;  /* 0x0000000105077824 */ /* 0x000fca00000e0600 */
[----:B------:R1:W-:Y:S04]  /*86c0*/  LDGSTS.E.BYPASS.LTC128B.128 [R234+0xb800], [R6.64] ;  /* 0x0b80000006ea7fae */ /* 0x0003e8000b901d50 */
[----:B----45:R-:W-:Y:S04]  /*86d0*/  LDSM.16.M88.4 R8, [R222+0x2000] ;  /* 0x00200000de08783b */ /* 0x030fe80000000200 */
[----:B------:R-:W2:Y:S04]  /*86e0*/  LDSM.16.M88.4 R64, [R139+0x5000] ;  /* 0x005000008b40783b */ /* 0x000ea80000000200 */
[----:B------:R-:W4:Y:S04]  /*86f0*/  LDSM.16.M88.4 R72, [R139+0x4000] ;  /* 0x004000008b48783b */ /* 0x000f280000000200 */
[----:B------:R-:W3:Y:S04]  /*8700*/  LDSM.16.M88.4 R68, [R139+0x4800] ;  /* 0x004800008b44783b */ /* 0x000ee80000000200 */
[----:B------:R-:W3:Y:S04]  /*8710*/  LDSM.16.M88.4 R60, [R139+0x5800] ;  /* 0x005800008b3c783b */ /* 0x000ee80000000200 */
[----:B------:R-:W3:Y:S04]  /*8720*/  LDSM.16.M88.4 R56, [R139+0x6000] ;  /* 0x006000008b38783b */ /* 0x000ee80000000200 */
[----:B------:R-:W3:Y:S04]  /*8730*/  LDSM.16.M88.4 R52, [R139+0x6800] ;  /* 0x006800008b34783b */ /* 0x000ee80000000200 */
[----:B------:R-:W3:Y:S04]  /*8740*/  LDSM.16.M88.4 R48, [R139+0x7000] ;  /* 0x007000008b30783b */ /* 0x000ee80000000200 */
[----:B------:R-:W3:Y:S04]  /*8750*/  LDSM.16.M88.4 R44, [R139+0x7800] ;  /* 0x007800008b2c783b */ /* 0x000ee80000000200 */
[----:B-1----:R-:W-:Y:S04]  /*8760*/  LDSM.16.M88.4 R4, [R225+0x2000] ;  /* 0x00200000e104783b */ /* 0x002fe80000000200 */
[----:B------:R-:W1:Y:S01]  /*8770*/  LDSM.16.M88.4 R32, [R221+0x5000] ;  /* 0x00500000dd20783b */ /* 0x000e620000000200 */
[C---:B--2---:R-:W-:Y:S03]  /*8780*/  HMMA.16816.F32.BF16 R108, R8.reuse, R64, RZ ;  /* 0x00000040086c723c */ /* 0x044fe600000418ff */
[----:B------:R-:W-:Y:S04]  /*8790*/  LDSM.16.M88.4 R28, [R221+0x5800] ;  /* 0x00580000dd1c783b */ /* 0x000fe80000000200 */
[----:B------:R-:W-:Y:S01]  /*87a0*/  LDSM.16.M88.4 R24, [R221+0x6000] ;  /* 0x00600000dd18783b */ /* 0x000fe20000000200 */
[C---:B----4-:R-:W-:Y:S03]  /*87b0*/  HMMA.16816.F32.BF16 R116, R8.reuse, R72, RZ ;  /* 0x000000480874723c */ /* 0x050fe600000418ff */
[----:B------:R-:W-:Y:S04]  /*87c0*/  LDSM.16.M88.4 R20, [R221+0x6800] ;  /* 0x00680000dd14783b */ /* 0x000fe80000000200 */
[----:B------:R-:W-:Y:S01]  /*87d0*/  LDSM.16.M88.4 R80, [R221+0x7000] ;  /* 0x00700000dd50783b */ /* 0x000fe20000000200 */
[C---:B---3--:R-:W-:Y:S03]  /*87e0*/  HMMA.16816.F32.BF16 R112, R8.reuse, R68, RZ ;  /* 0x000000440870723c */ /* 0x048fe600000418ff */
[----:B------:R-:W2:Y:S04]  /*87f0*/  LDSM.16.M88.4 R36, [R221+0x4800] ;  /* 0x00480000dd24783b */ /* 0x000ea80000000200 */
[----:B------:R-:W3:Y:S01]  /*8800*/  LDSM.16.M88.4 R40, [R221+0x4000] ;  /* 0x00400000dd28783b */ /* 0x000ee20000000200 */
[C---:B------:R-:W-:Y:S03]  /*8810*/  HMMA.16816.F32.BF16 R104, R8.reuse, R60, RZ ;  /* 0x0000003c0868723c */ /* 0x040fe600000418ff */
[----:B------:R-:W4:Y:S04]  /*8820*/  LDSM.16.M88.4 R76, [R221+0x7800] ;  /* 0x00780000dd4c783b */ /* 0x000f280000000200 */
[----:B------:R-:W1:Y:S01]  /*8830*/  LDSM.16.M88.4 R12, [R222] ;  /* 0x00000000de0c783b */ /* 0x000e620000000200 */
[----:B------:R-:W-:Y:S01]  /*8840*/  HMMA.16816.F32.BF16 R100, R8, R56, RZ ;  /* 0x000000380864723c */ /* 0x000fe200000418ff */
[----:B------:R-:W-:-:S02]  /*8850*/  UIADD3 UR18, UR8, -0x2, URZ ;  /* 0xfffffffe08127890 */ /* 0x000fc4000fffe03f */
[----:B------:R-:W0:Y:S05]  /*8860*/  LDGDEPBAR ;  /* 0x00000000000079af */ /* 0x000e2a0000000000 */
        /* <DEDUP_REMOVED lines=12> */
[C---:B--2---:R-:W-:Y:S08]  /*8930*/  HMMA.16816.F32.BF16 R132, R4.reuse, R36, R112 ;  /* 0x000000240484723c */ /* 0x044ff00000041870 */
[C---:B---3--:R-:W-:Y:S08]  /*8940*/  HMMA.16816.F32.BF16 R240, R4.reuse, R40, R116 ;  /* 0x0000002804f0723c */ /* 0x048ff00000041874 */
[----:B------:R-:W-:Y:S01]  /*8950*/  IMAD.MOV.U32 R111, RZ, RZ, R9 ;  /* 0x000000ffff6f7224 */ /* 0x000fe200078e0009 */
[----:B----4-:R-:W-:Y:S01]  /*8960*/  HMMA.16816.F32.BF16 R152, R4, R76, R88 ;  /* 0x0000004c0498723c */ /* 0x010fe20000041858 */
[----:B------:R-:W-:-:S02]  /*8970*/  IMAD.MOV.U32 R110, RZ, RZ, R10 ;  /* 0x000000ffff6e7224 */ /* 0x000fc400078e000a */
[----:B------:R-:W-:Y:S02]  /*8980*/  IMAD.MOV.U32 R109, RZ, RZ, R11 ;  /* 0x000000ffff6d7224 */ /* 0x000fe400078e000b */
[----:B------:R-:W-:Y:S02]  /*8990*/  IMAD.MOV.U32 R108, RZ, RZ, R8 ;  /* 0x000000ffff6c7224 */ /* 0x000fe400078e0008 */
[----:B------:R-:W-:Y:S01]  /*89a0*/  IMAD.MOV.U32 R116, RZ, RZ, R133 ;  /* 0x000000ffff747224 */ /* 0x000fe200078e0085 */
[----:B------:R-:W-:Y:S01]  /*89b0*/  HMMA.16816.F32.BF16 R8, R4, R28, R104 ;  /* 0x0000001c0408723c */ /* 0x000fe20000041868 */
[----:B------:R-:W-:Y:S02]  /*89c0*/  IMAD.MOV.U32 R115, RZ, RZ, R134 ;  /* 0x000000ffff737224 */ /* 0x000fe400078e0086 */
[----:B------:R-:W-:Y:S02]  /*89d0*/  IMAD.MOV.U32 R114, RZ, RZ, R135 ;  /* 0x000000ffff727224 */ /* 0x000fe400078e0087 */
[----:B------:R-:W-:-:S03]  /*89e0*/  IMAD.MOV.U32 R113, RZ, RZ, R132 ;  /* 0x000000ffff717224 */ /* 0x000fc600078e0084 */
[----:B------:R-:W-:Y:S08]  /*89f0*/  HMMA.16816.F32.BF16 R88, R12, R64, RZ ;  /* 0x000000400c58723c */ /* 0x000ff000000418ff */
[----:B------:R-:W-:Y:S08]  /*8a00*/  HMMA.16816.F32.BF16 R132, R4, R78, R84 ;  /* 0x0000004e0484723c */ /* 0x000ff00000041854 */
[----:B------:R-:W-:Y:S01]  /*8a10*/  IMAD.MOV.U32 R157, RZ, RZ, R8 ;  /* 0x000000ffff9d7224 */ /* 0x000fe200078e0008 */
[----:B------:R-:W-:Y:S01]  /*8a20*/  HMMA.16816.F32.BF16 R84, R12, R60, RZ ;  /* 0x0000003c0c54723c */ /* 0x000fe200000418ff */
[----:B------:R-:W-:-:S02]  /*8a30*/  IMAD.MOV.U32 R156, RZ, RZ, R9 ;  /* 0x000000ffff9c7224 */ /* 0x000fc400078e0009 */
[----:B------:R-:W-:Y:S02]  /*8a40*/  IMAD.MOV.U32 R138, RZ, RZ, R10 ;  /* 0x000000ffff8a7224 */ /* 0x000fe400078e000a */
[----:B------:R-:W-:-:S03]  /*8a50*/  IMAD.MOV.U32 R137, RZ, RZ, R11 ;  /* 0x000000ffff897224 */ /* 0x000fc600078e000b */
[C---:B------:R-:W-:Y:S07]  /*8a60*/  HMMA.16816.F32.BF16 R8, R4.reuse, R24, R100 ;  /* 0x000000180408723c */ /* 0x040fee0000041864 */
[----:B------:R-:W-:Y:S01]  /*8a70*/  IMAD.MOV.U32 R103, RZ, RZ, R109 ;  /* 0x000000ffff677224 */ /* 0x000fe200078e006d */
[----:B------:R-:W-:Y:S01]  /*8a80*/  HMMA.16816.F32.BF16 R236, R4, R42, R236 ;  /* 0x0000002a04ec723c */ /* 0x000fe200000418ec */
[----:B------:R-:W-:Y:S02]  /*8a90*/  IMAD.MOV.U32 R109, RZ, RZ, R116 ;  /* 0x000000ffff6d7224 */ /* 0x000fe400078e0074 */
[----:B------:R-:W-:-:S02]  /*8aa0*/  IMAD.MOV.U32 R101, RZ, RZ, R111 ;  /* 0x000000ffff657224 */ /* 0x000fc400078e006f */
[----:B------:R-:W-:Y:S02]  /*8ab0*/  IMAD.MOV.U32 R102, RZ, RZ, R110 ;  /* 0x000000ffff667224 */ /* 0x000fe400078e006e */
[----:B------:R-:W-:Y:S01]  /*8ac0*/  IMAD.MOV.U32 R100, RZ, RZ, R108 ;  /* 0x000000ffff647224 */ /* 0x000fe200078e006c */
[----:B------:R-:W-:Y:S01]  /*8ad0*/  HMMA.16816.F32.BF16 R212, R4, R38, R212 ;  /* 0x0000002604d4723c */ /* 0x000fe200000418d4 */
[----:B------:R-:W-:Y:S02]  /*8ae0*/  IMAD.MOV.U32 R110, RZ, RZ, R115 ;  /* 0x000000ffff6e7224 */ /* 0x000fe400078e0073 */
[----:B------:R-:W-:Y:S02]  /*8af0*/  IMAD.MOV.U32 R111, RZ, RZ, R114 ;  /* 0x000000ffff6f7224 */ /* 0x000fe400078e0072 */
[----:B------:R-:W-:-:S03]  /*8b00*/  IMAD.MOV.U32 R108, RZ, RZ, R113 ;  /* 0x000000ffff6c7224 */ /* 0x000fc600078e0071 */
[----:B------:R-:W-:Y:S01]  /*8b10*/  IMAD.MOV.U32 R107, RZ, RZ, R8 ;  /* 0x000000ffff6b7224 */ /* 0x000fe200078e0008 */
[----:B------:R-:W-:Y:S01]  /*8b20*/  HMMA.16816.F32.BF16 R208, R4, R34, R208 ;  /* 0x0000002204d0723c */ /* 0x000fe200000418d0 */
[----:B------:R-:W-:Y:S02]  /*8b30*/  IMAD.MOV.U32 R106, RZ, RZ, R9 ;  /* 0x000000ffff6a7224 */ /* 0x000fe400078e0009 */
[----:B------:R-:W-:Y:S02]  /*8b40*/  IMAD.MOV.U32 R105, RZ, RZ, R10 ;  /* 0x000000ffff697224 */ /* 0x000fe400078e000a */
[----:B------:R-:W-:-:S03]  /*8b50*/  IMAD.MOV.U32 R104, RZ, RZ, R11 ;  /* 0x000000ffff687224 */ /* 0x000fc600078e000b */
[C---:B------:R-:W-:Y:S08]  /*8b60*/  HMMA.16816.F32.BF16 R8, R4.reuse, R20, R96 ;  /* 0x000000140408723c */ /* 0x040ff00000041860 */
[C---:B------:R-:W-:Y:S08]  /*8b70*/  HMMA.16816.F32.BF16 R148, R4.reuse, R26, R128 ;  /* 0x0000001a0494723c */ /* 0x040ff00000041880 */
[C---:B------:R-:W-:Y:S08]  /*8b80*/  HMMA.16816.F32.BF16 R144, R4.reuse, R22, R124 ;  /* 0x000000160490723c */ /* 0x040ff0000004187c */
[----:B------:R-:W-:Y:S01]  /*8b90*/  IMAD.MOV.U32 R99, RZ, RZ, R8 ;  /* 0x000000ffff637224 */ /* 0x000fe200078e0008 */
[----:B------:R-:W-:Y:S01]  /*8ba0*/  HMMA.16816.F32.BF16 R140, R4, R82, R120 ;  /* 0x00000052048c723c */ /* 0x000fe20000041878 */
        /* <DEDUP_REMOVED lines=8> */
[----:B------:R-:W-:Y:S08]  /*8c30*/  HMMA.16816.F32.BF16 R92, R4, R30, R204 ;  /* 0x0000001e045c723c */ /* 0x000ff000000418cc */
[C---:B------:R-:W-:Y:S08]  /*8c40*/  HMMA.16816.F32.BF16 R4, R12.reuse, R56, RZ ;  /* 0x000000380c04723c */ /* 0x040ff000000418ff */
[----:B------:R-:W-:Y:S01]  /*8c50*/  IMAD.MOV.U32 R136, RZ, RZ, R8 ;  /* 0x000000ffff887224 */ /* 0x000fe200078e0008 */
[----:B------:R-:W-:Y:S01]  /*8c60*/  HMMA.16816.F32.BF16 R96, R12, R72, RZ ;  /* 0x000000480c60723c */ /* 0x000fe200000418ff */
[----:B------:R-:W-:-:S02]  /*8c70*/  IMAD.MOV.U32 R3, RZ, RZ, R9 ;  /* 0x000000ffff037224 */ /* 0x000fc400078e0009 */
[----:B------:R-:W-:Y:S02]  /*8c80*/  IMAD.MOV.U32 R2, RZ, RZ, R10 ;  /* 0x000000ffff027224 */ /* 0x000fe400078e000a */
[----:B------:R-:W-:Y:S02]  /*8c90*/  IMAD.MOV.U32 R0, RZ, RZ, R11 ;  /* 0x000000ffff007224 */ /* 0x000fe400078e000b */
[----:B------:R-:W1:Y:S01]  /*8ca0*/  LDSM.16.M88.4 R8, [R225] ;  /* 0x00000000e108783b */ /* 0x000e620000000200 */
[----:B------:R-:W-:Y:S01]  /*8cb0*/  HMMA.16816.F32.BF16 R72, R12, R74, RZ ;  /* 0x0000004a0c48723c */ /* 0x000fe200000418ff */
[----:B------:R-:W-:Y:S02]  /*8cc0*/  IMAD.MOV.U32 R112, RZ, RZ, R92 ;  /* 0x000000ffff707224 */ /* 0x000fe400078e005c */
[----:B------:R-:W-:Y:S02]  /*8cd0*/  IMAD.MOV.U32 R252, RZ, RZ, R93 ;  /* 0x000000fffffc7224 */ /* 0x000fe400078e005d */
[----:B------:R-:W-:-:S02]  /*8ce0*/  IMAD.MOV.U32 R235, RZ, RZ, R94 ;  /* 0x000000ffffeb7224 */ /* 0x000fc400078e005e */
[----:B------:R-:W-:Y:S02]  /*8cf0*/  IMAD.MOV.U32 R158, RZ, RZ, R95 ;  /* 0x000000ffff9e7224 */ /* 0x000fe400078e005f */
[C---:B------:R-:W-:Y:S08]  /*8d00*/  HMMA.16816.F32.BF16 R92, R12.reuse, R68, RZ ;  /* 0x000000440c5c723c */ /* 0x040ff000000418ff */
[----:B------:R-:W-:Y:S08]  /*8d10*/  HMMA.16816.F32.BF16 R68, R12, R70, RZ ;  /* 0x000000460c44723c */ /* 0x000ff000000418ff */
[----:B-1----:R-:W-:Y:S08]  /*8d20*/  HMMA.16816.F32.BF16 R116, R8, R32, R88 ;  /* 0x000000200874723c */ /* 0x002ff00000041858 */
[----:B------:R-:W-:Y:S08]  /*8d30*/  HMMA.16816.F32.BF16 R88, R12, R62, RZ ;  /* 0x0000003e0c58723c */ /* 0x000ff000000418ff */
[----:B------:R-:W-:Y:S08]  /*8d40*/  HMMA.16816.F32.BF16 R204, R8, R28, R84 ;  /* 0x0000001c08cc723c */ /* 0x000ff00000041854 */
[C---:B------:R-:W-:Y:S08]  /*8d50*/  HMMA.16816.F32.BF16 R60, R12.reuse, R52, RZ ;  /* 0x000000340c3c723c */ /* 0x040ff000000418ff */
[C---:B------:R-:W-:Y:S08]  /*8d60*/  HMMA.16816.F32.BF16 R84, R12.reuse, R66, RZ ;  /* 0x000000420c54723c */ /* 0x040ff000000418ff */
[C---:B------:R-:W-:Y:S08]  /*8d70*/  HMMA.16816.F32.BF16 R64, R12.reuse, R58, RZ ;  /* 0x0000003a0c40723c */ /* 0x040ff000000418ff */
[----:B------:R-:W-:Y:S08]  /*8d80*/  HMMA.16816.F32.BF16 R52, R12, R54, RZ ;  /* 0x000000360c34723c */ /* 0x000ff000000418ff */
[----:B------:R-:W-:Y:S08]  /*8d90*/  HMMA.16816.F32.BF16 R248, R8, R24, R4 ;  /* 0x0000001808f8723c */ /* 0x000ff00000041804 */
[----:B------:R-:W-:Y:S08]  /*8da0*/  HMMA.16816.F32.BF16 R56, R12, R48, RZ ;  /* 0x000000300c38723c */ /* 0x000ff000000418ff */
[C---:B------:R-:W-:Y:S07]  /*8db0*/  HMMA.16816.F32.BF16 R128, R8.reuse, R20, R60 ;  /* 0x000000140880723c */ /* 0x040fee000004183c */
[----:B------:R-:W-:Y:S01]  /*8dc0*/  IMAD.MOV.U32 R60, RZ, RZ, R108 ;  /* 0x000000ffff3c7224 */ /* 0x000fe200078e006c */
[----:B------:R-:W-:Y:S01]  /*8dd0*/  HMMA.16816.F32.BF16 R96, R8, R40, R96 ;  /* 0x000000280860723c */ /* 0x000fe20000041860 */
[----:B------:R-:W-:-:S02]  /*8de0*/  IMAD.MOV.U32 R61, RZ, RZ, R109 ;  /* 0x000000ffff3d7224 */ /* 0x000fc400078e006d */
[----:B------:R-:W-:Y:S02]  /*8df0*/  IMAD.MOV.U32 R62, RZ, RZ, R110 ;  /* 0x000000ffff3e7224 */ /* 0x000fe400078e006e */
[----:B------:R-:W-:-:S03]  /*8e00*/  IMAD.MOV.U32 R63, RZ, RZ, R111 ;  /* 0x000000ffff3f7224 */ /* 0x000fc600078e006f */
[C---:B------:R-:W-:Y:S08]  /*8e10*/  HMMA.16816.F32.BF16 R4, R12.reuse, R44, RZ ;  /* 0x0000002c0c04723c */ /* 0x040ff000000418ff */
[C---:B------:R-:W-:Y:S08]  /*8e20*/  HMMA.16816.F32.BF16 R48, R12.reuse, R50, RZ ;  /* 0x000000320c30723c */ /* 0x040ff000000418ff */
[----:B------:R-:W-:Y:S01]  /*8e30*/  HMMA.16816.F32.BF16 R44, R12, R46, RZ ;  /* 0x0000002e0c2c723c */ /* 0x000fe200000418ff */
[----:B------:R-:W-:Y:S07]  /*8e40*/  LDSM.16.M88.4 R12, [R223] ;  /* 0x00000000df0c783b */ /* 0x000fee0000000200 */
[C---:B------:R-:W-:Y:S08]  /*8e50*/  HMMA.16816.F32.BF16 R40, R8.reuse, R42, R72 ;  /* 0x0000002a0828723c */ /* 0x040ff00000041848 */
[C---:B------:R-:W-:Y:S01]  /*8e60*/  HMMA.16816.F32.BF16 R108, R8.reuse, R26, R64 ;  /* 0x0000001a086c723c */ /* 0x040fe20000041840 */
[----:B------:R-:W1:Y:S07]  /*8e70*/  LDSM.16.M88.4 R24, [R233] ;  /* 0x00000000e918783b */ /* 0x000e6e0000000200 */
[C---:B------:R-:W-:Y:S01]  /*8e80*/  HMMA.16816.F32.BF16 R72, R8.reuse, R22, R52 ;  /* 0x000000160848723c */ /* 0x040fe20000041834 */
[----:B------:R-:W2:Y:S07]  /*8e90*/  LDSM.16.M88.4 R20, [R232] ;  /* 0x00000000e814783b */ /* 0x000eae0000000200 */
[C---:B------:R-:W-:Y:S08]  /*8ea0*/  HMMA.16816.F32.BF16 R92, R8.reuse, R36, R92 ;  /* 0x00000024085c723c */ /* 0x040ff0000004185c */
[C---:B------:R-:W-:Y:S08]  /*8eb0*/  HMMA.16816.F32.BF16 R36, R8.reuse, R38, R68 ;  /* 0x000000260824723c */ /* 0x040ff00000041844 */
[C---:B------:R-:W-:Y:S08]  /*8ec0*/  HMMA.16816.F32.BF16 R32, R8.reuse, R34, R84 ;  /* 0x000000220820723c */ /* 0x040ff00000041854 */
[C---:B------:R-:W-:Y:S07]  /*8ed0*/  HMMA.16816.F32.BF16 R120, R8.reuse, R80, R56 ;  /* 0x000000500878723c */ /* 0x040fee0000041838 */
[----:B------:R-:W-:Y:S01]  /*8ee0*/  IMAD.MOV.U32 R59, RZ, RZ, R112 ;  /* 0x000000ffff3b7224 */ /* 0x000fe200078e0070 */
[C---:B------:R-:W-:Y:S01]  /*8ef0*/  HMMA.16816.F32.BF16 R244, R8.reuse, R76, R4 ;  /* 0x0000004c08f4723c */ /* 0x040fe20000041804 */
[----:B------:R-:W-:Y:S07]  /*8f00*/  LDSM.16.M88.4 R4, [R223+0x2000] ;  /* 0x00200000df04783b */ /* 0x000fee0000000200 */
[----:B------:R-:W-:Y:S01]  /*8f10*/  HMMA.16816.F32.BF16 R112, R8, R30, R88 ;  /* 0x0000001e0870723c */ /* 0x000fe20000041858 */
[----:B------:R-:W3:Y:S06]  /*8f20*/  LDSM.16.M88.4 R28, [R226] ;  /* 0x00000000e21c783b */ /* 0x000eec0000000200 */
[----:B------:R-:W-:Y:S01]  /*8f30*/  IMAD.MOV.U32 R88, RZ, RZ, R107 ;  /* 0x000000ffff587224 */ /* 0x000fe200078e006b */
[----:B-1----:R-:W-:Y:S01]  /*8f40*/  HMMA.16816.F32.BF16 R52, R12, R26, R36 ;  /* 0x0000001a0c34723c */ /* 0x002fe20000041824 */
[----:B------:R-:W-:-:S02]  /*8f50*/  IMAD.MOV.U32 R89, RZ, RZ, R106 ;  /* 0x000000ffff597224 */ /* 0x000fc400078e006a */
[----:B------:R-:W-:Y:S02]  /*8f60*/  IMAD.MOV.U32 R90, RZ, RZ, R105 ;  /* 0x000000ffff5a7224 */ /* 0x000fe400078e0069 */
[----:B------:R-:W-:-:S03]  /*8f70*/  IMAD.MOV.U32 R91, RZ, RZ, R104 ;  /* 0x000000ffff5b7224 */ /* 0x000fc600078e0068 */
[----:B--2---:R-:W-:Y:S01]  /*8f80*/  HMMA.16816.F32.BF16 R36, R12, R22, R32 ;  /* 0x000000160c24723c */ /* 0x004fe20000041820 */
[----:B------:R-:W1:Y:S07]  /*8f90*/  LDSM.16.M88.4 R32, [R227] ;  /* 0x00000000e320783b */ /* 0x000e6e0000000200 */
[C---:B------:R-:W-:Y:S07]  /*8fa0*/  HMMA.16816.F32.BF16 R104, R8.reuse, R78, R44 ;  /* 0x0000004e0868723c */ /* 0x040fee000004182c */
[----:B------:R-:W-:Y:S01]  /*8fb0*/  IMAD.MOV.U32 R44, RZ, RZ, R100 ;  /* 0x000000ffff2c7224 */ /* 0x000fe200078e0064 */
[----:B------:R-:W-:Y:S01]  /*8fc0*/  HMMA.16816.F32.BF16 R80, R8, R82, R48 ;  /* 0x000000520850723c */ /* 0x000fe20000041830 */
[----:B------:R-:W-:Y:S01]  /*8fd0*/  IMAD.MOV.U32 R45, RZ, RZ, R101 ;  /* 0x000000ffff2d7224 */ /* 0x000fe200078e0065 */
[----:B------:R-:W-:Y:S01]  /*8fe0*/  LDSM.16.M88.4 R8, [R228] ;  /* 0x00000000e408783b */ /* 0x000fe20000000200 */
[----:B------:R-:W-:-:S02]  /*8ff0*/  IMAD.MOV.U32 R46, RZ, RZ, R102 ;  /* 0x000000ffff2e7224 */ /* 0x000fc400078e0066 */
[----:B------:R-:W-:-:S03]  /*9000*/  IMAD.MOV.U32 R47, RZ, RZ, R103 ;  /* 0x000000ffff2f7224 */ /* 0x000fc600078e0067 */
[----:B------:R-:W-:Y:S08]  /*9010*/  HMMA.16816.F32.BF16 R64, R12, R24, R92 ;  /* 0x000000180c40723c */ /* 0x000ff0000004185c */
[----:B---3--:R-:W-:Y:S07]  /*9020*/  HMMA.16816.F32.BF16 R100, R4, R28, R240 ;  /* 0x0000001c0464723c */ /* 0x008fee00000418f0 */
[----:B------:R-:W-:Y:S01]  /*9030*/  IMAD.MOV.U32 R240, RZ, RZ, R59 ;  /* 0x000000fffff07224 */ /* 0x000fe200078e003b */
[----:B------:R-:W-:Y:S01]  /*9040*/  HMMA.16816.F32.BF16 R68, R12, R30, R40 ;  /* 0x0000001e0c44723c */ /* 0x000fe20000041828 */
[----:B------:R-:W-:-:S02]  /*9050*/  IMAD.MOV.U32 R241, RZ, RZ, R252 ;  /* 0x000000fffff17224 */ /* 0x000fc400078e00fc */
[----:B------:R-:W-:Y:S02]  /*9060*/  IMAD.MOV.U32 R242, RZ, RZ, R235 ;  /* 0x000000fffff27224 */ /* 0x000fe400078e00eb */
[----:B------:R-:W-:-:S03]  /*9070*/  IMAD.MOV.U32 R243, RZ, RZ, R158 ;  /* 0x000000fffff37224 */ /* 0x000fc600078e009e */
[----:B------:R-:W-:Y:S07]  /*9080*/  HMMA.16816.F32.BF16 R84, R12, R28, R96 ;  /* 0x0000001c0c54723c */ /* 0x000fee0000041860 */
[----:B------:R-:W-:Y:S01]  /*9090*/  IMAD.MOV.U32 R96, RZ, RZ, R157 ;  /* 0x000000ffff607224 */ /* 0x000fe200078e009d */
[----:B------:R-:W-:Y:S01]  /*90a0*/  HMMA.16816.F32.BF16 R76, R4, R30, R236 ;  /* 0x0000001e044c723c */ /* 0x000fe200000418ec */
[----:B------:R-:W2:Y:S01]  /*90b0*/  LDSM.16.M88.4 R28, [R231] ;  /* 0x00000000e71c783b */ /* 0x000ea20000000200 */
[----:B------:R-:W-:-:S02]  /*90c0*/  IMAD.MOV.U32 R97, RZ, RZ, R156 ;  /* 0x000000ffff617224 */ /* 0x000fc400078e009c */
[----:B------:R-:W-:Y:S02]  /*90d0*/  IMAD.MOV.U32 R98, RZ, RZ, R138 ;  /* 0x000000ffff627224 */ /* 0x000fe400078e008a */
[----:B------:R-:W-:Y:S02]  /*90e0*/  IMAD.MOV.U32 R99, RZ, RZ, R137 ;  /* 0x000000ffff637224 */ /* 0x000fe400078e0089 */
[C---:B------:R-:W-:Y:S01]  /*90f0*/  HMMA.16816.F32.BF16 R60, R4.reuse, R24, R60 ;  /* 0x00000018043c723c */ /* 0x040fe2000004183c */
[----:B------:R-:W-:Y:S02]  /*9100*/  IMAD.MOV.U32 R236, RZ, RZ, R136 ;  /* 0x000000ffffec7224 */ /* 0x000fe400078e0088 */
[----:B------:R-:W-:Y:S02]  /*9110*/  IMAD.MOV.U32 R237, RZ, RZ, R3 ;  /* 0x000000ffffed7224 */ /* 0x000fe400078e0003 */
[----:B------:R-:W-:Y:S02]  /*9120*/  IMAD.MOV.U32 R238, RZ, RZ, R2 ;  /* 0x000000ffffee7224 */ /* 0x000fe400078e0002 */
[----:B------:R-:W-:Y:S01]  /*9130*/  IMAD.MOV.U32 R239, RZ, RZ, R0 ;  /* 0x000000ffffef7224 */ /* 0x000fe200078e0000 */
[----:B------:R-:W-:Y:S01]  /*9140*/  HMMA.16816.F32.BF16 R56, R4, R26, R212 ;  /* 0x0000001a0438723c */ /* 0x000fe200000418d4 */
[----:B------:R-:W3:Y:S07]  /*9150*/  LDSM.16.M88.4 R24, [R230] ;  /* 0x00000000e618783b */ /* 0x000eee0000000200 */
[-C--:B------:R-:W-:Y:S08]  /*9160*/  HMMA.16816.F32.BF16 R48, R12, R20.reuse, R116 ;  /* 0x000000140c30723c */ /* 0x080ff00000041874 */
[C---:B------:R-:W-:Y:S08]  /*9170*/  HMMA.16816.F32.BF16 R44, R4.reuse, R20, R44 ;  /* 0x00000014042c723c */ /* 0x040ff0000004182c */
[C---:B------:R-:W-:Y:S01]  /*9180*/  HMMA.16816.F32.BF16 R40, R4.reuse, R22, R208 ;  /* 0x000000160428723c */ /* 0x040fe200000418d0 */
[----:B------:R-:W4:Y:S07]  /*9190*/  LDSM.16.M88.4 R20, [R229] ;  /* 0x00000000e514783b */ /* 0x000f2e0000000200 */
[C---:B-1----:R-:W-:Y:S08]  /*91a0*/  HMMA.16816.F32.BF16 R92, R4.reuse, R32, R152 ;  /* 0x00000020045c723c */ /* 0x042ff00000041898 */
[C---:B--2---:R-:W-:Y:S08]  /*91b0*/  HMMA.16816.F32.BF16 R96, R4.reuse, R28, R96 ;  /* 0x0000001c0460723c */ /* 0x044ff00000041860 */
[C---:B---3--:R-:W-:Y:S08]  /*91c0*/  HMMA.16816.F32.BF16 R88, R4.reuse, R24, R88 ;  /* 0x000000180458723c */ /* 0x048ff00000041858 */
[----:B------:R-:W-:Y:S01]  /*91d0*/  IMAD.MOV.U32 R156, RZ, RZ, R93 ;  /* 0x000000ffff9c7224 */ /* 0x000fe200078e005d */
[----:B------:R-:W-:Y:S01]  /*91e0*/  HMMA.16816.F32.BF16 R236, R4, R8, R236 ;  /* 0x0000000804ec723c */ /* 0x000fe200000418ec */
[----:B------:R-:W-:-:S02]  /*91f0*/  IMAD.MOV.U32 R155, RZ, RZ, R94 ;  /* 0x000000ffff9b7224 */ /* 0x000fc400078e005e */
[----:B------:R-:W-:Y:S02]  /*9200*/  IMAD.MOV.U32 R154, RZ, RZ, R92 ;  /* 0x000000ffff9a7224 */ /* 0x000fe400078e005c */
[----:B------:R-:W-:-:S03]  /*9210*/  IMAD.MOV.U32 R2, RZ, RZ, R95 ;  /* 0x000000ffff027224 */ /* 0x000fc600078e005f */
[C---:B----4-:R-:W-:Y:S08]  /*9220*/  HMMA.16816.F32.BF16 R124, R4.reuse, R20, R124 ;  /* 0x00000014047c723c */ /* 0x050ff0000004187c */
[C---:B------:R-:W-:Y:S08]  /*9230*/  HMMA.16816.F32.BF16 R92, R4.reuse, R30, R240 ;  /* 0x0000001e045c723c */ /* 0x040ff000000418f0 */
[C---:B------:R-:W-:Y:S08]  /*9240*/  HMMA.16816.F32.BF16 R116, R4.reuse, R26, R148 ;  /* 0x0000001a0474723c */ /* 0x040ff00000041894 */
[C---:B------:R-:W-:Y:S08]  /*9250*/  HMMA.16816.F32.BF16 R208, R4.reuse, R22, R144 ;  /* 0x0000001604d0723c */ /* 0x040ff00000041890 */
[C---:B------:R-:W-:Y:S08]  /*9260*/  HMMA.16816.F32.BF16 R140, R4.reuse, R10, R140 ;  /* 0x0000000a048c723c */ /* 0x040ff0000004188c */
[----:B------:R-:W-:Y:S08]  /*9270*/  HMMA.16816.F32.BF16 R4, R4, R34, R132 ;  /* 0x000000220404723c */ /* 0x000ff00000041884 */
[C---:B------:R-:W-:Y:S08]  /*9280*/  HMMA.16816.F32.BF16 R132, R12.reuse, R32, R244 ;  /* 0x000000200c84723c */ /* 0x040ff000000418f4 */
[----:B------:R-:W-:Y:S01]  /*9290*/  HMMA.16816.F32.BF16 R244, R12, R34, R104 ;  /* 0x000000220cf4723c */ /* 0x000fe20000041868 */
[----:B------:R-:W-:-:S02]  /*92a0*/  IMAD.MOV.U32 R0, RZ, RZ, R141 ;  /* 0x000000ffff007224 */ /* 0x000fc400078e008d */
[----:B------:R-:W-:Y:S02]  /*92b0*/  IMAD.MOV.U32 R3, RZ, RZ, R140 ;  /* 0x000000ffff037224 */ /* 0x000fe400078e008c */
[----:B------:R-:W-:Y:S02]  /*92c0*/  IMAD.MOV.U32 R158, RZ, RZ, R142 ;  /* 0x000000ffff9e7224 */ /* 0x000fe400078e008e */
[----:B------:R-:W-:Y:S02]  /*92d0*/  IMAD.MOV.U32 R157, RZ, RZ, R143 ;  /* 0x000000ffff9d7224 */ /* 0x000fe400078e008f */
[----:B------:R-:W-:Y:S02]  /*92e0*/  IMAD.MOV.U32 R215, RZ, RZ, R5 ;  /* 0x000000ffffd77224 */ /* 0x000fe400078e0005 */
[----:B------:R-:W-:Y:S02]  /*92f0*/  IMAD.MOV.U32 R214, RZ, RZ, R6 ;  /* 0x000000ffffd67224 */ /* 0x000fe400078e0006 */
[----:B------:R-:W-:-:S02]  /*9300*/  IMAD.MOV.U32 R213, RZ, RZ, R7 ;  /* 0x000000ffffd57224 */ /* 0x000fc400078e0007 */
[----:B------:R-:W-:Y:S02]  /*9310*/  IMAD.MOV.U32 R212, RZ, RZ, R4 ;  /* 0x000000ffffd47224 */ /* 0x000fe400078e0004 */
[C---:B------:R-:W-:Y:S01]  /*9320*/  HMMA.16816.F32.BF16 R4, R12.reuse, R28, R204 ;  /* 0x0000001c0c04723c */ /* 0x040fe200000418cc */
[----:B------:R-:W-:Y:S02]  /*9330*/  IMAD.MOV.U32 R33, RZ, RZ, R134 ;  /* 0x000000ffff217224 */ /* 0x000fe400078e0086 */
[----:B------:R-:W-:Y:S11]  /*9340*/  IMAD.MOV.U32 R32, RZ, RZ, R135 ;  /* 0x000000ffff207224 */ /* 0x000ff600078e0087 */
[----:B------:R-:W-:Y:S10]  /*9350*/  @!UPT UIADD3 URZ, URZ, URZ, URZ ;  /* 0x0000003f3f3ff290 */ /* 0x000ff4000fffe03f */
[----:B------:R-:W-:Y:S02]  /*9360*/  IMAD.MOV.U32 R207, RZ, RZ, R5 ;  /* 0x000000ffffcf7224 */ /* 0x000fe400078e0005 */
[----:B------:R-:W-:Y:S02]  /*9370*/  IMAD.MOV.U32 R206, RZ, RZ, R6 ;  /* 0x000000ffffce7224 */ /* 0x000fe400078e0006 */
[----:B------:R-:W-:Y:S02]  /*9380*/  IMAD.MOV.U32 R205, RZ, RZ, R7 ;  /* 0x000000ffffcd7224 */ /* 0x000fe400078e0007 */
[----:B------:R-:W-:Y:S02]  /*9390*/  IMAD.MOV.U32 R204, RZ, RZ, R4 ;  /* 0x000000ffffcc7224 */ /* 0x000fe400078e0004 */
[----:B------:R-:W-:Y:S01]  /*93a0*/  HMMA.16816.F32.BF16 R4, R12, R30, R112 ;  /* 0x0000001e0c04723c */ /* 0x000fe20000041870 */
[----:B------:R-:W-:Y:S06]  /*93b0*/  LDSM.16.M88.4 R28, [R220] ;  /* 0x00000000dc1c783b */ /* 0x000fec0000000200 */
[----:B------:R-:W-:-:S02]  /*93c0*/  IMAD.MOV.U32 R115, RZ, RZ, R0 ;  /* 0x000000ffff737224 */ /* 0x000fc400078e0000 */
[----:B------:R-:W-:Y:S11]  /*93d0*/  IMAD.MOV.U32 R114, RZ, RZ, R3 ;  /* 0x000000ffff727224 */ /* 0x000ff600078e0003 */
[----:B------:R-:W-:Y:S04]  /*93e0*/  @!UPT UIADD3 URZ, URZ, URZ, URZ ;  /* 0x0000003f3f3ff290 */ /* 0x000fe8000fffe03f */
[----:B------:R-:W-:Y:S02]  /*93f0*/  IMAD.MOV.U32 R153, RZ, RZ, R4 ;  /* 0x000000ffff997224 */ /* 0x000fe400078e0004 */
[----:B------:R-:W-:Y:S02]  /*9400*/  IMAD.MOV.U32 R152, RZ, RZ, R5 ;  /* 0x000000ffff987224 */ /* 0x000fe400078e0005 */
[----:B------:R-:W-:Y:S02]  /*9410*/  IMAD.MOV.U32 R151, RZ, RZ, R6 ;  /* 0x000000ffff977224 */ /* 0x000fe400078e0006 */
[----:B------:R-:W-:Y:S02]  /*9420*/  IMAD.MOV.U32 R150, RZ, RZ, R7 ;  /* 0x000000ffff967224 */ /* 0x000fe400078e0007 */
[C---:B------:R-:W-:Y:S11]  /*9430*/  HMMA.16816.F32.BF16 R4, R12.reuse, R24, R248 ;  /* 0x000000180c04723c */ /* 0x040ff600000418f8 */
[----:B------:R-:W-:Y:S11]  /*9440*/  @!UPT UIADD3 URZ, URZ, URZ, URZ ;  /* 0x0000003f3f3ff290 */ /* 0x000ff6000fffe03f */
[----:B------:R-:W-:Y:S02]  /*9450*/  @!UPT UIADD3 URZ, URZ, URZ, URZ ;  /* 0x0000003f3f3ff290 */ /* 0x000fe4000fffe03f */
[----:B------:R-:W-:Y:S02]  /*9460*/  IMAD.MOV.U32 R241, RZ, RZ, R5 ;  /* 0x000000fffff17224 */ /* 0x000fe400078e0005 */
[----:B------:R-:W-:Y:S02]  /*9470*/  IMAD.MOV.U32 R240, RZ, RZ, R6 ;  /* 0x000000fffff07224 */ /* 0x000fe400078e0006 */
[----:B------:R-:W-:Y:S02]  /*9480*/  IMAD.MOV.U32 R113, RZ, RZ, R7 ;  /* 0x000000ffff717224 */ /* 0x000fe400078e0007 */
[----:B------:R-:W-:Y:S02]  /*9490*/  IMAD.MOV.U32 R112, RZ, RZ, R4 ;  /* 0x000000ffff707224 */ /* 0x000fe400078e0004 */
[C---:B------:R-:W-:Y:S01]  /*94a0*/  HMMA.16816.F32.BF16 R4, R12.reuse, R26, R108 ;  /* 0x0000001a0c04723c */ /* 0x040fe2000004186c */
[----:B------:R-:W-:Y:S11]  /*94b0*/  LDSM.16.M88.4 R24, [R220+0x800] ;  /* 0x00080000dc18783b */ /* 0x000ff60000000200 */
[----:B------:R-:W-:Y:S11]  /*94c0*/  @!UPT UIADD3 URZ, URZ, URZ, URZ ;  /* 0x0000003f3f3ff290 */ /* 0x000ff6000fffe03f */
[----:B------:R-:W-:Y:S01]  /*94d0*/  @!UPT UIADD3 URZ, URZ, URZ, URZ ;  /* 0x0000003f3f3ff290 */ /* 0x000fe2000fffe03f */
        /* <DEDUP_REMOVED lines=19> */
[----:B------:R-:W-:Y:S01]  /*9610*/  HMMA.16816.F32.BF16 R4, R12, R8, R120 ;  /* 0x000000080c04723c */ /* 0x000fe20000041878 */
[----:B------:R-:W-:Y:S02]  /*9620*/  IMAD.MOV.U32 R107, RZ, RZ, R73 ;  /* 0x000000ffff6b7224 */ /* 0x000fe400078e0049 */
[----:B------:R-:W-:-:S02]  /*9630*/  IMAD.MOV.U32 R104, RZ, RZ, R72 ;  /* 0x000000ffff687224 */ /* 0x000fc400078e0048 */
[----:B------:R-:W-:Y:S02]  /*9640*/  IMAD.MOV.U32 R72, RZ, RZ, R240 ;  /* 0x000000ffff487224 */ /* 0x000fe400078e00f0 */
[----:B------:R-:W-:Y:S02]  /*9650*/  IMAD.MOV.U32 R73, RZ, RZ, R113 ;  /* 0x000000ffff497224 */ /* 0x000fe400078e0071 */
[----:B------:R-:W-:Y:S02]  /*9660*/  IMAD.MOV.U32 R113, RZ, RZ, R213 ;  /* 0x000000ffff717224 */ /* 0x000fe400078e00d5 */
[----:B------:R-:W-:Y:S02]  /*9670*/  IMAD.MOV.U32 R105, RZ, RZ, R75 ;  /* 0x000000ffff697224 */ /* 0x000fe400078e004b */
[----:B------:R-:W-:Y:S02]  /*9680*/  IMAD.MOV.U32 R106, RZ, RZ, R74 ;  /* 0x000000ffff6a7224 */ /* 0x000fe400078e004a */
[----:B------:R-:W-:-:S02]  /*9690*/  IMAD.MOV.U32 R75, RZ, RZ, R207 ;  /* 0x000000ffff4b7224 */ /* 0x000fc400078e00cf */
[----:B------:R-:W-:-:S07]  /*96a0*/  IMAD.MOV.U32 R74, RZ, RZ, R204 ;  /* 0x000000ffff4a7224 */ /* 0x000fce00078e00cc */
[----:B------:R-:W-:Y:S02]  /*96b0*/  IMAD.MOV.U32 R123, RZ, RZ, R5 ;  /* 0x000000ffff7b7224 */ /* 0x000fe400078e0005 */
[----:B------:R-:W-:Y:S02]  /*96c0*/  IMAD.MOV.U32 R122, RZ, RZ, R6 ;  /* 0x000000ffff7a7224 */ /* 0x000fe400078e0006 */
[----:B------:R-:W-:Y:S02]  /*96d0*/  IMAD.MOV.U32 R121, RZ, RZ, R7 ;  /* 0x000000ffff797224 */ /* 0x000fe400078e0007 */
[----:B------:R-:W-:Y:S02]  /*96e0*/  IMAD.MOV.U32 R120, RZ, RZ, R4 ;  /* 0x000000ffff787224 */ /* 0x000fe400078e0004 */
[----:B------:R-:W-:Y:S01]  /*96f0*/  HMMA.16816.F32.BF16 R4, R12, R10, R80 ;  /* 0x0000000a0c04723c */ /* 0x000fe20000041850 */
[----:B------:R-:W1:Y:S01]  /*9700*/  LDSM.16.M88.4 R8, [R224] ;  /* 0x00000000e008783b */ /* 0x000e620000000200 */
[----:B------:R-:W-:-:S02]  /*9710*/  IMAD.MOV.U32 R34, RZ, RZ, R122 ;  /* 0x000000ffff227224 */ /* 0x000fc400078e007a */
[----:B------:R-:W-:Y:S02]  /*9720*/  IMAD.MOV.U32 R35, RZ, RZ, R121 ;  /* 0x000000ffff237224 */ /* 0x000fe400078e0079 */
[----:B------:R-:W-:Y:S02]  /*9730*/  IMAD.MOV.U32 R121, RZ, RZ, R110 ;  /* 0x000000ffff797224 */ /* 0x000fe400078e006e */
[----:B------:R-:W-:Y:S02]  /*9740*/  IMAD.MOV.U32 R122, RZ, RZ, R112 ;  /* 0x000000ffff7a7224 */ /* 0x000fe400078e0070 */
[----:B------:R-:W-:Y:S02]  /*9750*/  IMAD.MOV.U32 R112, RZ, RZ, R214 ;  /* 0x000000ffff707224 */ /* 0x000fe400078e00d6 */
[----:B------:R-:W-:Y:S02]  /*9760*/  IMAD.MOV.U32 R110, RZ, RZ, R212 ;  /* 0x000000ffff6e7224 */ /* 0x000fe400078e00d4 */
[----:B------:R-:W-:-:S02]  /*9770*/  IMAD.MOV.U32 R80, RZ, RZ, R133 ;  /* 0x000000ffff507224 */ /* 0x000fc400078e0085 */
[----:B------:R-:W-:-:S08]  /*9780*/  IMAD.MOV.U32 R81, RZ, RZ, R132 ;  /* 0x000000ffff517224 */ /* 0x000fd000078e0084 */
[----:B------:R-:W-:Y:S02]  /*9790*/  IMAD.MOV.U32 R243, RZ, RZ, R5 ;  /* 0x000000fffff37224 */ /* 0x000fe400078e0005 */
[----:B------:R-:W-:Y:S02]  /*97a0*/  IMAD.MOV.U32 R131, RZ, RZ, R6 ;  /* 0x000000ffff837224 */ /* 0x000fe400078e0006 */
[----:B------:R-:W-:Y:S02]  /*97b0*/  IMAD.MOV.U32 R83, RZ, RZ, R7 ;  /* 0x000000ffff537224 */ /* 0x000fe400078e0007 */
[----:B------:R-:W-:Y:S02]  /*97c0*/  IMAD.MOV.U32 R82, RZ, RZ, R4 ;  /* 0x000000ffff527224 */ /* 0x000fe400078e0004 */
[----:B------:R-:W2:Y:S01]  /*97d0*/  LDSM.16.M88.4 R4, [R224+0x2000] ;  /* 0x00200000e004783b */ /* 0x000ea20000000200 */
[C---:B-1----:R-:W-:Y:S08]  /*97e0*/  HMMA.16816.F32.BF16 R68, R8.reuse, R30, R68 ;  /* 0x0000001e0844723c */ /* 0x042ff00000041844 */
[C---:B------:R-:W-:Y:S08]  /*97f0*/  HMMA.16816.F32.BF16 R64, R8.reuse, R24, R64 ;  /* 0x000000180840723c */ /* 0x040ff00000041840 */
[----:B------:R-:W-:Y:S08]  /*9800*/  HMMA.16816.F32.BF16 R84, R8, R28, R84 ;  /* 0x0000001c0854723c */ /* 0x000ff00000041854 */
[----:B------:R-:W-:-:S02]  /*9810*/  IMAD.MOV.U32 R12, RZ, RZ, R68 ;  /* 0x000000ffff0c7224 */ /* 0x000fc400078e0044 */
[----:B------:R-:W-:Y:S02]  /*9820*/  IMAD.MOV.U32 R68, RZ, RZ, R122 ;  /* 0x000000ffff447224 */ /* 0x000fe400078e007a */
[----:B------:R-:W-:Y:S02]  /*9830*/  IMAD.MOV.U32 R252, RZ, RZ, R70 ;  /* 0x000000fffffc7224 */ /* 0x000fe400078e0046 */
[----:B------:R-:W-:Y:S01]  /*9840*/  IMAD.MOV.U32 R235, RZ, RZ, R71 ;  /* 0x000000ffffeb7224 */ /* 0x000fe200078e0047 */
[----:B--2---:R-:W-:Y:S01]  /*9850*/  HMMA.16816.F32.BF16 R100, R4, R28, R100 ;  /* 0x0000001c0464723c */ /* 0x004fe20000041864 */
[----:B------:R-:W-:Y:S02]  /*9860*/  IMAD.MOV.U32 R138, RZ, RZ, R66 ;  /* 0x000000ffff8a7224 */ /* 0x000fe400078e0042 */
[----:B------:R-:W-:Y:S02]  /*9870*/  IMAD.MOV.U32 R137, RZ, RZ, R67 ;  /* 0x000000ffff897224 */ /* 0x000fe400078e0043 */
[----:B------:R-:W-:-:S02]  /*9880*/  IMAD.MOV.U32 R67, RZ, RZ, R121 ;  /* 0x000000ffff437224 */ /* 0x000fc400078e0079 */
[----:B------:R-:W-:Y:S01]  /*9890*/  IMAD.MOV.U32 R28, RZ, RZ, R69 ;  /* 0x000000ffff1c7224 */ /* 0x000fe200078e0045 */
[C---:B------:R-:W-:Y:S01]  /*98a0*/  HMMA.16816.F32.BF16 R76, R4.reuse, R30, R76 ;  /* 0x0000001e044c723c */ /* 0x040fe2000004184c */
[----:B------:R-:W-:Y:S02]  /*98b0*/  IMAD.MOV.U32 R29, RZ, RZ, R65 ;  /* 0x000000ffff1d7224 */ /* 0x000fe400078e0041 */
[----:B------:R-:W-:Y:S02]  /*98c0*/  IMAD.MOV.U32 R15, RZ, RZ, R87 ;  /* 0x000000ffff0f7224 */ /* 0x000fe400078e0057 */
[----:B------:R-:W-:Y:S02]  /*98d0*/  IMAD.MOV.U32 R87, RZ, RZ, R243 ;  /* 0x000000ffff577224 */ /* 0x000fe400078e00f3 */
        /* <DEDUP_REMOVED lines=22> */
[----:B------:R-:W-:Y:S01]  /*9a40*/  IMAD.MOV.U32 R40, RZ, RZ, R29 ;  /* 0x000000ffff287224 */ /* 0x000fe200078e001d */
[----:B------:R-:W-:Y:S01]  /*9a50*/  LDSM.16.M88.4 R24, [R220+0x2000] ;  /* 0x00200000dc18783b */ /* 0x000fe20000000200 */
[----:B------:R-:W-:Y:S02]  /*9a60*/  IMAD.MOV.U32 R42, RZ, RZ, R28 ;  /* 0x000000ffff2a7224 */ /* 0x000fe400078e001c */
[----:B------:R-:W-:Y:S01]  /*9a70*/  IMAD.MOV.U32 R100, RZ, RZ, R131 ;  /* 0x000000ffff647224 */ /* 0x000fe200078e0083 */
[----:B------:R-:W1:Y:S01]  /*9a80*/  LDSM.16.M88.4 R28, [R220+0x1800] ;  /* 0x00180000dc1c783b */ /* 0x000e620000000200 */
[----:B------:R-:W-:-:S02]  /*9a90*/  IMAD.MOV.U32 R131, RZ, RZ, R206 ;  /* 0x000000ffff837224 */ /* 0x000fc400078e00ce */
[----:B------:R-:W-:Y:S01]  /*9aa0*/  HMMA.16816.F32.BF16 R204, R8, R20, R48 ;  /* 0x0000001408cc723c */ /* 0x000fe20000041830 */
[----:B------:R-:W-:Y:S02]  /*9ab0*/  IMAD.MOV.U32 R64, RZ, RZ, R82 ;  /* 0x000000ffff407224 */ /* 0x000fe400078e0052 */
[----:B------:R-:W-:Y:S02]  /*9ac0*/  IMAD.MOV.U32 R65, RZ, RZ, R83 ;  /* 0x000000ffff417224 */ /* 0x000fe400078e0053 */
[----:B------:R-:W-:Y:S02]  /*9ad0*/  IMAD.MOV.U32 R44, RZ, RZ, R81 ;  /* 0x000000ffff2c7224 */ /* 0x000fe400078e0051 */
[----:B------:R-:W-:Y:S02]  /*9ae0*/  IMAD.MOV.U32 R48, RZ, RZ, R86 ;  /* 0x000000ffff307224 */ /* 0x000fe400078e0056 */
[----:B------:R-:W-:Y:S02]  /*9af0*/  IMAD.MOV.U32 R49, RZ, RZ, R87 ;  /* 0x000000ffff317224 */ /* 0x000fe400078e0057 */
[----:B------:R-:W-:-:S02]  /*9b00*/  IMAD.MOV.U32 R86, RZ, RZ, R112 ;  /* 0x000000ffff567224 */ /* 0x000fc400078e0070 */
[----:B------:R-:W-:Y:S02]  /*9b10*/  IMAD.MOV.U32 R87, RZ, RZ, R113 ;  /* 0x000000ffff577224 */ /* 0x000fe400078e0071 */
[----:B------:R-:W-:Y:S02]  /*9b20*/  IMAD.MOV.U32 R112, RZ, RZ, R114 ;  /* 0x000000ffff707224 */ /* 0x000fe400078e0072 */
[----:B------:R-:W-:Y:S02]  /*9b30*/  IMAD.MOV.U32 R113, RZ, RZ, R115 ;  /* 0x000000ffff717224 */ /* 0x000fe400078e0073 */
[----:B------:R-:W-:Y:S02]  /*9b40*/  IMAD.MOV.U32 R114, RZ, RZ, R158 ;  /* 0x000000ffff727224 */ /* 0x000fe400078e009e */
[----:B------:R-:W-:Y:S01]  /*9b50*/  IMAD.MOV.U32 R115, RZ, RZ, R157 ;  /* 0x000000ffff737224 */ /* 0x000fe200078e009d */
[----:B------:R2:W5:Y:S01]  /*9b60*/  LDL.LU R158, [R1+0x124] ;  /* 0x00012400019e7983 */ /* 0x0005620000300800 */
[----:B------:R-:W-:-:S02]  /*9b70*/  IMAD.MOV.U32 R45, RZ, RZ, R80 ;  /* 0x000000ffff2d7224 */ /* 0x000fc400078e0050 */
[----:B------:R-:W-:Y:S01]  /*9b80*/  IMAD.MOV.U32 R66, RZ, RZ, R120 ;  /* 0x000000ffff427224 */ /* 0x000fe200078e0078 */
[----:B------:R-:W-:Y:S01]  /*9b90*/  HMMA.16816.F32.BF16 R80, R8, R22, R36 ;  /* 0x000000160850723c */ /* 0x000fe20000041824 */
[----:B------:R-:W-:Y:S01]  /*9ba0*/  IMAD.MOV.U32 R69, RZ, RZ, R123 ;  /* 0x000000ffff457224 */ /* 0x000fe200078e007b */
[----:B------:R-:W-:Y:S01]  /*9bb0*/  LDSM.16.M88.4 R20, [R220+0x2800] ;  /* 0x00280000dc14783b */ /* 0x000fe20000000200 */
[----:B------:R-:W-:Y:S02]  /*9bc0*/  IMAD.MOV.U32 R54, RZ, RZ, R34 ;  /* 0x000000ffff367224 */ /* 0x000fe400078e0022 */
[----:B------:R-:W-:Y:S01]  /*9bd0*/  IMAD.MOV.U32 R55, RZ, RZ, R35 ;  /* 0x000000ffff377224 */ /* 0x000fe200078e0023 */
[----:B------:R2:W5:Y:S01]  /*9be0*/  LDL.LU R157, [R1+0x120] ;  /* 0x00012000019d7983 */ /* 0x0005620000300800 */
[----:B------:R-:W-:Y:S02]  /*9bf0*/  IMAD.MOV.U32 R46, RZ, RZ, R33 ;  /* 0x000000ffff2e7224 */ /* 0x000fe400078e0021 */
[----:B------:R-:W-:Y:S01]  /*9c00*/  IMAD.MOV.U32 R47, RZ, RZ, R32 ;  /* 0x000000ffff2f7224 */ /* 0x000fe200078e0020 */
[----:B-1----:R-:W-:Y:S01]  /*9c10*/  HMMA.16816.F32.BF16 R120, R4, R30, R92 ;  /* 0x0000001e0478723c */ /* 0x002fe2000004185c */
[----:B------:R-:W1:Y:S01]  /*9c20*/  LDSM.16.M88.4 R32, [R220+0x3800] ;  /* 0x00380000dc20783b */ /* 0x000e620000000200 */
[----:B------:R-:W-:-:S02]  /*9c30*/  IMAD.MOV.U32 R14, RZ, RZ, R84 ;  /* 0x000000ffff0e7224 */ /* 0x000fc400078e0054 */
[----:B------:R-:W-:Y:S02]  /*9c40*/  IMAD.MOV.U32 R13, RZ, RZ, R85 ;  /* 0x000000ffff0d7224 */ /* 0x000fe400078e0055 */
[----:B------:R-:W-:Y:S02]  /*9c50*/  IMAD.MOV.U32 R43, RZ, RZ, R15 ;  /* 0x000000ffff2b7224 */ /* 0x000fe400078e000f */
[----:B------:R-:W-:Y:S02]  /*9c60*/  IMAD.MOV.U32 R92, RZ, RZ, R112 ;  /* 0x000000ffff5c7224 */ /* 0x000fe400078e0070 */
[----:B------:R-:W-:Y:S02]  /*9c70*/  IMAD.MOV.U32 R93, RZ, RZ, R113 ;  /* 0x000000ffff5d7224 */ /* 0x000fe400078e0071 */
[----:B------:R-:W-:Y:S02]  /*9c80*/  IMAD.MOV.U32 R94, RZ, RZ, R114 ;  /* 0x000000ffff5e7224 */ /* 0x000fe400078e0072 */
[----:B------:R-:W-:-:S02]  /*9c90*/  IMAD.MOV.U32 R95, RZ, RZ, R115 ;  /* 0x000000ffff5f7224 */ /* 0x000fc400078e0073 */
[----:B------:R-:W-:Y:S01]  /*9ca0*/  HMMA.16816.F32.BF16 R112, R4, R24, R88 ;  /* 0x000000180470723c */ /* 0x000fe20000041858 */
[----:B------:R-:W-:Y:S02]  /*9cb0*/  IMAD.MOV.U32 R39, RZ, RZ, R14 ;  /* 0x000000ffff277224 */ /* 0x000fe400078e000e */
[----:B------:R-:W-:Y:S02]  /*9cc0*/  IMAD.MOV.U32 R38, RZ, RZ, R12 ;  /* 0x000000ffff267224 */ /* 0x000fe400078e000c */
[----:B------:R-:W-:Y:S02]  /*9cd0*/  IMAD.MOV.U32 R143, RZ, RZ, R79 ;  /* 0x000000ffff8f7224 */ /* 0x000fe400078e004f */
[----:B------:R-:W-:Y:S02]  /*9ce0*/  IMAD.MOV.U32 R91, RZ, RZ, R2 ;  /* 0x000000ffff5b7224 */ /* 0x000fe400078e0002 */
[----:B------:R-:W3:Y:S01]  /*9cf0*/  S2R R2, SR_TID.X ;  /* 0x0000000000027919 */ /* 0x000ee20000002100 */
[----:B------:R-:W-:-:S02]  /*9d00*/  IMAD.MOV.U32 R37, RZ, RZ, R13 ;  /* 0x000000ffff257224 */ /* 0x000fc400078e000d */
[----:B------:R-:W-:Y:S01]  /*9d10*/  IMAD.MOV.U32 R79, RZ, RZ, R109 ;  /* 0x000000ffff4f7224 */ /* 0x000fe200078e006d */
[----:B------:R-:W4:Y:S01]  /*9d20*/  LDSM.16.M88.4 R12, [R220+0x3000] ;  /* 0x00300000dc0c783b */ /* 0x000f220000000200 */
        /* <DEDUP_REMOVED lines=10> */
[----:B-1----:R-:W-:Y:S01]  /*9dd0*/  HMMA.16816.F32.BF16 R44, R8, R32, R44 ;  /* 0x00000020082c723c */ /* 0x002fe2000004182c */
[----:B------:R-:W-:Y:S01]  /*9de0*/  IMAD.MOV.U32 R85, RZ, RZ, R111 ;  /* 0x000000ffff557224 */ /* 0x000fe200078e006f */
[----:B------:R-:W-:Y:S01]  /*9df0*/  UISETP.NE.AND UP0, UPT, UR8, 0x2, UPT ;  /* 0x000000020800788c */ /* 0x000fe2000bf05270 */
[----:B------:R-:W-:Y:S01]  /*9e00*/  IMAD.MOV.U32 R110, RZ, RZ, R156 ;  /* 0x000000ffff6e7224 */ /* 0x000fe200078e009c */
[----:B------:R-:W-:-:S04]  /*9e10*/  DEPBAR.LE SB0, 0x0 ;  /* 0x000080000000791a */ /* 0x000fc80000000000 */
[----:B------:R-:W-:Y:S02]  /*9e20*/  IMAD.MOV.U32 R111, RZ, RZ, R155 ;  /* 0x000000ffff6f7224 */ /* 0x000fe400078e009b */
[----:B------:R-:W-:Y:S02]  /*9e30*/  IMAD.MOV.U32 R109, RZ, RZ, R154 ;  /* 0x000000ffff6d7224 */ /* 0x000fe400078e009a */
[----:B---3--:R-:W-:Y:S02]  /*9e40*/  IMAD.SHL.U32 R2, R2, 0x2, RZ ;  /* 0x0000000202027824 */ /* 0x008fe400078e00ff */
[----:B------:R-:W-:Y:S02]  /*9e50*/  IMAD.MOV.U32 R63, RZ, RZ, R108 ;  /* 0x000000ffff3f7224 */ /* 0x000fe400078e006c */
[----:B------:R-:W-:Y:S02]  /*9e60*/  IMAD.MOV.U32 R56, RZ, RZ, R104 ;  /* 0x000000ffff387224 */ /* 0x000fe400078e0068 */
[----:B------:R-:W-:-:S02]  /*9e70*/  IMAD.MOV.U32 R57, RZ, RZ, R105 ;  /* 0x000000ffff397224 */ /* 0x000fc400078e0069 */
[----:B------:R-:W-:Y:S02]  /*9e80*/  IMAD.MOV.U32 R58, RZ, RZ, R106 ;  /* 0x000000ffff3a7224 */ /* 0x000fe400078e006a */
[----:B------:R-:W-:Y:S01]  /*9e90*/  IMAD.MOV.U32 R59, RZ, RZ, R107 ;  /* 0x000000ffff3b7224 */ /* 0x000fe200078e006b */
[C---:B------:R-:W-:Y:S01]  /*9ea0*/  HMMA.16816.F32.BF16 R84, R4.reuse, R34, R84 ;  /* 0x000000220454723c */ /* 0x040fe20000041854 */
[----:B------:R-:W-:Y:S01]  /*9eb0*/  IMAD.MOV.U32 R88, RZ, RZ, R109 ;  /* 0x000000ffff587224 */ /* 0x000fe200078e006d */
[----:B------:R2:W5:Y:S01]  /*9ec0*/  LDL.LU R156, [R1+0x11c] ;  /* 0x00011c00019c7983 */ /* 0x0005620000300800 */
[----:B------:R-:W-:Y:S02]  /*9ed0*/  IMAD.MOV.U32 R89, RZ, RZ, R110 ;  /* 0x000000ffff597224 */ /* 0x000fe400078e006e */
[----:B------:R-:W-:Y:S01]  /*9ee0*/  IMAD.MOV.U32 R90, RZ, RZ, R111 ;  /* 0x000000ffff5a7224 */ /* 0x000fe200078e006f */
[----:B------:R-:W-:Y:S01]  /*9ef0*/  LOP3.LUT R2, R2, 0x6, RZ, 0xc0, !PT ;  /* 0x0000000602027812 */ /* 0x000fe200078ec0ff */
[----:B------:R-:W-:Y:S01]  /*9f00*/  IMAD.MOV.U32 R76, RZ, RZ, R74 ;  /* 0x000000ffff4c7224 */ /* 0x000fe200078e004a */
[----:B------:R-:W-:Y:S01]  /*9f10*/  HMMA.16816.F32.BF16 R108, R4, R26, R116 ;  /* 0x0000001a046c723c */ /* 0x000fe20000041874 */
[----:B------:R-:W-:Y:S01]  /*9f20*/  IMAD.MOV.U32 R77, RZ, RZ, R75 ;  /* 0x000000ffff4d7224 */ /* 0x000fe200078e004b */
[----:B------:R2:W5:Y:S01]  /*9f30*/  LDL.LU R155, [R1+0x118] ;  /* 0x00011800019b7983 */ /* 0x0005620000300800 */
[----:B------:R-:W-:-:S02]  /*9f40*/  IMAD.MOV.U32 R145, RZ, RZ, R78 ;  /* 0x000000ffff917224 */ /* 0x000fc400078e004e */
[----:B------:R-:W-:Y:S01]  /*9f50*/  IMAD.MOV.U32 R142, RZ, RZ, R60 ;  /* 0x000000ffff8e7224 */ /* 0x000fe200078e003c */
[----:B------:R2:W5:Y:S01]  /*9f60*/  LDL.LU R154, [R1+0x114] ;  /* 0x00011400019a7983 */ /* 0x0005620000300800 */
[----:B------:R-:W-:Y:S02]  /*9f70*/  IMAD.MOV.U32 R117, RZ, RZ, R38 ;  /* 0x000000ffff757224 */ /* 0x000fe400078e0026 */
[----:B------:R-:W-:Y:S02]  /*9f80*/  IMAD.MOV.U32 R38, RZ, RZ, R0 ;  /* 0x000000ffff267224 */ /* 0x000fe400078e0000 */
[----:B------:R-:W-:Y:S01]  /*9f90*/  IMAD.U32 R0, RZ, RZ, UR18 ;  /* 0x00000012ff007e24 */ /* 0x000fe2000f8e00ff */
[----:B------:R-:W-:Y:S01]  /*9fa0*/  HMMA.16816.F32.BF16 R104, R4, R20, R124 ;  /* 0x000000140468723c */ /* 0x000fe2000004187c */
[----:B------:R-:W-:Y:S02]  /*9fb0*/  IMAD.MOV.U32 R118, RZ, RZ, R42 ;  /* 0x000000ffff767224 */ /* 0x000fe400078e002a */
[----:B------:R-:W-:-:S02]  /*9fc0*/  IMAD R0, R0, 0x80, R2 ;  /* 0x0000008000007824 */ /* 0x000fc400078e0202 */
        /* <DEDUP_REMOVED lines=9> */
[C---:B------:R-:W-:Y:S01]  /*a060*/  IADD3 R33, R0.reuse, 0x11, RZ ;  /* 0x0000001100217810 */ /* 0x040fe20007ffe0ff */
[----:B------:R-:W-:Y:S02]  /*a070*/  IMAD.MOV.U32 R78, RZ, RZ, R131 ;  /* 0x000000ffff4e7224 */ /* 0x000fe400078e0083 */
[----:B------:R-:W-:Y:S02]  /*a080*/  IMAD.MOV.U32 R141, RZ, RZ, R62 ;  /* 0x000000ffff8d7224 */ /* 0x000fe400078e003e */
[----:B------:R-:W-:Y:S01]  /*a090*/  IMAD.MOV.U32 R140, RZ, RZ, R61 ;  /* 0x000000ffff8c7224 */ /* 0x000fe200078e003d */
[----:B------:R-:W-:Y:S01]  /*a0a0*/  IADD3 R34, R0, 0x10, RZ ;  /* 0x0000001000227810 */ /* 0x000fe20007ffe0ff */
[----:B------:R-:W-:Y:S01]  /*a0b0*/  IMAD.MOV.U32 R60, RZ, RZ, R130 ;  /* 0x000000ffff3c7224 */ /* 0x000fe200078e0082 */
[-C--:B------:R-:W-:Y:S01]  /*a0c0*/  ISETP.GE.AND P4, PT, R33, R16.reuse, PT ;  /* 0x000000102100720c */ /* 0x080fe20003f86270 */
[----:B------:R-:W-:Y:S01]  /*a0d0*/  IMAD.MOV.U32 R61, RZ, RZ, R129 ;  /* 0x000000ffff3d7224 */ /* 0x000fe200078e0081 */
[-C--:B------:R-:W-:Y:S01]  /*a0e0*/  ISETP.GE.AND P3, PT, R34, R16.reuse, PT ;  /* 0x000000102200720c */ /* 0x080fe20003f66270 */
[----:B------:R-:W-:Y:S01]  /*a0f0*/  IMAD.MOV.U32 R62, RZ, RZ, R128 ;  /* 0x000000ffff3e7224 */ /* 0x000fe200078e0080 */
[----:B------:R-:W-:Y:S01]  /*a100*/  HMMA.16816.F32.BF16 R72, R8, R30, R72 ;  /* 0x0000001e0848723c */ /* 0x000fe20000041848 */
[----:B------:R-:W-:Y:S01]  /*a110*/  IMAD.MOV.U32 R50, RZ, RZ, R100 ;  /* 0x000000ffff327224 */ /* 0x000fe200078e0064 */
[C---:B------:R-:W-:Y:S01]  /*a120*/  ISETP.GE.AND P1, PT, R0.reuse, R16, PT ;  /* 0x000000100000720c */ /* 0x040fe20003f26270 */
[----:B------:R-:W-:Y:S01]  /*a130*/  IMAD.MOV.U32 R51, RZ, RZ, R101 ;  /* 0x000000ffff337224 */ /* 0x000fe200078e0065 */
[----:B------:R-:W-:Y:S01]  /*a140*/  IADD3 R32, R0, 0x18, RZ ;  /* 0x0000001800207810 */ /* 0x000fe20007ffe0ff */
[----:B------:R-:W-:-:S02]  /*a150*/  IMAD.MOV.U32 R52, RZ, RZ, R102 ;  /* 0x000000ffff347224 */ /* 0x000fc400078e0066 */
[----:B------:R-:W-:Y:S01]  /*a160*/  IMAD.MOV.U32 R53, RZ, RZ, R103 ;  /* 0x000000ffff357224 */ /* 0x000fe200078e0067 */
[C---:B------:R-:W-:Y:S01]  /*a170*/  HMMA.16816.F32.BF16 R128, R4.reuse, R28, R96 ;  /* 0x0000001c0480723c */ /* 0x040fe20000041860 */
[----:B------:R-:W-:Y:S01]  /*a180*/  IMAD.MOV.U32 R116, RZ, RZ, R37 ;  /* 0x000000ffff747224 */ /* 0x000fe200078e0025 */
[C---:B------:R-:W-:Y:S01]  /*a190*/  IADD3 R37, R0.reuse, 0x1, RZ ;  /* 0x0000000100257810 */ /* 0x040fe20007ffe0ff */
[----:B------:R2:W5:Y:S01]  /*a1a0*/  LDL.LU R153, [R1+0x110] ;  /* 0x0001100001997983 */ /* 0x0005620000300800 */
[C---:B------:R-:W-:Y:S02]  /*a1b0*/  IADD3 R31, R0.reuse, 0x19, RZ ;  /* 0x00000019001f7810 */ /* 0x040fe40007ffe0ff */
[----:B------:R-:W-:Y:S01]  /*a1c0*/  IADD3 R36, R0, 0x8, RZ ;  /* 0x0000000800247810 */ /* 0x000fe20007ffe0ff */
[----:B------:R2:W5:Y:S01]  /*a1d0*/  LDL.LU R152, [R1+0x10c] ;  /* 0x00010c0001987983 */ /* 0x0005620000300800 */
[----:B------:R-:W-:Y:S01]  /*a1e0*/  HMMA.16816.F32.BF16 R100, R4, R22, R208 ;  /* 0x000000160464723c */ /* 0x000fe200000418d0 */
[----:B------:R-:W-:-:S02]  /*a1f0*/  FSEL R2, R127, -INF , !P4 ;  /* 0xff8000007f027808 */ /* 0x000fc40006000000 */
[----:B------:R-:W-:Y:S01]  /*a200*/  ISETP.GE.AND P2, PT, R32, R16, PT ;  /* 0x000000102000720c */ /* 0x000fe20003f46270 */
[----:B------:R2:W5:Y:S01]  /*a210*/  LDL.LU R151, [R1+0x108] ;  /* 0x0001080001977983 */ /* 0x0005620000300800 */
[----:B------:R-:W-:-:S03]  /*a220*/  FSEL R39, R39, -INF , !P1 ;  /* 0xff80000027277808 */ /* 0x000fc60004800000 */
[----:B----4-:R-:W-:Y:S01]  /*a230*/  HMMA.16816.F32.BF16 R96, R4, R12, R236 ;  /* 0x0000000c0460723c */ /* 0x010fe200000418ec */
[-C--:B------:R-:W-:Y:S01]  /*a240*/  ISETP.GE.AND P0, PT, R37, R16.reuse, PT ;  /* 0x000000102500720c */ /* 0x080fe20003f06270 */
[----:B------:R2:W5:Y:S01]  /*a250*/  LDL.LU R150, [R1+0x104] ;  /* 0x0001040001967983 */ /* 0x0005620000300800 */
[----:B------:R-:W-:-:S05]  /*a260*/  ISETP.GE.AND P1, PT, R31, R16, PT ;  /* 0x000000101f00720c */ /* 0x000fca0003f26270 */
[----:B------:R-:W-:Y:S01]  /*a270*/  HMMA.16816.F32.BF16 R92, R4, R14, R92 ;  /* 0x0000000e045c723c */ /* 0x000fe2000004185c */
[----:B------:R-:W-:Y:S02]  /*a280*/  IADD3 R30, R0, 0x20, RZ ;  /* 0x00000020001e7810 */ /* 0x000fe40007ffe0ff */
[----:B------:R-:W-:-:S04]  /*a290*/  ISETP.GE.AND P6, PT, R36, R16, PT ;  /* 0x000000102400720c */ /* 0x000fc80003fc6270 */
[----:B------:R-:W-:Y:S01]  /*a2a0*/  FSEL R4, R126, -INF , !P3 ;  /* 0xff8000007e047808 */ /* 0x000fe20005800000 */
[----:B------:R-:W-:Y:S01]  /*a2b0*/  HMMA.16816.F32.BF16 R76, R8, R28, R76 ;  /* 0x0000001c084c723c */ /* 0x000fe2000004184c */
[----:B------:R-:W-:-:S03]  /*a2c0*/  IADD3 R35, R0, 0x9, RZ ;  /* 0x0000000900237810 */ /* 0x000fc60007ffe0ff */
[----:B------:R1:W-:Y:S01]  /*a2d0*/  STL [R1+0x80], R4 ;  /* 0x0000800401007387 */ /* 0x0003e20000100800 */
[----:B------:R-:W-:Y:S02]  /*a2e0*/  FSEL R116, R116, -INF , !P0 ;  /* 0xff80000074747808 */ /* 0x000fe40004000000 */
[----:B------:R-:W-:Y:S01]  /*a2f0*/  IADD3 R29, R0, 0x21, RZ ;  /* 0x00000021001d7810 */ /* 0x000fe20007ffe0ff */
[----:B------:R3:W-:Y:S01]  /*a300*/  STL [R1+0x7c], R2 ;  /* 0x00007c0201007387 */ /* 0x0007e20000100800 */
[-C--:B------:R-:W-:Y:S02]  /*a310*/  ISETP.GE.AND P0, PT, R30, R16.reuse, PT ;  /* 0x000000101e00720c */ /* 0x080fe40003f06270 */
[----:B------:R-:W-:Y:S02]  /*a320*/  FSEL R117, R117, -INF , !P6 ;  /* 0xff80000075757808 */ /* 0x000fe40007000000 */
[-C--:B------:R-:W-:Y:S02]  /*a330*/  ISETP.GE.AND P6, PT, R29, R16.reuse, PT ;  /* 0x000000101d00720c */ /* 0x080fe40003fc6270 */
[----:B------:R-:W-:-:S02]  /*a340*/  ISETP.GE.AND P5, PT, R35, R16, PT ;  /* 0x000000102300720c */ /* 0x000fc40003fa6270 */
[----:B------:R-:W-:Y:S01]  /*a350*/  IADD3 R28, R0, 0x28, RZ ;  /* 0x00000028001c7810 */ /* 0x000fe20007ffe0ff */
[----:B------:R-:W-:Y:S01]  /*a360*/  HMMA.16816.F32.BF16 R68, R8, R24, R68 ;  /* 0x000000180844723c */ /* 0x000fe20000041844 */
[----:B------:R-:W-:Y:S02]  /*a370*/  FSEL R118, R118, -INF , !P5 ;  /* 0xff80000076767808 */ /* 0x000fe40006800000 */
[----:B-1----:R-:W-:Y:S02]  /*a380*/  FSEL R4, R212, -INF , !P2 ;  /* 0xff800000d4047808 */ /* 0x002fe40005000000 */
[----:B---3--:R-:W-:-:S03]  /*a390*/  FSEL R2, R213, -INF , !P1 ;  /* 0xff800000d5027808 */ /* 0x008fc60004800000 */
[----:B------:R1:W-:Y:S01]  /*a3a0*/  STL [R1+0x78], R4 ;  /* 0x0000780401007387 */ /* 0x0003e20000100800 */
[----:B------:R-:W-:-:S03]  /*a3b0*/  ISETP.GE.AND P5, PT, R28, R16, PT ;  /* 0x000000101c00720c */ /* 0x000fc60003fa6270 */
[----:B------:R3:W-:Y:S01]  /*a3c0*/  STL [R1+0x74], R2 ;  /* 0x0000740201007387 */ /* 0x0007e20000100800 */
[----:B------:R-:W-:Y:S01]  /*a3d0*/  IADD3 R25, R0, 0x31, RZ ;  /* 0x0000003100197810 */ /* 0x000fe20007ffe0ff */
[----:B------:R-:W-:Y:S03]  /*a3e0*/  HMMA.16816.F32.BF16 R56, R8, R22, R56 ;  /* 0x000000160838723c */ /* 0x000fe60000041838 */
[----:B------:R-:W-:-:S04]  /*a3f0*/  ISETP.GE.AND P2, PT, R25, R16, PT ;  /* 0x000000101900720c */ /* 0x000fc80003f46270 */
[----:B------:R-:W-:Y:S02]  /*a400*/  IADD3 R23, R0, 0x39, RZ ;  /* 0x0000003900177810 */ /* 0x000fe40007ffe0ff */
[----:B-1----:R-:W-:Y:S02]  /*a410*/  FSEL R4, R204, -INF , !P0 ;  /* 0xff800000cc047808 */ /* 0x002fe40004000000 */
[----:B---3--:R-:W-:-:S03]  /*a420*/  FSEL R2, R205, -INF , !P6 ;  /* 0xff800000cd027808 */ /* 0x008fc60007000000 */
[----:B------:R-:W-:Y:S04]  /*a430*/  STL [R1+0x70], R4 ;  /* 0x0000700401007387 */ /* 0x000fe80000100800 */
[----:B------:R1:W-:Y:S01]  /*a440*/  STL [R1+0x6c], R2 ;  /* 0x00006c0201007387 */ /* 0x0003e20000100800 */
[----:B------:R-:W-:Y:S01]  /*a450*/  HMMA.16816.F32.BF16 R64, R8, R26, R64 ;  /* 0x0000001a0840723c */ /* 0x000fe20000041840 */
[----:B------:R-:W-:Y:S02]  /*a460*/  ISETP.GE.AND P0, PT, R23, R16, PT ;  /* 0x000000101700720c */ /* 0x000fe40003f06270 */
[----:B------:R-:W-:-:S05]  /*a470*/  IADD3 R22, R0, 0x40, RZ ;  /* 0x0000004000167810 */ /* 0x000fca0007ffe0ff */
[----:B------:R-:W-:Y:S01]  /*a480*/  HMMA.16816.F32.BF16 R60, R8, R20, R60 ;  /* 0x00000014083c723c */ /* 0x000fe2000004183c */
[----:B------:R-:W-:Y:S02]  /*a490*/  ISETP.GE.AND P6, PT, R22, R16, PT ;  /* 0x000000101600720c */ /* 0x000fe40003fc6270 */
[----:B-1----:R-:W-:-:S05]  /*a4a0*/  FSEL R2, R80, -INF , !P5 ;  /* 0xff80000050027808 */ /* 0x002fca0006800000 */
[----:B------:R1:W-:Y:S01]  /*a4b0*/  STL [R1+0x68], R2 ;  /* 0x0000680201007387 */ /* 0x0003e20000100800 */
[C---:B------:R-:W-:Y:S02]  /*a4c0*/  IADD3 R27, R0.reuse, 0x29, RZ ;  /* 0x00000029001b7810 */ /* 0x040fe40007ffe0ff */
[C---:B------:R-:W-:Y:S02]  /*a4d0*/  IADD3 R21, R0.reuse, 0x41, RZ ;  /* 0x0000004100157810 */ /* 0x040fe40007ffe0ff */
[----:B------:R-:W-:Y:S01]  /*a4e0*/  IADD3 R26, R0, 0x30, RZ ;  /* 0x00000030001a7810 */ /* 0x000fe20007ffe0ff */
[----:B------:R-:W-:Y:S01]  /*a4f0*/  HMMA.16816.F32.BF16 R52, R8, R12, R52 ;  /* 0x0000000c0834723c */ /* 0x000fe20000041834 */
[-C--:B------:R-:W-:Y:S02]  /*a500*/  ISETP.GE.AND P3, PT, R27, R16.reuse, PT ;  /* 0x000000101b00720c */ /* 0x080fe40003f66270 */
[----:B------:R-:W-:Y:S02]  /*a510*/  ISETP.GE.AND P5, PT, R21, R16, PT ;  /* 0x000000101500720c */ /* 0x000fe40003fa6270 */
[----:B-1----:R-:W-:-:S05]  /*a520*/  FSEL R2, R77, -INF , !P2 ;  /* 0xff8000004d027808 */ /* 0x002fca0005000000 */
[----:B------:R1:W-:Y:S01]  /*a530*/  STL [R1+0x64], R2 ;  /* 0x0000640201007387 */ /* 0x0003e20000100800 */
[----:B------:R-:W-:Y:S01]  /*a540*/  HMMA.16816.F32.BF16 R48, R8, R14, R48 ;  /* 0x0000000e0830723c */ /* 0x000fe20000041830 */
[----:B------:R-:W-:Y:S02]  /*a550*/  ISETP.GE.AND P4, PT, R26, R16, PT ;  /* 0x000000101a00720c */ /* 0x000fe40003f86270 */
[C---:B------:R-:W-:Y:S01]  /*a560*/  IADD3 R20, R0.reuse, 0x48, RZ ;  /* 0x0000004800147810 */ /* 0x040fe20007ffe0ff */
[----:B------:R-:W-:Y:S01]  /*a570*/  IMAD.MOV.U32 R127, RZ, RZ, R119 ;  /* 0x000000ffff7f7224 */ /* 0x000fe200078e0077 */
[C---:B------:R-:W-:Y:S02]  /*a580*/  IADD3 R24, R0.reuse, 0x38, RZ ;  /* 0x0000003800187810 */ /* 0x040fe40007ffe0ff */
[----:B------:R-:W-:Y:S02]  /*a590*/  IADD3 R15, R0, 0x49, RZ ;  /* 0x00000049000f7810 */ /* 0x000fe40007ffe0ff */
[----:B------:R-:W-:-:S02]  /*a5a0*/  FSEL R119, R81, -INF , !P3 ;  /* 0xff80000051777808 */ /* 0x000fc40005800000 */
[----:B------:R-:W-:Y:S02]  /*a5b0*/  ISETP.GE.AND P3, PT, R20, R16, PT ;  /* 0x000000101400720c */ /* 0x000fe40003f66270 */
[----:B-1----:R-:W-:-:S05]  /*a5c0*/  FSEL R2, R73, -INF , !P0 ;  /* 0xff80000049027808 */ /* 0x002fca0004000000 */
[----:B------:R1:W-:Y:S01]  /*a5d0*/  STL [R1+0x60], R2 ;  /* 0x0000600201007387 */ /* 0x0003e20000100800 */
[----:B------:R-:W-:Y:S02]  /*a5e0*/  FSEL R81, R76, -INF , !P4 ;  /* 0xff8000004c517808 */ /* 0x000fe40006000000 */
[-C--:B------:R-:W-:Y:S02]  /*a5f0*/  ISETP.GE.AND P4, PT, R15, R16.reuse, PT ;  /* 0x000000100f00720c */ /* 0x080fe40003f86270 */
[----:B------:R-:W-:Y:S02]  /*a600*/  ISETP.GE.AND P1, PT, R24, R16, PT ;  /* 0x000000101800720c */ /* 0x000fe40003f26270 */
[C---:B------:R-:W-:Y:S02]  /*a610*/  IADD3 R14, R0.reuse, 0x50, RZ ;  /* 0x00000050000e7810 */ /* 0x040fe40007ffe0ff */
[----:B------:R-:W-:Y:S02]  /*a620*/  IADD3 R13, R0, 0x51, RZ ;  /* 0x00000051000d7810 */ /* 0x000fe40007ffe0ff */
[----:B------:R-:W-:-:S02]  /*a630*/  FSEL R4, R64, -INF , !P3 ;  /* 0xff80000040047808 */ /* 0x000fc40005800000 */
[----:B-1----:R-:W-:-:S05]  /*a640*/  FSEL R2, R68, -INF , !P6 ;  /* 0xff80000044027808 */ /* 0x002fca0007000000 */
[----:B------:R1:W-:Y:S01]  /*a650*/  STL [R1+0x54], R2 ;  /* 0x0000540201007387 */ /* 0x0003e20000100800 */
[-C--:B------:R-:W-:Y:S02]  /*a660*/  ISETP.GE.AND P2, PT, R14, R16.reuse, PT ;  /* 0x000000100e00720c */ /* 0x080fe40003f46270 */
[----:B------:R-:W-:Y:S02]  /*a670*/  FSEL R80, R72, -INF , !P1 ;  /* 0xff80000048507808 */ /* 0x000fe40004800000 */
[----:B------:R-:W-:Y:S02]  /*a680*/  ISETP.GE.AND P1, PT, R13, R16, PT ;  /* 0x000000100d00720c */ /* 0x000fe40003f26270 */
[C---:B------:R-:W-:Y:S02]  /*a690*/  IADD3 R12, R0.reuse, 0x58, RZ ;  /* 0x00000058000c7810 */ /* 0x040fe40007ffe0ff */
[C---:B------:R-:W-:Y:S02]  /*a6a0*/  IADD3 R11, R0.reuse, 0x59, RZ ;  /* 0x00000059000b7810 */ /* 0x040fe40007ffe0ff */
[----:B------:R-:W-:-:S02]  /*a6b0*/  IADD3 R10, R0, 0x60, RZ ;  /* 0x00000060000a7810 */ /* 0x000fc40007ffe0ff */
[----:B-1----:R-:W-:-:S05]  /*a6c0*/  FSEL R2, R69, -INF , !P5 ;  /* 0xff80000045027808 */ /* 0x002fca0006800000 */
[----:B------:R1:W-:Y:S04]  /*a6d0*/  STL [R1+0x50], R2 ;  /* 0x0000500201007387 */ /* 0x0003e80000100800 */
[----:B------:R3:W-:Y:S01]  /*a6e0*/  STL [R1+0x4c], R4 ;  /* 0x00004c0401007387 */ /* 0x0007e20000100800 */
[----:B------:R-:W-:Y:S02]  /*a6f0*/  IADD3 R9, R0, 0x61, RZ ;  /* 0x0000006100097810 */ /* 0x000fe40007ffe0ff */
[-C--:B------:R-:W-:Y:S02]  /*a700*/  ISETP.GE.AND P0, PT, R12, R16.reuse, PT ;  /* 0x000000100c00720c */ /* 0x080fe40003f06270 */
[-C--:B------:R-:W-:Y:S02]  /*a710*/  ISETP.GE.AND P6, PT, R11, R16.reuse, PT ;  /* 0x000000100b00720c */ /* 0x080fe40003fc6270 */
[----:B------:R-:W-:-:S02]  /*a720*/  ISETP.GE.AND P5, PT, R10, R16, PT ;  /* 0x000000100a00720c */ /* 0x000fc40003fa6270 */
[----:B------:R-:W-:Y:S02]  /*a730*/  IADD3 R8, R0, 0x68, RZ ;  /* 0x0000006800087810 */ /* 0x000fe40007ffe0ff */
[----:B-1----:R-:W-:Y:S02]  /*a740*/  FSEL R2, R65, -INF , !P4 ;  /* 0xff80000041027808 */ /* 0x002fe40006000000 */
[----:B---3--:R-:W-:-:S03]  /*a750*/  FSEL R4, R60, -INF , !P2 ;  /* 0xff8000003c047808 */ /* 0x008fc60005000000 */
[----:B------:R1:W-:Y:S01]  /*a760*/  STL [R1+0x3c], R2 ;  /* 0x00003c0201007387 */ /* 0x0003e20000100800 */
[----:B------:R-:W-:-:S03]  /*a770*/  IADD3 R7, R0, 0x69, RZ ;  /* 0x0000006900077810 */ /* 0x000fc60007ffe0ff */
[----:B------:R3:W-:Y:S01]  /*a780*/  STL [R1+0x38], R4 ;  /* 0x0000380401007387 */ /* 0x0007e20000100800 */
[C---:B------:R-:W-:Y:S02]  /*a790*/  IADD3 R6, R0.reuse, 0x70, RZ ;  /* 0x0000007000067810 */ /* 0x040fe40007ffe0ff */
[----:B------:R-:W-:Y:S02]  /*a7a0*/  IADD3 R5, R0, 0x71, RZ ;  /* 0x0000007100057810 */ /* 0x000fe40007ffe0ff */
[----:B------:R-:W-:Y:S02]  /*a7b0*/  ISETP.GE.AND P3, PT, R9, R16, PT ;  /* 0x000000100900720c */ /* 0x000fe40003f66270 */
[----:B------:R-:W-:Y:S02]  /*a7c0*/  FSEL R124, R56, -INF , !P0 ;  /* 0xff800000387c7808 */ /* 0x000fe40004000000 */
[----:B------:R-:W-:Y:S02]  /*a7d0*/  FSEL R57, R57, -INF , !P6 ;  /* 0xff80000039397808 */ /* 0x000fe40007000000 */
[----:B------:R-:W-:-:S02]  /*a7e0*/  FSEL R52, R52, -INF , !P5 ;  /* 0xff80000034347808 */ /* 0x000fc40006800000 */
[----:B-1----:R-:W-:Y:S02]  /*a7f0*/  FSEL R2, R61, -INF , !P1 ;  /* 0xff8000003d027808 */ /* 0x002fe40004800000 */
[----:B---3--:R-:W-:-:S03]  /*a800*/  IADD3 R4, R0, 0x78, RZ ;  /* 0x0000007800047810 */ /* 0x008fc60007ffe0ff */
[----:B------:R1:W-:Y:S04]  /*a810*/  STL [R1+0x30], R2 ;  /* 0x0000300201007387 */ /* 0x0003e80000100800 */
[----:B------:R-:W-:Y:S01]  /*a820*/  BAR.SYNC.DEFER_BLOCKING 0x0 ;  /* 0x0000000000007b1d */ /* 0x000fe20000010000 */
[-C--:B------:R-:W-:Y:S02]  /*a830*/  ISETP.GE.AND P4, PT, R8, R16.reuse, PT ;  /* 0x000000100800720c */ /* 0x080fe40003f86270 */
[-C--:B------:R-:W-:Y:S02]  /*a840*/  ISETP.GE.AND P2, PT, R7, R16.reuse, PT ;  /* 0x000000100700720c */ /* 0x080fe40003f46270 */
[-C--:B------:R-:W-:Y:S02]  /*a850*/  ISETP.GE.AND P1, PT, R6, R16.reuse, PT ;  /* 0x000000100600720c */ /* 0x080fe40003f26270 */
[----:B------:R-:W-:-:S02]  /*a860*/  ISETP.GE.AND P0, PT, R5, R16, PT ;  /* 0x000000100500720c */ /* 0x000fc40003f06270 */
[----:B------:R-:W-:Y:S02]  /*a870*/  ISETP.GE.AND P6, PT, R4, R16, PT ;  /* 0x000000100400720c */ /* 0x000fe40003fc6270 */
[----:B-1----:R-:W-:-:S04]  /*a880*/  IADD3 R2, R0, 0x79, RZ ;  /* 0x0000007900027810 */ /* 0x002fc80007ffe0ff */
[----:B------:R-:W-:Y:S02]  /*a890*/  ISETP.GE.AND P5, PT, R2, R16, PT ;  /* 0x000000100200720c */ /* 0x000fe40003fa6270 */
[----:B------:R-:W-:Y:S02]  /*a8a0*/  FSEL R16, R53, -INF , !P3 ;  /* 0xff80000035107808 */ /* 0x000fe40005800000 */
[----:B------:R-:W-:-:S04]  /*a8b0*/  ISETP.GE.AND P3, PT, R0, R17, PT ;  /* 0x000000110000720c */ /* 0x000fc80003f66270 */
[----:B------:R-:W-:Y:S02]  /*a8c0*/  FSEL R38, R38, -INF , !P3 ;  /* 0xff80000026267808 */ /* 0x000fe40005800000 */
[-C--:B------:R-:W-:Y:S01]  /*a8d0*/  ISETP.GE.AND P3, PT, R37, R17.reuse, PT ;  /* 0x000000112500720c */ /* 0x080fe20003f66270 */
[----:B------:R1:W-:Y:S03]  /*a8e0*/  STL [R1+0x2c], R52 ;  /* 0x00002c3401007387 */ /* 0x0003e60000100800 */
[----:B-1----:R-:W-:Y:S02]  /*a8f0*/  FSEL R52, R127, -INF , !P3 ;  /* 0xff8000007f347808 */ /* 0x002fe40005800000 */
[----:B------:R-:W-:-:S04]  /*a900*/  ISETP.GE.AND P3, PT, R36, R17, PT ;  /* 0x000000112400720c */ /* 0x000fc80003f66270 */
[----:B------:R-:W-:Y:S02]  /*a910*/  FSEL R53, R252, -INF , !P3 ;  /* 0xff800000fc357808 */ /* 0x000fe40005800000 */
[----:B------:R-:W-:-:S04]  /*a920*/  ISETP.GE.AND P3, PT, R35, R17, PT ;  /* 0x000000112300720c */ /* 0x000fc80003f66270 */
[----:B------:R-:W-:Y:S02]  /*a930*/  FSEL R56, R235, -INF , !P3 ;  /* 0xff800000eb387808 */ /* 0x000fe40005800000 */
[----:B------:R-:W-:-:S04]  /*a940*/  ISETP.GE.AND P3, PT, R34, R17, PT ;  /* 0x000000112200720c */ /* 0x000fc80003f66270 */
[----:B------:R-:W-:Y:S02]  /*a950*/  FSEL R60, R138, -INF , !P3 ;  /* 0xff8000008a3c7808 */ /* 0x000fe40005800000 */
[----:B------:R-:W-:-:S04]  /*a960*/  ISETP.GE.AND P3, PT, R33, R17, PT ;  /* 0x000000112100720c */ /* 0x000fc80003f66270 */
[----:B------:R-:W-:Y:S02]  /*a970*/  FSEL R61, R137, -INF , !P3 ;  /* 0xff800000893d7808 */ /* 0x000fe40005800000 */
[-C--:B------:R-:W-:Y:S01]  /*a980*/  ISETP.GE.AND P3, PT, R32, R17.reuse, PT ;  /* 0x000000112000720c */ /* 0x080fe20003f66270 */
[----:B------:R1:W-:Y:S03]  /*a990*/  STL [R1+0x28], R16 ;  /* 0x0000281001007387 */ /* 0x0003e60000100800 */
[----:B-1----:R-:W-:Y:S02]  /*a9a0*/  FSEL R16, R214, -INF , !P3 ;  /* 0xff800000d6107808 */ /* 0x002fe40005800000 */
[----:B------:R-:W-:-:S03]  /*a9b0*/  ISETP.GE.AND P3, PT, R31, R17, PT ;  /* 0x000000111f00720c */ /* 0x000fc60003f66270 */
[----:B------:R1:W-:Y:S02]  /*a9c0*/  STL [R1+0x24], R16 ;  /* 0x0000241001007387 */ /* 0x0003e40000100800 */
[----:B-1----:R-:W-:Y:S02]  /*a9d0*/  FSEL R16, R215, -INF , !P3 ;  /* 0xff800000d7107808 */ /* 0x002fe40005800000 */
[----:B------:R-:W-:-:S04]  /*a9e0*/  ISETP.GE.AND P3, PT, R30, R17, PT ;  /* 0x000000111e00720c */ /* 0x000fc80003f66270 */
[----:B------:R-:W-:Y:S02]  /*a9f0*/  FSEL R64, R206, -INF , !P3 ;  /* 0xff800000ce407808 */ /* 0x000fe40005800000 */
[-C--:B------:R-:W-:Y:S01]  /*aa00*/  ISETP.GE.AND P3, PT, R29, R17.reuse, PT ;  /* 0x000000111d00720c */ /* 0x080fe20003f66270 */
[----:B------:R1:W-:Y:S04]  /*aa10*/  STL [R1+0x20], R16 ;  /* 0x0000201001007387 */ /* 0x0003e80000100800 */
[----:B------:R3:W-:Y:S01]  /*aa20*/  STL [R1+0x1c], R64 ;  /* 0x00001c4001007387 */ /* 0x0007e20000100800 */
[----:B-1----:R-:W-:Y:S02]  /*aa30*/  FSEL R16, R207, -INF , !P3 ;  /* 0xff800000cf107808 */ /* 0x002fe40005800000 */
[----:B------:R-:W-:-:S04]  /*aa40*/  ISETP.GE.AND P3, PT, R28, R17, PT ;  /* 0x000000111c00720c */ /* 0x000fc80003f66270 */
[----:B---3--:R-:W-:Y:S02]  /*aa50*/  FSEL R64, R82, -INF , !P3 ;  /* 0xff80000052407808 */ /* 0x008fe40005800000 */
[-C--:B------:R-:W-:Y:S01]  /*aa60*/  ISETP.GE.AND P3, PT, R27, R17.reuse, PT ;  /* 0x000000111b00720c */ /* 0x080fe20003f66270 */
[----:B------:R1:W-:Y:S01]  /*aa70*/  STL [R1+0x18], R16 ;  /* 0x0000181001007387 */ /* 0x0003e20000100800 */
[----:B------:R-:W-:Y:S02]  /*aa80*/  IMAD.MOV.U32 R127, RZ, RZ, R133 ;  /* 0x000000ffff7f7224 */ /* 0x000fe400078e0085 */
        /* <DEDUP_REMOVED lines=16> */
[----:B------:R1:W-:Y:S04]  /*ab90*/  STL [R1+0x14], R64 ;  /* 0x0000144001007387 */ /* 0x0003e80000100800 */
[----:B------:R3:W-:Y:S01]  /*aba0*/  STL [R1+0x10], R16 ;  /* 0x0000101001007387 */ /* 0x0007e20000100800 */
[----:B-1----:R-:W-:Y:S02]  /*abb0*/  FSEL R64, R67, -INF , !P3 ;  /* 0xff80000043407808 */ /* 0x002fe40005800000 */
[----:B------:R-:W-:-:S04]  /*abc0*/  ISETP.GE.AND P3, PT, R14, R17, PT ;  /* 0x000000110e00720c */ /* 0x000fc80003f66270 */
[----:B------:R-:W-:Y:S02]  /*abd0*/  FSEL R82, R62, -INF , !P3 ;  /* 0xff8000003e527808 */ /* 0x000fe40005800000 */
[----:B------:R-:W-:-:S04]  /*abe0*/  ISETP.GE.AND P3, PT, R13, R17, PT ;  /* 0x000000110d00720c */ /* 0x000fc80003f66270 */
[----:B------:R-:W-:Y:S02]  /*abf0*/  FSEL R137, R63, -INF , !P3 ;  /* 0xff8000003f897808 */ /* 0x000fe40005800000 */
[----:B------:R-:W-:-:S04]  /*ac00*/  ISETP.GE.AND P3, PT, R12, R17, PT ;  /* 0x000000110c00720c */ /* 0x000fc80003f66270 */
[----:B---3--:R-:W-:Y:S02]  /*ac10*/  FSEL R16, R58, -INF , !P3 ;  /* 0xff8000003a107808 */ /* 0x008fe40005800000 */
[----:B------:R-:W-:-:S03]  /*ac20*/  ISETP.GE.AND P3, PT, R11, R17, PT ;  /* 0x000000110b00720c */ /* 0x000fc60003f66270 */
[----:B------:R1:W-:Y:S01]  /*ac30*/  STL [R1+0xc], R16 ;  /* 0x00000c1001007387 */ /* 0x0003e20000100800 */
[----:B------:R-:W-:Y:S02]  /*ac40*/  FSEL R235, R49, -INF , !P2 ;  /* 0xff80000031eb7808 */ /* 0x000fe40005000000 */
[-C--:B------:R-:W-:Y:S02]  /*ac50*/  ISETP.GE.AND P2, PT, R7, R17.reuse, PT ;  /* 0x000000110700720c */ /* 0x080fe40003f46270 */
[----:B------:R-:W-:Y:S02]  /*ac60*/  FSEL R215, R44, -INF , !P1 ;  /* 0xff8000002cd77808 */ /* 0x000fe40004800000 */
[-C--:B------:R-:W-:Y:S02]  /*ac70*/  ISETP.GE.AND P1, PT, R6, R17.reuse, PT ;  /* 0x000000110600720c */ /* 0x080fe40003f26270 */
[----:B------:R-:W-:Y:S02]  /*ac80*/  FSEL R214, R45, -INF , !P0 ;  /* 0xff8000002dd67808 */ /* 0x000fe40004000000 */
[----:B------:R-:W-:-:S02]  /*ac90*/  ISETP.GE.AND P0, PT, R5, R17, PT ;  /* 0x000000110500720c */ /* 0x000fc40003f06270 */
[----:B------:R-:W-:Y:S02]  /*aca0*/  FSEL R247, R51, -INF , !P2 ;  /* 0xff80000033f77808 */ /* 0x000fe40005000000 */
[----:B-1----:R-:W-:Y:S02]  /*acb0*/  FSEL R16, R59, -INF , !P3 ;  /* 0xff8000003b107808 */ /* 0x002fe40005800000 */
[----:B------:R-:W-:-:S04]  /*acc0*/  ISETP.GE.AND P3, PT, R10, R17, PT ;  /* 0x000000110a00720c */ /* 0x000fc80003f66270 */
[----:B------:R-:W-:Y:S02]  /*acd0*/  FSEL R54, R54, -INF , !P3 ;  /* 0xff80000036367808 */ /* 0x000fe40005800000 */
[----:B------:R-:W-:Y:S01]  /*ace0*/  ISETP.GE.AND P3, PT, R9, R17, PT ;  /* 0x000000110900720c */ /* 0x000fe20003f66270 */
[----:B------:R1:W-:Y:S01]  /*acf0*/  STL [R1+0x8], R16 ;  /* 0x0000081001007387 */ /* 0x0003e20000100800 */
[----:B------:R-:W-:Y:S02]  /*ad00*/  ISETP.GE.AND P2, PT, R0, R18, PT ;  /* 0x000000120000720c */ /* 0x000fe40003f46270 */
[----:B------:R-:W-:Y:S01]  /*ad10*/  FSEL R246, R46, -INF , !P1 ;  /* 0xff8000002ef67808 */ /* 0x000fe20004800000 */
[----:B------:R-:W-:Y:S01]  /*ad20*/  STL [R1+0x4], R54 ;  /* 0x0000043601007387 */ /* 0x000fe20000100800 */
[----:B------:R-:W-:Y:S02]  /*ad30*/  ISETP.GE.AND P1, PT, R0, R19, PT ;  /* 0x000000130000720c */ /* 0x000fe40003f26270 */
[----:B------:R-:W-:-:S02]  /*ad40*/  FSEL R245, R47, -INF , !P0 ;  /* 0xff8000002ff57808 */ /* 0x000fc40004000000 */
[----:B------:R-:W-:Y:S02]  /*ad50*/  ISETP.GE.AND P0, PT, R37, R18, PT ;  /* 0x000000122500720c */ /* 0x000fe40003f06270 */
[----:B------:R-:W-:Y:S02]  /*ad60*/  FSEL R237, R48, -INF , !P4 ;  /* 0xff80000030ed7808 */ /* 0x000fe40006000000 */
[-C--:B------:R-:W-:Y:S02]  /*ad70*/  ISETP.GE.AND P4, PT, R4, R17.reuse, PT ;  /* 0x000000110400720c */ /* 0x080fe40003f86270 */
[----:B-1----:R-:W-:Y:S02]  /*ad80*/  FSEL R16, R55, -INF , !P3 ;  /* 0xff80000037107808 */ /* 0x002fe40005800000 */
[----:B------:R-:W-:-:S03]  /*ad90*/  ISETP.GE.AND P3, PT, R8, R17, PT ;  /* 0x000000110800720c */ /* 0x000fc60003f66270 */
[----:B------:R1:W-:Y:S01]  /*ada0*/  STL [R1], R16 ;  /* 0x0000001001007387 */ /* 0x0003e20000100800 */
[----:B------:R-:W-:Y:S02]  /*adb0*/  FSEL R252, R50, -INF , !P3 ;  /* 0xff80000032fc7808 */ /* 0x000fe40005800000 */
[----:B------:R-:W-:Y:S02]  /*adc0*/  ISETP.GE.AND P3, PT, R2, R17, PT ;  /* 0x000000110200720c */ /* 0x000fe40003f66270 */
[----:B------:R-:W-:Y:S02]  /*add0*/  FSEL R17, R148, -INF , !P0 ;  /* 0xff80000094117808 */ /* 0x000fe40004000000 */
[----:B------:R-:W-:-:S04]  /*ade0*/  ISETP.GE.AND P0, PT, R36, R19, PT ;  /* 0x000000132400720c */ /* 0x000fc80003f06270 */
[----:B------:R-:W-:Y:S02]  /*adf0*/  FSEL R45, R145, -INF , !P0 ;  /* 0xff800000912d7808 */ /* 0x000fe40004000000 */
[-C--:B------:R-:W-:Y:S02]  /*ae00*/  ISETP.GE.AND P0, PT, R34, R18.reuse, PT ;  /* 0x000000122200720c */ /* 0x080fe40003f06270 */
[----:B-1----:R-:W-:Y:S02]  /*ae10*/  FSEL R16, R127, -INF , !P2 ;  /* 0xff8000007f107808 */ /* 0x002fe40005000000 */
[----:B------:R-:W-:Y:S02]  /*ae20*/  ISETP.GE.AND P2, PT, R37, R19, PT ;  /* 0x000000132500720c */ /* 0x000fe40003f46270 */
[----:B------:R-:W-:Y:S02]  /*ae30*/  FSEL R37, R149, -INF , !P1 ;  /* 0xff80000095257808 */ /* 0x000fe40004800000 */
[----:B------:R-:W-:Y:S01]  /*ae40*/  ISETP.GE.AND P1, PT, R36, R18, PT ;  /* 0x000000122400720c */ /* 0x000fe20003f26270 */
[----:B------:R2:W5:Y:S01]  /*ae50*/  LDL.LU R149, [R1+0x100] ;  /* 0x0001000001957983 */ /* 0x0005620000300800 */
[----:B------:R-:W-:-:S02]  /*ae60*/  FSEL R44, R147, -INF , !P2 ;  /* 0xff800000932c7808 */ /* 0x000fc40005000000 */
[C---:B------:R-:W-:Y:S01]  /*ae70*/  ISETP.GE.AND P2, PT, R35.reuse, R18, PT ;  /* 0x000000122300720c */ /* 0x040fe20003f46270 */
[----:B------:R2:W5:Y:S01]  /*ae80*/  LDL.LU R148, [R1+0xfc] ;  /* 0x0000fc0001947983 */ /* 0x0005620000300800 */
[----:B------:R-:W-:Y:S02]  /*ae90*/  FSEL R36, R146, -INF , !P1 ;  /* 0xff80000092247808 */ /* 0x000fe40004800000 */
[-C--:B------:R-:W-:Y:S01]  /*aea0*/  ISETP.GE.AND P1, PT, R35, R19.reuse, PT ;  /* 0x000000132300720c */ /* 0x080fe20003f26270 */
[----:B------:R2:W5:Y:S01]  /*aeb0*/  LDL.LU R147, [R1+0xf8] ;  /* 0x0000f80001937983 */ /* 0x0005620000300800 */
[----:B------:R-:W-:Y:S02]  /*aec0*/  FSEL R35, R144, -INF , !P2 ;  /* 0xff80000090237808 */ /* 0x000fe40005000000 */
[----:B------:R-:W-:Y:S01]  /*aed0*/  ISETP.GE.AND P2, PT, R34, R19, PT ;  /* 0x000000132200720c */ /* 0x000fe20003f46270 */
[----:B------:R2:W5:Y:S01]  /*aee0*/  LDL.LU R146, [R1+0xf4] ;  /* 0x0000f40001927983 */ /* 0x0005620000300800 */
[----:B------:R-:W-:-:S02]  /*aef0*/  FSEL R34, R143, -INF , !P1 ;  /* 0xff8000008f227808 */ /* 0x000fc40004800000 */
[CC--:B------:R-:W-:Y:S01]  /*af00*/  ISETP.GE.AND P1, PT, R33.reuse, R18.reuse, PT ;  /* 0x000000122100720c */ /* 0x0c0fe20003f26270 */
[----:B------:R2:W5:Y:S01]  /*af10*/  LDL.LU R145, [R1+0xf0] ;  /* 0x0000f00001917983 */ /* 0x0005620000300800 */
[----:B------:R-:W-:Y:S02]  /*af20*/  FSEL R213, R142, -INF , !P0 ;  /* 0xff8000008ed57808 */ /* 0x000fe40004000000 */
[----:B------:R-:W-:Y:S01]  /*af30*/  ISETP.GE.AND P0, PT, R33, R19, PT ;  /* 0x000000132100720c */ /* 0x000fe20003f06270 */
[----:B------:R2:W5:Y:S01]  /*af40*/  LDL.LU R144, [R1+0xec] ;  /* 0x0000ec0001907983 */ /* 0x0005620000300800 */
[----:B------:R-:W-:Y:S02]  /*af50*/  FSEL R244, R141, -INF , !P2 ;  /* 0xff8000008df47808 */ /* 0x000fe40005000000 */
[----:B------:R-:W-:Y:S01]  /*af60*/  ISETP.GE.AND P2, PT, R32, R18, PT ;  /* 0x000000122000720c */ /* 0x000fe20003f46270 */
[----:B------:R2:W5:Y:S01]  /*af70*/  LDL.LU R143, [R1+0xe8] ;  /* 0x0000e800018f7983 */ /* 0x0005620000300800 */
[----:B------:R-:W-:-:S02]  /*af80*/  FSEL R212, R140, -INF , !P1 ;  /* 0xff8000008cd47808 */ /* 0x000fc40004800000 */
[----:B------:R-:W-:Y:S01]  /*af90*/  ISETP.GE.AND P1, PT, R32, R19, PT ;  /* 0x000000132000720c */ /* 0x000fe20003f26270 */
[----:B------:R2:W5:Y:S01]  /*afa0*/  LDL.LU R142, [R1+0xe4] ;  /* 0x0000e400018e7983 */ /* 0x0005620000300800 */
[----:B------:R-:W-:Y:S02]  /*afb0*/  FSEL R239, R136, -INF , !P0 ;  /* 0xff80000088ef7808 */ /* 0x000fe40004000000 */
[----:B------:R-:W-:Y:S01]  /*afc0*/  ISETP.GE.AND P0, PT, R31, R18, PT ;  /* 0x000000121f00720c */ /* 0x000fe20003f06270 */
[----:B------:R2:W5:Y:S01]  /*afd0*/  LDL.LU R141, [R1+0xe0] ;  /* 0x0000e000018d7983 */ /* 0x0005620000300800 */
[----:B------:R-:W-:-:S03]  /*afe0*/  FSEL R210, R135, -INF , !P2 ;  /* 0xff80000087d27808 */ /* 0x000fc60005000000 */
[----:B------:R2:W5:Y:S01]  /*aff0*/  LDL.LU R140, [R1+0xdc] ;  /* 0x0000dc00018c7983 */ /* 0x0005620000300800 */
[----:B------:R-:W-:-:S03]  /*b000*/  FSEL R238, R134, -INF , !P1 ;  /* 0xff80000086ee7808 */ /* 0x000fc60004800000 */
[----:B------:R2:W5:Y:S01]  /*b010*/  LDL.LU R136, [R1+0xd8] ;  /* 0x0000d80001887983 */ /* 0x0005620000300800 */
[----:B------:R-:W-:-:S03]  /*b020*/  FSEL R127, R3, -INF , !P0 ;  /* 0xff800000037f7808 */ /* 0x000fc60004000000 */
[----:B------:R2:W5:Y:S04]  /*b030*/  LDL.LU R135, [R1+0xd4] ;  /* 0x0000d40001877983 */ /* 0x0005680000300800 */
[----:B------:R2:W5:Y:S04]  /*b040*/  LDL.LU R134, [R1+0xd0] ;  /* 0x0000d00001867983 */ /* 0x0005680000300800 */
[----:B------:R2:W5:Y:S01]  /*b050*/  LDL.LU R3, [R1+0xcc] ;  /* 0x0000cc0001037983 */ /* 0x0005620000300800 */
[----:B------:R-:W-:Y:S02]  /*b060*/  ISETP.GE.AND P2, PT, R31, R19, PT ;  /* 0x000000131f00720c */ /* 0x000fe40003f46270 */
[----:B------:R-:W-:-:S02]  /*b070*/  ISETP.GE.AND P1, PT, R30, R18, PT ;  /* 0x000000121e00720c */ /* 0x000fc40003f26270 */
[-C--:B------:R-:W-:Y:S02]  /*b080*/  ISETP.GE.AND P0, PT, R30, R19.reuse, PT ;  /* 0x000000131e00720c */ /* 0x080fe40003f06270 */
[----:B------:R-:W-:Y:S02]  /*b090*/  FSEL R236, R132, -INF , !P2 ;  /* 0xff80000084ec7808 */ /* 0x000fe40005000000 */
[----:B------:R-:W-:Y:S02]  /*b0a0*/  FSEL R248, R248, -INF , !P1 ;  /* 0xff800000f8f87808 */ /* 0x000fe40004800000 */
[C---:B------:R-:W-:Y:S02]  /*b0b0*/  ISETP.GE.AND P2, PT, R29.reuse, R18, PT ;  /* 0x000000121d00720c */ /* 0x040fe40003f46270 */
[----:B------:R-:W-:Y:S02]  /*b0c0*/  ISETP.GE.AND P1, PT, R29, R19, PT ;  /* 0x000000131d00720c */ /* 0x000fe40003f26270 */
[----:B------:R-:W-:-:S02]  /*b0d0*/  FSEL R250, R250, -INF , !P0 ;  /* 0xff800000fafa7808 */ /* 0x000fc40004000000 */
[CC--:B------:R-:W-:Y:S02]  /*b0e0*/  ISETP.GE.AND P0, PT, R28.reuse, R18.reuse, PT ;  /* 0x000000121c00720c */ /* 0x0c0fe40003f06270 */
[----:B------:R-:W-:Y:S02]  /*b0f0*/  FSEL R249, R249, -INF , !P2 ;  /* 0xff800000f9f97808 */ /* 0x000fe40005000000 */
[----:B------:R-:W-:Y:S02]  /*b100*/  FSEL R251, R251, -INF , !P1 ;  /* 0xff800000fbfb7808 */ /* 0x000fe40004800000 */
[----:B------:R-:W-:Y:S02]  /*b110*/  ISETP.GE.AND P2, PT, R28, R19, PT ;  /* 0x000000131c00720c */ /* 0x000fe40003f46270 */
[----:B------:R-:W-:Y:S02]  /*b120*/  ISETP.GE.AND P1, PT, R27, R18, PT ;  /* 0x000000121b00720c */ /* 0x000fe40003f26270 */
[----:B------:R-:W-:-:S02]  /*b130*/  FSEL R240, R240, -INF , !P0 ;  /* 0xff800000f0f07808 */ /* 0x000fc40004000000 */
[-C--:B------:R-:W-:Y:S02]  /*b140*/  ISETP.GE.AND P0, PT, R27, R19.reuse, PT ;  /* 0x000000131b00720c */ /* 0x080fe40003f06270 */
[----:B------:R-:W-:Y:S02]  /*b150*/  FSEL R242, R242, -INF , !P2 ;  /* 0xff800000f2f27808 */ /* 0x000fe40005000000 */
[----:B------:R-:W-:Y:S02]  /*b160*/  FSEL R241, R241, -INF , !P1 ;  /* 0xff800000f1f17808 */ /* 0x000fe40004800000 */
[C---:B------:R-:W-:Y:S02]  /*b170*/  ISETP.GE.AND P2, PT, R26.reuse, R18, PT ;  /* 0x000000121a00720c */ /* 0x040fe40003f46270 */
[----:B------:R-:W-:Y:S02]  /*b180*/  ISETP.GE.AND P1, PT, R26, R19, PT ;  /* 0x000000131a00720c */ /* 0x000fe40003f26270 */
[----:B------:R-:W-:-:S02]  /*b190*/  FSEL R243, R243, -INF , !P0 ;  /* 0xff800000f3f37808 */ /* 0x000fc40004000000 */
[C---:B------:R-:W-:Y:S02]  /*b1a0*/  ISETP.GE.AND P0, PT, R25.reuse, R18, PT ;  /* 0x000000121900720c */ /* 0x040fe40003f06270 */
[----:B------:R-:W-:Y:S02]  /*b1b0*/  FSEL R126, R128, -INF , !P2 ;  /* 0xff800000807e7808 */ /* 0x000fe40005000000 */
[----:B------:R-:W-:Y:S02]  /*b1c0*/  FSEL R211, R130, -INF , !P1 ;  /* 0xff80000082d37808 */ /* 0x000fe40004800000 */
[-C--:B------:R-:W-:Y:S02]  /*b1d0*/  ISETP.GE.AND P2, PT, R25, R19.reuse, PT ;  /* 0x000000131900720c */ /* 0x080fe40003f46270 */
[----:B------:R-:W-:Y:S02]  /*b1e0*/  FSEL R130, R129, -INF , !P0 ;  /* 0xff80000081827808 */ /* 0x000fe40004000000 */
[----:B------:R-:W-:-:S02]  /*b1f0*/  ISETP.GE.AND P0, PT, R24, R19, PT ;  /* 0x000000131800720c */ /* 0x000fc40003f06270 */
[----:B------:R-:W-:Y:S02]  /*b200*/  FSEL R209, R131, -INF , !P2 ;  /* 0xff80000083d17808 */ /* 0x000fe40005000000 */
[-C--:B------:R-:W-:Y:S02]  /*b210*/  ISETP.GE.AND P2, PT, R23, R18.reuse, PT ;  /* 0x000000121700720c */ /* 0x080fe40003f46270 */
[----:B------:R-:W-:Y:S02]  /*b220*/  FSEL R131, R122, -INF , !P0 ;  /* 0xff8000007a837808 */ /* 0x000fe40004000000 */
[-C--:B------:R-:W-:Y:S02]  /*b230*/  ISETP.GE.AND P0, PT, R22, R18.reuse, PT ;  /* 0x000000121600720c */ /* 0x080fe40003f06270 */
[----:B------:R-:W-:Y:S02]  /*b240*/  ISETP.GE.AND P1, PT, R24, R18, PT ;  /* 0x000000121800720c */ /* 0x000fe40003f26270 */
[----:B------:R-:W-:-:S02]  /*b250*/  FSEL R128, R121, -INF , !P2 ;  /* 0xff80000079807808 */ /* 0x000fc40005000000 */
[-C--:B------:R-:W-:Y:S02]  /*b260*/  ISETP.GE.AND P2, PT, R22, R19.reuse, PT ;  /* 0x000000131600720c */ /* 0x080fe40003f46270 */
[----:B------:R-:W-:Y:S02]  /*b270*/  FSEL R125, R112, -INF , !P0 ;  /* 0xff800000707d7808 */ /* 0x000fe40004000000 */
        /* <DEDUP_REMOVED lines=16> */
[----:B------:R-:W-:Y:S02]  /*b380*/  FSEL R111, R106, -INF , !P0 ;  /* 0xff8000006a6f7808 */ /* 0x000fe40004000000 */
[----:B------:R-:W-:Y:S02]  /*b390*/  FSEL R206, R110, -INF , !P1 ;  /* 0xff8000006ece7808 */ /* 0x000fe40004800000 */
[-C--:B------:R-:W-:Y:S02]  /*b3a0*/  ISETP.GE.AND P0, PT, R12, R18.reuse, PT ;  /* 0x000000120c00720c */ /* 0x080fe40003f06270 */
[----:B------:R-:W-:Y:S02]  /*b3b0*/  ISETP.GE.AND P1, PT, R14, R18, PT ;  /* 0x000000120e00720c */ /* 0x000fe40003f26270 */
[----:B------:R-:W-:Y:S02]  /*b3c0*/  FSEL R100, R100, -INF , !P0 ;  /* 0xff80000064647808 */ /* 0x000fe40004000000 */
[----:B------:R-:W-:-:S02]  /*b3d0*/  FSEL R77, R104, -INF , !P1 ;  /* 0xff800000684d7808 */ /* 0x000fc40004800000 */
[-C--:B------:R-:W-:Y:S02]  /*b3e0*/  ISETP.GE.AND P0, PT, R11, R19.reuse, PT ;  /* 0x000000130b00720c */ /* 0x080fe40003f06270 */
[C---:B------:R-:W-:Y:S02]  /*b3f0*/  ISETP.GE.AND P2, PT, R13.reuse, R18, PT ;  /* 0x000000120d00720c */ /* 0x040fe40003f46270 */
[----:B------:R-:W-:Y:S02]  /*b400*/  ISETP.GE.AND P1, PT, R13, R19, PT ;  /* 0x000000130d00720c */ /* 0x000fe40003f26270 */
[----:B------:R-:W-:Y:S02]  /*b410*/  FSEL R103, R103, -INF , !P0 ;  /* 0xff80000067677808 */ /* 0x000fe40004000000 */
[----:B------:R-:W-:Y:S02]  /*b420*/  FSEL R75, R105, -INF , !P2 ;  /* 0xff800000694b7808 */ /* 0x000fe40005000000 */
[----:B------:R-:W-:-:S02]  /*b430*/  FSEL R110, R107, -INF , !P1 ;  /* 0xff8000006b6e7808 */ /* 0x000fc40004800000 */
[-C--:B------:R-:W-:Y:S02]  /*b440*/  ISETP.GE.AND P0, PT, R9, R18.reuse, PT ;  /* 0x000000120900720c */ /* 0x080fe40003f06270 */
        /* <DEDUP_REMOVED lines=23> */
[----:B------:R-:W-:Y:S02]  /*b5c0*/  PLOP3.LUT P0, PT, PT, PT, UP0, 0x80, 0x0 ;  /* 0x000000000000781c */ /* 0x000fe40003f0f008 */
[----:B------:R-:W-:Y:S02]  /*b5d0*/  ISETP.GE.AND P2, PT, R6, R19, PT ;  /* 0x000000130600720c */ /* 0x000fe40003f46270 */
[-C--:B------:R-:W-:Y:S02]  /*b5e0*/  ISETP.GE.AND P1, PT, R5, R18.reuse, PT ;  /* 0x000000120500720c */ /* 0x080fe40003f26270 */
[----:B------:R-:W-:Y:S02]  /*b5f0*/  FSEL R74, R90, -INF , !P2 ;  /* 0xff8000005a4a7808 */ /* 0x000fe40005000000 */
[----:B------:R-:W-:Y:S02]  /*b600*/  FSEL R24, R89, -INF , !P1 ;  /* 0xff80000059187808 */ /* 0x000fe40004800000 */
[----:B------:R-:W-:-:S02]  /*b610*/  ISETP.GE.AND P2, PT, R4, R18, PT ;  /* 0x000000120400720c */ /* 0x000fc40003f46270 */
[----:B------:R-:W-:Y:S02]  /*b620*/  ISETP.GE.AND P1, PT, R2, R18, PT ;  /* 0x000000120200720c */ /* 0x000fe40003f26270 */
[----:B------:R-:W-:Y:S02]  /*b630*/  FSEL R84, R84, -INF , !P2 ;  /* 0xff80000054547808 */ /* 0x000fe40005000000 */
[----:B------:R-:W-:Y:S02]  /*b640*/  FSEL R85, R85, -INF , !P1 ;  /* 0xff80000055557808 */ /* 0x000fe40004800000 */
[-C--:B------:R-:W-:Y:S02]  /*b650*/  ISETP.GE.AND P2, PT, R4, R19.reuse, PT ;  /* 0x000000130400720c */ /* 0x080fe40003f46270 */
[----:B------:R-:W-:Y:S02]  /*b660*/  ISETP.GE.AND P1, PT, R2, R19, PT ;  /* 0x000000130200720c */ /* 0x000fe40003f26270 */
[----:B------:R-:W-:-:S02]  /*b670*/  FSEL R86, R86, -INF , !P2 ;  /* 0xff80000056567808 */ /* 0x000fc40005000000 */
[----:B------:R-:W-:Y:S02]  /*b680*/  FSEL R87, R87, -INF , !P1 ;  /* 0xff80000057577808 */ /* 0x000fe40004800000 */
[----:B------:R-:W-:Y:S02]  /*b690*/  FSEL R21, R40, -INF , !P6 ;  /* 0xff80000028157808 */ /* 0x000fe40007000000 */
[----:B------:R-:W-:Y:S02]  /*b6a0*/  FSEL R20, R41, -INF , !P5 ;  /* 0xff80000029147808 */ /* 0x000fe40006800000 */
[----:B------:R-:W-:Y:S02]  /*b6b0*/  FSEL R23, R42, -INF , !P4 ;  /* 0xff8000002a177808 */ /* 0x000fe40006000000 */
[----:B------:R-:W-:Y:S01]  /*b6c0*/  FSEL R22, R43, -INF , !P3 ;  /* 0xff8000002b167808 */ /* 0x000fe20005800000 */
[----:B------:R-:W-:Y:S05]  /*b6d0*/  @!P0 BRA `(.L_x_25) ;  /* 0x000002c000008947 */ /* 0x000fea0003800000 */
[----:B--2---:R-:W2:Y:S04]  /*b6e0*/  LDL.64 R66, [R1+0x90] ;  /* 0x0000900001427983 */ /* 0x004ea80000100a00 */
[----:B------:R-:W3:Y:S01]  /*b6f0*/  LDL.64 R70, [R1+0x88] ;  /* 0x0000880001467983 */ /* 0x000ee20000100a00 */
[----:B------:R-:W-:-:S02]  /*b700*/  UIADD3 UR7, UR8, -0x3, URZ ;  /* 0xfffffffd08077890 */ /* 0x000fc4000fffe03f */
[----:B------:R-:W-:Y:S02]  /*b710*/  ULDC.64 UR4, c[0x0][0x198] ;  /* 0x0000660000047ab9 */ /* 0x000fe40000000a00 */
[----:B------:R-:W-:Y:S02]  /*b720*/  USHF.R.S32.HI UR6, URZ, 0x1f, UR7 ;  /* 0x0000001f3f067899 */ /* 0x000fe40008011407 */
[----:B------:R-:W-:Y:S02]  /*b730*/  UIMAD.WIDE.U32 UR12, UR7, UR4, URZ ;  /* 0x00000004070c72a5 */ /* 0x000fe4000f8e003f */
[----:B------:R-:W-:-:S04]  /*b740*/  UIMAD UR6, UR6, UR4, URZ ;  /* 0x00000004060672a4 */ /* 0x000fc8000f8e023f */
[----:B------:R-:W-:Y:S01]  /*b750*/  UIMAD UR6, UR7, UR5, UR6 ;  /* 0x00000005070672a4 */ /* 0x000fe2000f8e0206 */
[----:B------:R-:W-:Y:S02]  /*b760*/  IMAD.U32 R0, RZ, RZ, UR12 ;  /* 0x0000000cff007e24 */ /* 0x000fe4000f8e00ff */
[----:B------:R-:W-:Y:S01]  /*b770*/  IMAD.U32 R4, RZ, RZ, UR12 ;  /* 0x0000000cff047e24 */ /* 0x000fe2000f8e00ff */
[----:B------:R-:W-:-:S06]  /*b780*/  UIADD3 UR6, UR13, UR6, URZ ;  /* 0x000000060d067290 */ /* 0x000fcc000fffe03f */
[----:B------:R-:W-:Y:S01]  /*b790*/  IMAD.U32 R2, RZ, RZ, UR6 ;  /* 0x00000006ff027e24 */ /* 0x000fe2000f8e00ff */
[----:B------:R-:W-:Y:S02]  /*b7a0*/  USHF.L.U32 UR6, UR4, 0x5, URZ ;  /* 0x0000000504067899 */ /* 0x000fe4000800063f */
[----:B------:R-:W-:Y:S01]  /*b7b0*/  USHF.L.U64.HI UR4, UR4, 0x5, UR5 ;  /* 0x0000000504047899 */ /* 0x000fe20008010205 */
[----:B--2---:R-:W-:-:S04]  /*b7c0*/  LEA R0, P0, R0, R66, 0x7 ;  /* 0x0000004200007211 */ /* 0x004fc800078038ff */
[----:B---3--:R-:W-:Y:S02]  /*b7d0*/  LEA.HI.X R2, R4, R71, R2, 0x7, P0 ;  /* 0x0000004704027211 */ /* 0x008fe400000f3c02 */
[----:B------:R-:W-:-:S04]  /*b7e0*/  LEA R4, P0, R0, c[0x0][0x168], 0x1 ;  /* 0x00005a0000047a11 */ /* 0x000fc800078008ff */
[----:B------:R-:W-:-:S05]  /*b7f0*/  LEA.HI.X R5, R0, c[0x0][0x16c], R2, 0x1, P0 ;  /* 0x00005b0000057a11 */ /* 0x000fca00000f0c02 */
[----:B------:R-:W-:Y:S01]  /*b800*/  @!PT LDS RZ, [RZ] ;  /* 0x00000000fffff984 */ /* 0x000fe20000000800 */
[----:B------:R-:W-:Y:S01]  /*b810*/  @!PT LDS RZ, [RZ] ;  /* 0x00000000fffff984 */ /* 0x000fe20000000800 */
[----:B------:R-:W-:Y:S01]  /*b820*/  @!PT LDS RZ, [RZ] ;  /* 0x00000000fffff984 */ /* 0x000fe20000000800 */
[----:B------:R1:W-:Y:S02]  /*b830*/  LDGSTS.E.BYPASS.LTC128B.128 [R234+0x4000], [R4.64] ;  /* 0x0400000004ea7fae */ /* 0x0003e4000b901d50 */
[----:B-1----:R-:W-:-:S04]  /*b840*/  IADD3 R4, P0, R4, UR6, RZ ;  /* 0x0000000604047c10 */ /* 0x002fc8000ff1e0ff */
[----:B------:R-:W-:-:S05]  /*b850*/  IADD3.X R5, R5, UR4, RZ, P0, !PT ;  /* 0x0000000405057c10 */ /* 0x000fca00087fe4ff */
        /* <DEDUP_REMOVED lines=18> */
[----:B------:R1:W-:Y:S04]  /*b980*/  LDGSTS.E.BYPASS.LTC128B.128 [R234+0x7800], [R4.64] ;  /* 0x0780000004ea7fae */ /* 0x0003e8000b901d50 */
[----:B------:R-:W0:Y:S02]  /*b990*/  LDGDEPBAR ;  /* 0x00000000000079af */ /* 0x000e240000000000 */
.L_x_25:
[----:B--2---:R-:W2:Y:S04]  /*b9a0*/  LDL.LU R9, [R1+0x18] ;  /* 0x0000180001097983 */ /* 0x004ea80000300800 */
[----:B------:R-:W3:Y:S04]  /*b9b0*/  LDL.LU R0, [R1+0x50] ;  /* 0x0000500001007983 */ /* 0x000ee80000300800 */
[----:B------:R-:W4:Y:S04]  /*b9c0*/  LDL.LU R32, [R1+0x74] ;  /* 0x0000740001207983 */ /* 0x000f280000300800 */
[----:B------:R-:W4:Y:S04]  /*b9d0*/  LDL.LU R33, [R1+0x60] ;  /* 0x0000600001217983 */ /* 0x000f280000300800 */
[----:B------:R-:W4:Y:S04]  /*b9e0*/  LDL.LU R40, [R1+0x54] ;  /* 0x0000540001287983 */ /* 0x000f280000300800 */
[----:B------:R-:W4:Y:S04]  /*b9f0*/  LDL.LU R46, [R1+0x24] ;  /* 0x00002400012e7983 */ /* 0x000f280000300800 */
[----:B------:R-:W4:Y:S04]  /*ba00*/  LDL.LU R47, [R1+0x20] ;  /* 0x00002000012f7983 */ /* 0x000f280000300800 */
[----:B------:R-:W4:Y:S04]  /*ba10*/  LDL.LU R63, [R1+0x1c] ;  /* 0x00001c00013f7983 */ /* 0x000f280000300800 */
[----:B------:R-:W4:Y:S04]  /*ba20*/  LDL.LU R2, [R1+0x30] ;  /* 0x0000300001027983 */ /* 0x000f280000300800 */
[----:B-1----:R-:W4:Y:S04]  /*ba30*/  LDL.LU R4, [R1+0x38] ;  /* 0x0000380001047983 */ /* 0x002f280000300800 */
[----:B------:R-:W4:Y:S04]  /*ba40*/  LDL.LU R5, [R1+0x14] ;  /* 0x0000140001057983 */ /* 0x000f280000300800 */
[----:B------:R-:W4:Y:S04]  /*ba50*/  LDL.LU R6, [R1+0x64] ;  /* 0x0000640001067983 */ /* 0x000f280000300800 */
[----:B------:R-:W4:Y:S04]  /*ba60*/  LDL.LU R7, [R1+0x3c] ;  /* 0x00003c0001077983 */ /* 0x000f280000300800 */
[----:B------:R-:W4:Y:S04]  /*ba70*/  LDL.LU R8, [R1+0x4c] ;  /* 0x00004c0001087983 */ /* 0x000f280000300800 */
[----:B------:R-:W4:Y:S04]  /*ba80*/  LDL R11, [R1+0x80] ;  /* 0x00008000010b7983 */ /* 0x000f280000100800 */
[----:B------:R1:W-:Y:S04]  /*ba90*/  STL [R1+0xf8], R230 ;  /* 0x0000f8e601007387 */ /* 0x0003e80000100800 */
[----:B-1----:R-:W4:Y:S04]  /*baa0*/  LDL.LU R230, [R1+0x7c] ;  /* 0x00007c0001e67983 */ /* 0x002f280000300800 */
[----:B------:R1:W-:Y:S04]  /*bab0*/  STL [R1+0xf4], R229 ;  /* 0x0000f4e501007387 */ /* 0x0003e80000100800 */
[----:B-1----:R-:W4:Y:S04]  /*bac0*/  LDL.LU R229, [R1+0x78] ;  /* 0x0000780001e57983 */ /* 0x002f280000300800 */
[----:B------:R-:W4:Y:S04]  /*bad0*/  LDL.LU R122, [R1+0x70] ;  /* 0x00007000017a7983 */ /* 0x000f280000300800 */
[----:B------:R-:W4:Y:S04]  /*bae0*/  LDL.LU R121, [R1+0x6c] ;  /* 0x00006c0001797983 */ /* 0x000f280000300800 */
[----:B------:R-:W4:Y:S04]  /*baf0*/  LDL.LU R120, [R1+0x68] ;  /* 0x0000680001787983 */ /* 0x000f280000300800 */
[----:B------:R-:W4:Y:S04]  /*bb00*/  LDL.LU R31, [R1+0x10] ;  /* 0x00001000011f7983 */ /* 0x000f280000300800 */
[----:B------:R-:W4:Y:S04]  /*bb10*/  LDL.LU R29, [R1+0x8] ;  /* 0x00000800011d7983 */ /* 0x000f280000300800 */
[----:B------:R-:W4:Y:S04]  /*bb20*/  LDL.LU R28, [R1+0x4] ;  /* 0x00000400011c7983 */ /* 0x000f280000300800 */
[----:B------:R-:W4:Y:S04]  /*bb30*/  LDL.LU R27, [R1] ;  /* 0x00000000011b7983 */ /* 0x000f280000300800 */
[----:B------:R-:W-:Y:S04]  /*bb40*/  STL [R1+0xf0], R228 ;  /* 0x0000f0e401007387 */ /* 0x000fe80000100800 */
[----:B------:R-:W-:Y:S04]  /*bb50*/  STL [R1+0xec], R227 ;  /* 0x0000ece301007387 */ /* 0x000fe80000100800 */
[----:B------:R-:W-:Y:S04]  /*bb60*/  STL [R1+0xe8], R226 ;  /* 0x0000e8e201007387 */ /* 0x000fe80000100800 */
[----:B------:R-:W-:Y:S04]  /*bb70*/  STL [R1+0xe4], R225 ;  /* 0x0000e4e101007387 */ /* 0x000fe80000100800 */
[----:B------:R-:W-:Y:S04]  /*bb80*/  STL [R1+0xe0], R224 ;  /* 0x0000e0e001007387 */ /* 0x000fe80000100800 */
[----:B------:R1:W-:Y:S04]  /*bb90*/  STL [R1+0xdc], R223 ;  /* 0x0000dcdf01007387 */ /* 0x0003e80000100800 */
[----:B-1----:R-:W4:Y:S04]  /*bba0*/  LDL.LU R223, [R1+0x28] ;  /* 0x0000280001df7983 */ /* 0x002f280000300800 */
[----:B------:R-:W-:Y:S04]  /*bbb0*/  STL [R1+0xd8], R222 ;  /* 0x0000d8de01007387 */ /* 0x000fe80000100800 */
[----:B------:R1:W-:Y:S04]  /*bbc0*/  STL [R1+0xd4], R221 ;  /* 0x0000d4dd01007387 */ /* 0x0003e80000100800 */
[----:B-1----:R-:W4:Y:S04]  /*bbd0*/  LDL.LU R221, [R1+0x2c] ;  /* 0x00002c0001dd7983 */ /* 0x002f280000300800 */
[----:B------:R1:W-:Y:S04]  /*bbe0*/  STL [R1+0xd0], R220 ;  /* 0x0000d0dc01007387 */ /* 0x0003e80000100800 */
[----:B-1----:R-:W4:Y:S04]  /*bbf0*/  LDL.LU R220, [R1+0xc] ;  /* 0x00000c0001dc7983 */ /* 0x002f280000300800 */
[----:B------:R-:W-:Y:S01]  /*bc00*/  STL [R1+0xcc], R139 ;  /* 0x0000cc8b01007387 */ /* 0x000fe20000100800 */
[----:B--2---:R-:W-:-:S02]  /*bc10*/  MOV R10, R9 ;  /* 0x00000009000a7202 */ /* 0x004fc40000000f00 */
[----:B---3--:R-:W-:-:S04]  /*bc20*/  MOV R9, R0 ;  /* 0x0000000000097202 */ /* 0x008fc80000000f00 */
[----:B------:R-:W-:Y:S02]  /*bc30*/  MOV R41, R9 ;  /* 0x0000000900297202 */ /* 0x000fe40000000f00 */
[----:B------:R-:W2:Y:S01]  /*bc40*/  LDL.LU R9, [R1+0x34] ;  /* 0x0000340001097983 */ /* 0x000ea20000300800 */
[----:B-----5:R-:W-:-:S03]  /*bc50*/  FMNMX.FTZ R0, R136, R39, !PT ;  /* 0x0000002788007209 */ /* 0x020fc60007810000 */
[----:B------:R-:W3:Y:S01]  /*bc60*/  LDL.LU R14, [R1+0x40] ;  /* 0x00004000010e7983 */ /* 0x000ee20000300800 */
[----:B------:R-:W-:-:S04]  /*bc70*/  FMNMX.FTZ R0, R116, R0, !PT ;  /* 0x0000000074007209 */ /* 0x000fc80007810000 */
[----:B------:R-:W-:-:S04]  /*bc80*/  FMNMX.FTZ R0, R117, R0, !PT ;  /* 0x0000000075007209 */ /* 0x000fc80007810000 */
[----:B------:R-:W-:Y:S02]  /*bc90*/  FMNMX.FTZ R0, R118, R0, !PT ;  /* 0x0000000076007209 */ /* 0x000fe40007810000 */
[----:B----4-:R-:W-:Y:S02]  /*bca0*/  MOV R90, R2 ;  /* 0x00000002005a7202 */ /* 0x010fe40000000f00 */
[----:B------:R-:W-:Y:S01]  /*bcb0*/  FMNMX.FTZ R0, R11, R0, !PT ;  /* 0x000000000b007209 */ /* 0x000fe20007810000 */
[----:B------:R-:W-:-:S03]  /*bcc0*/  IMAD.MOV.U32 R62, RZ, RZ, R4 ;  /* 0x000000ffff3e7224 */ /* 0x000fc600078e0004 */
[----:B------:R-:W-:Y:S01]  /*bcd0*/  FMNMX.FTZ R0, R230, R0, !PT ;  /* 0x00000000e6007209 */ /* 0x000fe20007810000 */
[----:B------:R-:W-:Y:S01]  /*bce0*/  IMAD.MOV.U32 R88, RZ, RZ, R10 ;  /* 0x000000ffff587224 */ /* 0x000fe200078e000a */
[----:B------:R-:W-:Y:S02]  /*bcf0*/  MOV R10, R6 ;  /* 0x00000006000a7202 */ /* 0x000fe40000000f00 */
        /* <DEDUP_REMOVED lines=24> */
[----:B------:R-:W-:Y:S02]  /*be80*/  MOV R89, R5 ;  /* 0x0000000500597202 */ /* 0x000fe40000000f00 */
[----:B------:R-:W-:Y:S02]  /*be90*/  FMNMX.FTZ R2, R88, R2, !PT ;  /* 0x0000000258027209 */ /* 0x000fe40007810000 */
[----:B------:R-:W-:Y:S02]  /*bea0*/  FMNMX.FTZ R0, R212, R0, !PT ;  /* 0x00000000d4007209 */ /* 0x000fe40007810000 */
[----:B------:R-:W-:-:S02]  /*beb0*/  FMNMX.FTZ R4, R40, R4, !PT ;  /* 0x0000000428047209 */ /* 0x000fc40007810000 */
[----:B------:R-:W-:Y:S02]  /*bec0*/  FMNMX.FTZ R2, R89, R2, !PT ;  /* 0x0000000259027209 */ /* 0x000fe40007810000 */
[----:B------:R-:W-:Y:S02]  /*bed0*/  FMNMX.FTZ R0, R210, R0, !PT ;  /* 0x00000000d2007209 */ /* 0x000fe40007810000 */
[----:B------:R-:W-:Y:S02]  /*bee0*/  MOV R42, R8 ;  /* 0x00000008002a7202 */ /* 0x000fe40000000f00 */
[----:B------:R-:W-:Y:S01]  /*bef0*/  FMNMX.FTZ R4, R41, R4, !PT ;  /* 0x0000000429047209 */ /* 0x000fe20007810000 */
[----:B------:R-:W-:Y:S01]  /*bf00*/  IMAD.MOV.U32 R43, RZ, RZ, R7 ;  /* 0x000000ffff2b7224 */ /* 0x000fe200078e0007 */
[----:B------:R-:W-:Y:S02]  /*bf10*/  MOV R91, R83 ;  /* 0x00000053005b7202 */ /* 0x000fe40000000f00 */
[----:B------:R-:W-:-:S02]  /*bf20*/  FMNMX.FTZ R2, R31, R2, !PT ;  /* 0x000000021f027209 */ /* 0x000fc40007810000 */
[----:B------:R-:W-:Y:S01]  /*bf30*/  FMNMX.FTZ R0, R127, R0, !PT ;  /* 0x000000007f007209 */ /* 0x000fe20007810000 */
[----:B------:R-:W-:Y:S01]  /*bf40*/  IMAD.MOV.U32 R96, RZ, RZ, R204 ;  /* 0x000000ffff607224 */ /* 0x000fe200078e00cc */
[----:B------:R-:W-:Y:S02]  /*bf50*/  FMNMX.FTZ R4, R42, R4, !PT ;  /* 0x000000042a047209 */ /* 0x000fe40007810000 */
[----:B------:R-:W-:Y:S02]  /*bf60*/  FMNMX.FTZ R2, R91, R2, !PT ;  /* 0x000000025b027209 */ /* 0x000fe40007810000 */
[----:B------:R-:W-:Y:S02]  /*bf70*/  FMNMX.FTZ R0, R248, R0, !PT ;  /* 0x00000000f8007209 */ /* 0x000fe40007810000 */
[----:B------:R-:W-:Y:S02]  /*bf80*/  FMNMX.FTZ R4, R43, R4, !PT ;  /* 0x000000042b047209 */ /* 0x000fe40007810000 */
[----:B------:R-:W-:-:S02]  /*bf90*/  MOV R97, R138 ;  /* 0x0000008a00617202 */ /* 0x000fc40000000f00 */
[----:B------:R-:W-:Y:S02]  /*bfa0*/  FMNMX.FTZ R2, R96, R2, !PT ;  /* 0x0000000260027209 */ /* 0x000fe40007810000 */
[----:B------:R-:W-:Y:S01]  /*bfb0*/  FMNMX.FTZ R6, R249, R0, !PT ;  /* 0x00000000f9067209 */ /* 0x000fe20007810000 */
[----:B------:R-:W-:Y:S01]  /*bfc0*/  IMAD.MOV.U32 R99, RZ, RZ, R133 ;  /* 0x000000ffff637224 */ /* 0x000fe200078e0085 */
[----:B------:R-:W-:Y:S02]  /*bfd0*/  FMNMX.FTZ R4, R62, R4, !PT ;  /* 0x000000043e047209 */ /* 0x000fe40007810000 */
[----:B------:R-:W-:Y:S02]  /*bfe0*/  FMNMX.FTZ R0, R3, R37, !PT ;  /* 0x0000002503007209 */ /* 0x000fe40007810000 */
[----:B------:R-:W-:Y:S02]  /*bff0*/  FMNMX.FTZ R5, R97, R2, !PT ;  /* 0x0000000261057209 */ /* 0x000fe40007810000 */
[----:B------:R-:W-:-:S02]  /*c000*/  MOV R11, R124 ;  /* 0x0000007c000b7202 */ /* 0x000fc40000000f00 */
[----:B------:R-:W-:Y:S02]  /*c010*/  FMNMX.FTZ R4, R90, R4, !PT ;  /* 0x000000045a047209 */ /* 0x000fe40007810000 */
[----:B------:R-:W-:Y:S02]  /*c020*/  FMNMX.FTZ R0, R44, R0, !PT ;  /* 0x000000002c007209 */ /* 0x000fe40007810000 */
[----:B------:R-:W-:Y:S02]  /*c030*/  FMNMX.FTZ R2, R240, R6, !PT ;  /* 0x00000006f0027209 */ /* 0x000fe40007810000 */
[----:B------:R-:W-:Y:S02]  /*c040*/  MOV R104, R69 ;  /* 0x0000004500687202 */ /* 0x000fe40000000f00 */
[----:B------:R-:W-:Y:S02]  /*c050*/  FMNMX.FTZ R5, R99, R5, !PT ;  /* 0x0000000563057209 */ /* 0x000fe40007810000 */
[----:B------:R-:W-:-:S02]  /*c060*/  FMNMX.FTZ R4, R11, R4, !PT ;  /* 0x000000040b047209 */ /* 0x000fc40007810000 */
[----:B------:R-:W-:Y:S02]  /*c070*/  FMNMX.FTZ R0, R45, R0, !PT ;  /* 0x000000002d007209 */ /* 0x000fe40007810000 */
[----:B------:R-:W-:Y:S02]  /*c080*/  FMNMX.FTZ R2, R241, R2, !PT ;  /* 0x00000002f1027209 */ /* 0x000fe40007810000 */
[----:B------:R-:W-:Y:S02]  /*c090*/  MOV R105, R68 ;  /* 0x0000004400697202 */ /* 0x000fe40000000f00 */
[----:B------:R-:W-:Y:S01]  /*c0a0*/  FMNMX.FTZ R5, R104, R5, !PT ;  /* 0x0000000568057209 */ /* 0x000fe20007810000 */
[----:B------:R-:W-:Y:S01]  /*c0b0*/  IMAD.MOV.U32 R106, RZ, RZ, R65 ;  /* 0x000000ffff6a7224 */ /* 0x000fe200078e0041 */
[----:B------:R-:W-:Y:S02]  /*c0c0*/  FMNMX.FTZ R6, R57, R4, !PT ;  /* 0x0000000439067209 */ /* 0x000fe40007810000 */
[----:B------:R-:W-:-:S02]  /*c0d0*/  FMNMX.FTZ R0, R34, R0, !PT ;  /* 0x0000000022007209 */ /* 0x000fc40007810000 */
[----:B------:R-:W-:Y:S02]  /*c0e0*/  FMNMX.FTZ R2, R126, R2, !PT ;  /* 0x000000027e027209 */ /* 0x000fe40007810000 */
[----:B------:R-:W-:Y:S02]  /*c0f0*/  FMNMX.FTZ R5, R105, R5, !PT ;  /* 0x0000000569057209 */ /* 0x000fe40007810000 */
[----:B------:R-:W-:Y:S02]  /*c100*/  FMNMX.FTZ R6, R221, R6, !PT ;  /* 0x00000006dd067209 */ /* 0x000fe40007810000 */
[----:B------:R-:W-:Y:S02]  /*c110*/  FMNMX.FTZ R0, R244, R0, !PT ;  /* 0x00000000f4007209 */ /* 0x000fe40007810000 */
[----:B------:R-:W-:Y:S02]  /*c120*/  FMNMX.FTZ R2, R130, R2, !PT ;  /* 0x0000000282027209 */ /* 0x000fe40007810000 */
[----:B------:R-:W-:-:S02]  /*c130*/  MOV R107, R64 ;  /* 0x00000040006b7202 */ /* 0x000fc40000000f00 */
        /* <DEDUP_REMOVED lines=48> */
[----:B-1----:R-:W-:-:S02]  /*c440*/  FMNMX.FTZ R0, R0, R7, !PT ;  /* 0x0000000700007209 */ /* 0x002fc40007810000 */
[----:B------:R-:W-:Y:S02]  /*c450*/  FMNMX.FTZ R4, R206, R4, !PT ;  /* 0x00000004ce047209 */ /* 0x000fe40007810000 */
[----:B------:R-:W-:Y:S01]  /*c460*/  FMNMX.FTZ R5, R92, R6, !PT ;  /* 0x000000065c057209 */ /* 0x000fe20007810000 */
[----:B------:R-:W1:Y:S01]  /*c470*/  SHFL.BFLY PT, R7, R0, 0x1, 0x1f ;  /* 0x0c201f0000077f89 */ /* 0x000e6200000e0000 */
[----:B------:R-:W-:-:S03]  /*c480*/  FMNMX.FTZ R4, R205, R4, !PT ;  /* 0x00000004cd047209 */ /* 0x000fc60007810000 */
[----:B------:R-:W4:Y:S01]  /*c490*/  SHFL.BFLY PT, R6, R2, 0x2, 0x1f ;  /* 0x0c401f0002067f89 */ /* 0x000f2200000e0000 */
        /* <DEDUP_REMOVED lines=10> */
[----:B-1----:R-:W-:Y:S02]  /*c540*/  FMNMX.FTZ R204, R0, R7, !PT ;  /* 0x0000000700cc7209 */ /* 0x002fe40007810000 */
[----:B----4-:R-:W-:-:S02]  /*c550*/  FMNMX.FTZ R2, R2, R6, !PT ;  /* 0x0000000602027209 */ /* 0x010fc40007810000 */
[----:B------:R-:W-:Y:S01]  /*c560*/  FMNMX.FTZ R0, R76, R4, !PT ;  /* 0x000000044c007209 */ /* 0x000fe20007810000 */
[----:B------:R-:W1:Y:S03]  /*c570*/  SHFL.BFLY PT, R6, R5, 0x2, 0x1f ;  /* 0x0c401f0005067f89 */ /* 0x000e6600000e0000 */
[----:B------:R-:W-:Y:S01]  /*c580*/  FMNMX.FTZ R0, R94, R0, !PT ;  /* 0x000000005e007209 */ /* 0x000fe20007810000 */
[----:B------:R-:W4:Y:S03]  /*c590*/  SHFL.BFLY PT, R7, R2, 0x1, 0x1f ;  /* 0x0c201f0002077f89 */ /* 0x000f2600000e0000 */
[----:B------:R-:W-:-:S04]  /*c5a0*/  FMNMX.FTZ R0, R95, R0, !PT ;  /* 0x000000005f007209 */ /* 0x000fc80007810000 */
[----:B------:R-:W-:Y:S01]  /*c5b0*/  FMNMX.FTZ R0, R74, R0, !PT ;  /* 0x000000004a007209 */ /* 0x000fe20007810000 */
[----:B------:R-:W-:-:S03]  /*c5c0*/  FMUL.FTZ R4, R204, c[0x0][0x23c] ;  /* 0x00008f00cc047a20 */ /* 0x000fc60000410000 */
[----:B------:R-:W-:Y:S02]  /*c5d0*/  FMNMX.FTZ R0, R72, R0, !PT ;  /* 0x0000000048007209 */ /* 0x000fe40007810000 */
[----:B------:R-:W-:Y:S02]  /*c5e0*/  FSETP.NEU.FTZ.AND P0, PT, R204, -INF , PT ;  /* 0xff800000cc00780b */ /* 0x000fe40003f1d000 */
[----:B------:R-:W-:Y:S02]  /*c5f0*/  FMNMX.FTZ R0, R86, R0, !PT ;  /* 0x0000000056007209 */ /* 0x000fe40007810000 */
[----:B------:R-:W-:Y:S02]  /*c600*/  FSEL R4, R4, RZ, P0 ;  /* 0x000000ff04047208 */ /* 0x000fe40000000000 */
[----:B------:R-:W-:Y:S02]  /*c610*/  FMNMX.FTZ R0, R87, R0, !PT ;  /* 0x0000000057007209 */ /* 0x000fe40007810000 */
[----:B-1----:R-:W-:Y:S01]  /*c620*/  FMNMX.FTZ R6, R5, R6, !PT ;  /* 0x0000000605067209 */ /* 0x002fe20007810000 */
[--C-:B------:R-:W-:Y:S01]  /*c630*/  FFMA.FTZ R5, R39, c[0x0][0x23c], -R4.reuse ;  /* 0x00008f0027057a23 */ /* 0x100fe20000010804 */
[----:B----4-:R-:W-:Y:S01]  /*c640*/  FMNMX.FTZ R138, R2, R7, !PT ;  /* 0x00000007028a7209 */ /* 0x010fe20007810000 */
[----:B------:R-:W-:Y:S01]  /*c650*/  FFMA.FTZ R2, R116, c[0x0][0x23c], -R4 ;  /* 0x00008f0074027a23 */ /* 0x000fe20000010804 */
[----:B------:R-:W-:Y:S01]  /*c660*/  SHFL.BFLY PT, R7, R0, 0x2, 0x1f ;  /* 0x0c401f0000077f89 */ /* 0x000fe200000e0000 */
[----:B------:R1:W-:Y:S01]  /*c670*/  MUFU.EX2 R12, R5 ;  /* 0x00000005000c7308 */ /* 0x0003e20000000800 */
[----:B------:R-:W-:-:S02]  /*c680*/  FSETP.NEU.FTZ.AND P2, PT, R138, -INF , PT ;  /* 0xff8000008a00780b */ /* 0x000fc40003f5d000 */
[----:B------:R-:W4:Y:S05]  /*c690*/  SHFL.BFLY PT, R8, R6, 0x1, 0x1f ;  /* 0x0c201f0006087f89 */ /* 0x000f2a00000e0000 */
[----:B------:R2:W-:Y:S01]  /*c6a0*/  MUFU.EX2 R225, R2 ;  /* 0x0000000200e17308 */ /* 0x0005e20000000800 */
[----:B-1----:R-:W-:-:S07]  /*c6b0*/  FFMA.FTZ R5, R117, c[0x0][0x23c], -R4 ;  /* 0x00008f0075057a23 */ /* 0x002fce0000010804 */
[----:B------:R1:W-:Y:S01]  /*c6c0*/  MUFU.EX2 R15, R5 ;  /* 0x00000005000f7308 */ /* 0x0003e20000000800 */
[----:B--2---:R-:W-:-:S05]  /*c6d0*/  FMUL.FTZ R2, R138, c[0x0][0x23c] ;  /* 0x00008f008a027a20 */ /* 0x004fca0000410000 */
[----:B------:R-:W-:Y:S01]  /*c6e0*/  FSEL R2, R2, RZ, P2 ;  /* 0x000000ff02027208 */ /* 0x000fe20001000000 */
[----:B-1----:R-:W-:-:S04]  /*c6f0*/  FFMA.FTZ R5, R118, c[0x0][0x23c], -R4 ;  /* 0x00008f0076057a23 */ /* 0x002fc80000010804 */
[----:B------:R1:W-:Y:S01]  /*c700*/  MUFU.EX2 R224, R5 ;  /* 0x0000000500e07308 */ /* 0x0003e20000000800 */
[----:B----4-:R-:W-:Y:S01]  /*c710*/  FMNMX.FTZ R137, R6, R8, !PT ;  /* 0x0000000806897209 */ /* 0x010fe20007810000 */
[----:B-1----:R-:W-:-:S06]  /*c720*/  FFMA.FTZ R5, R38, c[0x0][0x23c], -R2 ;  /* 0x00008f0026057a23 */ /* 0x002fcc0000010802 */
[----:B------:R1:W-:Y:S02]  /*c730*/  MUFU.EX2 R13, R5 ;  /* 0x00000005000d7308 */ /* 0x0003e40000000800 */
[----:B-1----:R-:W-:-:S06]  /*c740*/  FFMA.FTZ R5, R52, c[0x0][0x23c], -R2 ;  /* 0x00008f0034057a23 */ /* 0x002fcc0000010802 */
[----:B------:R1:W-:Y:S01]  /*c750*/  MUFU.EX2 R19, R5 ;  /* 0x0000000500137308 */ /* 0x0003e20000000800 */
[----:B------:R-:W-:Y:S02]  /*c760*/  FSETP.NEU.FTZ.AND P1, PT, R137, -INF , PT ;  /* 0xff8000008900780b */ /* 0x000fe40003f3d000 */
[----:B-1----:R-:W-:Y:S01]  /*c770*/  FMNMX.FTZ R5, R0, R7, !PT ;  /* 0x0000000700057209 */ /* 0x002fe20007810000 */
[----:B------:R-:W-:-:S04]  /*c780*/  FFMA.FTZ R0, R53, c[0x0][0x23c], -R2 ;  /* 0x00008f0035007a23 */ /* 0x000fc80000010802 */
[----:B------:R-:W1:Y:S01]  /*c790*/  SHFL.BFLY PT, R8, R5, 0x1, 0x1f ;  /* 0x0c201f0005087f89 */ /* 0x000e6200000e0000 */
[----:B------:R2:W-:Y:S01]  /*c7a0*/  MUFU.EX2 R18, R0 ;  /* 0x0000000000127308 */ /* 0x0005e20000000800 */
[----:B------:R-:W-:Y:S01]  /*c7b0*/  FFMA.FTZ R6, R56, c[0x0][0x23c], -R2 ;  /* 0x00008f0038067a23 */ /* 0x000fe20000010802 */
[----:B------:R-:W-:Y:S01]  /*c7c0*/  FSEL R7, R204, RZ, P0 ;  /* 0x000000ffcc077208 */ /* 0x000fe20000000000 */
[----:B--2---:R-:W-:-:S05]  /*c7d0*/  FMUL.FTZ R0, R137, c[0x0][0x23c] ;  /* 0x00008f0089007a20 */ /* 0x004fca0000410000 */
[----:B------:R2:W-:Y:S01]  /*c7e0*/  MUFU.EX2 R26, R6 ;  /* 0x00000006001a7308 */ /* 0x0005e20000000800 */
[----:B------:R-:W-:Y:S01]  /*c7f0*/  FSEL R0, R0, RZ, P1 ;  /* 0x000000ff00007208 */ /* 0x000fe20000800000 */
[----:B------:R-:W-:Y:S01]  /*c800*/  FADD.FTZ R7, R136, -R7 ;  /* 0x8000000788077221 */ /* 0x000fe20000010000 */
[----:B-1----:R-:W-:-:S03]  /*c810*/  FMNMX.FTZ R133, R5, R8, !PT ;  /* 0x0000000805857209 */ /* 0x002fc60007810000 */
[----:B--2---:R-:W-:-:S04]  /*c820*/  FFMA.FTZ R6, R16, c[0x0][0x23c], -R0 ;  /* 0x00008f0010067a23 */ /* 0x004fc80000010800 */
[----:B------:R1:W-:Y:S01]  /*c830*/  MUFU.EX2 R124, R6 ;  /* 0x00000006007c7308 */ /* 0x0003e20000000800 */
[C---:B------:R-:W-:Y:S01]  /*c840*/  FMUL.FTZ R5, R133.reuse, c[0x0][0x23c] ;  /* 0x00008f0085057a20 */ /* 0x040fe20000410000 */
[----:B------:R-:W-:Y:S01]  /*c850*/  FSETP.NEU.FTZ.AND P0, PT, R133, -INF , PT ;  /* 0xff8000008500780b */ /* 0x000fe20003f1d000 */
[----:B-1----:R-:W-:-:S05]  /*c860*/  FFMA.FTZ R6, R17, c[0x0][0x23c], -R0 ;  /* 0x00008f0011067a23 */ /* 0x002fca0000010800 */
[----:B------:R1:W-:Y:S01]  /*c870*/  MUFU.EX2 R48, R6 ;  /* 0x0000000600307308 */ /* 0x0003e20000000800 */
[----:B------:R-:W-:Y:S01]  /*c880*/  FSEL R5, R5, RZ, P0 ;  /* 0x000000ff05057208 */ /* 0x000fe20000000000 */
[----:B-1----:R-:W-:Y:S02]  /*c890*/  FMUL.FTZ R6, R7, c[0x0][0x23c] ;  /* 0x00008f0007067a20 */ /* 0x002fe40000410000 */
[----:B------:R-:W-:-:S04]  /*c8a0*/  FFMA.FTZ R7, R36, c[0x0][0x23c], -R0 ;  /* 0x00008f0024077a23 */ /* 0x000fc80000010800 */
[----:B------:R-:W1:Y:S08]  /*c8b0*/  MUFU.EX2 R6, R6 ;  /* 0x0000000600067308 */ /* 0x000e700000000800 */
[----:B------:R2:W-:Y:S01]  /*c8c0*/  MUFU.EX2 R139, R7 ;  /* 0x00000007008b7308 */ /* 0x0005e20000000800 */
[----:B------:R-:W-:Y:S02]  /*c8d0*/  FFMA.FTZ R8, R35, c[0x0][0x23c], -R0 ;  /* 0x00008f0023087a23 */ /* 0x000fe40000010800 */
[----:B-1----:R-:W-:-:S02]  /*c8e0*/  FFMA.FTZ R222, R9, R6, R12 ;  /* 0x0000000609de7223 */ /* 0x002fc4000001000c */
[----:B--2---:R-:W-:-:S04]  /*c8f0*/  FFMA.FTZ R7, R37, c[0x0][0x23c], -R5 ;  /* 0x00008f0025077a23 */ /* 0x004fc80000010805 */
[----:B------:R1:W-:Y:S01]  /*c900*/  MUFU.EX2 R123, R7 ;  /* 0x00000007007b7308 */ /* 0x0003e20000000800 */
[-C--:B------:R-:W-:Y:S02]  /*c910*/  FMUL.FTZ R168, R168, R6.reuse ;  /* 0x00000006a8a87220 */ /* 0x080fe40000410000 */
[-C--:B------:R-:W-:Y:S02]  /*c920*/  FMUL.FTZ R169, R169, R6.reuse ;  /* 0x00000006a9a97220 */ /* 0x080fe40000410000 */
[-C--:B------:R-:W-:Y:S02]  /*c930*/  FMUL.FTZ R148, R148, R6.reuse ;  /* 0x0000000694947220 */ /* 0x080fe40000410000 */
[-C--:B------:R-:W-:Y:S02]  /*c940*/  FMUL.FTZ R149, R149, R6.reuse ;  /* 0x0000000695957220 */ /* 0x080fe40000410000 */
[-C--:B------:R-:W-:Y:S02]  /*c950*/  FMUL.FTZ R164, R164, R6.reuse ;  /* 0x00000006a4a47220 */ /* 0x080fe40000410000 */
[----:B------:R-:W-:-:S02]  /*c960*/  FMUL.FTZ R165, R165, R6 ;  /* 0x00000006a5a57220 */ /* 0x000fc40000410000 */
[-C--:B------:R-:W-:Y:S01]  /*c970*/  FMUL.FTZ R144, R144, R6.reuse ;  /* 0x0000000690907220 */ /* 0x080fe20000410000 */
[----:B-1----:R-:W-:Y:S01]  /*c980*/  FSEL R7, R138, RZ, P2 ;  /* 0x000000ff8a077208 */ /* 0x002fe20001000000 */
[-C--:B------:R-:W-:Y:S02]  /*c990*/  FMUL.FTZ R145, R145, R6.reuse ;  /* 0x0000000691917220 */ /* 0x080fe40000410000 */
[-C--:B------:R-:W-:Y:S02]  /*c9a0*/  FMUL.FTZ R160, R160, R6.reuse ;  /* 0x00000006a0a07220 */ /* 0x080fe40000410000 */
[-C--:B------:R-:W-:Y:S02]  /*c9b0*/  FMUL.FTZ R161, R161, R6.reuse ;  /* 0x00000006a1a17220 */ /* 0x080fe40000410000 */
[-C--:B------:R-:W-:Y:S02]  /*c9c0*/  FMUL.FTZ R140, R140, R6.reuse ;  /* 0x000000068c8c7220 */ /* 0x080fe40000410000 */
[----:B------:R-:W-:-:S02]  /*c9d0*/  FMUL.FTZ R141, R141, R6 ;  /* 0x000000068d8d7220 */ /* 0x000fc40000410000 */
[-C--:B------:R-:W-:Y:S02]  /*c9e0*/  FMUL.FTZ R68, R156, R6.reuse ;  /* 0x000000069c447220 */ /* 0x080fe40000410000 */
[-C--:B------:R-:W-:Y:S02]  /*c9f0*/  FMUL.FTZ R69, R157, R6.reuse ;  /* 0x000000069d457220 */ /* 0x080fe40000410000 */
[-C--:B------:R-:W-:Y:S02]  /*ca00*/  FMUL.FTZ R64, R152, R6.reuse ;  /* 0x0000000698407220 */ /* 0x080fe40000410000 */
[----:B------:R-:W-:Y:S02]  /*ca10*/  FMUL.FTZ R65, R153, R6 ;  /* 0x0000000699417220 */ /* 0x000fe40000410000 */
[----:B------:R-:W-:Y:S02]  /*ca20*/  FFMA.FTZ R6, R44, c[0x0][0x23c], -R5 ;  /* 0x00008f002c067a23 */ /* 0x000fe40000010805 */
[----:B------:R-:W-:Y:S01]  /*ca30*/  FADD.FTZ R9, R135, -R7 ;  /* 0x8000000787097221 */ /* 0x000fe20000010000 */
[----:B------:R-:W-:Y:S01]  /*ca40*/  FSEL R7, R137, RZ, P1 ;  /* 0x000000ff89077208 */ /* 0x000fe20000800000 */
[----:B------:R1:W-:Y:S01]  /*ca50*/  MUFU.EX2 R228, R6 ;  /* 0x0000000600e47308 */ /* 0x0003e20000000800 */
[----:B------:R-:W-:-:S07]  /*ca60*/  MOV R136, R18 ;  /* 0x0000001200887202 */ /* 0x000fce0000000f00 */
[----:B------:R2:W-:Y:S01]  /*ca70*/  MUFU.EX2 R227, R8 ;  /* 0x0000000800e37308 */ /* 0x0005e20000000800 */
[----:B-1----:R-:W-:-:S07]  /*ca80*/  FFMA.FTZ R6, R45, c[0x0][0x23c], -R5 ;  /* 0x00008f002d067a23 */ /* 0x002fce0000010805 */
[----:B------:R1:W-:Y:S01]  /*ca90*/  MUFU.EX2 R226, R6 ;  /* 0x0000000600e27308 */ /* 0x0003e20000000800 */
[----:B--2---:R-:W-:Y:S02]  /*caa0*/  FADD.FTZ R8, R134, -R7 ;  /* 0x8000000786087221 */ /* 0x004fe40000010000 */
[----:B------:R-:W-:Y:S02]  /*cab0*/  IMAD.MOV.U32 R134, RZ, RZ, R19 ;  /* 0x000000ffff867224 */ /* 0x000fe400078e0013 */
[----:B------:R-:W2:Y:S01]  /*cac0*/  LDSM.16.MT88.4 R16, [R216+0x8000] ;  /* 0x00800000d810783b */ /* 0x000ea20000004200 */
[----:B-1----:R-:W-:-:S06]  /*cad0*/  FMUL.FTZ R6, R9, c[0x0][0x23c] ;  /* 0x00008f0009067a20 */ /* 0x002fcc0000410000 */
[----:B------:R-:W1:Y:S01]  /*cae0*/  MUFU.EX2 R6, R6 ;  /* 0x0000000600067308 */ /* 0x000e620000000800 */
[----:B------:R-:W-:-:S05]  /*caf0*/  FSEL R7, R133, RZ, P0 ;  /* 0x000000ff85077208 */ /* 0x000fca0000000000 */
[----:B------:R-:W-:Y:S02]  /*cb00*/  FADD.FTZ R3, R3, -R7 ;  /* 0x8000000703037221 */ /* 0x000fe40000010000 */
[----:B------:R-:W-:Y:S02]  /*cb10*/  FMUL.FTZ R7, R8, c[0x0][0x23c] ;  /* 0x00008f0008077a20 */ /* 0x000fe40000410000 */
[----:B------:R-:W-:Y:S02]  /*cb20*/  FFMA.FTZ R8, R34, c[0x0][0x23c], -R5 ;  /* 0x00008f0022087a23 */ /* 0x000fe40000010805 */
[----:B------:R-:W-:Y:S02]  /*cb30*/  FMUL.FTZ R3, R3, c[0x0][0x23c] ;  /* 0x00008f0003037a20 */ /* 0x000fe40000410000 */
[-C--:B-1----:R-:W-:Y:S02]  /*cb40*/  FMUL.FTZ R66, R154, R6.reuse ;  /* 0x000000069a427220 */ /* 0x082fe40000410000 */
[----:B------:R-:W-:-:S02]  /*cb50*/  FMUL.FTZ R170, R170, R6 ;  /* 0x00000006aaaa7220 */ /* 0x000fc40000410000 */
[-C--:B------:R-:W-:Y:S02]  /*cb60*/  FMUL.FTZ R171, R171, R6.reuse ;  /* 0x00000006abab7220 */ /* 0x080fe40000410000 */
        /* <DEDUP_REMOVED lines=13> */
[----:B---3--:R-:W-:Y:S02]  /*cc40*/  FFMA.FTZ R154, R14, R6, R13 ;  /* 0x000000060e9a7223 */ /* 0x008fe4000001000d */
[----:B------:R-:W1:Y:S01]  /*cc50*/  MUFU.EX2 R6, R8 ;  /* 0x0000000800067308 */ /* 0x000e620000000800 */
[----:B------:R-:W-:Y:S01]  /*cc60*/  IMAD.MOV.U32 R155, RZ, RZ, R15 ;  /* 0x000000ffff9b7224 */ /* 0x000fe200078e000f */
[----:B------:R-:W-:Y:S02]  /*cc70*/  F2FP.BF16.PACK_AB R12, R225, R12 ;  /* 0x0000000ce10c723e */ /* 0x000fe400000010ff */
[----:B------:R-:W-:-:S04]  /*cc80*/  F2FP.BF16.PACK_AB R13, R134, R13 ;  /* 0x0000000d860d723e */ /* 0x000fc800000010ff */
[----:B------:R-:W3:Y:S01]  /*cc90*/  MUFU.EX2 R7, R7 ;  /* 0x0000000700077308 */ /* 0x000ee20000000800 */
[----:B------:R-:W-:Y:S02]  /*cca0*/  F2FP.BF16.PACK_AB R14, R224, R155 ;  /* 0x0000009be00e723e */ /* 0x000fe400000010ff */
[----:B------:R-:W-:-:S05]  /*ccb0*/  F2FP.BF16.PACK_AB R15, R26, R136 ;  /* 0x000000881a0f723e */ /* 0x000fca00000010ff */
[----:B------:R-:W4:Y:S01]  /*ccc0*/  MUFU.EX2 R3, R3 ;  /* 0x0000000300037308 */ /* 0x000f220000000800 */
[----:B------:R-:W-:Y:S01]  /*ccd0*/  MOV R158, R48 ;  /* 0x00000030009e7202 */ /* 0x000fe20000000f00 */
[----:B--2---:R-:W-:Y:S01]  /*cce0*/  HMMA.16816.F32.BF16 R112, R12, R16, R168 ;  /* 0x000000100c70723c */ /* 0x004fe200000418a8 */
[----:B------:R-:W-:Y:S01]  /*ccf0*/  IMAD.MOV.U32 R117, RZ, RZ, R11 ;  /* 0x000000ffff757224 */ /* 0x000fe200078e000b */
[----:B------:R-:W-:-:S05]  /*cd00*/  MOV R152, R10 ;  /* 0x0000000a00987202 */ /* 0x000fca0000000f00 */
[----:B-1----:R-:W-:Y:S01]  /*cd10*/  MOV R170, R6 ;  /* 0x0000000600aa7202 */ /* 0x002fe20000000f00 */
[-C--:B---3--:R-:W-:Y:S01]  /*cd20*/  FMUL.FTZ R172, R172, R7.reuse ;  /* 0x00000007acac7220 */ /* 0x088fe20000410000 */
[----:B------:R-:W-:Y:S01]  /*cd30*/  F2FP.BF16.PACK_AB R8, R158, R124 ;  /* 0x0000007c9e08723e */ /* 0x000fe200000010ff */
[----:B------:R-:W-:Y:S01]  /*cd40*/  FMUL.FTZ R173, R173, R7 ;  /* 0x00000007adad7220 */ /* 0x000fe20000410000 */
[----:B------:R-:W-:Y:S01]  /*cd50*/  F2FP.BF16.PACK_AB R9, R228, R123 ;  /* 0x0000007be409723e */ /* 0x000fe200000010ff */
[----:B------:R-:W-:Y:S01]  /*cd60*/  FMUL.FTZ R176, R176, R7 ;  /* 0x00000007b0b07220 */ /* 0x000fe20000410000 */
[----:B------:R-:W-:Y:S01]  /*cd70*/  F2FP.BF16.PACK_AB R10, R227, R139 ;  /* 0x0000008be30a723e */ /* 0x000fe200000010ff */
[-C--:B----4-:R-:W-:Y:S01]  /*cd80*/  FMUL.FTZ R174, R174, R3.reuse ;  /* 0x00000003aeae7220 */ /* 0x090fe20000410000 */
[----:B------:R-:W-:Y:S01]  /*cd90*/  F2FP.BF16.PACK_AB R11, R170, R226 ;  /* 0x000000e2aa0b723e */ /* 0x000fe200000010ff */
[----:B------:R-:W-:Y:S02]  /*cda0*/  FMUL.FTZ R175, R175, R3 ;  /* 0x00000003afaf7220 */ /* 0x000fe40000410000 */
[----:B------:R-:W-:-:S02]  /*cdb0*/  FMUL.FTZ R177, R177, R7 ;  /* 0x00000007b1b17220 */ /* 0x000fc40000410000 */
[-C--:B------:R-:W-:Y:S02]  /*cdc0*/  FMUL.FTZ R178, R178, R3.reuse ;  /* 0x00000003b2b27220 */ /* 0x080fe40000410000 */
[----:B------:R-:W-:Y:S01]  /*cdd0*/  FMUL.FTZ R179, R179, R3 ;  /* 0x00000003b3b37220 */ /* 0x000fe20000410000 */
[----:B------:R-:W-:Y:S01]  /*cde0*/  MOV R116, R57 ;  /* 0x0000003900747202 */ /* 0x000fe20000000f00 */
[----:B------:R-:W-:Y:S08]  /*cdf0*/  HMMA.16816.F32.BF16 R148, R12, R18, R148 ;  /* 0x000000120c94723c */ /* 0x000ff00000041894 */
[C---:B------:R-:W-:Y:S08]  /*ce00*/  HMMA.16816.F32.BF16 R56, R8.reuse, R16, R172 ;  /* 0x000000100838723c */ /* 0x040ff000000418ac */
[----:B------:R-:W-:Y:S01]  /*ce10*/  HMMA.16816.F32.BF16 R52, R8, R18, R176 ;  /* 0x000000120834723c */ /* 0x000fe200000418b0 */
[----:B------:R-:W1:Y:S01]  /*ce20*/  LDSM.16.MT88.4 R16, [R219+0x8000] ;  /* 0x00800000db10783b */ /* 0x000e620000004200 */
[----:B------:R-:W-:-:S02]  /*ce30*/  FMUL.FTZ R184, R184, R7 ;  /* 0x00000007b8b87220 */ /* 0x000fc40000410000 */
[----:B------:R-:W-:Y:S02]  /*ce40*/  FMUL.FTZ R185, R185, R7 ;  /* 0x00000007b9b97220 */ /* 0x000fe40000410000 */
[-C--:B------:R-:W-:Y:S02]  /*ce50*/  FMUL.FTZ R186, R186, R3.reuse ;  /* 0x00000003baba7220 */ /* 0x080fe40000410000 */
[----:B------:R-:W-:Y:S01]  /*ce60*/  FMUL.FTZ R187, R187, R3 ;  /* 0x00000003bbbb7220 */ /* 0x000fe20000410000 */
[----:B------:R-:W-:Y:S02]  /*ce70*/  MOV R178, R47 ;  /* 0x0000002f00b27202 */ /* 0x000fe40000000f00 */
[----:B------:R-:W-:-:S04]  /*ce80*/  MOV R177, R46 ;  /* 0x0000002e00b17202 */ /* 0x000fc80000000f00 */
[----:B-1----:R-:W-:Y:S01]  /*ce90*/  HMMA.16816.F32.BF16 R44, R8, R18, R184 ;  /* 0x00000012082c723c */ /* 0x002fe200000418b8 */
[----:B------:R-:W2:Y:S02]  /*cea0*/  LDL.LU R186, [R1+0x44] ;  /* 0x0000440001ba7983 */ /* 0x000ea40000300800 */
[-C--:B--2---:R-:W-:Y:S02]  /*ceb0*/  FFMA.FTZ R124, R186, R7.reuse, R124 ;  /* 0x00000007ba7c7223 */ /* 0x084fe4000001007c */
[----:B------:R-:W2:Y:S01]  /*cec0*/  LDL.LU R186, [R1+0x48] ;  /* 0x0000480001ba7983 */ /* 0x000ea20000300800 */
[-C--:B------:R-:W-:Y:S02]  /*ced0*/  FMUL.FTZ R180, R180, R7.reuse ;  /* 0x00000007b4b47220 */ /* 0x080fe40000410000 */
[----:B------:R-:W-:Y:S02]  /*cee0*/  FMUL.FTZ R181, R181, R7 ;  /* 0x00000007b5b57220 */ /* 0x000fe40000410000 */
[----:B------:R-:W-:-:S02]  /*cef0*/  FMUL.FTZ R182, R182, R3 ;  /* 0x00000003b6b67220 */ /* 0x000fc40000410000 */
[----:B------:R-:W-:Y:S01]  /*cf00*/  FMUL.FTZ R183, R183, R3 ;  /* 0x00000003b7b77220 */ /* 0x000fe20000410000 */
[----:B------:R-:W-:Y:S01]  /*cf10*/  MOV R39, R82 ;  /* 0x0000005200277202 */ /* 0x000fe20000000f00 */
[----:B------:R-:W-:Y:S01]  /*cf20*/  IMAD.MOV.U32 R153, RZ, RZ, R81 ;  /* 0x000000ffff997224 */ /* 0x000fe200078e0051 */
[----:B------:R-:W-:Y:S02]  /*cf30*/  MOV R6, R80 ;  /* 0x0000005000067202 */ /* 0x000fe40000000f00 */
[----:B------:R-:W-:Y:S01]  /*cf40*/  HMMA.16816.F32.BF16 R80, R12, R16, R164 ;  /* 0x000000100c50723c */ /* 0x000fe200000418a4 */
[----:B------:R-:W-:-:S06]  /*cf50*/  MOV R179, R91 ;  /* 0x0000005b00b37202 */ /* 0x000fcc0000000f00 */
[----:B------:R-:W-:Y:S01]  /*cf60*/  IMAD.MOV.U32 R164, RZ, RZ, R116 ;  /* 0x000000ffffa47224 */ /* 0x000fe200078e0074 */
[----:B------:R-:W-:Y:S01]  /*cf70*/  HMMA.16816.F32.BF16 R48, R8, R16, R180 ;  /* 0x000000100830723c */ /* 0x000fe200000418b4 */
[----:B------:R-:W-:-:S06]  /*cf80*/  IMAD.MOV.U32 R116, RZ, RZ, R89 ;  /* 0x000000ffff747224 */ /* 0x000fcc00078e0059 */
[----:B------:R-:W-:Y:S02]  /*cf90*/  MOV R181, R117 ;  /* 0x0000007500b57202 */ /* 0x000fe40000000f00 */
[----:B------:R-:W-:Y:S02]  /*cfa0*/  MOV R183, R90 ;  /* 0x0000005a00b77202 */ /* 0x000fe40000000f00 */
[----:B------:R-:W-:Y:S02]  /*cfb0*/  MOV R117, R88 ;  /* 0x0000005800757202 */ /* 0x000fe40000000f00 */
[----:B------:R-:W-:Y:S01]  /*cfc0*/  HMMA.16816.F32.BF16 R88, R12, R18, R144 ;  /* 0x000000120c58723c */ /* 0x000fe20000041890 */
[----:B------:R-:W1:Y:S01]  /*cfd0*/  LDSM.16.MT88.4 R16, [R217+0x8000] ;  /* 0x00800000d910783b */ /* 0x000e620000004200 */
[-C--:B------:R-:W-:Y:S02]  /*cfe0*/  FMUL.FTZ R188, R188, R7.reuse ;  /* 0x00000007bcbc7220 */ /* 0x080fe40000410000 */
[----:B------:R-:W-:-:S02]  /*cff0*/  FMUL.FTZ R189, R189, R7 ;  /* 0x00000007bdbd7220 */ /* 0x000fc40000410000 */
[-C--:B------:R-:W-:Y:S02]  /*d000*/  FMUL.FTZ R190, R190, R3.reuse ;  /* 0x00000003bebe7220 */ /* 0x080fe40000410000 */
[----:B------:R-:W-:Y:S02]  /*d010*/  FMUL.FTZ R191, R191, R3 ;  /* 0x00000003bfbf7220 */ /* 0x000fe40000410000 */
[-C--:B------:R-:W-:Y:S02]  /*d020*/  FMUL.FTZ R192, R192, R7.reuse ;  /* 0x00000007c0c07220 */ /* 0x080fe40000410000 */
[----:B------:R-:W-:Y:S02]  /*d030*/  FMUL.FTZ R193, R193, R7 ;  /* 0x00000007c1c17220 */ /* 0x000fe40000410000 */
[-C--:B------:R-:W-:Y:S02]  /*d040*/  FMUL.FTZ R194, R194, R3.reuse ;  /* 0x00000003c2c27220 */ /* 0x080fe40000410000 */
[----:B--2---:R-:W-:-:S02]  /*d050*/  FFMA.FTZ R123, R186, R3, R123 ;  /* 0x00000003ba7b7223 */ /* 0x004fc4000001007b */
[----:B------:R-:W2:Y:S01]  /*d060*/  LDL.LU R186, [R1+0x80] ;  /* 0x0000800001ba7983 */ /* 0x000ea20000300800 */
[----:B------:R-:W-:Y:S01]  /*d070*/  FMUL.FTZ R195, R195, R3 ;  /* 0x00000003c3c37220 */ /* 0x000fe20000410000 */
        /* <DEDUP_REMOVED lines=9> */
[----:B-1----:R-:W-:Y:S01]  /*d110*/  HMMA.16816.F32.BF16 R36, R8, R18, R192 ;  /* 0x000000120824723c */ /* 0x002fe200000418c0 */
[----:B------:R-:W-:-:S02]  /*d120*/  MOV R173, R97 ;  /* 0x0000006100ad7202 */ /* 0x000fc40000000f00 */
[----:B------:R-:W-:Y:S02]  /*d130*/  MOV R166, R43 ;  /* 0x0000002b00a67202 */ /* 0x000fe40000000f00 */
[----:B------:R-:W-:Y:S02]  /*d140*/  MOV R168, R41 ;  /* 0x0000002900a87202 */ /* 0x000fe40000000f00 */
[----:B------:R-:W-:Y:S01]  /*d150*/  MOV R169, R40 ;  /* 0x0000002800a97202 */ /* 0x000fe20000000f00 */
[-C--:B------:R-:W-:Y:S08]  /*d160*/  HMMA.16816.F32.BF16 R96, R12, R16.reuse, R160 ;  /* 0x000000100c60723c */ /* 0x080ff000000418a0 */
[----:B------:R-:W-:Y:S08]  /*d170*/  HMMA.16816.F32.BF16 R40, R8, R16, R188 ;  /* 0x000000100828723c */ /* 0x000ff000000418bc */
[----:B------:R-:W-:Y:S01]  /*d180*/  HMMA.16816.F32.BF16 R104, R12, R18, R140 ;  /* 0x000000120c68723c */ /* 0x000fe2000004188c */
[----:B------:R-:W1:Y:S01]  /*d190*/  LDSM.16.MT88.4 R16, [R218+0x8000] ;  /* 0x00800000da10783b */ /* 0x000e620000004200 */
[----:B------:R-:W-:-:S02]  /*d1a0*/  FMUL.FTZ R196, R196, R7 ;  /* 0x00000007c4c47220 */ /* 0x000fc40000410000 */
[-C--:B------:R-:W-:Y:S02]  /*d1b0*/  FMUL.FTZ R197, R197, R7.reuse ;  /* 0x00000007c5c57220 */ /* 0x080fe40000410000 */
[-C--:B------:R-:W-:Y:S02]  /*d1c0*/  FMUL.FTZ R200, R200, R7.reuse ;  /* 0x00000007c8c87220 */ /* 0x080fe40000410000 */
[----:B------:R-:W-:Y:S02]  /*d1d0*/  FMUL.FTZ R201, R201, R7 ;  /* 0x00000007c9c97220 */ /* 0x000fe40000410000 */
[-C--:B------:R-:W-:Y:S02]  /*d1e0*/  FMUL.FTZ R198, R198, R3.reuse ;  /* 0x00000003c6c67220 */ /* 0x080fe40000410000 */
[-C--:B------:R-:W-:Y:S02]  /*d1f0*/  FMUL.FTZ R199, R199, R3.reuse ;  /* 0x00000003c7c77220 */ /* 0x080fe40000410000 */
[----:B------:R-:W-:-:S02]  /*d200*/  FMUL.FTZ R202, R202, R3 ;  /* 0x00000003caca7220 */ /* 0x000fc40000410000 */
[----:B------:R-:W-:Y:S01]  /*d210*/  FMUL.FTZ R203, R203, R3 ;  /* 0x00000003cbcb7220 */ /* 0x000fe20000410000 */
[----:B------:R-:W-:Y:S01]  /*d220*/  MOV R187, R32 ;  /* 0x0000002000bb7202 */ /* 0x000fe20000000f00 */
[----:B------:R-:W-:Y:S01]  /*d230*/  IMAD.MOV.U32 R182, RZ, RZ, R62 ;  /* 0x000000ffffb67224 */ /* 0x000fe200078e003e */
[----:B------:R-:W-:Y:S01]  /*d240*/  MOV R118, R63 ;  /* 0x0000003f00767202 */ /* 0x000fe20000000f00 */
[----:B------:R-:W-:Y:S01]  /*d250*/  IMAD.MOV.U32 R176, RZ, RZ, R61 ;  /* 0x000000ffffb07224 */ /* 0x000fe200078e003d */
[----:B------:R-:W-:Y:S01]  /*d260*/  MOV R165, R60 ;  /* 0x0000003c00a57202 */ /* 0x000fe20000000f00 */
[----:B------:R-:W-:Y:S02]  /*d270*/  IMAD.MOV.U32 R180, RZ, RZ, R33 ;  /* 0x000000ffffb47224 */ /* 0x000fe400078e0021 */
[--C-:B------:R-:W-:Y:S02]  /*d280*/  FFMA.FTZ R7, R230, c[0x0][0x23c], -R4.reuse ;  /* 0x00008f00e6077a23 */ /* 0x100fe40000010804 */
[--C-:B------:R-:W-:Y:S01]  /*d290*/  FFMA.FTZ R122, R122, c[0x0][0x23c], -R4.reuse ;  /* 0x00008f007a7a7a23 */ /* 0x100fe20000010804 */
[----:B------:R3:W5:Y:S01]  /*d2a0*/  LDL.LU R230, [R1+0xf8] ;  /* 0x0000f80001e67983 */ /* 0x0007620000300800 */
[C---:B-1----:R-:W-:Y:S08]  /*d2b0*/  HMMA.16816.F32.BF16 R60, R8.reuse, R16, R196 ;  /* 0x00000010083c723c */ /* 0x042ff000000418c4 */
[----:B------:R-:W-:Y:S01]  /*d2c0*/  HMMA.16816.F32.BF16 R32, R8, R18, R200 ;  /* 0x000000120820723c */ /* 0x000fe200000418c8 */
[----:B------:R-:W-:-:S02]  /*d2d0*/  FFMA.FTZ R121, R121, c[0x0][0x23c], -R4 ;  /* 0x00008f0079797a23 */ /* 0x000fc40000010804 */
[--C-:B------:R-:W-:Y:S02]  /*d2e0*/  FFMA.FTZ R120, R120, c[0x0][0x23c], -R4.reuse ;  /* 0x00008f0078787a23 */ /* 0x100fe40000010804 */
[--C-:B------:R-:W-:Y:S02]  /*d2f0*/  FFMA.FTZ R119, R119, c[0x0][0x23c], -R4.reuse ;  /* 0x00008f0077777a23 */ /* 0x100fe40000010804 */
[--C-:B------:R-:W-:Y:S01]  /*d300*/  FFMA.FTZ R200, R221, c[0x0][0x23c], -R4.reuse ;  /* 0x00008f00ddc87a23 */ /* 0x100fe20000010804 */
[----:B------:R-:W-:Y:S01]  /*d310*/  HMMA.16816.F32.BF16 R68, R12, R16, R68 ;  /* 0x000000100c44723c */ /* 0x000fe20000041844 */
[--C-:B------:R-:W-:Y:S02]  /*d320*/  FFMA.FTZ R201, R223, c[0x0][0x23c], -R4.reuse ;  /* 0x00008f00dfc97a23 */ /* 0x100fe40000010804 */
[--C-:B------:R-:W-:Y:S02]  /*d330*/  FFMA.FTZ R153, R153, c[0x0][0x23c], -R4.reuse ;  /* 0x00008f0099997a23 */ /* 0x100fe40000010804 */
[----:B------:R-:W-:-:S02]  /*d340*/  FFMA.FTZ R152, R152, c[0x0][0x23c], -R4 ;  /* 0x00008f0098987a23 */ /* 0x000fc40000010804 */
[--C-:B------:R-:W-:Y:S01]  /*d350*/  FFMA.FTZ R146, R180, c[0x0][0x23c], -R4.reuse ;  /* 0x00008f00b4927a23 */ /* 0x100fe20000010804 */
[----:B------:R-:W-:Y:S01]  /*d360*/  HMMA.16816.F32.BF16 R64, R12, R18, R64 ;  /* 0x000000120c40723c */ /* 0x000fe20000041840 */
        /* <DEDUP_REMOVED lines=9> */
[--C-:B------:R-:W-:Y:S02]  /*d400*/  FFMA.FTZ R235, R235, c[0x0][0x23c], -R4.reuse ;  /* 0x00008f00ebeb7a23 */ /* 0x100fe40000010804 */
[----:B------:R-:W-:-:S02]  /*d410*/  FFMA.FTZ R223, R215, c[0x0][0x23c], -R4 ;  /* 0x00008f00d7df7a23 */ /* 0x000fc40000010804 */
[--C-:B------:R-:W-:Y:S02]  /*d420*/  FFMA.FTZ R9, R21, c[0x0][0x23c], -R4.reuse ;  /* 0x00008f0015097a23 */ /* 0x100fe40000010804 */
[----:B------:R-:W-:Y:S01]  /*d430*/  FFMA.FTZ R221, R20, c[0x0][0x23c], -R4 ;  /* 0x00008f0014dd7a23 */ /* 0x000fe20000010804 */
[----:B------:R1:W4:Y:S01]  /*d440*/  MUFU.EX2 R15, R7 ;  /* 0x00000007000f7308 */ /* 0x0003220000000800 */
[--C-:B------:R-:W-:Y:S01]  /*d450*/  FFMA.FTZ R143, R179, c[0x0][0x23c], -R2.reuse ;  /* 0x00008f00b38f7a23 */ /* 0x100fe20000010802 */
[----:B------:R-:W-:Y:S01]  /*d460*/  LDSM.16.MT88.4 R16, [R217+0x8800] ;  /* 0x00880000d910783b */ /* 0x000fe20000004200 */
[--C-:B------:R-:W-:Y:S02]  /*d470*/  FFMA.FTZ R180, R220, c[0x0][0x23c], -R2.reuse ;  /* 0x00008f00dcb47a23 */ /* 0x100fe40000010802 */
[--C-:B------:R-:W-:Y:S02]  /*d480*/  FFMA.FTZ R118, R118, c[0x0][0x23c], -R2.reuse ;  /* 0x00008f0076767a23 */ /* 0x100fe40000010802 */
[----:B------:R-:W-:-:S02]  /*d490*/  FFMA.FTZ R117, R117, c[0x0][0x23c], -R2 ;  /* 0x00008f0075757a23 */ /* 0x000fc40000010802 */
[--C-:B------:R-:W-:Y:S02]  /*d4a0*/  FFMA.FTZ R116, R116, c[0x0][0x23c], -R2.reuse ;  /* 0x00008f0074747a23 */ /* 0x100fe40000010802 */
[--C-:B------:R-:W-:Y:S02]  /*d4b0*/  FFMA.FTZ R31, R31, c[0x0][0x23c], -R2.reuse ;  /* 0x00008f001f1f7a23 */ /* 0x100fe40000010802 */
[--C-:B-1----:R-:W-:Y:S02]  /*d4c0*/  FFMA.FTZ R7, R165, c[0x0][0x23c], -R2.reuse ;  /* 0x00008f00a5077a23 */ /* 0x102fe40000010802 */
[--C-:B------:R-:W-:Y:S02]  /*d4d0*/  FFMA.FTZ R142, R172, c[0x0][0x23c], -R2.reuse ;  /* 0x00008f00ac8e7a23 */ /* 0x100fe40000010802 */
[----:B------:R1:W-:Y:S01]  /*d4e0*/  MUFU.EX2 R202, R7 ;  /* 0x0000000700ca7308 */ /* 0x0003e20000000800 */
        /* <DEDUP_REMOVED lines=13> */
[----:B-1----:R-:W-:Y:S01]  /*d5c0*/  FFMA.FTZ R7, R23, c[0x0][0x23c], -R2 ;  /* 0x00008f0017077a23 */ /* 0x002fe20000010802 */
[----:B------:R-:W-:Y:S01]  /*d5d0*/  MOV R175, R227 ;  /* 0x000000e300af7202 */ /* 0x000fe20000000f00 */
[----:B------:R-:W-:-:S02]  /*d5e0*/  FFMA.FTZ R28, R249, c[0x0][0x23c], -R0 ;  /* 0x00008f00f91c7a23 */ /* 0x000fc40000010800 */
[--C-:B------:R-:W-:Y:S02]  /*d5f0*/  FFMA.FTZ R27, R240, c[0x0][0x23c], -R0.reuse ;  /* 0x00008f00f01b7a23 */ /* 0x100fe40000010800 */
[----:B----4-:R-:W-:Y:S01]  /*d600*/  IMAD.MOV.U32 R240, RZ, RZ, R15 ;  /* 0x000000fffff07224 */ /* 0x010fe200078e000f */
[----:B------:R-:W-:Y:S01]  /*d610*/  MOV R171, R136 ;  /* 0x0000008800ab7202 */ /* 0x000fe20000000f00 */
        /* <DEDUP_REMOVED lines=18> */
[----:B------:R-:W-:Y:S01]  /*d740*/  FFMA.FTZ R198, R85, c[0x0][0x23c], -R0 ;  /* 0x00008f0055c67a23 */ /* 0x000fe20000010800 */
[----:B------:R-:W-:Y:S01]  /*d750*/  MOV R101, R226 ;  /* 0x000000e200657202 */ /* 0x000fe20000000f00 */
[--C-:B------:R-:W-:Y:S01]  /*d760*/  FFMA.FTZ R125, R211, c[0x0][0x23c], -R5.reuse ;  /* 0x00008f00d37d7a23 */ /* 0x100fe20000010805 */
[----:B------:R-:W-:Y:S01]  /*d770*/  MOV R190, R171 ;  /* 0x000000ab00be7202 */ /* 0x000fe20000000f00 */
[----:B------:R-:W-:Y:S01]  /*d780*/  FFMA.FTZ R30, R243, c[0x0][0x23c], -R5 ;  /* 0x00008f00f31e7a23 */ /* 0x000fe20000010805 */
[----:B------:R-:W-:Y:S01]  /*d790*/  MOV R108, R158 ;  /* 0x0000009e006c7202 */ /* 0x000fe20000000f00 */
[----:B------:R-:W-:-:S02]  /*d7a0*/  IMAD.MOV.U32 R188, RZ, RZ, R155 ;  /* 0x000000ffffbc7224 */ /* 0x000fc400078e009b */
[----:B------:R-:W-:Y:S02]  /*d7b0*/  IMAD.MOV.U32 R109, RZ, RZ, R134 ;  /* 0x000000ffff6d7224 */ /* 0x000fe400078e0086 */
[--C-:B------:R-:W-:Y:S02]  /*d7c0*/  FFMA.FTZ R25, R250, c[0x0][0x23c], -R5.reuse ;  /* 0x00008f00fa197a23 */ /* 0x100fe40000010805 */
[----:B------:R-:W-:Y:S02]  /*d7d0*/  FFMA.FTZ R24, R251, c[0x0][0x23c], -R5 ;  /* 0x00008f00fb187a23 */ /* 0x000fe40000010805 */
[----:B------:R-:W-:Y:S02]  /*d7e0*/  IMAD.MOV.U32 R243, RZ, RZ, R9 ;  /* 0x000000fffff37224 */ /* 0x000fe400078e0009 */
[----:B------:R-:W-:Y:S02]  /*d7f0*/  FFMA.FTZ R131, R131, c[0x0][0x23c], -R5 ;  /* 0x00008f0083837a23 */ /* 0x000fe40000010805 */
[----:B--2---:R-:W-:Y:S01]  /*d800*/  FFMA.FTZ R8, R186, c[0x0][0x23c], -R4 ;  /* 0x00008f00ba087a23 */ /* 0x004fe20000010804 */
[----:B------:R-:W-:Y:S01]  /*d810*/  MOV R186, R187 ;  /* 0x000000bb00ba7202 */ /* 0x000fe20000000f00 */
[----:B------:R-:W-:-:S02]  /*d820*/  IMAD.MOV.U32 R187, RZ, RZ, R6 ;  /* 0x000000ffffbb7224 */ /* 0x000fc400078e0006 */
[--C-:B------:R-:W-:Y:S02]  /*d830*/  FFMA.FTZ R6, R229, c[0x0][0x23c], -R4.reuse ;  /* 0x00008f00e5067a23 */ /* 0x100fe40000010804 */
[--C-:B------:R-:W-:Y:S01]  /*d840*/  FFMA.FTZ R3, R186, c[0x0][0x23c], -R4.reuse ;  /* 0x00008f00ba037a23 */ /* 0x100fe20000010804 */
[----:B------:R1:W-:Y:S01]  /*d850*/  MUFU.EX2 R11, R8 ;  /* 0x00000008000b7308 */ /* 0x0003e20000000800 */
[----:B------:R-:W-:Y:S02]  /*d860*/  FFMA.FTZ R147, R187, c[0x0][0x23c], -R4 ;  /* 0x00008f00bb937a23 */ /* 0x000fe40000010804 */
[--C-:B------:R-:W-:Y:S02]  /*d870*/  FFMA.FTZ R132, R132, c[0x0][0x23c], -R5.reuse ;  /* 0x00008f0084847a23 */ /* 0x100fe40000010805 */
[--C-:B------:R-:W-:Y:S02]  /*d880*/  FFMA.FTZ R207, R207, c[0x0][0x23c], -R5.reuse ;  /* 0x00008f00cfcf7a23 */ /* 0x100fe40000010805 */
[--C-:B------:R-:W-:Y:S01]  /*d890*/  FFMA.FTZ R206, R206, c[0x0][0x23c], -R5.reuse ;  /* 0x00008f00cece7a23 */ /* 0x100fe20000010805 */
[----:B------:R2:W4:Y:S01]  /*d8a0*/  MUFU.EX2 R10, R6 ;  /* 0x00000006000a7308 */ /* 0x0005220000000800 */
[----:B------:R-:W-:-:S02]  /*d8b0*/  FFMA.FTZ R134, R208, c[0x0][0x23c], -R5 ;  /* 0x00008f00d0867a23 */ /* 0x000fc40000010805 */
[--C-:B------:R-:W-:Y:S02]  /*d8c0*/  FFMA.FTZ R205, R205, c[0x0][0x23c], -R5.reuse ;  /* 0x00008f00cdcd7a23 */ /* 0x100fe40000010805 */
[--C-:B------:R-:W-:Y:S02]  /*d8d0*/  FFMA.FTZ R160, R103, c[0x0][0x23c], -R5.reuse ;  /* 0x00008f0067a07a23 */ /* 0x100fe40000010805 */
[--C-:B------:R-:W-:Y:S01]  /*d8e0*/  FFMA.FTZ R189, R74, c[0x0][0x23c], -R5.reuse ;  /* 0x00008f004abd7a23 */ /* 0x100fe20000010805 */
[----:B------:R3:W-:Y:S01]  /*d8f0*/  MUFU.EX2 R14, R3 ;  /* 0x00000003000e7308 */ /* 0x0007e20000000800 */
[----:B-1----:R-:W-:Y:S02]  /*d900*/  FFMA.FTZ R8, R214, c[0x0][0x23c], -R4 ;  /* 0x00008f00d6087a23 */ /* 0x002fe40000010804 */
[--C-:B------:R-:W-:Y:S02]  /*d910*/  FFMA.FTZ R191, R72, c[0x0][0x23c], -R5.reuse ;  /* 0x00008f0048bf7a23 */ /* 0x100fe40000010805 */
[----:B------:R-:W-:-:S02]  /*d920*/  FFMA.FTZ R195, R86, c[0x0][0x23c], -R5 ;  /* 0x00008f0056c37a23 */ /* 0x000fc40000010805 */
[--C-:B------:R-:W-:Y:S02]  /*d930*/  FFMA.FTZ R199, R87, c[0x0][0x23c], -R5.reuse ;  /* 0x00008f0057c77a23 */ /* 0x100fe40000010805 */
[--C-:B------:R-:W-:Y:S02]  /*d940*/  FFMA.FTZ R155, R110, c[0x0][0x23c], -R5.reuse ;  /* 0x00008f006e9b7a23 */ /* 0x100fe40000010805 */
[--C-:B------:R-:W-:Y:S02]  /*d950*/  FFMA.FTZ R158, R102, c[0x0][0x23c], -R5.reuse ;  /* 0x00008f00669e7a23 */ /* 0x100fe40000010805 */
[----:B------:R-:W-:Y:S01]  /*d960*/  FFMA.FTZ R171, R76, c[0x0][0x23c], -R5 ;  /* 0x00008f004cab7a23 */ /* 0x000fe20000010805 */
[----:B------:R-:W-:Y:S01]  /*d970*/  MOV R100, R228 ;  /* 0x000000e400647202 */ /* 0x000fe20000000f00 */
[--C-:B--2---:R-:W-:Y:S01]  /*d980*/  FFMA.FTZ R6, R176, c[0x0][0x23c], -R2.reuse ;  /* 0x00008f00b0067a23 */ /* 0x104fe20000010802 */
[----:B------:R-:W-:Y:S01]  /*d990*/  MUFU.EX2 R215, R29 ;  /* 0x0000001d00d77308 */ /* 0x000fe20000000800 */
[--C-:B------:R-:W-:Y:S01]  /*d9a0*/  FFMA.FTZ R4, R177, c[0x0][0x23c], -R2.reuse ;  /* 0x00008f00b1047a23 */ /* 0x100fe20000010802 */
[----:B------:R1:W5:Y:S01]  /*d9b0*/  LDL.LU R229, [R1+0xf4] ;  /* 0x0000f40001e57983 */ /* 0x0003620000300800 */
[----:B---3--:R-:W-:-:S05]  /*d9c0*/  FFMA.FTZ R3, R178, c[0x0][0x23c], -R2 ;  /* 0x00008f00b2037a23 */ /* 0x008fca0000010802 */
[----:B------:R-:W2:Y:S01]  /*d9d0*/  MUFU.EX2 R6, R6 ;  /* 0x0000000600067308 */ /* 0x000ea20000000800 */
[----:B------:R-:W-:-:S07]  /*d9e0*/  FFMA.FTZ R214, R246, c[0x0][0x23c], -R2 ;  /* 0x00008f00f6d67a23 */ /* 0x000fce0000010802 */
[----:B------:R3:W1:Y:S08]  /*d9f0*/  MUFU.EX2 R13, R4 ;  /* 0x00000004000d7308 */ /* 0x0006700000000800 */
[----:B------:R1:W1:Y:S01]  /*da00*/  MUFU.EX2 R12, R3 ;  /* 0x00000003000c7308 */ /* 0x0002620000000800 */
[----:B----4-:R-:W-:Y:S01]  /*da10*/  MOV R246, R10 ;  /* 0x0000000a00f67202 */ /* 0x010fe20000000f00 */
[----:B------:R-:W-:-:S02]  /*da20*/  FFMA.FTZ R178, R157, c[0x0][0x23c], -R2 ;  /* 0x00008f009db27a23 */ /* 0x000fc40000010802 */
[----:B------:R-:W-:Y:S02]  /*da30*/  FFMA.FTZ R10, R22, c[0x0][0x23c], -R2 ;  /* 0x00008f00160a7a23 */ /* 0x000fe40000010802 */
[--C-:B------:R-:W-:Y:S01]  /*da40*/  FFMA.FTZ R2, R127, c[0x0][0x23c], -R0.reuse ;  /* 0x00008f007f027a23 */ /* 0x100fe20000010800 */
[----:B--2---:R-:W-:Y:S01]  /*da50*/  MOV R245, R6 ;  /* 0x0000000600f57202 */ /* 0x004fe20000000f00 */
[--C-:B---3--:R-:W-:Y:S01]  /*da60*/  FFMA.FTZ R4, R212, c[0x0][0x23c], -R0.reuse ;  /* 0x00008f00d4047a23 */ /* 0x108fe20000010800 */
[----:B-1----:R-:W-:Y:S01]  /*da70*/  MOV R249, R13 ;  /* 0x0000000d00f97202 */ /* 0x002fe20000000f00 */
[----:B------:R-:W-:Y:S01]  /*da80*/  FFMA.FTZ R6, R213, c[0x0][0x23c], -R0 ;  /* 0x00008f00d5067a23 */ /* 0x000fe20000010800 */
[----:B------:R1:W-:Y:S01]  /*da90*/  MUFU.EX2 R227, R2 ;  /* 0x0000000200e37308 */ /* 0x0003e20000000800 */
[----:B------:R-:W-:Y:S01]  /*daa0*/  IMAD.MOV.U32 R177, RZ, RZ, R26 ;  /* 0x000000ffffb17224 */ /* 0x000fe200078e001a */
[----:B------:R-:W-:Y:S01]  /*dab0*/  MOV R211, R11 ;  /* 0x0000000b00d37202 */ /* 0x000fe20000000f00 */
[----:B------:R-:W-:Y:S01]  /*dac0*/  FFMA.FTZ R3, R210, c[0x0][0x23c], -R0 ;  /* 0x00008f00d2037a23 */ /* 0x000fe20000010800 */
[----:B------:R-:W-:Y:S04]  /*dad0*/  LDSM.16.MT88.4 R20, [R219+0x8800] ;  /* 0x00880000db14783b */ /* 0x000fe80000004200 */
[----:B------:R2:W-:Y:S01]  /*dae0*/  MUFU.EX2 R213, R4 ;  /* 0x0000000400d57308 */ /* 0x0005e20000000800 */
[----:B-1----:R-:W-:-:S02]  /*daf0*/  FFMA.FTZ R2, R236, c[0x0][0x23c], -R5 ;  /* 0x00008f00ec027a23 */ /* 0x002fc40000010805 */
[----:B------:R-:W-:Y:S02]  /*db00*/  IMAD.MOV.U32 R236, RZ, RZ, R12 ;  /* 0x000000ffffec7224 */ /* 0x000fe400078e000c */
[----:B--2---:R-:W-:Y:S01]  /*db10*/  FFMA.FTZ R4, R239, c[0x0][0x23c], -R5 ;  /* 0x00008f00ef047a23 */ /* 0x004fe20000010805 */
[----:B------:R-:W-:Y:S02]  /*db20*/  MOV R239, R14 ;  /* 0x0000000e00ef7202 */ /* 0x000fe40000000f00 */
[----:B------:R-:W1:Y:S01]  /*db30*/  LDSM.16.MT88.4 R12, [R216+0x8800] ;  /* 0x00880000d80c783b */ /* 0x000e620000004200 */
[--C-:B------:R-:W-:Y:S01]  /*db40*/  FFMA.FTZ R26, R241, c[0x0][0x23c], -R0.reuse ;  /* 0x00008f00f11a7a23 */ /* 0x100fe20000010800 */
[----:B------:R2:W-:Y:S01]  /*db50*/  MUFU.EX2 R212, R3 ;  /* 0x0000000300d47308 */ /* 0x0005e20000000800 */
[--C-:B------:R-:W-:Y:S02]  /*db60*/  FFMA.FTZ R157, R75, c[0x0][0x23c], -R0.reuse ;  /* 0x00008f004b9d7a23 */ /* 0x100fe40000010800 */
[----:B------:R-:W-:-:S02]  /*db70*/  FFMA.FTZ R176, R93, c[0x0][0x23c], -R0 ;  /* 0x00008f005db07a23 */ /* 0x000fc40000010800 */
[----:B------:R-:W-:-:S03]  /*db80*/  FFMA.FTZ R0, R244, c[0x0][0x23c], -R5 ;  /* 0x00008f00f4007a23 */ /* 0x000fc60000010805 */
[----:B------:R-:W3:Y:S01]  /*db90*/  MUFU.EX2 R187, R6 ;  /* 0x0000000600bb7308 */ /* 0x000ee20000000800 */
[----:B--2---:R-:W-:-:S07]  /*dba0*/  FFMA.FTZ R3, R238, c[0x0][0x23c], -R5 ;  /* 0x00008f00ee037a23 */ /* 0x004fce0000010805 */
[----:B------:R2:W-:Y:S08]  /*dbb0*/  MUFU.EX2 R186, R0 ;  /* 0x0000000000ba7308 */ /* 0x0005f00000000800 */
[----:B------:R3:W4:Y:S08]  /*dbc0*/  MUFU.EX2 R210, R4 ;  /* 0x0000000400d27308 */ /* 0x0007300000000800 */
[----:B------:R-:W-:Y:S08]  /*dbd0*/  MUFU.EX2 R203, R3 ;  /* 0x0000000300cb7308 */ /* 0x000ff00000000800 */
[----:B------:R-:W1:Y:S01]  /*dbe0*/  MUFU.EX2 R226, R2 ;  /* 0x0000000200e27308 */ /* 0x000e620000000800 */
[--C-:B--2---:R-:W-:Y:S01]  /*dbf0*/  FFMA.FTZ R0, R242, c[0x0][0x23c], -R5.reuse ;  /* 0x00008f00f2007a23 */ /* 0x104fe20000010805 */
[----:B------:R-:W-:Y:S01]  /*dc00*/  MOV R248, R177 ;  /* 0x000000b100f87202 */ /* 0x000fe20000000f00 */
[----:B------:R-:W-:Y:S01]  /*dc10*/  IMAD.MOV.U32 R242, RZ, RZ, R170 ;  /* 0x000000fffff27224 */ /* 0x000fe200078e00aa */
[----:B------:R-:W-:Y:S01]  /*dc20*/  MOV R238, R175 ;  /* 0x000000af00ee7202 */ /* 0x000fe20000000f00 */
[--C-:B------:R-:W-:Y:S01]  /*dc30*/  FFMA.FTZ R127, R209, c[0x0][0x23c], -R5.reuse ;  /* 0x00008f00d17f7a23 */ /* 0x100fe20000010805 */
[----:B------:R-:W-:Y:S01]  /*dc40*/  MOV R75, R154 ;  /* 0x0000009a004b7202 */ /* 0x000fe20000000f00 */
[----:B------:R-:W-:Y:S01]  /*dc50*/  IMAD.MOV.U32 R241, RZ, RZ, R8 ;  /* 0x000000fffff17224 */ /* 0x000fe200078e0008 */
[----:B------:R-:W-:Y:S01]  /*dc60*/  MOV R244, R10 ;  /* 0x0000000a00f47202 */ /* 0x000fe20000000f00 */
[--C-:B------:R-:W-:Y:S01]  /*dc70*/  FFMA.FTZ R154, R111, c[0x0][0x23c], -R5.reuse ;  /* 0x00008f006f9a7a23 */ /* 0x100fe20000010805 */
[----:B------:R-:W-:Y:S01]  /*dc80*/  MOV R209, R7 ;  /* 0x0000000700d17202 */ /* 0x000fe20000000f00 */
[--C-:B------:R-:W-:Y:S01]  /*dc90*/  FFMA.FTZ R170, R78, c[0x0][0x23c], -R5.reuse ;  /* 0x00008f004eaa7a23 */ /* 0x100fe20000010805 */
[----:B------:R-:W-:Y:S01]  /*dca0*/  F2FP.BF16.PACK_AB R8, R240, R211 ;  /* 0x000000d3f008723e */ /* 0x000fe200000010ff */
[--C-:B------:R-:W-:Y:S01]  /*dcb0*/  FFMA.FTZ R175, R94, c[0x0][0x23c], -R5.reuse ;  /* 0x00008f005eaf7a23 */ /* 0x100fe20000010805 */
[----:B------:R-:W-:Y:S01]  /*dcc0*/  F2FP.BF16.PACK_AB R9, R245, R202 ;  /* 0x000000caf509723e */ /* 0x000fe200000010ff */
[----:B------:R-:W-:Y:S01]  /*dcd0*/  FFMA.FTZ R177, R95, c[0x0][0x23c], -R5 ;  /* 0x00008f005fb17a23 */ /* 0x000fe20000010805 */
[----:B------:R-:W-:-:S02]  /*dce0*/  F2FP.BF16.PACK_AB R10, R239, R246 ;  /* 0x000000f6ef0a723e */ /* 0x000fc400000010ff */
[----:B------:R-:W-:Y:S02]  /*dcf0*/  F2FP.BF16.PACK_AB R11, R236, R249 ;  /* 0x000000f9ec0b723e */ /* 0x000fe400000010ff */
[----:B---3--:R-:W-:Y:S02]  /*dd00*/  F2FP.BF16.PACK_AB R4, R213, R187 ;  /* 0x000000bbd504723e */ /* 0x008fe400000010ff */
[----:B----4-:R-:W-:Y:S02]  /*dd10*/  F2FP.BF16.PACK_AB R5, R210, R186 ;  /* 0x000000bad205723e */ /* 0x010fe400000010ff */
[----:B------:R-:W-:Y:S02]  /*dd20*/  F2FP.BF16.PACK_AB R6, R227, R212 ;  /* 0x000000d4e306723e */ /* 0x000fe400000010ff */
[----:B-1----:R-:W-:Y:S01]  /*dd30*/  F2FP.BF16.PACK_AB R7, R226, R203 ;  /* 0x000000cbe207723e */ /* 0x002fe200000010ff */
[-C--:B------:R-:W-:Y:S08]  /*dd40*/  HMMA.16816.F32.BF16 R112, R8, R12.reuse, R112 ;  /* 0x0000000c0870723c */ /* 0x080ff00000041870 */
[C---:B------:R-:W-:Y:S08]  /*dd50*/  HMMA.16816.F32.BF16 R56, R4.reuse, R12, R56 ;  /* 0x0000000c0438723c */ /* 0x040ff00000041838 */
[-C--:B------:R-:W-:Y:S08]  /*dd60*/  HMMA.16816.F32.BF16 R52, R4, R14.reuse, R52 ;  /* 0x0000000e0434723c */ /* 0x080ff00000041834 */
[----:B------:R-:W-:Y:S01]  /*dd70*/  HMMA.16816.F32.BF16 R148, R8, R14, R148 ;  /* 0x0000000e0894723c */ /* 0x000fe20000041894 */
[----:B------:R-:W1:Y:S07]  /*dd80*/  LDSM.16.MT88.4 R12, [R218+0x8800] ;  /* 0x00880000da0c783b */ /* 0x000e6e0000004200 */
[C---:B------:R-:W-:Y:S08]  /*dd90*/  HMMA.16816.F32.BF16 R48, R4.reuse, R20, R48 ;  /* 0x000000140430723c */ /* 0x040ff00000041830 */
[----:B------:R-:W-:Y:S08]  /*dda0*/  HMMA.16816.F32.BF16 R44, R4, R22, R44 ;  /* 0x00000016042c723c */ /* 0x000ff0000004182c */
[C---:B------:R-:W-:Y:S08]  /*ddb0*/  HMMA.16816.F32.BF16 R80, R8.reuse, R20, R80 ;  /* 0x000000140850723c */ /* 0x040ff00000041850 */
[----:B------:R-:W-:Y:S01]  /*ddc0*/  HMMA.16816.F32.BF16 R88, R8, R22, R88 ;  /* 0x000000160858723c */ /* 0x000fe20000041858 */
[----:B------:R-:W2:Y:S01]  /*ddd0*/  LDSM.16.MT88.4 R20, [R216+0x9000] ;  /* 0x00900000d814783b */ /* 0x000ea20000004200 */
[----:B------:R3:W-:Y:S06]  /*dde0*/  MUFU.EX2 R228, R28 ;  /* 0x0000001c00e47308 */ /* 0x0007ec0000000800 */
[C---:B------:R-:W-:Y:S02]  /*ddf0*/  HMMA.16816.F32.BF16 R40, R4.reuse, R16, R40 ;  /* 0x000000100428723c */ /* 0x040fe40000041828 */
[----:B------:R4:W1:Y:S06]  /*de00*/  MUFU.EX2 R2, R26 ;  /* 0x0000001a00027308 */ /* 0x00086c0000000800 */
[----:B------:R-:W-:Y:S01]  /*de10*/  HMMA.16816.F32.BF16 R36, R4, R18, R36 ;  /* 0x000000120424723c */ /* 0x000fe20000041824 */
[----:B---3--:R-:W-:-:S07]  /*de20*/  MOV R28, R241 ;  /* 0x000000f1001c7202 */ /* 0x008fce0000000f00 */
[----:B------:R-:W-:Y:S01]  /*de30*/  HMMA.16816.F32.BF16 R96, R8, R16, R96 ;  /* 0x000000100860723c */ /* 0x000fe20000041860 */
[----:B------:R3:W-:Y:S01]  /*de40*/  MUFU.EX2 R241, R27 ;  /* 0x0000001b00f17308 */ /* 0x0007e20000000800 */
[----:B----4-:R-:W-:-:S06]  /*de50*/  IMAD.MOV.U32 R26, RZ, RZ, R223 ;  /* 0x000000ffff1a7224 */ /* 0x010fcc00078e00df */
[----:B------:R-:W-:Y:S01]  /*de60*/  HMMA.16816.F32.BF16 R104, R8, R18, R104 ;  /* 0x000000120868723c */ /* 0x000fe20000041868 */
[----:B------:R-:W4:Y:S01]  /*de70*/  LDSM.16.MT88.4 R16, [R219+0x9000] ;  /* 0x00900000db10783b */ /* 0x000f220000004200 */
[----:B------:R-:W-:Y:S06]  /*de80*/  MUFU.EX2 R223, R24 ;  /* 0x0000001800df7308 */ /* 0x000fec0000000800 */
[C---:B-1----:R-:W-:Y:S01]  /*de90*/  HMMA.16816.F32.BF16 R60, R4.reuse, R12, R60 ;  /* 0x0000000c043c723c */ /* 0x042fe2000004183c */
[----:B---3--:R-:W-:Y:S01]  /*dea0*/  MOV R27, R214 ;  /* 0x000000d6001b7202 */ /* 0x008fe20000000f00 */
[----:B------:R-:W-:Y:S06]  /*deb0*/  MUFU.EX2 R29, R0 ;  /* 0x00000000001d7308 */ /* 0x000fec0000000800 */
[----:B------:R-:W-:Y:S02]  /*dec0*/  HMMA.16816.F32.BF16 R32, R4, R14, R32 ;  /* 0x0000000e0420723c */ /* 0x000fe40000041820 */
[----:B------:R1:W3:Y:S06]  /*ded0*/  MUFU.EX2 R214, R25 ;  /* 0x0000001900d67308 */ /* 0x0002ec0000000800 */
[C---:B------:R-:W-:Y:S02]  /*dee0*/  HMMA.16816.F32.BF16 R92, R8.reuse, R12, R68 ;  /* 0x0000000c085c723c */ /* 0x040fe40000041844 */
[----:B------:R-:W2:Y:S06]  /*def0*/  MUFU.EX2 R30, R30 ;  /* 0x0000001e001e7308 */ /* 0x000eac0000000800 */
[----:B------:R-:W-:Y:S01]  /*df00*/  HMMA.16816.F32.BF16 R76, R8, R14, R64 ;  /* 0x0000000e084c723c */ /* 0x000fe20000041840 */
[----:B------:R-:W4:Y:S04]  /*df10*/  LDSM.16.MT88.4 R12, [R217+0x9000] ;  /* 0x00900000d90c783b */ /* 0x000f280000004200 */
[----:B------:R-:W4:Y:S01]  /*df20*/  LDSM.16.MT88.4 R8, [R218+0x9000] ;  /* 0x00900000da08783b */ /* 0x000f220000004200 */
[----:B-1----:R-:W-:-:S02]  /*df30*/  MOV R25, R2 ;  /* 0x0000000200197202 */ /* 0x002fc40000000f00 */
[----:B------:R-:W-:Y:S02]  /*df40*/  F2FP.BF16.PACK_AB R4, R228, R215 ;  /* 0x000000d7e404723e */ /* 0x000fe400000010ff */
[----:B---3--:R-:W-:Y:S02]  /*df50*/  F2FP.BF16.PACK_AB R5, R223, R214 ;  /* 0x000000d6df05723e */ /* 0x008fe400000010ff */
[----:B------:R-:W-:Y:S02]  /*df60*/  F2FP.BF16.PACK_AB R6, R25, R241 ;  /* 0x000000f11906723e */ /* 0x000fe400000010ff */
[----:B--2---:R-:W-:Y:S01]  /*df70*/  F2FP.BF16.PACK_AB R7, R30, R29 ;  /* 0x0000001d1e07723e */ /* 0x004fe200000010ff */
[----:B------:R-:W-:Y:S01]  /*df80*/  IMAD.MOV.U32 R0, RZ, RZ, R100 ;  /* 0x000000ffff007224 */ /* 0x000fe200078e0064 */
[----:B------:R-:W-:Y:S02]  /*df90*/  MOV R24, R101 ;  /* 0x0000006500187202 */ /* 0x000fe40000000f00 */
[----:B------:R-:W-:-:S02]  /*dfa0*/  MOV R3, R109 ;  /* 0x0000006d00037202 */ /* 0x000fc40000000f00 */
[----:B------:R-:W-:Y:S01]  /*dfb0*/  MOV R2, R108 ;  /* 0x0000006c00027202 */ /* 0x000fe20000000f00 */
[C---:B------:R-:W-:Y:S01]  /*dfc0*/  HMMA.16816.F32.BF16 R100, R4.reuse, R22, R52 ;  /* 0x000000160464723c */ /* 0x040fe20000041834 */
[----:B------:R-:W-:Y:S06]  /*dfd0*/  MUFU.EX2 R208, R119 ;  /* 0x0000007700d07308 */ /* 0x000fec0000000800 */
[----:B------:R-:W-:Y:S01]  /*dfe0*/  MOV R54, R222 ;  /* 0x000000de00367202 */ /* 0x000fe20000000f00 */
[C---:B------:R-:W-:Y:S01]  /*dff0*/  HMMA.16816.F32.BF16 R108, R4.reuse, R20, R56 ;  /* 0x00000014046c723c */ /* 0x040fe20000041838 */
[----:B------:R-:W-:Y:S01]  /*e000*/  MOV R55, R225 ;  /* 0x000000e100377202 */ /* 0x000fe20000000f00 */
[----:B------:R-:W-:Y:S05]  /*e010*/  MUFU.EX2 R222, R120 ;  /* 0x0000007800de7308 */ /* 0x000fea0000000800 */
[----:B------:R-:W-:Y:S01]  /*e020*/  MOV R57, R188 ;  /* 0x000000bc00397202 */ /* 0x000fe20000000f00 */
[----:B------:R-:W-:Y:S01]  /*e030*/  IMAD.MOV.U32 R59, RZ, RZ, R139 ;  /* 0x000000ffff3b7224 */ /* 0x000fe200078e008b */
[----:B------:R-:W-:Y:S01]  /*e040*/  MOV R58, R190 ;  /* 0x000000be003a7202 */ /* 0x000fe20000000f00 */
[----:B------:R-:W-:Y:S08]  /*e050*/  MUFU.EX2 R225, R121 ;  /* 0x0000007900e17308 */ /* 0x000ff00000000800 */
[----:B------:R-:W-:Y:S08]  /*e060*/  MUFU.EX2 R190, R122 ;  /* 0x0000007a00be7308 */ /* 0x000ff00000000800 */
[----:B------:R-:W-:Y:S08]  /*e070*/  MUFU.EX2 R188, R118 ;  /* 0x0000007600bc7308 */ /* 0x000ff00000000800 */
[----:B------:R-:W1:Y:S08]  /*e080*/  MUFU.EX2 R250, R117 ;  /* 0x0000007500fa7308 */ /* 0x000e700000000800 */
[----:B------:R2:W-:Y:S08]  /*e090*/  MUFU.EX2 R251, R116 ;  /* 0x0000007400fb7308 */ /* 0x0005f00000000800 */
[----:B------:R-:W3:Y:S01]  /*e0a0*/  MUFU.EX2 R139, R31 ;  /* 0x0000001f008b7308 */ /* 0x000ee20000000800 */
[----:B------:R-:W-:Y:S01]  /*e0b0*/  IMAD.MOV.U32 R56, RZ, RZ, R75 ;  /* 0x000000ffff387224 */ /* 0x000fe200078e004b */
[C---:B----4-:R-:W-:Y:S08]  /*e0c0*/  HMMA.16816.F32.BF16 R84, R4.reuse, R16, R48 ;  /* 0x000000100454723c */ /* 0x050ff00000041830 */
[C---:B------:R-:W-:Y:S08]  /*e0d0*/  HMMA.16816.F32.BF16 R72, R4.reuse, R18, R44 ;  /* 0x000000120448723c */ /* 0x040ff0000004182c */
[C---:B------:R-:W-:Y:S08]  /*e0e0*/  HMMA.16816.F32.BF16 R68, R4.reuse, R12, R40 ;  /* 0x0000000c0444723c */ /* 0x040ff00000041828 */
[C---:B------:R-:W-:Y:S08]  /*e0f0*/  HMMA.16816.F32.BF16 R64, R4.reuse, R14, R36 ;  /* 0x0000000e0440723c */ /* 0x040ff00000041824 */
[C---:B------:R-:W-:Y:S08]  /*e100*/  HMMA.16816.F32.BF16 R60, R4.reuse, R8, R60 ;  /* 0x00000008043c723c */ /* 0x040ff0000004183c */
[----:B------:R-:W-:Y:S07]  /*e110*/  HMMA.16816.F32.BF16 R48, R4, R10, R32 ;  /* 0x0000000a0430723c */ /* 0x000fee0000041820 */
[----:B------:R-:W-:Y:S01]  /*e120*/  FADD.FTZ R4, R55, R54 ;  /* 0x0000003637047221 */ /* 0x000fe20000010000 */
[----:B-1----:R-:W-:-:S02]  /*e130*/  F2FP.BF16.PACK_AB R5, R250, R188 ;  /* 0x000000bcfa05723e */ /* 0x002fc400000010ff */
[----:B------:R-:W-:Y:S01]  /*e140*/  F2FP.BF16.PACK_AB R6, R208, R222 ;  /* 0x000000ded006723e */ /* 0x000fe200000010ff */
[----:B--2---:R-:W-:Y:S01]  /*e150*/  FADD.FTZ R116, R57, R4 ;  /* 0x0000000439747221 */ /* 0x004fe20000010000 */
[----:B------:R-:W-:Y:S02]  /*e160*/  F2FP.BF16.PACK_AB R4, R225, R190 ;  /* 0x000000bee104723e */ /* 0x000fe400000010ff */
[----:B---3--:R-:W-:Y:S01]  /*e170*/  F2FP.BF16.PACK_AB R7, R139, R251 ;  /* 0x000000fb8b07723e */ /* 0x008fe200000010ff */
[----:B------:R-:W-:Y:S02]  /*e180*/  FADD.FTZ R3, R3, R56 ;  /* 0x0000003803037221 */ /* 0x000fe40000010000 */
[----:B------:R-:W-:Y:S02]  /*e190*/  FADD.FTZ R2, R2, R124 ;  /* 0x0000007c02027221 */ /* 0x000fe40000010000 */
[----:B------:R-:W-:Y:S01]  /*e1a0*/  FADD.FTZ R0, R0, R123 ;  /* 0x0000007b00007221 */ /* 0x000fe20000010000 */
[----:B------:R-:W-:Y:S01]  /*e1b0*/  MOV R118, R30 ;  /* 0x0000001e00767202 */ /* 0x000fe20000000f00 */
[----:B------:R-:W-:Y:S01]  /*e1c0*/  FADD.FTZ R3, R58, R3 ;  /* 0x000000033a037221 */ /* 0x000fe20000010000 */
[----:B------:R-:W-:Y:S01]  /*e1d0*/  HMMA.16816.F32.BF16 R52, R4, R22, R148 ;  /* 0x000000160434723c */ /* 0x000fe20000041894 */
[----:B------:R-:W-:Y:S01]  /*e1e0*/  FADD.FTZ R2, R59, R2 ;  /* 0x000000023b027221 */ /* 0x000fe20000010000 */
[----:B------:R-:W-:Y:S01]  /*e1f0*/  MOV R117, R26 ;  /* 0x0000001a00757202 */ /* 0x000fe20000000f00 */
[----:B------:R-:W-:-:S02]  /*e200*/  FADD.FTZ R0, R24, R0 ;  /* 0x0000000018007221 */ /* 0x000fc40000010000 */
[----:B------:R-:W-:Y:S02]  /*e210*/  IMAD.MOV.U32 R119, RZ, RZ, R25 ;  /* 0x000000ffff777224 */ /* 0x000fe400078e0019 */
[----:B------:R-:W-:Y:S01]  /*e220*/  MOV R151, R28 ;  /* 0x0000001c00977202 */ /* 0x000fe20000000f00 */
[C---:B------:R-:W-:Y:S01]  /*e230*/  HMMA.16816.F32.BF16 R56, R4.reuse, R20, R112 ;  /* 0x000000140438723c */ /* 0x040fe20000041870 */
[----:B------:R-:W-:Y:S01]  /*e240*/  MOV R149, R29 ;  /* 0x0000001d00957202 */ /* 0x000fe20000000f00 */
[----:B------:R-:W-:Y:S02]  /*e250*/  IMAD.MOV.U32 R150, RZ, RZ, R27 ;  /* 0x000000ffff967224 */ /* 0x000fe400078e001b */
[----:B------:R-:W-:Y:S04]  /*e260*/  LDSM.16.MT88.4 R24, [R218+0x9800] ;  /* 0x00980000da18783b */ /* 0x000fe80000004200 */
[C---:B------:R-:W-:Y:S08]  /*e270*/  HMMA.16816.F32.BF16 R40, R4.reuse, R16, R80 ;  /* 0x000000100428723c */ /* 0x040ff00000041850 */
[C---:B------:R-:W-:Y:S01]  /*e280*/  HMMA.16816.F32.BF16 R36, R4.reuse, R18, R88 ;  /* 0x000000120424723c */ /* 0x040fe20000041858 */
[----:B------:R-:W1:Y:S07]  /*e290*/  LDSM.16.MT88.4 R16, [R216+0x9800] ;  /* 0x00980000d810783b */ /* 0x000e6e0000004200 */
[C---:B------:R-:W-:Y:S08]  /*e2a0*/  HMMA.16816.F32.BF16 R32, R4.reuse, R12, R96 ;  /* 0x0000000c0420723c */ /* 0x040ff00000041860 */
[C---:B------:R-:W-:Y:S01]  /*e2b0*/  HMMA.16816.F32.BF16 R20, R4.reuse, R14, R104 ;  /* 0x0000000e0414723c */ /* 0x040fe20000041868 */
[----:B------:R-:W2:Y:S07]  /*e2c0*/  LDSM.16.MT88.4 R12, [R219+0x9800] ;  /* 0x00980000db0c783b */ /* 0x000eae0000004200 */
[C---:B------:R-:W-:Y:S08]  /*e2d0*/  HMMA.16816.F32.BF16 R28, R4.reuse, R8, R92 ;  /* 0x00000008041c723c */ /* 0x040ff0000004185c */
[----:B------:R-:W-:Y:S01]  /*e2e0*/  HMMA.16816.F32.BF16 R44, R4, R10, R76 ;  /* 0x0000000a042c723c */ /* 0x000fe2000004184c */
[----:B------:R-:W3:Y:S01]  /*e2f0*/  LDSM.16.MT88.4 R8, [R217+0x9800] ;  /* 0x00980000d908783b */ /* 0x000ee20000004200 */
[----:B------:R-:W-:Y:S01]  /*e300*/  IMAD.MOV.U32 R90, RZ, RZ, R242 ;  /* 0x000000ffff5a7224 */ /* 0x000fe200078e00f2 */
[----:B------:R-:W-:Y:S01]  /*e310*/  MOV R91, R211 ;  /* 0x000000d3005b7202 */ /* 0x000fe20000000f00 */
[----:B------:R4:W-:Y:S01]  /*e320*/  MUFU.EX2 R242, R130 ;  /* 0x0000008200f27308 */ /* 0x0009e20000000800 */
[----:B------:R-:W-:Y:S01]  /*e330*/  IMAD.MOV.U32 R148, RZ, RZ, R208 ;  /* 0x000000ffff947224 */ /* 0x000fe200078e00d0 */
[----:B------:R-:W-:-:S06]  /*e340*/  MOV R88, R248 ;  /* 0x000000f800587202 */ /* 0x000fcc0000000f00 */
[----:B------:R-:W1:Y:S01]  /*e350*/  MUFU.EX2 R208, R126 ;  /* 0x0000007e00d07308 */ /* 0x000e620000000800 */
[----:B----4-:R-:W-:-:S07]  /*e360*/  IMAD.MOV.U32 R130, RZ, RZ, R224 ;  /* 0x000000ffff827224 */ /* 0x010fce00078e00e0 */
[----:B------:R-:W-:Y:S08]  /*e370*/  MUFU.EX2 R129, R129 ;  /* 0x0000008100817308 */ /* 0x000ff00000000800 */
[----:B------:R-:W-:Y:S08]  /*e380*/  MUFU.EX2 R80, R128 ;  /* 0x0000008000507308 */ /* 0x000ff00000000800 */
[----:B------:R-:W-:Y:S08]  /*e390*/  MUFU.EX2 R224, R125 ;  /* 0x0000007d00e07308 */ /* 0x000ff00000000800 */
[----:B------:R-:W4:Y:S08]  /*e3a0*/  MUFU.EX2 R248, R127 ;  /* 0x0000007f00f87308 */ /* 0x000f300000000800 */
[----:B------:R-:W-:Y:S08]  /*e3b0*/  MUFU.EX2 R131, R131 ;  /* 0x0000008300837308 */ /* 0x000ff00000000800 */
[----:B------:R-:W2:Y:S01]  /*e3c0*/  MUFU.EX2 R211, R132 ;  /* 0x0000008400d37308 */ /* 0x000ea20000000800 */
[----:B------:R-:W-:-:S02]  /*e3d0*/  MOV R83, R209 ;  /* 0x000000d100537202 */ /* 0x000fc40000000f00 */
[----:B------:R-:W-:-:S05]  /*e3e0*/  MOV R89, R238 ;  /* 0x000000ee00597202 */ /* 0x000fca0000000f00 */
[----:B------:R-:W3:Y:S01]  /*e3f0*/  MUFU.EX2 R82, R153 ;  /* 0x0000009900527308 */ /* 0x000ee20000000800 */
[----:B-1----:R-:W-:-:S07]  /*e400*/  F2FP.BF16.PACK_AB R4, R242, R208 ;  /* 0x000000d0f204723e */ /* 0x002fce00000010ff */
[----:B------:R-:W1:Y:S01]  /*e410*/  MUFU.EX2 R81, R140 ;  /* 0x0000008c00517308 */ /* 0x000e620000000800 */
[----:B----4-:R-:W-:Y:S02]  /*e420*/  F2FP.BF16.PACK_AB R5, R248, R224 ;  /* 0x000000e0f805723e */ /* 0x010fe400000010ff */
[----:B------:R-:W-:Y:S02]  /*e430*/  F2FP.BF16.PACK_AB R6, R80, R129 ;  /* 0x000000815006723e */ /* 0x000fe400000010ff */
[----:B--2---:R-:W-:-:S03]  /*e440*/  F2FP.BF16.PACK_AB R7, R211, R131 ;  /* 0x00000083d307723e */ /* 0x004fc600000010ff */
[----:B------:R-:W-:Y:S01]  /*e450*/  MUFU.EX2 R209, R152 ;  /* 0x0000009800d17308 */ /* 0x000fe20000000800 */
[----:B------:R-:W-:-:S07]  /*e460*/  FADD.FTZ R2, R89, R2 ;  /* 0x0000000259027221 */ /* 0x000fce0000010000 */
[----:B------:R-:W-:Y:S01]  /*e470*/  MUFU.EX2 R147, R147 ;  /* 0x0000009300937308 */ /* 0x000fe20000000800 */
[----:B------:R-:W-:-:S07]  /*e480*/  FADD.FTZ R0, R90, R0 ;  /* 0x000000005a007221 */ /* 0x000fce0000010000 */
[----:B------:R-:W-:Y:S08]  /*e490*/  MUFU.EX2 R238, R146 ;  /* 0x0000009200ee7308 */ /* 0x000ff00000000800 */
[----:B------:R-:W-:Y:S08]  /*e4a0*/  MUFU.EX2 R152, R143 ;  /* 0x0000008f00987308 */ /* 0x000ff00000000800 */
[----:B------:R-:W2:Y:S08]  /*e4b0*/  MUFU.EX2 R153, R142 ;  /* 0x0000008e00997308 */ /* 0x000eb00000000800 */
[----:B------:R-:W4:Y:S01]  /*e4c0*/  MUFU.EX2 R141, R141 ;  /* 0x0000008d008d7308 */ /* 0x000f220000000800 */
[----:B------:R-:W-:Y:S01]  /*e4d0*/  HMMA.16816.F32.BF16 R124, R4, R16, R108 ;  /* 0x00000010047c723c */ /* 0x000fe2000004186c */
[----:B------:R-:W-:Y:S01]  /*e4e0*/  FADD.FTZ R2, R187, R2 ;  /* 0x00000002bb027221 */ /* 0x000fe20000010000 */
[----:B---3--:R-:W-:Y:S01]  /*e4f0*/  MOV R187, R82 ;  /* 0x0000005200bb7202 */ /* 0x008fe20000000f00 */
[----:B------:R-:W-:Y:S01]  /*e500*/  FADD.FTZ R0, R186, R0 ;  /* 0x00000000ba007221 */ /* 0x000fe20000010000 */
[----:B-1----:R-:W-:-:S04]  /*e510*/  MOV R186, R81 ;  /* 0x0000005100ba7202 */ /* 0x002fc80000000f00 */
[C---:B------:R-:W-:Y:S08]  /*e520*/  HMMA.16816.F32.BF16 R120, R4.reuse, R18, R100 ;  /* 0x000000120478723c */ /* 0x040ff00000041864 */
[C---:B------:R-:W-:Y:S08]  /*e530*/  HMMA.16816.F32.BF16 R112, R4.reuse, R12, R84 ;  /* 0x0000000c0470723c */ /* 0x040ff00000041854 */
[C---:B------:R-:W-:Y:S08]  /*e540*/  HMMA.16816.F32.BF16 R108, R4.reuse, R14, R72 ;  /* 0x0000000e046c723c */ /* 0x040ff00000041848 */
[C---:B------:R-:W-:Y:S08]  /*e550*/  HMMA.16816.F32.BF16 R104, R4.reuse, R8, R68 ;  /* 0x000000080468723c */ /* 0x040ff00000041844 */
[C---:B------:R-:W-:Y:S08]  /*e560*/  HMMA.16816.F32.BF16 R100, R4.reuse, R10, R64 ;  /* 0x0000000a0464723c */ /* 0x040ff00000041840 */
[C---:B------:R-:W-:Y:S08]  /*e570*/  HMMA.16816.F32.BF16 R96, R4.reuse, R24, R60 ;  /* 0x000000180460723c */ /* 0x040ff0000004183c */
[----:B------:R-:W-:Y:S07]  /*e580*/  HMMA.16816.F32.BF16 R92, R4, R26, R48 ;  /* 0x0000001a045c723c */ /* 0x000fee0000041830 */
[----:B------:R-:W-:Y:S01]  /*e590*/  FADD.FTZ R4, R130, R116 ;  /* 0x0000007482047221 */ /* 0x000fe20000010000 */
[----:B--2---:R-:W-:-:S02]  /*e5a0*/  F2FP.BF16.PACK_AB R5, R153, R152 ;  /* 0x000000989905723e */ /* 0x004fc400000010ff */
[----:B------:R-:W-:Y:S01]  /*e5b0*/  F2FP.BF16.PACK_AB R6, R238, R147 ;  /* 0x00000093ee06723e */ /* 0x000fe200000010ff */
[----:B------:R-:W-:Y:S01]  /*e5c0*/  FADD.FTZ R132, R91, R4 ;  /* 0x000000045b847221 */ /* 0x000fe20000010000 */
[----:B------:R-:W-:Y:S02]  /*e5d0*/  F2FP.BF16.PACK_AB R4, R209, R187 ;  /* 0x000000bbd104723e */ /* 0x000fe400000010ff */
[----:B----4-:R-:W-:Y:S01]  /*e5e0*/  F2FP.BF16.PACK_AB R7, R186, R141 ;  /* 0x0000008dba07723e */ /* 0x010fe200000010ff */
[----:B------:R-:W-:Y:S01]  /*e5f0*/  FADD.FTZ R3, R88, R3 ;  /* 0x0000000358037221 */ /* 0x000fe20000010000 */
        /* <DEDUP_REMOVED lines=9> */
[----:B------:R-:W-:-:S05]  /*e690*/  MOV R72, R119 ;  /* 0x0000007700487202 */ /* 0x000fca0000000f00 */
[C---:B------:R-:W-:Y:S08]  /*e6a0*/  HMMA.16816.F32.BF16 R128, R4.reuse, R16, R56 ;  /* 0x000000100480723c */ /* 0x040ff00000041838 */
[C---:B------:R-:W-:Y:S01]  /*e6b0*/  HMMA.16816.F32.BF16 R116, R4.reuse, R18, R52 ;  /* 0x000000120474723c */ /* 0x040fe20000041834 */
[----:B------:R-:W-:Y:S07]  /*e6c0*/  LDSM.16.MT88.4 R16, [R218+0xa000] ;  /* 0x00a00000da10783b */ /* 0x000fee0000004200 */
[C---:B------:R-:W-:Y:S01]  /*e6d0*/  HMMA.16816.F32.BF16 R80, R4.reuse, R14, R36 ;  /* 0x0000000e0450723c */ /* 0x040fe20000041824 */
[----:B------:R-:W1:Y:S07]  /*e6e0*/  LDSM.16.MT88.4 R12, [R216+0xa000] ;  /* 0x00a00000d80c783b */ /* 0x000e6e0000004200 */
[C---:B------:R-:W-:Y:S08]  /*e6f0*/  HMMA.16816.F32.BF16 R32, R4.reuse, R8, R32 ;  /* 0x000000080420723c */ /* 0x040ff00000041820 */
[C---:B------:R-:W-:Y:S01]  /*e700*/  HMMA.16816.F32.BF16 R84, R4.reuse, R10, R20 ;  /* 0x0000000a0454723c */ /* 0x040fe20000041814 */
[----:B------:R-:W2:Y:S04]  /*e710*/  LDSM.16.MT88.4 R8, [R219+0xa000] ;  /* 0x00a00000db08783b */ /* 0x000ea80000004200 */
[----:B------:R-:W3:Y:S01]  /*e720*/  LDSM.16.MT88.4 R20, [R217+0xa000] ;  /* 0x00a00000d914783b */ /* 0x000ee20000004200 */
[----:B------:R-:W4:Y:S08]  /*e730*/  MUFU.EX2 R50, R144 ;  /* 0x0000009000327308 */ /* 0x000f300000000800 */
[----:B------:R-:W-:Y:S08]  /*e740*/  MUFU.EX2 R48, R135 ;  /* 0x0000008700307308 */ /* 0x000ff00000000800 */
[----:B------:R4:W1:Y:S08]  /*e750*/  MUFU.EX2 R49, R134 ;  /* 0x0000008600317308 */ /* 0x0008700000000800 */
[----:B------:R-:W1:Y:S08]  /*e760*/  MUFU.EX2 R136, R136 ;  /* 0x0000008800887308 */ /* 0x000e700000000800 */
[----:B------:R-:W-:Y:S08]  /*e770*/  MUFU.EX2 R39, R145 ;  /* 0x0000009100277308 */ /* 0x000ff00000000800 */
[----:B------:R-:W1:Y:S08]  /*e780*/  MUFU.EX2 R207, R207 ;  /* 0x000000cf00cf7308 */ /* 0x000e700000000800 */
[----:B------:R-:W-:Y:S08]  /*e790*/  MUFU.EX2 R206, R206 ;  /* 0x000000ce00ce7308 */ /* 0x000ff00000000800 */
[----:B------:R-:W2:Y:S01]  /*e7a0*/  MUFU.EX2 R205, R205 ;  /* 0x000000cd00cd7308 */ /* 0x000ea20000000800 */
[----:B------:R-:W-:Y:S01]  /*e7b0*/  HMMA.16816.F32.BF16 R76, R4, R24, R28 ;  /* 0x00000018044c723c */ /* 0x000fe2000004181c */
[----:B----4-:R-:W-:Y:S01]  /*e7c0*/  IMAD.MOV.U32 R134, RZ, RZ, R50 ;  /* 0x000000ffff867224 */ /* 0x010fe200078e0032 */
[----:B------:R-:W-:Y:S01]  /*e7d0*/  MOV R140, R244 ;  /* 0x000000f4008c7202 */ /* 0x000fe20000000f00 */
[----:B------:R-:W-:Y:S01]  /*e7e0*/  IMAD.MOV.U32 R135, RZ, RZ, R240 ;  /* 0x000000ffff877224 */ /* 0x000fe200078e00f0 */
[----:B------:R-:W-:-:S02]  /*e7f0*/  MOV R38, R241 ;  /* 0x000000f100267202 */ /* 0x000fc40000000f00 */
[----:B------:R-:W-:Y:S01]  /*e800*/  MOV R144, R238 ;  /* 0x000000ee00907202 */ /* 0x000fe20000000f00 */
[----:B------:R-:W-:Y:S01]  /*e810*/  IMAD.MOV.U32 R24, RZ, RZ, R245 ;  /* 0x000000ffff187224 */ /* 0x000fe200078e00f5 */
[----:B------:R-:W-:Y:S01]  /*e820*/  MOV R28, R141 ;  /* 0x0000008d001c7202 */ /* 0x000fe20000000f00 */
[----:B------:R-:W-:Y:S01]  /*e830*/  IMAD.MOV.U32 R141, RZ, RZ, R243 ;  /* 0x000000ffff8d7224 */ /* 0x000fe200078e00f3 */
[----:B-1----:R-:W-:Y:S01]  /*e840*/  MOV R30, R49 ;  /* 0x00000031001e7202 */ /* 0x002fe20000000f00 */
[----:B------:R-:W-:Y:S01]  /*e850*/  MUFU.EX2 R241, R169 ;  /* 0x000000a900f17308 */ /* 0x000fe20000000800 */
[----:B------:R-:W-:Y:S02]  /*e860*/  MOV R31, R48 ;  /* 0x00000030001f7202 */ /* 0x000fe40000000f00 */
[----:B------:R-:W-:Y:S02]  /*e870*/  MOV R25, R249 ;  /* 0x000000f900197202 */ /* 0x000fe40000000f00 */
[----:B------:R-:W-:Y:S01]  /*e880*/  MOV R36, R246 ;  /* 0x000000f600247202 */ /* 0x000fe20000000f00 */
[----:B------:R-:W-:Y:S02]  /*e890*/  HMMA.16816.F32.BF16 R44, R4, R26, R44 ;  /* 0x0000001a042c723c */ /* 0x000fe4000004182c */
[----:B------:R-:W-:Y:S05]  /*e8a0*/  MUFU.EX2 R244, R168 ;  /* 0x000000a800f47308 */ /* 0x000fea0000000800 */
[----:B------:R-:W-:-:S03]  /*e8b0*/  F2FP.BF16.PACK_AB R4, R31, R136 ;  /* 0x000000881f04723e */ /* 0x000fc600000010ff */
[----:B------:R-:W-:Y:S01]  /*e8c0*/  MUFU.EX2 R246, R167 ;  /* 0x000000a700f67308 */ /* 0x000fe20000000800 */
[----:B------:R-:W-:Y:S02]  /*e8d0*/  F2FP.BF16.PACK_AB R5, R207, R30 ;  /* 0x0000001ecf05723e */ /* 0x000fe400000010ff */
[----:B------:R-:W-:Y:S02]  /*e8e0*/  F2FP.BF16.PACK_AB R6, R39, R134 ;  /* 0x000000862706723e */ /* 0x000fe400000010ff */
[----:B--2---:R-:W-:-:S03]  /*e8f0*/  F2FP.BF16.PACK_AB R7, R205, R206 ;  /* 0x000000cecd07723e */ /* 0x004fc600000010ff */
[----:B------:R-:W-:Y:S08]  /*e900*/  MUFU.EX2 R249, R166 ;  /* 0x000000a600f97308 */ /* 0x000ff00000000800 */
[----:B------:R-:W-:Y:S08]  /*e910*/  MUFU.EX2 R238, R165 ;  /* 0x000000a500ee7308 */ /* 0x000ff00000000800 */
[----:B------:R-:W1:Y:S08]  /*e920*/  MUFU.EX2 R240, R164 ;  /* 0x000000a400f07308 */ /* 0x000e700000000800 */
[----:B------:R-:W-:Y:S08]  /*e930*/  MUFU.EX2 R243, R163 ;  /* 0x000000a300f37308 */ /* 0x000ff00000000800 */
[----:B------:R-:W2:Y:S01]  /*e940*/  MUFU.EX2 R245, R162 ;  /* 0x000000a200f57308 */ /* 0x000ea20000000800 */
        /* <DEDUP_REMOVED lines=9> */
[----:B------:R-:W-:-:S07]  /*e9e0*/  MOV R142, R75 ;  /* 0x0000004b008e7202 */ /* 0x000fce0000000f00 */
[C---:B------:R-:W-:Y:S08]  /*e9f0*/  HMMA.16816.F32.BF16 R72, R4.reuse, R12, R124 ;  /* 0x0000000c0448723c */ /* 0x040ff0000004187c */
[C---:B------:R-:W-:Y:S08]  /*ea00*/  HMMA.16816.F32.BF16 R64, R4.reuse, R8, R112 ;  /* 0x000000080440723c */ /* 0x040ff00000041870 */
[C---:B------:R-:W-:Y:S08]  /*ea10*/  HMMA.16816.F32.BF16 R60, R4.reuse, R10, R108 ;  /* 0x0000000a043c723c */ /* 0x040ff0000004186c */
[C---:B---3--:R-:W-:Y:S08]  /*ea20*/  HMMA.16816.F32.BF16 R56, R4.reuse, R20, R104 ;  /* 0x000000140438723c */ /* 0x048ff00000041868 */
[C---:B------:R-:W-:Y:S08]  /*ea30*/  HMMA.16816.F32.BF16 R52, R4.reuse, R22, R100 ;  /* 0x000000160434723c */ /* 0x040ff00000041864 */
[C---:B------:R-:W-:Y:S08]  /*ea40*/  HMMA.16816.F32.BF16 R48, R4.reuse, R16, R96 ;  /* 0x000000100430723c */ /* 0x040ff00000041860 */
[----:B------:R-:W-:Y:S07]  /*ea50*/  HMMA.16816.F32.BF16 R40, R4, R18, R92 ;  /* 0x000000120428723c */ /* 0x000fee000004185c */
[----:B------:R-:W-:Y:S01]  /*ea60*/  FADD.FTZ R4, R135, R132 ;  /* 0x0000008487047221 */ /* 0x000fe20000010000 */
[----:B-1----:R-:W-:-:S02]  /*ea70*/  F2FP.BF16.PACK_AB R5, R240, R238 ;  /* 0x000000eef005723e */ /* 0x002fc400000010ff */
[----:B------:R-:W-:Y:S01]  /*ea80*/  F2FP.BF16.PACK_AB R6, R249, R246 ;  /* 0x000000f6f906723e */ /* 0x000fe200000010ff */
[----:B------:R-:W-:Y:S01]  /*ea90*/  FADD.FTZ R36, R36, R4 ;  /* 0x0000000424247221 */ /* 0x000fe20000010000 */
[----:B------:R-:W-:Y:S02]  /*eaa0*/  F2FP.BF16.PACK_AB R4, R244, R241 ;  /* 0x000000f1f404723e */ /* 0x000fe400000010ff */
[----:B--2---:R-:W-:Y:S01]  /*eab0*/  F2FP.BF16.PACK_AB R7, R245, R243 ;  /* 0x000000f3f507723e */ /* 0x004fe200000010ff */
[----:B------:R-:W-:Y:S01]  /*eac0*/  FADD.FTZ R3, R24, R3 ;  /* 0x0000000318037221 */ /* 0x000fe20000010000 */
[----:B------:R-:W-:Y:S01]  /*ead0*/  MOV R126, R29 ;  /* 0x0000001d007e7202 */ /* 0x000fe20000000f00 */
[----:B------:R-:W-:Y:S01]  /*eae0*/  IMAD.MOV.U32 R127, RZ, RZ, R28 ;  /* 0x000000ffff7f7224 */ /* 0x000fe200078e001c */
[----:B------:R-:W-:-:S03]  /*eaf0*/  MOV R125, R30 ;  /* 0x0000001e007d7202 */ /* 0x000fc60000000f00 */
[C---:B------:R-:W-:Y:S01]  /*eb00*/  HMMA.16816.F32.BF16 R92, R4.reuse, R12, R128 ;  /* 0x0000000c045c723c */ /* 0x040fe20000041880 */
[----:B------:R-:W-:Y:S02]  /*eb10*/  FADD.FTZ R3, R25, R3 ;  /* 0x0000000319037221 */ /* 0x000fe40000010000 */
[----:B------:R-:W-:Y:S01]  /*eb20*/  IMAD.MOV.U32 R124, RZ, RZ, R31 ;  /* 0x000000ffff7c7224 */ /* 0x000fe200078e001f */
[----:B------:R-:W-:Y:S04]  /*eb30*/  LDSM.16.MT88.4 R24, [R219+0xa800] ;  /* 0x00a80000db18783b */ /* 0x000fe80000004200 */
[C---:B------:R-:W-:Y:S01]  /*eb40*/  HMMA.16816.F32.BF16 R12, R4.reuse, R14, R116 ;  /* 0x0000000e040c723c */ /* 0x040fe20000041874 */
[----:B------:R-:W-:Y:S07]  /*eb50*/  LDSM.16.MT88.4 R28, [R218+0xa800] ;  /* 0x00a80000da1c783b */ /* 0x000fee0000004200 */
[C---:B------:R-:W-:Y:S08]  /*eb60*/  HMMA.16816.F32.BF16 R108, R4.reuse, R8, R88 ;  /* 0x00000008046c723c */ /* 0x040ff00000041858 */
[C---:B------:R-:W-:Y:S01]  /*eb70*/  HMMA.16816.F32.BF16 R120, R4.reuse, R10, R80 ;  /* 0x0000000a0478723c */ /* 0x040fe20000041850 */
[----:B------:R-:W1:Y:S07]  /*eb80*/  LDSM.16.MT88.4 R8, [R216+0xa800] ;  /* 0x00a80000d808783b */ /* 0x000e6e0000004200 */
[----:B------:R-:W-:Y:S01]  /*eb90*/  HMMA.16816.F32.BF16 R116, R4, R20, R32 ;  /* 0x000000140474723c */ /* 0x000fe20000041820 */
[----:B------:R-:W2:Y:S01]  /*eba0*/  LDSM.16.MT88.4 R32, [R217+0xa800] ;  /* 0x00a80000d920783b */ /* 0x000ea20000004200 */
[----:B------:R-:W-:Y:S01]  /*ebb0*/  MOV R135, R248 ;  /* 0x000000f800877202 */ /* 0x000fe20000000f00 */
[----:B------:R-:W-:Y:S01]  /*ebc0*/  FADD.FTZ R2, R213, R2 ;  /* 0x00000002d5027221 */ /* 0x000fe20000010000 */
[----:B------:R3:W-:Y:S01]  /*ebd0*/  MUFU.EX2 R248, R156 ;  /* 0x0000009c00f87308 */ /* 0x0007e20000000800 */
[----:B------:R-:W-:Y:S01]  /*ebe0*/  FADD.FTZ R0, R210, R0 ;  /* 0x00000000d2007221 */ /* 0x000fe20000010000 */
[----:B------:R-:W-:Y:S01]  /*ebf0*/  MOV R163, R242 ;  /* 0x000000f200a37202 */ /* 0x000fe20000000f00 */
[----:B------:R-:W-:Y:S01]  /*ec00*/  IMAD.MOV.U32 R164, RZ, RZ, R135 ;  /* 0x000000ffffa47224 */ /* 0x000fe200078e0087 */
[----:B------:R-:W-:Y:S01]  /*ec10*/  MOV R135, R211 ;  /* 0x000000d300877202 */ /* 0x000fe20000000f00 */
[----:B------:R-:W-:-:S02]  /*ec20*/  IMAD.MOV.U32 R162, RZ, RZ, R236 ;  /* 0x000000ffffa27224 */ /* 0x000fc400078e00ec */
[----:B------:R-:W-:Y:S01]  /*ec30*/  FADD.FTZ R2, R212, R2 ;  /* 0x00000002d4027221 */ /* 0x000fe20000010000 */
[----:B------:R-:W4:Y:S01]  /*ec40*/  MUFU.EX2 R242, R157 ;  /* 0x0000009d00f27308 */ /* 0x000f220000000800 */
[----:B---3--:R-:W-:-:S07]  /*ec50*/  MOV R156, R239 ;  /* 0x000000ef009c7202 */ /* 0x008fce0000000f00 */
[----:B------:R-:W-:Y:S08]  /*ec60*/  MUFU.EX2 R236, R161 ;  /* 0x000000a100ec7308 */ /* 0x000ff00000000800 */
[----:B------:R-:W-:Y:S08]  /*ec70*/  MUFU.EX2 R239, R159 ;  /* 0x0000009f00ef7308 */ /* 0x000ff00000000800 */
[----:B------:R-:W-:Y:S08]  /*ec80*/  MUFU.EX2 R213, R154 ;  /* 0x0000009a00d57308 */ /* 0x000ff00000000800 */
[----:B------:R-:W3:Y:S08]  /*ec90*/  MUFU.EX2 R212, R155 ;  /* 0x0000009b00d47308 */ /* 0x000ef00000000800 */
[----:B------:R-:W-:Y:S08]  /*eca0*/  MUFU.EX2 R211, R158 ;  /* 0x0000009e00d37308 */ /* 0x000ff00000000800 */
[----:B------:R-:W1:Y:S01]  /*ecb0*/  MUFU.EX2 R210, R160 ;  /* 0x000000a000d27308 */ /* 0x000e620000000800 */
[----:B------:R-:W-:Y:S01]  /*ecc0*/  MOV R168, R134 ;  /* 0x0000008600a87202 */ /* 0x000fe20000000f00 */
[----:B------:R-:W-:Y:S01]  /*ecd0*/  IMAD.MOV.U32 R167, RZ, RZ, R206 ;  /* 0x000000ffffa77224 */ /* 0x000fe200078e00ce */
[----:B------:R-:W-:Y:S01]  /*ece0*/  MOV R166, R39 ;  /* 0x0000002700a67202 */ /* 0x000fe20000000f00 */
[----:B------:R-:W-:Y:S01]  /*ecf0*/  HMMA.16816.F32.BF16 R112, R4, R22, R84 ;  /* 0x000000160470723c */ /* 0x000fe20000041854 */
[----:B------:R-:W-:Y:S01]  /*ed00*/  MOV R169, R207 ;  /* 0x000000cf00a97202 */ /* 0x000fe20000000f00 */
[----:B------:R-:W2:Y:S01]  /*ed10*/  LDSM.16.MT88.4 R20, [R216+0xb000] ;  /* 0x00b00000d814783b */ /* 0x000ea20000004200 */
[----:B------:R-:W-:Y:S01]  /*ed20*/  MOV R165, R205 ;  /* 0x000000cd00a57202 */ /* 0x000fe20000000f00 */
[----:B------:R-:W-:Y:S01]  /*ed30*/  MUFU.EX2 R207, R184 ;  /* 0x000000b800cf7308 */ /* 0x000fe20000000800 */
[----:B------:R-:W-:-:S02]  /*ed40*/  MOV R134, R209 ;  /* 0x000000d100867202 */ /* 0x000fc40000000f00 */
[----:B------:R-:W-:Y:S01]  /*ed50*/  MOV R39, R208 ;  /* 0x000000d000277202 */ /* 0x000fe20000000f00 */
[C---:B------:R-:W-:Y:S04]  /*ed60*/  HMMA.16816.F32.BF16 R104, R4.reuse, R16, R76 ;  /* 0x000000100468723c */ /* 0x040fe8000004184c */
[----:B------:R-:W-:Y:S04]  /*ed70*/  MUFU.EX2 R209, R182 ;  /* 0x000000b600d17308 */ /* 0x000fe80000000800 */
[----:B------:R-:W-:Y:S01]  /*ed80*/  HMMA.16816.F32.BF16 R96, R4, R18, R44 ;  /* 0x000000120460723c */ /* 0x000fe2000004182c */
[----:B------:R-:W2:Y:S03]  /*ed90*/  LDSM.16.MT88.4 R16, [R219+0xb000] ;  /* 0x00b00000db10783b */ /* 0x000ea60000004200 */
[----:B------:R-:W-:Y:S03]  /*eda0*/  MUFU.EX2 R208, R183 ;  /* 0x000000b700d07308 */ /* 0x000fe60000000800 */
[----:B----4-:R-:W-:-:S02]  /*edb0*/  F2FP.BF16.PACK_AB R4, R242, R248 ;  /* 0x000000f8f204723e */ /* 0x010fc400000010ff */
[----:B---3--:R-:W-:Y:S02]  /*edc0*/  F2FP.BF16.PACK_AB R5, R212, R213 ;  /* 0x000000d5d405723e */ /* 0x008fe400000010ff */
[----:B------:R-:W-:Y:S01]  /*edd0*/  F2FP.BF16.PACK_AB R6, R236, R239 ;  /* 0x000000efec06723e */ /* 0x000fe200000010ff */
[----:B------:R-:W-:Y:S01]  /*ede0*/  MUFU.EX2 R206, R185 ;  /* 0x000000b900ce7308 */ /* 0x000fe20000000800 */
[----:B-1----:R-:W-:-:S07]  /*edf0*/  F2FP.BF16.PACK_AB R7, R210, R211 ;  /* 0x000000d3d207723e */ /* 0x002fce00000010ff */
[----:B------:R-:W-:Y:S08]  /*ee00*/  MUFU.EX2 R205, R178 ;  /* 0x000000b200cd7308 */ /* 0x000ff00000000800 */
[----:B------:R-:W1:Y:S08]  /*ee10*/  MUFU.EX2 R132, R179 ;  /* 0x000000b300847308 */ /* 0x000e700000000800 */
[----:B------:R-:W-:Y:S08]  /*ee20*/  MUFU.EX2 R131, R180 ;  /* 0x000000b400837308 */ /* 0x000ff00000000800 */
[----:B------:R-:W3:Y:S01]  /*ee30*/  MUFU.EX2 R130, R181 ;  /* 0x000000b500827308 */ /* 0x000ee20000000800 */
[C---:B------:R-:W-:Y:S08]  /*ee40*/  HMMA.16816.F32.BF16 R100, R4.reuse, R8, R72 ;  /* 0x000000080464723c */ /* 0x040ff00000041848 */
[C---:B------:R-:W-:Y:S08]  /*ee50*/  HMMA.16816.F32.BF16 R88, R4.reuse, R10, R68 ;  /* 0x0000000a0458723c */ /* 0x040ff00000041844 */
[C---:B--2---:R-:W-:Y:S08]  /*ee60*/  HMMA.16816.F32.BF16 R72, R4.reuse, R34, R52 ;  /* 0x000000220448723c */ /* 0x044ff00000041834 */
        /* <DEDUP_REMOVED lines=10> */
[----:B---3--:R-:W-:Y:S01]  /*ef10*/  F2FP.BF16.PACK_AB R7, R130, R131 ;  /* 0x000000838207723e */ /* 0x008fe200000010ff */
[----:B------:R-:W-:-:S06]  /*ef20*/  FADD.FTZ R0, R203, R0 ;  /* 0x00000000cb007221 */ /* 0x000fcc0000010000 */
[----:B------:R-:W-:Y:S01]  /*ef30*/  HMMA.16816.F32.BF16 R60, R4, R8, R92 ;  /* 0x00000008043c723c */ /* 0x000fe2000004185c */
[----:B------:R-:W-:-:S07]  /*ef40*/  MOV R203, R162 ;  /* 0x000000a200cb7202 */ /* 0x000fce0000000f00 */
[----:B------:R-:W-:Y:S01]  /*ef50*/  HMMA.16816.F32.BF16 R56, R4, R10, R12 ;  /* 0x0000000a0438723c */ /* 0x000fe2000004180c */
[----:B------:R-:W1:Y:S04]  /*ef60*/  LDSM.16.MT88.4 R12, [R217+0xb000] ;  /* 0x00b00000d90c783b */ /* 0x000e680000004200 */
[----:B------:R-:W2:Y:S01]  /*ef70*/  LDSM.16.MT88.4 R8, [R218+0xb000] ;  /* 0x00b00000da08783b */ /* 0x000ea20000004200 */
[----:B------:R-:W-:Y:S01]  /*ef80*/  IMAD.MOV.U32 R156, RZ, RZ, R163 ;  /* 0x000000ffff9c7224 */ /* 0x000fe200078e00a3 */
[----:B------:R-:W-:Y:S02]  /*ef90*/  MOV R162, R164 ;  /* 0x000000a400a27202 */ /* 0x000fe40000000f00 */
[----:B------:R-:W-:Y:S01]  /*efa0*/  MOV R163, R165 ;  /* 0x000000a500a37202 */ /* 0x000fe20000000f00 */
[----:B------:R-:W-:Y:S01]  /*efb0*/  IMAD.MOV.U32 R165, RZ, RZ, R167 ;  /* 0x000000ffffa57224 */ /* 0x000fe200078e00a7 */
[----:B------:R-:W-:-:S02]  /*efc0*/  MOV R164, R166 ;  /* 0x000000a600a47202 */ /* 0x000fc40000000f00 */
[----:B------:R-:W-:Y:S02]  /*efd0*/  MOV R166, R168 ;  /* 0x000000a800a67202 */ /* 0x000fe40000000f00 */
[----:B------:R-:W-:Y:S01]  /*efe0*/  MOV R167, R169 ;  /* 0x000000a900a77202 */ /* 0x000fe20000000f00 */
[----:B------:R-:W-:Y:S01]  /*eff0*/  IMAD.MOV.U32 R169, RZ, RZ, R125 ;  /* 0x000000ffffa97224 */ /* 0x000fe200078e007d */
[----:B------:R-:W-:Y:S02]  /*f000*/  MOV R168, R124 ;  /* 0x0000007c00a87202 */ /* 0x000fe40000000f00 */
[----:B------:R-:W-:Y:S01]  /*f010*/  MOV R124, R126 ;  /* 0x0000007e007c7202 */ /* 0x000fe20000000f00 */
[----:B------:R-:W-:Y:S01]  /*f020*/  FADD.FTZ R3, R203, R3 ;  /* 0x00000003cb037221 */ /* 0x000fe20000010000 */
[----:B------:R-:W-:Y:S02]  /*f030*/  MOV R125, R127 ;  /* 0x0000007f007d7202 */ /* 0x000fe40000000f00 */
[----:B------:R-:W-:Y:S01]  /*f040*/  MOV R126, R145 ;  /* 0x00000091007e7202 */ /* 0x000fe20000000f00 */
[----:B------:R-:W-:Y:S01]  /*f050*/  IMAD.MOV.U32 R157, RZ, RZ, R162 ;  /* 0x000000ffff9d7224 */ /* 0x000fe200078e00a2 */
[----:B------:R-:W-:-:S02]  /*f060*/  MOV R159, R156 ;  /* 0x0000009c009f7202 */ /* 0x000fc40000000f00 */
[----:B------:R-:W-:Y:S01]  /*f070*/  MOV R203, R163 ;  /* 0x000000a300cb7202 */ /* 0x000fe20000000f00 */
[----:B------:R-:W-:Y:S01]  /*f080*/  IMAD.MOV.U32 R163, RZ, RZ, R166 ;  /* 0x000000ffffa37224 */ /* 0x000fe200078e00a6 */
[----:B------:R-:W-:Y:S02]  /*f090*/  MOV R156, R164 ;  /* 0x000000a4009c7202 */ /* 0x000fe40000000f00 */
[----:B------:R-:W-:Y:S01]  /*f0a0*/  MOV R162, R165 ;  /* 0x000000a500a27202 */ /* 0x000fe20000000f00 */
[----:B------:R-:W-:Y:S01]  /*f0b0*/  HMMA.16816.F32.BF16 R48, R4, R24, R108 ;  /* 0x000000180430723c */ /* 0x000fe2000004186c */
[----:B------:R-:W-:Y:S01]  /*f0c0*/  MOV R164, R167 ;  /* 0x000000a700a47202 */ /* 0x000fe20000000f00 */
[----:B------:R-:W-:Y:S01]  /*f0d0*/  IMAD.MOV.U32 R167, RZ, RZ, R124 ;  /* 0x000000ffffa77224 */ /* 0x000fe200078e007c */
[----:B------:R-:W-:Y:S02]  /*f0e0*/  MOV R165, R168 ;  /* 0x000000a800a57202 */ /* 0x000fe40000000f00 */
[----:B------:R-:W-:Y:S01]  /*f0f0*/  MOV R166, R169 ;  /* 0x000000a900a67202 */ /* 0x000fe20000000f00 */
[----:B------:R-:W-:Y:S01]  /*f100*/  MUFU.EX2 R129, R172 ;  /* 0x000000ac00817308 */ /* 0x000fe20000000800 */
[----:B------:R-:W-:-:S02]  /*f110*/  MOV R168, R125 ;  /* 0x0000007d00a87202 */ /* 0x000fc40000000f00 */
[----:B------:R-:W-:-:S05]  /*f120*/  MOV R169, R126 ;  /* 0x0000007e00a97202 */ /* 0x000fca0000000f00 */
[----:B------:R-:W3:Y:S01]  /*f130*/  MUFU.EX2 R128, R173 ;  /* 0x000000ad00807308 */ /* 0x000ee20000000800 */
[----:B------:R-:W-:-:S07]  /*f140*/  IMAD.MOV.U32 R145, RZ, RZ, R37 ;  /* 0x000000ffff917224 */ /* 0x000fce00078e0025 */
[----:B------:R-:W-:Y:S08]  /*f150*/  MUFU.EX2 R127, R174 ;  /* 0x000000ae007f7308 */ /* 0x000ff00000000800 */
[----:B------:R-:W-:Y:S08]  /*f160*/  MUFU.EX2 R126, R176 ;  /* 0x000000b0007e7308 */ /* 0x000ff00000000800 */
[----:B------:R-:W-:Y:S08]  /*f170*/  MUFU.EX2 R125, R170 ;  /* 0x000000aa007d7308 */ /* 0x000ff00000000800 */
[----:B------:R-:W4:Y:S08]  /*f180*/  MUFU.EX2 R124, R171 ;  /* 0x000000ab007c7308 */ /* 0x000f300000000800 */
[----:B------:R-:W-:Y:S08]  /*f190*/  MUFU.EX2 R109, R175 ;  /* 0x000000af006d7308 */ /* 0x000ff00000000800 */
[----:B------:R-:W1:Y:S01]  /*f1a0*/  MUFU.EX2 R108, R177 ;  /* 0x000000b1006c7308 */ /* 0x000e620000000800 */
[----:B------:R-:W-:-:S02]  /*f1b0*/  MOV R37, R38 ;  /* 0x0000002600257202 */ /* 0x000fc40000000f00 */
[----:B------:R-:W-:Y:S02]  /*f1c0*/  MOV R38, R228 ;  /* 0x000000e400267202 */ /* 0x000fe40000000f00 */
[----:B------:R-:W-:Y:S01]  /*f1d0*/  MOV R161, R145 ;  /* 0x0000009100a17202 */ /* 0x000fe20000000f00 */
[----:B------:R-:W-:Y:S01]  /*f1e0*/  IMAD.MOV.U32 R154, RZ, RZ, R37 ;  /* 0x000000ffff9a7224 */ /* 0x000fe200078e0025 */
[----:B------:R-:W-:Y:S01]  /*f1f0*/  MOV R155, R38 ;  /* 0x00000026009b7202 */ /* 0x000fe20000000f00 */
[----:B------:R-:W-:Y:S01]  /*f200*/  HMMA.16816.F32.BF16 R64, R4, R28, R104 ;  /* 0x0000001c0440723c */ /* 0x000fe20000041868 */
[----:B------:R-:W-:Y:S02]  /*f210*/  MOV R145, R39 ;  /* 0x0000002700917202 */ /* 0x000fe40000000f00 */
[----:B------:R-:W-:-:S05]  /*f220*/  MOV R158, R225 ;  /* 0x000000e1009e7202 */ /* 0x000fca0000000f00 */
[----:B------:R-:W-:Y:S01]  /*f230*/  HMMA.16816.F32.BF16 R44, R4, R26, R120 ;  /* 0x0000001a042c723c */ /* 0x000fe20000041878 */
[----:B------:R-:W-:Y:S01]  /*f240*/  MUFU.EX2 R95, R237 ;  /* 0x000000ed005f7308 */ /* 0x000fe20000000800 */
[----:B------:R-:W-:-:S07]  /*f250*/  FADD.FTZ R2, R227, R2 ;  /* 0x00000002e3027221 */ /* 0x000fce0000010000 */
[----:B------:R-:W-:Y:S01]  /*f260*/  MUFU.EX2 R94, R235 ;  /* 0x000000eb005e7308 */ /* 0x000fe20000000800 */
[----:B------:R-:W-:Y:S01]  /*f270*/  HMMA.16816.F32.BF16 R36, R4, R32, R116 ;  /* 0x000000200424723c */ /* 0x000fe20000041874 */
[----:B------:R-:W-:-:S06]  /*f280*/  FADD.FTZ R0, R226, R0 ;  /* 0x00000000e2007221 */ /* 0x000fcc0000010000 */
[----:B------:R-:W-:Y:S01]  /*f290*/  MUFU.EX2 R93, R194 ;  /* 0x000000c2005d7308 */ /* 0x000fe20000000800 */
[C---:B------:R-:W-:Y:S07]  /*f2a0*/  HMMA.16816.F32.BF16 R32, R4.reuse, R34, R112 ;  /* 0x000000220420723c */ /* 0x040fee0000041870 */
[----:B------:R-:W1:Y:S01]  /*f2b0*/  MUFU.EX2 R92, R197 ;  /* 0x000000c5005c7308 */ /* 0x000e620000000800 */
[----:B------:R-:W-:Y:S07]  /*f2c0*/  HMMA.16816.F32.BF16 R28, R4, R30, R96 ;  /* 0x0000001e041c723c */ /* 0x000fee0000041860 */
[----:B------:R-:W-:Y:S01]  /*f2d0*/  MUFU.EX2 R43, R252 ;  /* 0x000000fc002b7308 */ /* 0x000fe20000000800 */
[----:B---3--:R-:W-:-:S07]  /*f2e0*/  F2FP.BF16.PACK_AB R4, R128, R129 ;  /* 0x000000818004723e */ /* 0x008fce00000010ff */
[----:B------:R-:W3:Y:S01]  /*f2f0*/  MUFU.EX2 R42, R247 ;  /* 0x000000f7002a7308 */ /* 0x000ee20000000800 */
[----:B----4-:R-:W-:Y:S01]  /*f300*/  F2FP.BF16.PACK_AB R5, R124, R125 ;  /* 0x0000007d7c05723e */ /* 0x010fe200000010ff */
[----:B------:R-:W-:Y:S01]  /*f310*/  IMAD.MOV.U32 R185, RZ, RZ, R220 ;  /* 0x000000ffffb97224 */ /* 0x000fe200078e00dc */
[----:B------:R-:W-:Y:S02]  /*f320*/  F2FP.BF16.PACK_AB R6, R126, R127 ;  /* 0x0000007f7e06723e */ /* 0x000fe400000010ff */
[----:B------:R-:W-:Y:S02]  /*f330*/  MOV R179, R150 ;  /* 0x0000009600b37202 */ /* 0x000fe40000000f00 */
[----:B------:R-:W-:Y:S02]  /*f340*/  MOV R183, R141 ;  /* 0x0000008d00b77202 */ /* 0x000fe40000000f00 */
[----:B------:R-:W-:Y:S02]  /*f350*/  MOV R182, R140 ;  /* 0x0000008c00b67202 */ /* 0x000fe40000000f00 */
[----:B------:R-:W-:-:S02]  /*f360*/  MOV R160, R187 ;  /* 0x000000bb00a07202 */ /* 0x000fc40000000f00 */
[----:B------:R-:W-:Y:S02]  /*f370*/  MOV R180, R149 ;  /* 0x0000009500b47202 */ /* 0x000fe40000000f00 */
[----:B------:R-:W-:Y:S02]  /*f380*/  MOV R184, R143 ;  /* 0x0000008f00b87202 */ /* 0x000fe40000000f00 */
[----:B------:R-:W-:Y:S01]  /*f390*/  MOV R178, R151 ;  /* 0x0000009700b27202 */ /* 0x000fe20000000f00 */
[----:B------:R-:W-:Y:S01]  /*f3a0*/  FADD.FTZ R3, R188, R3 ;  /* 0x00000003bc037221 */ /* 0x000fe20000010000 */
[----:B-1----:R-:W-:Y:S01]  /*f3b0*/  F2FP.BF16.PACK_AB R7, R108, R109 ;  /* 0x0000006d6c07723e */ /* 0x002fe200000010ff */
[----:B------:R-:W-:Y:S01]  /*f3c0*/  MUFU.EX2 R97, R200 ;  /* 0x000000c800617308 */ /* 0x000fe20000000800 */
[----:B------:R-:W-:Y:S01]  /*f3d0*/  FADD.FTZ R2, R215, R2 ;  /* 0x00000002d7027221 */ /* 0x000fe20000010000 */
[----:B------:R-:W-:Y:S01]  /*f3e0*/  MOV R173, R146 ;  /* 0x0000009200ad7202 */ /* 0x000fe20000000f00 */
[----:B------:R-:W-:Y:S01]  /*f3f0*/  IMAD.MOV.U32 R181, RZ, RZ, R148 ;  /* 0x000000ffffb57224 */ /* 0x000fe200078e0094 */
[----:B------:R-:W-:Y:S01]  /*f400*/  MOV R172, R147 ;  /* 0x0000009300ac7202 */ /* 0x000fe20000000f00 */
[----:B------:R1:W5:Y:S01]  /*f410*/  LDL.LU R228, [R1+0xf0] ;  /* 0x0000f00001e47983 */ /* 0x0003620000300800 */
[----:B------:R-:W-:Y:S02]  /*f420*/  HMMA.16816.F32.BF16 R100, R4, R20, R100 ;  /* 0x000000140464723c */ /* 0x000fe40000041864 */
[----:B------:R-:W4:Y:S01]  /*f430*/  MUFU.EX2 R96, R201 ;  /* 0x000000c900607308 */ /* 0x000f220000000800 */
[----:B------:R-:W-:Y:S01]  /*f440*/  FADD.FTZ R0, R214, R0 ;  /* 0x00000000d6007221 */ /* 0x000fe20000010000 */
[----:B------:R-:W-:Y:S01]  /*f450*/  MOV R190, R179 ;  /* 0x000000b300be7202 */ /* 0x000fe20000000f00 */
[----:B------:R-:W-:Y:S01]  /*f460*/  FADD.FTZ R3, R250, R3 ;  /* 0x00000003fa037221 */ /* 0x000fe20000010000 */
[----:B------:R-:W-:-:S02]  /*f470*/  MOV R119, R135 ;  /* 0x0000008700777202 */ /* 0x000fc40000000f00 */
[C---:B------:R-:W-:Y:S08]  /*f480*/  HMMA.16816.F32.BF16 R88, R4.reuse, R22, R88 ;  /* 0x000000160458723c */ /* 0x040ff00000041858 */
[C---:B------:R-:W-:Y:S08]  /*f490*/  HMMA.16816.F32.BF16 R84, R4.reuse, R16, R84 ;  /* 0x000000100454723c */ /* 0x040ff00000041854 */
[C---:B------:R-:W-:Y:S08]  /*f4a0*/  HMMA.16816.F32.BF16 R80, R4.reuse, R18, R80 ;  /* 0x000000120450723c */ /* 0x040ff00000041850 */
[C---:B------:R-:W-:Y:S08]  /*f4b0*/  HMMA.16816.F32.BF16 R76, R4.reuse, R12, R76 ;  /* 0x0000000c044c723c */ /* 0x040ff0000004184c */
[C---:B------:R-:W-:Y:S08]  /*f4c0*/  HMMA.16816.F32.BF16 R72, R4.reuse, R14, R72 ;  /* 0x0000000e0448723c */ /* 0x040ff00000041848 */
[C---:B--2---:R-:W-:Y:S08]  /*f4d0*/  HMMA.16816.F32.BF16 R68, R4.reuse, R8, R68 ;  /* 0x000000080444723c */ /* 0x044ff00000041844 */
[----:B------:R-:W-:Y:S01]  /*f4e0*/  HMMA.16816.F32.BF16 R52, R4, R10, R52 ;  /* 0x0000000a0434723c */ /* 0x000fe20000041834 */
[----:B------:R-:W-:Y:S01]  /*f4f0*/  IMAD.MOV.U32 R187, RZ, RZ, R142 ;  /* 0x000000ffffbb7224 */ /* 0x000fe200078e008e */
[----:B------:R-:W-:Y:S01]  /*f500*/  MOV R120, R136 ;  /* 0x0000008800787202 */ /* 0x000fe20000000f00 */
[----:B------:R-:W-:Y:S01]  /*f510*/  FADD.FTZ R0, R223, R0 ;  /* 0x00000000df007221 */ /* 0x000fe20000010000 */
[----:B------:R-:W-:Y:S01]  /*f520*/  MOV R179, R185 ;  /* 0x000000b900b37202 */ /* 0x000fe20000000f00 */
[----:B------:R-:W-:Y:S01]  /*f530*/  FADD.FTZ R3, R251, R3 ;  /* 0x00000003fb037221 */ /* 0x000fe20000010000 */
[----:B------:R-:W-:Y:S01]  /*f540*/  MUFU.EX2 R41, R192 ;  /* 0x000000c000297308 */ /* 0x000fe20000000800 */
[----:B------:R-:W-:Y:S01]  /*f550*/  FADD.FTZ R4, R158, R40 ;  /* 0x000000289e047221 */ /* 0x000fe20000010000 */
[----:B------:R-:W-:Y:S01]  /*f560*/  F2FP.BF16.PACK_AB R5, R92, R93 ;  /* 0x0000005d5c05723e */ /* 0x000fe200000010ff */
[----:B------:R-:W-:Y:S01]  /*f570*/  IMAD.MOV.U32 R158, RZ, RZ, R155 ;  /* 0x000000ffff9e7224 */ /* 0x000fe200078e009b */
[----:B------:R-:W-:Y:S01]  /*f580*/  MOV R155, R154 ;  /* 0x0000009a009b7202 */ /* 0x000fe20000000f00 */
[----:B------:R-:W2:Y:S01]  /*f590*/  LDSM.16.MT88.4 R148, [R216+0xb800] ;  /* 0x00b80000d894783b */ /* 0x000ea20000004200 */
[----:B------:R-:W-:-:S02]  /*f5a0*/  MOV R154, R161 ;  /* 0x000000a1009a7202 */ /* 0x000fc40000000f00 */
[----:B------:R-:W-:Y:S01]  /*f5b0*/  MOV R161, R134 ;  /* 0x0000008600a17202 */ /* 0x000fe20000000f00 */
[----:B------:R-:W-:Y:S01]  /*f5c0*/  IMAD.MOV.U32 R134, RZ, RZ, R224 ;  /* 0x000000ffff867224 */ /* 0x000fe200078e00e0 */
[----:B------:R-:W-:Y:S01]  /*f5d0*/  F2FP.BF16.PACK_AB R6, R94, R95 ;  /* 0x0000005f5e06723e */ /* 0x000fe200000010ff */
[----:B------:R-:W-:Y:S01]  /*f5e0*/  FADD.FTZ R2, R158, R2 ;  /* 0x000000029e027221 */ /* 0x000fe20000010000 */
[----:B------:R-:W-:Y:S01]  /*f5f0*/  MOV R158, R155 ;  /* 0x0000009b009e7202 */ /* 0x000fe20000000f00 */
[----:B------:R-:W-:Y:S01]  /*f600*/  MUFU.EX2 R25, R189 ;  /* 0x000000bd00197308 */ /* 0x000fe20000000800 */
[----:B------:R-:W-:Y:S01]  /*f610*/  MOV R155, R154 ;  /* 0x0000009a009b7202 */ /* 0x000fe20000000f00 */
[----:B------:R-:W-:Y:S01]  /*f620*/  LDSM.16.MT88.4 R140, [R217+0xb800] ;  /* 0x00b80000d98c783b */ /* 0x000fe20000004200 */
[----:B------:R-:W-:Y:S01]  /*f630*/  MOV R154, R134 ;  /* 0x00000086009a7202 */ /* 0x000fe20000000f00 */
[----:B------:R-:W-:Y:S01]  /*f640*/  IMAD.MOV.U32 R134, RZ, RZ, R145 ;  /* 0x000000ffff867224 */ /* 0x000fe200078e0091 */
[----:B---3--:R-:W-:Y:S01]  /*f650*/  F2FP.BF16.PACK_AB R7, R42, R43 ;  /* 0x0000002b2a07723e */ /* 0x008fe200000010ff */
[----:B------:R-:W-:Y:S01]  /*f660*/  FADD.FTZ R24, R222, R4 ;  /* 0x00000004de187221 */ /* 0x000fe20000010000 */
[----:B----4-:R-:W-:Y:S01]  /*f670*/  F2FP.BF16.PACK_AB R4, R96, R97 ;  /* 0x000000616004723e */ /* 0x010fe200000010ff */
[----:B------:R-:W-:Y:S01]  /*f680*/  FADD.FTZ R0, R155, R0 ;  /* 0x000000009b007221 */ /* 0x000fe20000010000 */
[----:B------:R-:W-:Y:S01]  /*f690*/  MOV R145, R221 ;  /* 0x000000dd00917202 */ /* 0x000fe20000000f00 */
[----:B------:R-:W-:Y:S01]  /*f6a0*/  MUFU.EX2 R27, R196 ;  /* 0x000000c4001b7308 */ /* 0x000fe20000000800 */
[----:B------:R-:W-:Y:S01]  /*f6b0*/  MOV R155, R134 ;  /* 0x00000086009b7202 */ /* 0x000fe20000000f00 */
[----:B------:R-:W-:Y:S01]  /*f6c0*/  FADD.FTZ R2, R158, R2 ;  /* 0x000000029e027221 */ /* 0x000fe20000010000 */
[----:B------:R-:W-:Y:S01]  /*f6d0*/  MOV R185, R183 ;  /* 0x000000b700b97202 */ /* 0x000fe20000000f00 */
[----:B------:R1:W5:Y:S01]  /*f6e0*/  LDL.LU R227, [R1+0xec] ;  /* 0x0000ec0001e37983 */ /* 0x0003620000300800 */
[----:B------:R-:W-:Y:S01]  /*f6f0*/  MOV R183, R182 ;  /* 0x000000b600b77202 */ /* 0x000fe20000000f00 */
[----:B------:R-:W-:Y:S01]  /*f700*/  HMMA.16816.F32.BF16 R60, R4, R20, R60 ;  /* 0x00000014043c723c */ /* 0x000fe2000004183c */
[----:B------:R-:W-:Y:S01]  /*f710*/  MOV R158, R145 ;  /* 0x00000091009e7202 */ /* 0x000fe20000000f00 */
[----:B------:R-:W-:Y:S01]  /*f720*/  FADD.FTZ R3, R139, R3 ;  /* 0x000000038b037221 */ /* 0x000fe20000010000 */
[----:B------:R-:W-:Y:S01]  /*f730*/  MOV R182, R160 ;  /* 0x000000a000b67202 */ /* 0x000fe20000000f00 */
[----:B------:R3:W4:Y:S01]  /*f740*/  MUFU.EX2 R20, R180 ;  /* 0x000000b400147308 */ /* 0x0007220000000800 */
[----:B------:R-:W-:-:S03]  /*f750*/  MOV R160, R155 ;  /* 0x0000009b00a07202 */ /* 0x000fc60000000f00 */
[C---:B------:R-:W-:Y:S01]  /*f760*/  HMMA.16816.F32.BF16 R56, R4.reuse, R22, R56 ;  /* 0x000000160438723c */ /* 0x040fe20000041838 */
[----:B------:R-:W-:Y:S01]  /*f770*/  MOV R155, R161 ;  /* 0x000000a1009b7202 */ /* 0x000fe20000000f00 */
[----:B------:R-:W-:Y:S01]  /*f780*/  IMAD.MOV.U32 R134, RZ, RZ, R144 ;  /* 0x000000ffff867224 */ /* 0x000fe200078e0090 */
[----:B------:R-:W-:Y:S01]  /*f790*/  MOV R161, R157 ;  /* 0x0000009d00a17202 */ /* 0x000fe20000000f00 */
[----:B------:R-:W-:Y:S01]  /*f7a0*/  FADD.FTZ R2, R172, R2 ;  /* 0x00000002ac027221 */ /* 0x000fe20000010000 */
[----:B------:R-:W-:Y:S01]  /*f7b0*/  MOV R157, R156 ;  /* 0x0000009c009d7202 */ /* 0x000fe20000000f00 */
[----:B------:R-:W-:Y:S01]  /*f7c0*/  IMAD.MOV.U32 R156, RZ, RZ, R162 ;  /* 0x000000ffff9c7224 */ /* 0x000fe200078e00a2 */
[----:B------:R-:W-:Y:S01]  /*f7d0*/  MOV R162, R163 ;  /* 0x000000a300a27202 */ /* 0x000fe20000000f00 */
[C---:B------:R-:W-:Y:S01]  /*f7e0*/  HMMA.16816.F32.BF16 R48, R4.reuse, R16, R48 ;  /* 0x000000100430723c */ /* 0x040fe20000041830 */
[----:B------:R-:W-:Y:S01]  /*f7f0*/  FADD.FTZ R0, R181, R0 ;  /* 0x00000000b5007221 */ /* 0x000fe20000010000 */
[----:B------:R-:W-:Y:S01]  /*f800*/  MOV R110, R179 ;  /* 0x000000b3006e7202 */ /* 0x000fe20000000f00 */
[----:B------:R-:W-:Y:S01]  /*f810*/  MUFU.EX2 R40, R193 ;  /* 0x000000c100287308 */ /* 0x000fe20000000800 */
[----:B---3--:R-:W-:Y:S01]  /*f820*/  MOV R180, R178 ;  /* 0x000000b200b47202 */ /* 0x008fe20000000f00 */
[----:B------:R-:W-:Y:S01]  /*f830*/  IMAD.MOV.U32 R178, RZ, RZ, R184 ;  /* 0x000000ffffb27224 */ /* 0x000fe200078e00b8 */
[----:B------:R-:W-:Y:S01]  /*f840*/  MOV R214, R160 ;  /* 0x000000a000d67202 */ /* 0x000fe20000000f00 */
[----:B------:R-:W-:Y:S01]  /*f850*/  IMAD.MOV.U32 R184, RZ, RZ, R158 ;  /* 0x000000ffffb87224 */ /* 0x000fe200078e009e */
[----:B------:R-:W-:Y:S01]  /*f860*/  MOV R158, R154 ;  /* 0x0000009a009e7202 */ /* 0x000fe20000000f00 */
[----:B------:R-:W-:Y:S01]  /*f870*/  IMAD.MOV.U32 R154, RZ, RZ, R159 ;  /* 0x000000ffff9a7224 */ /* 0x000fe200078e009f */
[----:B------:R-:W-:Y:S01]  /*f880*/  MOV R163, R164 ;  /* 0x000000a400a37202 */ /* 0x000fe20000000f00 */
[----:B------:R-:W-:Y:S01]  /*f890*/  HMMA.16816.F32.BF16 R44, R4, R18, R44 ;  /* 0x00000012042c723c */ /* 0x000fe2000004182c */
[----:B------:R-:W-:Y:S01]  /*f8a0*/  MOV R159, R203 ;  /* 0x000000cb009f7202 */ /* 0x000fe20000000f00 */
[----:B------:R-:W-:Y:S01]  /*f8b0*/  IMAD.MOV.U32 R170, RZ, RZ, R182 ;  /* 0x000000ffffaa7224 */ /* 0x000fe200078e00b6 */
[----:B------:R-:W-:Y:S01]  /*f8c0*/  MOV R164, R165 ;  /* 0x000000a500a47202 */ /* 0x000fe20000000f00 */
[----:B------:R-:W-:Y:S01]  /*f8d0*/  IMAD.MOV.U32 R165, RZ, RZ, R166 ;  /* 0x000000ffffa57224 */ /* 0x000fe200078e00a6 */
[----:B------:R-:W-:-:S03]  /*f8e0*/  MOV R166, R167 ;  /* 0x000000a700a67202 */ /* 0x000fc60000000f00 */
[----:B------:R-:W-:Y:S01]  /*f8f0*/  HMMA.16816.F32.BF16 R36, R4, R12, R36 ;  /* 0x0000000c0424723c */ /* 0x000fe20000041824 */
[----:B------:R-:W-:Y:S01]  /*f900*/  MOV R215, R158 ;  /* 0x0000009e00d77202 */ /* 0x000fe20000000f00 */
[----:B------:R-:W-:Y:S01]  /*f910*/  IMAD.MOV.U32 R158, RZ, RZ, R154 ;  /* 0x000000ffff9e7224 */ /* 0x000fe200078e009a */
[----:B------:R-:W-:-:S05]  /*f920*/  MOV R160, R155 ;  /* 0x0000009b00a07202 */ /* 0x000fca0000000f00 */
[----:B------:R-:W-:Y:S01]  /*f930*/  HMMA.16816.F32.BF16 R32, R4, R14, R32 ;  /* 0x0000000e0420723c */ /* 0x000fe20000041820 */
[----:B------:R-:W-:Y:S01]  /*f940*/  MOV R167, R168 ;  /* 0x000000a800a77202 */ /* 0x000fe20000000f00 */
[----:B------:R-:W-:Y:S01]  /*f950*/  FADD.FTZ R3, R152, R3 ;  /* 0x0000000398037221 */ /* 0x000fe20000010000 */
[----:B------:R-:W-:-:S05]  /*f960*/  MOV R155, R161 ;  /* 0x000000a1009b7202 */ /* 0x000fca0000000f00 */
        /* <DEDUP_REMOVED lines=15> */
[----:B------:R-:W-:Y:S01]  /*fa60*/  MOV R164, R166 ;  /* 0x000000a600a47202 */ /* 0x000fe20000000f00 */
[----:B------:R-:W3:Y:S01]  /*fa70*/  MUFU.EX2 R16, R190 ;  /* 0x000000be00107308 */ /* 0x000ee20000000800 */
        /* <DEDUP_REMOVED lines=24> */
[----:B------:R-:W1:Y:S01]  /*fc00*/  LDSM.16.MT88.4 R144, [R219+0xb800] ;  /* 0x00b80000db90783b */ /* 0x000e620000004200 */
[----:B------:R-:W-:Y:S01]  /*fc10*/  FADD.FTZ R8, R116, R5 ;  /* 0x0000000574087221 */ /* 0x000fe20000010000 */
[----:B------:R-:W-:Y:S01]  /*fc20*/  MOV R121, R163 ;  /* 0x000000a300797202 */ /* 0x000fe20000000f00 */
[----:B------:R-:W-:Y:S01]  /*fc30*/  FADD.FTZ R7, R117, R4 ;  /* 0x0000000475077221 */ /* 0x000fe20000010000 */
[----:B------:R-:W-:Y:S01]  /*fc40*/  MUFU.EX2 R23, R191 ;  /* 0x000000bf00177308 */ /* 0x000fe20000000800 */
[----:B------:R-:W-:Y:S01]  /*fc50*/  FADD.FTZ R6, R118, R2 ;  /* 0x0000000276067221 */ /* 0x000fe20000010000 */
[----:B------:R-:W1:Y:S01]  /*fc60*/  LDSM.16.MT88.4 R12, [R218+0xb800] ;  /* 0x00b80000da0c783b */ /* 0x000e620000004200 */
[----:B------:R-:W-:Y:S01]  /*fc70*/  FADD.FTZ R5, R119, R0 ;  /* 0x0000000077057221 */ /* 0x000fe20000010000 */
[----:B------:R-:W-:Y:S01]  /*fc80*/  MOV R122, R162 ;  /* 0x000000a2007a7202 */ /* 0x000fe20000000f00 */
[----:B------:R-:W-:Y:S01]  /*fc90*/  FADD.FTZ R4, R241, R8 ;  /* 0x00000008f1047221 */ /* 0x000fe20000010000 */
[----:B------:R1:W5:Y:S01]  /*fca0*/  LDL.LU R226, [R1+0xe8] ;  /* 0x0000e80001e27983 */ /* 0x0003620000300800 */
[----:B------:R-:W-:-:S02]  /*fcb0*/  FADD.FTZ R2, R238, R7 ;  /* 0x00000007ee027221 */ /* 0x000fc40000010000 */
[----:B------:R-:W-:Y:S01]  /*fcc0*/  FADD.FTZ R0, R120, R6 ;  /* 0x0000000678007221 */ /* 0x000fe20000010000 */
[----:B------:R2:W1:Y:S01]  /*fcd0*/  MUFU.EX2 R11, R110 ;  /* 0x0000006e000b7308 */ /* 0x0004620000000800 */
[----:B------:R-:W-:Y:S01]  /*fce0*/  IMAD.MOV.U32 R123, RZ, RZ, R156 ;  /* 0x000000ffff7b7224 */ /* 0x000fe200078e009c */
[----:B------:R-:W-:Y:S01]  /*fcf0*/  MOV R214, R161 ;  /* 0x000000a100d67202 */ /* 0x000fe20000000f00 */
[----:B------:R-:W-:Y:S01]  /*fd00*/  FADD.FTZ R5, R121, R5 ;  /* 0x0000000579057221 */ /* 0x000fe20000010000 */
[----:B------:R1:W5:Y:S01]  /*fd10*/  LDL.LU R225, [R1+0xe4] ;  /* 0x0000e40001e17983 */ /* 0x0003620000300800 */
[----:B------:R-:W-:Y:S02]  /*fd20*/  FADD.FTZ R4, R244, R4 ;  /* 0x00000004f4047221 */ /* 0x000fe40000010000 */
[----:B------:R-:W-:Y:S01]  /*fd30*/  FADD.FTZ R2, R240, R2 ;  /* 0x00000002f0027221 */ /* 0x000fe20000010000 */
[----:B------:R3:W-:Y:S01]  /*fd40*/  MUFU.EX2 R10, R111 ;  /* 0x0000006f000a7308 */ /* 0x0007e20000000800 */
[----:B------:R-:W-:Y:S01]  /*fd50*/  FADD.FTZ R0, R122, R0 ;  /* 0x000000007a007221 */ /* 0x000fe20000010000 */
[----:B------:R1:W5:Y:S01]  /*fd60*/  LDL.LU R224, [R1+0xe0] ;  /* 0x0000e00001e07983 */ /* 0x0003620000300800 */
[----:B------:R-:W-:-:S02]  /*fd70*/  FADD.FTZ R5, R123, R5 ;  /* 0x000000057b057221 */ /* 0x000fc40000010000 */
[----:B------:R-:W-:Y:S01]  /*fd80*/  FADD.FTZ R4, R246, R4 ;  /* 0x00000004f6047221 */ /* 0x000fe20000010000 */
[----:B------:R1:W5:Y:S01]  /*fd90*/  LDL.LU R223, [R1+0xdc] ;  /* 0x0000dc0001df7983 */ /* 0x0003620000300800 */
[----:B--2---:R-:W-:Y:S01]  /*fda0*/  MOV R110, R157 ;  /* 0x0000009d006e7202 */ /* 0x004fe20000000f00 */
[----:B------:R-:W-:Y:S02]  /*fdb0*/  FADD.FTZ R2, R243, R2 ;  /* 0x00000002f3027221 */ /* 0x000fe40000010000 */
[----:B------:R-:W-:Y:S01]  /*fdc0*/  IMAD.MOV.U32 R215, RZ, RZ, R154 ;  /* 0x000000ffffd77224 */ /* 0x000fe200078e009a */
[----:B------:R-:W2:Y:S01]  /*fdd0*/  MUFU.EX2 R18, R185 ;  /* 0x000000b900127308 */ /* 0x000ea20000000800 */
[----:B---3--:R-:W-:Y:S01]  /*fde0*/  MOV R111, R159 ;  /* 0x0000009f006f7202 */ /* 0x008fe20000000f00 */
[----:B------:R-:W-:Y:S01]  /*fdf0*/  FADD.FTZ R0, R110, R0 ;  /* 0x000000006e007221 */ /* 0x000fe20000010000 */
[----:B------:R3:W5:Y:S01]  /*fe00*/  LDL.LU R222, [R1+0xd8] ;  /* 0x0000d80001de7983 */ /* 0x0007620000300800 */
[----:B------:R-:W-:-:S02]  /*fe10*/  FADD.FTZ R6, R249, R4 ;  /* 0x00000004f9067221 */ /* 0x000fc40000010000 */
[----:B------:R-:W-:Y:S02]  /*fe20*/  FADD.FTZ R5, R111, R5 ;  /* 0x000000056f057221 */ /* 0x000fe40000010000 */
        /* <DEDUP_REMOVED lines=35> */
[----:B------:R-:W-:Y:S01]  /*10060*/  FADD.FTZ R0, R109, R0 ;  /* 0x000000006d007221 */ /* 0x000fe20000010000 */
[----:B------:R-:W1:Y:S01]  /*10070*/  MUFU.EX2 R9, R171 ;  /* 0x000000ab00097308 */ /* 0x000e620000000800 */
[----:B------:R-:W-:-:S02]  /*10080*/  FADD.FTZ R5, R94, R5 ;  /* 0x000000055e057221 */ /* 0x000fc40000010000 */
[----:B------:R-:W-:Y:S02]  /*10090*/  FADD.FTZ R4, R42, R4 ;  /* 0x000000042a047221 */ /* 0x000fe40000010000 */
[----:B------:R-:W-:Y:S02]  /*100a0*/  FADD.FTZ R2, R126, R2 ;  /* 0x000000027e027221 */ /* 0x000fe40000010000 */
[----:B------:R-:W-:Y:S01]  /*100b0*/  FADD.FTZ R0, R108, R0 ;  /* 0x000000006c007221 */ /* 0x000fe20000010000 */
[----:B------:R-:W2:Y:S01]  /*100c0*/  MUFU.EX2 R26, R198 ;  /* 0x000000c6001a7308 */ /* 0x000ea20000000800 */
[----:B----4-:R-:W-:Y:S02]  /*100d0*/  FADD.FTZ R5, R20, R5 ;  /* 0x0000000514057221 */ /* 0x010fe40000010000 */
[----:B------:R-:W-:Y:S02]  /*100e0*/  FADD.FTZ R4, R16, R4 ;  /* 0x0000000410047221 */ /* 0x000fe40000010000 */
[----:B------:R-:W-:-:S03]  /*100f0*/  FADD.FTZ R2, R41, R2 ;  /* 0x0000000229027221 */ /* 0x000fc60000010000 */
[----:B------:R-:W4:Y:S01]  /*10100*/  MUFU.EX2 R21, R199 ;  /* 0x000000c700157308 */ /* 0x000f220000000800 */
[----:B------:R-:W-:Y:S02]  /*10110*/  FADD.FTZ R0, R25, R0 ;  /* 0x0000000019007221 */ /* 0x000fe40000010000 */
[----:B-1----:R-:W-:Y:S02]  /*10120*/  FADD.FTZ R5, R19, R5 ;  /* 0x0000000513057221 */ /* 0x002fe40000010000 */
[----:B------:R-:W-:Y:S02]  /*10130*/  FADD.FTZ R4, R11, R4 ;  /* 0x000000040b047221 */ /* 0x000fe40000010000 */
[----:B------:R-:W-:Y:S02]  /*10140*/  FADD.FTZ R2, R40, R2 ;  /* 0x0000000228027221 */ /* 0x000fe40000010000 */
[----:B------:R-:W-:Y:S02]  /*10150*/  FADD.FTZ R0, R23, R0 ;  /* 0x0000000017007221 */ /* 0x000fe40000010000 */
[----:B--2---:R-:W-:-:S02]  /*10160*/  FADD.FTZ R5, R18, R5 ;  /* 0x0000000512057221 */ /* 0x004fc40000010000 */
[----:B------:R-:W-:Y:S02]  /*10170*/  FADD.FTZ R4, R10, R4 ;  /* 0x000000040a047221 */ /* 0x000fe40000010000 */
[----:B------:R-:W-:Y:S02]  /*10180*/  FADD.FTZ R2, R27, R2 ;  /* 0x000000021b027221 */ /* 0x000fe40000010000 */
[----:B------:R-:W-:Y:S02]  /*10190*/  FADD.FTZ R0, R22, R0 ;  /* 0x0000000016007221 */ /* 0x000fe40000010000 */
[----:B------:R-:W-:Y:S02]  /*101a0*/  FADD.FTZ R5, R17, R5 ;  /* 0x0000000511057221 */ /* 0x000fe40000010000 */
[----:B------:R-:W-:Y:S02]  /*101b0*/  FADD.FTZ R4, R9, R4 ;  /* 0x0000000409047221 */ /* 0x000fe40000010000 */
[----:B------:R-:W-:-:S02]  /*101c0*/  FADD.FTZ R2, R26, R2 ;  /* 0x000000021a027221 */ /* 0x000fc40000010000 */
[----:B----4-:R-:W-:Y:S01]  /*101d0*/  FADD.FTZ R0, R21, R0 ;  /* 0x0000000015007221 */ /* 0x010fe20000010000 */
[----:B------:R3:W-:Y:S01]  /*101e0*/  STL [R1+0x34], R5 ;  /* 0x0000340501007387 */ /* 0x0007e20000100800 */
[----:B------:R-:W-:-:S03]  /*101f0*/  UISETP.GE.AND UP0, UPT, UR8, 0x3, UPT ;  /* 0x000000030800788c */ /* 0x000fc6000bf06270 */
[----:B------:R3:W-:Y:S04]  /*10200*/  STL [R1+0x40], R4 ;  /* 0x0000400401007387 */ /* 0x0007e80000100800 */
[----:B------:R3:W-:Y:S04]  /*10210*/  STL [R1+0x44], R2 ;  /* 0x0000440201007387 */ /* 0x0007e80000100800 */
[----:B------:R3:W-:Y:S01]  /*10220*/  STL [R1+0x48], R0 ;  /* 0x0000480001007387 */ /* 0x0007e20000100800 */
[----:B------:R-:W-:Y:S02]  /*10230*/  PLOP3.LUT P0, PT, PT, PT, UP0, 0x80, 0x0 ;  /* 0x000000000000781c */ /* 0x000fe40003f0f008 */
        /* <DEDUP_REMOVED lines=8> */
[----:B------:R-:W-:Y:S01]  /*102c0*/  HMMA.16816.F32.BF16 R172, R200, R148, R100 ;  /* 0x00000094c8ac723c */ /* 0x000fe20000041864 */
[----:B------:R-:W-:Y:S01]  /*102d0*/  @UP0 UIADD3 UR8, UR8, -0x3, URZ ;  /* 0xfffffffd08080890 */ /* 0x000fe2000fffe03f */
[----:B------:R-:W-:Y:S01]  /*102e0*/  IMAD.MOV.U32 R135, RZ, RZ, R138 ;  /* 0x000000ffff877224 */ /* 0x000fe200078e008a */
[----:B------:R-:W-:-:S05]  /*102f0*/  MOV R136, R204 ;  /* 0x000000cc00887202 */ /* 0x000fca0000000f00 */
[----:B------:R-:W-:Y:S01]  /*10300*/  HMMA.16816.F32.BF16 R176, R200, R150, R88 ;  /* 0x00000096c8b0723c */ /* 0x000fe20000041858 */
[----:B------:R-:W-:Y:S01]  /*10310*/  MOV R3, R133 ;  /* 0x0000008500037202 */ /* 0x000fe20000000f00 */
[----:B------:R-:W-:Y:S01]  /*10320*/  @P0 IMAD.MOV.U32 R135, RZ, RZ, R138 ;  /* 0x000000ffff870224 */ /* 0x000fe200078e008a */
[----:B------:R-:W-:-:S05]  /*10330*/  MOV R134, R137 ;  /* 0x0000008900867202 */ /* 0x000fca0000000f00 */
[----:B------:R-:W-:Y:S01]  /*10340*/  HMMA.16816.F32.BF16 R180, R200, R144, R84 ;  /* 0x00000090c8b4723c */ /* 0x000fe20000041854 */
[----:B------:R-:W-:Y:S02]  /*10350*/  @P0 MOV R136, R204 ;  /* 0x000000cc00880202 */ /* 0x000fe40000000f00 */
[----:B------:R-:W-:-:S05]  /*10360*/  @P0 MOV R3, R133 ;  /* 0x0000008500030202 */ /* 0x000fca0000000f00 */
[----:B------:R-:W-:Y:S01]  /*10370*/  HMMA.16816.F32.BF16 R184, R200, R146, R80 ;  /* 0x00000092c8b8723c */ /* 0x000fe20000041850 */
[----:B------:R-:W-:-:S07]  /*10380*/  @P0 MOV R134, R137 ;  /* 0x0000008900860202 */ /* 0x000fce0000000f00 */
        /* <DEDUP_REMOVED lines=12> */
[----:B------:R-:W-:Y:S11]  /*10450*/  @P0 BRA `(.L_x_26) ;  /* 0x0000001000000947 */ /* 0x000ff60003800000 */
.L_x_24:
[----:B---34-:R-:W-:-:S12]  /*10460*/  UIADD3 UR8, UR18, -0x1, URZ ;  /* 0xffffffff12087890 */ /* 0x018fd8000fffe03f */
.L_x_26:
[----:B---3--:R-:W-:-:S13]  /*10470*/  ISETP.LE.AND P0, PT, RZ, UR8, PT ;  /* 0x00000008ff007c0c */ /* 0x008fda000bf03270 */
[----:B------:R-:W-:Y:S05]  /*10480*/  @!P0 BRA `(.L_x_27) ;  /* 0x00004b8000008947 */ /* 0x000fea0003800000 */
[----:B------:R-:W2:Y:S01]  /*10490*/  LDL.LU.64 R6, [R1+0xa0] ;  /* 0x0000a00001067983 */ /* 0x000ea20000300a00 */
[----:B------:R-:W-:Y:S01]  /*104a0*/  MOV R138, R3 ;  /* 0x00000003008a7202 */ /* 0x000fe20000000f00 */
[----:B------:R-:W-:Y:S01]  /*104b0*/  ULDC.64 UR6, c[0x0][0x198] ;  /* 0x0000660000067ab9 */ /* 0x000fe20000000a00 */
[----:B------:R-:W-:Y:S01]  /*104c0*/  IMAD.MOV.U32 R133, RZ, RZ, R135 ;  /* 0x000000ffff857224 */ /* 0x000fe200078e0087 */
[----:B------:R-:W3:Y:S01]  /*104d0*/  LDL.LU.64 R4, [R1+0xa8] ;  /* 0x0000a80001047983 */ /* 0x000ee20000300a00 */
[----:B------:R-:W-:Y:S01]  /*104e0*/  IMAD.MOV.U32 R132, RZ, RZ, R136 ;  /* 0x000000ffff847224 */ /* 0x000fe200078e0088 */
[----:B------:R-:W-:Y:S01]  /*104f0*/  ULDC.64 UR4, c[0x0][0x1a0] ;  /* 0x0000680000047ab9 */ /* 0x000fe20000000a00 */
[----:B------:R-:W-:Y:S01]  /*10500*/  IMAD.MOV.U32 R137, RZ, RZ, R134 ;  /* 0x000000ffff897224 */ /* 0x000fe200078e0086 */
[----:B------:R-:W-:Y:S02]  /*10510*/  USHF.L.U64.HI UR7, UR6, 0x5, UR7 ;  /* 0x0000000506077899 */ /* 0x000fe40008010207 */
[----:B------:R-:W-:-:S02]  /*10520*/  USHF.L.U64.HI UR12, UR4, 0x5, UR5 ;  /* 0x00000005040c7899 */ /* 0x000fc40008010205 */
[----:B------:R-:W-:Y:S02]  /*10530*/  USHF.L.U32 UR13, UR4, 0x5, URZ ;  /* 0x00000005040d7899 */ /* 0x000fe4000800063f */
[----:B------:R-:W-:Y:S01]  /*10540*/  USHF.L.U32 UR6, UR6, 0x5, URZ ;  /* 0x0000000506067899 */ /* 0x000fe2000800063f */
[----:B--2---:R-:W-:Y:S02]  /*10550*/  MOV R3, R7 ;  /* 0x0000000700037202 */ /* 0x004fe40000000f00 */
[----:B---3--:R-:W-:-:S05]  /*10560*/  MOV R2, R4 ;  /* 0x0000000400027202 */ /* 0x008fca0000000f00 */
[----:B------:R1:W-:Y:S01]  /*10570*/  STL.64 [R1+0x50], R2 ;  /* 0x0000500201007387 */ /* 0x0003e20000100a00 */
[----:B------:R-:W-:Y:S05]  /*10580*/  BRA `(.L_x_28) ;  /* 0x000002b000007947 */ /* 0x000fea0003800000 */
.L_x_30:
[----:B------:R-:W2:Y:S01]  /*10590*/  LDL.64 R238, [R1+0x90] ;  /* 0x0000900001ee7983 */ /* 0x000ea20000100a00 */
[----:B------:R-:W-:Y:S02]  /*105a0*/  ULDC.64 UR4, c[0x0][0x198] ;  /* 0x0000660000047ab9 */ /* 0x000fe40000000a00 */
[----:B------:R-:W-:Y:S01]  /*105b0*/  UIADD3 UR18, UR8, -0x1, URZ ;  /* 0xffffffff08127890 */ /* 0x000fe2000fffe03f */
[----:B------:R-:W3:Y:S03]  /*105c0*/  LDL.64 R236, [R1+0x88] ;  /* 0x0000880001ec7983 */ /* 0x000ee60000100a00 */
[----:B------:R-:W-:Y:S02]  /*105d0*/  USHF.R.S32.HI UR15, URZ, 0x1f, UR18 ;  /* 0x0000001f3f0f7899 */ /* 0x000fe40008011412 */
[----:B------:R-:W-:Y:S02]  /*105e0*/  UIMAD.WIDE.U32 UR20, UR18, UR4, URZ ;  /* 0x00000004121472a5 */ /* 0x000fe4000f8e003f */
[----:B------:R-:W-:Y:S04]  /*105f0*/  UIMAD UR15, UR15, UR4, URZ ;  /* 0x000000040f0f72a4 */ /* 0x000fe8000f8e023f */
[----:B------:R-:W-:Y:S01]  /*10600*/  UIMAD UR15, UR18, UR5, UR15 ;  /* 0x00000005120f72a4 */ /* 0x000fe2000f8e020f */
[----:B------:R-:W-:Y:S02]  /*10610*/  IMAD.U32 R0, RZ, RZ, UR20 ;  /* 0x00000014ff007e24 */ /* 0x000fe4000f8e00ff */
[----:B------:R-:W-:Y:S01]  /*10620*/  IMAD.U32 R134, RZ, RZ, UR20 ;  /* 0x00000014ff867e24 */ /* 0x000fe2000f8e00ff */
[----:B------:R-:W-:Y:S06]  /*10630*/  UIADD3 UR15, UR21, UR15, URZ ;  /* 0x0000000f150f7290 */ /* 0x000fec000fffe03f */
[----:B------:R-:W-:Y:S01]  /*10640*/  IMAD.U32 R3, RZ, RZ, UR15 ;  /* 0x0000000fff037e24 */ /* 0x000fe2000f8e00ff */
        /* <DEDUP_REMOVED lines=31> */
.L_x_28:
[----:B------:R-:W2:Y:S01]  /*10840*/  LDL.64 R4, [R1+0x50] ;  /* 0x0000500001047983 */ /* 0x000ea20000100a00 */
[----:B------:R-:W-:Y:S04]  /*10850*/  DEPBAR.LE SB0, 0x0 ;  /* 0x000080000000791a */ /* 0x000fe80000000000 */
[----:B------:R-:W-:Y:S01]  /*10860*/  USHF.R.S32.HI UR5, URZ, 0x1f, UR8 ;  /* 0x0000001f3f057899 */ /* 0x000fe20008011408 */
[----:B------:R-:W-:Y:S01]  /*10870*/  BAR.SYNC.DEFER_BLOCKING 0x0 ;  /* 0x0000000000007b1d */ /* 0x000fe20000010000 */
[----:B------:R-:W-:Y:S01]  /*10880*/  UIMAD UR4, UR11, UR8, URZ ;  /* 0x000000080b0472a4 */ /* 0x000fe2000f8e023f */
[----:B-1----:R-:W-:Y:S03]  /*10890*/  IMAD.U32 R2, RZ, RZ, UR8 ;  /* 0x00000008ff027e24 */ /* 0x002fe6000f8e00ff */
[----:B------:R-:W-:Y:S01]  /*108a0*/  UIMAD UR4, UR5, UR14, UR4 ;  /* 0x0000000e050472a4 */ /* 0x000fe2000f8e0204 */
[----:B--2---:R-:W-:Y:S05]  /*108b0*/  IMAD.WIDE.U32 R2, R2, UR14, R4 ;  /* 0x0000000e02027c25 */ /* 0x004fea000f8e0004 */
[C---:B------:R-:W-:Y:S02]  /*108c0*/  LEA R4, P0, R2.reuse, c[0x0][0x170], 0x1 ;  /* 0x00005c0002047a11 */ /* 0x040fe400078008ff */
[----:B------:R-:W-:Y:S04]  /*108d0*/  IADD3 R0, R3, UR4, RZ ;  /* 0x0000000403007c10 */ /* 0x000fe8000fffe0ff */
[----:B------:R-:W-:Y:S02]  /*108e0*/  LEA.HI.X R5, R2, c[0x0][0x174], R0, 0x1, P0 ;  /* 0x00005d0002057a11 */ /* 0x000fe400000f0c00 */
[----:B------:R-:W-:Y:S03]  /*108f0*/  IADD3 R2, P0, R4, UR13, RZ ;  /* 0x0000000d04027c10 */ /* 0x000fe6000ff1e0ff */
[----:B------:R-:W-:Y:S01]  /*10900*/  @!PT LDS RZ, [RZ] ;  /* 0x00000000fffff984 */ /* 0x000fe20000000800 */
[----:B------:R-:W-:Y:S01]  /*10910*/  @!PT LDS RZ, [RZ] ;  /* 0x00000000fffff984 */ /* 0x000fe20000000800 */
[----:B------:R-:W-:Y:S01]  /*10920*/  @!PT LDS RZ, [RZ] ;  /* 0x00000000fffff984 */ /* 0x000fe20000000800 */
[----:B------:R1:W-:Y:S01]  /*10930*/  LDGSTS.E.BYPASS.LTC128B.128 [R234+0x8000], [R4.64] ;  /* 0x0800000004ea7fae */ /* 0x0003e2000b901d50 */
[----:B------:R-:W-:Y:S02]  /*10940*/  IADD3.X R3, R5, UR12, RZ, P0, !PT ;  /* 0x0000000c05037c10 */ /* 0x000fe400087fe4ff */
[----:B------:R-:W-:Y:S04]  /*10950*/  IADD3 R12, P0, R2, UR13, RZ ;  /* 0x0000000d020c7c10 */ /* 0x000fe8000ff1e0ff */
[----:B------:R-:W-:Y:S01]  /*10960*/  IADD3.X R13, R3, UR12, RZ, P0, !PT ;  /* 0x0000000c030d7c10 */ /* 0x000fe200087fe4ff */
[----:B------:R2:W-:Y:S01]  /*10970*/  LDGSTS.E.BYPASS.LTC128B.128 [R234+0x8800], [R2.64] ;  /* 0x0880000002ea7fae */ /* 0x0005e2000b901d50 */
[----:B------:R-:W-:Y:S04]  /*10980*/  IADD3 R10, P0, R12, UR13, RZ ;  /* 0x0000000d0c0a7c10 */ /* 0x000fe8000ff1e0ff */
[----:B------:R-:W-:Y:S02]  /*10990*/  IADD3.X R11, R13, UR12, RZ, P0, !PT ;  /* 0x0000000c0d0b7c10 */ /* 0x000fe400087fe4ff */
[----:B------:R-:W-:Y:S01]  /*109a0*/  IADD3 R8, P0, R10, UR13, RZ ;  /* 0x0000000d0a087c10 */ /* 0x000fe2000ff1e0ff */
[----:B------:R3:W-:Y:S03]  /*109b0*/  LDGSTS.E.BYPASS.LTC128B.128 [R234+0x9000], [R12.64] ;  /* 0x090000000cea7fae */ /* 0x0007e6000b901d50 */
[----:B------:R-:W-:Y:S02]  /*109c0*/  IADD3.X R9, R11, UR12, RZ, P0, !PT ;  /* 0x0000000c0b097c10 */ /* 0x000fe400087fe4ff */
[----:B------:R-:W-:Y:S03]  /*109d0*/  IADD3 R6, P0, R8, UR13, RZ ;  /* 0x0000000d08067c10 */ /* 0x000fe6000ff1e0ff */
[----:B------:R4:W-:Y:S01]  /*109e0*/  LDGSTS.E.BYPASS.LTC128B.128 [R234+0x9800], [R10.64] ;  /* 0x098000000aea7fae */ /* 0x0009e2000b901d50 */
[----:B------:R-:W-:Y:S07]  /*109f0*/  IADD3.X R7, R9, UR12, RZ, P0, !PT ;  /* 0x0000000c09077c10 */ /* 0x000fee00087fe4ff */
[----:B------:R4:W-:Y:S01]  /*10a00*/  LDGSTS.E.BYPASS.LTC128B.128 [R234+0xa000], [R8.64] ;  /* 0x0a00000008ea7fae */ /* 0x0009e2000b901d50 */
[----:B--2---:R-:W-:Y:S04]  /*10a10*/  IADD3 R2, P0, R6, UR13, RZ ;  /* 0x0000000d06027c10 */ /* 0x004fe8000ff1e0ff */
[----:B------:R-:W-:Y:S03]  /*10a20*/  IADD3.X R3, R7, UR12, RZ, P0, !PT ;  /* 0x0000000c07037c10 */ /* 0x000fe600087fe4ff */
[----:B------:R2:W-:Y:S01]  /*10a30*/  LDGSTS.E.BYPASS.LTC128B.128 [R234+0xa800], [R6.64] ;  /* 0x0a80000006ea7fae */ /* 0x0005e2000b901d50 */
[----:B-1----:R-:W-:Y:S04]  /*10a40*/  IADD3 R4, P0, R2, UR13, RZ ;  /* 0x0000000d02047c10 */ /* 0x002fe8000ff1e0ff */
[----:B------:R-:W-:Y:S02]  /*10a50*/  IADD3.X R5, R3, UR12, RZ, P0, !PT ;  /* 0x0000000c03057c10 */ /* 0x000fe400087fe4ff */
[----:B------:R-:W-:Y:S01]  /*10a60*/  ISETP.LT.AND P0, PT, RZ, UR8, PT ;  /* 0x00000008ff007c0c */ /* 0x000fe2000bf01270 */
[----:B------:R1:W-:Y:S08]  /*10a70*/  LDGSTS.E.BYPASS.LTC128B.128 [R234+0xb000], [R2.64] ;  /* 0x0b00000002ea7fae */ /* 0x0003f0000b901d50 */
[----:B------:R2:W-:Y:S08]  /*10a80*/  LDGSTS.E.BYPASS.LTC128B.128 [R234+0xb800], [R4.64] ;  /* 0x0b80000004ea7fae */ /* 0x0005f0000b901d50 */
[----:B-----5:R-:W-:Y:S08]  /*10a90*/  LDSM.16.M88.4 R128, [R222] ;  /* 0x00000000de80783b */ /* 0x020ff00000000200 */
[----:B------:R-:W2:Y:S08]  /*10aa0*/  LDSM.16.M88.4 R16, [R139+0x4000] ;  /* 0x004000008b10783b */ /* 0x000eb00000000200 */
[----:B------:R-:W4:Y:S08]  /*10ab0*/  LDSM.16.M88.4 R124, [R222+0x2000] ;  /* 0x00200000de7c783b */ /* 0x000f300000000200 */
[----:B------:R-:W1:Y:S08]  /*10ac0*/  LDSM.16.M88.4 R32, [R139+0x4800] ;  /* 0x004800008b20783b */ /* 0x000e700000000200 */
[----:B------:R-:W0:Y:S08]  /*10ad0*/  LDGDEPBAR ;  /* 0x00000000000079af */ /* 0x000e300000000000 */
[----:B------:R-:W1:Y:S01]  /*10ae0*/  LDSM.16.M88.4 R48, [R139+0x5000] ;  /* 0x005000008b30783b */ /* 0x000e620000000200 */
[-C--:B--2---:R-:W-:Y:S07]  /*10af0*/  HMMA.16816.F32.BF16 R4, R128, R16.reuse, RZ ;  /* 0x000000108004723c */ /* 0x084fee00000418ff */
[----:B------:R-:W2:Y:S01]  /*10b00*/  LDSM.16.M88.4 R64, [R139+0x5800] ;  /* 0x005800008b40783b */ /* 0x000ea20000000200 */
[C---:B----4-:R-:W-:Y:S07]  /*10b10*/  HMMA.16816.F32.BF16 R8, R124.reuse, R16, RZ ;  /* 0x000000107c08723c */ /* 0x050fee00000418ff */
[----:B------:R-:W4:Y:S01]  /*10b20*/  LDSM.16.M88.4 R80, [R139+0x6000] ;  /* 0x006000008b50783b */ /* 0x000f220000000200 */
[-C--:B---3--:R-:W-:Y:S07]  /*10b30*/  HMMA.16816.F32.BF16 R12, R124, R18.reuse, RZ ;  /* 0x000000127c0c723c */ /* 0x088fee00000418ff */
[----:B------:R-:W3:Y:S01]  /*10b40*/  LDSM.16.M88.4 R96, [R139+0x6800] ;  /* 0x006800008b60783b */ /* 0x000ee20000000200 */
[C---:B------:R-:W-:Y:S07]  /*10b50*/  HMMA.16816.F32.BF16 R16, R128.reuse, R18, RZ ;  /* 0x000000128010723c */ /* 0x040fee00000418ff */
[----:B------:R-:W2:Y:S01]  /*10b60*/  LDSM.16.M88.4 R112, [R139+0x7000] ;  /* 0x007000008b70783b */ /* 0x000ea20000000200 */
[-C--:B-1----:R-:W-:Y:S07]  /*10b70*/  HMMA.16816.F32.BF16 R20, R128, R32.reuse, RZ ;  /* 0x000000208014723c */ /* 0x082fee00000418ff */
[----:B------:R-:W1:Y:S01]  /*10b80*/  LDSM.16.M88.4 R204, [R139+0x7800] ;  /* 0x007800008bcc783b */ /* 0x000e620000000200 */
[C---:B------:R-:W-:Y:S07]  /*10b90*/  HMMA.16816.F32.BF16 R24, R124.reuse, R32, RZ ;  /* 0x000000207c18723c */ /* 0x040fee00000418ff */
[----:B------:R-:W-:Y:S01]  /*10ba0*/  LDSM.16.M88.4 R208, [R225] ;  /* 0x00000000e1d0783b */ /* 0x000fe20000000200 */
[-C--:B------:R-:W-:Y:S07]  /*10bb0*/  HMMA.16816.F32.BF16 R28, R124, R34.reuse, RZ ;  /* 0x000000227c1c723c */ /* 0x080fee00000418ff */
[----:B------:R-:W1:Y:S01]  /*10bc0*/  LDSM.16.M88.4 R212, [R221+0x4000] ;  /* 0x00400000ddd4783b */ /* 0x000e620000000200 */
        /* <DEDUP_REMOVED lines=24> */
[----:B------:R-:W-:Y:S01]  /*10d50*/  HMMA.16816.F32.BF16 R128, R128, R206, RZ ;  /* 0x000000ce8080723c */ /* 0x000fe200000418ff */
[----:B------:R-:W1:Y:S07]  /*10d60*/  LDSM.16.M88.4 R204, [R225+0x2000] ;  /* 0x00200000e1cc783b */ /* 0x000e6e0000000200 */
[-C--:B------:R-:W-:Y:S08]  /*10d70*/  HMMA.16816.F32.BF16 R4, R208, R212.reuse, R4 ;  /* 0x000000d4d004723c */ /* 0x080ff00000041804 */
[C---:B-1----:R-:W-:Y:S08]  /*10d80*/  HMMA.16816.F32.BF16 R8, R204.reuse, R212, R8 ;  /* 0x000000d4cc08723c */ /* 0x042ff00000041808 */
[-C--:B------:R-:W-:Y:S08]  /*10d90*/  HMMA.16816.F32.BF16 R12, R204, R214.reuse, R12 ;  /* 0x000000d6cc0c723c */ /* 0x080ff0000004180c */
[C---:B------:R-:W-:Y:S01]  /*10da0*/  HMMA.16816.F32.BF16 R16, R208.reuse, R214, R16 ;  /* 0x000000d6d010723c */ /* 0x040fe20000041810 */
[----:B------:R-:W1:Y:S07]  /*10db0*/  LDSM.16.M88.4 R212, [R221+0x4800] ;  /* 0x00480000ddd4783b */ /* 0x000e6e0000000200 */
[-C--:B-1----:R-:W-:Y:S08]  /*10dc0*/  HMMA.16816.F32.BF16 R20, R208, R212.reuse, R20 ;  /* 0x000000d4d014723c */ /* 0x082ff00000041814 */
[C---:B------:R-:W-:Y:S08]  /*10dd0*/  HMMA.16816.F32.BF16 R24, R204.reuse, R212, R24 ;  /* 0x000000d4cc18723c */ /* 0x040ff00000041818 */
        /* <DEDUP_REMOVED lines=30> */
[-C--:B------:R-:W-:Y:S01]  /*10fc0*/  HMMA.16816.F32.BF16 R124, R204, R214.reuse, R124 ;  /* 0x000000d6cc7c723c */ /* 0x080fe2000004187c */
[----:B------:R-:W-:Y:S07]  /*10fd0*/  LDSM.16.M88.4 R204, [R223] ;  /* 0x00000000dfcc783b */ /* 0x000fee0000000200 */
[----:B------:R-:W-:Y:S01]  /*10fe0*/  HMMA.16816.F32.BF16 R128, R208, R214, R128 ;  /* 0x000000d6d080723c */ /* 0x000fe20000041880 */
[----:B------:R-:W1:Y:S08]  /*10ff0*/  LDSM.16.M88.4 R208, [R226] ;  /* 0x00000000e2d0783b */ /* 0x000e700000000200 */
[----:B------:R-:W2:Y:S01]  /*11000*/  LDSM.16.M88.4 R212, [R223+0x2000] ;  /* 0x00200000dfd4783b */ /* 0x000ea20000000200 */
[-C--:B-1----:R-:W-:Y:S08]  /*11010*/  HMMA.16816.F32.BF16 R4, R204, R208.reuse, R4 ;  /* 0x000000d0cc04723c */ /* 0x082ff00000041804 */
[C---:B--2---:R-:W-:Y:S08]  /*11020*/  HMMA.16816.F32.BF16 R8, R212.reuse, R208, R8 ;  /* 0x000000d0d408723c */ /* 0x044ff00000041808 */
[-C--:B------:R-:W-:Y:S08]  /*11030*/  HMMA.16816.F32.BF16 R12, R212, R210.reuse, R12 ;  /* 0x000000d2d40c723c */ /* 0x080ff0000004180c */
[C---:B------:R-:W-:Y:S01]  /*11040*/  HMMA.16816.F32.BF16 R16, R204.reuse, R210, R16 ;  /* 0x000000d2cc10723c */ /* 0x040fe20000041810 */
[----:B------:R-:W1:Y:S07]  /*11050*/  LDSM.16.M88.4 R208, [R233] ;  /* 0x00000000e9d0783b */ /* 0x000e6e0000000200 */
[-C--:B-1----:R-:W-:Y:S08]  /*11060*/  HMMA.16816.F32.BF16 R20, R204, R208.reuse, R20 ;  /* 0x000000d0cc14723c */ /* 0x082ff00000041814 */
[C---:B------:R-:W-:Y:S08]  /*11070*/  HMMA.16816.F32.BF16 R24, R212.reuse, R208, R24 ;  /* 0x000000d0d418723c */ /* 0x040ff00000041818 */
        /* <DEDUP_REMOVED lines=69> */
[----:B------:R-:W1:Y:S01]  /*114d0*/  LDSM.16.M88.4 R204, [R220+0x3800] ;  /* 0x00380000dccc783b */ /* 0x000e620000000200 */
[----:B------:R-:W-:Y:S07]  /*114e0*/  DEPBAR.LE SB0, 0x0 ;  /* 0x000080000000791a */ /* 0x000fee0000000000 */
[----:B------:R-:W-:Y:S01]  /*114f0*/  BAR.SYNC.DEFER_BLOCKING 0x0 ;  /* 0x0000000000007b1d */ /* 0x000fe20000010000 */
[-C--:B-1----:R-:W-:Y:S08]  /*11500*/  HMMA.16816.F32.BF16 R116, R212, R204.reuse, R116 ;  /* 0x000000ccd474723c */ /* 0x082ff00000041874 */
[C---:B------:R-:W-:Y:S08]  /*11510*/  HMMA.16816.F32.BF16 R120, R208.reuse, R204, R120 ;  /* 0x000000ccd078723c */ /* 0x040ff00000041878 */
[-C--:B------:R-:W-:Y:S08]  /*11520*/  HMMA.16816.F32.BF16 R124, R208, R206.reuse, R124 ;  /* 0x000000ced07c723c */ /* 0x080ff0000004187c */
[----:B------:R-:W-:Y:S01]  /*11530*/  HMMA.16816.F32.BF16 R128, R212, R206, R128 ;  /* 0x000000ced480723c */ /* 0x000fe20000041880 */
[----:B------:R-:W-:-:S07]  /*11540*/  @P0 BRA `(.L_x_30) ;  /* 0xfffff04000000947 */ /* 0x000fce000383ffff */
.L_x_29:
[----:B------:R-:W-:Y:S01]  /*11550*/  FMNMX.FTZ R0, R4, R132, !PT ;  /* 0x0000008404007209 */ /* 0x000fe20007810000 */
[----:B------:R-:W-:Y:S03]  /*11560*/  UIADD3 UR8, UR8, -0x1, URZ ;  /* 0xffffffff08087890 */ /* 0x000fe6000fffe03f */
[----:B---3--:R-:W-:Y:S02]  /*11570*/  FMNMX.FTZ R2, R5, R0, !PT ;  /* 0x0000000005027209 */ /* 0x008fe40007810000 */
        /* <DEDUP_REMOVED lines=126> */
[----:B------:R-:W-:Y:S02]  /*11d60*/  FMNMX.FTZ R0, R127, R0, !PT ;  /* 0x000000007f007209 */ /* 0x000fe40007810000 */
[----:B------:R-:W-:Y:S01]  /*11d70*/  FMNMX.FTZ R134, R124, R2, !PT ;  /* 0x000000027c867209 */ /* 0x000fe20007810000 */
[----:B------:R-:W2:Y:S03]  /*11d80*/  SHFL.BFLY PT, R135, R3, 0x2, 0x1f ;  /* 0x0c401f0003877f89 */ /* 0x000ea600000e0000 */
[----:B------:R-:W-:Y:S05]  /*11d90*/  FMNMX.FTZ R134, R125, R134, !PT ;  /* 0x000000867d867209 */ /* 0x000fea0007810000 */
[----:B------:R-:W3:Y:S01]  /*11da0*/  SHFL.BFLY PT, R2, R0, 0x2, 0x1f ;  /* 0x0c401f0000027f89 */ /* 0x000ee200000e0000 */
[----:B-1----:R-:W-:Y:S07]  /*11db0*/  FMNMX.FTZ R136, R136, R205, !PT ;  /* 0x000000cd88887209 */ /* 0x002fee0007810000 */
[----:B------:R-:W1:Y:S01]  /*11dc0*/  SHFL.BFLY PT, R204, R134, 0x2, 0x1f ;  /* 0x0c401f0086cc7f89 */ /* 0x000e6200000e0000 */
[----:B------:R-:W-:Y:S02]  /*11dd0*/  FSETP.NEU.FTZ.AND P1, PT, R136, -INF , PT ;  /* 0xff8000008800780b */ /* 0x000fe40003f3d000 */
[----:B--2---:R-:W-:Y:S05]  /*11de0*/  FMNMX.FTZ R135, R3, R135, !PT ;  /* 0x0000008703877209 */ /* 0x004fea0007810000 */
[----:B------:R-:W2:Y:S01]  /*11df0*/  SHFL.BFLY PT, R206, R135, 0x1, 0x1f ;  /* 0x0c201f0087ce7f89 */ /* 0x000ea200000e0000 */
[----:B---3--:R-:W-:Y:S01]  /*11e00*/  FMNMX.FTZ R2, R0, R2, !PT ;  /* 0x0000000200027209 */ /* 0x008fe20007810000 */
[----:B------:R-:W-:Y:S04]  /*11e10*/  FADD.FTZ R0, -R136, R132 ;  /* 0x0000008488007221 */ /* 0x000fe80000010100 */
[----:B------:R-:W-:Y:S02]  /*11e20*/  FMUL.FTZ R0, R0, c[0x0][0x23c] ;  /* 0x00008f0000007a20 */ /* 0x000fe40000410000 */
[----:B------:R-:W3:Y:S02]  /*11e30*/  SHFL.BFLY PT, R3, R2, 0x1, 0x1f ;  /* 0x0c201f0002037f89 */ /* 0x000ee400000e0000 */
[----:B------:R4:W-:Y:S01]  /*11e40*/  MUFU.EX2 R132, R0 ;  /* 0x0000000000847308 */ /* 0x0009e20000000800 */
[----:B-1----:R-:W-:Y:S05]  /*11e50*/  FMNMX.FTZ R134, R134, R204, !PT ;  /* 0x000000cc86867209 */ /* 0x002fea0007810000 */
[----:B------:R-:W1:Y:S01]  /*11e60*/  SHFL.BFLY PT, R204, R134, 0x1, 0x1f ;  /* 0x0c201f0086cc7f89 */ /* 0x000e6200000e0000 */
[----:B--2---:R-:W-:Y:S02]  /*11e70*/  FMNMX.FTZ R135, R135, R206, !PT ;  /* 0x000000ce87877209 */ /* 0x004fe40007810000 */
[----:B---3--:R-:W-:Y:S03]  /*11e80*/  FMNMX.FTZ R3, R2, R3, !PT ;  /* 0x0000000302037209 */ /* 0x008fe60007810000 */
[----:B----4-:R-:W-:Y:S04]  /*11e90*/  FADD.FTZ R0, -R135, R133 ;  /* 0x0000008587007221 */ /* 0x010fe80000010100 */
[----:B------:R-:W-:Y:S01]  /*11ea0*/  FMUL.FTZ R0, R0, c[0x0][0x23c] ;  /* 0x00008f0000007a20 */ /* 0x000fe20000410000 */
[----:B-1----:R-:W-:Y:S03]  /*11eb0*/  FMNMX.FTZ R134, R134, R204, !PT ;  /* 0x000000cc86867209 */ /* 0x002fe60007810000 */
[----:B------:R1:W-:Y:S01]  /*11ec0*/  MUFU.EX2 R133, R0 ;  /* 0x0000000000857308 */ /* 0x0003e20000000800 */
[C---:B------:R-:W-:Y:S01]  /*11ed0*/  FSETP.NEU.FTZ.AND P2, PT, R134.reuse, -INF , PT ;  /* 0xff8000008600780b */ /* 0x040fe20003f5d000 */
[----:B-1----:R-:W-:Y:S02]  /*11ee0*/  FADD.FTZ R0, -R134, R137 ;  /* 0x0000008986007221 */ /* 0x002fe40000010100 */
[----:B------:R-:W-:Y:S02]  /*11ef0*/  FMUL.FTZ R137, R136, c[0x0][0x23c] ;  /* 0x00008f0088897a20 */ /* 0x000fe40000410000 */
[----:B------:R-:W-:Y:S03]  /*11f00*/  FMUL.FTZ R0, R0, c[0x0][0x23c] ;  /* 0x00008f0000007a20 */ /* 0x000fe60000410000 */
[----:B------:R-:W-:Y:S01]  /*11f10*/  FSEL R137, R137, RZ, P1 ;  /* 0x000000ff89897208 */ /* 0x000fe20000800000 */
[----:B------:R-:W-:Y:S01]  /*11f20*/  MUFU.EX2 R2, R0 ;  /* 0x0000000000027308 */ /* 0x000fe20000000800 */
[----:B------:R-:W-:Y:S03]  /*11f30*/  FSETP.NEU.FTZ.AND P1, PT, R135, -INF , PT ;  /* 0xff8000008700780b */ /* 0x000fe60003f3d000 */
[--C-:B------:R-:W-:Y:S02]  /*11f40*/  FFMA.FTZ R4, R4, c[0x0][0x23c], -R137.reuse ;  /* 0x00008f0004047a23 */ /* 0x100fe40000010889 */
[--C-:B------:R-:W-:Y:S02]  /*11f50*/  FFMA.FTZ R205, R32, c[0x0][0x23c], -R137.reuse ;  /* 0x00008f0020cd7a23 */ /* 0x100fe40000010889 */
[--C-:B------:R-:W-:Y:S02]  /*11f60*/  FFMA.FTZ R204, R33, c[0x0][0x23c], -R137.reuse ;  /* 0x00008f0021cc7a23 */ /* 0x100fe40000010889 */
[----:B------:R1:W-:Y:S01]  /*11f70*/  MUFU.EX2 R243, R4 ;  /* 0x0000000400f37308 */ /* 0x0003e20000000800 */
[--C-:B------:R-:W-:Y:S02]  /*11f80*/  FFMA.FTZ R5, R5, c[0x0][0x23c], -R137.reuse ;  /* 0x00008f0005057a23 */ /* 0x100fe40000010889 */
[--C-:B------:R-:W-:Y:S02]  /*11f90*/  FFMA.FTZ R214, R53, c[0x0][0x23c], -R137.reuse ;  /* 0x00008f0035d67a23 */ /* 0x100fe40000010889 */
[--C-:B------:R-:W-:Y:S02]  /*11fa0*/  FFMA.FTZ R53, R113, c[0x0][0x23c], -R137.reuse ;  /* 0x00008f0071357a23 */ /* 0x100fe40000010889 */
[--C-:B------:R-:W-:Y:S02]  /*11fb0*/  FFMA.FTZ R211, R36, c[0x0][0x23c], -R137.reuse ;  /* 0x00008f0024d37a23 */ /* 0x100fe40000010889 */
[--C-:B------:R-:W-:Y:S01]  /*11fc0*/  FFMA.FTZ R210, R37, c[0x0][0x23c], -R137.reuse ;  /* 0x00008f0025d27a23 */ /* 0x100fe20000010889 */
[----:B------:R2:W-:Y:S01]  /*11fd0*/  MUFU.EX2 R237, R5 ;  /* 0x0000000500ed7308 */ /* 0x0005e20000000800 */
[--C-:B------:R-:W-:Y:S02]  /*11fe0*/  FFMA.FTZ R16, R16, c[0x0][0x23c], -R137.reuse ;  /* 0x00008f0010107a23 */ /* 0x100fe40000010889 */
[--C-:B------:R-:W-:Y:S02]  /*11ff0*/  FFMA.FTZ R208, R49, c[0x0][0x23c], -R137.reuse ;  /* 0x00008f0031d07a23 */ /* 0x100fe40000010889 */
[--C-:B------:R-:W-:Y:S02]  /*12000*/  FFMA.FTZ R215, R52, c[0x0][0x23c], -R137.reuse ;  /* 0x00008f0034d77a23 */ /* 0x100fe40000010889 */
[--C-:B------:R-:W-:Y:S02]  /*12010*/  FFMA.FTZ R239, R69, c[0x0][0x23c], -R137.reuse ;  /* 0x00008f0045ef7a23 */ /* 0x100fe40000010889 */
[--C-:B------:R-:W-:Y:S01]  /*12020*/  FFMA.FTZ R69, R100, c[0x0][0x23c], -R137.reuse ;  /* 0x00008f0064457a23 */ /* 0x100fe20000010889 */
[----:B------:R-:W-:Y:S01]  /*12030*/  MUFU.EX2 R235, R16 ;  /* 0x0000001000eb7308 */ /* 0x000fe20000000800 */
[--C-:B------:R-:W-:Y:S02]  /*12040*/  FFMA.FTZ R17, R17, c[0x0][0x23c], -R137.reuse ;  /* 0x00008f0011117a23 */ /* 0x100fe40000010889 */
[--C-:B------:R-:W-:Y:S02]  /*12050*/  FFMA.FTZ R250, R97, c[0x0][0x23c], -R137.reuse ;  /* 0x00008f0061fa7a23 */ /* 0x100fe40000010889 */
[----:B-1----:R-:W-:Y:S02]  /*12060*/  FMUL.FTZ R4, R135, c[0x0][0x23c] ;  /* 0x00008f0087047a20 */ /* 0x002fe40000410000 */
[--C-:B------:R-:W-:Y:S02]  /*12070*/  FFMA.FTZ R238, R68, c[0x0][0x23c], -R137.reuse ;  /* 0x00008f0044ee7a23 */ /* 0x100fe40000010889 */
[----:B------:R-:W-:Y:S01]  /*12080*/  FFMA.FTZ R68, R128, c[0x0][0x23c], -R137 ;  /* 0x00008f0080447a23 */ /* 0x000fe20000010889 */
[----:B------:R-:W-:Y:S01]  /*12090*/  MUFU.EX2 R236, R17 ;  /* 0x0000001100ec7308 */ /* 0x000fe20000000800 */
[C---:B------:R-:W-:Y:S02]  /*120a0*/  FADD.FTZ R0, -R3.reuse, R138 ;  /* 0x0000008a03007221 */ /* 0x040fe40000010100 */
[C---:B------:R-:W-:Y:S01]  /*120b0*/  FMUL.FTZ R138, R3.reuse, c[0x0][0x23c] ;  /* 0x00008f00038a7a20 */ /* 0x040fe20000410000 */
[----:B--2---:R-:W-:Y:S01]  /*120c0*/  FSEL R5, R4, RZ, P1 ;  /* 0x000000ff04057208 */ /* 0x004fe20000800000 */
[----:B------:R-:W-:Y:S01]  /*120d0*/  FMUL.FTZ R4, R134, c[0x0][0x23c] ;  /* 0x00008f0086047a20 */ /* 0x000fe20000410000 */
[----:B------:R-:W-:Y:S01]  /*120e0*/  FSETP.NEU.FTZ.AND P1, PT, R3, -INF , PT ;  /* 0xff8000000300780b */ /* 0x000fe20003f3d000 */
[----:B------:R-:W-:Y:S02]  /*120f0*/  FMUL.FTZ R0, R0, c[0x0][0x23c] ;  /* 0x00008f0000007a20 */ /* 0x000fe40000410000 */
[--C-:B------:R-:W-:Y:S01]  /*12100*/  FFMA.FTZ R6, R6, c[0x0][0x23c], -R5.reuse ;  /* 0x00008f0006067a23 */ /* 0x100fe20000010805 */
[----:B------:R-:W-:Y:S01]  /*12110*/  MUFU.EX2 R205, R205 ;  /* 0x000000cd00cd7308 */ /* 0x000fe20000000800 */
[----:B------:R-:W-:Y:S01]  /*12120*/  FSEL R4, R4, RZ, P2 ;  /* 0x000000ff04047208 */ /* 0x000fe20001000000 */
[--C-:B------:R-:W-:Y:S01]  /*12130*/  FFMA.FTZ R36, R34, c[0x0][0x23c], -R5.reuse ;  /* 0x00008f0022247a23 */ /* 0x100fe20000010805 */
[----:B------:R-:W-:Y:S01]  /*12140*/  FSEL R138, R138, RZ, P1 ;  /* 0x000000ff8a8a7208 */ /* 0x000fe20000800000 */
[--C-:B------:R-:W-:Y:S02]  /*12150*/  FFMA.FTZ R37, R35, c[0x0][0x23c], -R5.reuse ;  /* 0x00008f0023257a23 */ /* 0x100fe40000010805 */
[--C-:B------:R-:W-:Y:S01]  /*12160*/  FFMA.FTZ R9, R9, c[0x0][0x23c], -R4.reuse ;  /* 0x00008f0009097a23 */ /* 0x100fe20000010804 */
[----:B------:R-:W1:Y:S01]  /*12170*/  LDSM.16.MT88.4 R32, [R216+0x8000] ;  /* 0x00800000d820783b */ /* 0x000e620000004200 */
[--C-:B------:R-:W-:Y:S02]  /*12180*/  FFMA.FTZ R52, R103, c[0x0][0x23c], -R5.reuse ;  /* 0x00008f0067347a23 */ /* 0x100fe40000010805 */
[----:B------:R-:W2:Y:S01]  /*12190*/  MUFU.EX2 R212, R6 ;  /* 0x0000000600d47308 */ /* 0x000ea20000000800 */
[--C-:B------:R-:W-:Y:S02]  /*121a0*/  FFMA.FTZ R97, R39, c[0x0][0x23c], -R5.reuse ;  /* 0x00008f0027617a23 */ /* 0x100fe40000010805 */
[----:B------:R-:W-:Y:S02]  /*121b0*/  FFMA.FTZ R73, R73, c[0x0][0x23c], -R4 ;  /* 0x00008f0049497a23 */ /* 0x000fe40000010804 */
[--C-:B------:R-:W-:Y:S02]  /*121c0*/  FFMA.FTZ R74, R74, c[0x0][0x23c], -R138.reuse ;  /* 0x00008f004a4a7a23 */ /* 0x100fe4000001088a */
[----:B------:R-:W-:Y:S02]  /*121d0*/  FFMA.FTZ R75, R75, c[0x0][0x23c], -R138 ;  /* 0x00008f004b4b7a23 */ /* 0x000fe4000001088a */
[--C-:B------:R-:W-:Y:S01]  /*121e0*/  FFMA.FTZ R113, R55, c[0x0][0x23c], -R5.reuse ;  /* 0x00008f0037717a23 */ /* 0x100fe20000010805 */
[----:B------:R-:W3:Y:S01]  /*121f0*/  MUFU.EX2 R6, R9 ;  /* 0x0000000900067308 */ /* 0x000ee20000000800 */
[--C-:B------:R-:W-:Y:S02]  /*12200*/  FFMA.FTZ R8, R8, c[0x0][0x23c], -R4.reuse ;  /* 0x00008f0008087a23 */ /* 0x100fe40000010804 */
[--C-:B------:R-:W-:Y:S02]  /*12210*/  FFMA.FTZ R7, R7, c[0x0][0x23c], -R5.reuse ;  /* 0x00008f0007077a23 */ /* 0x100fe40000010805 */
[--C-:B------:R-:W-:Y:S02]  /*12220*/  FFMA.FTZ R18, R18, c[0x0][0x23c], -R5.reuse ;  /* 0x00008f0012127a23 */ /* 0x100fe40000010805 */
[----:B------:R-:W-:Y:S02]  /*12230*/  FFMA.FTZ R19, R19, c[0x0][0x23c], -R5 ;  /* 0x00008f0013137a23 */ /* 0x000fe40000010805 */
[----:B------:R-:W-:Y:S01]  /*12240*/  FFMA.FTZ R13, R13, c[0x0][0x23c], -R4 ;  /* 0x00008f000d0d7a23 */ /* 0x000fe20000010804 */
[----:B------:R-:W-:Y:S01]  /*12250*/  MUFU.EX2 R7, R7 ;  /* 0x0000000700077308 */ /* 0x000fe20000000800 */
[--C-:B------:R-:W-:Y:S02]  /*12260*/  FFMA.FTZ R209, R48, c[0x0][0x23c], -R137.reuse ;  /* 0x00008f0030d17a23 */ /* 0x100fe40000010889 */
[--C-:B------:R-:W-:Y:S01]  /*12270*/  FFMA.FTZ R10, R10, c[0x0][0x23c], -R138.reuse ;  /* 0x00008f000a0a7a23 */ /* 0x100fe2000001088a */
[----:B--2---:R-:W-:Y:S01]  /*12280*/  MOV R49, R212 ;  /* 0x000000d400317202 */ /* 0x004fe20000000f00 */
[--C-:B------:R-:W-:Y:S02]  /*12290*/  FFMA.FTZ R212, R65, c[0x0][0x23c], -R137.reuse ;  /* 0x00008f0041d47a23 */ /* 0x100fe40000010889 */
[----:B------:R-:W-:Y:S02]  /*122a0*/  FFMA.FTZ R16, R116, c[0x0][0x23c], -R137 ;  /* 0x00008f0074107a23 */ /* 0x000fe40000010889 */
[----:B------:R-:W-:Y:S01]  /*122b0*/  FFMA.FTZ R116, R54, c[0x0][0x23c], -R5 ;  /* 0x00008f0036747a23 */ /* 0x000fe20000010805 */
[----:B------:R2:W-:Y:S01]  /*122c0*/  MUFU.EX2 R65, R8 ;  /* 0x0000000800417308 */ /* 0x0005e20000000800 */
[--C-:B------:R-:W-:Y:S01]  /*122d0*/  FFMA.FTZ R14, R14, c[0x0][0x23c], -R138.reuse ;  /* 0x00008f000e0e7a23 */ /* 0x100fe2000001088a */
[----:B------:R-:W-:Y:S01]  /*122e0*/  MOV R54, R16 ;  /* 0x0000001000367202 */ /* 0x000fe20000000f00 */
[----:B------:R-:W-:Y:S01]  /*122f0*/  FFMA.FTZ R15, R15, c[0x0][0x23c], -R138 ;  /* 0x00008f000f0f7a23 */ /* 0x000fe2000001088a */
[----:B---3--:R-:W-:Y:S01]  /*12300*/  MOV R55, R6 ;  /* 0x0000000600377202 */ /* 0x008fe20000000f00 */
[----:B------:R-:W-:Y:S01]  /*12310*/  FFMA.FTZ R207, R20, c[0x0][0x23c], -R137 ;  /* 0x00008f0014cf7a23 */ /* 0x000fe20000010889 */
[----:B------:R-:W3:Y:S01]  /*12320*/  LDL.LU R6, [R1+0x34] ;  /* 0x0000340001067983 */ /* 0x000ee20000300800 */
[--C-:B------:R-:W-:Y:S02]  /*12330*/  FFMA.FTZ R100, R38, c[0x0][0x23c], -R5.reuse ;  /* 0x00008f0026647a23 */ /* 0x100fe40000010805 */
[--C-:B------:R-:W-:Y:S01]  /*12340*/  FFMA.FTZ R247, R98, c[0x0][0x23c], -R5.reuse ;  /* 0x00008f0062f77a23 */ /* 0x100fe20000010805 */
[----:B------:R-:W-:Y:S01]  /*12350*/  MUFU.EX2 R20, R18 ;  /* 0x0000001200147308 */ /* 0x000fe20000000800 */
[----:B------:R-:W-:Y:S01]  /*12360*/  MOV R98, R49 ;  /* 0x0000003100627202 */ /* 0x000fe20000000f00 */
[----:B------:R-:W-:Y:S02]  /*12370*/  FFMA.FTZ R248, R99, c[0x0][0x23c], -R5 ;  /* 0x00008f0063f87a23 */ /* 0x000fe40000010805 */
[----:B------:R-:W-:Y:S01]  /*12380*/  FMUL.FTZ R9, R2, R173 ;  /* 0x000000ad02097220 */ /* 0x000fe20000410000 */
[----:B------:R-:W-:Y:S01]  /*12390*/  MOV R173, R55 ;  /* 0x0000003700ad7202 */ /* 0x000fe20000000f00 */
[----:B------:R-:W-:Y:S02]  /*123a0*/  FFMA.FTZ R249, R96, c[0x0][0x23c], -R137 ;  /* 0x00008f0060f97a23 */ /* 0x000fe40000010889 */
[--C-:B------:R-:W-:Y:S02]  /*123b0*/  FFMA.FTZ R96, R41, c[0x0][0x23c], -R4.reuse ;  /* 0x00008f0029607a23 */ /* 0x100fe40000010804 */
[----:B------:R-:W4:Y:S01]  /*123c0*/  MUFU.EX2 R48, R19 ;  /* 0x0000001300307308 */ /* 0x000f220000000800 */
[--C-:B------:R-:W-:Y:S02]  /*123d0*/  FFMA.FTZ R23, R23, c[0x0][0x23c], -R5.reuse ;  /* 0x00008f0017177a23 */ /* 0x100fe40000010805 */
[--C-:B------:R-:W-:Y:S01]  /*123e0*/  FFMA.FTZ R242, R86, c[0x0][0x23c], -R5.reuse ;  /* 0x00008f0056f27a23 */ /* 0x100fe20000010805 */
[----:B--2---:R-:W-:Y:S01]  /*123f0*/  MOV R8, R235 ;  /* 0x000000eb00087202 */ /* 0x004fe20000000f00 */
[--C-:B------:R-:W-:Y:S02]  /*12400*/  FFMA.FTZ R235, R82, c[0x0][0x23c], -R5.reuse ;  /* 0x00008f0052eb7a23 */ /* 0x100fe40000010805 */
[----:B------:R-:W-:Y:S02]  /*12410*/  FFMA.FTZ R244, R87, c[0x0][0x23c], -R5 ;  /* 0x00008f0057f47a23 */ /* 0x000fe40000010805 */
[--C-:B------:R-:W-:Y:S01]  /*12420*/  FFMA.FTZ R28, R28, c[0x0][0x23c], -R4.reuse ;  /* 0x00008f001c1c7a23 */ /* 0x100fe20000010804 */
[----:B------:R-:W-:Y:S01]  /*12430*/  MUFU.EX2 R17, R13 ;  /* 0x0000000d00117308 */ /* 0x000fe20000000800 */
[----:B------:R-:W-:Y:S01]  /*12440*/  FFMA.FTZ R240, R81, c[0x0][0x23c], -R137 ;  /* 0x00008f0051f07a23 */ /* 0x000fe20000010889 */
[----:B------:R-:W-:Y:S01]  /*12450*/  MOV R81, R236 ;  /* 0x000000ec00517202 */ /* 0x000fe20000000f00 */
[--C-:B------:R-:W-:Y:S02]  /*12460*/  FFMA.FTZ R236, R71, c[0x0][0x23c], -R5.reuse ;  /* 0x00008f0047ec7a23 */ /* 0x100fe40000010805 */
[----:B------:R-:W-:Y:S02]  /*12470*/  FFMA.FTZ R71, R115, c[0x0][0x23c], -R5 ;  /* 0x00008f0073477a23 */ /* 0x000fe40000010805 */
[--C-:B------:R-:W-:Y:S02]  /*12480*/  FFMA.FTZ R115, R76, c[0x0][0x23c], -R4.reuse ;  /* 0x00008f004c737a23 */ /* 0x100fe40000010804 */
[----:B------:R-:W-:Y:S01]  /*12490*/  FFMA.FTZ R76, R120, c[0x0][0x23c], -R4 ;  /* 0x00008f00784c7a23 */ /* 0x000fe20000010804 */
[----:B------:R-:W2:Y:S01]  /*124a0*/  MUFU.EX2 R0, R0 ;  /* 0x0000000000007308 */ /* 0x000ea20000000800 */
[--C-:B------:R-:W-:Y:S02]  /*124b0*/  FFMA.FTZ R246, R85, c[0x0][0x23c], -R137.reuse ;  /* 0x00008f0055f67a23 */ /* 0x100fe40000010889 */
[----:B------:R-:W-:Y:S01]  /*124c0*/  FFMA.FTZ R85, R112, c[0x0][0x23c], -R137 ;  /* 0x00008f0070557a23 */ /* 0x000fe20000010889 */
[----:B----4-:R-:W-:Y:S01]  /*124d0*/  MOV R99, R48 ;  /* 0x0000003000637202 */ /* 0x010fe20000000f00 */
[----:B------:R-:W-:Y:S02]  /*124e0*/  FFMA.FTZ R11, R11, c[0x0][0x23c], -R138 ;  /* 0x00008f000b0b7a23 */ /* 0x000fe4000001088a */
[--C-:B------:R-:W-:Y:S02]  /*124f0*/  FFMA.FTZ R112, R51, c[0x0][0x23c], -R5.reuse ;  /* 0x00008f0033707a23 */ /* 0x100fe40000010805 */
[----:B------:R-:W-:Y:S01]  /*12500*/  FFMA.FTZ R51, R118, c[0x0][0x23c], -R5 ;  /* 0x00008f0076337a23 */ /* 0x000fe20000010805 */
[----:B------:R2:W-:Y:S01]  /*12510*/  MUFU.EX2 R251, R10 ;  /* 0x0000000a00fb7308 */ /* 0x0005e20000000800 */
[--C-:B------:R-:W-:Y:S01]  /*12520*/  FFMA.FTZ R118, R88, c[0x0][0x23c], -R4.reuse ;  /* 0x00008f0058767a23 */ /* 0x100fe20000010804 */
[----:B------:R-:W-:Y:S01]  /*12530*/  MOV R88, R8 ;  /* 0x0000000800587202 */ /* 0x000fe20000000f00 */
[--C-:B------:R-:W-:Y:S02]  /*12540*/  FFMA.FTZ R12, R12, c[0x0][0x23c], -R4.reuse ;  /* 0x00008f000c0c7a23 */ /* 0x100fe40000010804 */
[--C-:B------:R-:W-:Y:S02]  /*12550*/  FFMA.FTZ R120, R125, c[0x0][0x23c], -R4.reuse ;  /* 0x00008f007d787a23 */ /* 0x100fe40000010804 */
[--C-:B------:R-:W-:Y:S02]  /*12560*/  FFMA.FTZ R29, R29, c[0x0][0x23c], -R4.reuse ;  /* 0x00008f001d1d7a23 */ /* 0x100fe40000010804 */
[--C-:B------:R-:W-:Y:S01]  /*12570*/  FFMA.FTZ R61, R61, c[0x0][0x23c], -R4.reuse ;  /* 0x00008f003d3d7a23 */ /* 0x100fe20000010804 */
[----:B------:R-:W4:Y:S01]  /*12580*/  MUFU.EX2 R8, R14 ;  /* 0x0000000e00087308 */ /* 0x000f220000000800 */
[----:B------:R-:W-:Y:S02]  /*12590*/  FFMA.FTZ R77, R77, c[0x0][0x23c], -R4 ;  /* 0x00008f004d4d7a23 */ /* 0x000fe40000010804 */
[C---:B------:R-:W-:Y:S02]  /*125a0*/  FMUL.FTZ R16, R132.reuse, R148 ;  /* 0x0000009484107220 */ /* 0x040fe40000410000 */
[C---:B------:R-:W-:Y:S02]  /*125b0*/  FMUL.FTZ R48, R132.reuse, R144 ;  /* 0x0000009084307220 */ /* 0x040fe40000410000 */
[C---:B------:R-:W-:Y:S02]  /*125c0*/  FMUL.FTZ R49, R132.reuse, R145 ;  /* 0x0000009184317220 */ /* 0x040fe40000410000 */
[----:B------:R-:W-:Y:S01]  /*125d0*/  FMUL.FTZ R41, R132, R157 ;  /* 0x0000009d84297220 */ /* 0x000fe20000410000 */
[----:B------:R-:W5:Y:S01]  /*125e0*/  MUFU.EX2 R125, R15 ;  /* 0x0000000f007d7308 */ /* 0x000f620000000800 */
[--C-:B------:R-:W-:Y:S01]  /*125f0*/  FFMA.FTZ R206, R21, c[0x0][0x23c], -R137.reuse ;  /* 0x00008f0015ce7a23 */ /* 0x100fe20000010889 */
[----:B------:R-:W-:Y:S01]  /*12600*/  MOV R157, R71 ;  /* 0x00000047009d7202 */ /* 0x000fe20000000f00 */
[--C-:B------:R-:W-:Y:S02]  /*12610*/  FFMA.FTZ R213, R64, c[0x0][0x23c], -R137.reuse ;  /* 0x00008f0040d57a23 */ /* 0x100fe40000010889 */
[----:B--2---:R-:W-:Y:S01]  /*12620*/  FMUL.FTZ R10, R0, R174 ;  /* 0x000000ae000a7220 */ /* 0x004fe20000410000 */
[----:B------:R-:W-:Y:S01]  /*12630*/  MOV R174, R54 ;  /* 0x0000003600ae7202 */ /* 0x000fe20000000f00 */
[----:B------:R-:W-:Y:S02]  /*12640*/  FMUL.FTZ R13, R2, R177 ;  /* 0x000000b1020d7220 */ /* 0x000fe40000410000 */
[--C-:B------:R-:W-:Y:S01]  /*12650*/  FFMA.FTZ R27, R27, c[0x0][0x23c], -R138.reuse ;  /* 0x00008f001b1b7a23 */ /* 0x100fe2000001088a */
[----:B------:R-:W-:Y:S01]  /*12660*/  MUFU.EX2 R64, R11 ;  /* 0x0000000b00407308 */ /* 0x000fe20000000800 */
[--C-:B------:R-:W-:Y:S02]  /*12670*/  FFMA.FTZ R30, R30, c[0x0][0x23c], -R138.reuse ;  /* 0x00008f001e1e7a23 */ /* 0x100fe4000001088a */
[--C-:B------:R-:W-:Y:S01]  /*12680*/  FFMA.FTZ R31, R31, c[0x0][0x23c], -R138.reuse ;  /* 0x00008f001f1f7a23 */ /* 0x100fe2000001088a */
[----:B----4-:R-:W-:Y:S01]  /*12690*/  MOV R148, R8 ;  /* 0x0000000800947202 */ /* 0x010fe20000000f00 */
[----:B------:R-:W-:Y:S01]  /*126a0*/  FMUL.FTZ R14, R0, R178 ;  /* 0x000000b2000e7220 */ /* 0x000fe20000410000 */
[----:B------:R-:W-:Y:S01]  /*126b0*/  MOV R178, R53 ;  /* 0x0000003500b27202 */ /* 0x000fe20000000f00 */
[----:B------:R-:W-:Y:S02]  /*126c0*/  FMUL.FTZ R8, R2, R172 ;  /* 0x000000ac02087220 */ /* 0x000fe40000410000 */
[----:B------:R-:W-:Y:S01]  /*126d0*/  FFMA.FTZ R42, R42, c[0x0][0x23c], -R138 ;  /* 0x00008f002a2a7a23 */ /* 0x000fe2000001088a */
[----:B------:R-:W2:Y:S01]  /*126e0*/  MUFU.EX2 R21, R12 ;  /* 0x0000000c00157308 */ /* 0x000ea20000000800 */
[----:B------:R-:W-:Y:S01]  /*126f0*/  FFMA.FTZ R241, R80, c[0x0][0x23c], -R137 ;  /* 0x00008f0050f17a23 */ /* 0x000fe20000010889 */
[----:B------:R-:W-:Y:S01]  /*12700*/  MOV R80, R237 ;  /* 0x000000ed00507202 */ /* 0x000fe20000000f00 */
[--C-:B------:R-:W-:Y:S01]  /*12710*/  FFMA.FTZ R237, R70, c[0x0][0x23c], -R5.reuse ;  /* 0x00008f0046ed7a23 */ /* 0x100fe20000010805 */
[----:B-----5:R-:W-:Y:S01]  /*12720*/  F2FP.BF16.PACK_AB R87, R125, R148 ;  /* 0x000000947d57723e */ /* 0x020fe200000010ff */
[----:B------:R-:W-:Y:S02]  /*12730*/  FFMA.FTZ R70, R119, c[0x0][0x23c], -R5 ;  /* 0x00008f0077467a23 */ /* 0x000fe40000010805 */
[--C-:B------:R-:W-:Y:S01]  /*12740*/  FFMA.FTZ R119, R89, c[0x0][0x23c], -R4.reuse ;  /* 0x00008f0059777a23 */ /* 0x100fe20000010804 */
[----:B------:R-:W-:Y:S01]  /*12750*/  MOV R89, R81 ;  /* 0x0000005100597202 */ /* 0x000fe20000000f00 */
[----:B------:R-:W-:Y:S01]  /*12760*/  FFMA.FTZ R19, R117, c[0x0][0x23c], -R137 ;  /* 0x00008f0075137a23 */ /* 0x000fe20000010889 */
[----:B------:R4:W-:Y:S01]  /*12770*/  MUFU.EX2 R145, R23 ;  /* 0x0000001700917308 */ /* 0x0009e20000000800 */
[--C-:B------:R-:W-:Y:S01]  /*12780*/  FFMA.FTZ R117, R66, c[0x0][0x23c], -R5.reuse ;  /* 0x00008f0042757a23 */ /* 0x100fe20000010805 */
[----:B------:R-:W-:Y:S01]  /*12790*/  F2FP.BF16.PACK_AB R82, R89, R88 ;  /* 0x000000585952723e */ /* 0x000fe200000010ff */
[--C-:B------:R-:W-:Y:S02]  /*127a0*/  FFMA.FTZ R66, R25, c[0x0][0x23c], -R4.reuse ;  /* 0x00008f0019427a23 */ /* 0x100fe40000010804 */
[----:B------:R-:W-:Y:S01]  /*127b0*/  FMUL.FTZ R25, R132, R161 ;  /* 0x000000a184197220 */ /* 0x000fe20000410000 */
[----:B------:R-:W-:Y:S01]  /*127c0*/  MOV R161, R7 ;  /* 0x0000000700a17202 */ /* 0x000fe20000000f00 */
[--C-:B------:R-:W-:Y:S02]  /*127d0*/  FFMA.FTZ R39, R114, c[0x0][0x23c], -R5.reuse ;  /* 0x00008f0072277a23 */ /* 0x100fe40000010805 */
[----:B------:R-:W-:Y:S01]  /*127e0*/  FFMA.FTZ R38, R131, c[0x0][0x23c], -R5 ;  /* 0x00008f0083267a23 */ /* 0x000fe20000010805 */
[----:B------:R-:W-:Y:S01]  /*127f0*/  MUFU.EX2 R144, R28 ;  /* 0x0000001c00907308 */ /* 0x000fe20000000800 */
[--C-:B------:R-:W-:Y:S01]  /*12800*/  FFMA.FTZ R114, R72, c[0x0][0x23c], -R4.reuse ;  /* 0x00008f0048727a23 */ /* 0x100fe20000010804 */
[----:B------:R-:W-:Y:S01]  /*12810*/  MOV R72, R17 ;  /* 0x0000001100487202 */ /* 0x000fe20000000f00 */
[----:B------:R-:W-:Y:S01]  /*12820*/  FMUL.FTZ R17, R132, R149 ;  /* 0x0000009584117220 */ /* 0x000fe20000410000 */
[----:B------:R-:W-:Y:S01]  /*12830*/  MOV R149, R20 ;  /* 0x0000001400957202 */ /* 0x000fe20000000f00 */
[--C-:B------:R-:W-:Y:S01]  /*12840*/  FFMA.FTZ R131, R93, c[0x0][0x23c], -R4.reuse ;  /* 0x00008f005d837a23 */ /* 0x100fe20000010804 */
[----:B------:R-:W-:Y:S01]  /*12850*/  MOV R93, R80 ;  /* 0x00000050005d7202 */ /* 0x000fe20000000f00 */
[----:B------:R-:W-:Y:S01]  /*12860*/  FMUL.FTZ R15, R0, R179 ;  /* 0x000000b3000f7220 */ /* 0x000fe20000410000 */
[----:B------:R-:W-:Y:S01]  /*12870*/  MOV R179, R52 ;  /* 0x0000003400b37202 */ /* 0x000fe20000000f00 */
[----:B------:R-:W-:Y:S01]  /*12880*/  FMUL.FTZ R20, R132, R164 ;  /* 0x000000a484147220 */ /* 0x000fe20000410000 */
[----:B------:R-:W-:Y:S01]  /*12890*/  MUFU.EX2 R207, R207 ;  /* 0x000000cf00cf7308 */ /* 0x000fe20000000800 */
[----:B------:R-:W5:Y:S01]  /*128a0*/  LDSM.16.MT88.4 R52, [R219+0x8000] ;  /* 0x00800000db34783b */ /* 0x000f620000004200 */
[----:B------:R-:W-:Y:S01]  /*128b0*/  F2FP.BF16.PACK_AB R80, R93, R243 ;  /* 0x000000f35d50723e */ /* 0x000fe200000010ff */
[----:B------:R-:W-:Y:S01]  /*128c0*/  FMUL.FTZ R7, R133, R171 ;  /* 0x000000ab85077220 */ /* 0x000fe20000410000 */
[----:B------:R-:W-:Y:S01]  /*128d0*/  F2FP.BF16.PACK_AB R81, R161, R98 ;  /* 0x00000062a151723e */ /* 0x000fe200000010ff */
[----:B------:R-:W-:Y:S01]  /*128e0*/  FFMA.FTZ R245, R84, c[0x0][0x23c], -R137 ;  /* 0x00008f0054f57a23 */ /* 0x000fe20000010889 */
[----:B--2---:R-:W-:Y:S01]  /*128f0*/  MOV R164, R21 ;  /* 0x0000001500a47202 */ /* 0x004fe20000000f00 */
[----:B------:R-:W-:Y:S01]  /*12900*/  FFMA.FTZ R84, R130, c[0x0][0x23c], -R5 ;  /* 0x00008f0082547a23 */ /* 0x000fe20000010805 */
[----:B------:R-:W-:Y:S01]  /*12910*/  MOV R172, R38 ;  /* 0x0000002600ac7202 */ /* 0x000fe20000000f00 */
[----:B------:R-:W-:Y:S01]  /*12920*/  FMUL.FTZ R21, R132, R165 ;  /* 0x000000a584157220 */ /* 0x000fe20000410000 */
[----:B------:R-:W-:Y:S01]  /*12930*/  MUFU.EX2 R206, R206 ;  /* 0x000000ce00ce7308 */ /* 0x000fe20000000800 */
[--C-:B------:R-:W-:Y:S01]  /*12940*/  FFMA.FTZ R18, R101, c[0x0][0x23c], -R137.reuse ;  /* 0x00008f0065127a23 */ /* 0x100fe20000010889 */
[----:B------:R-:W-:Y:S01]  /*12950*/  F2FP.BF16.PACK_AB R86, R72, R164 ;  /* 0x000000a44856723e */ /* 0x000fe200000010ff */
[----:B------:R-:W-:Y:S01]  /*12960*/  FFMA.FTZ R137, R129, c[0x0][0x23c], -R137 ;  /* 0x00008f0081897a23 */ /* 0x000fe20000010889 */
[----:B------:R-:W-:Y:S01]  /*12970*/  MOV R165, R120 ;  /* 0x0000007800a57202 */ /* 0x000fe20000000f00 */
[--C-:B------:R-:W-:Y:S01]  /*12980*/  FFMA.FTZ R129, R83, c[0x0][0x23c], -R5.reuse ;  /* 0x00008f0053817a23 */ /* 0x100fe20000010805 */
[----:B------:R-:W-:Y:S01]  /*12990*/  F2FP.BF16.PACK_AB R83, R99, R149 ;  /* 0x000000956353723e */ /* 0x000fe200000010ff */
[--C-:B------:R-:W-:Y:S01]  /*129a0*/  FFMA.FTZ R22, R22, c[0x0][0x23c], -R5.reuse ;  /* 0x00008f0016167a23 */ /* 0x100fe20000010805 */
[----:B------:R-:W-:Y:S01]  /*129b0*/  MOV R177, R18 ;  /* 0x0000001200b17202 */ /* 0x000fe20000000f00 */
[--C-:B------:R-:W-:Y:S01]  /*129c0*/  FFMA.FTZ R101, R50, c[0x0][0x23c], -R5.reuse ;  /* 0x00008f0032657a23 */ /* 0x100fe20000010805 */
[----:B------:R-:W-:Y:S01]  /*129d0*/  MUFU.EX2 R204, R204 ;  /* 0x000000cc00cc7308 */ /* 0x000fe20000000800 */
[--C-:B------:R-:W-:Y:S02]  /*129e0*/  FFMA.FTZ R128, R67, c[0x0][0x23c], -R5.reuse ;  /* 0x00008f0043807a23 */ /* 0x100fe40000010805 */
[--C-:B------:R-:W-:Y:S02]  /*129f0*/  FFMA.FTZ R67, R40, c[0x0][0x23c], -R4.reuse ;  /* 0x00008f0028437a23 */ /* 0x100fe40000010804 */
[----:B------:R-:W-:Y:S02]  /*12a00*/  FMUL.FTZ R40, R132, R156 ;  /* 0x0000009c84287220 */ /* 0x000fe40000410000 */
[----:B------:R-:W-:Y:S02]  /*12a10*/  FFMA.FTZ R252, R102, c[0x0][0x23c], -R5 ;  /* 0x00008f0066fc7a23 */ /* 0x000fe40000010805 */
[----:B------:R-:W-:Y:S01]  /*12a20*/  FMUL.FTZ R5, R132, R169 ;  /* 0x000000a984057220 */ /* 0x000fe20000410000 */
[----:B------:R-:W-:Y:S01]  /*12a30*/  MUFU.EX2 R211, R211 ;  /* 0x000000d300d37308 */ /* 0x000fe20000000800 */
[--C-:B------:R-:W-:Y:S02]  /*12a40*/  FFMA.FTZ R50, R24, c[0x0][0x23c], -R4.reuse ;  /* 0x00008f0018327a23 */ /* 0x100fe40000010804 */
[C---:B------:R-:W-:Y:S01]  /*12a50*/  FMUL.FTZ R24, R132.reuse, R160 ;  /* 0x000000a084187220 */ /* 0x040fe20000410000 */
[----:B------:R-:W-:Y:S01]  /*12a60*/  MOV R160, R64 ;  /* 0x0000004000a07202 */ /* 0x000fe20000000f00 */
[----:B------:R-:W-:Y:S02]  /*12a70*/  FMUL.FTZ R64, R132, R140 ;  /* 0x0000008c84407220 */ /* 0x000fe40000410000 */
[--C-:B------:R-:W-:Y:S02]  /*12a80*/  FFMA.FTZ R44, R44, c[0x0][0x23c], -R4.reuse ;  /* 0x00008f002c2c7a23 */ /* 0x100fe40000010804 */
[--C-:B------:R-:W-:Y:S01]  /*12a90*/  FFMA.FTZ R45, R45, c[0x0][0x23c], -R4.reuse ;  /* 0x00008f002d2d7a23 */ /* 0x100fe20000010804 */
[----:B------:R2:W-:Y:S01]  /*12aa0*/  MUFU.EX2 R120, R50 ;  /* 0x0000003200787308 */ /* 0x0005e20000000800 */
[--C-:B------:R-:W-:Y:S02]  /*12ab0*/  FFMA.FTZ R102, R56, c[0x0][0x23c], -R4.reuse ;  /* 0x00008f0038667a23 */ /* 0x100fe40000010804 */
[C---:B------:R-:W-:Y:S02]  /*12ac0*/  FMUL.FTZ R56, R132.reuse, R152 ;  /* 0x0000009884387220 */ /* 0x040fe40000410000 */
[--C-:B------:R-:W-:Y:S02]  /*12ad0*/  FFMA.FTZ R103, R57, c[0x0][0x23c], -R4.reuse ;  /* 0x00008f0039677a23 */ /* 0x100fe40000010804 */
[----:B------:R-:W-:Y:S01]  /*12ae0*/  FMUL.FTZ R57, R132, R153 ;  /* 0x0000009984397220 */ /* 0x000fe20000410000 */
[----:B------:R-:W-:Y:S01]  /*12af0*/  MOV R153, R70 ;  /* 0x0000004600997202 */ /* 0x000fe20000000f00 */
[--C-:B------:R-:W-:Y:S01]  /*12b00*/  FFMA.FTZ R60, R60, c[0x0][0x23c], -R4.reuse ;  /* 0x00008f003c3c7a23 */ /* 0x100fe20000010804 */
[----:B------:R1:W-:Y:S01]  /*12b10*/  MUFU.EX2 R152, R37 ;  /* 0x0000002500987308 */ /* 0x0003e20000000800 */
[--C-:B------:R-:W-:Y:S01]  /*12b20*/  FFMA.FTZ R130, R92, c[0x0][0x23c], -R4.reuse ;  /* 0x00008f005c827a23 */ /* 0x100fe20000010804 */
[----:B------:R-:W-:Y:S01]  /*12b30*/  MOV R92, R65 ;  /* 0x00000041005c7202 */ /* 0x000fe20000000f00 */
[----:B------:R-:W-:Y:S02]  /*12b40*/  FMUL.FTZ R65, R132, R141 ;  /* 0x0000008d84417220 */ /* 0x000fe40000410000 */
[--C-:B------:R-:W-:Y:S02]  /*12b50*/  FFMA.FTZ R104, R104, c[0x0][0x23c], -R4.reuse ;  /* 0x00008f0068687a23 */ /* 0x100fe40000010804 */
[--C-:B------:R-:W-:Y:S02]  /*12b60*/  FFMA.FTZ R105, R105, c[0x0][0x23c], -R4.reuse ;  /* 0x00008f0069697a23 */ /* 0x100fe40000010804 */
[--C-:B------:R-:W-:Y:S01]  /*12b70*/  FFMA.FTZ R108, R108, c[0x0][0x23c], -R4.reuse ;  /* 0x00008f006c6c7a23 */ /* 0x100fe20000010804 */
[----:B------:R-:W-:Y:S01]  /*12b80*/  MUFU.EX2 R140, R27 ;  /* 0x0000001b008c7308 */ /* 0x000fe20000000800 */
[--C-:B------:R-:W-:Y:S02]  /*12b90*/  FFMA.FTZ R109, R109, c[0x0][0x23c], -R4.reuse ;  /* 0x00008f006d6d7a23 */ /* 0x100fe40000010804 */
[--C-:B------:R-:W-:Y:S02]  /*12ba0*/  FFMA.FTZ R12, R121, c[0x0][0x23c], -R4.reuse ;  /* 0x00008f00790c7a23 */ /* 0x100fe40000010804 */
[----:B------:R-:W-:Y:S02]  /*12bb0*/  FFMA.FTZ R124, R124, c[0x0][0x23c], -R4 ;  /* 0x00008f007c7c7a23 */ /* 0x000fe40000010804 */
[----:B------:R-:W-:Y:S01]  /*12bc0*/  FMUL.FTZ R4, R132, R168 ;  /* 0x000000a884047220 */ /* 0x000fe20000410000 */
[----:B------:R-:W-:Y:S01]  /*12bd0*/  MOV R168, R84 ;  /* 0x0000005400a87202 */ /* 0x000fe20000000f00 */
[----:B------:R-:W-:Y:S01]  /*12be0*/  FMUL.FTZ R11, R0, R175 ;  /* 0x000000af000b7220 */ /* 0x000fe20000410000 */
[----:B------:R5:W3:Y:S01]  /*12bf0*/  MUFU.EX2 R121, R22 ;  /* 0x0000001600797308 */ /* 0x000ae20000000800 */
[----:B------:R-:W-:Y:S01]  /*12c00*/  F2FP.BF16.PACK_AB R84, R173, R92 ;  /* 0x0000005cad54723e */ /* 0x000fe200000010ff */
[C---:B------:R-:W-:Y:S01]  /*12c10*/  FMUL.FTZ R18, R133.reuse, R150 ;  /* 0x0000009685127220 */ /* 0x040fe20000410000 */
[----:B------:R-:W-:Y:S01]  /*12c20*/  MOV R175, R85 ;  /* 0x0000005500af7202 */ /* 0x000fe20000000f00 */
[C---:B----4-:R-:W-:Y:S01]  /*12c30*/  FMUL.FTZ R23, R133.reuse, R167 ;  /* 0x000000a785177220 */ /* 0x050fe20000410000 */
[----:B------:R-:W-:Y:S01]  /*12c40*/  F2FP.BF16.PACK_AB R85, R160, R251 ;  /* 0x000000fba055723e */ /* 0x000fe200000010ff */
[--C-:B------:R-:W-:Y:S01]  /*12c50*/  FFMA.FTZ R26, R26, c[0x0][0x23c], -R138.reuse ;  /* 0x00008f001a1a7a23 */ /* 0x100fe2000001088a */
[----:B------:R-:W-:Y:S01]  /*12c60*/  MOV R169, R12 ;  /* 0x0000000c00a97202 */ /* 0x000fe20000000f00 */
[C---:B------:R-:W-:Y:S01]  /*12c70*/  FMUL.FTZ R12, R2.reuse, R176 ;  /* 0x000000b0020c7220 */ /* 0x040fe20000410000 */
[----:B------:R-:W-:Y:S01]  /*12c80*/  MOV R176, R39 ;  /* 0x0000002700b07202 */ /* 0x000fe20000000f00 */
[C---:B--2---:R-:W-:Y:S01]  /*12c90*/  FMUL.FTZ R50, R133.reuse, R146 ;  /* 0x0000009285327220 */ /* 0x044fe20000410000 */
[----:B------:R-:W-:Y:S01]  /*12ca0*/  MOV R39, R19 ;  /* 0x0000001300277202 */ /* 0x000fe20000000f00 */
[C---:B------:R-:W-:Y:S01]  /*12cb0*/  FMUL.FTZ R19, R133.reuse, R151 ;  /* 0x0000009785137220 */ /* 0x040fe20000410000 */
[----:B------:R-:W-:Y:S01]  /*12cc0*/  MOV R156, R124 ;  /* 0x0000007c009c7202 */ /* 0x000fe20000000f00 */
[----:B------:R2:W-:Y:S01]  /*12cd0*/  MUFU.EX2 R151, R100 ;  /* 0x0000006400977308 */ /* 0x0005e20000000800 */
[----:B------:R-:W-:Y:S01]  /*12ce0*/  MOV R171, R39 ;  /* 0x0000002700ab7202 */ /* 0x000fe20000000f00 */
[----:B-1----:R-:W-:Y:S01]  /*12cf0*/  FMUL.FTZ R37, R2, R185 ;  /* 0x000000b902257220 */ /* 0x002fe20000410000 */
[----:B------:R-:W-:Y:S01]  /*12d00*/  MOV R167, R149 ;  /* 0x0000009500a77202 */ /* 0x000fe20000000f00 */
[C---:B------:R-:W-:Y:S01]  /*12d10*/  FMUL.FTZ R38, R0.reuse, R186 ;  /* 0x000000ba00267220 */ /* 0x040fe20000410000 */
[----:B------:R-:W-:Y:S01]  /*12d20*/  MOV R186, R179 ;  /* 0x000000b300ba7202 */ /* 0x000fe20000000f00 */
[----:B------:R-:W-:Y:S01]  /*12d30*/  FMUL.FTZ R39, R0, R187 ;  /* 0x000000bb00277220 */ /* 0x000fe20000410000 */
[----:B------:R-:W-:Y:S01]  /*12d40*/  MOV R187, R177 ;  /* 0x000000b100bb7202 */ /* 0x000fe20000000f00 */
[----:B------:R-:W-:Y:S01]  /*12d50*/  FMUL.FTZ R28, R2, R188 ;  /* 0x000000bc021c7220 */ /* 0x000fe20000410000 */
[----:B------:R-:W-:Y:S01]  /*12d60*/  MOV R188, R160 ;  /* 0x000000a000bc7202 */ /* 0x000fe20000000f00 */
[C---:B-----5:R-:W-:Y:S01]  /*12d70*/  FMUL.FTZ R22, R133.reuse, R166 ;  /* 0x000000a685167220 */ /* 0x060fe20000410000 */
[----:B------:R-:W-:Y:S01]  /*12d80*/  MOV R166, R164 ;  /* 0x000000a400a67202 */ /* 0x000fe20000000f00 */
[----:B------:R1:W-:Y:S01]  /*12d90*/  MUFU.EX2 R124, R26 ;  /* 0x0000001a007c7308 */ /* 0x0003e20000000800 */
[----:B------:R-:W-:Y:S01]  /*12da0*/  MOV R164, R168 ;  /* 0x000000a800a47202 */ /* 0x000fe20000000f00 */
[----:B------:R-:W-:Y:S01]  /*12db0*/  FMUL.FTZ R27, R133, R163 ;  /* 0x000000a3851b7220 */ /* 0x000fe20000410000 */
[----:B------:R-:W-:Y:S01]  /*12dc0*/  MOV R168, R68 ;  /* 0x0000004400a87202 */ /* 0x000fe20000000f00 */
[--C-:B------:R-:W-:Y:S01]  /*12dd0*/  FFMA.FTZ R43, R43, c[0x0][0x23c], -R138.reuse ;  /* 0x00008f002b2b7a23 */ /* 0x100fe2000001088a */
[----:B------:R-:W-:Y:S01]  /*12de0*/  MOV R185, R175 ;  /* 0x000000af00b97202 */ /* 0x000fe20000000f00 */
[--C-:B------:R-:W-:Y:S01]  /*12df0*/  FFMA.FTZ R46, R46, c[0x0][0x23c], -R138.reuse ;  /* 0x00008f002e2e7a23 */ /* 0x100fe2000001088a */
[----:B------:R-:W-:Y:S01]  /*12e00*/  MOV R177, R168 ;  /* 0x000000a800b17202 */ /* 0x000fe20000000f00 */
[--C-:B------:R-:W-:Y:S02]  /*12e10*/  FFMA.FTZ R47, R47, c[0x0][0x23c], -R138.reuse ;  /* 0x00008f002f2f7a23 */ /* 0x100fe4000001088a */
[----:B------:R4:W-:Y:S01]  /*12e20*/  MUFU.EX2 R141, R66 ;  /* 0x00000042008d7308 */ /* 0x0009e20000000800 */
[--C-:B------:R-:W-:Y:S01]  /*12e30*/  FFMA.FTZ R58, R58, c[0x0][0x23c], -R138.reuse ;  /* 0x00008f003a3a7a23 */ /* 0x100fe2000001088a */
[----:B--2---:R-:W-:Y:S01]  /*12e40*/  MOV R100, R173 ;  /* 0x000000ad00647202 */ /* 0x004fe20000000f00 */
[--C-:B------:R-:W-:Y:S02]  /*12e50*/  FFMA.FTZ R59, R59, c[0x0][0x23c], -R138.reuse ;  /* 0x00008f003b3b7a23 */ /* 0x100fe4000001088a */
[--C-:B------:R-:W-:Y:S02]  /*12e60*/  FFMA.FTZ R62, R62, c[0x0][0x23c], -R138.reuse ;  /* 0x00008f003e3e7a23 */ /* 0x100fe4000001088a */
[--C-:B------:R-:W-:Y:S02]  /*12e70*/  FFMA.FTZ R78, R78, c[0x0][0x23c], -R138.reuse ;  /* 0x00008f004e4e7a23 */ /* 0x100fe4000001088a */
[--C-:B------:R-:W-:Y:S01]  /*12e80*/  FFMA.FTZ R79, R79, c[0x0][0x23c], -R138.reuse ;  /* 0x00008f004f4f7a23 */ /* 0x100fe2000001088a */
[----:B------:R2:W-:Y:S01]  /*12e90*/  MUFU.EX2 R146, R67 ;  /* 0x0000004300927308 */ /* 0x0005e20000000800 */
[--C-:B------:R-:W-:Y:S02]  /*12ea0*/  FFMA.FTZ R106, R106, c[0x0][0x23c], -R138.reuse ;  /* 0x00008f006a6a7a23 */ /* 0x100fe4000001088a */
[--C-:B------:R-:W-:Y:S02]  /*12eb0*/  FFMA.FTZ R107, R107, c[0x0][0x23c], -R138.reuse ;  /* 0x00008f006b6b7a23 */ /* 0x100fe4000001088a */
[----:B-1----:R-:W-:Y:S02]  /*12ec0*/  FMUL.FTZ R26, R133, R162 ;  /* 0x000000a2851a7220 */ /* 0x002fe40000410000 */
[--C-:B------:R-:W-:Y:S02]  /*12ed0*/  FFMA.FTZ R110, R110, c[0x0][0x23c], -R138.reuse ;  /* 0x00008f006e6e7a23 */ /* 0x100fe4000001088a */
[--C-:B------:R-:W-:Y:S01]  /*12ee0*/  FFMA.FTZ R111, R111, c[0x0][0x23c], -R138.reuse ;  /* 0x00008f006f6f7a23 */ /* 0x100fe2000001088a */
[----:B------:R1:W5:Y:S01]  /*12ef0*/  MUFU.EX2 R150, R29 ;  /* 0x0000001d00967308 */ /* 0x0003620000000800 */
[--C-:B------:R-:W-:Y:S02]  /*12f00*/  FFMA.FTZ R122, R122, c[0x0][0x23c], -R138.reuse ;  /* 0x00008f007a7a7a23 */ /* 0x100fe4000001088a */
[--C-:B------:R-:W-:Y:S02]  /*12f10*/  FFMA.FTZ R123, R123, c[0x0][0x23c], -R138.reuse ;  /* 0x00008f007b7b7a23 */ /* 0x100fe4000001088a */
[C---:B----4-:R-:W-:Y:S02]  /*12f20*/  FMUL.FTZ R66, R133.reuse, R142 ;  /* 0x0000008e85427220 */ /* 0x050fe40000410000 */
[--C-:B------:R-:W-:Y:S03]  /*12f30*/  FFMA.FTZ R126, R126, c[0x0][0x23c], -R138.reuse ;  /* 0x00008f007e7e7a23 */ /* 0x100fe6000001088a */
[----:B------:R4:W-:Y:S01]  /*12f40*/  MUFU.EX2 R149, R31 ;  /* 0x0000001f00957308 */ /* 0x0009e20000000800 */
[C---:B--2---:R-:W-:Y:S09]  /*12f50*/  FMUL.FTZ R67, R133.reuse, R143 ;  /* 0x0000008f85437220 */ /* 0x044ff20000410000 */
[----:B------:R-:W-:Y:S01]  /*12f60*/  MUFU.EX2 R160, R101 ;  /* 0x0000006500a07308 */ /* 0x000fe20000000800 */
[----:B-1----:R-:W-:Y:S01]  /*12f70*/  FMUL.FTZ R29, R2, R189 ;  /* 0x000000bd021d7220 */ /* 0x002fe20000410000 */
[----:B------:R-:W-:Y:S08]  /*12f80*/  MOV R189, R167 ;  /* 0x000000a700bd7202 */ /* 0x000ff00000000f00 */
[----:B------:R1:W-:Y:S01]  /*12f90*/  MUFU.EX2 R142, R42 ;  /* 0x0000002a008e7308 */ /* 0x0003e20000000800 */
[----:B----4-:R-:W-:Y:S09]  /*12fa0*/  FMUL.FTZ R31, R0, R191 ;  /* 0x000000bf001f7220 */ /* 0x010ff20000410000 */
[----:B------:R2:W-:Y:S10]  /*12fb0*/  MUFU.EX2 R143, R43 ;  /* 0x0000002b008f7308 */ /* 0x0005f40000000800 */
[----:B------:R4:W-:Y:S01]  /*12fc0*/  MUFU.EX2 R168, R45 ;  /* 0x0000002d00a87308 */ /* 0x0009e20000000800 */
[C---:B-1----:R-:W-:Y:S02]  /*12fd0*/  FMUL.FTZ R42, R133.reuse, R158 ;  /* 0x0000009e852a7220 */ /* 0x042fe40000410000 */
[----:B---3--:R-:W-:Y:S01]  /*12fe0*/  FFMA.FTZ R132, R132, R6, R243 ;  /* 0x0000000684847223 */ /* 0x008fe200000100f3 */
[----:B------:R-:W-:Y:S01]  /*12ff0*/  MOV R243, R69 ;  /* 0x0000004500f37202 */ /* 0x000fe20000000f00 */
[C---:B------:R-:W-:Y:S01]  /*13000*/  FMUL.FTZ R6, R133.reuse, R170 ;  /* 0x000000aa85067220 */ /* 0x040fe20000410000 */
[----:B------:R-:W1:Y:S01]  /*13010*/  LDSM.16.MT88.4 R68, [R217+0x8000] ;  /* 0x00800000d944783b */ /* 0x000e620000004200 */
[C---:B--2---:R-:W-:Y:S03]  /*13020*/  FMUL.FTZ R43, R133.reuse, R159 ;  /* 0x0000009f852b7220 */ /* 0x044fe60000410000 */
[----:B------:R-:W-:Y:S01]  /*13030*/  MUFU.EX2 R137, R137 ;  /* 0x0000008900897308 */ /* 0x000fe20000000800 */
[----:B------:R-:W-:Y:S01]  /*13040*/  MOV R170, R51 ;  /* 0x0000003300aa7202 */ /* 0x000fe20000000f00 */
[----:B------:R-:W-:Y:S01]  /*13050*/  FMUL.FTZ R51, R133, R147 ;  /* 0x0000009385337220 */ /* 0x000fe20000410000 */
[----:B------:R-:W-:Y:S01]  /*13060*/  MOV R173, R243 ;  /* 0x000000f300ad7202 */ /* 0x000fe20000000f00 */
[-C--:B------:R-:W-:Y:S05]  /*13070*/  HMMA.16816.F32.BF16 R4, R80, R32.reuse, R4 ;  /* 0x000000205004723c */ /* 0x080fea0000041804 */
[C---:B----4-:R-:W-:Y:S01]  /*13080*/  FMUL.FTZ R45, R2.reuse, R197 ;  /* 0x000000c5022d7220 */ /* 0x050fe20000410000 */
[----:B------:R2:W-:Y:S01]  /*13090*/  MUFU.EX2 R147, R30 ;  /* 0x0000001e00937308 */ /* 0x0005e20000000800 */
[----:B------:R-:W-:Y:S01]  /*130a0*/  MOV R191, R173 ;  /* 0x000000ad00bf7202 */ /* 0x000fe20000000f00 */
[C---:B------:R-:W-:Y:S04]  /*130b0*/  HMMA.16816.F32.BF16 R8, R84.reuse, R32, R8 ;  /* 0x000000205408723c */ /* 0x040fe80000041808 */
[----:B------:R-:W-:Y:S02]  /*130c0*/  MOV R173, R169 ;  /* 0x000000a900ad7202 */ /* 0x000fe40000000f00 */
[----:B------:R-:W-:Y:S01]  /*130d0*/  MOV R243, R172 ;  /* 0x000000ac00f37202 */ /* 0x000fe20000000f00 */
[C---:B------:R-:W-:Y:S01]  /*130e0*/  FMUL.FTZ R32, R2.reuse, R180 ;  /* 0x000000b402207220 */ /* 0x040fe20000410000 */
[-C--:B------:R-:W-:Y:S01]  /*130f0*/  HMMA.16816.F32.BF16 R12, R84, R34.reuse, R12 ;  /* 0x00000022540c723c */ /* 0x080fe2000004180c */
[----:B------:R-:W-:Y:S03]  /*13100*/  MUFU.EX2 R197, R61 ;  /* 0x0000003d00c57308 */ /* 0x000fe60000000800 */
[----:B------:R-:W-:Y:S01]  /*13110*/  MOV R180, R148 ;  /* 0x0000009400b47202 */ /* 0x000fe20000000f00 */
[----:B------:R-:W-:Y:S01]  /*13120*/  FMUL.FTZ R33, R2, R181 ;  /* 0x000000b502217220 */ /* 0x000fe20000410000 */
[----:B------:R-:W-:Y:S02]  /*13130*/  MOV R181, R174 ;  /* 0x000000ae00b57202 */ /* 0x000fe40000000f00 */
[C---:B------:R-:W-:Y:S03]  /*13140*/  HMMA.16816.F32.BF16 R16, R80.reuse, R34, R16 ;  /* 0x000000225010723c */ /* 0x040fe60000041810 */
[----:B------:R3:W4:Y:S01]  /*13150*/  MUFU.EX2 R148, R36 ;  /* 0x0000002400947308 */ /* 0x0007220000000800 */
[----:B------:R-:W-:Y:S02]  /*13160*/  MOV R172, R171 ;  /* 0x000000ab00ac7202 */ /* 0x000fe40000000f00 */
[----:B------:R-:W-:Y:S01]  /*13170*/  MOV R171, R170 ;  /* 0x000000aa00ab7202 */ /* 0x000fe20000000f00 */
[C---:B------:R-:W-:Y:S01]  /*13180*/  FMUL.FTZ R34, R0.reuse, R182 ;  /* 0x000000b600227220 */ /* 0x040fe20000410000 */
[-C--:B------:R-:W-:Y:S04]  /*13190*/  HMMA.16816.F32.BF16 R20, R80, R52.reuse, R20 ;  /* 0x000000345014723c */ /* 0x080fe80000041814 */
[----:B------:R-:W-:Y:S01]  /*131a0*/  MOV R170, R153 ;  /* 0x0000009900aa7202 */ /* 0x000fe20000000f00 */
[C---:B------:R-:W-:Y:S01]  /*131b0*/  FMUL.FTZ R35, R0.reuse, R183 ;  /* 0x000000b700237220 */ /* 0x040fe20000410000 */
[----:B------:R-:W-:Y:S01]  /*131c0*/  MOV R153, R157 ;  /* 0x0000009d00997202 */ /* 0x000fe20000000f00 */
[----:B--2---:R-:W-:Y:S01]  /*131d0*/  FMUL.FTZ R30, R0, R190 ;  /* 0x000000be001e7220 */ /* 0x004fe20000410000 */
[----:B------:R-:W-:Y:S01]  /*131e0*/  MUFU.EX2 R157, R97 ;  /* 0x00000061009d7308 */ /* 0x000fe20000000800 */
[----:B------:R-:W-:Y:S02]  /*131f0*/  MOV R174, R76 ;  /* 0x0000004c00ae7202 */ /* 0x000fe40000000f00 */
[----:B------:R-:W2:Y:S01]  /*13200*/  LDL.LU R76, [R1+0x40] ;  /* 0x00004000014c7983 */ /* 0x000ea20000300800 */
[C---:B------:R-:W-:Y:S04]  /*13210*/  HMMA.16816.F32.BF16 R32, R84.reuse, R52, R32 ;  /* 0x000000345420723c */ /* 0x040fe80000041820 */
[----:B------:R-:W-:Y:S02]  /*13220*/  MOV R182, R153 ;  /* 0x0000009900b67202 */ /* 0x000fe40000000f00 */
[----:B------:R1:W-:Y:S01]  /*13230*/  MUFU.EX2 R153, R96 ;  /* 0x0000006000997308 */ /* 0x0003e20000000800 */
[C---:B---3--:R-:W-:Y:S01]  /*13240*/  FMUL.FTZ R36, R2.reuse, R184 ;  /* 0x000000b802247220 */ /* 0x048fe20000410000 */
[----:B------:R-:W-:Y:S01]  /*13250*/  F2FP.BF16.PACK_AB R61, R145, R121 ;  /* 0x00000079913d723e */ /* 0x000fe200000010ff */
[C---:B------:R-:W-:Y:S03]  /*13260*/  FMUL.FTZ R52, R2.reuse, R192 ;  /* 0x000000c002347220 */ /* 0x040fe60000410000 */
[----:B------:R-:W-:Y:S01]  /*13270*/  MOV R192, R99 ;  /* 0x0000006300c07202 */ /* 0x000fe20000000f00 */
[----:B------:R-:W-:Y:S01]  /*13280*/  FMUL.FTZ R53, R2, R193 ;  /* 0x000000c102357220 */ /* 0x000fe20000410000 */
[-C--:B------:R-:W-:Y:S02]  /*13290*/  HMMA.16816.F32.BF16 R36, R84, R54.reuse, R36 ;  /* 0x000000365424723c */ /* 0x080fe40000041824 */
[----:B------:R3:W-:Y:S01]  /*132a0*/  MUFU.EX2 R169, R113 ;  /* 0x0000007100a97308 */ /* 0x0007e20000000800 */
[----:B------:R-:W-:Y:S02]  /*132b0*/  MOV R193, R98 ;  /* 0x0000006200c17202 */ /* 0x000fe40000000f00 */
[----:B------:R-:W-:Y:S02]  /*132c0*/  MOV R190, R166 ;  /* 0x000000a600be7202 */ /* 0x000fe40000000f00 */
[----:B------:R-:W-:Y:S01]  /*132d0*/  MOV R179, R171 ;  /* 0x000000ab00b37202 */ /* 0x000fe20000000f00 */
[C---:B------:R-:W-:Y:S04]  /*132e0*/  HMMA.16816.F32.BF16 R48, R80.reuse, R54, R48 ;  /* 0x000000365030723c */ /* 0x040fe80000041830 */
[----:B------:R-:W-:Y:S01]  /*132f0*/  MOV R171, R165 ;  /* 0x000000a500ab7202 */ /* 0x000fe20000000f00 */
[----:B------:R4:W-:Y:S01]  /*13300*/  MUFU.EX2 R167, R47 ;  /* 0x0000002f00a77308 */ /* 0x0009e20000000800 */
[----:B------:R-:W-:Y:S01]  /*13310*/  MOV R175, R243 ;  /* 0x000000f300af7202 */ /* 0x000fe20000000f00 */
[C---:B------:R-:W-:Y:S01]  /*13320*/  FMUL.FTZ R54, R0.reuse, R194 ;  /* 0x000000c200367220 */ /* 0x040fe20000410000 */
[-C--:B-1----:R-:W-:Y:S01]  /*13330*/  HMMA.16816.F32.BF16 R24, R80, R68.reuse, R24 ;  /* 0x000000445018723c */ /* 0x082fe20000041818 */
[----:B------:R-:W1:Y:S03]  /*13340*/  LDSM.16.MT88.4 R96, [R218+0x8000] ;  /* 0x00800000da60783b */ /* 0x000e660000004200 */
[----:B------:R-:W-:Y:S01]  /*13350*/  MOV R101, R180 ;  /* 0x000000b400657202 */ /* 0x000fe20000000f00 */
[----:B------:R-:W-:Y:S01]  /*13360*/  FMUL.FTZ R55, R0, R195 ;  /* 0x000000c300377220 */ /* 0x000fe20000410000 */
[----:B------:R-:W-:Y:S01]  /*13370*/  MOV R180, R172 ;  /* 0x000000ac00b47202 */ /* 0x000fe20000000f00 */
[----:B------:R5:W-:Y:S01]  /*13380*/  MUFU.EX2 R165, R46 ;  /* 0x0000002e00a57308 */ /* 0x000be20000000800 */
[C---:B------:R-:W-:Y:S04]  /*13390*/  HMMA.16816.F32.BF16 R28, R84.reuse, R68, R28 ;  /* 0x00000044541c723c */ /* 0x040fe8000004181c */
[----:B------:R-:W-:Y:S02]  /*133a0*/  MOV R172, R156 ;  /* 0x0000009c00ac7202 */ /* 0x000fe40000000f00 */
[----:B---3--:R-:W-:Y:S01]  /*133b0*/  MOV R113, R192 ;  /* 0x000000c000717202 */ /* 0x008fe20000000f00 */
[C---:B------:R-:W-:Y:S01]  /*133c0*/  FMUL.FTZ R68, R2.reuse, R200 ;  /* 0x000000c802447220 */ /* 0x040fe20000410000 */
[-C--:B------:R-:W-:Y:S01]  /*133d0*/  HMMA.16816.F32.BF16 R52, R84, R70.reuse, R52 ;  /* 0x000000465434723c */ /* 0x080fe20000041834 */
[----:B------:R3:W1:Y:S03]  /*133e0*/  MUFU.EX2 R156, R44 ;  /* 0x0000002c009c7308 */ /* 0x0006660000000800 */
[----:B------:R-:W-:Y:S01]  /*133f0*/  FMUL.FTZ R69, R2, R201 ;  /* 0x000000c902457220 */ /* 0x000fe20000410000 */
[----:B------:R-:W-:Y:S01]  /*13400*/  MOV R200, R188 ;  /* 0x000000bc00c87202 */ /* 0x000fe20000000f00 */
[C---:B----4-:R-:W-:Y:S01]  /*13410*/  FMUL.FTZ R47, R0.reuse, R199 ;  /* 0x000000c7002f7220 */ /* 0x050fe20000410000 */
[----:B------:R-:W-:Y:S01]  /*13420*/  MOV R201, R100 ;  /* 0x0000006400c97202 */ /* 0x000fe20000000f00 */
[C---:B------:R-:W-:Y:S03]  /*13430*/  HMMA.16816.F32.BF16 R64, R80.reuse, R70, R64 ;  /* 0x000000465040723c */ /* 0x040fe60000041840 */
[----:B------:R4:W-:Y:S01]  /*13440*/  MUFU.EX2 R162, R58 ;  /* 0x0000003a00a27308 */ /* 0x0009e20000000800 */
[--C-:B------:R-:W-:Y:S01]  /*13450*/  FFMA.FTZ R100, R91, c[0x0][0x23c], -R138.reuse ;  /* 0x00008f005b647a23 */ /* 0x100fe2000001088a */
[----:B------:R-:W-:Y:S01]  /*13460*/  MOV R184, R178 ;  /* 0x000000b200b87202 */ /* 0x000fe20000000f00 */
[C---:B-----5:R-:W-:Y:S01]  /*13470*/  FMUL.FTZ R46, R0.reuse, R198 ;  /* 0x000000c6002e7220 */ /* 0x060fe20000410000 */
[----:B------:R-:W-:Y:S01]  /*13480*/  MOV R178, R170 ;  /* 0x000000aa00b27202 */ /* 0x000fe20000000f00 */
[C---:B------:R-:W-:Y:S04]  /*13490*/  FMUL.FTZ R70, R0.reuse, R202 ;  /* 0x000000ca00467220 */ /* 0x040fe80000410000 */
[----:B------:R-:W-:Y:S01]  /*134a0*/  FMUL.FTZ R71, R0, R203 ;  /* 0x000000cb00477220 */ /* 0x000fe20000410000 */
[----:B------:R5:W-:Y:S01]  /*134b0*/  MUFU.EX2 R195, R59 ;  /* 0x0000003b00c37308 */ /* 0x000be20000000800 */
[----:B------:R-:W-:Y:S01]  /*134c0*/  MOV R203, R93 ;  /* 0x0000005d00cb7202 */ /* 0x000fe20000000f00 */
[--C-:B------:R-:W-:Y:S01]  /*134d0*/  FFMA.FTZ R93, R90, c[0x0][0x23c], -R138.reuse ;  /* 0x00008f005a5d7a23 */ /* 0x100fe2000001088a */
[----:B------:R-:W-:Y:S01]  /*134e0*/  MOV R202, R161 ;  /* 0x000000a100ca7202 */ /* 0x000fe20000000f00 */
[-C--:B-1----:R-:W-:Y:S03]  /*134f0*/  HMMA.16816.F32.BF16 R40, R80, R96.reuse, R40 ;  /* 0x000000605028723c */ /* 0x082fe60000041828 */
[----:B---3--:R-:W-:Y:S01]  /*13500*/  FMUL.FTZ R44, R2, R196 ;  /* 0x000000c4022c7220 */ /* 0x008fe20000410000 */
[----:B------:R-:W-:Y:S02]  /*13510*/  MOV R183, R176 ;  /* 0x000000b000b77202 */ /* 0x000fe40000000f00 */
[----:B------:R-:W-:Y:S01]  /*13520*/  MUFU.EX2 R188, R75 ;  /* 0x0000004b00bc7308 */ /* 0x000fe20000000800 */
[----:B------:R-:W-:Y:S02]  /*13530*/  MOV R176, R164 ;  /* 0x000000a400b07202 */ /* 0x000fe40000000f00 */
[----:B------:R-:W-:Y:S01]  /*13540*/  MOV R199, R101 ;  /* 0x0000006500c77202 */ /* 0x000fe20000000f00 */
[C---:B------:R-:W-:Y:S04]  /*13550*/  HMMA.16816.F32.BF16 R44, R84.reuse, R96, R44 ;  /* 0x00000060542c723c */ /* 0x040fe8000004182c */
[C---:B----4-:R-:W-:Y:S02]  /*13560*/  FMUL.FTZ R58, R133.reuse, R154 ;  /* 0x0000009a853a7220 */ /* 0x050fe40000410000 */
[----:B------:R1:W-:Y:S01]  /*13570*/  MUFU.EX2 R170, R112 ;  /* 0x0000007000aa7308 */ /* 0x0003e20000000800 */
[--C-:B------:R-:W-:Y:S01]  /*13580*/  FFMA.FTZ R101, R94, c[0x0][0x23c], -R138.reuse ;  /* 0x00008f005e657a23 */ /* 0x100fe2000001088a */
[-C--:B------:R-:W-:Y:S01]  /*13590*/  HMMA.16816.F32.BF16 R68, R84, R98.reuse, R68 ;  /* 0x000000625444723c */ /* 0x080fe20000041844 */
[----:B------:R-:W3:Y:S03]  /*135a0*/  LDSM.16.MT88.4 R84, [R216+0x8800] ;  /* 0x00880000d854783b */ /* 0x000ee60000004200 */
[----:B-----5:R-:W-:Y:S04]  /*135b0*/  FMUL.FTZ R59, R133, R155 ;  /* 0x0000009b853b7220 */ /* 0x020fe80000410000 */
[----:B------:R4:W-:Y:S03]  /*135c0*/  MUFU.EX2 R192, R77 ;  /* 0x0000004d00c07308 */ /* 0x0009e60000000800 */
[----:B------:R-:W-:Y:S01]  /*135d0*/  HMMA.16816.F32.BF16 R56, R80, R98, R56 ;  /* 0x000000625038723c */ /* 0x000fe20000041838 */
[----:B------:R-:W5:Y:S04]  /*135e0*/  LDL.LU R81, [R1+0x44] ;  /* 0x0000440001517983 */ /* 0x000f680000300800 */
[----:B------:R-:W5:Y:S02]  /*135f0*/  LDL.LU R80, [R1+0x48] ;  /* 0x0000480001507983 */ /* 0x000f640000300800 */
[----:B------:R3:W-:Y:S01]  /*13600*/  MUFU.EX2 R196, R60 ;  /* 0x0000003c00c47308 */ /* 0x0007e20000000800 */
[----:B------:R-:W-:Y:S01]  /*13610*/  F2FP.BF16.PACK_AB R82, R150, R144 ;  /* 0x000000909652723e */ /* 0x000fe200000010ff */
[----:B------:R-:W2:Y:S03]  /*13620*/  LDSM.16.MT88.4 R96, [R219+0x8800] ;  /* 0x00880000db60783b */ /* 0x000ea60000004200 */
[----:B-1----:R-:W-:Y:S01]  /*13630*/  MOV R112, R72 ;  /* 0x0000004800707202 */ /* 0x002fe20000000f00 */
[--C-:B------:R-:W-:Y:S01]  /*13640*/  FFMA.FTZ R72, R63, c[0x0][0x23c], -R138.reuse ;  /* 0x00008f003f487a23 */ /* 0x100fe2000001088a */
[----:B------:R-:W-:Y:S02]  /*13650*/  F2FP.BF16.PACK_AB R63, R152, R148 ;  /* 0x00000094983f723e */ /* 0x000fe400000010ff */
[----:B------:R-:W-:Y:S01]  /*13660*/  F2FP.BF16.PACK_AB R83, R149, R147 ;  /* 0x000000939553723e */ /* 0x000fe200000010ff */
[----:B------:R1:W-:Y:S01]  /*13670*/  MUFU.EX2 R194, R62 ;  /* 0x0000003e00c27308 */ /* 0x0003e20000000800 */
[----:B----4-:R-:W-:Y:S09]  /*13680*/  F2FP.BF16.PACK_AB R77, R143, R142 ;  /* 0x0000008e8f4d723e */ /* 0x010ff200000010ff */
[----:B------:R4:W-:Y:S01]  /*13690*/  MUFU.EX2 R166, R116 ;  /* 0x0000007400a67308 */ /* 0x0009e20000000800 */
[----:B---3--:R-:W-:Y:S09]  /*136a0*/  F2FP.BF16.PACK_AB R60, R206, R207 ;  /* 0x000000cfce3c723e */ /* 0x008ff200000010ff */
[----:B------:R-:W-:Y:S01]  /*136b0*/  MUFU.EX2 R243, R212 ;  /* 0x000000d400f37308 */ /* 0x000fe20000000800 */
[----:B-1----:R-:W-:Y:S09]  /*136c0*/  F2FP.BF16.PACK_AB R62, R204, R205 ;  /* 0x000000cdcc3e723e */ /* 0x002ff200000010ff */
[----:B------:R1:W-:Y:S01]  /*136d0*/  MUFU.EX2 R212, R117 ;  /* 0x0000007500d47308 */ /* 0x0003e20000000800 */
[-C--:B------:R-:W-:Y:S05]  /*136e0*/  HMMA.16816.F32.BF16 R4, R60, R84.reuse, R4 ;  /* 0x000000543c04723c */ /* 0x080fea0000041804 */
[----:B----4-:R-:W-:Y:S02]  /*136f0*/  MOV R116, R112 ;  /* 0x0000007000747202 */ /* 0x010fe40000000f00 */
[----:B------:R-:W-:Y:S02]  /*13700*/  MOV R112, R191 ;  /* 0x000000bf00707202 */ /* 0x000fe40000000f00 */
[----:B------:R-:W-:Y:S10]  /*13710*/  MUFU.EX2 R191, R72 ;  /* 0x0000004800bf7308 */ /* 0x000ff40000000800 */
[----:B------:R3:W-:Y:S01]  /*13720*/  MUFU.EX2 R198, R128 ;  /* 0x0000008000c67308 */ /* 0x0007e20000000800 */
[----:B-1----:R-:W-:Y:S09]  /*13730*/  MOV R117, R190 ;  /* 0x000000be00757202 */ /* 0x002ff20000000f00 */
[----:B------:R-:W-:Y:S10]  /*13740*/  MUFU.EX2 R190, R73 ;  /* 0x0000004900be7308 */ /* 0x000ff40000000800 */
[----:B------:R-:W1:Y:S01]  /*13750*/  MUFU.EX2 R210, R210 ;  /* 0x000000d200d27308 */ /* 0x000e620000000800 */
[----:B---3--:R-:W-:Y:S09]  /*13760*/  MOV R128, R189 ;  /* 0x000000bd00807202 */ /* 0x008ff20000000f00 */
[----:B------:R-:W-:Y:S10]  /*13770*/  MUFU.EX2 R209, R209 ;  /* 0x000000d100d17308 */ /* 0x000ff40000000800 */
[----:B------:R-:W3:Y:S10]  /*13780*/  MUFU.EX2 R208, R208 ;  /* 0x000000d000d07308 */ /* 0x000ef40000000800 */
[----:B------:R4:W-:Y:S10]  /*13790*/  MUFU.EX2 R163, R102 ;  /* 0x0000006600a37308 */ /* 0x0009f40000000800 */
[----:B------:R1:W-:Y:S10]  /*137a0*/  MUFU.EX2 R159, R78 ;  /* 0x0000004e009f7308 */ /* 0x0003f40000000800 */
[----:B------:R3:W-:Y:S01]  /*137b0*/  MUFU.EX2 R158, R79 ;  /* 0x0000004f009e7308 */ /* 0x0007e20000000800 */
[--C-:B----4-:R-:W-:Y:S02]  /*137c0*/  FFMA.FTZ R102, R95, c[0x0][0x23c], -R138.reuse ;  /* 0x00008f005f667a23 */ /* 0x110fe4000001088a */
[----:B------:R-:W-:Y:S07]  /*137d0*/  FFMA.FTZ R138, R127, c[0x0][0x23c], -R138 ;  /* 0x00008f007f8a7a23 */ /* 0x000fee000001088a */
[----:B------:R-:W-:Y:S01]  /*137e0*/  MUFU.EX2 R215, R215 ;  /* 0x000000d700d77308 */ /* 0x000fe20000000800 */
[----:B-1----:R-:W-:Y:S09]  /*137f0*/  F2FP.BF16.PACK_AB R78, R168, R156 ;  /* 0x0000009ca84e723e */ /* 0x002ff200000010ff */
[----:B------:R-:W-:Y:S01]  /*13800*/  MUFU.EX2 R138, R138 ;  /* 0x0000008a008a7308 */ /* 0x000fe20000000800 */
[----:B---3--:R-:W-:Y:S09]  /*13810*/  F2FP.BF16.PACK_AB R79, R167, R165 ;  /* 0x000000a5a74f723e */ /* 0x008ff200000010ff */
[----:B------:R-:W1:Y:S10]  /*13820*/  MUFU.EX2 R214, R214 ;  /* 0x000000d600d67308 */ /* 0x000e740000000800 */
[----:B------:R-:W3:Y:S10]  /*13830*/  MUFU.EX2 R213, R213 ;  /* 0x000000d500d57308 */ /* 0x000ef40000000800 */
[----:B------:R-:W4:Y:S10]  /*13840*/  MUFU.EX2 R164, R103 ;  /* 0x0000006700a47308 */ /* 0x000f340000000800 */
[----:B------:R-:W-:Y:S01]  /*13850*/  MUFU.EX2 R238, R238 ;  /* 0x000000ee00ee7308 */ /* 0x000fe20000000800 */
[----:B--2---:R-:W-:Y:S04]  /*13860*/  FFMA.FTZ R76, R133, R76, R193 ;  /* 0x0000004c854c7223 */ /* 0x004fe800000100c1 */
[----:B------:R-:W-:Y:S05]  /*13870*/  FADD.FTZ R76, R202, R76 ;  /* 0x0000004cca4c7221 */ /* 0x000fea0000010000 */
[----:B------:R2:W-:Y:S10]  /*13880*/  MUFU.EX2 R133, R74 ;  /* 0x0000004a00857308 */ /* 0x0005f40000000800 */
[----:B------:R-:W-:Y:S10]  /*13890*/  MUFU.EX2 R239, R239 ;  /* 0x000000ef00ef7308 */ /* 0x000ff40000000800 */
[----:B------:R-:W-:Y:S01]  /*138a0*/  MUFU.EX2 R237, R237 ;  /* 0x000000ed00ed7308 */ /* 0x000fe20000000800 */
[----:B--2---:R-:W-:Y:S09]  /*138b0*/  LDSM.16.MT88.4 R72, [R216+0x9000] ;  /* 0x00900000d848783b */ /* 0x004ff20000004200 */
[----:B------:R-:W-:Y:S10]  /*138c0*/  MUFU.EX2 R236, R236 ;  /* 0x000000ec00ec7308 */ /* 0x000ff40000000800 */
[----:B------:R-:W-:Y:S10]  /*138d0*/  MUFU.EX2 R241, R241 ;  /* 0x000000f100f17308 */ /* 0x000ff40000000800 */
[----:B------:R-:W-:Y:S10]  /*138e0*/  MUFU.EX2 R240, R240 ;  /* 0x000000f000f07308 */ /* 0x000ff40000000800 */
[----:B------:R-:W-:Y:S10]  /*138f0*/  MUFU.EX2 R235, R235 ;  /* 0x000000eb00eb7308 */ /* 0x000ff40000000800 */
[----:B------:R-:W-:Y:S10]  /*13900*/  MUFU.EX2 R193, R129 ;  /* 0x0000008100c17308 */ /* 0x000ff40000000800 */
[----:B------:R-:W-:Y:S10]  /*13910*/  MUFU.EX2 R161, R114 ;  /* 0x0000007200a17308 */ /* 0x000ff40000000800 */
[----:B------:R-:W-:Y:S01]  /*13920*/  MUFU.EX2 R189, R115 ;  /* 0x0000007300bd7308 */ /* 0x000fe20000000800 */
[----:B-----5:R-:W-:Y:S01]  /*13930*/  FFMA.FTZ R2, R2, R81, R92 ;  /* 0x0000005102027223 */ /* 0x020fe2000001005c */
[----:B------:R-:W-:Y:S01]  /*13940*/  F2FP.BF16.PACK_AB R81, R140, R124 ;  /* 0x0000007c8c51723e */ /* 0x000fe200000010ff */
[----:B------:R-:W-:Y:S01]  /*13950*/  FFMA.FTZ R92, R0, R80, R251 ;  /* 0x00000050005c7223 */ /* 0x000fe200000100fb */
[----:B------:R-:W-:Y:S01]  /*13960*/  F2FP.BF16.PACK_AB R80, R141, R120 ;  /* 0x000000788d50723e */ /* 0x000fe200000010ff */
[----:B------:R-:W-:Y:S05]  /*13970*/  FADD.FTZ R0, R203, R132 ;  /* 0x00000084cb007221 */ /* 0x000fea0000010000 */
[----:B------:R-:W-:Y:S01]  /*13980*/  MUFU.EX2 R245, R245 ;  /* 0x000000f500f57308 */ /* 0x000fe20000000800 */
[----:B------:R-:W-:Y:S01]  /*13990*/  FADD.FTZ R92, R200, R92 ;  /* 0x0000005cc85c7221 */ /* 0x000fe20000010000 */
[----:B------:R-:W-:Y:S01]  /*139a0*/  MOV R200, R128 ;  /* 0x0000008000c87202 */ /* 0x000fe20000000f00 */
[----:B------:R-:W-:Y:S01]  /*139b0*/  FADD.FTZ R2, R201, R2 ;  /* 0x00000002c9027221 */ /* 0x000fe20000010000 */
[----:B------:R-:W-:Y:S01]  /*139c0*/  MOV R128, R117 ;  /* 0x0000007500807202 */ /* 0x000fe20000000f00 */
[C---:B------:R-:W-:Y:S04]  /*139d0*/  HMMA.16816.F32.BF16 R8, R80.reuse, R84, R8 ;  /* 0x000000545008723c */ /* 0x040fe80000041808 */
[----:B------:R-:W-:Y:S01]  /*139e0*/  MOV R117, R89 ;  /* 0x0000005900757202 */ /* 0x000fe20000000f00 */
[----:B------:R-:W-:Y:S01]  /*139f0*/  FADD.FTZ R95, R200, R76 ;  /* 0x0000004cc85f7221 */ /* 0x000fe20000010000 */
[----:B------:R-:W-:Y:S01]  /*13a00*/  F2FP.BF16.PACK_AB R76, R153, R146 ;  /* 0x00000092994c723e */ /* 0x000fe200000010ff */
[----:B------:R-:W-:Y:S01]  /*13a10*/  MUFU.EX2 R246, R246 ;  /* 0x000000f600f67308 */ /* 0x000fe20000000800 */
[-C--:B------:R-:W-:Y:S04]  /*13a20*/  HMMA.16816.F32.BF16 R12, R80, R86.reuse, R12 ;  /* 0x00000056500c723c */ /* 0x080fe8000004180c */
[----:B------:R-:W-:Y:S04]  /*13a30*/  FADD.FTZ R94, R128, R2 ;  /* 0x00000002805e7221 */ /* 0x000fe80000010000 */
[C---:B------:R-:W-:Y:S01]  /*13a40*/  HMMA.16816.F32.BF16 R16, R60.reuse, R86, R16 ;  /* 0x000000563c10723c */ /* 0x040fe20000041810 */
[----:B------:R-:W2:Y:S01]  /*13a50*/  LDSM.16.MT88.4 R84, [R217+0x8800] ;  /* 0x00880000d954783b */ /* 0x000ea20000004200 */
[----:B------:R5:W-:Y:S06]  /*13a60*/  MUFU.EX2 R128, R93 ;  /* 0x0000005d00807308 */ /* 0x000bec0000000800 */
[-C--:B------:R-:W-:Y:S04]  /*13a70*/  HMMA.16816.F32.BF16 R20, R60, R96.reuse, R20 ;  /* 0x000000603c14723c */ /* 0x080fe80000041814 */
[----:B------:R-:W-:Y:S04]  /*13a80*/  MUFU.EX2 R242, R242 ;  /* 0x000000f200f27308 */ /* 0x000fe80000000800 */
[C---:B------:R-:W-:Y:S06]  /*13a90*/  HMMA.16816.F32.BF16 R32, R80.reuse, R96, R32 ;  /* 0x000000605020723c */ /* 0x040fec0000041820 */
[----:B------:R-:W-:Y:S02]  /*13aa0*/  MUFU.EX2 R244, R244 ;  /* 0x000000f400f47308 */ /* 0x000fe40000000800 */
[-C--:B------:R-:W-:Y:S08]  /*13ab0*/  HMMA.16816.F32.BF16 R36, R80, R98.reuse, R36 ;  /* 0x000000625024723c */ /* 0x080ff00000041824 */
[C---:B------:R-:W-:Y:S01]  /*13ac0*/  HMMA.16816.F32.BF16 R48, R60.reuse, R98, R48 ;  /* 0x000000623c30723c */ /* 0x040fe20000041830 */
[----:B------:R-:W1:Y:S01]  /*13ad0*/  LDSM.16.MT88.4 R96, [R218+0x8800] ;  /* 0x00880000da60783b */ /* 0x000e620000004200 */
[----:B------:R-:W-:Y:S06]  /*13ae0*/  MUFU.EX2 R249, R249 ;  /* 0x000000f900f97308 */ /* 0x000fec0000000800 */
[-C--:B--2---:R-:W-:Y:S04]  /*13af0*/  HMMA.16816.F32.BF16 R24, R60, R84.reuse, R24 ;  /* 0x000000543c18723c */ /* 0x084fe80000041818 */
[----:B------:R-:W-:Y:S04]  /*13b00*/  MUFU.EX2 R250, R250 ;  /* 0x000000fa00fa7308 */ /* 0x000fe80000000800 */
[C---:B------:R-:W-:Y:S06]  /*13b10*/  HMMA.16816.F32.BF16 R28, R80.reuse, R84, R28 ;  /* 0x00000054501c723c */ /* 0x040fec000004181c */
[----:B------:R-:W-:Y:S02]  /*13b20*/  MUFU.EX2 R247, R247 ;  /* 0x000000f700f77308 */ /* 0x000fe40000000800 */
[-C--:B------:R-:W-:Y:S08]  /*13b30*/  HMMA.16816.F32.BF16 R52, R80, R86.reuse, R52 ;  /* 0x000000565034723c */ /* 0x080ff00000041834 */
[----:B------:R-:W-:Y:S01]  /*13b40*/  MUFU.EX2 R248, R248 ;  /* 0x000000f800f87308 */ /* 0x000fe20000000800 */
[C---:B------:R-:W-:Y:S01]  /*13b50*/  HMMA.16816.F32.BF16 R64, R60.reuse, R86, R64 ;  /* 0x000000563c40723c */ /* 0x040fe20000041840 */
[----:B------:R-:W2:Y:S07]  /*13b60*/  LDSM.16.MT88.4 R84, [R219+0x9000] ;  /* 0x00900000db54783b */ /* 0x000eae0000004200 */
[-C--:B-1----:R-:W-:Y:S01]  /*13b70*/  HMMA.16816.F32.BF16 R40, R60, R96.reuse, R40 ;  /* 0x000000603c28723c */ /* 0x082fe20000041828 */
[----:B------:R-:W-:Y:S07]  /*13b80*/  MUFU.EX2 R132, R118 ;  /* 0x0000007600847308 */ /* 0x000fee0000000800 */
[C---:B------:R-:W-:Y:S03]  /*13b90*/  HMMA.16816.F32.BF16 R44, R80.reuse, R96, R44 ;  /* 0x00000060502c723c */ /* 0x040fe6000004182c */
[----:B------:R-:W-:Y:S04]  /*13ba0*/  MUFU.EX2 R97, R175 ;  /* 0x000000af00617308 */ /* 0x000fe80000000800 */
[----:B------:R-:W-:Y:S01]  /*13bb0*/  FADD.FTZ R96, R88, R0 ;  /* 0x0000000058607221 */ /* 0x000fe20000010000 */
[-C--:B------:R-:W-:Y:S01]  /*13bc0*/  HMMA.16816.F32.BF16 R68, R80, R98.reuse, R68 ;  /* 0x000000625044723c */ /* 0x080fe20000041844 */
[----:B------:R-:W1:Y:S03]  /*13bd0*/  LDSM.16.MT88.4 R80, [R217+0x9000] ;  /* 0x00900000d950783b */ /* 0x000e660000004200 */
[----:B------:R-:W-:Y:S01]  /*13be0*/  FADD.FTZ R0, R199, R92 ;  /* 0x0000005cc7007221 */ /* 0x000fe20000010000 */
[----:B------:R-:W-:Y:S01]  /*13bf0*/  MUFU.EX2 R129, R119 ;  /* 0x0000007700817308 */ /* 0x000fe20000000800 */
[----:B------:R-:W-:Y:S02]  /*13c00*/  FADD.FTZ R2, R117, R96 ;  /* 0x0000006075027221 */ /* 0x000fe40000010000 */
[----:B------:R-:W-:Y:S01]  /*13c10*/  HMMA.16816.F32.BF16 R56, R60, R98, R56 ;  /* 0x000000623c38723c */ /* 0x000fe20000041838 */
[----:B------:R-:W1:Y:S03]  /*13c20*/  LDSM.16.MT88.4 R88, [R218+0x9000] ;  /* 0x00900000da58783b */ /* 0x000e660000004200 */
[----:B------:R-:W-:Y:S02]  /*13c30*/  FADD.FTZ R0, R125, R0 ;  /* 0x000000007d007221 */ /* 0x000fe40000010000 */
[----:B------:R-:W-:Y:S01]  /*13c40*/  FADD.FTZ R2, R207, R2 ;  /* 0x00000002cf027221 */ /* 0x000fe20000010000 */
[----:B------:R-:W-:Y:S01]  /*13c50*/  F2FP.BF16.PACK_AB R61, R157, R151 ;  /* 0x000000979d3d723e */ /* 0x000fe200000010ff */
[----:B------:R-:W-:Y:S01]  /*13c60*/  FADD.FTZ R0, R124, R0 ;  /* 0x000000007c007221 */ /* 0x000fe20000010000 */
[----:B------:R-:W-:Y:S01]  /*13c70*/  F2FP.BF16.PACK_AB R60, R210, R211 ;  /* 0x000000d3d23c723e */ /* 0x000fe200000010ff */
[----:B------:R-:W-:Y:S02]  /*13c80*/  MUFU.EX2 R127, R100 ;  /* 0x00000064007f7308 */ /* 0x000fe40000000800 */
[----:B------:R-:W-:Y:S01]  /*13c90*/  F2FP.BF16.PACK_AB R62, R208, R209 ;  /* 0x000000d1d03e723e */ /* 0x000fe200000010ff */
[----:B------:R-:W-:Y:S01]  /*13ca0*/  FADD.FTZ R0, R140, R0 ;  /* 0x000000008c007221 */ /* 0x000fe20000010000 */
[----:B------:R-:W-:Y:S01]  /*13cb0*/  F2FP.BF16.PACK_AB R63, R170, R160 ;  /* 0x000000a0aa3f723e */ /* 0x000fe200000010ff */
[----:B------:R-:W-:Y:S02]  /*13cc0*/  FADD.FTZ R2, R206, R2 ;  /* 0x00000002ce027221 */ /* 0x000fe40000010000 */
[----:B------:R-:W-:Y:S02]  /*13cd0*/  FADD.FTZ R0, R147, R0 ;  /* 0x0000000093007221 */ /* 0x000fe40000010000 */
[----:B------:R-:W-:Y:S01]  /*13ce0*/  FADD.FTZ R2, R205, R2 ;  /* 0x00000002cd027221 */ /* 0x000fe20000010000 */
[----:B------:R-:W-:Y:S01]  /*13cf0*/  MUFU.EX2 R130, R130 ;  /* 0x0000008200827308 */ /* 0x000fe20000000800 */
[-C--:B------:R-:W-:Y:S03]  /*13d00*/  HMMA.16816.F32.BF16 R4, R60, R72.reuse, R4 ;  /* 0x000000483c04723c */ /* 0x080fe60000041804 */
[----:B------:R-:W-:Y:S02]  /*13d10*/  FADD.FTZ R0, R149, R0 ;  /* 0x0000000095007221 */ /* 0x000fe40000010000 */
[----:B------:R-:W-:Y:S02]  /*13d20*/  FADD.FTZ R2, R204, R2 ;  /* 0x00000002cc027221 */ /* 0x000fe40000010000 */
[----:B------:R-:W-:Y:S01]  /*13d30*/  FADD.FTZ R0, R142, R0 ;  /* 0x000000008e007221 */ /* 0x000fe20000010000 */
[C---:B------:R-:W-:Y:S01]  /*13d40*/  HMMA.16816.F32.BF16 R8, R76.reuse, R72, R8 ;  /* 0x000000484c08723c */ /* 0x040fe20000041808 */
[----:B------:R-:W-:Y:S03]  /*13d50*/  MUFU.EX2 R131, R131 ;  /* 0x0000008300837308 */ /* 0x000fe60000000800 */
[----:B------:R-:W-:Y:S02]  /*13d60*/  FADD.FTZ R0, R143, R0 ;  /* 0x000000008f007221 */ /* 0x000fe40000010000 */
[----:B------:R-:W-:Y:S02]  /*13d70*/  FADD.FTZ R2, R211, R2 ;  /* 0x00000002d3027221 */ /* 0x000fe40000010000 */
[-C--:B------:R-:W-:Y:S03]  /*13d80*/  HMMA.16816.F32.BF16 R12, R76, R74.reuse, R12 ;  /* 0x0000004a4c0c723c */ /* 0x080fe6000004180c */
[----:B------:R-:W-:Y:S01]  /*13d90*/  MUFU.EX2 R125, R101 ;  /* 0x00000065007d7308 */ /* 0x000fe20000000800 */
[----:B------:R-:W-:Y:S02]  /*13da0*/  FADD.FTZ R2, R210, R2 ;  /* 0x00000002d2027221 */ /* 0x000fe40000010000 */
[----:B------:R-:W-:Y:S02]  /*13db0*/  FADD.FTZ R0, R165, R0 ;  /* 0x00000000a5007221 */ /* 0x000fe40000010000 */
[C---:B------:R-:W-:Y:S01]  /*13dc0*/  HMMA.16816.F32.BF16 R16, R60.reuse, R74, R16 ;  /* 0x0000004a3c10723c */ /* 0x040fe20000041810 */
[----:B------:R-:W3:Y:S03]  /*13dd0*/  LDSM.16.MT88.4 R72, [R216+0x9800] ;  /* 0x00980000d848783b */ /* 0x000ee60000004200 */
[----:B------:R-:W-:Y:S01]  /*13de0*/  FADD.FTZ R0, R167, R0 ;  /* 0x00000000a7007221 */ /* 0x000fe20000010000 */
[----:B------:R-:W-:Y:S03]  /*13df0*/  MUFU.EX2 R119, R187 ;  /* 0x000000bb00777308 */ /* 0x000fe60000000800 */
[-C--:B--2---:R-:W-:Y:S04]  /*13e00*/  HMMA.16816.F32.BF16 R20, R60, R84.reuse, R20 ;  /* 0x000000543c14723c */ /* 0x084fe80000041814 */
[----:B------:R-:W-:Y:S03]  /*13e10*/  FADD.FTZ R0, R162, R0 ;  /* 0x00000000a2007221 */ /* 0x000fe60000010000 */
[----:B------:R-:W-:Y:S01]  /*13e20*/  MUFU.EX2 R252, R252 ;  /* 0x000000fc00fc7308 */ /* 0x000fe20000000800 */
[C---:B------:R-:W-:Y:S04]  /*13e30*/  HMMA.16816.F32.BF16 R32, R76.reuse, R84, R32 ;  /* 0x000000544c20723c */ /* 0x040fe80000041820 */
[----:B------:R-:W-:Y:S04]  /*13e40*/  FADD.FTZ R0, R195, R0 ;  /* 0x00000000c3007221 */ /* 0x000fe80000010000 */
[-C--:B------:R-:W-:Y:S01]  /*13e50*/  HMMA.16816.F32.BF16 R36, R76, R86.reuse, R36 ;  /* 0x000000564c24723c */ /* 0x080fe20000041824 */
[----:B------:R-:W-:Y:S03]  /*13e60*/  MUFU.EX2 R117, R186 ;  /* 0x000000ba00757308 */ /* 0x000fe60000000800 */
[----:B------:R-:W-:Y:S04]  /*13e70*/  FADD.FTZ R0, R194, R0 ;  /* 0x00000000c2007221 */ /* 0x000fe80000010000 */
[C---:B------:R-:W-:Y:S01]  /*13e80*/  HMMA.16816.F32.BF16 R48, R60.reuse, R86, R48 ;  /* 0x000000563c30723c */ /* 0x040fe20000041830 */
[----:B------:R-:W-:Y:S02]  /*13e90*/  LDSM.16.MT88.4 R84, [R217+0x9800] ;  /* 0x00980000d954783b */ /* 0x000fe40000004200 */
[----:B------:R-:W-:Y:S01]  /*13ea0*/  MUFU.EX2 R118, R185 ;  /* 0x000000b900767308 */ /* 0x000fe20000000800 */
[----:B------:R-:W-:Y:S04]  /*13eb0*/  FADD.FTZ R0, R191, R0 ;  /* 0x00000000bf007221 */ /* 0x000fe80000010000 */
[-C--:B-1----:R-:W-:Y:S05]  /*13ec0*/  HMMA.16816.F32.BF16 R24, R60, R80.reuse, R24 ;  /* 0x000000503c18723c */ /* 0x082fea0000041818 */
[----:B------:R-:W-:Y:S03]  /*13ed0*/  MUFU.EX2 R115, R183 ;  /* 0x000000b700737308 */ /* 0x000fe60000000800 */
[C---:B------:R-:W-:Y:S07]  /*13ee0*/  HMMA.16816.F32.BF16 R28, R76.reuse, R80, R28 ;  /* 0x000000504c1c723c */ /* 0x040fee000004181c */
[----:B------:R-:W-:Y:S01]  /*13ef0*/  MUFU.EX2 R114, R182 ;  /* 0x000000b600727308 */ /* 0x000fe20000000800 */
        /* <DEDUP_REMOVED lines=8> */
[-C--:B------:R-:W-:Y:S07]  /*13f80*/  HMMA.16816.F32.BF16 R68, R76, R90.reuse, R68 ;  /* 0x0000005a4c44723c */ /* 0x080fee0000041844 */
[----:B------:R-:W-:Y:S01]  /*13f90*/  F2FP.BF16.PACK_AB R78, R197, R196 ;  /* 0x000000c4c54e723e */ /* 0x000fe200000010ff */
[----:B------:R-:W-:Y:S01]  /*13fa0*/  HMMA.16816.F32.BF16 R56, R60, R90, R56 ;  /* 0x0000005a3c38723c */ /* 0x000fe20000041838 */
[----:B------:R-:W2:Y:S01]  /*13fb0*/  LDSM.16.MT88.4 R88, [R218+0x9800] ;  /* 0x00980000da58783b */ /* 0x000ea20000004200 */
[----:B------:R-:W1:Y:S02]  /*13fc0*/  MUFU.EX2 R99, R177 ;  /* 0x000000b100637308 */ /* 0x000e640000000800 */
[----:B------:R-:W-:Y:S01]  /*13fd0*/  FADD.FTZ R77, R113, R95 ;  /* 0x0000005f714d7221 */ /* 0x000fe20000010000 */
[----:B------:R-:W-:Y:S01]  /*13fe0*/  F2FP.BF16.PACK_AB R79, R191, R194 ;  /* 0x000000c2bf4f723e */ /* 0x000fe200000010ff */
[----:B------:R-:W-:Y:S01]  /*13ff0*/  FADD.FTZ R76, R116, R94 ;  /* 0x0000005e744c7221 */ /* 0x000fe20000010000 */
[----:B------:R-:W-:Y:S01]  /*14000*/  F2FP.BF16.PACK_AB R60, R214, R215 ;  /* 0x000000d7d63c723e */ /* 0x000fe200000010ff */
[----:B-----5:R-:W-:Y:S01]  /*14010*/  FADD.FTZ R93, R121, R77 ;  /* 0x0000004d795d7221 */ /* 0x020fe20000010000 */
[----:B------:R-:W-:Y:S03]  /*14020*/  F2FP.BF16.PACK_AB R61, R169, R166 ;  /* 0x000000a6a93d723e */ /* 0x000fe600000010ff */
[----:B---3--:R-:W-:Y:S01]  /*14030*/  F2FP.BF16.PACK_AB R62, R243, R213 ;  /* 0x000000d5f33e723e */ /* 0x008fe200000010ff */
[----:B------:R-:W-:Y:S01]  /*14040*/  FADD.FTZ R92, R120, R76 ;  /* 0x0000004c785c7221 */ /* 0x000fe20000010000 */
[----:B------:R-:W-:Y:S01]  /*14050*/  F2FP.BF16.PACK_AB R63, R198, R212 ;  /* 0x000000d4c63f723e */ /* 0x000fe200000010ff */
[----:B------:R-:W-:Y:S01]  /*14060*/  MUFU.EX2 R121, R102 ;  /* 0x0000006600797308 */ /* 0x000fe20000000800 */
[----:B----4-:R-:W-:Y:S02]  /*14070*/  F2FP.BF16.PACK_AB R76, R164, R163 ;  /* 0x000000a3a44c723e */ /* 0x010fe400000010ff */
[----:B------:R-:W-:Y:S03]  /*14080*/  F2FP.BF16.PACK_AB R77, R195, R162 ;  /* 0x000000a2c34d723e */ /* 0x000fe600000010ff */
[-C--:B------:R-:W-:Y:S04]  /*14090*/  HMMA.16816.F32.BF16 R4, R60, R72.reuse, R4 ;  /* 0x000000483c04723c */ /* 0x080fe80000041804 */
[----:B------:R-:W-:Y:S01]  /*140a0*/  MUFU.EX2 R120, R112 ;  /* 0x0000007000787308 */ /* 0x000fe20000000800 */
[----:B-1----:R-:W-:Y:S03]  /*140b0*/  F2FP.BF16.PACK_AB R154, R137, R99 ;  /* 0x00000063899a723e */ /* 0x002fe600000010ff */
[C---:B------:R-:W-:Y:S06]  /*140c0*/  HMMA.16816.F32.BF16 R8, R76.reuse, R72, R8 ;  /* 0x000000484c08723c */ /* 0x040fec0000041808 */
[----:B------:R-:W-:Y:S02]  /*140d0*/  MUFU.EX2 R116, R184 ;  /* 0x000000b800747308 */ /* 0x000fe40000000800 */
[-C--:B------:R-:W-:Y:S08]  /*140e0*/  HMMA.16816.F32.BF16 R12, R76, R74.reuse, R12 ;  /* 0x0000004a4c0c723c */ /* 0x080ff0000004180c */
[C---:B------:R-:W-:Y:S01]  /*140f0*/  HMMA.16816.F32.BF16 R16, R60.reuse, R74, R16 ;  /* 0x0000004a3c10723c */ /* 0x040fe20000041810 */
[----:B------:R-:W1:Y:S01]  /*14100*/  LDSM.16.MT88.4 R72, [R216+0xa000] ;  /* 0x00a00000d848783b */ /* 0x000e620000004200 */
[----:B------:R-:W-:Y:S06]  /*14110*/  MUFU.EX2 R102, R180 ;  /* 0x000000b400667308 */ /* 0x000fec0000000800 */
[-C--:B------:R-:W-:Y:S04]  /*14120*/  HMMA.16816.F32.BF16 R20, R60, R80.reuse, R20 ;  /* 0x000000503c14723c */ /* 0x080fe80000041814 */
[----:B------:R-:W3:Y:S04]  /*14130*/  MUFU.EX2 R98, R176 ;  /* 0x000000b000627308 */ /* 0x000ee80000000800 */
[C---:B------:R-:W-:Y:S06]  /*14140*/  HMMA.16816.F32.BF16 R32, R76.reuse, R80, R32 ;  /* 0x000000504c20723c */ /* 0x040fec0000041820 */
[----:B------:R-:W-:Y:S02]  /*14150*/  MUFU.EX2 R95, R173 ;  /* 0x000000ad005f7308 */ /* 0x000fe40000000800 */
[-C--:B------:R-:W-:Y:S08]  /*14160*/  HMMA.16816.F32.BF16 R36, R76, R82.reuse, R36 ;  /* 0x000000524c24723c */ /* 0x080ff00000041824 */
[C---:B------:R-:W-:Y:S01]  /*14170*/  HMMA.16816.F32.BF16 R48, R60.reuse, R82, R48 ;  /* 0x000000523c30723c */ /* 0x040fe20000041830 */
[----:B------:R-:W4:Y:S01]  /*14180*/  LDSM.16.MT88.4 R80, [R219+0xa000] ;  /* 0x00a00000db50783b */ /* 0x000f220000004200 */
[----:B------:R-:W-:Y:S02]  /*14190*/  MUFU.EX2 R94, R122 ;  /* 0x0000007a005e7308 */ /* 0x000fe40000000800 */
[----:B---3--:R-:W-:Y:S04]  /*141a0*/  F2FP.BF16.PACK_AB R155, R97, R98 ;  /* 0x00000062619b723e */ /* 0x008fe800000010ff */
        /* <DEDUP_REMOVED lines=8> */
[-C--:B--2---:R-:W-:Y:S04]  /*14230*/  HMMA.16816.F32.BF16 R40, R60, R88.reuse, R40 ;  /* 0x000000583c28723c */ /* 0x084fe80000041828 */
[----:B------:R-:W-:Y:S04]  /*14240*/  MUFU.EX2 R107, R107 ;  /* 0x0000006b006b7308 */ /* 0x000fe80000000800 */
[C---:B------:R-:W-:Y:S06]  /*14250*/  HMMA.16816.F32.BF16 R44, R76.reuse, R88, R44 ;  /* 0x000000584c2c723c */ /* 0x040fec000004182c */
[----:B------:R-:W-:Y:S02]  /*14260*/  MUFU.EX2 R104, R108 ;  /* 0x0000006c00687308 */ /* 0x000fe40000000800 */
[-C--:B------:R-:W-:Y:S07]  /*14270*/  HMMA.16816.F32.BF16 R68, R76, R90.reuse, R68 ;  /* 0x0000005a4c44723c */ /* 0x080fee0000041844 */
[----:B------:R-:W-:Y:S01]  /*14280*/  FADD.FTZ R77, R145, R93 ;  /* 0x0000005d914d7221 */ /* 0x000fe20000010000 */
[----:B------:R-:W-:Y:S01]  /*14290*/  HMMA.16816.F32.BF16 R56, R60, R90, R56 ;  /* 0x0000005a3c38723c */ /* 0x000fe20000041838 */
[----:B------:R-:W2:Y:S01]  /*142a0*/  LDSM.16.MT88.4 R88, [R218+0xa000] ;  /* 0x00a00000da58783b */ /* 0x000ea20000004200 */
[----:B------:R-:W-:Y:S02]  /*142b0*/  MUFU.EX2 R105, R109 ;  /* 0x0000006d00697308 */ /* 0x000fe40000000800 */
[----:B------:R-:W-:Y:S01]  /*142c0*/  FADD.FTZ R76, R141, R92 ;  /* 0x0000005c8d4c7221 */ /* 0x000fe20000010000 */
[----:B------:R-:W-:Y:S01]  /*142d0*/  F2FP.BF16.PACK_AB R78, R192, R189 ;  /* 0x000000bdc04e723e */ /* 0x000fe200000010ff */
[----:B------:R-:W-:Y:S01]  /*142e0*/  FADD.FTZ R93, R148, R77 ;  /* 0x0000004d945d7221 */ /* 0x000fe20000010000 */
        /* <DEDUP_REMOVED lines=10> */
[-C--:B-1----:R-:W-:Y:S02]  /*14390*/  HMMA.16816.F32.BF16 R4, R60, R72.reuse, R4 ;  /* 0x000000483c04723c */ /* 0x082fe40000041804 */
[----:B------:R-:W-:Y:S06]  /*143a0*/  MUFU.EX2 R111, R111 ;  /* 0x0000006f006f7308 */ /* 0x000fec0000000800 */
[C---:B------:R-:W-:Y:S04]  /*143b0*/  HMMA.16816.F32.BF16 R8, R76.reuse, R72, R8 ;  /* 0x000000484c08723c */ /* 0x040fe80000041808 */
[----:B------:R-:W1:Y:S04]  /*143c0*/  MUFU.EX2 R96, R174 ;  /* 0x000000ae00607308 */ /* 0x000e680000000800 */
[-C--:B------:R-:W-:Y:S08]  /*143d0*/  HMMA.16816.F32.BF16 R12, R76, R74.reuse, R12 ;  /* 0x0000004a4c0c723c */ /* 0x080ff0000004180c */
[C---:B------:R-:W-:Y:S01]  /*143e0*/  HMMA.16816.F32.BF16 R16, R60.reuse, R74, R16 ;  /* 0x0000004a3c10723c */ /* 0x040fe20000041810 */
[----:B------:R-:W5:Y:S07]  /*143f0*/  LDSM.16.MT88.4 R72, [R216+0xa800] ;  /* 0x00a80000d848783b */ /* 0x000f6e0000004200 */
[-C--:B----4-:R-:W-:Y:S04]  /*14400*/  HMMA.16816.F32.BF16 R20, R60, R80.reuse, R20 ;  /* 0x000000503c14723c */ /* 0x090fe80000041814 */
[----:B-1----:R-:W-:Y:S04]  /*14410*/  F2FP.BF16.PACK_AB R200, R95, R96 ;  /* 0x000000605fc8723e */ /* 0x002fe800000010ff */
[C---:B------:R-:W-:Y:S08]  /*14420*/  HMMA.16816.F32.BF16 R32, R76.reuse, R80, R32 ;  /* 0x000000504c20723c */ /* 0x040ff00000041820 */
[-C--:B------:R-:W-:Y:S08]  /*14430*/  HMMA.16816.F32.BF16 R36, R76, R82.reuse, R36 ;  /* 0x000000524c24723c */ /* 0x080ff00000041824 */
[C---:B------:R-:W-:Y:S01]  /*14440*/  HMMA.16816.F32.BF16 R48, R60.reuse, R82, R48 ;  /* 0x000000523c30723c */ /* 0x040fe20000041830 */
[----:B------:R-:W1:Y:S07]  /*14450*/  LDSM.16.MT88.4 R80, [R219+0xa800] ;  /* 0x00a80000db50783b */ /* 0x000e6e0000004200 */
[-C--:B---3--:R-:W-:Y:S08]  /*14460*/  HMMA.16816.F32.BF16 R24, R60, R84.reuse, R24 ;  /* 0x000000543c18723c */ /* 0x088ff00000041818 */
[C---:B------:R-:W-:Y:S08]  /*14470*/  HMMA.16816.F32.BF16 R28, R76.reuse, R84, R28 ;  /* 0x000000544c1c723c */ /* 0x040ff0000004181c */
[-C--:B------:R-:W-:Y:S08]  /*14480*/  HMMA.16816.F32.BF16 R52, R76, R86.reuse, R52 ;  /* 0x000000564c34723c */ /* 0x080ff00000041834 */
[C---:B------:R-:W-:Y:S01]  /*14490*/  HMMA.16816.F32.BF16 R64, R60.reuse, R86, R64 ;  /* 0x000000563c40723c */ /* 0x040fe20000041840 */
[----:B------:R-:W3:Y:S07]  /*144a0*/  LDSM.16.MT88.4 R84, [R217+0xa800] ;  /* 0x00a80000d954783b */ /* 0x000eee0000004200 */
[-C--:B--2---:R-:W-:Y:S08]  /*144b0*/  HMMA.16816.F32.BF16 R40, R60, R88.reuse, R40 ;  /* 0x000000583c28723c */ /* 0x084ff00000041828 */
[C---:B------:R-:W-:Y:S08]  /*144c0*/  HMMA.16816.F32.BF16 R44, R76.reuse, R88, R44 ;  /* 0x000000584c2c723c */ /* 0x040ff0000004182c */
[-C--:B------:R-:W-:Y:S07]  /*144d0*/  HMMA.16816.F32.BF16 R68, R76, R90.reuse, R68 ;  /* 0x0000005a4c44723c */ /* 0x080fee0000041844 */
[----:B------:R-:W-:Y:S01]  /*144e0*/  FADD.FTZ R76, R150, R92 ;  /* 0x0000005c964c7221 */ /* 0x000fe20000010000 */
[----:B------:R-:W-:Y:S01]  /*144f0*/  HMMA.16816.F32.BF16 R56, R60, R90, R56 ;  /* 0x0000005a3c38723c */ /* 0x000fe20000041838 */
[----:B------:R-:W2:Y:S03]  /*14500*/  LDSM.16.MT88.4 R88, [R218+0xa800] ;  /* 0x00a80000da58783b */ /* 0x000ea60000004200 */
        /* <DEDUP_REMOVED lines=10> */
[----:B------:R-:W-:Y:S01]  /*145b0*/  LDSM.16.MT88.4 R144, [R219+0xb800] ;  /* 0x00b80000db90783b */ /* 0x000fe20000004200 */
[----:B------:R-:W-:Y:S02]  /*145c0*/  F2FP.BF16.PACK_AB R77, R127, R128 ;  /* 0x000000807f4d723e */ /* 0x000fe400000010ff */
[-C--:B-----5:R-:W-:Y:S03]  /*145d0*/  HMMA.16816.F32.BF16 R4, R60, R72.reuse, R4 ;  /* 0x000000483c04723c */ /* 0x0a0fe60000041804 */
[----:B------:R-:W-:Y:S02]  /*145e0*/  F2FP.BF16.PACK_AB R79, R121, R125 ;  /* 0x0000007d794f723e */ /* 0x000fe400000010ff */
[----:B------:R-:W-:Y:S05]  /*145f0*/  F2FP.BF16.PACK_AB R152, R102, R103 ;  /* 0x000000676698723e */ /* 0x000fea00000010ff */
[C---:B------:R-:W-:Y:S08]  /*14600*/  HMMA.16816.F32.BF16 R8, R76.reuse, R72, R8 ;  /* 0x000000484c08723c */ /* 0x040ff00000041808 */
[-C--:B------:R-:W-:Y:S08]  /*14610*/  HMMA.16816.F32.BF16 R12, R76, R74.reuse, R12 ;  /* 0x0000004a4c0c723c */ /* 0x080ff0000004180c */
[C---:B------:R-:W-:Y:S01]  /*14620*/  HMMA.16816.F32.BF16 R16, R60.reuse, R74, R16 ;  /* 0x0000004a3c10723c */ /* 0x040fe20000041810 */
[----:B------:R-:W4:Y:S07]  /*14630*/  LDSM.16.MT88.4 R72, [R216+0xb000] ;  /* 0x00b00000d848783b */ /* 0x000f2e0000004200 */
[-C--:B-1----:R-:W-:Y:S08]  /*14640*/  HMMA.16816.F32.BF16 R20, R60, R80.reuse, R20 ;  /* 0x000000503c14723c */ /* 0x082ff00000041814 */
        /* <DEDUP_REMOVED lines=20> */
[----:B------:R-:W-:Y:S03]  /*14790*/  F2FP.BF16.PACK_AB R61, R117, R252 ;  /* 0x000000fc753d723e */ /* 0x000fe600000010ff */
[----:B------:R-:W-:Y:S01]  /*147a0*/  F2FP.BF16.PACK_AB R62, R116, R118 ;  /* 0x00000076743e723e */ /* 0x000fe200000010ff */
[----:B------:R-:W-:Y:S01]  /*147b0*/  FADD.FTZ R2, R156, R76 ;  /* 0x0000004c9c027221 */ /* 0x000fe20000010000 */
[----:B------:R-:W-:Y:S02]  /*147c0*/  F2FP.BF16.PACK_AB R63, R114, R115 ;  /* 0x00000073723f723e */ /* 0x000fe400000010ff */
[----:B------:R-:W-:Y:S01]  /*147d0*/  F2FP.BF16.PACK_AB R153, R100, R101 ;  /* 0x000000656499723e */ /* 0x000fe200000010ff */
[----:B------:R-:W-:Y:S01]  /*147e0*/  FADD.FTZ R2, R168, R2 ;  /* 0x00000002a8027221 */ /* 0x000fe20000010000 */
[----:B------:R-:W-:Y:S02]  /*147f0*/  F2FP.BF16.PACK_AB R76, R112, R113 ;  /* 0x00000071704c723e */ /* 0x000fe400000010ff */
[----:B------:R-:W-:Y:S01]  /*14800*/  F2FP.BF16.PACK_AB R77, R107, R106 ;  /* 0x0000006a6b4d723e */ /* 0x000fe200000010ff */
[-C--:B----4-:R-:W-:Y:S03]  /*14810*/  HMMA.16816.F32.BF16 R4, R60, R72.reuse, R4 ;  /* 0x000000483c04723c */ /* 0x090fe60000041804 */
[----:B------:R-:W-:Y:S01]  /*14820*/  F2FP.BF16.PACK_AB R79, R111, R110 ;  /* 0x0000006e6f4f723e */ /* 0x000fe200000010ff */
[----:B------:R-:W-:Y:S06]  /*14830*/  FADD.FTZ R2, R163, R2 ;  /* 0x00000002a3027221 */ /* 0x000fec0000010000 */
[C---:B------:R-:W-:Y:S07]  /*14840*/  HMMA.16816.F32.BF16 R8, R76.reuse, R72, R8 ;  /* 0x000000484c08723c */ /* 0x040fee0000041808 */
[----:B------:R-:W-:Y:S01]  /*14850*/  FADD.FTZ R72, R170, R92 ;  /* 0x0000005caa487221 */ /* 0x000fe20000010000 */
[-C--:B------:R-:W-:Y:S04]  /*14860*/  HMMA.16816.F32.BF16 R12, R76, R74.reuse, R12 ;  /* 0x0000004a4c0c723c */ /* 0x080fe8000004180c */
[----:B------:R-:W-:Y:S02]  /*14870*/  FADD.FTZ R72, R166, R72 ;  /* 0x00000048a6487221 */ /* 0x000fe40000010000 */
[----:B------:R-:W-:Y:S02]  /*14880*/  FADD.FTZ R73, R208, R93 ;  /* 0x0000005dd0497221 */ /* 0x000fe40000010000 */
[C---:B------:R-:W-:Y:S01]  /*14890*/  HMMA.16816.F32.BF16 R16, R60.reuse, R74, R16 ;  /* 0x0000004a3c10723c */ /* 0x040fe20000041810 */
[----:B------:R-:W-:Y:S03]  /*148a0*/  MUFU.EX2 R75, R171 ;  /* 0x000000ab004b7308 */ /* 0x000fe60000000800 */
[----:B------:R-:W-:Y:S02]  /*148b0*/  FADD.FTZ R72, R169, R72 ;  /* 0x00000048a9487221 */ /* 0x000fe40000010000 */
[----:B------:R-:W-:Y:S02]  /*148c0*/  FADD.FTZ R73, R215, R73 ;  /* 0x00000049d7497221 */ /* 0x000fe40000010000 */
[-C--:B-1----:R-:W-:Y:S03]  /*148d0*/  HMMA.16816.F32.BF16 R20, R60, R80.reuse, R20 ;  /* 0x000000503c14723c */ /* 0x082fe60000041814 */
[----:B------:R-:W1:Y:S01]  /*148e0*/  MUFU.EX2 R74, R126 ;  /* 0x0000007e004a7308 */ /* 0x000e620000000800 */
[----:B------:R-:W-:Y:S04]  /*148f0*/  FADD.FTZ R73, R214, R73 ;  /* 0x00000049d6497221 */ /* 0x000fe80000010000 */
[C---:B------:R-:W-:Y:S05]  /*14900*/  HMMA.16816.F32.BF16 R32, R76.reuse, R80, R32 ;  /* 0x000000504c20723c */ /* 0x040fea0000041820 */
[----:B------:R-:W4:Y:S03]  /*14910*/  MUFU.EX2 R81, R123 ;  /* 0x0000007b00517308 */ /* 0x000f260000000800 */
[-C--:B------:R-:W-:Y:S07]  /*14920*/  HMMA.16816.F32.BF16 R36, R76, R82.reuse, R36 ;  /* 0x000000524c24723c */ /* 0x080fee0000041824 */
[----:B------:R-:W5:Y:S01]  /*14930*/  MUFU.EX2 R80, R172 ;  /* 0x000000ac00507308 */ /* 0x000f620000000800 */
[C---:B------:R-:W-:Y:S04]  /*14940*/  HMMA.16816.F32.BF16 R48, R60.reuse, R82, R48 ;  /* 0x000000523c30723c */ /* 0x040fe80000041830 */
[----:B-1----:R-:W-:Y:S04]  /*14950*/  F2FP.BF16.PACK_AB R203, R138, R74 ;  /* 0x0000004a8acb723e */ /* 0x002fe800000010ff */
[-C--:B---3--:R-:W-:Y:S04]  /*14960*/  HMMA.16816.F32.BF16 R24, R60, R84.reuse, R24 ;  /* 0x000000543c18723c */ /* 0x088fe80000041818 */
[----:B----4-:R-:W-:Y:S04]  /*14970*/  F2FP.BF16.PACK_AB R201, R81, R94 ;  /* 0x0000005e51c9723e */ /* 0x010fe800000010ff */
[C---:B------:R-:W-:Y:S04]  /*14980*/  HMMA.16816.F32.BF16 R28, R76.reuse, R84, R28 ;  /* 0x000000544c1c723c */ /* 0x040fe8000004181c */
[----:B-----5:R-:W-:Y:S04]  /*14990*/  F2FP.BF16.PACK_AB R202, R75, R80 ;  /* 0x000000504bca723e */ /* 0x020fe800000010ff */
[-C--:B------:R-:W-:Y:S08]  /*149a0*/  HMMA.16816.F32.BF16 R52, R76, R86.reuse, R52 ;  /* 0x000000564c34723c */ /* 0x080ff00000041834 */
[C---:B------:R-:W-:Y:S08]  /*149b0*/  HMMA.16816.F32.BF16 R64, R60.reuse, R86, R64 ;  /* 0x000000563c40723c */ /* 0x040ff00000041840 */
[-C--:B--2---:R-:W-:Y:S08]  /*149c0*/  HMMA.16816.F32.BF16 R40, R60, R88.reuse, R40 ;  /* 0x000000583c28723c */ /* 0x084ff00000041828 */
[C---:B------:R-:W-:Y:S08]  /*149d0*/  HMMA.16816.F32.BF16 R44, R76.reuse, R88, R44 ;  /* 0x000000584c2c723c */ /* 0x040ff0000004182c */
[-C--:B------:R-:W-:Y:S08]  /*149e0*/  HMMA.16816.F32.BF16 R68, R76, R90.reuse, R68 ;  /* 0x0000005a4c44723c */ /* 0x080ff00000041844 */
[----:B------:R-:W-:Y:S07]  /*149f0*/  HMMA.16816.F32.BF16 R56, R60, R90, R56 ;  /* 0x0000005a3c38723c */ /* 0x000fee0000041838 */
[----:B------:R-:W-:Y:S01]  /*14a00*/  FADD.FTZ R60, R164, R2 ;  /* 0x00000002a43c7221 */ /* 0x000fe20000010000 */
[-C--:B------:R-:W-:Y:S01]  /*14a10*/  HMMA.16816.F32.BF16 R168, R152, R148.reuse, R4 ;  /* 0x0000009498a8723c */ /* 0x080fe20000041804 */
[----:B------:R-:W1:Y:S04]  /*14a20*/  LDSM.16.MT88.4 R4, [R218+0xb800] ;  /* 0x00b80000da04783b */ /* 0x000e680000004200 */
[----:B------:R-:W-:Y:S03]  /*14a30*/  FADD.FTZ R2, R213, R73 ;  /* 0x00000049d5027221 */ /* 0x000fe60000010000 */
[C---:B------:R-:W-:Y:S07]  /*14a40*/  HMMA.16816.F32.BF16 R172, R200.reuse, R148, R8 ;  /* 0x00000094c8ac723c */ /* 0x040fee0000041808 */
[----:B------:R-:W-:Y:S01]  /*14a50*/  FADD.FTZ R9, R196, R60 ;  /* 0x0000003cc4097221 */ /* 0x000fe20000010000 */
[-C--:B------:R-:W-:Y:S04]  /*14a60*/  HMMA.16816.F32.BF16 R176, R200, R150.reuse, R12 ;  /* 0x00000096c8b0723c */ /* 0x080fe8000004180c */
[----:B------:R-:W-:Y:S03]  /*14a70*/  FADD.FTZ R8, R212, R72 ;  /* 0x00000048d4087221 */ /* 0x000fe60000010000 */
[----:B------:R-:W-:Y:S01]  /*14a80*/  FADD.FTZ R12, R243, R2 ;  /* 0x00000002f30c7221 */ /* 0x000fe20000010000 */
[C---:B------:R-:W-:Y:S04]  /*14a90*/  HMMA.16816.F32.BF16 R148, R152.reuse, R150, R16 ;  /* 0x000000969894723c */ /* 0x040fe80000041810 */
[----:B------:R-:W-:Y:S02]  /*14aa0*/  FADD.FTZ R2, R197, R9 ;  /* 0x00000009c5027221 */ /* 0x000fe40000010000 */
[----:B------:R-:W-:Y:S02]  /*14ab0*/  FADD.FTZ R8, R198, R8 ;  /* 0x00000008c6087221 */ /* 0x000fe40000010000 */
[----:B------:R-:W-:Y:S01]  /*14ac0*/  FADD.FTZ R10, R161, R2 ;  /* 0x00000002a10a7221 */ /* 0x000fe20000010000 */
[-C--:B------:R-:W-:Y:S03]  /*14ad0*/  HMMA.16816.F32.BF16 R164, R152, R144.reuse, R20 ;  /* 0x0000009098a4723c */ /* 0x080fe60000041814 */
[----:B------:R-:W-:Y:S02]  /*14ae0*/  FADD.FTZ R11, R237, R8 ;  /* 0x00000008ed0b7221 */ /* 0x000fe40000010000 */
[----:B------:R-:W-:Y:S01]  /*14af0*/  FADD.FTZ R9, R133, R0 ;  /* 0x0000000085097221 */ /* 0x000fe20000010000 */
[----:B------:R-:W-:Y:S01]  /*14b00*/  MOV R133, R135 ;  /* 0x0000008700857202 */ /* 0x000fe20000000f00 */
        /* <DEDUP_REMOVED lines=22> */
[----:B------:R-:W-:Y:S01]  /*14c70*/  FADD.FTZ R8, R246, R8 ;  /* 0x00000008f6087221 */ /* 0x000fe20000010000 */
[----:B------:R-:W-:Y:S01]  /*14c80*/  MOV R132, R136 ;  /* 0x0000008800847202 */ /* 0x000fe20000000f00 */
        /* <DEDUP_REMOVED lines=48> */
[----:B------:R-:W-:Y:S02]  /*14f90*/  FADD.FTZ R4, R97, R5 ;  /* 0x0000000561047221 */ /* 0x000fe40000010000 */
[----:B------:R-:W-:Y:S02]  /*14fa0*/  FADD.FTZ R2, R75, R2 ;  /* 0x000000024b027221 */ /* 0x000fe40000010000 */
[----:B------:R-:W-:Y:S01]  /*14fb0*/  FADD.FTZ R0, R138, R0 ;  /* 0x000000008a007221 */ /* 0x000fe20000010000 */
[----:B------:R1:W-:Y:S01]  /*14fc0*/  STL [R1+0x40], R4 ;  /* 0x0000400401007387 */ /* 0x0003e20000100800 */
[----:B------:R-:W-:Y:S03]  /*14fd0*/  MOV R138, R3 ;  /* 0x00000003008a7202 */ /* 0x000fe60000000f00 */
[----:B------:R1:W-:Y:S04]  /*14fe0*/  STL [R1+0x44], R2 ;  /* 0x0000440201007387 */ /* 0x0003e80000100800 */
[----:B------:R1:W-:Y:S02]  /*14ff0*/  STL [R1+0x48], R0 ;  /* 0x0000480001007387 */ /* 0x0003e40000100800 */
[----:B-1----:R-:W-:-:S05]  /*15000*/  @P0 BRA `(.L_x_28) ;  /* 0xffffb83000000947 */ /* 0x002fca000383ffff */
.L_x_27:
[----:B------:R-:W2:Y:S04]  /*15010*/  LDL.LU R2, [R1+0x34] ;  /* 0x0000340001027983 */ /* 0x000ea80000300800 */
[----:B------:R-:W1:Y:S01]  /*15020*/  S2R R43, SR_TID.X ;  /* 0x00000000002b7919 */ /* 0x000e620000002100 */
[----:B------:R-:W3:Y:S01]  /*15030*/  S2UR UR6, SR_CTAID.Y ;  /* 0x00000000000679c3 */ /* 0x000ee20000002600 */
[----:B------:R-:W-:-:S02]  /*15040*/  UISETP.NE.AND UP0, UPT, UR9, -0x1, UPT ;  /* 0xffffffff0900788c */ /* 0x000fc4000bf05270 */
[----:B------:R-:W4:Y:S01]  /*15050*/  LDL.LU R8, [R1+0x40] ;  /* 0x0000400001087983 */ /* 0x000f220000300800 */
[----:B------:R-:W-:-:S03]  /*15060*/  ULDC.64 UR4, c[0x0][0x1e8] ;  /* 0x00007a0000047ab9 */ /* 0x000fc60000000a00 */
[----:B------:R-:W4:Y:S04]  /*15070*/  LDL.LU R9, [R1+0x44] ;  /* 0x0000440001097983 */ /* 0x000f280000300800 */
[----:B------:R-:W4:Y:S01]  /*15080*/  LDL.LU R7, [R1+0x48] ;  /* 0x0000480001077983 */ /* 0x000f220000300800 */
[----:B------:R-:W-:Y:S01]  /*15090*/  @UP0 UIMAD.WIDE.U32 UR14, UR9, UR4, URZ ;  /* 0x00000004090e02a5 */ /* 0x000fe2000f8e003f */
[----:B------:R-:W3:Y:S01]  /*150a0*/  S2UR UR11, SR_CTAID.X ;  /* 0x00000000000b79c3 */ /* 0x000ee20000002500 */
[----:B------:R-:W-:Y:S01]  /*150b0*/  ULDC UR8, c[0x0][0x214] ;  /* 0x0000850000087ab9 */ /* 0x000fe20000000800 */
[----:B------:R-:W-:Y:S01]  /*150c0*/  BSSY B0, `(.L_x_31) ;  /* 0x0000127000007945 */ /* 0x000fe20003800000 */
[----:B------:R-:W-:Y:S02]  /*150d0*/  @UP0 UIMAD UR7, UR9, UR5, UR15 ;  /* 0x00000005090702a4 */ /* 0x000fe4000f8e020f */
[----:B------:R-:W-:-:S02]  /*150e0*/  UMOV UR24, URZ ;  /* 0x0000003f00187c82 */ /* 0x000fc40008000000 */
[----:B------:R-:W-:Y:S01]  /*150f0*/  ULDC.64 UR4, c[0x0][0x1e0] ;  /* 0x0000780000047ab9 */ /* 0x000fe20000000a00 */
[----:B------:R-:W3:Y:S01]  /*15100*/  S2UR UR12, SR_CTAID.Z ;  /* 0x00000000000c79c3 */ /* 0x000ee20000002700 */
[----:B------:R-:W-:Y:S01]  /*15110*/  UMOV UR25, URZ ;  /* 0x0000003f00197c82 */ /* 0x000fe20008000000 */
[----:B-1----:R-:W-:Y:S01]  /*15120*/  SHF.R.S32.HI R42, RZ, 0x1f, R43 ;  /* 0x0000001fff2a7819 */ /* 0x002fe2000001142b */
[----:B---3--:R-:W-:Y:S02]  /*15130*/  @!UP0 USHF.R.S32.HI UR13, URZ, 0x1f, UR6 ;  /* 0x0000001f3f0d8899 */ /* 0x008fe40008011406 */
[----:B------:R-:W-:Y:S02]  /*15140*/  @!UP0 UIMAD.WIDE.U32 UR22, UR6, UR4, URZ ;  /* 0x00000004061682a5 */ /* 0x000fe4000f8e003f */
[----:B------:R-:W-:-:S03]  /*15150*/  @!UP0 UIMAD UR13, UR13, UR4, URZ ;  /* 0x000000040d0d82a4 */ /* 0x000fc6000f8e023f */
[----:B------:R-:W-:Y:S02]  /*15160*/  ULDC.U8 UR4, c[0x0][0x329] ;  /* 0x0000ca4000047ab9 */ /* 0x000fe40000000000 */
[----:B------:R-:W-:Y:S02]  /*15170*/  UISETP.NE.AND UP1, UPT, UR4, URZ, UPT ;  /* 0x0000003f0400728c */ /* 0x000fe4000bf25270 */
[----:B------:R-:W-:Y:S02]  /*15180*/  @!UP0 UIMAD UR13, UR6, UR5, UR13 ;  /* 0x00000005060d82a4 */ /* 0x000fe4000f8e020d */
[----:B------:R-:W-:Y:S02]  /*15190*/  @!UP0 UMOV UR14, UR22 ;  /* 0x00000016000e8c82 */ /* 0x000fe40008000000 */
[----:B------:R-:W-:Y:S02]  /*151a0*/  ULDC.U8 UR5, c[0x0][0x328] ;  /* 0x0000ca0000057ab9 */ /* 0x000fe40000000000 */
[----:B------:R-:W-:-:S02]  /*151b0*/  UISETP.NE.AND UP2, UPT, UR5, URZ, UPT ;  /* 0x0000003f0500728c */ /* 0x000fc4000bf45270 */
[----:B------:R-:W-:Y:S02]  /*151c0*/  @!UP0 UIADD3 UR7, UR23, UR13, URZ ;  /* 0x0000000d17078290 */ /* 0x000fe4000fffe03f */
[----:B------:R-:W-:Y:S02]  /*151d0*/  UISETP.NE.OR UP3, UPT, UR4, URZ, !UP2 ;  /* 0x0000003f0400728c */ /* 0x000fe4000d765670 */
[----:B------:R-:W-:Y:S02]  /*151e0*/  @UP1 ULDC UR15, c[0x0][0x210] ;  /* 0x00008400000f1ab9 */ /* 0x000fe40000000800 */
[----:B------:R-:W-:Y:S02]  /*151f0*/  ULDC UR5, c[0x0][0x234] ;  /* 0x00008d0000057ab9 */ /* 0x000fe40000000800 */
[----:B------:R-:W-:Y:S02]  /*15200*/  @UP1 UIMAD UR15, UR15, UR8, URZ ;  /* 0x000000080f0f12a4 */ /* 0x000fe4000f8e023f */
[----:B------:R-:W-:-:S02]  /*15210*/  @!UP1 USEL UR15, UR8, UR5, !UP2 ;  /* 0x00000005080f9287 */ /* 0x000fc4000d000000 */
[----:B------:R-:W-:Y:S02]  /*15220*/  ULDC UR4, c[0x0][0x1c0] ;  /* 0x0000700000047ab9 */ /* 0x000fe40000000800 */
[----:B------:R-:W-:Y:S02]  /*15230*/  @UP1 UMOV UR18, 0x1 ;  /* 0x0000000100121882 */ /* 0x000fe40000000000 */
[----:B------:R-:W-:Y:S02]  /*15240*/  @!UP1 UIMAD UR18, UR15, UR4, URZ ;  /* 0x000000040f1292a4 */ /* 0x000fe4000f8e023f */
[----:B------:R-:W-:Y:S02]  /*15250*/  @!UP3 UIMAD UR20, UR6, UR8, URZ ;  /* 0x000000080614b2a4 */ /* 0x000fe4000f8e023f */
[----:B------:R-:W-:Y:S02]  /*15260*/  @UP1 ULDC UR19, c[0x0][0x210] ;  /* 0x0000840000131ab9 */ /* 0x000fe40000000800 */
[----:B------:R-:W-:-:S02]  /*15270*/  UIMAD UR4, UR6, UR18, URZ ;  /* 0x00000012060472a4 */ /* 0x000fc4000f8e023f */
[----:B------:R-:W-:Y:S02]  /*15280*/  @!UP1 UMOV UR19, 0x1 ;  /* 0x0000000100139882 */ /* 0x000fe40000000000 */
[----:B------:R-:W-:Y:S02]  /*15290*/  @!UP3 USEL UR20, UR20, UR9, !UP0 ;  /* 0x000000091414b287 */ /* 0x000fe4000c000000 */
[----:B------:R-:W-:Y:S02]  /*152a0*/  UIMAD UR11, UR11, UR19, URZ ;  /* 0x000000130b0b72a4 */ /* 0x000fe4000f8e023f */
[----:B------:R-:W-:Y:S02]  /*152b0*/  USEL UR4, UR4, URZ, UP3 ;  /* 0x0000003f04047287 */ /* 0x000fe40009800000 */
[----:B------:R-:W-:Y:S02]  /*152c0*/  USHF.L.U32 UR11, UR11, 0x7, URZ ;  /* 0x000000070b0b7899 */ /* 0x000fe4000800063f */
[----:B------:R-:W-:-:S02]  /*152d0*/  UIMAD UR15, UR12, UR15, UR4 ;  /* 0x0000000f0c0f72a4 */ /* 0x000fc4000f8e0204 */
[----:B------:R-:W-:Y:S02]  /*152e0*/  @!UP3 UMOV UR24, UR20 ;  /* 0x000000140018bc82 */ /* 0x000fe40008000000 */
[----:B------:R-:W-:Y:S02]  /*152f0*/  USHF.R.S32.HI UR4, URZ, 0x1f, UR11 ;  /* 0x0000001f3f047899 */ /* 0x000fe4000801140b */
[----:B------:R-:W-:Y:S02]  /*15300*/  @!UP3 USHF.R.S32.HI UR25, URZ, 0x1f, UR20 ;  /* 0x0000001f3f19b899 */ /* 0x000fe40008011414 */
[----:B------:R-:W-:Y:S02]  /*15310*/  USHF.R.S32.HI UR5, URZ, 0x1f, UR15 ;  /* 0x0000001f3f057899 */ /* 0x000fe4000801140f */
[----:B------:R-:W-:-:S04]  /*15320*/  UIADD3 UR11, UP2, UP1, UR11, UR24, UR15 ;  /* 0x000000180b0b7290 */ /* 0x000fc8000f95e00f */
[----:B------:R-:W-:Y:S01]  /*15330*/  UIADD3.X UR4, UR4, UR25, UR5, UP2, UP1 ;  /* 0x0000001904047290 */ /* 0x000fe200097e2405 */
[----:B--2---:R-:W1:Y:S04]  /*15340*/  SHFL.BFLY PT, R0, R2, 0x2, 0x1f ;  /* 0x0c401f0002007f89 */ /* 0x004e6800000e0000 */
[----:B----4-:R-:W2:Y:S04]  /*15350*/  SHFL.BFLY PT, R5, R8, 0x2, 0x1f ;  /* 0x0c401f0008057f89 */ /* 0x010ea800000e0000 */
[----:B------:R-:W3:Y:S01]  /*15360*/  SHFL.BFLY PT, R4, R9, 0x2, 0x1f ;  /* 0x0c401f0009047f89 */ /* 0x000ee200000e0000 */
[----:B-1----:R-:W-:-:S03]  /*15370*/  FADD.FTZ R0, R0, R2 ;  /* 0x0000000200007221 */ /* 0x002fc60000010000 */
[----:B------:R-:W1:Y:S04]  /*15380*/  SHFL.BFLY PT, R2, R7, 0x2, 0x1f ;  /* 0x0c401f0007027f89 */ /* 0x000e6800000e0000 */
[----:B------:R-:W4:Y:S01]  /*15390*/  SHFL.BFLY PT, R6, R0, 0x1, 0x1f ;  /* 0x0c201f0000067f89 */ /* 0x000f2200000e0000 */
[----:B--2---:R-:W-:Y:S02]  /*153a0*/  FADD.FTZ R5, R5, R8 ;  /* 0x0000000805057221 */ /* 0x004fe40000010000 */
[----:B---3--:R-:W-:-:S03]  /*153b0*/  FADD.FTZ R4, R4, R9 ;  /* 0x0000000904047221 */ /* 0x008fc60000010000 */
[----:B------:R-:W2:Y:S01]  /*153c0*/  SHFL.BFLY PT, R8, R5, 0x1, 0x1f ;  /* 0x0c201f0005087f89 */ /* 0x000ea200000e0000 */
[----:B-1----:R-:W-:Y:S02]  /*153d0*/  FADD.FTZ R2, R2, R7 ;  /* 0x0000000702027221 */ /* 0x002fe40000010000 */
[----:B----4-:R-:W-:-:S03]  /*153e0*/  FADD.FTZ R39, R0, R6 ;  /* 0x0000000600277221 */ /* 0x010fc60000010000 */
[----:B------:R-:W1:Y:S01]  /*153f0*/  SHFL.BFLY PT, R7, R2, 0x1, 0x1f ;  /* 0x0c201f0002077f89 */ /* 0x000e6200000e0000 */
[----:B------:R-:W-:-:S03]  /*15400*/  MOV R0, 0x3f800000 ;  /* 0x3f80000000007802 */ /* 0x000fc60000000f00 */
[----:B------:R-:W3:Y:S01]  /*15410*/  SHFL.BFLY PT, R6, R4, 0x1, 0x1f ;  /* 0x0c201f0004067f89 */ /* 0x000ee200000e0000 */
[----:B------:R-:W-:Y:S01]  /*15420*/  FSETP.NE.FTZ.AND P5, PT, R39, RZ, PT ;  /* 0x000000ff2700720b */ /* 0x000fe20003fb5000 */
[----:B--2---:R-:W-:-:S05]  /*15430*/  FADD.FTZ R38, R5, R8 ;  /* 0x0000000805267221 */ /* 0x004fca0000010000 */
[----:B------:R-:W-:-:S07]  /*15440*/  FSETP.NE.FTZ.AND P4, PT, R38, RZ, PT ;  /* 0x000000ff2600720b */ /* 0x000fce0003f95000 */
[----:B------:R-:W2:Y:S01]  /*15450*/  @P5 MUFU.RCP R0, R39 ;  /* 0x0000002700005308 */ /* 0x000ea20000001000 */
[----:B-1----:R-:W-:Y:S01]  /*15460*/  FADD.FTZ R40, R2, R7 ;  /* 0x0000000702287221 */ /* 0x002fe20000010000 */
[----:B------:R-:W-:Y:S01]  /*15470*/  MOV R2, 0x3f800000 ;  /* 0x3f80000000027802 */ /* 0x000fe20000000f00 */
[----:B---3--:R-:W-:Y:S01]  /*15480*/  FADD.FTZ R41, R4, R6 ;  /* 0x0000000604297221 */ /* 0x008fe20000010000 */
[----:B------:R-:W-:Y:S02]  /*15490*/  MOV R4, 0x3f800000 ;  /* 0x3f80000000047802 */ /* 0x000fe40000000f00 */
[----:B------:R-:W-:Y:S02]  /*154a0*/  FSETP.NE.FTZ.AND P0, PT, R40, RZ, PT ;  /* 0x000000ff2800720b */ /* 0x000fe40003f15000 */
[----:B------:R-:W-:Y:S01]  /*154b0*/  FSETP.NE.FTZ.AND P3, PT, R41, RZ, PT ;  /* 0x000000ff2900720b */ /* 0x000fe20003f75000 */
[C---:B--2---:R-:W-:Y:S01]  /*154c0*/  FMUL.FTZ R168, R0.reuse, R168 ;  /* 0x000000a800a87220 */ /* 0x044fe20000410000 */
[----:B------:R-:W1:Y:S01]  /*154d0*/  @P4 MUFU.RCP R4, R38 ;  /* 0x0000002600044308 */ /* 0x000e620000001000 */
[----:B------:R-:W-:-:S02]  /*154e0*/  FMUL.FTZ R9, R0, R169 ;  /* 0x000000a900097220 */ /* 0x000fc40000410000 */
[C---:B------:R-:W-:Y:S02]  /*154f0*/  FMUL.FTZ R148, R0.reuse, R148 ;  /* 0x0000009400947220 */ /* 0x040fe40000410000 */
[C---:B------:R-:W-:Y:S01]  /*15500*/  FMUL.FTZ R7, R0.reuse, R149 ;  /* 0x0000009500077220 */ /* 0x040fe20000410000 */
[----:B------:R-:W-:Y:S01]  /*15510*/  F2FP.BF16.PACK_AB R9, R9, R168 ;  /* 0x000000a80909723e */ /* 0x000fe200000010ff */
[C---:B------:R-:W-:Y:S02]  /*15520*/  FMUL.FTZ R164, R0.reuse, R164 ;  /* 0x000000a400a47220 */ /* 0x040fe40000410000 */
[C---:B------:R-:W-:Y:S01]  /*15530*/  FMUL.FTZ R21, R0.reuse, R165 ;  /* 0x000000a500157220 */ /* 0x040fe20000410000 */
[----:B------:R-:W-:Y:S01]  /*15540*/  F2FP.BF16.PACK_AB R7, R7, R148 ;  /* 0x000000940707723e */ /* 0x000fe200000010ff */
[----:B------:R-:W2:Y:S01]  /*15550*/  @P3 MUFU.RCP R2, R41 ;  /* 0x0000002900023308 */ /* 0x000ea20000001000 */
[C---:B------:R-:W-:Y:S02]  /*15560*/  FMUL.FTZ R144, R0.reuse, R144 ;  /* 0x0000009000907220 */ /* 0x040fe40000410000 */
[C---:B-----5:R-:W-:Y:S01]  /*15570*/  FMUL.FTZ R17, R0.reuse, R145 ;  /* 0x0000009100117220 */ /* 0x060fe20000410000 */
[----:B------:R-:W-:Y:S01]  /*15580*/  F2FP.BF16.PACK_AB R21, R21, R164 ;  /* 0x000000a41515723e */ /* 0x000fe200000010ff */
        /* <DEDUP_REMOVED lines=11> */
[----:B------:R-:W-:Y:S01]  /*15640*/  MOV R0, 0x3f800000 ;  /* 0x3f80000000007802 */ /* 0x000fe20000000f00 */
[----:B-1----:R-:W-:Y:S01]  /*15650*/  FMUL.FTZ R170, R4, R170 ;  /* 0x000000aa04aa7220 */ /* 0x002fe20000410000 */
[----:B------:R-:W-:Y:S01]  /*15660*/  F2FP.BF16.PACK_AB R34, R34, R156 ;  /* 0x0000009c2222723e */ /* 0x000fe200000010ff */
[C---:B------:R-:W-:Y:S01]  /*15670*/  FMUL.FTZ R8, R4.reuse, R171 ;  /* 0x000000ab04087220 */ /* 0x040fe20000410000 */
[----:B------:R-:W-:Y:S01]  /*15680*/  F2FP.BF16.PACK_AB R13, R13, R152 ;  /* 0x000000980d0d723e */ /* 0x000fe200000010ff */
[C---:B------:R-:W-:Y:S01]  /*15690*/  FMUL.FTZ R150, R4.reuse, R150 ;  /* 0x0000009604967220 */ /* 0x040fe20000410000 */
[----:B------:R-:W1:Y:S01]  /*156a0*/  @P0 MUFU.RCP R0, R40 ;  /* 0x0000002800000308 */ /* 0x000e620000001000 */
[----:B------:R-:W-:Y:S01]  /*156b0*/  FMUL.FTZ R5, R4, R151 ;  /* 0x0000009704057220 */ /* 0x000fe20000410000 */
[----:B------:R-:W-:Y:S01]  /*156c0*/  F2FP.BF16.PACK_AB R8, R8, R170 ;  /* 0x000000aa0808723e */ /* 0x000fe200000010ff */
[----:B------:R-:W-:-:S02]  /*156d0*/  FMUL.FTZ R166, R4, R166 ;  /* 0x000000a604a67220 */ /* 0x000fc40000410000 */
[C---:B------:R-:W-:Y:S01]  /*156e0*/  FMUL.FTZ R20, R4.reuse, R167 ;  /* 0x000000a704147220 */ /* 0x040fe20000410000 */
[----:B------:R-:W-:Y:S01]  /*156f0*/  F2FP.BF16.PACK_AB R5, R5, R150 ;  /* 0x000000960505723e */ /* 0x000fe200000010ff */
[C---:B------:R-:W-:Y:S02]  /*15700*/  FMUL.FTZ R146, R4.reuse, R146 ;  /* 0x0000009204927220 */ /* 0x040fe40000410000 */
[----:B------:R-:W-:Y:S01]  /*15710*/  FMUL.FTZ R16, R4, R147 ;  /* 0x0000009304107220 */ /* 0x000fe20000410000 */
[----:B------:R-:W-:Y:S01]  /*15720*/  F2FP.BF16.PACK_AB R20, R20, R166 ;  /* 0x000000a61414723e */ /* 0x000fe200000010ff */
[C---:B------:R-:W-:Y:S02]  /*15730*/  FMUL.FTZ R162, R4.reuse, R162 ;  /* 0x000000a204a27220 */ /* 0x040fe40000410000 */
[----:B------:R-:W-:Y:S01]  /*15740*/  FMUL.FTZ R32, R4, R163 ;  /* 0x000000a304207220 */ /* 0x000fe20000410000 */
        /* <DEDUP_REMOVED lines=9> */
[-C--:B------:R-:W-:Y:S01]  /*157e0*/  LEA.HI R4, R42, R43.reuse, RZ, 0x2 ;  /* 0x0000002b2a047211 */ /* 0x080fe200078f10ff */
[----:B--2---:R-:W-:Y:S01]  /*157f0*/  FMUL.FTZ R172, R2, R172 ;  /* 0x000000ac02ac7220 */ /* 0x004fe20000410000 */
[----:B------:R-:W-:Y:S01]  /*15800*/  LEA.HI R42, R42, R43, RZ, 0x5 ;  /* 0x0000002b2a2a7211 */ /* 0x000fe200078f28ff */
[C---:B------:R-:W-:Y:S01]  /*15810*/  FMUL.FTZ R37, R2.reuse, R173 ;  /* 0x000000ad02257220 */ /* 0x040fe20000410000 */
[----:B------:R-:W-:Y:S01]  /*15820*/  SHF.R.S32.HI R6, RZ, 0x2, R4 ;  /* 0x00000002ff067819 */ /* 0x000fe20000011404 */
[C---:B------:R-:W-:Y:S01]  /*15830*/  FMUL.FTZ R176, R2.reuse, R176 ;  /* 0x000000b002b07220 */ /* 0x040fe20000410000 */
[----:B------:R-:W-:Y:S01]  /*15840*/  SHF.R.S32.HI R27, RZ, 0x5, R42 ;  /* 0x00000005ff1b7819 */ /* 0x000fe2000001142a */
[C---:B------:R-:W-:Y:S01]  /*15850*/  FMUL.FTZ R36, R2.reuse, R177 ;  /* 0x000000b102247220 */ /* 0x040fe20000410000 */
[----:B------:R-:W-:Y:S01]  /*15860*/  F2FP.BF16.PACK_AB R37, R37, R172 ;  /* 0x000000ac2525723e */ /* 0x000fe200000010ff */
[C---:B------:R-:W-:Y:S01]  /*15870*/  FMUL.FTZ R180, R2.reuse, R180 ;  /* 0x000000b402b47220 */ /* 0x040fe20000410000 */
[----:B------:R-:W-:Y:S01]  /*15880*/  F2FP.BF16.PACK_AB R25, R25, R158 ;  /* 0x0000009e1919723e */ /* 0x000fe200000010ff */
[----:B------:R-:W-:Y:S01]  /*15890*/  FMUL.FTZ R19, R2, R181 ;  /* 0x000000b502137220 */ /* 0x000fe20000410000 */
[----:B------:R-:W-:Y:S01]  /*158a0*/  F2FP.BF16.PACK_AB R36, R36, R176 ;  /* 0x000000b02424723e */ /* 0x000fe200000010ff */
[C---:B------:R-:W-:Y:S01]  /*158b0*/  FMUL.FTZ R184, R2.reuse, R184 ;  /* 0x000000b802b87220 */ /* 0x040fe20000410000 */
[----:B------:R-:W-:Y:S01]  /*158c0*/  F2FP.BF16.PACK_AB R11, R11, R154 ;  /* 0x0000009a0b0b723e */ /* 0x000fe200000010ff */
[C---:B------:R-:W-:Y:S01]  /*158d0*/  FMUL.FTZ R15, R2.reuse, R185 ;  /* 0x000000b9020f7220 */ /* 0x040fe20000410000 */
        /* <DEDUP_REMOVED lines=8> */
[----:B------:R-:W-:Y:S01]  /*15960*/  FMUL.FTZ R23, R2, R197 ;  /* 0x000000c502177220 */ /* 0x000fe20000410000 */
[----:B------:R-:W-:Y:S01]  /*15970*/  F2FP.BF16.PACK_AB R26, R26, R192 ;  /* 0x000000c01a1a723e */ /* 0x000fe200000010ff */
[----:B------:R-:W-:-:S02]  /*15980*/  FMUL.FTZ R200, R2, R200 ;  /* 0x000000c802c87220 */ /* 0x000fc40000410000 */
[----:B------:R-:W-:Y:S01]  /*15990*/  FMUL.FTZ R12, R2, R201 ;  /* 0x000000c9020c7220 */ /* 0x000fe20000410000 */
[----:B------:R-:W-:Y:S01]  /*159a0*/  SHF.R.S32.HI R2, RZ, 0x1f, R4 ;  /* 0x0000001fff027819 */ /* 0x000fe20000011404 */
[C---:B-1----:R-:W-:Y:S01]  /*159b0*/  FMUL.FTZ R175, R0.reuse, R175 ;  /* 0x000000af00af7220 */ /* 0x042fe20000410000 */
[----:B------:R-:W-:Y:S01]  /*159c0*/  F2FP.BF16.PACK_AB R23, R23, R196 ;  /* 0x000000c41717723e */ /* 0x000fe200000010ff */
[----:B------:R-:W-:Y:S01]  /*159d0*/  FMUL.FTZ R174, R0, R174 ;  /* 0x000000ae00ae7220 */ /* 0x000fe20000410000 */
[----:B------:R-:W-:Y:S01]  /*159e0*/  LEA.HI R2, R2, R6, RZ, 0x3 ;  /* 0x0000000602027211 */ /* 0x000fe200078f18ff */
[----:B------:R-:W-:Y:S01]  /*159f0*/  FMUL.FTZ R179, R0, R179 ;  /* 0x000000b300b37220 */ /* 0x000fe20000410000 */
[----:B------:R-:W-:Y:S01]  /*15a00*/  F2FP.BF16.PACK_AB R12, R12, R200 ;  /* 0x000000c80c0c723e */ /* 0x000fe200000010ff */
[----:B------:R-:W-:Y:S01]  /*15a10*/  FMUL.FTZ R22, R0, R178 ;  /* 0x000000b200167220 */ /* 0x000fe20000410000 */
[----:B------:R-:W-:Y:S01]  /*15a20*/  LOP3.LUT R2, R2, 0xfffffff8, RZ, 0xc0, !PT ;  /* 0xfffffff802027812 */ /* 0x000fe200078ec0ff */
        /* <DEDUP_REMOVED lines=18> */
[----:B------:R-:W-:Y:S02]  /*15b50*/  IADD3 R0, R6, -R2, RZ ;  /* 0x8000000206007210 */ /* 0x000fe40007ffe0ff */
[----:B------:R-:W-:Y:S02]  /*15b60*/  LOP3.LUT R2, R4, 0x3ffffffc, RZ, 0xc0, !PT ;  /* 0x3ffffffc04027812 */ /* 0x000fe400078ec0ff */
[----:B------:R-:W-:Y:S02]  /*15b70*/  SHF.L.U32 R4, R0, 0x6, RZ ;  /* 0x0000000600047819 */ /* 0x000fe400000006ff */
[----:B------:R-:W-:-:S02]  /*15b80*/  IADD3 R2, -R2, R43, RZ ;  /* 0x0000002b02027210 */ /* 0x000fc40007ffe1ff */
[----:B------:R-:W-:Y:S02]  /*15b90*/  LOP3.LUT R4, R4, 0x1c0, RZ, 0xc0, !PT ;  /* 0x000001c004047812 */ /* 0x000fe400078ec0ff */
[----:B------:R-:W-:Y:S02]  /*15ba0*/  LOP3.LUT R6, R0, 0x1, RZ, 0xc0, !PT ;  /* 0x0000000100067812 */ /* 0x000fe400078ec0ff */
[----:B------:R-:W-:Y:S02]  /*15bb0*/  LEA R2, R27, R2, 0x9 ;  /* 0x000000021b027211 */ /* 0x000fe400078e48ff */
[----:B------:R-:W-:Y:S02]  /*15bc0*/  LEA.HI R4, R4, R4, RZ, 0x1d ;  /* 0x0000000404047211 */ /* 0x000fe400078fe8ff */
[----:B------:R-:W-:Y:S02]  /*15bd0*/  ISETP.NE.U32.AND P1, PT, R6, 0x1, PT ;  /* 0x000000010600780c */ /* 0x000fe40003f25070 */
[----:B------:R-:W-:-:S02]  /*15be0*/  MOV R6, 0xfffffff0 ;  /* 0xfffffff000067802 */ /* 0x000fc40000000f00 */
[----:B------:R-:W-:Y:S02]  /*15bf0*/  LEA R2, R2, R4, 0x1 ;  /* 0x0000000402027211 */ /* 0x000fe400078e08ff */
[----:B------:R-:W-:Y:S02]  /*15c00*/  SEL R6, R6, 0x10, !P1 ;  /* 0x0000001006067807 */ /* 0x000fe40004800000 */
[----:B------:R-:W-:Y:S02]  /*15c10*/  SHF.L.U32 R2, R2, 0x1, RZ ;  /* 0x0000000102027819 */ /* 0x000fe400000006ff */
[----:B------:R-:W-:Y:S02]  /*15c20*/  R2P PR, R0, 0x6 ;  /* 0x0000000600007804 */ /* 0x000fe40000000000 */
[----:B------:R-:W-:Y:S01]  /*15c30*/  IADD3 R4, R2, R6, RZ ;  /* 0x0000000602047210 */ /* 0x000fe20007ffe0ff */
[----:B------:R1:W-:Y:S01]  /*15c40*/  STS [R2], R9 ;  /* 0x0000000902007388 */ /* 0x0003e20000000800 */
[----:B------:R-:W-:-:S02]  /*15c50*/  MOV R0, 0x20 ;  /* 0x0000002000007802 */ /* 0x000fc40000000f00 */
[----:B------:R-:W-:Y:S01]  /*15c60*/  F2FP.BF16.PACK_AB R14, R199, R14 ;  /* 0x0000000ec70e723e */ /* 0x000fe200000010ff */
[----:B------:R-:W-:Y:S01]  /*15c70*/  STS [R2+0x400], R8 ;  /* 0x0004000802007388 */ /* 0x000fe20000000800 */
[----:B------:R-:W-:-:S03]  /*15c80*/  F2FP.BF16.PACK_AB R10, R203, R10 ;  /* 0x0000000acb0a723e */ /* 0x000fc600000010ff */
[----:B------:R2:W-:Y:S04]  /*15c90*/  STS [R4], R7 ;  /* 0x0000000704007388 */ /* 0x0005e80000000800 */
[----:B------:R3:W-:Y:S04]  /*15ca0*/  STS [R4+0x400], R5 ;  /* 0x0004000504007388 */ /* 0x0007e80000000800 */
[----:B------:R-:W-:Y:S04]  /*15cb0*/  STS [R2+0x2000], R37 ;  /* 0x0020002502007388 */ /* 0x000fe80000000800 */
[----:B------:R4:W-:Y:S04]  /*15cc0*/  STS [R2+0x2400], R174 ;  /* 0x002400ae02007388 */ /* 0x0009e80000000800 */
[----:B------:R-:W-:Y:S01]  /*15cd0*/  STS [R4+0x2000], R36 ;  /* 0x0020002404007388 */ /* 0x000fe20000000800 */
[----:B-1----:R-:W-:-:S03]  /*15ce0*/  MOV R9, 0x7f800000 ;  /* 0x7f80000000097802 */ /* 0x002fc60000000f00 */
[----:B------:R-:W-:Y:S01]  /*15cf0*/  STS [R4+0x2400], R22 ;  /* 0x0024001604007388 */ /* 0x000fe20000000800 */
[----:B--2---:R-:W-:Y:S02]  /*15d00*/  SEL R7, R0, 0xffffffe0, !P1 ;  /* 0xffffffe000077807 */ /* 0x004fe40004800000 */
[C---:B------:R-:W-:Y:S02]  /*15d10*/  IADD3 R0, R2.reuse, 0x40, RZ ;  /* 0x0000004002007810 */ /* 0x040fe40007ffe0ff */
[C---:B---3--:R-:W-:Y:S02]  /*15d20*/  IADD3 R5, R2.reuse, R7, RZ ;  /* 0x0000000702057210 */ /* 0x048fe40007ffe0ff */
[----:B------:R-:W-:-:S03]  /*15d30*/  @P2 IADD3 R0, R2, -0x40, RZ ;  /* 0xffffffc002002810 */ /* 0x000fc60007ffe0ff */
[----:B------:R-:W-:Y:S01]  /*15d40*/  STS [R5], R21 ;  /* 0x0000001505007388 */ /* 0x000fe20000000800 */
[----:B----4-:R-:W-:-:S03]  /*15d50*/  IADD3 R2, R4, R7, RZ ;  /* 0x0000000704027210 */ /* 0x010fc60007ffe0ff */
[----:B------:R-:W-:Y:S04]  /*15d60*/  STS [R5+0x400], R20 ;  /* 0x0004001405007388 */ /* 0x000fe80000000800 */
[----:B------:R-:W-:Y:S04]  /*15d70*/  STS [R2], R17 ;  /* 0x0000001102007388 */ /* 0x000fe80000000800 */
[----:B------:R-:W-:Y:S04]  /*15d80*/  STS [R2+0x400], R16 ;  /* 0x0004001002007388 */ /* 0x000fe80000000800 */
[----:B------:R-:W-:Y:S04]  /*15d90*/  STS [R5+0x2000], R19 ;  /* 0x0020001305007388 */ /* 0x000fe80000000800 */
[----:B------:R1:W-:Y:S04]  /*15da0*/  STS [R5+0x2400], R18 ;  /* 0x0024001205007388 */ /* 0x0003e80000000800 */
[----:B------:R-:W-:Y:S04]  /*15db0*/  STS [R2+0x2000], R15 ;  /* 0x0020000f02007388 */ /* 0x000fe80000000800 */
[----:B------:R2:W-:Y:S04]  /*15dc0*/  STS [R2+0x2400], R24 ;  /* 0x0024001802007388 */ /* 0x0005e80000000800 */
[----:B------:R-:W-:Y:S04]  /*15dd0*/  STS [R0], R33 ;  /* 0x0000002100007388 */ /* 0x000fe80000000800 */
[----:B------:R-:W-:Y:S01]  /*15de0*/  STS [R0+0x400], R32 ;  /* 0x0004002000007388 */ /* 0x000fe20000000800 */
[----:B-1----:R-:W-:-:S04]  /*15df0*/  IADD3 R5, R7, 0x400, R0 ;  /* 0x0000040007057810 */ /* 0x002fc80007ffe000 */
[C---:B------:R-:W-:Y:S02]  /*15e00*/  IADD3 R5, R6.reuse, R5, RZ ;  /* 0x0000000506057210 */ /* 0x040fe40007ffe0ff */
[----:B--2---:R-:W-:Y:S02]  /*15e10*/  IADD3 R2, R6, R0, RZ ;  /* 0x0000000006027210 */ /* 0x004fe40007ffe0ff */
[----:B------:R-:W1:Y:S02]  /*15e20*/  @P5 MUFU.LG2 R6, R39 ;  /* 0x0000002700065308 */ /* 0x000e640000000c00 */
[----:B------:R-:W-:Y:S01]  /*15e30*/  IADD3 R4, R7, R2, RZ ;  /* 0x0000000207047210 */ /* 0x000fe20007ffe0ff */
[----:B------:R-:W-:Y:S04]  /*15e40*/  STS [R2], R29 ;  /* 0x0000001d02007388 */ /* 0x000fe80000000800 */
[----:B------:R-:W-:Y:S04]  /*15e50*/  STS [R2+0x400], R28 ;  /* 0x0004001c02007388 */ /* 0x000fe80000000800 */
[----:B------:R-:W-:Y:S04]  /*15e60*/  STS [R0+0x2000], R31 ;  /* 0x0020001f00007388 */ /* 0x000fe80000000800 */
[----:B------:R2:W-:Y:S01]  /*15e70*/  STS [R0+0x2400], R30 ;  /* 0x0024001e00007388 */ /* 0x0005e20000000800 */
[----:B-1----:R-:W-:-:S03]  /*15e80*/  @P5 FMUL.FTZ R6, R6, 0.69314718246459960938 ;  /* 0x3f31721806065820 */ /* 0x002fc60000410000 */
[----:B------:R-:W-:Y:S04]  /*15e90*/  STS [R2+0x2000], R26 ;  /* 0x0020001a02007388 */ /* 0x000fe80000000800 */
[----:B------:R1:W-:Y:S01]  /*15ea0*/  STS [R2+0x2400], R35 ;  /* 0x0024002302007388 */ /* 0x0003e20000000800 */
[----:B--2---:R-:W-:-:S05]  /*15eb0*/  IADD3 R0, R7, R0, RZ ;  /* 0x0000000007007210 */ /* 0x004fca0007ffe0ff */
[----:B------:R-:W-:Y:S01]  /*15ec0*/  STS [R0], R34 ;  /* 0x0000002200007388 */ /* 0x000fe20000000800 */
[----:B-1----:R-:W1:Y:S03]  /*15ed0*/  @P4 MUFU.LG2 R2, R38 ;  /* 0x0000002600024308 */ /* 0x002e660000000c00 */
[----:B------:R-:W-:Y:S04]  /*15ee0*/  STS [R0+0x400], R25 ;  /* 0x0004001900007388 */ /* 0x000fe80000000800 */
[----:B------:R2:W-:Y:S04]  /*15ef0*/  STS [R4], R13 ;  /* 0x0000000d04007388 */ /* 0x0005e80000000800 */
[----:B------:R-:W-:Y:S04]  /*15f00*/  STS [R5], R11 ;  /* 0x0000000b05007388 */ /* 0x000fe80000000800 */
[----:B------:R-:W-:Y:S04]  /*15f10*/  STS [R0+0x2000], R23 ;  /* 0x0020001700007388 */ /* 0x000fe80000000800 */
[----:B------:R3:W-:Y:S04]  /*15f20*/  STS [R0+0x2400], R14 ;  /* 0x0024000e00007388 */ /* 0x0007e80000000800 */
[----:B------:R1:W-:Y:S04]  /*15f30*/  STS [R4+0x2000], R12 ;  /* 0x0020000c04007388 */ /* 0x0003e80000000800 */
[----:B------:R4:W-:Y:S04]  /*15f40*/  STS [R5+0x2000], R10 ;  /* 0x0020000a05007388 */ /* 0x0009e80000000800 */
[----:B------:R-:W-:Y:S01]  /*15f50*/  BAR.SYNC.DEFER_BLOCKING 0x0 ;  /* 0x0000000000007b1d */ /* 0x000fe20000010000 */
[----:B--2---:R-:W-:Y:S01]  /*15f60*/  MOV R13, 0x7f800000 ;  /* 0x7f800000000d7802 */ /* 0x004fe20000000f00 */
[----:B------:R-:W-:Y:S01]  /*15f70*/  @P5 FFMA.FTZ R13, R136, c[0x0][0x238], R6 ;  /* 0x00008e00880d5a23 */ /* 0x000fe20000010006 */
[----:B---3--:R-:W-:-:S02]  /*15f80*/  LOP3.LUT R0, R42, 0xffffffe0, RZ, 0xc0, !PT ;  /* 0xffffffe02a007812 */ /* 0x008fc400078ec0ff */
[----:B------:R-:W-:Y:S02]  /*15f90*/  MOV R14, 0x7f800000 ;  /* 0x7f800000000e7802 */ /* 0x000fe40000000f00 */
[----:B------:R-:W-:Y:S01]  /*15fa0*/  IADD3 R0, -R0, R43, RZ ;  /* 0x0000002b00007210 */ /* 0x000fe20007ffe1ff */
[----:B-1----:R-:W-:Y:S01]  /*15fb0*/  @P4 FMUL.FTZ R4, R2, 0.69314718246459960938 ;  /* 0x3f31721802044820 */ /* 0x002fe20000410000 */
[----:B------:R-:W-:Y:S02]  /*15fc0*/  MOV R12, 0x7f800000 ;  /* 0x7f800000000c7802 */ /* 0x000fe40000000f00 */
[----:B------:R-:W-:Y:S01]  /*15fd0*/  LOP3.LUT P1, RZ, R0, 0x3, RZ, 0xc0, !PT ;  /* 0x0000000300ff7812 */ /* 0x000fe2000782c0ff */
[----:B----4-:R-:W1:Y:S01]  /*15fe0*/  @P3 MUFU.LG2 R5, R41 ;  /* 0x0000002900053308 */ /* 0x010e620000000c00 */
[----:B------:R-:W-:Y:S01]  /*15ff0*/  @P4 FFMA.FTZ R14, R135, c[0x0][0x238], R4 ;  /* 0x00008e00870e4a23 */ /* 0x000fe20000010004 */
[----:B------:R2:W3:Y:S04]  /*16000*/  LDS.128 R16, [R234] ;  /* 0x00000000ea107984 */ /* 0x0004e80000000c00 */
[----:B------:R2:W4:Y:S02]  /*16010*/  LDS.128 R20, [R234+0x800] ;  /* 0x00080000ea147984 */ /* 0x0005240000000c00 */
[----:B------:R-:W2:Y:S02]  /*16020*/  @P0 MUFU.LG2 R0, R40 ;  /* 0x0000002800000308 */ /* 0x000ea40000000c00 */
[----:B------:R3:W3:Y:S04]  /*16030*/  LDS.128 R28, [R234+0x1000] ;  /* 0x00100000ea1c7984 */ /* 0x0006e80000000c00 */
[----:B------:R3:W3:Y:S01]  /*16040*/  LDS.128 R32, [R234+0x1800] ;  /* 0x00180000ea207984 */ /* 0x0006e20000000c00 */
[----:B-1----:R-:W-:-:S03]  /*16050*/  @P3 FMUL.FTZ R2, R5, 0.69314718246459960938 ;  /* 0x3f31721805023820 */ /* 0x002fc60000410000 */
[----:B------:R1:W1:Y:S01]  /*16060*/  LDS.128 R36, [R234+0x2000] ;  /* 0x00200000ea247984 */ /* 0x0002620000000c00 */
[----:B------:R-:W-:-:S03]  /*16070*/  @P3 FFMA.FTZ R9, R134, c[0x0][0x238], R2 ;  /* 0x00008e0086093a23 */ /* 0x000fc60000010002 */
[----:B------:R1:W1:Y:S01]  /*16080*/  LDS.128 R44, [R234+0x2800] ;  /* 0x00280000ea2c7984 */ /* 0x0002620000000c00 */
[----:B--2---:R-:W-:-:S03]  /*16090*/  @P0 FMUL.FTZ R0, R0, 0.69314718246459960938 ;  /* 0x3f31721800000820 */ /* 0x004fc60000410000 */
[----:B------:R2:W1:Y:S01]  /*160a0*/  LDS.128 R48, [R234+0x3000] ;  /* 0x00300000ea307984 */ /* 0x0004620000000c00 */
[----:B------:R-:W-:-:S03]  /*160b0*/  @P0 FFMA.FTZ R12, R3, c[0x0][0x238], R0 ;  /* 0x00008e00030c0a23 */ /* 0x000fc60000010000 */
[----:B------:R-:W1:Y:S01]  /*160c0*/  LDS.128 R232, [R234+0x3800] ;  /* 0x00380000eae87984 */ /* 0x000e620000000c00 */
[----:B------:R-:W-:Y:S05]  /*160d0*/  @P1 BRA `(.L_x_32) ;  /* 0x0000025000001947 */ /* 0x000fea0003800000 */
[----:B------:R-:W5:Y:S01]  /*160e0*/  LDL.LU R52, [R1+0xc8] ;  /* 0x0000c80001347983 */ /* 0x000f620000300800 */
[----:B------:R-:W-:-:S04]  /*160f0*/  SHF.R.S32.HI R0, RZ, 0x1f, R27 ;  /* 0x0000001fff007819 */ /* 0x000fc8000001141b */
[----:B------:R-:W-:-:S04]  /*16100*/  LEA.HI R0, R0, R27, RZ, 0x2 ;  /* 0x0000001b00007211 */ /* 0x000fc800078f10ff */
[----:B------:R-:W-:-:S05]  /*16110*/  LOP3.LUT R0, R0, 0xffffffc, RZ, 0xc0, !PT ;  /* 0x0ffffffc00007812 */ /* 0x000fca00078ec0ff */
[----:B------:R-:W-:-:S04]  /*16120*/  IMAD.IADD R0, R27, 0x1, -R0 ;  /* 0x000000011b007824 */ /* 0x000fc800078e0a00 */
[----:B-----5:R-:W-:-:S05]  /*16130*/  IMAD R0, R0, 0x10, R52 ;  /* 0x0000001000007824 */ /* 0x020fca00078e0234 */
[C---:B------:R-:W-:Y:S02]  /*16140*/  ISETP.GE.AND P6, PT, R0.reuse, UR10, PT ;  /* 0x0000000a00007c0c */ /* 0x040fe4000bfc6270 */
[C---:B------:R-:W-:Y:S02]  /*16150*/  IADD3 R2, R0.reuse, 0x8, RZ ;  /* 0x0000000800027810 */ /* 0x040fe40007ffe0ff */
[----:B------:R-:W-:Y:S02]  /*16160*/  IADD3 R5, R0, 0x40, RZ ;  /* 0x0000004000057810 */ /* 0x000fe40007ffe0ff */
[----:B------:R-:W-:Y:S02]  /*16170*/  ISETP.GE.AND P5, PT, R2, UR10, PT ;  /* 0x0000000a02007c0c */ /* 0x000fe4000bfa6270 */
[----:B------:R-:W-:Y:S02]  /*16180*/  IADD3 R4, R0, 0x48, RZ ;  /* 0x0000004800047810 */ /* 0x000fe40007ffe0ff */
[----:B------:R-:W-:-:S02]  /*16190*/  ISETP.GE.AND P4, PT, R5, UR10, PT ;  /* 0x0000000a05007c0c */ /* 0x000fc4000bf86270 */
[----:B------:R-:W-:Y:S01]  /*161a0*/  ISETP.GE.AND P3, PT, R4, UR10, PT ;  /* 0x0000000a04007c0c */ /* 0x000fe2000bf66270 */
[----:B------:R-:W-:-:S05]  /*161b0*/  @!P6 IMAD R3, R0, UR19, RZ ;  /* 0x000000130003ec24 */ /* 0x000fca000f8e02ff */
[----:B------:R-:W-:Y:S01]  /*161c0*/  @!P6 IADD3 R0, P0, R3, UR11, RZ ;  /* 0x0000000b0300ec10 */ /* 0x000fe2000ff1e0ff */
[----:B------:R-:W-:-:S03]  /*161d0*/  @!P5 IMAD R2, R2, UR19, RZ ;  /* 0x000000130202dc24 */ /* 0x000fc6000f8e02ff */
[----:B------:R-:W-:Y:S01]  /*161e0*/  @!P6 LEA.HI.X.SX32 R6, R3, UR4, 0x1, P0 ;  /* 0x000000040306ec11 */ /* 0x000fe200080f0eff */
[----:B------:R-:W-:Y:S01]  /*161f0*/  @!P4 IMAD R5, R5, UR19, RZ ;  /* 0x000000130505cc24 */ /* 0x000fe2000f8e02ff */
[----:B------:R-:W-:Y:S01]  /*16200*/  @!P6 LEA R10, P1, R0, c[0x0][0x200], 0x2 ;  /* 0x00008000000aea11 */ /* 0x000fe200078210ff */
[----:B------:R-:W-:Y:S01]  /*16210*/  @!P3 IMAD R3, R4, UR19, RZ ;  /* 0x000000130403bc24 */ /* 0x000fe2000f8e02ff */
[----:B------:R-:W-:Y:S02]  /*16220*/  @!P5 IADD3 R7, P0, R2, UR11, RZ ;  /* 0x0000000b0207dc10 */ /* 0x000fe4000ff1e0ff */
[----:B------:R-:W-:Y:S02]  /*16230*/  @!P6 LEA.HI.X R11, R0, c[0x0][0x204], R6, 0x2, P1 ;  /* 0x00008100000bea11 */ /* 0x000fe400008f1406 */
[----:B------:R-:W-:Y:S02]  /*16240*/  @!P5 LEA.HI.X.SX32 R2, R2, UR4, 0x1, P0 ;  /* 0x000000040202dc11 */ /* 0x000fe400080f0eff */
[----:B------:R-:W-:Y:S01]  /*16250*/  @!P4 IADD3 R0, P1, R5, UR11, RZ ;  /* 0x0000000b0500cc10 */ /* 0x000fe2000ff3e0ff */
[----:B------:R2:W-:Y:S01]  /*16260*/  @!P6 STG.E [R10.64], R13 ;  /* 0x0000000d0a00e986 */ /* 0x0005e2000c101910 */
[----:B------:R-:W-:-:S02]  /*16270*/  @!P5 LEA R6, P2, R7, c[0x0][0x200], 0x2 ;  /* 0x000080000706da11 */ /* 0x000fc400078410ff */
[----:B------:R-:W-:Y:S02]  /*16280*/  @!P3 IADD3 R8, P0, R3, UR11, RZ ;  /* 0x0000000b0308bc10 */ /* 0x000fe4000ff1e0ff */
[----:B------:R-:W-:Y:S02]  /*16290*/  @!P4 LEA.HI.X.SX32 R5, R5, UR4, 0x1, P1 ;  /* 0x000000040505cc11 */ /* 0x000fe400088f0eff */
[----:B------:R-:W-:Y:S02]  /*162a0*/  @!P5 LEA.HI.X R7, R7, c[0x0][0x204], R2, 0x2, P2 ;  /* 0x000081000707da11 */ /* 0x000fe400010f1402 */
[----:B------:R-:W-:Y:S02]  /*162b0*/  @!P3 LEA.HI.X.SX32 R3, R3, UR4, 0x1, P0 ;  /* 0x000000040303bc11 */ /* 0x000fe400080f0eff */
[----:B------:R-:W-:Y:S01]  /*162c0*/  @!P4 LEA R4, P1, R0, c[0x0][0x200], 0x2 ;  /* 0x000080000004ca11 */ /* 0x000fe200078210ff */
[----:B------:R2:W-:Y:S01]  /*162d0*/  @!P5 STG.E [R6.64], R14 ;  /* 0x0000000e0600d986 */ /* 0x0005e2000c101910 */
[----:B------:R-:W-:-:S02]  /*162e0*/  @!P3 LEA R2, P0, R8, c[0x0][0x200], 0x2 ;  /* 0x000080000802ba11 */ /* 0x000fc400078010ff */
[----:B------:R-:W-:Y:S02]  /*162f0*/  @!P4 LEA.HI.X R5, R0, c[0x0][0x204], R5, 0x2, P1 ;  /* 0x000081000005ca11 */ /* 0x000fe400008f1405 */
[----:B------:R-:W-:-:S03]  /*16300*/  @!P3 LEA.HI.X R3, R8, c[0x0][0x204], R3, 0x2, P0 ;  /* 0x000081000803ba11 */ /* 0x000fc600000f1403 */
[----:B------:R2:W-:Y:S04]  /*16310*/  @!P4 STG.E [R4.64], R9 ;  /* 0x000000090400c986 */ /* 0x0005e8000c101910 */
[----:B------:R2:W-:Y:S02]  /*16320*/  @!P3 STG.E [R2.64], R12 ;  /* 0x0000000c0200b986 */ /* 0x0005e4000c101910 */
.L_x_32:
[----:B------:R-:W-:Y:S05]  /*16330*/  BSYNC B0 ;  /* 0x0000000000007941 */ /* 0x000fea0003800000 */
.L_x_31:
[----:B--2---:R-:W2:Y:S04]  /*16340*/  LDL.LU.64 R4, [R1+0x98] ;  /* 0x0000980001047983 */ /* 0x004ea80000300a00 */
[----:B------:R-:W4:Y:S04]  /*16350*/  S2R R3, SR_TID.X ;  /* 0x0000000000037919 */ /* 0x000f280000002100 */
[----:B------:R-:W3:Y:S01]  /*16360*/  S2R R8, SR_CTAID.Z ;  /* 0x0000000000087919 */ /* 0x000ee20000002700 */
[----:B------:R-:W-:-:S02]  /*16370*/  USHF.R.S32.HI UR6, URZ, 0x1f, UR12 ;  /* 0x0000001f3f067899 */ /* 0x000fc4000801140c */
[----:B------:R-:W-:Y:S01]  /*16380*/  ULDC.64 UR4, c[0x0][0x1f0] ;  /* 0x00007c0000047ab9 */ /* 0x000fe20000000a00 */
[----:B------:R1:W5:Y:S01]  /*16390*/  LDL.64 R12, [R1+0x58] ;  /* 0x00005800010c7983 */ /* 0x0003620000100a00 */
[----:B------:R-:W-:Y:S01]  /*163a0*/  UIMAD UR4, UR6, UR4, URZ ;  /* 0x00000004060472a4 */ /* 0x000fe2000f8e023f */
[----:B------:R-:W-:Y:S03]  /*163b0*/  BSSY B0, `(.L_x_33) ;  /* 0x0000013000007945 */ /* 0x000fe60003800000 */
[----:B------:R-:W-:Y:S01]  /*163c0*/  UIMAD UR4, UR12, UR5, UR4 ;  /* 0x000000050c0472a4 */ /* 0x000fe2000f8e0204 */
[----:B----4-:R-:W-:-:S04]  /*163d0*/  SHF.R.S32.HI R0, RZ, 0x1f, R3 ;  /* 0x0000001fff007819 */ /* 0x010fc80000011403 */
[----:B------:R-:W-:-:S04]  /*163e0*/  LEA.HI R0, R0, R3, RZ, 0x3 ;  /* 0x0000000300007211 */ /* 0x000fc800078f18ff */
[----:B------:R-:W-:Y:S02]  /*163f0*/  SHF.R.S32.HI R10, RZ, 0x3, R0 ;  /* 0x00000003ff0a7819 */ /* 0x000fe40000011400 */
[----:B--2---:R-:W-:-:S04]  /*16400*/  IADD3 R2, P0, R4, UR14, RZ ;  /* 0x0000000e04027c10 */ /* 0x004fc8000ff1e0ff */
[----:B------:R-:W-:Y:S02]  /*16410*/  IADD3.X R3, R5, UR7, RZ, P0, !PT ;  /* 0x0000000705037c10 */ /* 0x000fe400087fe4ff */
[----:B------:R-:W-:-:S03]  /*16420*/  ISETP.GE.AND P0, PT, R10, UR10, PT ;  /* 0x0000000a0a007c0c */ /* 0x000fc6000bf06270 */
[----:B---3--:R-:W-:-:S05]  /*16430*/  IMAD.WIDE.U32 R8, R8, c[0x0][0x1f0], R2 ;  /* 0x00007c0008087a25 */ /* 0x008fca00078e0002 */
[----:B------:R-:W-:-:S05]  /*16440*/  IADD3 R7, R9, UR4, RZ ;  /* 0x0000000409077c10 */ /* 0x000fca000fffe0ff */
[----:B------:R-:W-:Y:S05]  /*16450*/  @P0 BRA `(.L_x_34) ;  /* 0x0000008000000947 */ /* 0x000fea0003800000 */
[----:B-1----:R-:W-:Y:S01]  /*16460*/  MOV R6, R8 ;  /* 0x0000000800067202 */ /* 0x002fe20000000f00 */
[----:B-----5:R-:W-:-:S04]  /*16470*/  IMAD R0, R13, c[0x0][0x1e8], RZ ;  /* 0x00007a000d007a24 */ /* 0x020fc800078e02ff */
[----:B------:R-:W-:-:S04]  /*16480*/  IMAD.WIDE.U32 R2, R12, c[0x0][0x1e8], R6 ;  /* 0x00007a000c027a25 */ /* 0x000fc800078e0006 */
[----:B------:R-:W-:Y:S01]  /*16490*/  IMAD R0, R12, c[0x0][0x1ec], R0 ;  /* 0x00007b000c007a24 */ /* 0x000fe200078e0200 */
[----:B------:R-:W-:-:S04]  /*164a0*/  LEA R4, P0, R2, c[0x0][0x1d0], 0x1 ;  /* 0x0000740002047a11 */ /* 0x000fc800078008ff */
[----:B------:R-:W-:-:S04]  /*164b0*/  IADD3 R0, R3, R0, RZ ;  /* 0x0000000003007210 */ /* 0x000fc80007ffe0ff */
[----:B------:R-:W-:-:S05]  /*164c0*/  LEA.HI.X R5, R2, c[0x0][0x1d4], R0, 0x1, P0 ;  /* 0x0000750002057a11 */ /* 0x000fca00000f0c00 */
[----:B------:R1:W-:Y:S02]  /*164d0*/  STG.E.128 [R4.64], R16 ;  /* 0x0000001004007986 */ /* 0x0003e4000c101d10 */
.L_x_34:
[----:B-1----:R-:W-:Y:S05]  /*164e0*/  BSYNC B0 ;  /* 0x0000000000007941 */ /* 0x002fea0003800000 */
.L_x_33:
[----:B------:R-:W-:Y:S01]  /*164f0*/  IADD3 R0, R10, 0x10, RZ ;  /* 0x000000100a007810 */ /* 0x000fe20007ffe0ff */
[----:B------:R-:W-:Y:S03]  /*16500*/  BSSY B0, `(.L_x_35) ;  /* 0x000000e000007945 */ /* 0x000fe60003800000 */
[----:B------:R-:W-:-:S13]  /*16510*/  ISETP.GE.AND P0, PT, R0, UR10, PT ;  /* 0x0000000a00007c0c */ /* 0x000fda000bf06270 */
[----:B------:R-:W-:Y:S05]  /*16520*/  @P0 BRA `(.L_x_36) ;  /* 0x000000b000000947 */ /* 0x000fea0003800000 */
[----:B-----5:R-:W-:Y:S01]  /*16530*/  IADD3 R4, P0, R12, 0x10, RZ ;  /* 0x000000100c047810 */ /* 0x020fe20007f1e0ff */
[----:B------:R-:W-:Y:S01]  /*16540*/  IMAD.MOV.U32 R2, RZ, RZ, R8 ;  /* 0x000000ffff027224 */ /* 0x000fe200078e0008 */
[----:B------:R-:W-:-:S03]  /*16550*/  MOV R3, R7 ;  /* 0x0000000700037202 */ /* 0x000fc60000000f00 */
[----:B------:R-:W-:Y:S02]  /*16560*/  IMAD.X R0, RZ, RZ, R13, P0 ;  /* 0x000000ffff007224 */ /* 0x000fe400000e060d */
[----:B------:R-:W-:-:S04]  /*16570*/  IMAD.WIDE.U32 R2, R4, c[0x0][0x1e8], R2 ;  /* 0x00007a0004027a25 */ /* 0x000fc800078e0002 */
[----:B------:R-:W-:-:S04]  /*16580*/  IMAD R0, R0, c[0x0][0x1e8], RZ ;  /* 0x00007a0000007a24 */ /* 0x000fc800078e02ff */
[----:B------:R-:W-:Y:S01]  /*16590*/  IMAD R0, R4, c[0x0][0x1ec], R0 ;  /* 0x00007b0004007a24 */ /* 0x000fe200078e0200 */
[----:B------:R-:W-:-:S04]  /*165a0*/  LEA R4, P0, R2, c[0x0][0x1d0], 0x1 ;  /* 0x0000740002047a11 */ /* 0x000fc800078008ff */
[----:B------:R-:W-:-:S04]  /*165b0*/  IADD3 R0, R3, R0, RZ ;  /* 0x0000000003007210 */ /* 0x000fc80007ffe0ff */
[----:B------:R-:W-:-:S05]  /*165c0*/  LEA.HI.X R5, R2, c[0x0][0x1d4], R0, 0x1, P0 ;  /* 0x0000750002057a11 */ /* 0x000fca00000f0c00 */
[----:B------:R1:W-:Y:S02]  /*165d0*/  STG.E.128 [R4.64], R20 ;  /* 0x0000001404007986 */ /* 0x0003e4000c101d10 */
.L_x_36:
[----:B------:R-:W-:Y:S05]  /*165e0*/  BSYNC B0 ;  /* 0x0000000000007941 */ /* 0x000fea0003800000 */
.L_x_35:
[----:B------:R-:W2:Y:S01]  /*165f0*/  LDL.LU R0, [R1+0xc4] ;  /* 0x0000c40001007983 */ /* 0x000ea20000300800 */
[----:B------:R-:W-:Y:S01]  /*16600*/  BSSY B0, `(.L_x_37) ;  /* 0x000000e000007945 */ /* 0x000fe20003800000 */
[----:B--2---:R-:W-:-:S13]  /*16610*/  ISETP.GE.AND P0, PT, R0, UR10, PT ;  /* 0x0000000a00007c0c */ /* 0x004fda000bf06270 */
[----:B------:R-:W-:Y:S05]  /*16620*/  @P0 BRA `(.L_x_38) ;  /* 0x000000b000000947 */ /* 0x000fea0003800000 */
[----:B-1---5:R-:W-:Y:S01]  /*16630*/  IADD3 R4, P0, R12, 0x20, RZ ;  /* 0x000000200c047810 */ /* 0x022fe20007f1e0ff */
        /* <DEDUP_REMOVED lines=10> */
.L_x_38:
[----:B------:R-:W-:Y:S05]  /*166e0*/  BSYNC B0 ;  /* 0x0000000000007941 */ /* 0x000fea0003800000 */
.L_x_37:
        /* <DEDUP_REMOVED lines=15> */
.L_x_40:
[----:B------:R-:W-:Y:S05]  /*167e0*/  BSYNC B0 ;  /* 0x0000000000007941 */ /* 0x000fea0003800000 */
.L_x_39:
        /* <DEDUP_REMOVED lines=15> */
.L_x_42:
[----:B------:R-:W-:Y:S05]  /*168e0*/  BSYNC B0 ;  /* 0x0000000000007941 */ /* 0x000fea0003800000 */
.L_x_41:
        /* <DEDUP_REMOVED lines=15> */
.L_x_44:
[----:B------:R-:W-:Y:S05]  /*169e0*/  BSYNC B0 ;  /* 0x0000000000007941 */ /* 0x000fea0003800000 */
.L_x_43:
        /* <DEDUP_REMOVED lines=15> */
.L_x_46:
[----:B------:R-:W-:Y:S05]  /*16ae0*/  BSYNC B0 ;  /* 0x0000000000007941 */ /* 0x000fea0003800000 */
.L_x_45:
[----:B------:R-:W2:Y:S02]  /*16af0*/  LDL.LU R0, [R1+0xbc] ;  /* 0x0000bc0001007983 */ /* 0x000ea40000300800 */
[----:B--2---:R-:W-:-:S13]  /*16b00*/  ISETP.GE.AND P0, PT, R0, UR10, PT ;  /* 0x0000000a00007c0c */ /* 0x004fda000bf06270 */
[----:B------:R-:W-:Y:S05]  /*16b10*/  @P0 EXIT ;  /* 0x000000000000094d */ /* 0x000fea0003800000 */
[----:B-----5:R-:W-:Y:S01]  /*16b20*/  IADD3 R6, P0, R12, 0x70, RZ ;  /* 0x000000700c067810 */ /* 0x020fe20007f1e0ff */
[----:B------:R-:W-:Y:S01]  /*16b30*/  IMAD.MOV.U32 R2, RZ, RZ, R8 ;  /* 0x000000ffff027224 */ /* 0x000fe200078e0008 */
[----:B------:R-:W-:-:S03]  /*16b40*/  MOV R3, R7 ;  /* 0x0000000700037202 */ /* 0x000fc60000000f00 */
[----:B------:R-:W-:Y:S02]  /*16b50*/  IMAD.X R0, RZ, RZ, R13, P0 ;  /* 0x000000ffff007224 */ /* 0x000fe400000e060d */
[----:B-1----:R-:W-:-:S04]  /*16b60*/  IMAD.WIDE.U32 R4, R6, c[0x0][0x1e8], R2 ;  /* 0x00007a0006047a25 */ /* 0x002fc800078e0002 */
[----:B------:R-:W-:Y:S01]  /*16b70*/  IMAD R0, R0, c[0x0][0x1e8], RZ ;  /* 0x00007a0000007a24 */ /* 0x000fe200078e02ff */
[----:B------:R-:W-:-:S03]  /*16b80*/  LEA R2, P0, R4, c[0x0][0x1d0], 0x1 ;  /* 0x0000740004027a11 */ /* 0x000fc600078008ff */
[----:B------:R-:W-:-:S05]  /*16b90*/  IMAD R0, R6, c[0x0][0x1ec], R0 ;  /* 0x00007b0006007a24 */ /* 0x000fca00078e0200 */
[----:B------:R-:W-:-:S04]  /*16ba0*/  IADD3 R0, R5, R0, RZ ;  /* 0x0000000005007210 */ /* 0x000fc80007ffe0ff */
[----:B------:R-:W-:-:S05]  /*16bb0*/  LEA.HI.X R3, R4, c[0x0][0x1d4], R0, 0x1, P0 ;  /* 0x0000750004037a11 */ /* 0x000fca00000f0c00 */
[----:B------:R-:W-:Y:S01]  /*16bc0*/  STG.E.128 [R2.64], R232 ;  /* 0x000000e802007986 */ /* 0x000fe2000c101d10 */
[----:B------:R-:W-:Y:S05]  /*16bd0*/  EXIT ;  /* 0x000000000000794d */ /* 0x000fea0003800000 */
.L_x_20:
[----:B-1----:R-:W-:Y:S01]  /*16be0*/  UISETP.NE.AND UP4, UPT, UR9, -0x1, UPT ;  /* 0xffffffff0900788c */ /* 0x002fe2000bf85270 */
[----:B------:R-:W-:Y:S01]  /*16bf0*/  SHF.R.S32.HI R4, RZ, 0x1f, R232 ;  /* 0x0000001fff047819 */ /* 0x000fe200000114e8 */
[----:B------:R-:W-:Y:S01]  /*16c00*/  ULDC.64 UR6, c[0x0][0x1e8] ;  /* 0x00007a0000067ab9 */ /* 0x000fe20000000a00 */
[----:B------:R-:W1:Y:S01]  /*16c10*/  S2R R2, SR_CTAID.Z ;  /* 0x0000000000027919 */ /* 0x000e620000002700 */
[----:B------:R-:W-:Y:S01]  /*16c20*/  ULDC.64 UR4, c[0x0][0x1e0] ;  /* 0x0000780000047ab9 */ /* 0x000fe20000000a00 */
[----:B------:R-:W-:Y:S01]  /*16c30*/  LEA.HI R4, R4, R232, RZ, 0x3 ;  /* 0x000000e804047211 */ /* 0x000fe200078f18ff */
[----:B------:R-:W-:Y:S01]  /*16c40*/  ULDC.U8 UR20, c[0x0][0x328] ;  /* 0x0000ca0000147ab9 */ /* 0x000fe20000000000 */
[----:B------:R-:W2:Y:S01]  /*16c50*/  S2R R3, SR_CTAID.X ;  /* 0x0000000000037919 */ /* 0x000ea20000002500 */
[----:B------:R-:W-:Y:S01]  /*16c60*/  USHF.R.S32.HI UR14, URZ, 0x1f, UR11 ;  /* 0x0000001f3f0e7899 */ /* 0x000fe2000801140b */
[----:B------:R-:W-:Y:S01]  /*16c70*/  LOP3.LUT R0, R4, 0x1ffffff8, RZ, 0xc0, !PT ;  /* 0x1ffffff804007812 */ /* 0x000fe200078ec0ff */
[----:B------:R-:W-:Y:S01]  /*16c80*/  UISETP.NE.AND UP3, UPT, UR20, URZ, UPT ;  /* 0x0000003f1400728c */ /* 0x000fe2000bf65270 */
[----:B------:R-:W-:Y:S01]  /*16c90*/  SHF.R.S32.HI R4, RZ, 0x3, R4 ;  /* 0x00000003ff047819 */ /* 0x000fe20000011404 */
[----:B------:R-:W-:Y:S01]  /*16ca0*/  @UP4 UIMAD.WIDE.U32 UR18, UR9, UR6, URZ ;  /* 0x00000006091242a5 */ /* 0x000fe2000f8e003f */
[----:B------:R-:W-:Y:S01]  /*16cb0*/  BSSY B0, `(.L_x_47) ;  /* 0x0000039000007945 */ /* 0x000fe20003800000 */
[----:B------:R-:W-:Y:S01]  /*16cc0*/  @!UP4 USHF.R.S32.HI UR21, URZ, 0x1f, UR10 ;  /* 0x0000001f3f15c899 */ /* 0x000fe2000801140a */
[----:B------:R-:W-:Y:S01]  /*16cd0*/  IMAD.IADD R0, R232, 0x1, -R0 ;  /* 0x00000001e8007824 */ /* 0x000fe200078e0a00 */
[----:B------:R-:W-:Y:S01]  /*16ce0*/  @UP4 UIMAD UR7, UR9, UR7, UR19 ;  /* 0x00000007090742a4 */ /* 0x000fe2000f8e0213 */
[----:B------:R-:W-:Y:S01]  /*16cf0*/  SHF.R.S32.HI R5, RZ, 0x1f, R4 ;  /* 0x0000001fff057819 */ /* 0x000fe20000011404 */
[----:B------:R-:W-:Y:S01]  /*16d00*/  @!UP4 UIMAD UR21, UR21, UR4, URZ ;  /* 0x000000041515c2a4 */ /* 0x000fe2000f8e023f */
[----:B------:R-:W-:Y:S01]  /*16d10*/  IMAD.SHL.U32 R0, R0, 0x8, RZ ;  /* 0x0000000800007824 */ /* 0x000fe200078e00ff */
[----:B------:R-:W-:-:S02]  /*16d20*/  ULDC.U8 UR19, c[0x0][0x329] ;  /* 0x0000ca4000137ab9 */ /* 0x000fc40000000000 */
[----:B------:R-:W-:Y:S02]  /*16d30*/  UISETP.NE.AND UP1, UPT, UR19, URZ, UPT ;  /* 0x0000003f1300728c */ /* 0x000fe4000bf25270 */
[----:B------:R-:W-:Y:S02]  /*16d40*/  @!UP4 UIMAD.WIDE.U32 UR22, UR10, UR4, URZ ;  /* 0x000000040a16c2a5 */ /* 0x000fe4000f8e003f */
[----:B------:R-:W-:Y:S02]  /*16d50*/  @!UP4 UIMAD UR21, UR10, UR5, UR21 ;  /* 0x000000050a15c2a4 */ /* 0x000fe4000f8e0215 */
[----:B------:R-:W-:Y:S02]  /*16d60*/  UISETP.NE.OR UP2, UPT, UR19, URZ, !UP3 ;  /* 0x0000003f1300728c */ /* 0x000fe4000df45670 */
[----:B------:R-:W-:Y:S02]  /*16d70*/  ULDC.64 UR4, c[0x0][0x1f0] ;  /* 0x00007c0000047ab9 */ /* 0x000fe40000000a00 */
[----:B------:R-:W-:-:S02]  /*16d80*/  UIMAD UR4, UR14, UR4, URZ ;  /* 0x000000040e0472a4 */ /* 0x000fc4000f8e023f */
[----:B------:R-:W-:Y:S02]  /*16d90*/  ULDC UR13, c[0x0][0x214] ;  /* 0x00008500000d7ab9 */ /* 0x000fe40000000800 */
[----:B------:R-:W-:Y:S02]  /*16da0*/  @UP1 ULDC UR14, c[0x0][0x210] ;  /* 0x00008400000e1ab9 */ /* 0x000fe40000000800 */
[----:B------:R-:W-:Y:S02]  /*16db0*/  ULDC UR8, c[0x0][0x234] ;  /* 0x00008d0000087ab9 */ /* 0x000fe40000000800 */
[----:B------:R-:W-:Y:S02]  /*16dc0*/  @UP1 UIMAD UR14, UR14, UR13, URZ ;  /* 0x0000000d0e0e12a4 */ /* 0x000fe4000f8e023f */
[----:B------:R-:W-:Y:S02]  /*16dd0*/  UISETP.NE.OR UP0, UPT, UR9, -0x1, UP2 ;  /* 0xffffffff0900788c */ /* 0x000fe40009705670 */
[----:B------:R-:W-:-:S02]  /*16de0*/  @!UP1 USEL UR14, UR13, UR8, !UP3 ;  /* 0x000000080d0e9287 */ /* 0x000fc4000d800000 */
[----:B------:R-:W-:Y:S02]  /*16df0*/  ULDC UR6, c[0x0][0x1c0] ;  /* 0x0000700000067ab9 */ /* 0x000fe40000000800 */
[----:B------:R-:W-:Y:S02]  /*16e00*/  @UP1 UMOV UR19, 0x1 ;  /* 0x0000000100131882 */ /* 0x000fe40000000000 */
[----:B------:R-:W-:Y:S02]  /*16e10*/  @!UP1 UIMAD UR19, UR14, UR6, URZ ;  /* 0x000000060e1392a4 */ /* 0x000fe4000f8e023f */
[----:B------:R-:W-:Y:S02]  /*16e20*/  @!UP4 UMOV UR18, UR22 ;  /* 0x000000160012cc82 */ /* 0x000fe40008000000 */
[----:B------:R-:W-:Y:S01]  /*16e30*/  @!UP4 UIADD3 UR7, UR23, UR21, URZ ;  /* 0x000000151707c290 */ /* 0x000fe2000fffe03f */
[----:B------:R-:W-:Y:S01]  /*16e40*/  IADD3 R8, P0, R0, UR18, RZ ;  /* 0x0000001200087c10 */ /* 0x000fe2000ff1e0ff */
[----:B------:R-:W-:-:S02]  /*16e50*/  UIADD3 UR15, -UR12, UR15, URZ ;  /* 0x0000000f0c0f7290 */ /* 0x000fc4000fffe13f */
[----:B------:R-:W-:Y:S02]  /*16e60*/  UIMAD UR19, UR10, UR19, URZ ;  /* 0x000000130a1372a4 */ /* 0x000fe4000f8e023f */
[----:B------:R-:W-:Y:S01]  /*16e70*/  @!UP0 UIMAD UR9, UR10, UR13, URZ ;  /* 0x0000000d0a0982a4 */ /* 0x000fe2000f8e023f */
[----:B------:R-:W-:Y:S01]  /*16e80*/  LEA.HI.X.SX32 R9, R0, UR7, 0x1, P0 ;  /* 0x0000000700097c11 */ /* 0x000fe200080f0eff */
[----:B------:R-:W-:Y:S01]  /*16e90*/  @UP1 ULDC UR20, c[0x0][0x210] ;  /* 0x0000840000141ab9 */ /* 0x000fe20000000800 */
[----:B------:R-:W-:Y:S01]  /*16ea0*/  ISETP.GE.AND P0, PT, R4, UR15, PT ;  /* 0x0000000f04007c0c */ /* 0x000fe2000bf06270 */
[----:B------:R-:W-:Y:S02]  /*16eb0*/  USEL UR19, UR19, URZ, UP2 ;  /* 0x0000003f13137287 */ /* 0x000fe40009000000 */
[----:B------:R-:W-:Y:S01]  /*16ec0*/  @!UP1 UMOV UR20, 0x1 ;  /* 0x0000000100149882 */ /* 0x000fe20000000000 */
[----:B-1----:R-:W-:Y:S01]  /*16ed0*/  IMAD.WIDE.U32 R8, R2, c[0x0][0x1f0], R8 ;  /* 0x00007c0002087a25 */ /* 0x002fe200078e0008 */
[----:B------:R-:W-:-:S02]  /*16ee0*/  UIMAD UR12, UR12, UR20, URZ ;  /* 0x000000140c0c72a4 */ /* 0x000fc4000f8e023f */
[----:B------:R-:W-:Y:S01]  /*16ef0*/  UIMAD UR19, UR11, UR14, UR19 ;  /* 0x0000000e0b1372a4 */ /* 0x000fe2000f8e0213 */
[----:B--2---:R-:W-:Y:S01]  /*16f00*/  IMAD.WIDE R2, R3, 0x80, R4 ;  /* 0x0000008003027825 */ /* 0x004fe200078e0204 */
[----:B------:R-:W-:Y:S02]  /*16f10*/  UMOV UR24, URZ ;  /* 0x0000003f00187c82 */ /* 0x000fe40008000000 */
[----:B------:R-:W-:Y:S02]  /*16f20*/  @!UP2 UMOV UR24, UR9 ;  /* 0x000000090018ac82 */ /* 0x000fe40008000000 */
[----:B------:R-:W-:Y:S02]  /*16f30*/  UIMAD UR4, UR11, UR5, UR4 ;  /* 0x000000050b0472a4 */ /* 0x000fe4000f8e0204 */
[----:B------:R-:W-:Y:S02]  /*16f40*/  UMOV UR25, URZ ;  /* 0x0000003f00197c82 */ /* 0x000fe40008000000 */
[----:B------:R-:W-:-:S02]  /*16f50*/  USHF.R.S32.HI UR6, URZ, 0x1f, UR12 ;  /* 0x0000001f3f067899 */ /* 0x000fc4000801140c */
[----:B------:R-:W-:Y:S01]  /*16f60*/  @!UP2 USHF.R.S32.HI UR25, URZ, 0x1f, UR9 ;  /* 0x0000001f3f19a899 */ /* 0x000fe20008011409 */
[----:B------:R-:W-:Y:S01]  /*16f70*/  IADD3 R7, R9, UR4, RZ ;  /* 0x0000000409077c10 */ /* 0x000fe2000fffe0ff */
[----:B------:R-:W-:Y:S02]  /*16f80*/  USHF.R.S32.HI UR7, URZ, 0x1f, UR19 ;  /* 0x0000001f3f077899 */ /* 0x000fe40008011413 */
[----:B------:R-:W-:-:S04]  /*16f90*/  UIADD3 UR12, UP1, UP0, UR12, UR24, UR19 ;  /* 0x000000180c0c7290 */ /* 0x000fc8000f83e013 */
[----:B------:R-:W-:Y:S01]  /*16fa0*/  UIADD3.X UR6, UR6, UR25, UR7, UP1, UP0 ;  /* 0x0000001906067290 */ /* 0x000fe20008fe0407 */
[----:B------:R-:W-:Y:S06]  /*16fb0*/  @P0 BRA `(.L_x_48) ;  /* 0x0000008000000947 */ /* 0x000fec0003800000 */
[----:B------:R-:W-:Y:S01]  /*16fc0*/  MOV R6, R8 ;  /* 0x0000000800067202 */ /* 0x000fe20000000f00 */
[----:B------:R-:W-:-:S04]  /*16fd0*/  IMAD R0, R3, c[0x0][0x1e8], RZ ;  /* 0x00007a0003007a24 */ /* 0x000fc800078e02ff */
[----:B------:R-:W-:-:S04]  /*16fe0*/  IMAD.WIDE.U32 R10, R2, c[0x0][0x1e8], R6 ;  /* 0x00007a00020a7a25 */ /* 0x000fc800078e0006 */
[----:B------:R-:W-:Y:S01]  /*16ff0*/  IMAD R0, R2, c[0x0][0x1ec], R0 ;  /* 0x00007b0002007a24 */ /* 0x000fe200078e0200 */
[----:B------:R-:W-:-:S04]  /*17000*/  LEA R12, P0, R10, c[0x0][0x1d0], 0x1 ;  /* 0x000074000a0c7a11 */ /* 0x000fc800078008ff */
[----:B------:R-:W-:-:S04]  /*17010*/  IADD3 R0, R0, R11, RZ ;  /* 0x0000000b00007210 */ /* 0x000fc80007ffe0ff */
[----:B------:R-:W-:-:S05]  /*17020*/  LEA.HI.X R13, R10, c[0x0][0x1d4], R0, 0x1, P0 ;  /* 0x000075000a0d7a11 */ /* 0x000fca00000f0c00 */
[----:B------:R1:W-:Y:S02]  /*17030*/  STG.E.128 [R12.64], RZ ;  /* 0x000000ff0c007986 */ /* 0x0003e4000c101d10 */
.L_x_48:
[----:B------:R-:W-:Y:S05]  /*17040*/  BSYNC B0 ;  /* 0x0000000000007941 */ /* 0x000fea0003800000 */
.L_x_47:
[----:B------:R-:W-:Y:S01]  /*17050*/  IADD3 R19, R4, 0x10, RZ ;  /* 0x0000001004137810 */ /* 0x000fe20007ffe0ff */
[----:B------:R-:W-:Y:S03]  /*17060*/  BSSY B0, `(.L_x_49) ;  /* 0x000000e000007945 */ /* 0x000fe60003800000 */
[----:B------:R-:W-:-:S13]  /*17070*/  ISETP.GE.AND P0, PT, R19, UR15, PT ;  /* 0x0000000f13007c0c */ /* 0x000fda000bf06270 */
[----:B------:R-:W-:Y:S05]  /*17080*/  @P0 BRA `(.L_x_50) ;  /* 0x000000b000000947 */ /* 0x000fea0003800000 */
[----:B------:R-:W-:Y:S02]  /*17090*/  IADD3 R0, P0, R2, 0x10, RZ ;  /* 0x0000001002007810 */ /* 0x000fe40007f1e0ff */
[----:B------:R-:W-:-:S03]  /*170a0*/  MOV R11, R7 ;  /* 0x00000007000b7202 */ /* 0x000fc60000000f00 */
[----:B------:R-:W-:-:S04]  /*170b0*/  IMAD.X R10, RZ, RZ, R3, P0 ;  /* 0x000000ffff0a7224 */ /* 0x000fc800000e0603 */
[----:B-1----:R-:W-:Y:S02]  /*170c0*/  IMAD R12, R10, c[0x0][0x1e8], RZ ;  /* 0x00007a000a0c7a24 */ /* 0x002fe400078e02ff */
[----:B------:R-:W-:-:S04]  /*170d0*/  IMAD.MOV.U32 R10, RZ, RZ, R8 ;  /* 0x000000ffff0a7224 */ /* 0x000fc800078e0008 */
[----:B------:R-:W-:-:S04]  /*170e0*/  IMAD.WIDE.U32 R10, R0, c[0x0][0x1e8], R10 ;  /* 0x00007a00000a7a25 */ /* 0x000fc800078e000a */
[----:B------:R-:W-:Y:S01]  /*170f0*/  IMAD R0, R0, c[0x0][0x1ec], R12 ;  /* 0x00007b0000007a24 */ /* 0x000fe200078e020c */
[----:B------:R-:W-:-:S04]  /*17100*/  LEA R12, P0, R10, c[0x0][0x1d0], 0x1 ;  /* 0x000074000a0c7a11 */ /* 0x000fc800078008ff */
[----:B------:R-:W-:-:S04]  /*17110*/  IADD3 R0, R0, R11, RZ ;  /* 0x0000000b00007210 */ /* 0x000fc80007ffe0ff */
[----:B------:R-:W-:-:S05]  /*17120*/  LEA.HI.X R13, R10, c[0x0][0x1d4], R0, 0x1, P0 ;  /* 0x000075000a0d7a11 */ /* 0x000fca00000f0c00 */
[----:B------:R1:W-:Y:S02]  /*17130*/  STG.E.128 [R12.64], RZ ;  /* 0x000000ff0c007986 */ /* 0x0003e4000c101d10 */
.L_x_50:
[----:B------:R-:W-:Y:S05]  /*17140*/  BSYNC B0 ;  /* 0x0000000000007941 */ /* 0x000fea0003800000 */
.L_x_49:
        /* <DEDUP_REMOVED lines=15> */
.L_x_52:
[----:B------:R-:W-:Y:S05]  /*17240*/  BSYNC B0 ;  /* 0x0000000000007941 */ /* 0x000fea0003800000 */
.L_x_51:
        /* <DEDUP_REMOVED lines=15> */
.L_x_54:
[----:B------:R-:W-:Y:S05]  /*17340*/  BSYNC B0 ;  /* 0x0000000000007941 */ /* 0x000fea0003800000 */
.L_x_53:
        /* <DEDUP_REMOVED lines=15> */
.L_x_56:
[----:B------:R-:W-:Y:S05]  /*17440*/  BSYNC B0 ;  /* 0x0000000000007941 */ /* 0x000fea0003800000 */
.L_x_55:
        /* <DEDUP_REMOVED lines=15> */
.L_x_58:
[----:B------:R-:W-:Y:S05]  /*17540*/  BSYNC B0 ;  /* 0x0000000000007941 */ /* 0x000fea0003800000 */
.L_x_57:
        /* <DEDUP_REMOVED lines=15> */
.L_x_60:
[----:B------:R-:W-:Y:S05]  /*17640*/  BSYNC B0 ;  /* 0x0000000000007941 */ /* 0x000fea0003800000 */
.L_x_59:
[----:B-1----:R-:W-:Y:S01]  /*17650*/  IADD3 R13, R4, 0x70, RZ ;  /* 0x00000070040d7810 */ /* 0x002fe20007ffe0ff */
[----:B------:R-:W-:Y:S03]  /*17660*/  BSSY B0, `(.L_x_61) ;  /* 0x000000d000007945 */ /* 0x000fe60003800000 */
[----:B------:R-:W-:-:S13]  /*17670*/  ISETP.GE.AND P0, PT, R13, UR15, PT ;  /* 0x0000000f0d007c0c */ /* 0x000fda000bf06270 */
[----:B------:R-:W-:Y:S05]  /*17680*/  @P0 BRA `(.L_x_62) ;  /* 0x000000a000000947 */ /* 0x000fea0003800000 */
[----:B------:R-:W-:Y:S02]  /*17690*/  IADD3 R0, P0, R2, 0x70, RZ ;  /* 0x0000007002007810 */ /* 0x000fe40007f1e0ff */
[----:B------:R-:W-:Y:S02]  /*176a0*/  MOV R6, R8 ;  /* 0x0000000800067202 */ /* 0x000fe40000000f00 */
[----:B------:R-:W-:-:S03]  /*176b0*/  IADD3.X R2, RZ, R3, RZ, P0, !PT ;  /* 0x00000003ff027210 */ /* 0x000fc600007fe4ff */
[----:B------:R-:W-:-:S04]  /*176c0*/  IMAD.WIDE.U32 R6, R0, c[0x0][0x1e8], R6 ;  /* 0x00007a0000067a25 */ /* 0x000fc800078e0006 */
[----:B------:R-:W-:-:S04]  /*176d0*/  IMAD R2, R2, c[0x0][0x1e8], RZ ;  /* 0x00007a0002027a24 */ /* 0x000fc800078e02ff */
[----:B------:R-:W-:Y:S01]  /*176e0*/  IMAD R0, R0, c[0x0][0x1ec], R2 ;  /* 0x00007b0000007a24 */ /* 0x000fe200078e0202 */
[----:B------:R-:W-:-:S04]  /*176f0*/  LEA R2, P0, R6, c[0x0][0x1d0], 0x1 ;  /* 0x0000740006027a11 */ /* 0x000fc800078008ff */
[----:B------:R-:W-:-:S04]  /*17700*/  IADD3 R0, R0, R7, RZ ;  /* 0x0000000700007210 */ /* 0x000fc80007ffe0ff */
[----:B------:R-:W-:-:S05]  /*17710*/  LEA.HI.X R3, R6, c[0x0][0x1d4], R0, 0x1, P0 ;  /* 0x0000750006037a11 */ /* 0x000fca00000f0c00 */
[----:B------:R1:W-:Y:S02]  /*17720*/  STG.E.128 [R2.64], RZ ;  /* 0x000000ff02007986 */ /* 0x0003e4000c101d10 */
.L_x_62:
[----:B------:R-:W-:Y:S05]  /*17730*/  BSYNC B0 ;  /* 0x0000000000007941 */ /* 0x000fea0003800000 */
.L_x_61:
[----:B------:R-:W-:-:S04]  /*17740*/  LOP3.LUT P6, RZ, R232, 0x7, RZ, 0xc0, !PT ;  /* 0x00000007e8ff7812 */ /* 0x000fc800078cc0ff */
[----:B------:R-:W-:Y:S02]  /*17750*/  ISETP.GE.OR P2, PT, R4, UR15, P6 ;  /* 0x0000000f04007c0c */ /* 0x000fe4000b746670 */
[----:B------:R-:W-:Y:S02]  /*17760*/  ISETP.GE.OR P1, PT, R19, UR15, P6 ;  /* 0x0000000f13007c0c */ /* 0x000fe4000b726670 */
[----:B------:R-:W-:Y:S02]  /*17770*/  ISETP.GE.OR P5, PT, R18, UR15, P6 ;  /* 0x0000000f12007c0c */ /* 0x000fe4000b7a6670 */
[----:B------:R-:W-:Y:S02]  /*17780*/  ISETP.GE.OR P4, PT, R17, UR15, P6 ;  /* 0x0000000f11007c0c */ /* 0x000fe4000b786670 */
[----:B------:R-:W-:-:S05]  /*17790*/  ISETP.GE.OR P3, PT, R16, UR15, P6 ;  /* 0x0000000f10007c0c */ /* 0x000fca000b766670 */
[----:B------:R-:W-:Y:S02]  /*177a0*/  @!P2 IMAD R4, R4, UR20, RZ ;  /* 0x000000140404ac24 */ /* 0x000fe4000f8e02ff */
[----:B------:R-:W-:Y:S02]  /*177b0*/  @!P1 IMAD R0, R19, UR20, RZ ;  /* 0x0000001413009c24 */ /* 0x000fe4000f8e02ff */
[----:B------:R-:W-:Y:S01]  /*177c0*/  @!P2 IMAD.MOV.U32 R5, RZ, RZ, 0x7f800000 ;  /* 0x7f800000ff05a424 */ /* 0x000fe200078e00ff */
[----:B-1----:R-:W-:Y:S01]  /*177d0*/  @!P2 IADD3 R3, P0, R4, UR12, RZ ;  /* 0x0000000c0403ac10 */ /* 0x002fe2000ff1e0ff */
[----:B------:R-:W-:Y:S02]  /*177e0*/  @!P5 IMAD R6, R18, UR20, RZ ;  /* 0x000000141206dc24 */ /* 0x000fe4000f8e02ff */
[----:B------:R-:W-:Y:S01]  /*177f0*/  @!P5 IMAD.MOV.U32 R12, RZ, RZ, 0x7f800000 ;  /* 0x7f800000ff0cd424 */ /* 0x000fe200078e00ff */
[----:B------:R-:W-:Y:S02]  /*17800*/  @!P2 LEA.HI.X.SX32 R4, R4, UR6, 0x1, P0 ;  /* 0x000000060404ac11 */ /* 0x000fe400080f0eff */
[----:B------:R-:W-:-:S04]  /*17810*/  @!P2 LEA R2, P0, R3, c[0x0][0x200], 0x2 ;  /* 0x000080000302aa11 */ /* 0x000fc800078010ff */
[----:B------:R-:W-:Y:S02]  /*17820*/  @!P2 LEA.HI.X R3, R3, c[0x0][0x204], R4, 0x2, P0 ;  /* 0x000081000303aa11 */ /* 0x000fe400000f1404 */
[----:B------:R-:W-:-:S03]  /*17830*/  @!P1 IADD3 R4, P0, R0, UR12, RZ ;  /* 0x0000000c00049c10 */ /* 0x000fc6000ff1e0ff */
[----:B------:R1:W-:Y:S02]  /*17840*/  @!P2 STG.E [R2.64], R5 ;  /* 0x000000050200a986 */ /* 0x0003e4000c101910 */
[----:B-1----:R-:W-:Y:S01]  /*17850*/  @!P1 LEA.HI.X.SX32 R3, R0, UR6, 0x1, P0 ;  /* 0x0000000600039c11 */ /* 0x002fe200080f0eff */
[----:B------:R-:W-:Y:S01]  /*17860*/  @!P4 IMAD R5, R17, UR20, RZ ;  /* 0x000000141105cc24 */ /* 0x000fe2000f8e02ff */
[----:B------:R-:W-:Y:S02]  /*17870*/  @!P1 LEA R2, P2, R4, c[0x0][0x200], 0x2 ;  /* 0x0000800004029a11 */ /* 0x000fe400078410ff */
[----:B------:R-:W-:Y:S02]  /*17880*/  @!P5 IADD3 R0, P0, R6, UR12, RZ ;  /* 0x0000000c0600dc10 */ /* 0x000fe4000ff1e0ff */
[----:B------:R-:W-:Y:S02]  /*17890*/  @!P1 LEA.HI.X R3, R4, c[0x0][0x204], R3, 0x2, P2 ;  /* 0x0000810004039a11 */ /* 0x000fe400010f1403 */
[----:B------:R-:W-:-:S02]  /*178a0*/  @!P5 LEA.HI.X.SX32 R6, R6, UR6, 0x1, P0 ;  /* 0x000000060606dc11 */ /* 0x000fc400080f0eff */
[C---:B------:R-:W-:Y:S02]  /*178b0*/  @!P5 LEA R10, P2, R0.reuse, c[0x0][0x200], 0x2 ;  /* 0x00008000000ada11 */ /* 0x040fe400078410ff */
[----:B------:R-:W-:Y:S02]  /*178c0*/  @!P4 IADD3 R4, P0, R5, UR12, RZ ;  /* 0x0000000c0504cc10 */ /* 0x000fe4000ff1e0ff */
[----:B------:R-:W-:Y:S01]  /*178d0*/  @!P5 LEA.HI.X R11, R0, c[0x0][0x204], R6, 0x2, P2 ;  /* 0x00008100000bda11 */ /* 0x000fe200010f1406 */
[----:B------:R-:W-:Y:S01]  /*178e0*/  @!P1 IMAD.MOV.U32 R6, RZ, RZ, 0x7f800000 ;  /* 0x7f800000ff069424 */ /* 0x000fe200078e00ff */
[----:B------:R-:W-:Y:S02]  /*178f0*/  ISETP.GE.OR P2, PT, R15, UR15, P6 ;  /* 0x0000000f0f007c0c */ /* 0x000fe4000b746670 */
[----:B------:R-:W-:Y:S01]  /*17900*/  @!P4 LEA.HI.X.SX32 R0, R5, UR6, 0x1, P0 ;  /* 0x000000060500cc11 */ /* 0x000fe200080f0eff */
[----:B------:R-:W-:Y:S01]  /*17910*/  @!P3 IMAD R5, R16, UR20, RZ ;  /* 0x000000141005bc24 */ /* 0x000fe2000f8e02ff */
[----:B------:R-:W-:Y:S01]  /*17920*/  @!P4 LEA R8, P0, R4, c[0x0][0x200], 0x2 ;  /* 0x000080000408ca11 */ /* 0x000fe200078010ff */
[----:B------:R1:W-:Y:S01]  /*17930*/  @!P1 STG.E [R2.64], R6 ;  /* 0x0000000602009986 */ /* 0x0003e2000c101910 */
[----:B------:R-:W-:-:S02]  /*17940*/  ISETP.GE.OR P1, PT, R14, UR15, P6 ;  /* 0x0000000f0e007c0c */ /* 0x000fc4000b726670 */
[----:B------:R-:W-:Y:S01]  /*17950*/  @!P4 LEA.HI.X R9, R4, c[0x0][0x204], R0, 0x2, P0 ;  /* 0x000081000409ca11 */ /* 0x000fe200000f1400 */
[----:B------:R2:W-:Y:S01]  /*17960*/  @!P5 STG.E [R10.64], R12 ;  /* 0x0000000c0a00d986 */ /* 0x0005e2000c101910 */
[----:B------:R-:W-:Y:S02]  /*17970*/  @!P3 IADD3 R0, P0, R5, UR12, RZ ;  /* 0x0000000c0500bc10 */ /* 0x000fe4000ff1e0ff */
[----:B------:R-:W-:Y:S02]  /*17980*/  ISETP.GE.OR P6, PT, R13, UR15, P6 ;  /* 0x0000000f0d007c0c */ /* 0x000fe4000b7c6670 */
[----:B-1----:R-:W-:Y:S01]  /*17990*/  @!P3 LEA.HI.X.SX32 R3, R5, UR6, 0x1, P0 ;  /* 0x000000060503bc11 */ /* 0x002fe200080f0eff */
[----:B------:R-:W-:Y:S01]  /*179a0*/  @!P2 IMAD R2, R15, UR20, RZ ;  /* 0x000000140f02ac24 */ /* 0x000fe2000f8e02ff */
[----:B------:R-:W-:Y:S01]  /*179b0*/  @!P3 LEA R6, P0, R0, c[0x0][0x200], 0x2 ;  /* 0x000080000006ba11 */ /* 0x000fe200078010ff */
[----:B--2---:R-:W-:-:S03]  /*179c0*/  @!P3 IMAD.MOV.U32 R10, RZ, RZ, 0x7f800000 ;  /* 0x7f800000ff0ab424 */ /* 0x004fc600078e00ff */
[----:B------:R-:W-:Y:S01]  /*179d0*/  @!P3 LEA.HI.X R7, R0, c[0x0][0x204], R3, 0x2, P0 ;  /* 0x000081000007ba11 */ /* 0x000fe200000f1403 */
[----:B------:R-:W-:Y:S01]  /*179e0*/  @!P1 IMAD R3, R14, UR20, RZ ;  /* 0x000000140e039c24 */ /* 0x000fe2000f8e02ff */
[----:B------:R-:W-:-:S04]  /*179f0*/  @!P2 IADD3 R0, P0, R2, UR12, RZ ;  /* 0x0000000c0200ac10 */ /* 0x000fc8000ff1e0ff */
[----:B------:R-:W-:Y:S02]  /*17a00*/  @!P2 LEA.HI.X.SX32 R2, R2, UR6, 0x1, P0 ;  /* 0x000000060202ac11 */ /* 0x000fe400080f0eff */
[----:B------:R-:W-:-:S04]  /*17a10*/  @!P2 LEA R4, P0, R0, c[0x0][0x200], 0x2 ;  /* 0x000080000004aa11 */ /* 0x000fc800078010ff */
[----:B------:R-:W-:Y:S02]  /*17a20*/  @!P2 LEA.HI.X R5, R0, c[0x0][0x204], R2, 0x2, P0 ;  /* 0x000081000005aa11 */ /* 0x000fe400000f1402 */
[----:B------:R-:W-:-:S04]  /*17a30*/  @!P1 IADD3 R0, P0, R3, UR12, RZ ;  /* 0x0000000c03009c10 */ /* 0x000fc8000ff1e0ff */
[----:B------:R-:W-:Y:S02]  /*17a40*/  @!P1 LEA.HI.X.SX32 R3, R3, UR6, 0x1, P0 ;  /* 0x0000000603039c11 */ /* 0x000fe400080f0eff */
[----:B------:R-:W-:-:S04]  /*17a50*/  @!P1 LEA R2, P0, R0, c[0x0][0x200], 0x2 ;  /* 0x0000800000029a11 */ /* 0x000fc800078010ff */
[----:B------:R-:W-:Y:S01]  /*17a60*/  @!P1 LEA.HI.X R3, R0, c[0x0][0x204], R3, 0x2, P0 ;  /* 0x0000810000039a11 */ /* 0x000fe200000f1403 */
[----:B------:R-:W-:-:S05]  /*17a70*/  @!P4 IMAD.MOV.U32 R0, RZ, RZ, 0x7f800000 ;  /* 0x7f800000ff00c424 */ /* 0x000fca00078e00ff */
[----:B------:R1:W-:Y:S04]  /*17a80*/  @!P4 STG.E [R8.64], R0 ;  /* 0x000000000800c986 */ /* 0x0003e8000c101910 */
[----:B------:R2:W-:Y:S01]  /*17a90*/  @!P3 STG.E [R6.64], R10 ;  /* 0x0000000a0600b986 */ /* 0x0005e2000c101910 */
[----:B-1----:R-:W-:Y:S02]  /*17aa0*/  @!P2 IMAD.MOV.U32 R8, RZ, RZ, 0x7f800000 ;  /* 0x7f800000ff08a424 */ /* 0x002fe400078e00ff */
[----:B------:R-:W-:-:S03]  /*17ab0*/  @!P1 IMAD.MOV.U32 R0, RZ, RZ, 0x7f800000 ;  /* 0x7f800000ff009424 */ /* 0x000fc600078e00ff */
[----:B------:R2:W-:Y:S04]  /*17ac0*/  @!P2 STG.E [R4.64], R8 ;  /* 0x000000080400a986 */ /* 0x0005e8000c101910 */
[----:B------:R2:W-:Y:S01]  /*17ad0*/  @!P1 STG.E [R2.64], R0 ;  /* 0x0000000002009986 */ /* 0x0005e2000c101910 */
[----:B------:R-:W-:Y:S05]  /*17ae0*/  @P6 EXIT ;  /* 0x000000000000694d */ /* 0x000fea0003800000 */
[----:B--2---:R-:W-:-:S05]  /*17af0*/  IMAD R0, R13, UR20, RZ ;  /* 0x000000140d007c24 */ /* 0x004fca000f8e02ff */
[----:B------:R-:W-:-:S04]  /*17b00*/  IADD3 R3, P0, R0, UR12, RZ ;  /* 0x0000000c00037c10 */ /* 0x000fc8000ff1e0ff */
[----:B------:R-:W-:Y:S02]  /*17b10*/  LEA.HI.X.SX32 R0, R0, UR6, 0x1, P0 ;  /* 0x0000000600007c11 */ /* 0x000fe400080f0eff */
[----:B------:R-:W-:-:S04]  /*17b20*/  LEA R2, P0, R3, c[0x0][0x200], 0x2 ;  /* 0x0000800003027a11 */ /* 0x000fc800078010ff */
[----:B------:R-:W-:Y:S01]  /*17b30*/  LEA.HI.X R3, R3, c[0x0][0x204], R0, 0x2, P0 ;  /* 0x0000810003037a11 */ /* 0x000fe200000f1400 */
[----:B------:R-:W-:-:S05]  /*17b40*/  IMAD.MOV.U32 R0, RZ, RZ, 0x7f800000 ;  /* 0x7f800000ff007424 */ /* 0x000fca00078e00ff */
[----:B------:R-:W-:Y:S01]  /*17b50*/  STG.E [R2.64], R0 ;  /* 0x0000000002007986 */ /* 0x000fe2000c101910 */
[----:B------:R-:W-:Y:S05]  /*17b60*/  EXIT ;  /* 0x000000000000794d */ /* 0x000fea0003800000 */
.L_x_63:
        /* <DEDUP_REMOVED lines=9> */
.L_x_1132:


//--------------------- .text._ZN5flash16flash_fwd_kernelI23Flash_fwd_kernel_traitsILi64ELi128ELi128ELi4ELb0ELb0EN7cutlass10bfloat16_tE19Flash_kernel_traitsILi64ELi128ELi128ELi4ES3_EELb0ELb1ELb0ELb0ELb0ELb1ELb1ELb0EEEvNS_16Flash_fwd_paramsE --------------------------
	.section	.text._ZN5flash16flash_fwd_kernelI23Flash_fwd_kernel_traitsILi64ELi128ELi128ELi4ELb0ELb0EN7cutlass10bfloat16_tE19Flash_kernel_traitsILi64ELi128ELi128ELi4ES3_EELb0ELb1ELb0ELb0ELb0ELb1ELb1ELb0EEEvNS_16Flash_fwd_paramsE,"ax",@progbits
	.sectioninfo	@"SHI_REGISTERS=255"
	.align	128
        .global         _ZN5flash16flash_fwd_kernelI23Flash_fwd_kernel_traitsILi64ELi128ELi128ELi4ELb0ELb0EN7cutlass10bfloat16_tE19Flash_kernel_traitsILi64ELi128ELi128ELi4ES3_EELb0ELb1ELb0ELb0ELb0ELb1ELb1ELb0EEEvNS_16Flash_fwd_paramsE
        .type           _ZN5flash16flash_fwd_kernelI23Flash_fwd_kernel_traitsILi64ELi128ELi128ELi4ELb0ELb0EN7cutlass10bfloat16_tE19Flash_kernel_traitsILi64ELi128ELi128ELi4ES3_EELb0ELb1ELb0ELb0ELb0ELb1ELb1ELb0EEEvNS_16Flash_fwd_paramsE,@function
        .size           _ZN5flash16flash_fwd_kernelI23Flash_fwd_kernel_traitsILi64ELi128ELi128ELi4ELb0ELb0EN7cutlass10bfloat16_tE19Flash_kernel_traitsILi64ELi128ELi128ELi4ES3_EELb0ELb1ELb0ELb0ELb0ELb1ELb1ELb0EEEvNS_16Flash_fwd_paramsE,(.L_x_1133 - _ZN5flash16flash_fwd_kernelI23Flash_fwd_kernel_traitsILi64ELi128ELi128ELi4ELb0ELb0EN7cutlass10bfloat16_tE19Flash_kernel_traitsILi64ELi128ELi128ELi4ES3_EELb0ELb1ELb0ELb0ELb0ELb1ELb1ELb0EEEvNS_16Flash_fwd_paramsE)
        .other          _ZN5flash16flash_fwd_kernelI23Flash_fwd_kernel_traitsILi64ELi128ELi128ELi4ELb0ELb0EN7cutlass10bfloat16_tE19Flash_kernel_traitsILi64ELi128ELi128ELi4ES3_EELb0ELb1ELb0ELb0ELb0ELb1ELb1ELb0EEEvNS_16Flash_fwd_paramsE,@"STO_CUDA_ENTRY STV_DEFAULT"
_ZN5flash16flash_fwd_kernelI23Flash_fwd_kernel_traitsILi64ELi128ELi128ELi4ELb0ELb0EN7cutlass10bfloat16_tE19Flash_kernel_traitsILi64ELi128ELi128ELi4ES3_EELb0ELb1ELb0ELb0ELb0ELb1ELb1ELb0EEEvNS_16Flash_fwd_paramsE:
.text._ZN5flash16flash_fwd_kernelI23Flash_fwd_kernel_traitsILi64ELi128ELi128ELi4ELb0ELb0EN7cutlass10bfloat16_tE19Flash_kernel_traitsILi64ELi128ELi128ELi4ES3_EELb0ELb1ELb0ELb0ELb0ELb1ELb1ELb0EEEvNS_16Flash_fwd_paramsE:
        /* <DEDUP_REMOVED lines=56> */
.L_x_64:
[----:B------:R-:W-:Y:S02]  /*0380*/  ULDC UR6, c[0x0][0x218] ;  /* 0x0000860000067ab9 */ /* 0x000fe40000000800 */
.L_x_65:
        /* <DEDUP_REMOVED lines=70> */
.L_x_67:
        /* <DEDUP_REMOVED lines=46> */
.L_x_68:
        /* <DEDUP_REMOVED lines=9> */
[----:B------:R-:W-:Y:S01]  /*0b60*/  IMAD.MOV.U32 R244, RZ, RZ, c[0x0][0x19c] ;  /* 0x00006700fff47624 */ /* 0x000fe200078e00ff */
        /* <DEDUP_REMOVED lines=12> */
[----:B------:R-:W-:Y:S01]  /*0c30*/  IADD3 R36, R10, 0x20, RZ ;  /* 0x000000200a247810 */ /* 0x000fe20007ffe0ff */
[----:B------:R-:W-:Y:S01]  /*0c40*/  UISETP.GE.AND UP0, UPT, UR8, 0x2, UPT ;  /* 0x000000020800788c */ /* 0x000fe2000bf06270 */
[----:B------:R-:W-:Y:S01]  /*0c50*/  SHF.R.U32.HI R2, RZ, 0x3, R0 ;  /* 0x00000003ff027819 */ /* 0x000fe20000011600 */
[----:B-1----:R-:W-:Y:S01]  /*0c60*/  IMAD.WIDE R38, R3, 0x80, R10 ;  /* 0x0000008003267825 */ /* 0x002fe200078e020a */
[----:B------:R-:W-:-:S02]  /*0c70*/  LOP3.LUT R0, R0, 0x38, R22, 0xf8, !PT ;  /* 0x0000003800007812 */ /* 0x000fc400078ef816 */
[----:B------:R-:W-:Y:S02]  /*0c80*/  IADD3 R35, R10, 0x30, RZ ;  /* 0x000000300a237810 */ /* 0x000fe40007ffe0ff */
[----:B------:R-:W-:Y:S01]  /*0c90*/  LOP3.LUT R4, R0, R2, RZ, 0x3c, !PT ;  /* 0x0000000200047212 */ /* 0x000fe200078e3cff */
[----:B------:R-:W-:Y:S01]  /*0ca0*/  STL.64 [R1+0x80], R38 ;  /* 0x0000802601007387 */ /* 0x000fe20000100a00 */
[----:B------:R-:W-:Y:S02]  /*0cb0*/  SHF.R.S32.HI R23, RZ, 0x1f, R22 ;  /* 0x0000001fff177819 */ /* 0x000fe40000011416 */
[----:B------:R-:W-:Y:S02]  /*0cc0*/  IADD3 R2, P0, R22, UR6, RZ ;  /* 0x0000000616027c10 */ /* 0x000fe4000ff1e0ff */
[----:B------:R-:W-:Y:S01]  /*0cd0*/  ISETP.GE.AND P5, PT, R36, UR10, PT ;  /* 0x0000000a24007c0c */ /* 0x000fe2000bfa6270 */
[----:B------:R1:W-:Y:S01]  /*0ce0*/  STL.64 [R1+0xa0], R22 ;  /* 0x0000a01601007387 */ /* 0x0003e20000100a00 */
[----:B------:R-:W-:-:S02]  /*0cf0*/  ISETP.GE.AND P4, PT, R35, UR10, PT ;  /* 0x0000000a23007c0c */ /* 0x000fc4000bf86270 */
        /* <DEDUP_REMOVED lines=23> */
[----:B------:R-:W-:-:S02]  /*0e70*/  @!P1 IMAD R4, R38, c[0x0][0x194], R4 ;  /* 0x0000650026049a24 */ /* 0x000fc400078e0204 */
[----:B------:R-:W-:Y:S01]  /*0e80*/  @!P1 IMAD.WIDE.U32 R8, R38, c[0x0][0x190], R2 ;  /* 0x0000640026089a25 */ /* 0x000fe200078e0002 */
[----:B------:R-:W-:Y:S03]  /*0e90*/  STL [R1+0x98], R33 ;  /* 0x0000982101007387 */ /* 0x000fe60000100800 */
[----:B------:R-:W-:Y:S01]  /*0ea0*/  @!P5 IMAD R5, R5, c[0x0][0x190], RZ ;  /* 0x000064000505da24 */ /* 0x000fe200078e02ff */
[----:B------:R-:W-:Y:S01]  /*0eb0*/  @!P1 LEA R14, P0, R8, c[0x0][0x160], 0x1 ;  /* 0x00005800080e9a11 */ /* 0x000fe200078008ff */
[----:B------:R-:W-:Y:S01]  /*0ec0*/  @!P4 IMAD R16, R0, c[0x0][0x190], RZ ;  /* 0x000064000010ca24 */ /* 0x000fe200078e02ff */
[----:B------:R-:W-:Y:S01]  /*0ed0*/  STL [R1+0xb8], R32 ;  /* 0x0000b82001007387 */ /* 0x000fe20000100800 */
[----:B------:R-:W-:Y:S02]  /*0ee0*/  @!P1 IMAD.IADD R0, R9, 0x1, R4 ;  /* 0x0000000109009824 */ /* 0x000fe400078e0204 */
[----:B------:R-:W-:Y:S01]  /*0ef0*/  @!P2 IMAD.WIDE.U32 R12, R12, c[0x0][0x190], R2 ;  /* 0x000064000c0caa25 */ /* 0x000fe200078e0002 */
[----:B------:R-:W-:Y:S03]  /*0f00*/  STL [R1+0xc0], R31 ;  /* 0x0000c01f01007387 */ /* 0x000fe60000100800 */
[----:B------:R-:W-:-:S02]  /*0f10*/  @!P5 IMAD R18, R6, c[0x0][0x194], R5 ;  /* 0x000065000612da24 */ /* 0x000fc400078e0205 */
[C---:B------:R-:W-:Y:S02]  /*0f20*/  @!P4 IMAD R16, R15.reuse, c[0x0][0x194], R16 ;  /* 0x000065000f10ca24 */ /* 0x040fe400078e0210 */
[----:B------:R-:W-:Y:S01]  /*0f30*/  @!P4 IMAD.WIDE.U32 R4, R15, c[0x0][0x190], R2 ;  /* 0x000064000f04ca25 */ /* 0x000fe200078e0002 */
[----:B------:R-:W-:Y:S02]  /*0f40*/  @!P1 LEA.HI.X R15, R8, c[0x0][0x164], R0, 0x1, P0 ;  /* 0x00005900080f9a11 */ /* 0x000fe400000f0c00 */
[----:B------:R-:W-:Y:S01]  /*0f50*/  @!P2 LEA R8, P0, R12, c[0x0][0x160], 0x1 ;  /* 0x000058000c08aa11 */ /* 0x000fe200078008ff */
[----:B------:R-:W-:Y:S01]  /*0f60*/  @!P2 IMAD.IADD R0, R13, 0x1, R17 ;  /* 0x000000010d00a824 */ /* 0x000fe200078e0211 */
[----:B------:R-:W-:Y:S01]  /*0f70*/  @!P4 LEA R20, P6, R4, c[0x0][0x160], 0x1 ;  /* 0x000058000414ca11 */ /* 0x000fe200078c08ff */
[----:B------:R-:W-:Y:S02]  /*0f80*/  IMAD.SHL.U32 R231, R231, 0x2, RZ ;  /* 0x00000002e7e77824 */ /* 0x000fe400078e00ff */
[----:B------:R-:W-:Y:S01]  /*0f90*/  @!P5 IMAD.WIDE.U32 R6, R6, c[0x0][0x190], R2 ;  /* 0x000064000606da25 */ /* 0x000fe200078e0002 */
[----:B------:R-:W-:-:S02]  /*0fa0*/  @!P2 LEA.HI.X R9, R12, c[0x0][0x164], R0, 0x1, P0 ;  /* 0x000059000c09aa11 */ /* 0x000fc400000f0c00 */
        /* <DEDUP_REMOVED lines=10> */
[----:B------:R-:W-:Y:S02]  /*1050*/  @!P5 LEA.HI.X R25, R6, c[0x0][0x164], R7, 0x1, P3 ;  /* 0x000059000619da11 */ /* 0x000fe400018f0c07 */
[----:B------:R-:W-:-:S02]  /*1060*/  @!P4 LEA.HI.X R21, R4, c[0x0][0x164], R0, 0x1, P6 ;  /* 0x000059000415ca11 */ /* 0x000fc400030f0c00 */
        /* <DEDUP_REMOVED lines=34> */
[----:B----4-:R-:W-:Y:S01]  /*1290*/  IMAD.MOV.U32 R24, RZ, RZ, c[0x0][0x1a4] ;  /* 0x00006900ff187624 */ /* 0x010fe200078e00ff */
        /* <DEDUP_REMOVED lines=17> */
[C---:B------:R-:W-:Y:S01]  /*13b0*/  IMAD.WIDE.U32 R8, R26.reuse, c[0x0][0x1b0], R4 ;  /* 0x00006c001a087a25 */ /* 0x040fe200078e0004 */
        /* <DEDUP_REMOVED lines=14> */
[----:B------:R1:W-:Y:S01]  /*14a0*/  STL.64 [R1+0x90], R8 ;  /* 0x0000900801007387 */ /* 0x0003e20000100a00 */
[----:B------:R-:W-:Y:S01]  /*14b0*/  IMAD.WIDE.U32 R2, R2, UR21, R246 ;  /* 0x0000001502027c25 */ /* 0x000fe2000f8e00f6 */
[----:B------:R-:W-:-:S02]  /*14c0*/  ISETP.GE.AND P3, PT, R32, UR7, PT ;  /* 0x0000000720007c0c */ /* 0x000fc4000bf66270 */
[----:B------:R-:W-:Y:S01]  /*14d0*/  ISETP.GE.AND P2, PT, R31, UR7, PT ;  /* 0x000000071f007c0c */ /* 0x000fe2000bf46270 */
[----:B------:R-:W-:Y:S01]  /*14e0*/  IMAD.U32 R4, RZ, RZ, UR6 ;  /* 0x00000006ff047e24 */ /* 0x000fe2000f8e00ff */
[----:B------:R-:W-:Y:S01]  /*14f0*/  @!P0 LEA R0, P4, R0, R2, 0x4 ;  /* 0x0000000200008211 */ /* 0x000fe200078820ff */
[----:B------:R-:W-:Y:S01]  /*1500*/  IMAD.U32 R5, RZ, RZ, UR6 ;  /* 0x00000006ff057e24 */ /* 0x000fe2000f8e00ff */
[----:B------:R-:W-:Y:S01]  /*1510*/  IADD3 R3, R3, UR4, RZ ;  /* 0x0000000403037c10 */ /* 0x000fe2000fffe0ff */
[----:B------:R-:W-:Y:S01]  /*1520*/  UIMAD.WIDE.U32 UR4, UR6, 0x20, URZ ;  /* 0x00000020060478a5 */ /* 0x000fe2000f8e003f */
[----:B----4-:R-:W-:Y:S01]  /*1530*/  IMAD.U32 R18, RZ, RZ, UR6 ;  /* 0x00000006ff127e24 */ /* 0x010fe2000f8e00ff */
[----:B------:R-:W-:Y:S01]  /*1540*/  STL.64 [R1+0x88], R246 ;  /* 0x000088f601007387 */ /* 0x000fe20000100a00 */
[----:B------:R-:W-:Y:S01]  /*1550*/  @!P0 LEA.HI.X R4, R4, R3, R244, 0x4, P4 ;  /* 0x0000000304048211 */ /* 0x000fe200020f24f4 */
[----:B------:R-:W-:Y:S01]  /*1560*/  IMAD.U32 R11, RZ, RZ, UR6 ;  /* 0x00000006ff0b7e24 */ /* 0x000fe2000f8e00ff */
[----:B------:R-:W-:Y:S01]  /*1570*/  @!P0 LEA R6, P4, R0, c[0x0][0x168], 0x1 ;  /* 0x00005a0000068a11 */ /* 0x000fe200078808ff */
[----:B------:R-:W-:-:S03]  /*1580*/  IMAD.WIDE.U32 R22, R26, c[0x0][0x1b8], R22 ;  /* 0x00006e001a167a25 */ /* 0x000fc600078e0016 */
[----:B------:R-:W-:Y:S01]  /*1590*/  @!P0 LEA.HI.X R7, R0, c[0x0][0x16c], R4, 0x1, P4 ;  /* 0x00005b0000078a11 */ /* 0x000fe200020f0c04 */
[----:B------:R-:W-:Y:S01]  /*15a0*/  IMAD.SHL.U32 R4, R244, 0x20, RZ ;  /* 0x00000020f4047824 */ /* 0x000fe200078e00ff */
[----:B------:R-:W-:Y:S01]  /*15b0*/  @!P1 IADD3 R0, P4, R2, UR4, RZ ;  /* 0x0000000402009c10 */ /* 0x000fe2000ff9e0ff */
[----:B-----5:R-:W-:Y:S01]  /*15c0*/  IMAD.MOV.U32 R20, RZ, RZ, R22 ;  /* 0x000000ffff147224 */ /* 0x020fe200078e0016 */
[----:B------:R4:W-:Y:S02]  /*15d0*/  STL.64 [R1+0xb0], R22 ;  /* 0x0000b01601007387 */ /* 0x0009e40000100a00 */
[----:B------:R-:W-:Y:S01]  /*15e0*/  @!P1 IADD3.X R4, R3, UR5, R4, P4, !PT ;  /* 0x0000000503049c10 */ /* 0x000fe2000a7fe404 */
[----:B------:R-:W-:Y:S01]  /*15f0*/  ULDC.64 UR4, c[0x0][0x1a0] ;  /* 0x0000680000047ab9 */ /* 0x000fe20000000a00 */
[----:B---3--:R-:W-:Y:S01]  /*1600*/  @!P1 LEA R12, P4, R0, c[0x0][0x168], 0x1 ;  /* 0x00005a00000c9a11 */ /* 0x008fe200078808ff */
[----:B------:R-:W-:Y:S01]  /*1610*/  USHF.L.U64.HI UR11, UR4, UR11, UR5 ;  /* 0x0000000b040b7299 */ /* 0x000fe20008010205 */
[----:B-1----:R-:W-:Y:S01]  /*1620*/  @!P5 LEA R8, P6, R2, c[0x0][0x168], 0x1 ;  /* 0x00005a000208da11 */ /* 0x002fe200078c08ff */
[----:B------:R-:W-:Y:S01]  /*1630*/  USHF.L.U32 UR14, UR4, 0x7, URZ ;  /* 0x00000007040e7899 */ /* 0x000fe2000800063f */
[----:B------:R-:W-:Y:S01]  /*1640*/  @!P1 LEA.HI.X R13, R0, c[0x0][0x16c], R4, 0x1, P4 ;  /* 0x00005b00000d9a11 */ /* 0x000fe200020f0c04 */
[----:B------:R-:W-:Y:S01]  /*1650*/  UIMAD UR5, UR11, UR18, URZ ;  /* 0x000000120b0572a4 */ /* 0x000fe2000f8e023f */
[----:B------:R-:W-:Y:S01]  /*1660*/  @!P5 LEA.HI.X R9, R2, c[0x0][0x16c], R3, 0x1, P6 ;  /* 0x00005b000209da11 */ /* 0x000fe200030f0c03 */
[----:B------:R-:W-:Y:S01]  /*1670*/  UIMAD.WIDE.U32 UR22, UR4, 0x20, URZ ;  /* 0x00000020041678a5 */ /* 0x000fe2000f8e003f */
[----:B------:R-:W-:Y:S01]  /*1680*/  ISETP.GE.AND P6, PT, R35, UR7, PT ;  /* 0x0000000723007c0c */ /* 0x000fe2000bfc6270 */
[----:B------:R-:W-:Y:S01]  /*1690*/  UIMAD UR5, UR19, UR14, UR5 ;  /* 0x0000000e130572a4 */ /* 0x000fe2000f8e0205 */
[----:B------:R-:W-:Y:S01]  /*16a0*/  ISETP.GE.AND P4, PT, R33, UR7, PT ;  /* 0x0000000721007c0c */ /* 0x000fe2000bf86270 */
        /* <DEDUP_REMOVED lines=24> */
[----:B-----5:R-:W-:Y:S01]  /*1830*/  @!P4 LEA R12, P0, R4, c[0x0][0x168], 0x1 ;  /* 0x00005a00040cca11 */ /* 0x020fe200078008ff */
        /* <DEDUP_REMOVED lines=10> */
[----:B------:R-:W-:Y:S02]  /*18e0*/  @!P3 LEA.HI.X R9, R2, c[0x0][0x16c], R3, 0x1, P1 ;  /* 0x00005b000209ba11 */ /* 0x000fe400008f0c03 */
[----:B------:R-:W-:Y:S01]  /*18f0*/  @!P2 LEA R2, P1, R6, c[0x0][0x168], 0x1 ;  /* 0x00005a000602aa11 */ /* 0x000fe200078208ff */
[----:B------:R-:W-:Y:S01]  /*1900*/  @!P2 IMAD.IADD R3, R7, 0x1, R5 ;  /* 0x000000010703a824 */ /* 0x000fe200078e0205 */
[----:B------:R-:W-:Y:S01]  /*1910*/  @!P4 LEA.HI.X R13, R4, c[0x0][0x16c], R0, 0x1, P0 ;  /* 0x00005b00040dca11 */ /* 0x000fe200000f0c00 */
[----:B------:R-:W-:Y:S01]  /*1920*/  IMAD R0, R27, c[0x0][0x1b8], RZ ;  /* 0x00006e001b007a24 */ /* 0x000fe200078e02ff */
[----:B------:R-:W-:Y:S01]  /*1930*/  ISETP.GE.AND P0, PT, R29, UR7, PT ;  /* 0x000000071d007c0c */ /* 0x000fe2000bf06270 */
[----:B------:R-:W-:Y:S01]  /*1940*/  IMAD.U32 R5, RZ, RZ, UR4 ;  /* 0x00000004ff057e24 */ /* 0x000fe2000f8e00ff */
[----:B------:R-:W-:Y:S01]  /*1950*/  @!P2 LEA.HI.X R3, R6, c[0x0][0x16c], R3, 0x1, P1 ;  /* 0x00005b000603aa11 */ /* 0x000fe200008f0c03 */
[----:B------:R3:W-:Y:S01]  /*1960*/  @!P4 LDGSTS.E.BYPASS.LTC128B.128 [R231+0x6800], [R12.64] ;  /* 0x068000000ce7cfae */ /* 0x0007e2000b901d50 */
[----:B------:R-:W-:Y:S01]  /*1970*/  IMAD R0, R26, c[0x0][0x1bc], R0 ;  /* 0x00006f001a007a24 */ /* 0x000fe200078e0200 */
[----:B------:R-:W-:-:S02]  /*1980*/  ISETP.GE.AND P4, PT, R34, UR7, PT ;  /* 0x0000000722007c0c */ /* 0x000fc4000bf86270 */
[----:B------:R5:W-:Y:S01]  /*1990*/  @!P3 LDGSTS.E.BYPASS.LTC128B.128 [R231+0x7000], [R8.64] ;  /* 0x0700000008e7bfae */ /* 0x000be2000b901d50 */
[----:B------:R-:W-:Y:S01]  /*19a0*/  IMAD.IADD R21, R23, 0x1, R0 ;  /* 0x0000000117157824 */ /* 0x000fe200078e0200 */
[C---:B------:R-:W-:Y:S01]  /*19b0*/  ISETP.GE.AND P3, PT, R10.reuse, UR7, PT ;  /* 0x000000070a007c0c */ /* 0x040fe2000bf66270 */
[----:B------:R-:W-:Y:S01]  /*19c0*/  IMAD.U32 R0, RZ, RZ, UR4 ;  /* 0x00000004ff007e24 */ /* 0x000fe2000f8e00ff */
[----:B------:R1:W-:Y:S01]  /*19d0*/  @!P2 LDGSTS.E.BYPASS.LTC128B.128 [R231+0x7800], [R2.64] ;  /* 0x0780000002e7afae */ /* 0x0003e2000b901d50 */
[----:B------:R-:W-:-:S03]  /*19e0*/  IMAD.SHL.U32 R10, R10, 0x8, RZ ;  /* 0x000000080a0a7824 */ /* 0x000fc600078e00ff */
[----:B------:R-:W0:Y:S04]  /*19f0*/  LDGDEPBAR ;  /* 0x00000000000079af */ /* 0x000e280000000000 */
[----:B------:R2:W-:Y:S01]  /*1a00*/  STL.64 [R1+0xa8], R20 ;  /* 0x0000a81401007387 */ /* 0x0005e20000100a00 */
[----:B---3--:R-:W-:Y:S02]  /*1a10*/  IMAD.U32 R12, RZ, RZ, UR4 ;  /* 0x00000004ff0c7e24 */ /* 0x008fe4000f8e00ff */
        /* <DEDUP_REMOVED lines=14> */
[----:B----4-:R-:W-:Y:S01]  /*1b00*/  IMAD.IADD R22, R8, 0x1, -R7 ;  /* 0x0000000108167824 */ /* 0x010fe200078e0a07 */
[----:B------:R-:W-:Y:S02]  /*1b10*/  @!P6 IADD3 R4, P1, R2, UR22, RZ ;  /* 0x000000160204ec10 */ /* 0x000fe4000ff3e0ff */
[----:B------:R-:W-:Y:S01]  /*1b20*/  @!P0 LEA.HI.X R7, R0, c[0x0][0x174], R5, 0x1, P2 ;  /* 0x00005d0000078a11 */ /* 0x000fe200010f0c05 */
[----:B------:R-:W-:Y:S01]  /*1b30*/  IMAD.U32 R5, RZ, RZ, UR4 ;  /* 0x00000004ff057e24 */ /* 0x000fe2000f8e00ff */
[----:B------:R-:W-:Y:S02]  /*1b40*/  @!P6 IADD3.X R0, R3, UR23, R9, P1, !PT ;  /* 0x000000170300ec10 */ /* 0x000fe40008ffe409 */
[----:B------:R-:W-:-:S02]  /*1b50*/  @!P3 LEA R8, P2, R2, c[0x0][0x170], 0x1 ;  /* 0x00005c000208ba11 */ /* 0x000fc400078408ff */
[----:B------:R-:W-:Y:S01]  /*1b60*/  @!P6 LEA R18, P1, R4, c[0x0][0x170], 0x1 ;  /* 0x00005c000412ea11 */ /* 0x000fe200078208ff */
        /* <DEDUP_REMOVED lines=27> */
[----:B--2---:R-:W-:Y:S01]  /*1d20*/  LEA.HI R20, R9, R0, RZ, 0x3 ;  /* 0x0000000009147211 */ /* 0x004fe200078f18ff */
[----:B------:R-:W-:Y:S02]  /*1d30*/  @!P5 IMAD.IADD R5, R5, 0x1, R8 ;  /* 0x000000010505d824 */ /* 0x000fe400078e0208 */
[----:B------:R-:W-:Y:S01]  /*1d40*/  @!P1 IMAD.MOV.U32 R8, RZ, RZ, R2 ;  /* 0x000000ffff089224 */ /* 0x000fe200078e0002 */
[----:B---3--:R-:W-:Y:S01]  /*1d50*/  LOP3.LUT R6, R20, 0xfffffff8, RZ, 0xc0, !PT ;  /* 0xfffffff814067812 */ /* 0x008fe200078ec0ff */
        /* <DEDUP_REMOVED lines=59> */
[----:B------:R-:W-:Y:S01]  /*2110*/  LEA.HI R6, R30, R160, RZ, 0x5 ;  /* 0x000000a01e067211 */ /* 0x000fe200078f28ff */
[----:B------:R-:W-:Y:S01]  /*2120*/  @P1 STS.128 [R231+0xb800], RZ ;  /* 0x00b800ffe7001388 */ /* 0x000fe20000000c00 */
[----:B------:R-:W-:Y:S01]  /*2130*/  IMAD.MOV.U32 R0, RZ, RZ, 0x10 ;  /* 0x00000010ff007424 */ /* 0x000fe200078e00ff */
[----:B------:R-:W-:-:S02]  /*2140*/  IADD3 R3, R212, 0x4000, RZ ;  /* 0x00004000d4037810 */ /* 0x000fc40007ffe0ff */
[----:B------:R-:W-:Y:S01]  /*2150*/  SHF.R.S32.HI R141, RZ, 0x5, R6 ;  /* 0x00000005ff8d7819 */ /* 0x000fe20000011406 */
[----:B------:R-:W-:Y:S01]  /*2160*/  @!PT LDS RZ, [RZ] ;  /* 0x00000000fffff984 */ /* 0x000fe20000000800 */
[----:B------:R-:W-:Y:S01]  /*2170*/  @!PT LDS RZ, [RZ] ;  /* 0x00000000fffff984 */ /* 0x000fe20000000800 */
[----:B------:R-:W-:Y:S01]  /*2180*/  @!PT LDS RZ, [RZ] ;  /* 0x00000000fffff984 */ /* 0x000fe20000000800 */
[----:B------:R3:W-:Y:S01]  /*2190*/  @!P1 LDGSTS.E.BYPASS.LTC128B.128 [R231+0xb800], [R8.64] ;  /* 0x0b80000008e79fae */ /* 0x0007e2000b901d50 */
[----:B------:R-:W-:Y:S02]  /*21a0*/  LOP3.LUT R7, R2, 0xfffffe00, RZ, 0xc0, !PT ;  /* 0xfffffe0002077812 */ /* 0x000fe400078ec0ff */
[----:B------:R-:W-:Y:S01]  /*21b0*/  R2P PR, R21, 0x6 ;  /* 0x0000000615007804 */ /* 0x000fe20000000000 */
[----:B------:R-:W-:Y:S01]  /*21c0*/  LDSM.16.M88.4 R40, [R212+0x4000] ;  /* 0x00400000d428783b */ /* 0x000fe20000000200 */
[----:B------:R-:W-:Y:S01]  /*21d0*/  LOP3.LUT P0, RZ, R28, 0x2, RZ, 0xc0, !PT ;  /* 0x000000021cff7812 */ /* 0x000fe2000780c0ff */
[----:B------:R-:W-:Y:S01]  /*21e0*/  IMAD R2, R141, 0x400, R7 ;  /* 0x000004008d027824 */ /* 0x000fe200078e0207 */
[----:B------:R-:W-:Y:S01]  /*21f0*/  IADD3 R223, R212, 0x4040, RZ ;  /* 0x00004040d4df7810 */ /* 0x000fe20007ffe0ff */
[----:B------:R-:W-:Y:S02]  /*2200*/  LDSM.16.M88.4 R52, [R212+0x4800] ;  /* 0x00480000d434783b */ /* 0x000fe40000000200 */
[----:B------:R-:W-:-:S02]  /*2210*/  IMAD.IADD R2, R140, 0x1, R2 ;  /* 0x000000018c027824 */ /* 0x000fc400078e0202 */
[----:B------:R-:W-:Y:S02]  /*2220*/  LDSM.16.M88.4 R56, [R212+0x5000] ;  /* 0x00500000d438783b */ /* 0x000fe40000000200 */
[----:B------:R-:W-:Y:S01]  /*2230*/  IMAD.SHL.U32 R219, R2, 0x2, RZ ;  /* 0x0000000202db7824 */ /* 0x000fe200078e00ff */
[C---:B------:R-:W-:Y:S01]  /*2240*/  SEL R2, R0.reuse, 0xfffffff0, !P1 ;  /* 0xfffffff000027807 */ /* 0x040fe20004800000 */
[----:B--2---:R-:W-:Y:S01]  /*2250*/  IMAD.MOV.U32 R4, RZ, RZ, 0x20 ;  /* 0x00000020ff047424 */ /* 0x004fe200078e00ff */
[----:B------:R-:W-:Y:S01]  /*2260*/  SEL R0, R0, 0xfffffff0, !P0 ;  /* 0xfffffff000007807 */ /* 0x000fe20004000000 */
[----:B------:R-:W0:Y:S01]  /*2270*/  LDGDEPBAR ;  /* 0x00000000000079af */ /* 0x000e220000000000 */
[----:B------:R-:W-:Y:S01]  /*2280*/  LOP3.LUT P0, RZ, R28, 0x4, RZ, 0xc0, !PT ;  /* 0x000000041cff7812 */ /* 0x000fe2000780c0ff */
[----:B------:R-:W-:Y:S01]  /*2290*/  IMAD R222, R2, 0x2, R219 ;  /* 0x0000000202de7824 */ /* 0x000fe200078e02db */
[----:B------:R-:W-:Y:S01]  /*22a0*/  SEL R4, R4, 0xffffffe0, !P2 ;  /* 0xffffffe004047807 */ /* 0x000fe20005000000 */
[----:B----4-:R-:W2:Y:S01]  /*22b0*/  LDSM.16.M88.4 R16, [R219] ;  /* 0x00000000db10783b */ /* 0x010ea20000000200 */
[----:B------:R-:W-:-:S03]  /*22c0*/  IMAD R218, R0, 0x2, R212 ;  /* 0x0000000200da7824 */ /* 0x000fc600078e02d4 */
[----:B-1----:R-:W1:Y:S01]  /*22d0*/  LDSM.16.M88.4 R12, [R219+0x2000] ;  /* 0x00200000db0c783b */ /* 0x002e620000000200 */
[----:B------:R-:W-:-:S03]  /*22e0*/  IMAD R220, R4, 0x2, R219 ;  /* 0x0000000204dc7824 */ /* 0x000fc600078e02db */
[----:B------:R-:W-:Y:S01]  /*22f0*/  LDSM.16.M88.4 R36, [R222] ;  /* 0x00000000de24783b */ /* 0x000fe20000000200 */
[----:B------:R-:W-:Y:S01]  /*2300*/  IMAD R221, R2, 0x2, R220 ;  /* 0x0000000202dd7824 */ /* 0x000fe200078e02dc */
[----:B------:R-:W-:Y:S02]  /*2310*/  @P0 IADD3 R223, R3, -0x40, RZ ;  /* 0xffffffc003df0810 */ /* 0x000fe40007ffe0ff */
[----:B------:R-:W4:Y:S02]  /*2320*/  LDSM.16.M88.4 R44, [R218+0x4000] ;  /* 0x00400000da2c783b */ /* 0x000f240000000200 */
[C---:B------:R-:W-:Y:S01]  /*2330*/  IADD3 R230, R223.reuse, 0x800, RZ ;  /* 0x00000800dfe67810 */ /* 0x040fe20007ffe0ff */
[----:B------:R-:W-:Y:S01]  /*2340*/  IMAD R217, R0, 0x2, R223 ;  /* 0x0000000200d97824 */ /* 0x000fe200078e02df */
[----:B---3--:R-:W3:Y:S01]  /*2350*/  LDSM.16.M88.4 R8, [R222+0x2000] ;  /* 0x00200000de08783b */ /* 0x008ee20000000200 */
[C---:B------:R-:W-:Y:S02]  /*2360*/  IADD3 R229, R223.reuse, 0x1000, RZ ;  /* 0x00001000dfe57810 */ /* 0x040fe40007ffe0ff */
[C---:B------:R-:W-:Y:S01]  /*2370*/  IADD3 R228, R223.reuse, 0x1800, RZ ;  /* 0x00001800dfe47810 */ /* 0x040fe20007ffe0ff */
[----:B------:R-:W-:Y:S01]  /*2380*/  LDSM.16.M88.4 R64, [R223] ;  /* 0x00000000df40783b */ /* 0x000fe20000000200 */
[----:B------:R-:W-:-:S02]  /*2390*/  IADD3 R227, R223, 0x2000, RZ ;  /* 0x00002000dfe37810 */ /* 0x000fc40007ffe0ff */
[C---:B------:R-:W-:Y:S01]  /*23a0*/  IADD3 R226, R223.reuse, 0x2800, RZ ;  /* 0x00002800dfe27810 */ /* 0x040fe20007ffe0ff */
[----:B------:R-:W5:Y:S01]  /*23b0*/  LDSM.16.M88.4 R32, [R220] ;  /* 0x00000000dc20783b */ /* 0x000f620000000200 */
[C---:B------:R-:W-:Y:S02]  /*23c0*/  IADD3 R225, R223.reuse, 0x3000, RZ ;  /* 0x00003000dfe17810 */ /* 0x040fe40007ffe0ff */
[----:B------:R-:W-:Y:S01]  /*23d0*/  IADD3 R224, R223, 0x3800, RZ ;  /* 0x00003800dfe07810 */ /* 0x000fe20007ffe0ff */
[----:B------:R-:W3:Y:S04]  /*23e0*/  LDSM.16.M88.4 R28, [R220+0x2000] ;  /* 0x00200000dc1c783b */ /* 0x000ee80000000200 */
[----:B------:R-:W-:Y:S04]  /*23f0*/  LDSM.16.M88.4 R68, [R217] ;  /* 0x00000000d944783b */ /* 0x000fe80000000200 */
[----:B------:R-:W-:Y:S01]  /*2400*/  LDSM.16.M88.4 R60, [R218+0x5000] ;  /* 0x00500000da3c783b */ /* 0x000fe20000000200 */
[-C--:B--2---:R-:W-:Y:S03]  /*2410*/  HMMA.16816.F32.BF16 R24, R16, R40.reuse, RZ ;  /* 0x000000281018723c */ /* 0x084fe600000418ff */
[----:B------:R-:W-:Y:S05]  /*2420*/  LDSM.16.M88.4 R48, [R218+0x4800] ;  /* 0x00480000da30783b */ /* 0x000fea0000000200 */
[----:B-1----:R-:W-:Y:S08]  /*2430*/  HMMA.16816.F32.BF16 R20, R12, R40, RZ ;  /* 0x000000280c14723c */ /* 0x002ff000000418ff */
[----:B------:R-:W-:Y:S08]  /*2440*/  HMMA.16816.F32.BF16 R96, R16, R42, RZ ;  /* 0x0000002a1060723c */ /* 0x000ff000000418ff */
[-C--:B----4-:R-:W-:Y:S01]  /*2450*/  HMMA.16816.F32.BF16 R76, R36, R44.reuse, R24 ;  /* 0x0000002c244c723c */ /* 0x090fe20000041818 */
[----:B------:R-:W1:Y:S07]  /*2460*/  LDSM.16.M88.4 R24, [R221] ;  /* 0x00000000dd18783b */ /* 0x000e6e0000000200 */
[----:B---3--:R-:W-:Y:S01]  /*2470*/  HMMA.16816.F32.BF16 R72, R8, R44, R20 ;  /* 0x0000002c0848723c */ /* 0x008fe20000041814 */
[----:B------:R-:W2:Y:S07]  /*2480*/  LDSM.16.M88.4 R20, [R221+0x2000] ;  /* 0x00200000dd14783b */ /* 0x000eae0000000200 */
[----:B------:R-:W-:Y:S08]  /*2490*/  HMMA.16816.F32.BF16 R88, R12, R42, RZ ;  /* 0x0000002a0c58723c */ /* 0x000ff000000418ff */
[-C--:B-----5:R-:W-:Y:S08]  /*24a0*/  HMMA.16816.F32.BF16 R100, R32, R64.reuse, R76 ;  /* 0x000000402064723c */ /* 0x0a0ff0000004184c */
[----:B------:R-:W-:Y:S08]  /*24b0*/  HMMA.16816.F32.BF16 R92, R28, R64, R72 ;  /* 0x000000401c5c723c */ /* 0x000ff00000041848 */
[-C--:B------:R-:W-:Y:S08]  /*24c0*/  HMMA.16816.F32.BF16 R84, R16, R52.reuse, RZ ;  /* 0x000000341054723c */ /* 0x080ff000000418ff */
[C---:B------:R-:W-:Y:S08]  /*24d0*/  HMMA.16816.F32.BF16 R80, R12.reuse, R52, RZ ;  /* 0x000000340c50723c */ /* 0x040ff000000418ff */
[-C--:B------:R-:W-:Y:S08]  /*24e0*/  HMMA.16816.F32.BF16 R76, R12, R54.reuse, RZ ;  /* 0x000000360c4c723c */ /* 0x080ff000000418ff */
[C---:B------:R-:W-:Y:S08]  /*24f0*/  HMMA.16816.F32.BF16 R72, R16.reuse, R54, RZ ;  /* 0x000000361048723c */ /* 0x040ff000000418ff */
[-C--:B------:R-:W-:Y:S08]  /*2500*/  HMMA.16816.F32.BF16 R52, R16, R56.reuse, RZ ;  /* 0x000000381034723c */ /* 0x080ff000000418ff */
[----:B------:R-:W-:Y:S08]  /*2510*/  HMMA.16816.F32.BF16 R40, R12, R56, RZ ;  /* 0x000000380c28723c */ /* 0x000ff000000418ff */
[----:B------:R-:W-:Y:S08]  /*2520*/  HMMA.16816.F32.BF16 R96, R36, R46, R96 ;  /* 0x0000002e2460723c */ /* 0x000ff00000041860 */
[----:B-1----:R-:W-:Y:S08]  /*2530*/  HMMA.16816.F32.BF16 R100, R24, R68, R100 ;  /* 0x000000441864723c */ /* 0x002ff00000041864 */
[----:B------:R-:W-:Y:S01]  /*2540*/  HMMA.16816.F32.BF16 R88, R8, R46, R88 ;  /* 0x0000002e0858723c */ /* 0x000fe20000041858 */
[----:B------:R-:W-:Y:S07]  /*2550*/  LDSM.16.M88.4 R44, [R212+0x5800] ;  /* 0x00580000d42c783b */ /* 0x000fee0000000200 */
[----:B------:R-:W-:Y:S08]  /*2560*/  HMMA.16816.F32.BF16 R120, R36, R60, R52 ;  /* 0x0000003c2478723c */ /* 0x000ff00000041834 */
[----:B------:R-:W-:Y:S01]  /*2570*/  HMMA.16816.F32.BF16 R52, R12, R58, RZ ;  /* 0x0000003a0c34723c */ /* 0x000fe200000418ff */
[----:B------:R-:W-:-:S04]  /*2580*/  FMUL.FTZ R0, R100, c[0x0][0x2ec] ;  /* 0x0000bb0064007a20 */ /* 0x000fc80000410000 */
[----:B------:R1:W-:Y:S03]  /*2590*/  MUFU.TANH R216, R0 ;  /* 0x0000000000d87308 */ /* 0x0003e60000002400 */
[-C--:B------:R-:W-:Y:S08]  /*25a0*/  HMMA.16816.F32.BF16 R84, R36, R48.reuse, R84 ;  /* 0x000000302454723c */ /* 0x080ff00000041854 */
[----:B------:R-:W-:Y:S01]  /*25b0*/  HMMA.16816.F32.BF16 R104, R8, R48, R80 ;  /* 0x000000300868723c */ /* 0x000fe20000041850 */
[----:B-1----:R-:W-:-:S07]  /*25c0*/  FMUL.FTZ R0, R101, c[0x0][0x2ec] ;  /* 0x0000bb0065007a20 */ /* 0x002fce0000410000 */
[-C--:B------:R-:W-:Y:S01]  /*25d0*/  HMMA.16816.F32.BF16 R112, R8, R50.reuse, R76 ;  /* 0x000000320870723c */ /* 0x080fe2000004184c */
[----:B------:R1:W3:Y:S07]  /*25e0*/  MUFU.TANH R207, R0 ;  /* 0x0000000000cf7308 */ /* 0x0002ee0000002400 */
[----:B------:R-:W-:Y:S08]  /*25f0*/  HMMA.16816.F32.BF16 R108, R36, R50, R72 ;  /* 0x00000032246c723c */ /* 0x000ff00000041848 */
[----:B------:R-:W-:Y:S01]  /*2600*/  HMMA.16816.F32.BF16 R124, R8, R60, R40 ;  /* 0x0000003c087c723c */ /* 0x000fe20000041828 */
[----:B------:R-:W4:Y:S01]  /*2610*/  LDSM.16.M88.4 R40, [R223+0x800] ;  /* 0x00080000df28783b */ /* 0x000f220000000200 */
[----:B-1----:R-:W-:-:S04]  /*2620*/  FMUL.FTZ R0, R102, c[0x0][0x2ec] ;  /* 0x0000bb0066007a20 */ /* 0x002fc80000410000 */
[----:B------:R1:W-:Y:S02]  /*2630*/  MUFU.TANH R215, R0 ;  /* 0x0000000000d77308 */ /* 0x0003e40000002400 */
[----:B------:R-:W-:Y:S08]  /*2640*/  HMMA.16816.F32.BF16 R56, R16, R58, RZ ;  /* 0x0000003a1038723c */ /* 0x000ff000000418ff */
[----:B------:R-:W-:Y:S01]  /*2650*/  HMMA.16816.F32.BF16 R48, R32, R66, R96 ;  /* 0x000000422030723c */ /* 0x000fe20000041860 */
[----:B-1----:R-:W-:-:S07]  /*2660*/  FMUL.FTZ R0, R103, c[0x0][0x2ec] ;  /* 0x0000bb0067007a20 */ /* 0x002fce0000410000 */
[----:B--2---:R-:W-:Y:S01]  /*2670*/  HMMA.16816.F32.BF16 R76, R20, R68, R92 ;  /* 0x00000044144c723c */ /* 0x004fe2000004185c */
[----:B------:R1:W2:Y:S07]  /*2680*/  MUFU.TANH R158, R0 ;  /* 0x00000000009e7308 */ /* 0x0002ae0000002400 */
[----:B------:R-:W-:Y:S08]  /*2690*/  HMMA.16816.F32.BF16 R64, R28, R66, R88 ;  /* 0x000000421c40723c */ /* 0x000ff00000041858 */
[-C--:B------:R-:W-:Y:S01]  /*26a0*/  HMMA.16816.F32.BF16 R128, R8, R62.reuse, R52 ;  /* 0x0000003e0880723c */ /* 0x080fe20000041834 */
[----:B------:R-:W5:Y:S07]  /*26b0*/  LDSM.16.M88.4 R52, [R218+0x5800] ;  /* 0x00580000da34783b */ /* 0x000f6e0000000200 */
[----:B------:R-:W-:Y:S01]  /*26c0*/  HMMA.16816.F32.BF16 R116, R36, R62, R56 ;  /* 0x0000003e2474723c */ /* 0x000fe20000041838 */
[----:B------:R-:W2:Y:S01]  /*26d0*/  LDSM.16.M88.4 R60, [R217+0x800] ;  /* 0x00080000d93c783b */ /* 0x000ea20000000200 */
[----:B-1----:R-:W-:-:S04]  /*26e0*/  FMUL.FTZ R0, R76, c[0x0][0x2ec] ;  /* 0x0000bb004c007a20 */ /* 0x002fc80000410000 */
[----:B------:R1:W-:Y:S02]  /*26f0*/  MUFU.TANH R214, R0 ;  /* 0x0000000000d67308 */ /* 0x0003e40000002400 */
[-C--:B------:R-:W-:Y:S08]  /*2700*/  HMMA.16816.F32.BF16 R80, R24, R70.reuse, R48 ;  /* 0x000000461850723c */ /* 0x080ff00000041830 */
[----:B------:R-:W-:Y:S01]  /*2710*/  HMMA.16816.F32.BF16 R72, R20, R70, R64 ;  /* 0x000000461448723c */ /* 0x000fe20000041840 */
[----:B-1----:R-:W-:-:S07]  /*2720*/  FMUL.FTZ R0, R77, c[0x0][0x2ec] ;  /* 0x0000bb004d007a20 */ /* 0x002fce0000410000 */
[----:B----4-:R-:W-:Y:S01]  /*2730*/  HMMA.16816.F32.BF16 R64, R32, R40, R84 ;  /* 0x000000282040723c */ /* 0x010fe20000041854 */
[----:B------:R1:W4:Y:S07]  /*2740*/  MUFU.TANH R204, R0 ;  /* 0x0000000000cc7308 */ /* 0x00032e0000002400 */
[----:B------:R-:W-:Y:S08]  /*2750*/  HMMA.16816.F32.BF16 R56, R12, R44, RZ ;  /* 0x0000002c0c38723c */ /* 0x000ff000000418ff */
[----:B------:R-:W-:Y:S01]  /*2760*/  HMMA.16816.F32.BF16 R48, R28, R40, R104 ;  /* 0x000000281c30723c */ /* 0x000fe20000041868 */
[----:B-1----:R-:W-:-:S04]  /*2770*/  FMUL.FTZ R0, R78, c[0x0][0x2ec] ;  /* 0x0000bb004e007a20 */ /* 0x002fc80000410000 */
[----:B------:R1:W-:Y:S03]  /*2780*/  MUFU.TANH R213, R0 ;  /* 0x0000000000d57308 */ /* 0x0003e60000002400 */
[----:B------:R-:W-:Y:S08]  /*2790*/  HMMA.16816.F32.BF16 R68, R16, R44, RZ ;  /* 0x0000002c1044723c */ /* 0x000ff000000418ff */
[----:B-----5:R-:W-:Y:S01]  /*27a0*/  HMMA.16816.F32.BF16 R100, R8, R52, R56 ;  /* 0x000000340864723c */ /* 0x020fe20000041838 */
[----:B------:R-:W-:Y:S01]  /*27b0*/  LDSM.16.M88.4 R56, [R223+0x1000] ;  /* 0x00100000df38783b */ /* 0x000fe20000000200 */
[----:B-1----:R-:W-:-:S06]  /*27c0*/  FMUL.FTZ R0, R79, c[0x0][0x2ec] ;  /* 0x0000bb004f007a20 */ /* 0x002fcc0000410000 */
[----:B--2---:R-:W-:Y:S01]  /*27d0*/  HMMA.16816.F32.BF16 R76, R24, R60, R64 ;  /* 0x0000003c184c723c */ /* 0x004fe20000041840 */
[----:B------:R-:W1:Y:S01]  /*27e0*/  LDSM.16.M88.4 R64, [R212+0x6000] ;  /* 0x00600000d440783b */ /* 0x000e620000000200 */
[----:B------:R2:W5:Y:S06]  /*27f0*/  MUFU.TANH R202, R0 ;  /* 0x0000000000ca7308 */ /* 0x00056c0000002400 */
[----:B------:R-:W-:Y:S08]  /*2800*/  HMMA.16816.F32.BF16 R104, R36, R52, R68 ;  /* 0x000000342468723c */ /* 0x000ff00000041844 */
[----:B------:R-:W-:Y:S01]  /*2810*/  HMMA.16816.F32.BF16 R68, R12, R46, RZ ;  /* 0x0000002e0c44723c */ /* 0x000fe200000418ff */
[----:B--2---:R-:W-:-:S04]  /*2820*/  FMUL.FTZ R0, R80, c[0x0][0x2ec] ;  /* 0x0000bb0050007a20 */ /* 0x004fc80000410000 */
[----:B------:R2:W1:Y:S03]  /*2830*/  MUFU.TANH R159, R0 ;  /* 0x00000000009f7308 */ /* 0x0004660000002400 */
[----:B------:R-:W-:Y:S01]  /*2840*/  HMMA.16816.F32.BF16 R44, R16, R46, RZ ;  /* 0x0000002e102c723c */ /* 0x000fe200000418ff */
[----:B--2---:R-:W-:Y:S11]  /*2850*/  FMUL.FTZ R0, R81, c[0x0][0x2ec] ;  /* 0x0000bb0051007a20 */ /* 0x004ff60000410000 */
[----:B------:R-:W-:Y:S04]  /*2860*/  @!UPT UIADD3 URZ, URZ, URZ, URZ ;  /* 0x0000003f3f3ff290 */ /* 0x000fe8000fffe03f */
[-C--:B------:R-:W-:Y:S01]  /*2870*/  HMMA.16816.F32.BF16 R96, R8, R54.reuse, R68 ;  /* 0x000000360860723c */ /* 0x080fe20000041844 */
[----:B------:R2:W-:Y:S07]  /*2880*/  MUFU.TANH R203, R0 ;  /* 0x0000000000cb7308 */ /* 0x0005ee0000002400 */
[----:B------:R-:W-:Y:S08]  /*2890*/  HMMA.16816.F32.BF16 R92, R36, R54, R44 ;  /* 0x00000036245c723c */ /* 0x000ff0000004182c */
[----:B-1----:R-:W-:Y:S01]  /*28a0*/  HMMA.16816.F32.BF16 R52, R12, R64, RZ ;  /* 0x000000400c34723c */ /* 0x002fe200000418ff */
[----:B--2---:R-:W-:-:S04]  /*28b0*/  FMUL.FTZ R0, R82, c[0x0][0x2ec] ;  /* 0x0000bb0052007a20 */ /* 0x004fc80000410000 */
[----:B------:R1:W2:Y:S03]  /*28c0*/  MUFU.TANH R157, R0 ;  /* 0x00000000009d7308 */ /* 0x0002a60000002400 */
[----:B------:R-:W-:Y:S08]  /*28d0*/  HMMA.16816.F32.BF16 R44, R28, R56, R124 ;  /* 0x000000381c2c723c */ /* 0x000ff0000004187c */
[----:B------:R-:W-:Y:S01]  /*28e0*/  HMMA.16816.F32.BF16 R68, R16, R64, RZ ;  /* 0x000000401044723c */ /* 0x000fe200000418ff */
[----:B-1----:R-:W-:-:S07]  /*28f0*/  FMUL.FTZ R0, R83, c[0x0][0x2ec] ;  /* 0x0000bb0053007a20 */ /* 0x002fce0000410000 */
[----:B------:R-:W-:Y:S01]  /*2900*/  HMMA.16816.F32.BF16 R80, R20, R60, R48 ;  /* 0x0000003c1450723c */ /* 0x000fe20000041830 */
[----:B------:R1:W-:Y:S07]  /*2910*/  MUFU.TANH R201, R0 ;  /* 0x0000000000c97308 */ /* 0x0003ee0000002400 */
[----:B------:R-:W-:Y:S01]  /*2920*/  HMMA.16816.F32.BF16 R48, R32, R42, R108 ;  /* 0x0000002a2030723c */ /* 0x000fe2000004186c */
[----:B-1----:R-:W-:-:S04]  /*2930*/  FMUL.FTZ R0, R72, c[0x0][0x2ec] ;  /* 0x0000bb0048007a20 */ /* 0x002fc80000410000 */
[----:B------:R1:W1:Y:S02]  /*2940*/  MUFU.TANH R156, R0 ;  /* 0x00000000009c7308 */ /* 0x0002640000002400 */
[----:B-1----:R-:W-:-:S06]  /*2950*/  FMUL.FTZ R0, R73, c[0x0][0x2ec] ;  /* 0x0000bb0049007a20 */ /* 0x002fcc0000410000 */
[----:B------:R1:W-:Y:S02]  /*2960*/  MUFU.TANH R200, R0 ;  /* 0x0000000000c87308 */ /* 0x0003e40000002400 */
[----:B-1----:R-:W-:-:S06]  /*2970*/  FMUL.FTZ R0, R74, c[0x0][0x2ec] ;  /* 0x0000bb004a007a20 */ /* 0x002fcc0000410000 */
[----:B------:R1:W1:Y:S02]  /*2980*/  MUFU.TANH R154, R0 ;  /* 0x00000000009a7308 */ /* 0x0002640000002400 */
[----:B-1----:R-:W-:Y:S02]  /*2990*/  FMUL.FTZ R0, R75, c[0x0][0x2ec] ;  /* 0x0000bb004b007a20 */ /* 0x002fe40000410000 */
[----:B------:R-:W-:Y:S01]  /*29a0*/  HMMA.16816.F32.BF16 R72, R28, R42, R112 ;  /* 0x0000002a1c48723c */ /* 0x000fe20000041870 */
[----:B------:R-:W-:Y:S03]  /*29b0*/  LDSM.16.M88.4 R40, [R217+0x1000] ;  /* 0x00100000d928783b */ /* 0x000fe60000000200 */
[----:B------:R1:W1:Y:S02]  /*29c0*/  MUFU.TANH R197, R0 ;  /* 0x0000000000c57308 */ /* 0x0002640000002400 */
[----:B-1----:R-:W-:-:S06]  /*29d0*/  FMUL.FTZ R0, R76, c[0x0][0x2ec] ;  /* 0x0000bb004c007a20 */ /* 0x002fcc0000410000 */
[----:B------:R1:W1:Y:S11]  /*29e0*/  MUFU.TANH R195, R0 ;  /* 0x0000000000c37308 */ /* 0x0002760000002400 */
[----:B------:R-:W-:Y:S01]  /*29f0*/  @!UPT UIADD3 URZ, URZ, URZ, URZ ;  /* 0x0000003f3f3ff290 */ /* 0x000fe2000fffe03f */
[----:B------:R-:W-:Y:S01]  /*2a00*/  HMMA.16816.F32.BF16 R72, R20, R62, R72 ;  /* 0x0000003e1448723c */ /* 0x000fe20000041848 */
[----:B-1----:R-:W-:-:S04]  /*2a10*/  FMUL.FTZ R0, R77, c[0x0][0x2ec] ;  /* 0x0000bb004d007a20 */ /* 0x002fc80000410000 */
[----:B------:R1:W-:Y:S02]  /*2a20*/  MUFU.TANH R199, R0 ;  /* 0x0000000000c77308 */ /* 0x0003e40000002400 */
[----:B-1----:R-:W-:-:S06]  /*2a30*/  FMUL.FTZ R0, R78, c[0x0][0x2ec] ;  /* 0x0000bb004e007a20 */ /* 0x002fcc0000410000 */
[----:B------:R1:W-:Y:S02]  /*2a40*/  MUFU.TANH R187, R0 ;  /* 0x0000000000bb7308 */ /* 0x0003e40000002400 */
[----:B-1----:R-:W-:Y:S02]  /*2a50*/  FMUL.FTZ R0, R79, c[0x0][0x2ec] ;  /* 0x0000bb004f007a20 */ /* 0x002fe40000410000 */
[----:B------:R-:W-:Y:S01]  /*2a60*/  HMMA.16816.F32.BF16 R76, R24, R62, R48 ;  /* 0x0000003e184c723c */ /* 0x000fe20000041830 */
[----:B------:R-:W1:Y:S03]  /*2a70*/  LDSM.16.M88.4 R48, [R218+0x6000] ;  /* 0x00600000da30783b */ /* 0x000e660000000200 */
[----:B------:R2:W-:Y:S04]  /*2a80*/  MUFU.TANH R198, R0 ;  /* 0x0000000000c67308 */ /* 0x0005e80000002400 */
[----:B------:R-:W-:Y:S01]  /*2a90*/  HMMA.16816.F32.BF16 R60, R32, R56, R120 ;  /* 0x00000038203c723c */ /* 0x000fe20000041878 */
[----:B--2---:R-:W-:-:S04]  /*2aa0*/  FMUL.FTZ R0, R80, c[0x0][0x2ec] ;  /* 0x0000bb0050007a20 */ /* 0x004fc80000410000 */
[----:B------:R2:W1:Y:S02]  /*2ab0*/  MUFU.TANH R155, R0 ;  /* 0x00000000009b7308 */ /* 0x0004640000002400 */
[----:B--2---:R-:W-:Y:S01]  /*2ac0*/  FMUL.FTZ R0, R81, c[0x0][0x2ec] ;  /* 0x0000bb0051007a20 */ /* 0x004fe20000410000 */
[----:B-1----:R-:W-:Y:S05]  /*2ad0*/  HMMA.16816.F32.BF16 R88, R8, R48, R52 ;  /* 0x000000300858723c */ /* 0x002fea0000041834 */
[----:B------:R1:W-:Y:S03]  /*2ae0*/  MUFU.TANH R194, R0 ;  /* 0x0000000000c27308 */ /* 0x0003e60000002400 */
[----:B------:R-:W-:Y:S08]  /*2af0*/  HMMA.16816.F32.BF16 R52, R32, R58, R116 ;  /* 0x0000003a2034723c */ /* 0x000ff00000041874 */
[----:B------:R-:W-:Y:S01]  /*2b00*/  HMMA.16816.F32.BF16 R84, R36, R48, R68 ;  /* 0x000000302454723c */ /* 0x000fe20000041844 */
[----:B-1----:R-:W-:-:S04]  /*2b10*/  FMUL.FTZ R0, R82, c[0x0][0x2ec] ;  /* 0x0000bb0052007a20 */ /* 0x002fc80000410000 */
[----:B------:R1:W2:Y:S03]  /*2b20*/  MUFU.TANH R175, R0 ;  /* 0x0000000000af7308 */ /* 0x0002a60000002400 */
[----:B------:R-:W-:Y:S01]  /*2b30*/  HMMA.16816.F32.BF16 R68, R28, R58, R128 ;  /* 0x0000003a1c44723c */ /* 0x000fe20000041880 */
[----:B------:R-:W2:Y:S07]  /*2b40*/  LDSM.16.M88.4 R56, [R223+0x2000] ;  /* 0x00200000df38783b */ /* 0x000eae0000000200 */
[----:B------:R-:W-:Y:S01]  /*2b50*/  HMMA.16816.F32.BF16 R52, R24, R42, R52 ;  /* 0x0000002a1834723c */ /* 0x000fe20000041834 */
[----:B-1----:R-:W-:-:S07]  /*2b60*/  FMUL.FTZ R0, R83, c[0x0][0x2ec] ;  /* 0x0000bb0053007a20 */ /* 0x002fce0000410000 */
[----:B------:R-:W-:Y:S01]  /*2b70*/  HMMA.16816.F32.BF16 R80, R24, R40, R60 ;  /* 0x000000281850723c */ /* 0x000fe2000004183c */
[----:B------:R1:W-:Y:S07]  /*2b80*/  MUFU.TANH R185, R0 ;  /* 0x0000000000b97308 */ /* 0x0003ee0000002400 */
[-C--:B------:R-:W-:Y:S08]  /*2b90*/  HMMA.16816.F32.BF16 R60, R12, R66.reuse, RZ ;  /* 0x000000420c3c723c */ /* 0x080ff000000418ff */
[----:B------:R-:W-:Y:S01]  /*2ba0*/  HMMA.16816.F32.BF16 R64, R16, R66, RZ ;  /* 0x000000421040723c */ /* 0x000fe200000418ff */
[----:B-1----:R-:W-:-:S04]  /*2bb0*/  FMUL.FTZ R0, R76, c[0x0][0x2ec] ;  /* 0x0000bb004c007a20 */ /* 0x002fc80000410000 */
[----:B------:R1:W-:Y:S03]  /*2bc0*/  MUFU.TANH R176, R0 ;  /* 0x0000000000b07308 */ /* 0x0003e60000002400 */
[----:B--2---:R-:W-:Y:S08]  /*2bd0*/  HMMA.16816.F32.BF16 R84, R32, R56, R84 ;  /* 0x000000382054723c */ /* 0x004ff00000041854 */
[----:B------:R-:W-:Y:S01]  /*2be0*/  HMMA.16816.F32.BF16 R116, R8, R50, R60 ;  /* 0x000000320874723c */ /* 0x000fe2000004183c */
[----:B-1----:R-:W-:-:S04]  /*2bf0*/  FMUL.FTZ R0, R77, c[0x0][0x2ec] ;  /* 0x0000bb004d007a20 */ /* 0x002fc80000410000 */
[----:B------:R1:W-:Y:S03]  /*2c00*/  MUFU.TANH R188, R0 ;  /* 0x0000000000bc7308 */ /* 0x0003e60000002400 */
[----:B------:R-:W-:Y:S01]  /*2c10*/  HMMA.16816.F32.BF16 R108, R36, R50, R64 ;  /* 0x00000032246c723c */ /* 0x000fe20000041840 */
[----:B------:R-:W-:Y:S07]  /*2c20*/  LDSM.16.M88.4 R48, [R217+0x1800] ;  /* 0x00180000d930783b */ /* 0x000fee0000000200 */
[----:B------:R-:W-:Y:S01]  /*2c30*/  HMMA.16816.F32.BF16 R64, R20, R42, R68 ;  /* 0x0000002a1440723c */ /* 0x000fe20000041844 */
[----:B-1----:R-:W-:-:S07]  /*2c40*/  FMUL.FTZ R0, R78, c[0x0][0x2ec] ;  /* 0x0000bb004e007a20 */ /* 0x002fce0000410000 */
[----:B------:R-:W-:Y:S01]  /*2c50*/  HMMA.16816.F32.BF16 R88, R28, R56, R88 ;  /* 0x000000381c58723c */ /* 0x000fe20000041858 */
[----:B------:R1:W2:Y:S02]  /*2c60*/  MUFU.TANH R179, R0 ;  /* 0x0000000000b37308 */ /* 0x0002a40000002400 */
[----:B-1----:R-:W-:-:S05]  /*2c70*/  FMUL.FTZ R0, R79, c[0x0][0x2ec] ;  /* 0x0000bb004f007a20 */ /* 0x002fca0000410000 */
[----:B------:R-:W-:Y:S01]  /*2c80*/  HMMA.16816.F32.BF16 R76, R20, R40, R44 ;  /* 0x00000028144c723c */ /* 0x000fe2000004182c */
[----:B------:R-:W1:Y:S01]  /*2c90*/  LDSM.16.M88.4 R44, [R223+0x1800] ;  /* 0x00180000df2c783b */ /* 0x000e620000000200 */
[----:B------:R2:W-:Y:S03]  /*2ca0*/  MUFU.TANH R183, R0 ;  /* 0x0000000000b77308 */ /* 0x0005e60000002400 */
[----:B------:R-:W3:Y:S01]  /*2cb0*/  LDSM.16.M88.4 R40, [R212+0x7000] ;  /* 0x00700000d428783b */ /* 0x000ee20000000200 */
[----:B--2---:R-:W-:-:S04]  /*2cc0*/  FMUL.FTZ R0, R72, c[0x0][0x2ec] ;  /* 0x0000bb0048007a20 */ /* 0x004fc80000410000 */
[----:B------:R2:W1:Y:S02]  /*2cd0*/  MUFU.TANH R173, R0 ;  /* 0x0000000000ad7308 */ /* 0x0004640000002400 */
[----:B--2---:R-:W-:Y:S01]  /*2ce0*/  FMUL.FTZ R0, R73, c[0x0][0x2ec] ;  /* 0x0000bb0049007a20 */ /* 0x004fe20000410000 */
[----:B-1----:R-:W-:Y:S05]  /*2cf0*/  HMMA.16816.F32.BF16 R60, R32, R44, R104 ;  /* 0x0000002c203c723c */ /* 0x002fea0000041868 */
[----:B------:R1:W-:Y:S03]  /*2d00*/  MUFU.TANH R174, R0 ;  /* 0x0000000000ae7308 */ /* 0x0003e60000002400 */
[C---:B---3--:R-:W-:Y:S08]  /*2d10*/  HMMA.16816.F32.BF16 R120, R16.reuse, R40, RZ ;  /* 0x000000281078723c */ /* 0x048ff000000418ff */
[----:B------:R-:W-:Y:S01]  /*2d20*/  HMMA.16816.F32.BF16 R132, R16, R42, RZ ;  /* 0x0000002a1084723c */ /* 0x000fe200000418ff */
[----:B-1----:R-:W-:-:S04]  /*2d30*/  FMUL.FTZ R0, R74, c[0x0][0x2ec] ;  /* 0x0000bb004a007a20 */ /* 0x002fc80000410000 */
[----:B------:R1:W2:Y:S03]  /*2d40*/  MUFU.TANH R146, R0 ;  /* 0x0000000000927308 */ /* 0x0002a60000002400 */
[----:B------:R-:W-:Y:S01]  /*2d50*/  HMMA.16816.F32.BF16 R68, R24, R48, R60 ;  /* 0x000000301844723c */ /* 0x000fe2000004183c */
[----:B-1----:R-:W-:-:S07]  /*2d60*/  FMUL.FTZ R0, R75, c[0x0][0x2ec] ;  /* 0x0000bb004b007a20 */ /* 0x002fce0000410000 */
[----:B------:R-:W-:Y:S01]  /*2d70*/  HMMA.16816.F32.BF16 R72, R32, R46, R92 ;  /* 0x0000002e2048723c */ /* 0x000fe2000004185c */
[----:B------:R1:W-:Y:S02]  /*2d80*/  MUFU.TANH R170, R0 ;  /* 0x0000000000aa7308 */ /* 0x0003e40000002400 */
[----:B-1----:R-:W-:-:S06]  /*2d90*/  FMUL.FTZ R0, R80, c[0x0][0x2ec] ;  /* 0x0000bb0050007a20 */ /* 0x002fcc0000410000 */
[----:B------:R1:W-:Y:S02]  /*2da0*/  MUFU.TANH R152, R0 ;  /* 0x0000000000987308 */ /* 0x0003e40000002400 */
[----:B-1----:R-:W-:-:S06]  /*2db0*/  FMUL.FTZ R0, R81, c[0x0][0x2ec] ;  /* 0x0000bb0051007a20 */ /* 0x002fcc0000410000 */
[----:B------:R1:W-:Y:S02]  /*2dc0*/  MUFU.TANH R171, R0 ;  /* 0x0000000000ab7308 */ /* 0x0003e40000002400 */
[----:B-1----:R-:W-:-:S06]  /*2dd0*/  FMUL.FTZ R0, R82, c[0x0][0x2ec] ;  /* 0x0000bb0052007a20 */ /* 0x002fcc0000410000 */
[----:B------:R1:W3:Y:S02]  /*2de0*/  MUFU.TANH R149, R0 ;  /* 0x0000000000957308 */ /* 0x0002e40000002400 */
[----:B-1----:R-:W-:Y:S02]  /*2df0*/  FMUL.FTZ R0, R83, c[0x0][0x2ec] ;  /* 0x0000bb0053007a20 */ /* 0x002fe40000410000 */
[----:B------:R-:W-:Y:S04]  /*2e00*/  HMMA.16816.F32.BF16 R80, R28, R44, R100 ;  /* 0x0000002c1c50723c */ /* 0x000fe80000041864 */
[----:B------:R1:W-:Y:S04]  /*2e10*/  MUFU.TANH R148, R0 ;  /* 0x0000000000947308 */ /* 0x0003e80000002400 */
[----:B------:R-:W-:Y:S01]  /*2e20*/  HMMA.16816.F32.BF16 R100, R12, R42, RZ ;  /* 0x0000002a0c64723c */ /* 0x000fe200000418ff */
[----:B-1----:R-:W-:-:S04]  /*2e30*/  FMUL.FTZ R0, R76, c[0x0][0x2ec] ;  /* 0x0000bb004c007a20 */ /* 0x002fc80000410000 */
[----:B------:R1:W1:Y:S11]  /*2e40*/  MUFU.TANH R151, R0 ;  /* 0x0000000000977308 */ /* 0x0002760000002400 */
[----:B------:R-:W-:Y:S01]  /*2e50*/  HMMA.16816.F32.BF16 R60, R20, R48, R80 ;  /* 0x00000030143c723c */ /* 0x000fe20000041850 */
[----:B-1----:R-:W-:-:S04]  /*2e60*/  FMUL.FTZ R0, R77, c[0x0][0x2ec] ;  /* 0x0000bb004d007a20 */ /* 0x002fc80000410000 */
[----:B------:R1:W-:Y:S02]  /*2e70*/  MUFU.TANH R147, R0 ;  /* 0x0000000000937308 */ /* 0x0003e40000002400 */
[----:B-1----:R-:W-:-:S06]  /*2e80*/  FMUL.FTZ R0, R78, c[0x0][0x2ec] ;  /* 0x0000bb004e007a20 */ /* 0x002fcc0000410000 */
[----:B------:R1:W1:Y:S02]  /*2e90*/  MUFU.TANH R153, R0 ;  /* 0x0000000000997308 */ /* 0x0002640000002400 */
[----:B-1----:R-:W-:Y:S02]  /*2ea0*/  FMUL.FTZ R0, R79, c[0x0][0x2ec] ;  /* 0x0000bb004f007a20 */ /* 0x002fe40000410000 */
[----:B------:R-:W-:Y:S01]  /*2eb0*/  HMMA.16816.F32.BF16 R76, R28, R46, R96 ;  /* 0x0000002e1c4c723c */ /* 0x000fe20000041860 */
[----:B------:R-:W1:Y:S03]  /*2ec0*/  LDSM.16.M88.4 R44, [R212+0x6800] ;  /* 0x00680000d42c783b */ /* 0x000e660000000200 */
[----:B------:R2:W1:Y:S04]  /*2ed0*/  MUFU.TANH R150, R0 ;  /* 0x0000000000967308 */ /* 0x0004680000002400 */
[----:B------:R-:W-:Y:S01]  /*2ee0*/  HMMA.16816.F32.BF16 R96, R12, R40, RZ ;  /* 0x000000280c60723c */ /* 0x000fe200000418ff */
[----:B------:R-:W-:Y:S01]  /*2ef0*/  LDSM.16.M88.4 R40, [R218+0x6800] ;  /* 0x00680000da28783b */ /* 0x000fe20000000200 */
[----:B--2---:R-:W-:-:S04]  /*2f00*/  FMUL.FTZ R0, R52, c[0x0][0x2ec] ;  /* 0x0000bb0034007a20 */ /* 0x004fc80000410000 */
[----:B------:R2:W1:Y:S10]  /*2f10*/  MUFU.TANH R144, R0 ;  /* 0x0000000000907308 */ /* 0x0004740000002400 */
[----:B------:R-:W-:Y:S01]  /*2f20*/  HMMA.16816.F32.BF16 R76, R20, R50, R76 ;  /* 0x00000032144c723c */ /* 0x000fe2000004184c */
[----:B--2---:R-:W-:-:S07]  /*2f30*/  FMUL.FTZ R0, R53, c[0x0][0x2ec] ;  /* 0x0000bb0035007a20 */ /* 0x004fce0000410000 */
[-C--:B-1----:R-:W-:Y:S01]  /*2f40*/  HMMA.16816.F32.BF16 R80, R12, R46.reuse, RZ ;  /* 0x0000002e0c50723c */ /* 0x082fe200000418ff */
[----:B------:R1:W-:Y:S07]  /*2f50*/  MUFU.TANH R169, R0 ;  /* 0x0000000000a97308 */ /* 0x0003ee0000002400 */
[----:B------:R-:W-:Y:S01]  /*2f60*/  HMMA.16816.F32.BF16 R112, R16, R46, RZ ;  /* 0x0000002e1070723c */ /* 0x000fe200000418ff */
[----:B-1----:R-:W-:-:S04]  /*2f70*/  FMUL.FTZ R0, R54, c[0x0][0x2ec] ;  /* 0x0000bb0036007a20 */ /* 0x002fc80000410000 */
[----:B------:R1:W2:Y:S02]  /*2f80*/  MUFU.TANH R166, R0 ;  /* 0x0000000000a67308 */ /* 0x0002a40000002400 */
[----:B-1----:R-:W-:Y:S02]  /*2f90*/  FMUL.FTZ R0, R55, c[0x0][0x2ec] ;  /* 0x0000bb0037007a20 */ /* 0x002fe40000410000 */
[----:B------:R-:W1:Y:S04]  /*2fa0*/  LDSM.16.M88.4 R52, [R212+0x7800] ;  /* 0x00780000d434783b */ /* 0x000e680000000200 */
[----:B------:R2:W-:Y:S02]  /*2fb0*/  MUFU.TANH R167, R0 ;  /* 0x0000000000a77308 */ /* 0x0005e40000002400 */
[----:B--2---:R-:W-:-:S06]  /*2fc0*/  FMUL.FTZ R0, R64, c[0x0][0x2ec] ;  /* 0x0000bb0040007a20 */ /* 0x004fcc0000410000 */
[----:B------:R2:W1:Y:S02]  /*2fd0*/  MUFU.TANH R143, R0 ;  /* 0x00000000008f7308 */ /* 0x0004640000002400 */
[----:B--2---:R-:W-:Y:S01]  /*2fe0*/  FMUL.FTZ R0, R65, c[0x0][0x2ec] ;  /* 0x0000bb0041007a20 */ /* 0x004fe20000410000 */
[C---:B-1----:R-:W-:Y:S05]  /*2ff0*/  HMMA.16816.F32.BF16 R92, R12.reuse, R52, RZ ;  /* 0x000000340c5c723c */ /* 0x042fea00000418ff */
[----:B------:R1:W-:Y:S03]  /*3000*/  MUFU.TANH R165, R0 ;  /* 0x0000000000a57308 */ /* 0x0003e60000002400 */
[----:B------:R-:W-:Y:S08]  /*3010*/  HMMA.16816.F32.BF16 R104, R12, R54, RZ ;  /* 0x000000360c68723c */ /* 0x000ff000000418ff */
[----:B------:R-:W-:Y:S01]  /*3020*/  HMMA.16816.F32.BF16 R124, R16, R52, RZ ;  /* 0x00000034107c723c */ /* 0x000fe200000418ff */
[----:B-1----:R-:W-:-:S04]  /*3030*/  FMUL.FTZ R0, R66, c[0x0][0x2ec] ;  /* 0x0000bb0042007a20 */ /* 0x002fc80000410000 */
[----:B------:R1:W2:Y:S03]  /*3040*/  MUFU.TANH R145, R0 ;  /* 0x0000000000917308 */ /* 0x0002a60000002400 */
[----:B------:R-:W-:Y:S01]  /*3050*/  HMMA.16816.F32.BF16 R136, R16, R54, RZ ;  /* 0x000000361088723c */ /* 0x000fe200000418ff */
[----:B-1----:R-:W-:-:S07]  /*3060*/  FMUL.FTZ R0, R67, c[0x0][0x2ec] ;  /* 0x0000bb0043007a20 */ /* 0x002fce0000410000 */
[----:B------:R-:W-:Y:S01]  /*3070*/  HMMA.16816.F32.BF16 R64, R24, R50, R72 ;  /* 0x000000321840723c */ /* 0x000fe20000041848 */
[----:B------:R-:W1:Y:S01]  /*3080*/  LDSM.16.M88.4 R48, [R217+0x2000] ;  /* 0x00200000d930783b */ /* 0x000e620000000200 */
[----:B------:R2:W1:Y:S06]  /*3090*/  MUFU.TANH R142, R0 ;  /* 0x00000000008e7308 */ /* 0x00046c0000002400 */
[----:B------:R-:W-:Y:S08]  /*30a0*/  HMMA.16816.F32.BF16 R72, R12, R44, RZ ;  /* 0x0000002c0c48723c */ /* 0x000ff000000418ff */
[----:B------:R-:W-:Y:S01]  /*30b0*/  HMMA.16816.F32.BF16 R12, R28, R58, R116 ;  /* 0x0000003a1c0c723c */ /* 0x000fe20000041874 */
[----:B--2---:R-:W-:-:S04]  /*30c0*/  FMUL.FTZ R0, R68, c[0x0][0x2ec] ;  /* 0x0000bb0044007a20 */ /* 0x004fc80000410000 */
[----:B------:R2:W1:Y:S03]  /*30d0*/  MUFU.TANH R191, R0 ;  /* 0x0000000000bf7308 */ /* 0x0004660000002400 */
[----:B------:R-:W-:Y:S01]  /*30e0*/  HMMA.16816.F32.BF16 R56, R32, R58, R108 ;  /* 0x0000003a2038723c */ /* 0x000fe2000004186c */
[----:B--2---:R-:W-:-:S04]  /*30f0*/  FMUL.FTZ R0, R69, c[0x0][0x2ec] ;  /* 0x0000bb0045007a20 */ /* 0x004fc80000410000 */
[----:B------:R2:W-:Y:S02]  /*3100*/  MUFU.TANH R189, R0 ;  /* 0x0000000000bd7308 */ /* 0x0005e40000002400 */
[----:B--2---:R-:W-:-:S06]  /*3110*/  FMUL.FTZ R0, R70, c[0x0][0x2ec] ;  /* 0x0000bb0046007a20 */ /* 0x004fcc0000410000 */
[----:B------:R2:W1:Y:S02]  /*3120*/  MUFU.TANH R193, R0 ;  /* 0x0000000000c17308 */ /* 0x0004640000002400 */
[----:B--2---:R-:W-:Y:S02]  /*3130*/  FMUL.FTZ R0, R71, c[0x0][0x2ec] ;  /* 0x0000bb0047007a20 */ /* 0x004fe40000410000 */
[----:B------:R-:W-:Y:S04]  /*3140*/  HMMA.16816.F32.BF16 R68, R16, R44, RZ ;  /* 0x0000002c1044723c */ /* 0x000fe800000418ff */
[----:B------:R2:W2:Y:S04]  /*3150*/  MUFU.TANH R182, R0 ;  /* 0x0000000000b67308 */ /* 0x0004a80000002400 */
[-C--:B-1----:R-:W-:Y:S01]  /*3160*/  HMMA.16816.F32.BF16 R44, R24, R48.reuse, R84 ;  /* 0x00000030182c723c */ /* 0x082fe20000041854 */
[----:B------:R-:W1:Y:S07]  /*3170*/  LDSM.16.M88.4 R84, [R218+0x7800] ;  /* 0x00780000da54783b */ /* 0x000e6e0000000200 */
[----:B------:R-:W-:Y:S01]  /*3180*/  HMMA.16816.F32.BF16 R16, R20, R48, R88 ;  /* 0x000000301410723c */ /* 0x000fe20000041858 */
[----:B--2---:R-:W-:-:S04]  /*3190*/  FMUL.FTZ R0, R60, c[0x0][0x2ec] ;  /* 0x0000bb003c007a20 */ /* 0x004fc80000410000 */
[----:B------:R2:W-:Y:S03]  /*31a0*/  MUFU.TANH R192, R0 ;  /* 0x0000000000c07308 */ /* 0x0005e60000002400 */
[----:B------:R-:W-:Y:S08]  /*31b0*/  HMMA.16816.F32.BF16 R52, R36, R40, R68 ;  /* 0x000000282434723c */ /* 0x000ff00000041844 */
[----:B------:R-:W-:Y:S01]  /*31c0*/  HMMA.16816.F32.BF16 R68, R8, R42, R80 ;  /* 0x0000002a0844723c */ /* 0x000fe20000041850 */
[----:B--2---:R-:W-:-:S04]  /*31d0*/  FMUL.FTZ R0, R61, c[0x0][0x2ec] ;  /* 0x0000bb003d007a20 */ /* 0x004fc80000410000 */
[----:B------:R2:W2:Y:S03]  /*31e0*/  MUFU.TANH R184, R0 ;  /* 0x0000000000b87308 */ /* 0x0004a60000002400 */
[C---:B-1----:R-:W-:Y:S08]  /*31f0*/  HMMA.16816.F32.BF16 R92, R8.reuse, R84, R92 ;  /* 0x00000054085c723c */ /* 0x042ff0000004185c */
[----:B------:R-:W-:Y:S01]  /*3200*/  HMMA.16816.F32.BF16 R104, R8, R86, R104 ;  /* 0x000000560868723c */ /* 0x000fe20000041868 */
[----:B--2---:R-:W-:-:S04]  /*3210*/  FMUL.FTZ R0, R62, c[0x0][0x2ec] ;  /* 0x0000bb003e007a20 */ /* 0x004fc80000410000 */
[----:B------:R1:W-:Y:S02]  /*3220*/  MUFU.TANH R196, R0 ;  /* 0x0000000000c47308 */ /* 0x0003e40000002400 */
[----:B-1----:R-:W-:Y:S02]  /*3230*/  FMUL.FTZ R0, R63, c[0x0][0x2ec] ;  /* 0x0000bb003f007a20 */ /* 0x002fe40000410000 */
[----:B------:R-:W-:Y:S04]  /*3240*/  HMMA.16816.F32.BF16 R60, R8, R40, R72 ;  /* 0x00000028083c723c */ /* 0x000fe80000041848 */
[----:B------:R1:W2:Y:S04]  /*3250*/  MUFU.TANH R190, R0 ;  /* 0x0000000000be7308 */ /* 0x0002a80000002400 */
        /* <DEDUP_REMOVED lines=8> */
[-C--:B------:R-:W-:Y:S01]  /*32e0*/  HMMA.16816.F32.BF16 R64, R20, R50.reuse, R12 ;  /* 0x000000321440723c */ /* 0x080fe2000004180c */
[----:B------:R-:W1:Y:S03]  /*32f0*/  LDSM.16.M88.4 R12, [R223+0x2800] ;  /* 0x00280000df0c783b */ /* 0x000e660000000200 */
[----:B------:R2:W-:Y:S04]  /*3300*/  MUFU.TANH R164, R0 ;  /* 0x0000000000a47308 */ /* 0x0005e80000002400 */
[----:B------:R-:W-:Y:S01]  /*3310*/  HMMA.16816.F32.BF16 R48, R24, R50, R56 ;  /* 0x000000321830723c */ /* 0x000fe20000041838 */
[----:B--2---:R-:W-:-:S04]  /*3320*/  FMUL.FTZ R0, R76, c[0x0][0x2ec] ;  /* 0x0000bb004c007a20 */ /* 0x004fc80000410000 */
[----:B------:R2:W1:Y:S11]  /*3330*/  MUFU.TANH R180, R0 ;  /* 0x0000000000b47308 */ /* 0x0004760000002400 */
[----:B------:R-:W-:Y:S08]  /*3340*/  @!UPT UIADD3 URZ, URZ, URZ, URZ ;  /* 0x0000003f3f3ff290 */ /* 0x000ff0000fffe03f */
[----:B------:R-:W-:-:S04]  /*3350*/  FMUL.FTZ R3, R48, c[0x0][0x2ec] ;  /* 0x0000bb0030037a20 */ /* 0x000fc80000410000 */
[----:B------:R3:W-:Y:S01]  /*3360*/  MUFU.TANH R209, R3 ;  /* 0x0000000300d17308 */ /* 0x0007e20000002400 */
[----:B--2---:R-:W-:Y:S01]  /*3370*/  FMUL.FTZ R0, R77, c[0x0][0x2ec] ;  /* 0x0000bb004d007a20 */ /* 0x004fe20000410000 */
[C---:B-1----:R-:W-:Y:S06]  /*3380*/  HMMA.16816.F32.BF16 R52, R32.reuse, R12, R52 ;  /* 0x0000000c2034723c */ /* 0x042fec0000041834 */
[----:B------:R1:W-:Y:S02]  /*3390*/  MUFU.TANH R168, R0 ;  /* 0x0000000000a87308 */ /* 0x0003e40000002400 */
[----:B------:R-:W-:Y:S01]  /*33a0*/  HMMA.16816.F32.BF16 R40, R32, R14, R40 ;  /* 0x0000000e2028723c */ /* 0x000fe20000041828 */
[----:B---3--:R-:W-:-:S05]  /*33b0*/  FMUL.FTZ R3, R49, c[0x0][0x2ec] ;  /* 0x0000bb0031037a20 */ /* 0x008fca0000410000 */
[----:B------:R-:W-:Y:S01]  /*33c0*/  MUFU.TANH R205, R3 ;  /* 0x0000000300cd7308 */ /* 0x000fe20000002400 */
[----:B-1----:R-:W-:-:S07]  /*33d0*/  FMUL.FTZ R0, R78, c[0x0][0x2ec] ;  /* 0x0000bb004e007a20 */ /* 0x002fce0000410000 */
[----:B------:R1:W2:Y:S02]  /*33e0*/  MUFU.TANH R186, R0 ;  /* 0x0000000000ba7308 */ /* 0x0002a40000002400 */
[----:B-1----:R-:W-:Y:S02]  /*33f0*/  FMUL.FTZ R0, R79, c[0x0][0x2ec] ;  /* 0x0000bb004f007a20 */ /* 0x002fe40000410000 */
[----:B------:R-:W1:Y:S04]  /*3400*/  LDSM.16.M88.4 R76, [R218+0x7000] ;  /* 0x00700000da4c783b */ /* 0x000e680000000200 */
[----:B------:R3:W-:Y:S02]  /*3410*/  MUFU.TANH R177, R0 ;  /* 0x0000000000b17308 */ /* 0x0007e40000002400 */
[----:B---3--:R-:W-:-:S06]  /*3420*/  FMUL.FTZ R0, R44, c[0x0][0x2ec] ;  /* 0x0000bb002c007a20 */ /* 0x008fcc0000410000 */
[----:B------:R3:W-:Y:S02]  /*3430*/  MUFU.TANH R236, R0 ;  /* 0x0000000000ec7308 */ /* 0x0007e40000002400 */
[----:B---3--:R-:W-:Y:S01]  /*3440*/  FMUL.FTZ R0, R45, c[0x0][0x2ec] ;  /* 0x0000bb002d007a20 */ /* 0x008fe20000410000 */
[C---:B-1----:R-:W-:Y:S05]  /*3450*/  HMMA.16816.F32.BF16 R96, R8.reuse, R76, R96 ;  /* 0x0000004c0860723c */ /* 0x042fea0000041860 */
[----:B------:R1:W-:Y:S03]  /*3460*/  MUFU.TANH R211, R0 ;  /* 0x0000000000d37308 */ /* 0x0003e60000002400 */
[----:B------:R-:W-:Y:S07]  /*3470*/  HMMA.16816.F32.BF16 R100, R8, R78, R100 ;  /* 0x0000004e0864723c */ /* 0x000fee0000041864 */
[----:B------:R-:W-:-:S02]  /*3480*/  IMAD.SHL.U32 R8, R160, 0x2, RZ ;  /* 0x00000002a0087824 */ /* 0x000fc400078e00ff */
[----:B------:R-:W-:Y:S02]  /*3490*/  FMUL.FTZ R10, R65, c[0x0][0x2ec] ;  /* 0x0000bb00410a7a20 */ /* 0x000fe40000410000 */
[----:B-1----:R-:W-:Y:S01]  /*34a0*/  FMUL.FTZ R0, R46, c[0x0][0x2ec] ;  /* 0x0000bb002e007a20 */ /* 0x002fe20000410000 */
[----:B------:R-:W-:Y:S01]  /*34b0*/  LOP3.LUT R8, R8, 0x6, RZ, 0xc0, !PT ;  /* 0x0000000608087812 */ /* 0x000fe200078ec0ff */
[----:B------:R-:W-:Y:S08]  /*34c0*/  MUFU.TANH R163, R10 ;  /* 0x0000000a00a37308 */ /* 0x000ff00000002400 */
[----:B------:R1:W3:Y:S02]  /*34d0*/  MUFU.TANH R233, R0 ;  /* 0x0000000000e97308 */ /* 0x0002e40000002400 */
[----:B-1----:R-:W-:-:S02]  /*34e0*/  FMUL.FTZ R0, R47, c[0x0][0x2ec] ;  /* 0x0000bb002f007a20 */ /* 0x002fc40000410000 */
[----:B------:R-:W1:Y:S04]  /*34f0*/  LDSM.16.M88.4 R44, [R217+0x2800] ;  /* 0x00280000d92c783b */ /* 0x000e680000000200 */
[----:B------:R2:W-:Y:S02]  /*3500*/  MUFU.TANH R232, R0 ;  /* 0x0000000000e87308 */ /* 0x0005e40000002400 */
[----:B--2---:R-:W-:-:S06]  /*3510*/  FMUL.FTZ R0, R16, c[0x0][0x2ec] ;  /* 0x0000bb0010007a20 */ /* 0x004fcc0000410000 */
[----:B------:R2:W1:Y:S02]  /*3520*/  MUFU.TANH R239, R0 ;  /* 0x0000000000ef7308 */ /* 0x0004640000002400 */
[----:B--2---:R-:W-:Y:S01]  /*3530*/  FMUL.FTZ R0, R17, c[0x0][0x2ec] ;  /* 0x0000bb0011007a20 */ /* 0x004fe20000410000 */
[----:B-1----:R-:W-:Y:S05]  /*3540*/  HMMA.16816.F32.BF16 R52, R24, R44, R52 ;  /* 0x0000002c1834723c */ /* 0x002fea0000041834 */
[----:B------:R1:W-:Y:S02]  /*3550*/  MUFU.TANH R238, R0 ;  /* 0x0000000000ee7308 */ /* 0x0003e40000002400 */
[----:B-1----:R-:W-:-:S06]  /*3560*/  FMUL.FTZ R0, R18, c[0x0][0x2ec] ;  /* 0x0000bb0012007a20 */ /* 0x002fcc0000410000 */
[----:B------:R1:W2:Y:S02]  /*3570*/  MUFU.TANH R242, R0 ;  /* 0x0000000000f27308 */ /* 0x0002a40000002400 */
[----:B-1----:R-:W-:Y:S02]  /*3580*/  FMUL.FTZ R0, R19, c[0x0][0x2ec] ;  /* 0x0000bb0013007a20 */ /* 0x002fe40000410000 */
[----:B------:R-:W-:Y:S04]  /*3590*/  HMMA.16816.F32.BF16 R16, R28, R12, R60 ;  /* 0x0000000c1c10723c */ /* 0x000fe8000004183c */
[----:B------:R1:W1:Y:S03]  /*35a0*/  MUFU.TANH R243, R0 ;  /* 0x0000000000f37308 */ /* 0x0002660000002400 */
[----:B------:R-:W-:Y:S01]  /*35b0*/  FMUL.FTZ R12, R66, c[0x0][0x2ec] ;  /* 0x0000bb00420c7a20 */ /* 0x000fe20000410000 */
[----:B------:R-:W-:Y:S01]  /*35c0*/  HMMA.16816.F32.BF16 R60, R36, R78, R132 ;  /* 0x0000004e243c723c */ /* 0x000fe20000041884 */
[----:B-1----:R-:W-:Y:S01]  /*35d0*/  LOP3.LUT R0, R6, 0xffffffe0, RZ, 0xc0, !PT ;  /* 0xffffffe006007812 */ /* 0x002fe200078ec0ff */
[----:B------:R-:W-:-:S04]  /*35e0*/  FMUL.FTZ R6, R51, c[0x0][0x2ec] ;  /* 0x0000bb0033067a20 */ /* 0x000fc80000410000 */
[----:B------:R-:W-:-:S10]  /*35f0*/  IMAD.IADD R0, R160, 0x1, -R0 ;  /* 0x00000001a0007824 */ /* 0x000fd400078e0a00 */
[----:B------:R-:W-:Y:S01]  /*3600*/  HMMA.16816.F32.BF16 R56, R20, R44, R16 ;  /* 0x0000002c1438723c */ /* 0x000fe20000041810 */
[----:B------:R1:W1:Y:S01]  /*3610*/  MUFU.TANH R206, R6 ;  /* 0x0000000600ce7308 */ /* 0x0002620000002400 */
[----:B------:R-:W-:-:S04]  /*3620*/  SHF.R.S32.HI R5, RZ, 0x1f, R0 ;  /* 0x0000001fff057819 */ /* 0x000fc80000011400 */
[----:B------:R-:W-:Y:S01]  /*3630*/  LEA.HI R3, R5, R0, RZ, 0x2 ;  /* 0x0000000005037211 */ /* 0x000fe200078f10ff */
[----:B------:R-:W-:Y:S01]  /*3640*/  FMUL.FTZ R0, R50, c[0x0][0x2ec] ;  /* 0x0000bb0032007a20 */ /* 0x000fe20000410000 */
[----:B------:R-:W-:Y:S01]  /*3650*/  HMMA.16816.F32.BF16 R16, R28, R14, R68 ;  /* 0x0000000e1c10723c */ /* 0x000fe20000041844 */
[----:B------:R-:W-:Y:S01]  /*3660*/  IMAD.U32 R5, RZ, RZ, UR15 ;  /* 0x0000000fff057e24 */ /* 0x000fe2000f8e00ff */
[----:B------:R-:W-:Y:S01]  /*3670*/  SHF.R.S32.HI R161, RZ, 0x2, R3 ;  /* 0x00000002ffa17819 */ /* 0x000fe20000011403 */
[----:B------:R2:W2:Y:S01]  /*3680*/  MUFU.TANH R208, R0 ;  /* 0x0000000000d07308 */ /* 0x0004a20000002400 */
[----:B------:R-:W-:-:S03]  /*3690*/  IMAD.U32 R3, RZ, RZ, UR18 ;  /* 0x00000012ff037e24 */ /* 0x000fc6000f8e00ff */
[----:B------:R3:W-:Y:S01]  /*36a0*/  STL [R1+0xcc], R161 ;  /* 0x0000cca101007387 */ /* 0x0007e20000100800 */
[----:B------:R-:W-:Y:S01]  /*36b0*/  IMAD R3, R3, 0x80, R8 ;  /* 0x0000008003037824 */ /* 0x000fe200078e0208 */
[----:B------:R-:W-:Y:S01]  /*36c0*/  HMMA.16816.F32.BF16 R48, R36, R76, R120 ;  /* 0x0000004c2430723c */ /* 0x000fe20000041878 */
[----:B-1----:R-:W-:-:S04]  /*36d0*/  FMUL.FTZ R6, R64, c[0x0][0x2ec] ;  /* 0x0000bb0040067a20 */ /* 0x002fc80000410000 */
[----:B------:R1:W1:Y:S01]  /*36e0*/  MUFU.TANH R162, R6 ;  /* 0x0000000600a27308 */ /* 0x0002620000002400 */
[----:B--2---:R-:W-:-:S04]  /*36f0*/  LEA R0, R141, UR12, 0x4 ;  /* 0x0000000c8d007c11 */ /* 0x004fc8000f8e20ff */
[----:B------:R-:W-:-:S04]  /*3700*/  IADD3 R0, R0, 0x1, R161 ;  /* 0x0000000100007810 */ /* 0x000fc80007ffe0a1 */
[----:B------:R-:W-:Y:S01]  /*3710*/  IADD3 R5, R0, UR13, -R5 ;  /* 0x0000000d00057c10 */ /* 0x000fe2000fffe805 */
[----:B------:R-:W-:Y:S01]  /*3720*/  IMAD.IADD R0, R7, 0x1, R140 ;  /* 0x0000000107007824 */ /* 0x000fe200078e028c */
[----:B------:R-:W-:Y:S02]  /*3730*/  IADD3 R7, R3, 0x1, RZ ;  /* 0x0000000103077810 */ /* 0x000fe40007ffe0ff */
[----:B------:R-:W-:Y:S01]  /*3740*/  IADD3 R5, R5, c[0x0][0x2e8], RZ ;  /* 0x0000ba0005057a10 */ /* 0x000fe20007ffe0ff */
[----:B---3--:R2:W3:Y:S01]  /*3750*/  MUFU.TANH R161, R12 ;  /* 0x0000000c00a17308 */ /* 0x0084e20000002400 */
[----:B-1----:R-:W-:Y:S02]  /*3760*/  IADD3 R6, R3, 0x8, RZ ;  /* 0x0000000803067810 */ /* 0x002fe40007ffe0ff */
[C---:B------:R-:W-:Y:S02]  /*3770*/  IMNMX R9, R5.reuse, UR13, PT ;  /* 0x0000000d05097c17 */ /* 0x040fe4000b800200 */
[----:B------:R-:W-:-:S02]  /*3780*/  IADD3 R8, R5, 0x8, RZ ;  /* 0x0000000805087810 */ /* 0x000fc40007ffe0ff */
[C---:B------:R-:W-:Y:S02]  /*3790*/  IADD3 R11, R5.reuse, 0x40, RZ ;  /* 0x00000040050b7810 */ /* 0x040fe40007ffe0ff */
[----:B------:R-:W-:Y:S02]  /*37a0*/  IADD3 R5, R5, 0x48, RZ ;  /* 0x0000004805057810 */ /* 0x000fe40007ffe0ff */
[----:B------:R-:W-:Y:S02]  /*37b0*/  IMNMX R8, R8, UR13, PT ;  /* 0x0000000d08087c17 */ /* 0x000fe4000b800200 */
[----:B------:R-:W-:Y:S02]  /*37c0*/  IMNMX R11, R11, UR13, PT ;  /* 0x0000000d0b0b7c17 */ /* 0x000fe4000b800200 */
[----:B------:R-:W-:Y:S01]  /*37d0*/  IMNMX R10, R5, UR13, PT ;  /* 0x0000000d050a7c17 */ /* 0x000fe2000b800200 */
[----:B--2---:R-:W1:Y:S01]  /*37e0*/  LDSM.16.M88.4 R12, [R223+0x3000] ;  /* 0x00300000df0c783b */ /* 0x004e620000000200 */
[----:B------:R-:W-:Y:S01]  /*37f0*/  ISETP.GE.AND P3, PT, R7, R9, PT ;  /* 0x000000090700720c */ /* 0x000fe20003f66270 */
[----:B------:R-:W-:Y:S01]  /*3800*/  FMUL.FTZ R5, R67, c[0x0][0x2ec] ;  /* 0x0000bb0043057a20 */ /* 0x000fe20000410000 */
[----:B------:R-:W-:-:S02]  /*3810*/  ISETP.GE.AND P1, PT, R7, R8, PT ;  /* 0x000000080700720c */ /* 0x000fc40003f26270 */
[C---:B------:R-:W-:Y:S01]  /*3820*/  ISETP.GE.AND P0, PT, R7.reuse, R11, PT ;  /* 0x0000000b0700720c */ /* 0x040fe20003f06270 */
[----:B------:R-:W2:Y:S01]  /*3830*/  MUFU.TANH R160, R5 ;  /* 0x0000000500a07308 */ /* 0x000ea20000002400 */
[----:B------:R-:W-:Y:S01]  /*3840*/  ISETP.GE.AND P4, PT, R7, R10, PT ;  /* 0x0000000a0700720c */ /* 0x000fe20003f86270 */
[----:B------:R-:W-:Y:S01]  /*3850*/  FMUL.FTZ R7, R52, c[0x0][0x2ec] ;  /* 0x0000bb0034077a20 */ /* 0x000fe20000410000 */
[----:B------:R-:W-:Y:S02]  /*3860*/  FSEL R82, R207, -INF , !P3 ;  /* 0xff800000cf527808 */ /* 0x000fe40005800000 */
[----:B------:R-:W-:Y:S02]  /*3870*/  FSEL R111, R158, -INF , !P1 ;  /* 0xff8000009e6f7808 */ /* 0x000fe40004800000 */
[C---:B------:R-:W-:Y:S01]  /*3880*/  ISETP.GE.AND P2, PT, R6.reuse, R9, PT ;  /* 0x000000090600720c */ /* 0x040fe20003f46270 */
[----:B------:R2:W-:Y:S01]  /*3890*/  MUFU.TANH R158, R7 ;  /* 0x00000007009e7308 */ /* 0x0005e20000002400 */
[----:B------:R-:W-:-:S02]  /*38a0*/  ISETP.GE.AND P6, PT, R6, R8, PT ;  /* 0x000000080600720c */ /* 0x000fc40003fc6270 */
[C---:B------:R-:W-:Y:S02]  /*38b0*/  ISETP.GE.AND P5, PT, R6.reuse, R11, PT ;  /* 0x0000000b0600720c */ /* 0x040fe40003fa6270 */
[----:B------:R-:W-:Y:S02]  /*38c0*/  ISETP.GE.AND P3, PT, R6, R10, PT ;  /* 0x0000000a0600720c */ /* 0x000fe40003f66270 */
[----:B------:R-:W-:Y:S02]  /*38d0*/  IADD3 R6, R3, 0x9, RZ ;  /* 0x0000000903067810 */ /* 0x000fe40007ffe0ff */
[----:B----4-:R-:W-:Y:S02]  /*38e0*/  FSEL R115, R204, -INF , !P0 ;  /* 0xff800000cc737808 */ /* 0x010fe40004000000 */
[----:B-----5:R-:W-:Y:S02]  /*38f0*/  FSEL R128, R202, -INF , !P4 ;  /* 0xff800000ca807808 */ /* 0x020fe40006000000 */
[----:B------:R-:W-:-:S02]  /*3900*/  FSEL R88, R159, -INF , !P2 ;  /* 0xff8000009f587808 */ /* 0x000fc40005000000 */
[C---:B------:R-:W-:Y:S01]  /*3910*/  ISETP.GE.AND P1, PT, R6.reuse, R9, PT ;  /* 0x000000090600720c */ /* 0x040fe20003f26270 */
[----:B--2---:R-:W-:Y:S01]  /*3920*/  FMUL.FTZ R7, R53, c[0x0][0x2ec] ;  /* 0x0000bb0035077a20 */ /* 0x004fe20000410000 */
[C---:B------:R-:W-:Y:S02]  /*3930*/  ISETP.GE.AND P0, PT, R6.reuse, R8, PT ;  /* 0x000000080600720c */ /* 0x040fe40003f06270 */
[C---:B------:R-:W-:Y:S01]  /*3940*/  ISETP.GE.AND P4, PT, R6.reuse, R11, PT ;  /* 0x0000000b0600720c */ /* 0x040fe20003f86270 */
[----:B------:R2:W4:Y:S01]  /*3950*/  MUFU.TANH R159, R7 ;  /* 0x00000007009f7308 */ /* 0x0005220000002400 */
[----:B------:R-:W-:Y:S01]  /*3960*/  ISETP.GE.AND P2, PT, R6, R10, PT ;  /* 0x0000000a0600720c */ /* 0x000fe20003f46270 */
[----:B------:R-:W-:Y:S01]  /*3970*/  FMUL.FTZ R6, R54, c[0x0][0x2ec] ;  /* 0x0000bb0036067a20 */ /* 0x000fe20000410000 */
[----:B------:R-:W-:Y:S02]  /*3980*/  IADD3 R5, R3, 0x10, RZ ;  /* 0x0000001003057810 */ /* 0x000fe40007ffe0ff */
[----:B------:R-:W-:-:S02]  /*3990*/  FSEL R114, R157, -INF , !P6 ;  /* 0xff8000009d727808 */ /* 0x000fc40007000000 */
[----:B------:R-:W-:Y:S01]  /*39a0*/  ISETP.GE.AND P6, PT, R5, R9, PT ;  /* 0x000000090500720c */ /* 0x000fe20003fc6270 */
[----:B------:R5:W-:Y:S01]  /*39b0*/  MUFU.TANH R157, R6 ;  /* 0x00000006009d7308 */ /* 0x000be20000002400 */
[----:B------:R-:W-:Y:S02]  /*39c0*/  FSEL R116, R156, -INF , !P5 ;  /* 0xff8000009c747808 */ /* 0x000fe40006800000 */
[----:B------:R-:W-:Y:S02]  /*39d0*/  FSEL R130, R154, -INF , !P3 ;  /* 0xff8000009a827808 */ /* 0x000fe40005800000 */
[----:B------:R-:W-:Y:S02]  /*39e0*/  FSEL R110, R201, -INF , !P0 ;  /* 0xff800000c96e7808 */ /* 0x000fe40004000000 */
[----:B------:R-:W-:Y:S01]  /*39f0*/  FSEL R113, R200, -INF , !P4 ;  /* 0xff800000c8717808 */ /* 0x000fe20006000000 */
[----:B--2---:R-:W-:Y:S01]  /*3a00*/  FMUL.FTZ R7, R55, c[0x0][0x2ec] ;  /* 0x0000bb0037077a20 */ /* 0x004fe20000410000 */
[----:B------:R-:W-:Y:S01]  /*3a10*/  FSEL R129, R197, -INF , !P2 ;  /* 0xff800000c5817808 */ /* 0x000fe20005000000 */
[----:B------:R-:W-:Y:S01]  /*3a20*/  HMMA.16816.F32.BF16 R52, R24, R46, R40 ;  /* 0x0000002e1834723c */ /* 0x000fe20000041828 */
[----:B------:R-:W2:Y:S01]  /*3a30*/  LDSM.16.M88.4 R40, [R217+0x3000] ;  /* 0x00300000d928783b */ /* 0x000ea20000000200 */
[----:B------:R-:W-:Y:S01]  /*3a40*/  FSEL R81, R195, -INF , !P6 ;  /* 0xff800000c3517808 */ /* 0x000fe20007000000 */
[----:B------:R1:W1:Y:S01]  /*3a50*/  MUFU.TANH R156, R7 ;  /* 0x00000007009c7308 */ /* 0x0002620000002400 */
[----:B------:R-:W-:-:S02]  /*3a60*/  ISETP.GE.AND P3, PT, R5, R11, PT ;  /* 0x0000000b0500720c */ /* 0x000fc40003f66270 */
[----:B-----5:R-:W-:Y:S02]  /*3a70*/  IADD3 R6, R3, 0x11, RZ ;  /* 0x0000001103067810 */ /* 0x020fe40007ffe0ff */
[----:B------:R-:W-:Y:S02]  /*3a80*/  FSEL R112, R155, -INF , !P3 ;  /* 0xff8000009b707808 */ /* 0x000fe40005800000 */
[C---:B------:R-:W-:Y:S02]  /*3a90*/  ISETP.GE.AND P0, PT, R6.reuse, R9, PT ;  /* 0x000000090600720c */ /* 0x040fe40003f06270 */
[C---:B------:R-:W-:Y:S02]  /*3aa0*/  ISETP.GE.AND P4, PT, R6.reuse, R8, PT ;  /* 0x000000080600720c */ /* 0x040fe40003f86270 */
[C---:B------:R-:W-:Y:S02]  /*3ab0*/  ISETP.GE.AND P2, PT, R6.reuse, R11, PT ;  /* 0x0000000b0600720c */ /* 0x040fe40003f46270 */
[----:B------:R-:W-:Y:S01]  /*3ac0*/  ISETP.GE.AND P6, PT, R6, R10, PT ;  /* 0x0000000a0600720c */ /* 0x000fe20003fc6270 */
[----:B------:R-:W-:Y:S01]  /*3ad0*/  FMUL.FTZ R6, R57, c[0x0][0x2ec] ;  /* 0x0000bb0039067a20 */ /* 0x000fe20000410000 */
[----:B------:R-:W-:Y:S01]  /*3ae0*/  FSEL R83, R203, -INF , !P1 ;  /* 0xff800000cb537808 */ /* 0x000fe20004800000 */
[----:B-1----:R-:W-:Y:S01]  /*3af0*/  FMUL.FTZ R7, R56, c[0x0][0x2ec] ;  /* 0x0000bb0038077a20 */ /* 0x002fe20000410000 */
[C---:B------:R-:W-:Y:S01]  /*3b00*/  ISETP.GE.AND P5, PT, R5.reuse, R8, PT ;  /* 0x000000080500720c */ /* 0x040fe20003fa6270 */
[----:B------:R1:W-:Y:S01]  /*3b10*/  MUFU.TANH R155, R6 ;  /* 0x00000006009b7308 */ /* 0x0003e20000002400 */
[----:B------:R-:W-:-:S02]  /*3b20*/  ISETP.GE.AND P1, PT, R5, R10, PT ;  /* 0x0000000a0500720c */ /* 0x000fc40003f26270 */
[----:B------:R-:W-:Y:S02]  /*3b30*/  IADD3 R5, R3, 0x18, RZ ;  /* 0x0000001803057810 */ /* 0x000fe40007ffe0ff */
[----:B------:R-:W-:Y:S02]  /*3b40*/  FSEL R109, R187, -INF , !P5 ;  /* 0xff800000bb6d7808 */ /* 0x000fe40006800000 */
[----:B------:R-:W-:Y:S01]  /*3b50*/  FSEL R117, R175, -INF , !P1 ;  /* 0xff800000af757808 */ /* 0x000fe20004800000 */
[----:B------:R5:W2:Y:S01]  /*3b60*/  MUFU.TANH R154, R7 ;  /* 0x00000007009a7308 */ /* 0x000aa20000002400 */
[----:B------:R-:W-:Y:S02]  /*3b70*/  FSEL R80, R199, -INF , !P0 ;  /* 0xff800000c7507808 */ /* 0x000fe40004000000 */
[C---:B------:R-:W-:Y:S02]  /*3b80*/  ISETP.GE.AND P5, PT, R5.reuse, R9, PT ;  /* 0x000000090500720c */ /* 0x040fe40003fa6270 */
[----:B------:R-:W-:-:S02]  /*3b90*/  ISETP.GE.AND P3, PT, R5, R8, PT ;  /* 0x000000080500720c */ /* 0x000fc40003f66270 */
[----:B------:R-:W-:Y:S01]  /*3ba0*/  ISETP.GE.AND P1, PT, R5, R11, PT ;  /* 0x0000000b0500720c */ /* 0x000fe20003f26270 */
[----:B-1----:R-:W-:Y:S01]  /*3bb0*/  FMUL.FTZ R6, R59, c[0x0][0x2ec] ;  /* 0x0000bb003b067a20 */ /* 0x002fe20000410000 */
[----:B------:R-:W-:Y:S02]  /*3bc0*/  ISETP.GE.AND P0, PT, R5, R10, PT ;  /* 0x0000000a0500720c */ /* 0x000fe40003f06270 */
[----:B------:R-:W-:Y:S01]  /*3bd0*/  IADD3 R5, R3, 0x19, RZ ;  /* 0x0000001903057810 */ /* 0x000fe20007ffe0ff */
[----:B------:R1:W-:Y:S01]  /*3be0*/  MUFU.TANH R140, R6 ;  /* 0x00000006008c7308 */ /* 0x0003e20000002400 */
[----:B------:R-:W-:Y:S02]  /*3bf0*/  FSEL R89, R198, -INF , !P4 ;  /* 0xff800000c6597808 */ /* 0x000fe40006000000 */
[----:B------:R-:W-:Y:S01]  /*3c00*/  ISETP.GE.AND P4, PT, R5, R9, PT ;  /* 0x000000090500720c */ /* 0x000fe20003f86270 */
[----:B-----5:R-:W-:Y:S01]  /*3c10*/  FMUL.FTZ R7, R58, c[0x0][0x2ec] ;  /* 0x0000bb003a077a20 */ /* 0x020fe20000410000 */
[----:B------:R-:W-:Y:S01]  /*3c20*/  FSEL R77, R179, -INF , !P3 ;  /* 0xff800000b34d7808 */ /* 0x000fe20005800000 */
[----:B------:R-:W-:Y:S01]  /*3c30*/  HMMA.16816.F32.BF16 R56, R20, R46, R16 ;  /* 0x0000002e1438723c */ /* 0x000fe20000041810 */
[----:B------:R-:W-:Y:S01]  /*3c40*/  FSEL R90, R173, -INF , !P1 ;  /* 0xff800000ad5a7808 */ /* 0x000fe20004800000 */
[----:B------:R5:W2:Y:S01]  /*3c50*/  MUFU.TANH R123, R7 ;  /* 0x00000007007b7308 */ /* 0x000aa20000002400 */
[----:B------:R-:W-:-:S02]  /*3c60*/  FSEL R119, R146, -INF , !P0 ;  /* 0xff80000092777808 */ /* 0x000fc40004000000 */
[----:B------:R-:W-:Y:S02]  /*3c70*/  FSEL R71, R188, -INF , !P4 ;  /* 0xff800000bc477808 */ /* 0x000fe40006000000 */
[----:B------:R-:W-:Y:S01]  /*3c80*/  FSEL R108, R194, -INF , !P2 ;  /* 0xff800000c26c7808 */ /* 0x000fe20005000000 */
[-C--:B------:R-:W-:Y:S01]  /*3c90*/  HMMA.16816.F32.BF16 R16, R32, R12.reuse, R48 ;  /* 0x0000000c2010723c */ /* 0x080fe20000041830 */
[----:B------:R-:W-:Y:S02]  /*3ca0*/  FSEL R120, R185, -INF , !P6 ;  /* 0xff800000b9787808 */ /* 0x000fe40007000000 */
[----:B-1----:R-:W-:Y:S02]  /*3cb0*/  IADD3 R6, R3, 0x20, RZ ;  /* 0x0000002003067810 */ /* 0x002fe40007ffe0ff */
[----:B------:R-:W-:Y:S02]  /*3cc0*/  FSEL R75, R176, -INF , !P5 ;  /* 0xff800000b04b7808 */ /* 0x000fe40006800000 */
[C---:B------:R-:W-:Y:S01]  /*3cd0*/  ISETP.GE.AND P3, PT, R6.reuse, R9, PT ;  /* 0x000000090600720c */ /* 0x040fe20003f66270 */
[----:B------:R-:W-:Y:S01]  /*3ce0*/  HMMA.16816.F32.BF16 R44, R28, R12, R96 ;  /* 0x0000000c1c2c723c */ /* 0x000fe20000041860 */
[----:B------:R-:W-:Y:S01]  /*3cf0*/  ISETP.GE.AND P1, PT, R6, R8, PT ;  /* 0x000000080600720c */ /* 0x000fe20003f26270 */
[----:B-----5:R-:W-:Y:S01]  /*3d00*/  FMUL.FTZ R7, R52, c[0x0][0x2ec] ;  /* 0x0000bb0034077a20 */ /* 0x020fe20000410000 */
[----:B------:R-:W-:-:S02]  /*3d10*/  ISETP.GE.AND P0, PT, R6, R11, PT ;  /* 0x0000000b0600720c */ /* 0x000fc40003f06270 */
[----:B------:R-:W-:Y:S01]  /*3d20*/  ISETP.GE.AND P4, PT, R6, R10, PT ;  /* 0x0000000a0600720c */ /* 0x000fe20003f86270 */
[----:B------:R1:W5:Y:S01]  /*3d30*/  MUFU.TANH R122, R7 ;  /* 0x00000007007a7308 */ /* 0x0003620000002400 */
[----:B------:R-:W-:Y:S01]  /*3d40*/  FMUL.FTZ R6, R54, c[0x0][0x2ec] ;  /* 0x0000bb0036067a20 */ /* 0x000fe20000410000 */
[C---:B------:R-:W-:Y:S01]  /*3d50*/  HMMA.16816.F32.BF16 R48, R36.reuse, R84, R124 ;  /* 0x000000542430723c */ /* 0x040fe2000004187c */
[C---:B------:R-:W-:Y:S02]  /*3d60*/  ISETP.GE.AND P2, PT, R5.reuse, R8, PT ;  /* 0x000000080500720c */ /* 0x040fe40003f46270 */
[C---:B------:R-:W-:Y:S02]  /*3d70*/  ISETP.GE.AND P6, PT, R5.reuse, R11, PT ;  /* 0x0000000b0500720c */ /* 0x040fe40003fc6270 */
[----:B------:R-:W-:Y:S01]  /*3d80*/  ISETP.GE.AND P5, PT, R5, R10, PT ;  /* 0x0000000a0500720c */ /* 0x000fe20003fa6270 */
[----:B------:R3:W3:Y:S01]  /*3d90*/  MUFU.TANH R121, R6 ;  /* 0x0000000600797308 */ /* 0x0006e20000002400 */
[----:B------:R-:W-:Y:S01]  /*3da0*/  IADD3 R5, R3, 0x21, RZ ;  /* 0x0000002103057810 */ /* 0x000fe20007ffe0ff */
[----:B------:R-:W-:Y:S01]  /*3db0*/  HMMA.16816.F32.BF16 R36, R36, R86, R136 ;  /* 0x000000562424723c */ /* 0x000fe20000041888 */
[----:B------:R-:W-:-:S02]  /*3dc0*/  FSEL R76, R183, -INF , !P2 ;  /* 0xff800000b74c7808 */ /* 0x000fc40005000000 */
[----:B------:R-:W-:Y:S02]  /*3dd0*/  ISETP.GE.AND P2, PT, R5, R9, PT ;  /* 0x000000090500720c */ /* 0x000fe40003f46270 */
[----:B------:R-:W-:Y:S01]  /*3de0*/  FSEL R149, R149, -INF , !P1 ;  /* 0xff80000095957808 */ /* 0x000fe20004800000 */
[----:B-1----:R-:W-:Y:S01]  /*3df0*/  FMUL.FTZ R7, R53, c[0x0][0x2ec] ;  /* 0x0000bb0035077a20 */ /* 0x002fe20000410000 */
[----:B------:R-:W-:Y:S01]  /*3e00*/  FSEL R151, R151, -INF , !P0 ;  /* 0xff80000097977808 */ /* 0x000fe20004000000 */
[----:B--2---:R-:W-:Y:S01]  /*3e10*/  HMMA.16816.F32.BF16 R64, R20, R40, R44 ;  /* 0x000000281440723c */ /* 0x004fe2000004182c */
[----:B------:R-:W-:Y:S01]  /*3e20*/  LDSM.16.M88.4 R44, [R217+0x3800] ;  /* 0x00380000d92c783b */ /* 0x000fe20000000200 */
[----:B------:R1:W-:Y:S01]  /*3e30*/  MUFU.TANH R131, R7 ;  /* 0x0000000700837308 */ /* 0x0003e20000002400 */
[----:B------:R-:W-:Y:S02]  /*3e40*/  FSEL R153, R153, -INF , !P4 ;  /* 0xff80000099997808 */ /* 0x000fe40006000000 */
[----:B------:R-:W-:-:S02]  /*3e50*/  FSEL R146, R171, -INF , !P2 ;  /* 0xff800000ab927808 */ /* 0x000fc40005000000 */
[----:B---3--:R-:W-:Y:S02]  /*3e60*/  IADD3 R6, R3, 0x28, RZ ;  /* 0x0000002803067810 */ /* 0x008fe40007ffe0ff */
[----:B------:R-:W-:Y:S02]  /*3e70*/  FSEL R91, R174, -INF , !P6 ;  /* 0xff800000ae5b7808 */ /* 0x000fe40007000000 */
[C---:B------:R-:W-:Y:S02]  /*3e80*/  ISETP.GE.AND P1, PT, R6.reuse, R9, PT ;  /* 0x000000090600720c */ /* 0x040fe40003f26270 */
[C---:B------:R-:W-:Y:S02]  /*3e90*/  ISETP.GE.AND P0, PT, R6.reuse, R8, PT ;  /* 0x000000080600720c */ /* 0x040fe40003f06270 */
[C---:B------:R-:W-:Y:S02]  /*3ea0*/  ISETP.GE.AND P4, PT, R6.reuse, R11, PT ;  /* 0x0000000b0600720c */ /* 0x040fe40003f86270 */
[----:B------:R-:W-:Y:S01]  /*3eb0*/  ISETP.GE.AND P2, PT, R6, R10, PT ;  /* 0x0000000a0600720c */ /* 0x000fe20003f46270 */
[----:B-1----:R-:W-:Y:S01]  /*3ec0*/  FMUL.FTZ R7, R55, c[0x0][0x2ec] ;  /* 0x0000bb0037077a20 */ /* 0x002fe20000410000 */
[----:B------:R-:W-:Y:S01]  /*3ed0*/  FSEL R118, R170, -INF , !P5 ;  /* 0xff800000aa767808 */ /* 0x000fe20006800000 */
[----:B------:R-:W-:Y:S01]  /*3ee0*/  HMMA.16816.F32.BF16 R52, R24, R40, R16 ;  /* 0x000000281834723c */ /* 0x000fe20000041810 */
[----:B------:R-:W1:Y:S01]  /*3ef0*/  LDSM.16.M88.4 R16, [R223+0x3800] ;  /* 0x00380000df10783b */ /* 0x000e620000000200 */
[----:B------:R-:W-:Y:S01]  /*3f00*/  FMUL.FTZ R6, R57, c[0x0][0x2ec] ;  /* 0x0000bb0039067a20 */ /* 0x000fe20000410000 */
[----:B------:R-:W-:Y:S01]  /*3f10*/  FSEL R152, R152, -INF , !P3 ;  /* 0xff80000098987808 */ /* 0x000fe20005800000 */
[----:B------:R2:W-:Y:S01]  /*3f20*/  MUFU.TANH R98, R7 ;  /* 0x0000000700627308 */ /* 0x0005e20000002400 */
[----:B------:R-:W-:Y:S01]  /*3f30*/  ISETP.GE.AND P6, PT, R5, R8, PT ;  /* 0x000000080500720c */ /* 0x000fe20003fc6270 */
[----:B------:R-:W-:-:S04]  /*3f40*/  DEPBAR.LE SB0, 0x0 ;  /* 0x000080000000791a */ /* 0x000fc80000000000 */
[C---:B------:R-:W-:Y:S02]  /*3f50*/  ISETP.GE.AND P5, PT, R5.reuse, R11, PT ;  /* 0x0000000b0500720c */ /* 0x040fe40003fa6270 */
[----:B------:R-:W-:Y:S01]  /*3f60*/  ISETP.GE.AND P3, PT, R5, R10, PT ;  /* 0x0000000a0500720c */ /* 0x000fe20003f66270 */
[----:B------:R3:W-:Y:S01]  /*3f70*/  MUFU.TANH R97, R6 ;  /* 0x0000000600617308 */ /* 0x0007e20000002400 */
[----:B------:R-:W-:Y:S02]  /*3f80*/  IADD3 R5, R3, 0x29, RZ ;  /* 0x0000002903057810 */ /* 0x000fe40007ffe0ff */
[----:B------:R-:W-:Y:S02]  /*3f90*/  FSEL R148, R148, -INF , !P6 ;  /* 0xff80000094947808 */ /* 0x000fe40007000000 */
[----:B------:R-:W-:Y:S01]  /*3fa0*/  FSEL R147, R147, -INF , !P5 ;  /* 0xff80000093937808 */ /* 0x000fe20006800000 */
[----:B--2---:R-:W-:Y:S01]  /*3fb0*/  FMUL.FTZ R7, R56, c[0x0][0x2ec] ;  /* 0x0000bb0038077a20 */ /* 0x004fe20000410000 */
[----:B------:R-:W-:-:S02]  /*3fc0*/  FSEL R150, R150, -INF , !P3 ;  /* 0xff80000096967808 */ /* 0x000fc40005800000 */
[----:B------:R-:W-:Y:S01]  /*3fd0*/  FSEL R144, R144, -INF , !P1 ;  /* 0xff80000090907808 */ /* 0x000fe20004800000 */
[----:B------:R2:W1:Y:S01]  /*3fe0*/  MUFU.TANH R96, R7 ;  /* 0x0000000700607308 */ /* 0x0004620000002400 */
[C---:B------:R-:W-:Y:S02]  /*3ff0*/  ISETP.GE.AND P6, PT, R5.reuse, R9, PT ;  /* 0x000000090500720c */ /* 0x040fe40003fc6270 */
[C---:B------:R-:W-:Y:S01]  /*4000*/  ISETP.GE.AND P5, PT, R5.reuse, R8, PT ;  /* 0x000000080500720c */ /* 0x040fe20003fa6270 */
[----:B---3--:R-:W-:Y:S01]  /*4010*/  FMUL.FTZ R6, R58, c[0x0][0x2ec] ;  /* 0x0000bb003a067a20 */ /* 0x008fe20000410000 */
[C---:B------:R-:W-:Y:S02]  /*4020*/  ISETP.GE.AND P3, PT, R5.reuse, R11, PT ;  /* 0x0000000b0500720c */ /* 0x040fe40003f66270 */
[----:B------:R-:W-:Y:S01]  /*4030*/  ISETP.GE.AND P1, PT, R5, R10, PT ;  /* 0x0000000a0500720c */ /* 0x000fe20003f26270 */
[----:B------:R3:W3:Y:S01]  /*4040*/  MUFU.TANH R74, R6 ;  /* 0x00000006004a7308 */ /* 0x0006e20000002400 */
[----:B------:R-:W-:-:S02]  /*4050*/  IADD3 R5, R3, 0x30, RZ ;  /* 0x0000003003057810 */ /* 0x000fc40007ffe0ff */
[----:B------:R-:W-:Y:S02]  /*4060*/  FSEL R141, R166, -INF , !P0 ;  /* 0xff800000a68d7808 */ /* 0x000fe40004000000 */
[----:B------:R-:W-:Y:S01]  /*4070*/  ISETP.GE.AND P0, PT, R5, R9, PT ;  /* 0x000000090500720c */ /* 0x000fe20003f06270 */
[----:B--2---:R-:W-:Y:S01]  /*4080*/  FMUL.FTZ R7, R52, c[0x0][0x2ec] ;  /* 0x0000bb0034077a20 */ /* 0x004fe20000410000 */
[-C--:B-1----:R-:W-:Y:S01]  /*4090*/  HMMA.16816.F32.BF16 R48, R32, R16.reuse, R48 ;  /* 0x000000102030723c */ /* 0x082fe20000041830 */
[----:B------:R-:W-:Y:S02]  /*40a0*/  FSEL R143, R143, -INF , !P4 ;  /* 0xff8000008f8f7808 */ /* 0x000fe40006000000 */
[----:B------:R1:W-:Y:S01]  /*40b0*/  MUFU.TANH R73, R7 ;  /* 0x0000000700497308 */ /* 0x0003e20000002400 */
[----:B------:R-:W-:Y:S02]  /*40c0*/  FSEL R145, R145, -INF , !P2 ;  /* 0xff80000091917808 */ /* 0x000fe40005000000 */
[----:B------:R-:W-:Y:S01]  /*40d0*/  FSEL R127, R169, -INF , !P6 ;  /* 0xff800000a97f7808 */ /* 0x000fe20007000000 */
[----:B---3--:R-:W-:Y:S01]  /*40e0*/  FMUL.FTZ R6, R59, c[0x0][0x2ec] ;  /* 0x0000bb003b067a20 */ /* 0x008fe20000410000 */
[----:B------:R-:W-:Y:S01]  /*40f0*/  FSEL R124, R167, -INF , !P5 ;  /* 0xff800000a77c7808 */ /* 0x000fe20006800000 */
[----:B------:R-:W-:Y:S01]  /*4100*/  HMMA.16816.F32.BF16 R56, R28, R16, R92 ;  /* 0x000000101c38723c */ /* 0x000fe2000004185c */
[----:B------:R-:W-:Y:S01]  /*4110*/  FSEL R125, R165, -INF , !P3 ;  /* 0xff800000a57d7808 */ /* 0x000fe20005800000 */
[----:B------:R2:W3:Y:S01]  /*4120*/  MUFU.TANH R85, R6 ;  /* 0x0000000600557308 */ /* 0x0004e20000002400 */
[----:B------:R-:W-:-:S02]  /*4130*/  FSEL R142, R142, -INF , !P1 ;  /* 0xff8000008e8e7808 */ /* 0x000fc40004800000 */
[----:B------:R-:W-:Y:S01]  /*4140*/  FSEL R191, R191, -INF , !P0 ;  /* 0xff800000bfbf7808 */ /* 0x000fe20004000000 */
[----:B------:R-:W-:Y:S01]  /*4150*/  BAR.SYNC.DEFER_BLOCKING 0x0 ;  /* 0x0000000000007b1d */ /* 0x000fe20000010000 */
[----:B------:R-:W-:Y:S01]  /*4160*/  ISETP.GE.AND P4, PT, R5, R8, PT ;  /* 0x000000080500720c */ /* 0x000fe20003f86270 */
[----:B-1----:R-:W-:Y:S01]  /*4170*/  FMUL.FTZ R7, R53, c[0x0][0x2ec] ;  /* 0x0000bb0035077a20 */ /* 0x002fe20000410000 */
[C---:B------:R-:W-:Y:S02]  /*4180*/  ISETP.GE.AND P2, PT, R5.reuse, R11, PT ;  /* 0x0000000b0500720c */ /* 0x040fe40003f46270 */
[----:B------:R-:W-:Y:S01]  /*4190*/  ISETP.GE.AND P6, PT, R5, R10, PT ;  /* 0x0000000a0500720c */ /* 0x000fe20003fc6270 */
[----:B------:R1:W-:Y:S01]  /*41a0*/  MUFU.TANH R84, R7 ;  /* 0x0000000700547308 */ /* 0x0003e20000002400 */
[----:B------:R-:W-:Y:S02]  /*41b0*/  IADD3 R5, R3, 0x38, RZ ;  /* 0x0000003803057810 */ /* 0x000fe40007ffe0ff */
[----:B------:R-:W-:-:S02]  /*41c0*/  FSEL R193, R193, -INF , !P4 ;  /* 0xff800000c1c17808 */ /* 0x000fc40006000000 */
[----:B--2---:R-:W-:Y:S02]  /*41d0*/  IADD3 R6, R3, 0x31, RZ ;  /* 0x0000003103067810 */ /* 0x004fe40007ffe0ff */
[-C--:B------:R-:W-:Y:S02]  /*41e0*/  ISETP.GE.AND P4, PT, R5, R9.reuse, PT ;  /* 0x000000090500720c */ /* 0x080fe40003f86270 */
[C---:B------:R-:W-:Y:S02]  /*41f0*/  ISETP.GE.AND P5, PT, R6.reuse, R9, PT ;  /* 0x000000090600720c */ /* 0x040fe40003fa6270 */
[C---:B------:R-:W-:Y:S01]  /*4200*/  ISETP.GE.AND P3, PT, R6.reuse, R8, PT ;  /* 0x000000080600720c */ /* 0x040fe20003f66270 */
[-C--:B------:R-:W-:Y:S01]  /*4210*/  HMMA.16816.F32.BF16 R56, R20, R44.reuse, R56 ;  /* 0x0000002c1438723c */ /* 0x080fe20000041838 */
[C---:B------:R-:W-:Y:S02]  /*4220*/  ISETP.GE.AND P1, PT, R6.reuse, R11, PT ;  /* 0x0000000b0600720c */ /* 0x040fe40003f26270 */
[----:B------:R-:W-:Y:S01]  /*4230*/  ISETP.GE.AND P0, PT, R6, R10, PT ;  /* 0x0000000a0600720c */ /* 0x000fe20003f06270 */
[----:B------:R-:W-:Y:S01]  /*4240*/  FMUL.FTZ R6, R54, c[0x0][0x2ec] ;  /* 0x0000bb0036067a20 */ /* 0x000fe20000410000 */
[----:B------:R-:W-:Y:S01]  /*4250*/  FSEL R182, R182, -INF , !P3 ;  /* 0xff800000b6b67808 */ /* 0x000fe20005800000 */
[----:B-1----:R-:W-:Y:S01]  /*4260*/  FMUL.FTZ R7, R55, c[0x0][0x2ec] ;  /* 0x0000bb0037077a20 */ /* 0x002fe20000410000 */
[----:B------:R-:W-:Y:S01]  /*4270*/  FSEL R184, R184, -INF , !P1 ;  /* 0xff800000b8b87808 */ /* 0x000fe20004800000 */
[----:B------:R-:W-:Y:S01]  /*4280*/  HMMA.16816.F32.BF16 R52, R24, R44, R48 ;  /* 0x0000002c1834723c */ /* 0x000fe20000041830 */
[----:B------:R1:W2:Y:S01]  /*4290*/  MUFU.TANH R70, R6 ;  /* 0x0000000600467308 */ /* 0x0002a20000002400 */
[----:B------:R-:W-:-:S02]  /*42a0*/  FSEL R190, R190, -INF , !P0 ;  /* 0xff800000bebe7808 */ /* 0x000fc40004000000 */
[----:B------:R-:W-:Y:S02]  /*42b0*/  FSEL R178, R178, -INF , !P4 ;  /* 0xff800000b2b27808 */ /* 0x000fe40006000000 */
[----:B------:R-:W-:Y:S02]  /*42c0*/  FSEL R192, R192, -INF , !P2 ;  /* 0xff800000c0c07808 */ /* 0x000fe40005000000 */
[-C--:B------:R-:W-:Y:S01]  /*42d0*/  HMMA.16816.F32.BF16 R48, R28, R14.reuse, R100 ;  /* 0x0000000e1c30723c */ /* 0x080fe20000041864 */
[----:B------:R-:W-:Y:S01]  /*42e0*/  FSEL R196, R196, -INF , !P6 ;  /* 0xff800000c4c47808 */ /* 0x000fe20007000000 */
[----:B------:R2:W-:Y:S01]  /*42f0*/  MUFU.TANH R72, R7 ;  /* 0x0000000700487308 */ /* 0x0005e20000002400 */
[----:B------:R-:W-:Y:S02]  /*4300*/  FSEL R189, R189, -INF , !P5 ;  /* 0xff800000bdbd7808 */ /* 0x000fe40006800000 */
[C---:B------:R-:W-:Y:S02]  /*4310*/  ISETP.GE.AND P2, PT, R5.reuse, R8, PT ;  /* 0x000000080500720c */ /* 0x040fe40003f46270 */
[----:B------:R-:W-:Y:S01]  /*4320*/  ISETP.GE.AND P6, PT, R5, R11, PT ;  /* 0x0000000b0500720c */ /* 0x000fe20003fc6270 */
[----:B------:R-:W-:Y:S01]  /*4330*/  HMMA.16816.F32.BF16 R12, R32, R14, R60 ;  /* 0x0000000e200c723c */ /* 0x000fe2000004183c */
[----:B-1----:R-:W-:-:S02]  /*4340*/  IADD3 R6, R3, 0x39, RZ ;  /* 0x0000003903067810 */ /* 0x002fc40007ffe0ff */
[----:B------:R-:W-:Y:S02]  /*4350*/  ISETP.GE.AND P5, PT, R5, R10, PT ;  /* 0x0000000a0500720c */ /* 0x000fe40003fa6270 */
[C---:B------:R-:W-:Y:S02]  /*4360*/  ISETP.GE.AND P3, PT, R6.reuse, R9, PT ;  /* 0x000000090600720c */ /* 0x040fe40003f66270 */
[C---:B------:R-:W-:Y:S01]  /*4370*/  ISETP.GE.AND P1, PT, R6.reuse, R8, PT ;  /* 0x000000080600720c */ /* 0x040fe20003f26270 */
[----:B------:R-:W-:Y:S01]  /*4380*/  HMMA.16816.F32.BF16 R28, R28, R18, R104 ;  /* 0x000000121c1c723c */ /* 0x000fe20000041868 */
[----:B------:R-:W-:Y:S01]  /*4390*/  ISETP.GE.AND P0, PT, R6, R11, PT ;  /* 0x0000000b0600720c */ /* 0x000fe20003f06270 */
[----:B--2---:R-:W-:Y:S01]  /*43a0*/  FMUL.FTZ R7, R64, c[0x0][0x2ec] ;  /* 0x0000bb0040077a20 */ /* 0x004fe20000410000 */
[----:B------:R-:W-:Y:S01]  /*43b0*/  ISETP.GE.AND P4, PT, R6, R10, PT ;  /* 0x0000000a0600720c */ /* 0x000fe20003f86270 */
[----:B------:R-:W-:Y:S01]  /*43c0*/  FMUL.FTZ R6, R65, c[0x0][0x2ec] ;  /* 0x0000bb0041067a20 */ /* 0x000fe20000410000 */
[----:B------:R-:W-:Y:S01]  /*43d0*/  IADD3 R5, R3, 0x40, RZ ;  /* 0x0000004003057810 */ /* 0x000fe20007ffe0ff */
[----:B------:R1:W2:Y:S01]  /*43e0*/  MUFU.TANH R68, R7 ;  /* 0x0000000700447308 */ /* 0x0002a20000002400 */
[----:B------:R-:W-:Y:S01]  /*43f0*/  FSEL R181, R181, -INF , !P2 ;  /* 0xff800000b5b57808 */ /* 0x000fe20005000000 */
[----:B------:R-:W-:Y:S01]  /*4400*/  HMMA.16816.F32.BF16 R48, R20, R42, R48 ;  /* 0x0000002a1430723c */ /* 0x000fe20000041830 */
[----:B------:R-:W-:-:S02]  /*4410*/  FSEL R180, R180, -INF , !P6 ;  /* 0xff800000b4b47808 */ /* 0x000fc40007000000 */
[----:B------:R-:W-:Y:S02]  /*4420*/  FSEL R186, R186, -INF , !P5 ;  /* 0xff800000baba7808 */ /* 0x000fe40006800000 */
[----:B------:R-:W-:Y:S01]  /*4430*/  FSEL R172, R172, -INF , !P3 ;  /* 0xff800000acac7808 */ /* 0x000fe20005800000 */
[----:B------:R2:W-:Y:S01]  /*4440*/  MUFU.TANH R69, R6 ;  /* 0x0000000600457308 */ /* 0x0005e20000002400 */
[C---:B------:R-:W-:Y:S01]  /*4450*/  ISETP.GE.AND P2, PT, R5.reuse, R9, PT ;  /* 0x000000090500720c */ /* 0x040fe20003f46270 */
[----:B------:R-:W-:Y:S01]  /*4460*/  HMMA.16816.F32.BF16 R40, R24, R42, R12 ;  /* 0x0000002a1828723c */ /* 0x000fe2000004180c */
[C---:B------:R-:W-:Y:S02]  /*4470*/  ISETP.GE.AND P6, PT, R5.reuse, R8, PT ;  /* 0x000000080500720c */ /* 0x040fe40003fc6270 */
[C---:B------:R-:W-:Y:S02]  /*4480*/  ISETP.GE.AND P5, PT, R5.reuse, R11, PT ;  /* 0x0000000b0500720c */ /* 0x040fe40003fa6270 */
[----:B------:R-:W-:Y:S01]  /*4490*/  ISETP.GE.AND P3, PT, R5, R10, PT ;  /* 0x0000000a0500720c */ /* 0x000fe20003f66270 */
[----:B-1----:R-:W-:Y:S01]  /*44a0*/  FMUL.FTZ R7, R52, c[0x0][0x2ec] ;  /* 0x0000bb0034077a20 */ /* 0x002fe20000410000 */
[----:B------:R-:W-:Y:S01]  /*44b0*/  IADD3 R5, R3, 0x41, RZ ;  /* 0x0000004103057810 */ /* 0x000fe20007ffe0ff */
[----:B------:R-:W-:Y:S01]  /*44c0*/  HMMA.16816.F32.BF16 R32, R32, R18, R36 ;  /* 0x000000122020723c */ /* 0x000fe20000041824 */
[----:B------:R-:W-:Y:S01]  /*44d0*/  FSEL R135, R164, -INF , !P1 ;  /* 0xff800000a4877808 */ /* 0x000fe20004800000 */
[----:B------:R1:W-:Y:S01]  /*44e0*/  MUFU.TANH R65, R7 ;  /* 0x0000000700417308 */ /* 0x0003e20000002400 */
[----:B------:R-:W-:-:S02]  /*44f0*/  ISETP.GE.AND P1, PT, R5, R9, PT ;  /* 0x000000090500720c */ /* 0x000fc40003f26270 */
[----:B------:R-:W-:Y:S01]  /*4500*/  FSEL R233, R233, -INF , !P6 ;  /* 0xff800000e9e97808 */ /* 0x000fe20007000000 */
[----:B--2---:R-:W-:Y:S01]  /*4510*/  FMUL.FTZ R6, R66, c[0x0][0x2ec] ;  /* 0x0000bb0042067a20 */ /* 0x004fe20000410000 */
[----:B------:R-:W-:Y:S01]  /*4520*/  FSEL R239, R239, -INF , !P5 ;  /* 0xff800000efef7808 */ /* 0x000fe20006800000 */
[----:B------:R-:W-:Y:S01]  /*4530*/  FMUL.FTZ R50, R50, c[0x0][0x2ec] ;  /* 0x0000bb0032327a20 */ /* 0x000fe20000410000 */
[----:B------:R-:W-:Y:S01]  /*4540*/  FSEL R242, R242, -INF , !P3 ;  /* 0xff800000f2f27808 */ /* 0x000fe20005800000 */
[----:B------:R2:W2:Y:S01]  /*4550*/  MUFU.TANH R64, R6 ;  /* 0x0000000600407308 */ /* 0x0004a20000002400 */
[----:B------:R-:W-:Y:S01]  /*4560*/  FSEL R211, R211, -INF , !P1 ;  /* 0xff800000d3d37808 */ /* 0x000fe20004800000 */
[-C--:B------:R-:W-:Y:S01]  /*4570*/  HMMA.16816.F32.BF16 R20, R20, R46.reuse, R28 ;  /* 0x0000002e1414723c */ /* 0x080fe2000004181c */
[----:B------:R-:W-:Y:S02]  /*4580*/  FSEL R168, R168, -INF , !P0 ;  /* 0xff800000a8a87808 */ /* 0x000fe40004000000 */
[----:B------:R-:W-:Y:S01]  /*4590*/  FSEL R177, R177, -INF , !P4 ;  /* 0xff800000b1b17808 */ /* 0x000fe20006000000 */
[----:B------:R-:W-:Y:S01]  /*45a0*/  FMUL.FTZ R40, R40, c[0x0][0x2ec] ;  /* 0x0000bb0028287a20 */ /* 0x000fe20000410000 */
[----:B------:R-:W-:Y:S01]  /*45b0*/  FSEL R236, R236, -INF , !P2 ;  /* 0xff800000ecec7808 */ /* 0x000fe20005000000 */
[----:B-1----:R-:W-:Y:S01]  /*45c0*/  FMUL.FTZ R7, R53, c[0x0][0x2ec] ;  /* 0x0000bb0035077a20 */ /* 0x002fe20000410000 */
[----:B------:R-:W-:Y:S01]  /*45d0*/  ISETP.GE.AND P0, PT, R5, R8, PT ;  /* 0x000000080500720c */ /* 0x000fe20003f06270 */
[----:B------:R-:W-:Y:S01]  /*45e0*/  FMUL.FTZ R41, R41, c[0x0][0x2ec] ;  /* 0x0000bb0029297a20 */ /* 0x000fe20000410000 */
[C---:B------:R-:W-:Y:S01]  /*45f0*/  ISETP.GE.AND P4, PT, R5.reuse, R11, PT ;  /* 0x0000000b0500720c */ /* 0x040fe20003f86270 */
[----:B------:R-:W-:Y:S01]  /*4600*/  FMUL.FTZ R42, R42, c[0x0][0x2ec] ;  /* 0x0000bb002a2a7a20 */ /* 0x000fe20000410000 */
[----:B------:R-:W-:Y:S01]  /*4610*/  ISETP.GE.AND P2, PT, R5, R10, PT ;  /* 0x0000000a0500720c */ /* 0x000fe20003f46270 */
[----:B------:R-:W-:Y:S01]  /*4620*/  FMUL.FTZ R12, R43, c[0x0][0x2ec] ;  /* 0x0000bb002b0c7a20 */ /* 0x000fe20000410000 */
[----:B------:R-:W-:Y:S01]  /*4630*/  IADD3 R5, R3, 0x49, RZ ;  /* 0x0000004903057810 */ /* 0x000fe20007ffe0ff */
[----:B--2---:R-:W-:Y:S01]  /*4640*/  FMUL.FTZ R6, R67, c[0x0][0x2ec] ;  /* 0x0000bb0043067a20 */ /* 0x004fe20000410000 */
[----:B------:R-:W-:Y:S01]  /*4650*/  FSEL R232, R232, -INF , !P0 ;  /* 0xff800000e8e87808 */ /* 0x000fe20004000000 */
[----:B------:R1:W-:Y:S01]  /*4660*/  MUFU.TANH R53, R7 ;  /* 0x0000000700357308 */ /* 0x0003e20000002400 */
[----:B------:R-:W-:Y:S01]  /*4670*/  FSEL R238, R238, -INF , !P4 ;  /* 0xff800000eeee7808 */ /* 0x000fe20006000000 */
[----:B------:R-:W-:Y:S01]  /*4680*/  HMMA.16816.F32.BF16 R24, R24, R46, R32 ;  /* 0x0000002e1818723c */ /* 0x000fe20000041820 */
[----:B------:R-:W-:-:S02]  /*4690*/  FSEL R243, R243, -INF , !P2 ;  /* 0xff800000f3f37808 */ /* 0x000fc40005000000 */
[C---:B------:R-:W-:Y:S02]  /*46a0*/  ISETP.GE.AND P0, PT, R5.reuse, R9, PT ;  /* 0x000000090500720c */ /* 0x040fe40003f06270 */
[C---:B------:R-:W-:Y:S01]  /*46b0*/  ISETP.GE.AND P4, PT, R5.reuse, R8, PT ;  /* 0x000000080500720c */ /* 0x040fe20003f86270 */
[----:B------:R2:W2:Y:S01]  /*46c0*/  MUFU.TANH R66, R6 ;  /* 0x0000000600427308 */ /* 0x0004a20000002400 */
[----:B------:R-:W-:Y:S01]  /*46d0*/  ISETP.GE.AND P2, PT, R5, R11, PT ;  /* 0x0000000b0500720c */ /* 0x000fe20003f46270 */
[----:B------:R-:W-:Y:S01]  /*46e0*/  FMUL.FTZ R20, R20, c[0x0][0x2ec] ;  /* 0x0000bb0014147a20 */ /* 0x000fe20000410000 */
[----:B------:R-:W-:Y:S01]  /*46f0*/  FSEL R205, R205, -INF , !P0 ;  /* 0xff800000cdcd7808 */ /* 0x000fe20004000000 */
[----:B------:R-:W-:Y:S01]  /*4700*/  FMUL.FTZ R21, R21, c[0x0][0x2ec] ;  /* 0x0000bb0015157a20 */ /* 0x000fe20000410000 */
[----:B------:R-:W-:Y:S01]  /*4710*/  FSEL R206, R206, -INF , !P4 ;  /* 0xff800000cece7808 */ /* 0x000fe20006000000 */
[----:B------:R-:W-:Y:S01]  /*4720*/  FMUL.FTZ R23, R23, c[0x0][0x2ec] ;  /* 0x0000bb0017177a20 */ /* 0x000fe20000410000 */
[----:B------:R-:W-:Y:S01]  /*4730*/  FSEL R234, R163, -INF , !P2 ;  /* 0xff800000a3ea7808 */ /* 0x000fe20005000000 */
[----:B------:R-:W3:Y:S01]  /*4740*/  MUFU.TANH R40, R40 ;  /* 0x0000002800287308 */ /* 0x000ee20000002400 */
[----:B-1----:R-:W-:Y:S01]  /*4750*/  FMUL.FTZ R7, R55, c[0x0][0x2ec] ;  /* 0x0000bb0037077a20 */ /* 0x002fe20000410000 */
[----:B--2---:R-:W-:-:S06]  /*4760*/  IADD3 R6, R3, 0x48, RZ ;  /* 0x0000004803067810 */ /* 0x004fcc0007ffe0ff */
[----:B------:R1:W-:Y:S02]  /*4770*/  MUFU.TANH R45, R7 ;  /* 0x00000007002d7308 */ /* 0x0003e40000002400 */
[----:B------:R-:W-:Y:S01]  /*4780*/  FMUL.FTZ R24, R24, c[0x0][0x2ec] ;  /* 0x0000bb0018187a20 */ /* 0x000fe20000410000 */
[----:B------:R-:W-:Y:S01]  /*4790*/  ISETP.GE.AND P6, PT, R6, R9, PT ;  /* 0x000000090600720c */ /* 0x000fe20003fc6270 */
[----:B------:R-:W-:Y:S01]  /*47a0*/  FMUL.FTZ R26, R26, c[0x0][0x2ec] ;  /* 0x0000bb001a1a7a20 */ /* 0x000fe20000410000 */
[C---:B------:R-:W-:Y:S01]  /*47b0*/  ISETP.GE.AND P5, PT, R6.reuse, R8, PT ;  /* 0x000000080600720c */ /* 0x040fe20003fa6270 */
[----:B------:R-:W-:Y:S01]  /*47c0*/  FMUL.FTZ R25, R25, c[0x0][0x2ec] ;  /* 0x0000bb0019197a20 */ /* 0x000fe20000410000 */
[C---:B------:R-:W-:Y:S01]  /*47d0*/  ISETP.GE.AND P3, PT, R6.reuse, R11, PT ;  /* 0x0000000b0600720c */ /* 0x040fe20003f66270 */
[----:B------:R-:W-:Y:S01]  /*47e0*/  MUFU.TANH R50, R50 ;  /* 0x0000003200327308 */ /* 0x000fe20000002400 */
[----:B------:R-:W-:Y:S01]  /*47f0*/  ISETP.GE.AND P1, PT, R6, R10, PT ;  /* 0x0000000a0600720c */ /* 0x000fe20003f26270 */
[----:B------:R-:W-:Y:S01]  /*4800*/  FMUL.FTZ R6, R54, c[0x0][0x2ec] ;  /* 0x0000bb0036067a20 */ /* 0x000fe20000410000 */
[----:B------:R-:W-:Y:S01]  /*4810*/  FSEL R209, R209, -INF , !P6 ;  /* 0xff800000d1d17808 */ /* 0x000fe20007000000 */
[----:B------:R-:W-:Y:S01]  /*4820*/  FMUL.FTZ R27, R27, c[0x0][0x2ec] ;  /* 0x0000bb001b1b7a20 */ /* 0x000fe20000410000 */
[----:B------:R-:W-:-:S02]  /*4830*/  FSEL R208, R208, -INF , !P5 ;  /* 0xff800000d0d07808 */ /* 0x000fc40006800000 */
[----:B------:R-:W-:Y:S01]  /*4840*/  ISETP.GE.AND P6, PT, R5, R10, PT ;  /* 0x0000000a0500720c */ /* 0x000fe20003fc6270 */
[----:B------:R2:W-:Y:S01]  /*4850*/  MUFU.TANH R52, R6 ;  /* 0x0000000600347308 */ /* 0x0005e20000002400 */
[----:B------:R-:W-:Y:S01]  /*4860*/  IADD3 R5, R3, 0x51, RZ ;  /* 0x0000005103057810 */ /* 0x000fe20007ffe0ff */
[----:B-1----:R-:W-:Y:S01]  /*4870*/  FMUL.FTZ R7, R56, c[0x0][0x2ec] ;  /* 0x0000bb0038077a20 */ /* 0x002fe20000410000 */
[----:B------:R-:W-:Y:S02]  /*4880*/  FSEL R237, R162, -INF , !P3 ;  /* 0xff800000a2ed7808 */ /* 0x000fe40005800000 */
[----:B------:R-:W-:Y:S02]  /*4890*/  FSEL R241, R161, -INF , !P1 ;  /* 0xff800000a1f17808 */ /* 0x000fe40004800000 */
[----:B------:R-:W-:Y:S01]  /*48a0*/  FSEL R240, R160, -INF , !P6 ;  /* 0xff800000a0f07808 */ /* 0x000fe20007000000 */
[----:B------:R-:W-:Y:S01]  /*48b0*/  MUFU.TANH R41, R41 ;  /* 0x0000002900297308 */ /* 0x000fe20000002400 */
[----:B------:R-:W-:-:S02]  /*48c0*/  ISETP.GE.AND P4, PT, R5, R9, PT ;  /* 0x000000090500720c */ /* 0x000fc40003f86270 */
[C---:B------:R-:W-:Y:S02]  /*48d0*/  ISETP.GE.AND P2, PT, R5.reuse, R8, PT ;  /* 0x000000080500720c */ /* 0x040fe40003f46270 */
[----:B------:R-:W-:Y:S02]  /*48e0*/  ISETP.GE.AND P6, PT, R5, R11, PT ;  /* 0x0000000b0500720c */ /* 0x000fe40003fc6270 */
[----:B----4-:R-:W-:Y:S01]  /*48f0*/  FSEL R137, R159, -INF , !P4 ;  /* 0xff8000009f897808 */ /* 0x010fe20006000000 */
[----:B------:R-:W1:Y:S01]  /*4900*/  MUFU.TANH R42, R42 ;  /* 0x0000002a002a7308 */ /* 0x000e620000002400 */
[----:B--2---:R-:W-:Y:S02]  /*4910*/  IADD3 R6, R3, 0x50, RZ ;  /* 0x0000005003067810 */ /* 0x004fe40007ffe0ff */
[----:B------:R-:W-:Y:S02]  /*4920*/  FSEL R200, R156, -INF , !P2 ;  /* 0xff8000009cc87808 */ /* 0x000fe40005000000 */
[----:B------:R-:W-:-:S02]  /*4930*/  ISETP.GE.AND P5, PT, R6, R9, PT ;  /* 0x000000090600720c */ /* 0x000fc40003fa6270 */
[----:B------:R-:W-:Y:S01]  /*4940*/  ISETP.GE.AND P3, PT, R6, R8, PT ;  /* 0x000000080600720c */ /* 0x000fe20003f66270 */
[----:B------:R-:W-:Y:S01]  /*4950*/  MUFU.TANH R12, R12 ;  /* 0x0000000c000c7308 */ /* 0x000fe20000002400 */
[----:B------:R-:W-:Y:S02]  /*4960*/  FSEL R202, R158, -INF , !P5 ;  /* 0xff8000009eca7808 */ /* 0x000fe40006800000 */
[C---:B------:R-:W-:Y:S02]  /*4970*/  ISETP.GE.AND P1, PT, R6.reuse, R11, PT ;  /* 0x0000000b0600720c */ /* 0x040fe40003f26270 */
[-C--:B------:R-:W-:Y:S01]  /*4980*/  ISETP.GE.AND P0, PT, R6, R10.reuse, PT ;  /* 0x0000000a0600720c */ /* 0x080fe20003f06270 */
[----:B------:R-:W-:Y:S01]  /*4990*/  FMUL.FTZ R6, R57, c[0x0][0x2ec] ;  /* 0x0000bb0039067a20 */ /* 0x000fe20000410000 */
[----:B------:R-:W-:Y:S01]  /*49a0*/  ISETP.GE.AND P5, PT, R5, R10, PT ;  /* 0x0000000a0500720c */ /* 0x000fe20003fa6270 */
[----:B------:R2:W-:Y:S01]  /*49b0*/  MUFU.TANH R44, R7 ;  /* 0x00000007002c7308 */ /* 0x0005e20000002400 */
[----:B------:R-:W-:-:S02]  /*49c0*/  IADD3 R5, R3, 0x58, RZ ;  /* 0x0000005803057810 */ /* 0x000fc40007ffe0ff */
[----:B------:R-:W-:Y:S02]  /*49d0*/  FSEL R201, R157, -INF , !P3 ;  /* 0xff8000009dc97808 */ /* 0x000fe40005800000 */
[----:B------:R-:W-:Y:S02]  /*49e0*/  FSEL R207, R154, -INF , !P1 ;  /* 0xff8000009acf7808 */ /* 0x000fe40004800000 */
[----:B------:R-:W-:Y:S01]  /*49f0*/  FSEL R235, R123, -INF , !P0 ;  /* 0xff8000007beb7808 */ /* 0x000fe20004000000 */
[----:B------:R4:W-:Y:S01]  /*4a00*/  MUFU.TANH R17, R6 ;  /* 0x0000000600117308 */ /* 0x0009e20000002400 */
[C---:B------:R-:W-:Y:S02]  /*4a10*/  ISETP.GE.AND P3, PT, R5.reuse, R9, PT ;  /* 0x000000090500720c */ /* 0x040fe40003f66270 */
[C---:B------:R-:W-:Y:S02]  /*4a20*/  ISETP.GE.AND P1, PT, R5.reuse, R8, PT ;  /* 0x000000080500720c */ /* 0x040fe40003f26270 */
[----:B------:R-:W-:-:S02]  /*4a30*/  ISETP.GE.AND P0, PT, R5, R11, PT ;  /* 0x0000000b0500720c */ /* 0x000fc40003f06270 */
[----:B------:R-:W-:Y:S01]  /*4a40*/  ISETP.GE.AND P4, PT, R5, R10, PT ;  /* 0x0000000a0500720c */ /* 0x000fe20003f86270 */
[----:B--2---:R-:W-:Y:S01]  /*4a50*/  FMUL.FTZ R7, R59, c[0x0][0x2ec] ;  /* 0x0000bb003b077a20 */ /* 0x004fe20000410000 */
[----:B------:R-:W-:Y:S01]  /*4a60*/  IADD3 R5, R3, 0x59, RZ ;  /* 0x0000005903057810 */ /* 0x000fe20007ffe0ff */
[----:B------:R-:W-:Y:S01]  /*4a70*/  MUFU.TANH R24, R24 ;  /* 0x0000001800187308 */ /* 0x000fe20000002400 */
[----:B------:R-:W-:Y:S02]  /*4a80*/  FSEL R203, R155, -INF , !P6 ;  /* 0xff8000009bcb7808 */ /* 0x000fe40007000000 */
[----:B------:R-:W-:Y:S02]  /*4a90*/  FSEL R210, R140, -INF , !P5 ;  /* 0xff8000008cd27808 */ /* 0x000fe40006800000 */
[----:B-----5:R-:W-:Y:S01]  /*4aa0*/  FSEL R136, R122, -INF , !P3 ;  /* 0xff8000007a887808 */ /* 0x020fe20005800000 */
[----:B----4-:R-:W-:Y:S01]  /*4ab0*/  FMUL.FTZ R6, R58, c[0x0][0x2ec] ;  /* 0x0000bb003a067a20 */ /* 0x010fe20000410000 */
[C---:B------:R-:W-:Y:S01]  /*4ac0*/  ISETP.GE.AND P2, PT, R5.reuse, R9, PT ;  /* 0x000000090500720c */ /* 0x040fe20003f46270 */
[----:B------:R2:W-:Y:S01]  /*4ad0*/  MUFU.TANH R15, R7 ;  /* 0x00000007000f7308 */ /* 0x0005e20000002400 */
[----:B------:R-:W-:-:S02]  /*4ae0*/  ISETP.GE.AND P6, PT, R5, R8, PT ;  /* 0x000000080500720c */ /* 0x000fc40003fc6270 */
[C---:B------:R-:W-:Y:S02]  /*4af0*/  ISETP.GE.AND P5, PT, R5.reuse, R11, PT ;  /* 0x0000000b0500720c */ /* 0x040fe40003fa6270 */
[----:B------:R-:W-:Y:S02]  /*4b00*/  ISETP.GE.AND P3, PT, R5, R10, PT ;  /* 0x0000000a0500720c */ /* 0x000fe40003f66270 */
[----:B------:R-:W-:Y:S01]  /*4b10*/  IADD3 R5, R3, 0x60, RZ ;  /* 0x0000006003057810 */ /* 0x000fe20007ffe0ff */
[----:B------:R4:W-:Y:S01]  /*4b20*/  MUFU.TANH R16, R6 ;  /* 0x0000000600107308 */ /* 0x0009e20000002400 */
[----:B------:R-:W-:Y:S02]  /*4b30*/  FSEL R197, R121, -INF , !P1 ;  /* 0xff80000079c57808 */ /* 0x000fe40004800000 */
[----:B------:R-:W-:Y:S02]  /*4b40*/  FSEL R198, R96, -INF , !P0 ;  /* 0xff80000060c67808 */ /* 0x000fe40004000000 */
[----:B------:R-:W-:-:S02]  /*4b50*/  FSEL R204, R74, -INF , !P4 ;  /* 0xff8000004acc7808 */ /* 0x000fc40006000000 */
[----:B------:R-:W-:Y:S01]  /*4b60*/  FSEL R188, R131, -INF , !P2 ;  /* 0xff80000083bc7808 */ /* 0x000fe20005000000 */
[----:B--2---:R-:W-:Y:S01]  /*4b70*/  FMUL.FTZ R7, R51, c[0x0][0x2ec] ;  /* 0x0000bb0033077a20 */ /* 0x004fe20000410000 */
[C---:B------:R-:W-:Y:S01]  /*4b80*/  ISETP.GE.AND P1, PT, R5.reuse, R9, PT ;  /* 0x000000090500720c */ /* 0x040fe20003f26270 */
[----:B------:R-:W-:Y:S01]  /*4b90*/  MUFU.TANH R20, R20 ;  /* 0x0000001400147308 */ /* 0x000fe20000002400 */
[C---:B------:R-:W-:Y:S02]  /*4ba0*/  ISETP.GE.AND P0, PT, R5.reuse, R8, PT ;  /* 0x000000080500720c */ /* 0x040fe40003f06270 */
[C---:B------:R-:W-:Y:S02]  /*4bb0*/  ISETP.GE.AND P4, PT, R5.reuse, R11, PT ;  /* 0x0000000b0500720c */ /* 0x040fe40003f86270 */
[----:B------:R-:W-:Y:S01]  /*4bc0*/  ISETP.GE.AND P2, PT, R5, R10, PT ;  /* 0x0000000a0500720c */ /* 0x000fe20003f46270 */
[----:B----4-:R-:W-:Y:S01]  /*4bd0*/  FMUL.FTZ R6, R48, c[0x0][0x2ec] ;  /* 0x0000bb0030067a20 */ /* 0x010fe20000410000 */
[----:B------:R-:W-:Y:S01]  /*4be0*/  IADD3 R5, R3, 0x61, RZ ;  /* 0x0000006103057810 */ /* 0x000fe20007ffe0ff */
[----:B------:R-:W-:Y:S01]  /*4bf0*/  MUFU.TANH R7, R7 ;  /* 0x0000000700077308 */ /* 0x000fe20000002400 */
[----:B------:R-:W-:-:S02]  /*4c00*/  FSEL R187, R98, -INF , !P6 ;  /* 0xff80000062bb7808 */ /* 0x000fc40007000000 */
[----:B------:R-:W-:Y:S02]  /*4c10*/  FSEL R194, R97, -INF , !P5 ;  /* 0xff80000061c27808 */ /* 0x000fe40006800000 */
[----:B---3--:R-:W-:Y:S02]  /*4c20*/  FSEL R199, R85, -INF , !P3 ;  /* 0xff80000055c77808 */ /* 0x008fe40005800000 */
[----:B------:R-:W-:Y:S01]  /*4c30*/  FSEL R170, R73, -INF , !P1 ;  /* 0xff80000049aa7808 */ /* 0x000fe20004800000 */
[----:B------:R2:W3:Y:S01]  /*4c40*/  MUFU.TANH R14, R6 ;  /* 0x00000006000e7308 */ /* 0x0004e20000002400 */
[C---:B------:R-:W-:Y:S02]  /*4c50*/  ISETP.GE.AND P6, PT, R5.reuse, R9, PT ;  /* 0x000000090500720c */ /* 0x040fe40003fc6270 */
[C---:B------:R-:W-:Y:S02]  /*4c60*/  ISETP.GE.AND P5, PT, R5.reuse, R8, PT ;  /* 0x000000080500720c */ /* 0x040fe40003fa6270 */
[----:B------:R-:W-:-:S02]  /*4c70*/  ISETP.GE.AND P3, PT, R5, R11, PT ;  /* 0x0000000b0500720c */ /* 0x000fc40003f66270 */
[----:B------:R-:W-:Y:S01]  /*4c80*/  ISETP.GE.AND P1, PT, R5, R10, PT ;  /* 0x0000000a0500720c */ /* 0x000fe20003f26270 */
[----:B------:R-:W-:Y:S01]  /*4c90*/  MUFU.TANH R26, R26 ;  /* 0x0000001a001a7308 */ /* 0x000fe20000002400 */
[----:B------:R-:W-:Y:S02]  /*4ca0*/  IADD3 R5, R3, 0x68, RZ ;  /* 0x0000006803057810 */ /* 0x000fe40007ffe0ff */
[----:B------:R-:W-:Y:S02]  /*4cb0*/  FSEL R175, R70, -INF , !P0 ;  /* 0xff80000046af7808 */ /* 0x000fe40004000000 */
[----:B------:R-:W-:Y:S02]  /*4cc0*/  ISETP.GE.AND P0, PT, R5, R9, PT ;  /* 0x000000090500720c */ /* 0x000fe40003f06270 */
[----:B------:R-:W-:Y:S01]  /*4cd0*/  FSEL R183, R68, -INF , !P4 ;  /* 0xff80000044b77808 */ /* 0x000fe20006000000 */
[----:B--2---:R-:W-:Y:S01]  /*4ce0*/  FMUL.FTZ R6, R49, c[0x0][0x2ec] ;  /* 0x0000bb0031067a20 */ /* 0x004fe20000410000 */
[----:B------:R-:W-:Y:S01]  /*4cf0*/  FSEL R195, R64, -INF , !P2 ;  /* 0xff80000040c37808 */ /* 0x000fe20005000000 */
[----:B------:R-:W-:Y:S01]  /*4d00*/  MUFU.TANH R21, R21 ;  /* 0x0000001500157308 */ /* 0x000fe20000002400 */
[----:B------:R-:W-:-:S02]  /*4d10*/  FSEL R163, R84, -INF , !P6 ;  /* 0xff80000054a37808 */ /* 0x000fc40007000000 */
[----:B------:R-:W-:Y:S02]  /*4d20*/  FSEL R169, R72, -INF , !P5 ;  /* 0xff80000048a97808 */ /* 0x000fe40006800000 */
[----:B------:R-:W-:Y:S02]  /*4d30*/  FSEL R174, R69, -INF , !P3 ;  /* 0xff80000045ae7808 */ /* 0x000fe40005800000 */
[----:B------:R-:W-:Y:S01]  /*4d40*/  FSEL R185, R66, -INF , !P1 ;  /* 0xff80000042b97808 */ /* 0x000fe20004800000 */
[----:B------:R2:W4:Y:S01]  /*4d50*/  MUFU.TANH R13, R6 ;  /* 0x00000006000d7308 */ /* 0x0005220000002400 */
[----:B------:R-:W-:Y:S02]  /*4d60*/  FSEL R159, R40, -INF , !P0 ;  /* 0xff800000289f7808 */ /* 0x000fe40004000000 */
[C---:B------:R-:W-:Y:S02]  /*4d70*/  ISETP.GE.AND P4, PT, R5.reuse, R8, PT ;  /* 0x000000080500720c */ /* 0x040fe40003f86270 */
[----:B------:R-:W-:-:S02]  /*4d80*/  ISETP.GE.AND P2, PT, R5, R11, PT ;  /* 0x0000000b0500720c */ /* 0x000fc40003f46270 */
[----:B------:R-:W-:Y:S01]  /*4d90*/  ISETP.GE.AND P6, PT, R5, R10, PT ;  /* 0x0000000a0500720c */ /* 0x000fe20003fc6270 */
[----:B------:R-:W-:Y:S01]  /*4da0*/  MUFU.TANH R25, R25 ;  /* 0x0000001900197308 */ /* 0x000fe20000002400 */
[C---:B------:R-:W-:Y:S02]  /*4db0*/  IADD3 R5, R3.reuse, 0x70, RZ ;  /* 0x0000007003057810 */ /* 0x040fe40007ffe0ff */
[----:B-1----:R-:W-:Y:S02]  /*4dc0*/  FSEL R165, R42, -INF , !P4 ;  /* 0xff8000002aa57808 */ /* 0x002fe40006000000 */
[----:B---3--:R-:W-:Y:S02]  /*4dd0*/  FSEL R171, R14, -INF , !P2 ;  /* 0xff8000000eab7808 */ /* 0x008fe40005000000 */
[----:B------:R-:W-:Y:S01]  /*4de0*/  FSEL R179, R50, -INF , !P6 ;  /* 0xff80000032b37808 */ /* 0x000fe20007000000 */
[----:B------:R-:W-:Y:S01]  /*4df0*/  MUFU.TANH R27, R27 ;  /* 0x0000001b001b7308 */ /* 0x000fe20000002400 */
[----:B--2---:R-:W-:-:S02]  /*4e00*/  IADD3 R6, R3, 0x69, RZ ;  /* 0x0000006903067810 */ /* 0x004fc40007ffe0ff */
[-C--:B------:R-:W-:Y:S02]  /*4e10*/  ISETP.GE.AND P4, PT, R5, R9.reuse, PT ;  /* 0x000000090500720c */ /* 0x080fe40003f86270 */
[C---:B------:R-:W-:Y:S02]  /*4e20*/  ISETP.GE.AND P5, PT, R6.reuse, R9, PT ;  /* 0x000000090600720c */ /* 0x040fe40003fa6270 */
[C---:B------:R-:W-:Y:S02]  /*4e30*/  ISETP.GE.AND P3, PT, R6.reuse, R8, PT ;  /* 0x000000080600720c */ /* 0x040fe40003f66270 */
[C---:B------:R-:W-:Y:S02]  /*4e40*/  ISETP.GE.AND P1, PT, R6.reuse, R11, PT ;  /* 0x0000000b0600720c */ /* 0x040fe40003f26270 */
[----:B------:R-:W-:Y:S02]  /*4e50*/  ISETP.GE.AND P0, PT, R6, R10, PT ;  /* 0x0000000a0600720c */ /* 0x000fe40003f06270 */
[----:B------:R-:W-:-:S02]  /*4e60*/  IADD3 R6, R3, 0x71, RZ ;  /* 0x0000007103067810 */ /* 0x000fc40007ffe0ff */
[----:B------:R-:W-:Y:S02]  /*4e70*/  FSEL R154, R41, -INF , !P5 ;  /* 0xff800000299a7808 */ /* 0x000fe40006800000 */
[----:B------:R-:W-:Y:S02]  /*4e80*/  FSEL R160, R12, -INF , !P3 ;  /* 0xff8000000ca07808 */ /* 0x000fe40005800000 */
[C---:B------:R-:W-:Y:S02]  /*4e90*/  ISETP.GE.AND P2, PT, R5.reuse, R8, PT ;  /* 0x000000080500720c */ /* 0x040fe40003f46270 */
[C---:B------:R-:W-:Y:S02]  /*4ea0*/  ISETP.GE.AND P6, PT, R5.reuse, R11, PT ;  /* 0x0000000b0500720c */ /* 0x040fe40003fc6270 */
[----:B------:R-:W-:Y:S02]  /*4eb0*/  ISETP.GE.AND P5, PT, R5, R10, PT ;  /* 0x0000000a0500720c */ /* 0x000fe40003fa6270 */
[----:B------:R-:W-:-:S02]  /*4ec0*/  ISETP.GE.AND P3, PT, R6, R9, PT ;  /* 0x000000090600720c */ /* 0x000fc40003f66270 */
[----:B------:R-:W-:Y:S02]  /*4ed0*/  IADD3 R5, R3, 0x78, RZ ;  /* 0x0000007803057810 */ /* 0x000fe40007ffe0ff */
[----:B------:R-:W-:Y:S02]  /*4ee0*/  FSEL R155, R52, -INF , !P2 ;  /* 0xff800000349b7808 */ /* 0x000fe40005000000 */
[----:B------:R-:W-:Y:S02]  /*4ef0*/  FSEL R161, R44, -INF , !P6 ;  /* 0xff8000002ca17808 */ /* 0x000fe40007000000 */
[----:B------:R-:W-:Y:S02]  /*4f00*/  FSEL R173, R16, -INF , !P5 ;  /* 0xff80000010ad7808 */ /* 0x000fe40006800000 */
[----:B------:R-:W-:Y:S02]  /*4f10*/  FSEL R133, R53, -INF , !P3 ;  /* 0xff80000035857808 */ /* 0x000fe40005800000 */
[----:B------:R-:W-:-:S02]  /*4f20*/  ISETP.GE.AND P2, PT, R5, R9, PT ;  /* 0x000000090500720c */ /* 0x000fc40003f46270 */
[C---:B------:R-:W-:Y:S02]  /*4f30*/  ISETP.GE.AND P6, PT, R5.reuse, R8, PT ;  /* 0x000000080500720c */ /* 0x040fe40003fc6270 */
[CC--:B------:R-:W-:Y:S02]  /*4f40*/  ISETP.GE.AND P5, PT, R5.reuse, R11.reuse, PT ;  /* 0x0000000b0500720c */ /* 0x0c0fe40003fa6270 */
[----:B------:R-:W-:Y:S01]  /*4f50*/  ISETP.GE.AND P3, PT, R5, R10, PT ;  /* 0x0000000a0500720c */ /* 0x000fe20003f66270 */
[----:B------:R-:W-:Y:S01]  /*4f60*/  FMUL.FTZ R5, R22, c[0x0][0x2ec] ;  /* 0x0000bb0016057a20 */ /* 0x000fe20000410000 */
[----:B------:R-:W-:Y:S02]  /*4f70*/  FSEL R176, R7, -INF , !P0 ;  /* 0xff80000007b07808 */ /* 0x000fe40004000000 */
[----:B------:R-:W-:Y:S02]  /*4f80*/  ISETP.GE.AND P0, PT, R6, R11, PT ;  /* 0x0000000b0600720c */ /* 0x000fe40003f06270 */
[----:B----4-:R-:W-:Y:S01]  /*4f90*/  FSEL R166, R13, -INF , !P1 ;  /* 0xff8000000da67808 */ /* 0x010fe20004800000 */
[----:B------:R-:W1:Y:S01]  /*4fa0*/  MUFU.TANH R5, R5 ;  /* 0x0000000500057308 */ /* 0x000e620000002400 */
[----:B------:R-:W-:-:S02]  /*4fb0*/  FSEL R156, R17, -INF , !P0 ;  /* 0xff800000119c7808 */ /* 0x000fc40004000000 */
[-C--:B------:R-:W-:Y:S02]  /*4fc0*/  ISETP.GE.AND P0, PT, R3, R8.reuse, PT ;  /* 0x000000080300720c */ /* 0x080fe40003f06270 */
[----:B------:R-:W-:Y:S02]  /*4fd0*/  FSEL R134, R65, -INF , !P4 ;  /* 0xff80000041867808 */ /* 0x000fe40006000000 */
[C---:B------:R-:W-:Y:S02]  /*4fe0*/  ISETP.GE.AND P1, PT, R6.reuse, R8, PT ;  /* 0x000000080600720c */ /* 0x040fe40003f26270 */
[----:B------:R-:W-:Y:S02]  /*4ff0*/  ISETP.GE.AND P4, PT, R6, R10, PT ;  /* 0x0000000a0600720c */ /* 0x000fe40003f86270 */
[----:B------:R-:W-:Y:S02]  /*5000*/  FSEL R140, R45, -INF , !P1 ;  /* 0xff8000002d8c7808 */ /* 0x000fe40004800000 */
[----:B------:R-:W-:-:S02]  /*5010*/  FSEL R167, R15, -INF , !P4 ;  /* 0xff8000000fa77808 */ /* 0x000fc40006000000 */
[----:B------:R-:W-:Y:S02]  /*5020*/  FSEL R132, R24, -INF , !P2 ;  /* 0xff80000018847808 */ /* 0x000fe40005000000 */
[----:B-1----:R-:W-:Y:S02]  /*5030*/  FSEL R164, R5, -INF , !P3 ;  /* 0xff80000005a47808 */ /* 0x002fe40005800000 */
[----:B------:R1:W2:Y:S01]  /*5040*/  MUFU.TANH R5, R23 ;  /* 0x0000001700057308 */ /* 0x0002a20000002400 */
[C---:B------:R-:W-:Y:S02]  /*5050*/  ISETP.GE.AND P1, PT, R3.reuse, R9, PT ;  /* 0x000000090300720c */ /* 0x040fe40003f26270 */
[C---:B------:R-:W-:Y:S02]  /*5060*/  ISETP.GE.AND P4, PT, R3.reuse, R11, PT ;  /* 0x0000000b0300720c */ /* 0x040fe40003f86270 */
[C---:B------:R-:W-:Y:S02]  /*5070*/  ISETP.GE.AND P2, PT, R3.reuse, R10, PT ;  /* 0x0000000a0300720c */ /* 0x040fe40003f46270 */
[----:B------:R-:W-:-:S02]  /*5080*/  IADD3 R3, R3, 0x79, RZ ;  /* 0x0000007903037810 */ /* 0x000fc40007ffe0ff */
[----:B------:R-:W-:Y:S02]  /*5090*/  FSEL R139, R26, -INF , !P6 ;  /* 0xff8000001a8b7808 */ /* 0x000fe40007000000 */
[----:B------:R-:W-:Y:S02]  /*50a0*/  FSEL R157, R20, -INF , !P5 ;  /* 0xff800000149d7808 */ /* 0x000fe40006800000 */
[----:B------:R-:W-:Y:S02]  /*50b0*/  FSEL R22, R216, -INF , !P1 ;  /* 0xff800000d8167808 */ /* 0x000fe40004800000 */
[----:B------:R-:W-:Y:S02]  /*50c0*/  ISETP.GE.AND P6, PT, R3, R9, PT ;  /* 0x000000090300720c */ /* 0x000fe40003fc6270 */
[----:B-1----:R-:W-:Y:S02]  /*50d0*/  FSEL R23, R215, -INF , !P0 ;  /* 0xff800000d7177808 */ /* 0x002fe40004000000 */
[----:B------:R-:W-:-:S02]  /*50e0*/  PLOP3.LUT P0, PT, PT, PT, UP0, 0x80, 0x0 ;  /* 0x000000000000781c */ /* 0x000fc40003f0f008 */
[C---:B------:R-:W-:Y:S02]  /*50f0*/  ISETP.GE.AND P5, PT, R3.reuse, R8, PT ;  /* 0x000000080300720c */ /* 0x040fe40003fa6270 */
[C---:B------:R-:W-:Y:S02]  /*5100*/  ISETP.GE.AND P3, PT, R3.reuse, R11, PT ;  /* 0x0000000b0300720c */ /* 0x040fe40003f66270 */
[----:B------:R-:W-:Y:S02]  /*5110*/  ISETP.GE.AND P1, PT, R3, R10, PT ;  /* 0x0000000a0300720c */ /* 0x000fe40003f26270 */
[----:B------:R-:W-:Y:S02]  /*5120*/  FSEL R24, R214, -INF , !P4 ;  /* 0xff800000d6187808 */ /* 0x000fe40006000000 */
[----:B------:R-:W-:Y:S02]  /*5130*/  FSEL R26, R213, -INF , !P2 ;  /* 0xff800000d51a7808 */ /* 0x000fe40005000000 */
[----:B------:R-:W-:-:S02]  /*5140*/  FSEL R126, R25, -INF , !P6 ;  /* 0xff800000197e7808 */ /* 0x000fc40007000000 */
[----:B------:R-:W-:Y:S02]  /*5150*/  FSEL R131, R27, -INF , !P5 ;  /* 0xff8000001b837808 */ /* 0x000fe40006800000 */
[----:B------:R-:W-:Y:S02]  /*5160*/  FSEL R158, R21, -INF , !P3 ;  /* 0xff800000159e7808 */ /* 0x000fe40005800000 */
[----:B--2---:R-:W-:Y:S01]  /*5170*/  FSEL R162, R5, -INF , !P1 ;  /* 0xff80000005a27808 */ /* 0x004fe20004800000 */
[----:B------:R-:W-:Y:S05]  /*5180*/  @!P0 BRA `(.L_x_69) ;  /* 0x0000026000008947 */ /* 0x000fea0003800000 */
[----:B------:R-:W-:Y:S01]  /*5190*/  UIADD3 UR7, UR8, -0x2, URZ ;  /* 0xfffffffe08077890 */ /* 0x000fe2000fffe03f */
[----:B------:R-:W-:-:S03]  /*51a0*/  IMAD.U32 R3, RZ, RZ, UR6 ;  /* 0x00000006ff037e24 */ /* 0x000fc6000f8e00ff */
[----:B------:R-:W-:Y:S02]  /*51b0*/  USHF.R.S32.HI UR5, URZ, 0x1f, UR7 ;  /* 0x0000001f3f057899 */ /* 0x000fe40008011407 */
[----:B------:R-:W-:Y:S01]  /*51c0*/  UIMAD UR20, UR20, UR7, URZ ;  /* 0x00000007141472a4 */ /* 0x000fe2000f8e023f */
[----:B------:R-:W-:Y:S01]  /*51d0*/  IMAD.U32 R6, RZ, RZ, UR7 ;  /* 0x00000007ff067e24 */ /* 0x000fe2000f8e00ff */
[----:B------:R-:W-:Y:S01]  /*51e0*/  USHF.L.U32 UR7, UR6, 0x5, URZ ;  /* 0x0000000506077899 */ /* 0x000fe2000800063f */
[----:B------:R-:W-:Y:S01]  /*51f0*/  SHF.L.U64.HI R3, R3, 0x5, R244 ;  /* 0x0000000503037819 */ /* 0x000fe200000102f4 */
[----:B------:R-:W-:Y:S01]  /*5200*/  UIMAD UR5, UR5, UR21, UR20 ;  /* 0x00000015050572a4 */ /* 0x000fe2000f8e0214 */
[----:B------:R-:W-:-:S05]  /*5210*/  IMAD.WIDE.U32 R6, R6, UR21, R246 ;  /* 0x0000001506067c25 */ /* 0x000fca000f8e00f6 */
[----:B------:R-:W-:Y:S02]  /*5220*/  IADD3 R5, R7, UR5, RZ ;  /* 0x0000000507057c10 */ /* 0x000fe4000fffe0ff */
[----:B------:R-:W-:-:S04]  /*5230*/  LEA R12, P1, R6, c[0x0][0x168], 0x1 ;  /* 0x00005a00060c7a11 */ /* 0x000fc800078208ff */
        /* <DEDUP_REMOVED lines=27> */
.L_x_69:
[----:B------:R-:W-:Y:S01]  /*53f0*/  FMNMX.FTZ R3, R22, R82, !PT ;  /* 0x0000005216037209 */ /* 0x000fe20007810000 */
[----:B------:R-:W-:Y:S01]  /*5400*/  STL [R1+0x110], R228 ;  /* 0x000110e401007387 */ /* 0x000fe20000100800 */
[----:B------:R-:W-:Y:S02]  /*5410*/  IMAD.SHL.U32 R213, R0, 0x2, RZ ;  /* 0x0000000200d57824 */ /* 0x000fe400078e00ff */
[----:B------:R-:W-:Y:S01]  /*5420*/  FMNMX.FTZ R3, R88, R3, !PT ;  /* 0x0000000358037209 */ /* 0x000fe20007810000 */
[----:B------:R-:W-:Y:S02]  /*5430*/  STL [R1+0x10c], R227 ;  /* 0x00010ce301007387 */ /* 0x000fe40000100800 */
[----:B------:R-:W-:-:S02]  /*5440*/  LEA R216, R2, R213, 0x1 ;  /* 0x000000d502d87211 */ /* 0x000fc400078e08ff */
[----:B------:R-:W-:Y:S01]  /*5450*/  FMNMX.FTZ R3, R83, R3, !PT ;  /* 0x0000000353037209 */ /* 0x000fe20007810000 */
[----:B------:R-:W-:Y:S01]  /*5460*/  STL [R1+0x108], R226 ;  /* 0x000108e201007387 */ /* 0x000fe20000100800 */
[----:B------:R-:W-:Y:S02]  /*5470*/  LEA R214, R4, R213, 0x1 ;  /* 0x000000d504d67211 */ /* 0x000fe400078e08ff */
[----:B------:R-:W-:Y:S01]  /*5480*/  FMNMX.FTZ R3, R81, R3, !PT ;  /* 0x0000000351037209 */ /* 0x000fe20007810000 */
[----:B------:R-:W-:Y:S02]  /*5490*/  STL [R1+0x104], R225 ;  /* 0x000104e101007387 */ /* 0x000fe40000100800 */
[----:B------:R-:W-:Y:S01]  /*54a0*/  IMAD R215, R2, 0x2, R214 ;  /* 0x0000000202d77824 */ /* 0x000fe200078e02d6 */
        /* <DEDUP_REMOVED lines=132> */
[----:B------:R1:W3:Y:S01]  /*5cf0*/  MUFU.EX2 R13, R6 ;  /* 0x00000006000d7308 */ /* 0x0002e20000000800 */
[----:B------:R-:W-:Y:S01]  /*5d00*/  FMNMX.FTZ R3, R240, R3, !PT ;  /* 0x00000003f0037209 */ /* 0x000fe20007810000 */
[--C-:B------:R-:W-:Y:S01]  /*5d10*/  FFMA.FTZ R5, R88, c[0x0][0x23c], -R7.reuse ;  /* 0x00008f0058057a23 */ /* 0x100fe20000010807 */
[----:B------:R-:W-:Y:S01]  /*5d20*/  FMNMX.FTZ R72, R161, R72, !PT ;  /* 0x00000048a1487209 */ /* 0x000fe20007810000 */
[--C-:B------:R-:W-:Y:S01]  /*5d30*/  FFMA.FTZ R137, R137, c[0x0][0x23c], -R7.reuse ;  /* 0x00008f0089897a23 */ /* 0x100fe20000010807 */
[----:B--2---:R-:W-:Y:S01]  /*5d40*/  FMNMX.FTZ R73, R73, R12, !PT ;  /* 0x0000000c49497209 */ /* 0x004fe20007810000 */
[----:B------:R-:W-:Y:S01]  /*5d50*/  FFMA.FTZ R136, R136, c[0x0][0x23c], -R7 ;  /* 0x00008f0088887a23 */ /* 0x000fe20000010807 */
[----:B------:R-:W-:Y:S01]  /*5d60*/  FMNMX.FTZ R3, R235, R3, !PT ;  /* 0x00000003eb037209 */ /* 0x000fe20007810000 */
[----:B------:R2:W-:Y:S01]  /*5d70*/  MUFU.EX2 R228, R5 ;  /* 0x0000000500e47308 */ /* 0x0005e20000000800 */
[----:B------:R-:W-:-:S02]  /*5d80*/  FMNMX.FTZ R72, R156, R72, !PT ;  /* 0x000000489c487209 */ /* 0x000fc40007810000 */
[----:B------:R-:W-:Y:S02]  /*5d90*/  FMNMX.FTZ R3, R210, R3, !PT ;  /* 0x00000003d2037209 */ /* 0x000fe40007810000 */
[----:B------:R-:W-:Y:S01]  /*5da0*/  FMNMX.FTZ R72, R157, R72, !PT ;  /* 0x000000489d487209 */ /* 0x000fe20007810000 */
[----:B-1----:R-:W-:-:S03]  /*5db0*/  FFMA.FTZ R6, R82, c[0x0][0x23c], -R7 ;  /* 0x00008f0052067a23 */ /* 0x002fc60000010807 */
[----:B------:R-:W-:Y:S01]  /*5dc0*/  FMNMX.FTZ R72, R158, R72, !PT ;  /* 0x000000489e487209 */ /* 0x000fe20007810000 */
[----:B------:R1:W-:Y:S04]  /*5dd0*/  MUFU.EX2 R221, R2 ;  /* 0x0000000200dd7308 */ /* 0x0003e80000000800 */
[----:B------:R-:W4:Y:S01]  /*5de0*/  SHFL.BFLY PT, R12, R72, 0x2, 0x1f ;  /* 0x0c401f00480c7f89 */ /* 0x000f2200000e0000 */
[----:B--2---:R-:W-:-:S03]  /*5df0*/  FFMA.FTZ R5, R83, c[0x0][0x23c], -R7 ;  /* 0x00008f0053057a23 */ /* 0x004fc60000010807 */
[----:B------:R2:W-:Y:S08]  /*5e00*/  MUFU.EX2 R248, R6 ;  /* 0x0000000600f87308 */ /* 0x0005f00000000800 */
[----:B------:R3:W-:Y:S01]  /*5e10*/  MUFU.EX2 R224, R5 ;  /* 0x0000000500e07308 */ /* 0x0007e20000000800 */
[----:B-1----:R-:W-:Y:S01]  /*5e20*/  FFMA.FTZ R2, R146, c[0x0][0x23c], -R7 ;  /* 0x00008f0092027a23 */ /* 0x002fe20000010807 */
[----:B--2---:R-:W1:Y:S01]  /*5e30*/  SHFL.BFLY PT, R6, R73, 0x1, 0x1f ;  /* 0x0c201f0049067f89 */ /* 0x004e6200000e0000 */
[----:B----4-:R-:W-:-:S02]  /*5e40*/  FMNMX.FTZ R72, R72, R12, !PT ;  /* 0x0000000c48487209 */ /* 0x010fc40007810000 */
[----:B---3--:R-:W-:Y:S01]  /*5e50*/  FMNMX.FTZ R5, R204, R3, !PT ;  /* 0x00000003cc057209 */ /* 0x008fe20007810000 */
[----:B------:R-:W-:Y:S02]  /*5e60*/  FFMA.FTZ R3, R81, c[0x0][0x23c], -R7 ;  /* 0x00008f0051037a23 */ /* 0x000fe40000010807 */
[----:B------:R-:W2:Y:S01]  /*5e70*/  SHFL.BFLY PT, R12, R72, 0x1, 0x1f ;  /* 0x0c201f00480c7f89 */ /* 0x000ea200000e0000 */
[----:B------:R-:W-:Y:S01]  /*5e80*/  FMNMX.FTZ R5, R199, R5, !PT ;  /* 0x00000005c7057209 */ /* 0x000fe20007810000 */
[----:B------:R3:W-:Y:S03]  /*5e90*/  MUFU.EX2 R220, R3 ;  /* 0x0000000300dc7308 */ /* 0x0007e60000000800 */
[----:B------:R-:W-:-:S04]  /*5ea0*/  FMNMX.FTZ R5, R195, R5, !PT ;  /* 0x00000005c3057209 */ /* 0x000fc80007810000 */
[----:B------:R-:W-:-:S04]  /*5eb0*/  FMNMX.FTZ R5, R185, R5, !PT ;  /* 0x00000005b9057209 */ /* 0x000fc80007810000 */
[----:B------:R-:W-:Y:S02]  /*5ec0*/  FMNMX.FTZ R5, R179, R5, !PT ;  /* 0x00000005b3057209 */ /* 0x000fe40007810000 */
[----:B-1----:R-:W-:Y:S02]  /*5ed0*/  FMNMX.FTZ R73, R73, R6, !PT ;  /* 0x0000000649497209 */ /* 0x002fe40007810000 */
[----:B------:R-:W-:Y:S01]  /*5ee0*/  FMNMX.FTZ R5, R176, R5, !PT ;  /* 0x00000005b0057209 */ /* 0x000fe20007810000 */
[----:B---3--:R-:W-:Y:S01]  /*5ef0*/  FFMA.FTZ R3, R80, c[0x0][0x23c], -R7 ;  /* 0x00008f0050037a23 */ /* 0x008fe20000010807 */
[C---:B------:R-:W-:Y:S01]  /*5f00*/  FSETP.NEU.FTZ.AND P1, PT, R73.reuse, -INF , PT ;  /* 0xff8000004900780b */ /* 0x040fe20003f3d000 */
[----:B------:R-:W-:Y:S01]  /*5f10*/  FMUL.FTZ R6, R73, c[0x0][0x23c] ;  /* 0x00008f0049067a20 */ /* 0x000fe20000410000 */
[----:B------:R-:W-:Y:S01]  /*5f20*/  FMNMX.FTZ R5, R173, R5, !PT ;  /* 0x00000005ad057209 */ /* 0x000fe20007810000 */
[----:B------:R1:W3:Y:S01]  /*5f30*/  MUFU.EX2 R212, R3 ;  /* 0x0000000300d47308 */ /* 0x0002e20000000800 */
[----:B--2---:R-:W-:-:S02]  /*5f40*/  FMNMX.FTZ R72, R72, R12, !PT ;  /* 0x0000000c48487209 */ /* 0x004fc40007810000 */
[----:B------:R-:W-:Y:S02]  /*5f50*/  FSEL R6, R6, RZ, P1 ;  /* 0x000000ff06067208 */ /* 0x000fe40000800000 */
[----:B------:R-:W-:-:S03]  /*5f60*/  FSETP.NEU.FTZ.AND P1, PT, R72, -INF , PT ;  /* 0xff8000004800780b */ /* 0x000fc60003f3d000 */
[----:B------:R-:W-:-:S04]  /*5f70*/  FFMA.FTZ R12, R77, c[0x0][0x23c], -R6 ;  /* 0x00008f004d0c7a23 */ /* 0x000fc80000010806 */
[----:B------:R2:W-:Y:S01]  /*5f80*/  MUFU.EX2 R252, R12 ;  /* 0x0000000c00fc7308 */ /* 0x0005e20000000800 */
[----:B-1----:R-:W-:Y:S01]  /*5f90*/  FFMA.FTZ R3, R75, c[0x0][0x23c], -R7 ;  /* 0x00008f004b037a23 */ /* 0x002fe20000010807 */
[----:B------:R-:W-:Y:S02]  /*5fa0*/  MOV R75, R13 ;  /* 0x0000000d004b7202 */ /* 0x000fe40000000f00 */
[----:B---3--:R-:W-:-:S04]  /*5fb0*/  F2FP.BF16.PACK_AB R16, R212, R220 ;  /* 0x000000dcd410723e */ /* 0x008fc800000010ff */
        /* <DEDUP_REMOVED lines=8> */
[----:B---3--:R-:W-:Y:S02]  /*6040*/  F2FP.BF16.PACK_AB R18, R69, R8 ;  /* 0x000000084512723e */ /* 0x008fe400000010ff */
[----:B------:R-:W-:Y:S01]  /*6050*/  FMNMX.FTZ R3, R164, R3, !PT ;  /* 0x00000003a4037209 */ /* 0x000fe20007810000 */
[----:B------:R1:W-:Y:S03]  /*6060*/  MUFU.EX2 R247, R5 ;  /* 0x0000000500f77308 */ /* 0x0003e60000000800 */
        /* <DEDUP_REMOVED lines=15> */
[----:B-1----:R-:W-:-:S06]  /*6160*/  FFMA.FTZ R5, R89, c[0x0][0x23c], -R6 ;  /* 0x00008f0059057a23 */ /* 0x002fcc0000010806 */
[----:B------:R1:W2:Y:S02]  /*6170*/  MUFU.EX2 R11, R5 ;  /* 0x00000005000b7308 */ /* 0x0002a40000000800 */
[----:B-1----:R-:W-:Y:S01]  /*6180*/  FMUL.FTZ R5, R72, c[0x0][0x23c] ;  /* 0x00008f0048057a20 */ /* 0x002fe20000410000 */
[----:B--2---:R-:W-:-:S04]  /*6190*/  F2FP.BF16.PACK_AB R17, R11, R219 ;  /* 0x000000db0b11723e */ /* 0x004fc800000010ff */
[----:B------:R-:W-:Y:S02]  /*61a0*/  FSEL R5, R5, RZ, P1 ;  /* 0x000000ff05057208 */ /* 0x000fe40000800000 */
[----:B------:R-:W-:-:S03]  /*61b0*/  FSETP.NEU.FTZ.AND P1, PT, R3, -INF , PT ;  /* 0xff8000000300780b */ /* 0x000fc60003f3d000 */
[--C-:B------:R-:W-:Y:S01]  /*61c0*/  FFMA.FTZ R12, R24, c[0x0][0x23c], -R5.reuse ;  /* 0x00008f00180c7a23 */ /* 0x100fe20000010805 */
[----:B------:R-:W-:Y:S01]  /*61d0*/  F2FP.BF16.PACK_AB R24, R248, R75 ;  /* 0x0000004bf818723e */ /* 0x000fe200000010ff */
[--C-:B------:R-:W-:Y:S02]  /*61e0*/  FFMA.FTZ R13, R108, c[0x0][0x23c], -R5.reuse ;  /* 0x00008f006c0d7a23 */ /* 0x100fe40000010805 */
[----:B------:R1:W-:Y:S01]  /*61f0*/  MUFU.EX2 R245, R12 ;  /* 0x0000000c00f57308 */ /* 0x0003e20000000800 */
[--C-:B------:R-:W-:Y:S02]  /*6200*/  FFMA.FTZ R156, R156, c[0x0][0x23c], -R5.reuse ;  /* 0x00008f009c9c7a23 */ /* 0x100fe40000010805 */
[--C-:B------:R-:W-:Y:S02]  /*6210*/  FFMA.FTZ R157, R157, c[0x0][0x23c], -R5.reuse ;  /* 0x00008f009d9d7a23 */ /* 0x100fe40000010805 */
[----:B------:R-:W-:-:S03]  /*6220*/  FFMA.FTZ R158, R158, c[0x0][0x23c], -R5 ;  /* 0x00008f009e9e7a23 */ /* 0x000fc60000010805 */
[----:B------:R-:W-:Y:S01]  /*6230*/  MUFU.EX2 R10, R13 ;  /* 0x0000000d000a7308 */ /* 0x000fe20000000800 */
[----:B-1----:R-:W-:-:S07]  /*6240*/  FFMA.FTZ R12, R115, c[0x0][0x23c], -R5 ;  /* 0x00008f00730c7a23 */ /* 0x002fce0000010805 */
[----:B------:R1:W2:Y:S02]  /*6250*/  MUFU.EX2 R244, R12 ;  /* 0x0000000c00f47308 */ /* 0x0002a40000000800 */
[----:B-1----:R-:W-:Y:S01]  /*6260*/  FFMA.FTZ R12, R116, c[0x0][0x23c], -R5 ;  /* 0x00008f00740c7a23 */ /* 0x002fe20000010805 */
[----:B--2---:R-:W-:-:S05]  /*6270*/  F2FP.BF16.PACK_AB R20, R244, R245 ;  /* 0x000000f5f414723e */ /* 0x004fca00000010ff */
[----:B------:R1:W-:Y:S02]  /*6280*/  MUFU.EX2 R226, R12 ;  /* 0x0000000c00e27308 */ /* 0x0003e40000000800 */
        /* <DEDUP_REMOVED lines=10> */
[----:B------:R-:W-:-:S05]  /*6330*/  FFMA.FTZ R162, R162, c[0x0][0x23c], -R0 ;  /* 0x00008f00a2a27a23 */ /* 0x000fca0000010800 */
[----:B------:R-:W-:Y:S01]  /*6340*/  MUFU.EX2 R249, R4 ;  /* 0x0000000400f97308 */ /* 0x000fe20000000800 */
[----:B-1----:R-:W-:Y:S01]  /*6350*/  FFMA.FTZ R12, R26, c[0x0][0x23c], -R0 ;  /* 0x00008f001a0c7a23 */ /* 0x002fe20000010800 */
[----:B------:R-:W-:-:S06]  /*6360*/  F2FP.BF16.PACK_AB R26, R224, R228 ;  /* 0x000000e4e01a723e */ /* 0x000fcc00000010ff */
[----:B------:R1:W-:Y:S01]  /*6370*/  MUFU.EX2 R4, R2 ;  /* 0x0000000200047308 */ /* 0x0003e20000000800 */
[C---:B------:R-:W-:Y:S07]  /*6380*/  HMMA.16816.F32.BF16 R64, R24.reuse, R40, RZ ;  /* 0x000000281840723c */ /* 0x040fee00000418ff */
[----:B------:R2:W3:Y:S01]  /*6390*/  MUFU.EX2 R9, R12 ;  /* 0x0000000c00097308 */ /* 0x0004e20000000800 */
[----:B------:R-:W-:Y:S01]  /*63a0*/  HMMA.16816.F32.BF16 R44, R24, R28, RZ ;  /* 0x0000001c182c723c */ /* 0x000fe200000418ff */
[----:B-1----:R-:W-:-:S07]  /*63b0*/  FFMA.FTZ R2, R144, c[0x0][0x23c], -R7 ;  /* 0x00008f0090027a23 */ /* 0x002fce0000010807 */
[----:B------:R-:W-:Y:S01]  /*63c0*/  HMMA.16816.F32.BF16 R76, R24, R48, RZ ;  /* 0x00000030184c723c */ /* 0x000fe200000418ff */
[----:B--2---:R-:W-:-:S04]  /*63d0*/  FFMA.FTZ R12, R128, c[0x0][0x23c], -R0 ;  /* 0x00008f00800c7a23 */ /* 0x004fc80000010800 */
[----:B------:R1:W2:Y:S03]  /*63e0*/  MUFU.EX2 R128, R12 ;  /* 0x0000000c00807308 */ /* 0x0002a60000000800 */
[----:B------:R-:W-:Y:S08]  /*63f0*/  HMMA.16816.F32.BF16 R80, R16, R52, R64 ;  /* 0x000000341050723c */ /* 0x000ff00000041840 */
[----:B------:R-:W-:Y:S01]  /*6400*/  HMMA.16816.F32.BF16 R64, R24, R36, RZ ;  /* 0x000000241840723c */ /* 0x000fe200000418ff */
[----:B-1----:R-:W-:-:S02]  /*6410*/  FFMA.FTZ R12, R130, c[0x0][0x23c], -R0 ;  /* 0x00008f00820c7a23 */ /* 0x002fc40000010800 */
[----:B---3--:R-:W-:-:S05]  /*6420*/  IMAD.MOV.U32 R130, RZ, RZ, R9 ;  /* 0x000000ffff827224 */ /* 0x008fca00078e0009 */
[----:B------:R-:W-:Y:S01]  /*6430*/  HMMA.16816.F32.BF16 R104, R16, R56, R44 ;  /* 0x000000381068723c */ /* 0x000fe2000004182c */
[----:B------:R1:W-:Y:S01]  /*6440*/  MUFU.EX2 R84, R12 ;  /* 0x0000000c00547308 */ /* 0x0003e20000000800 */
[----:B------:R-:W3:Y:S01]  /*6450*/  LDSM.16.MT88.4 R44, [R214+0x8800] ;  /* 0x00880000d62c783b */ /* 0x000ee20000004200 */
[----:B--2---:R-:W-:Y:S01]  /*6460*/  F2FP.BF16.PACK_AB R21, R128, R130 ;  /* 0x000000828015723e */ /* 0x004fe200000010ff */
[----:B-1----:R-:W-:-:S05]  /*6470*/  FFMA.FTZ R12, R129, c[0x0][0x23c], -R0 ;  /* 0x00008f00810c7a23 */ /* 0x002fca0000010800 */
[----:B------:R1:W2:Y:S02]  /*6480*/  MUFU.EX2 R250, R12 ;  /* 0x0000000c00fa7308 */ /* 0x0002a40000000800 */
[----:B-1----:R-:W-:Y:S01]  /*6490*/  FFMA.FTZ R12, R91, c[0x0][0x23c], -R5 ;  /* 0x00008f005b0c7a23 */ /* 0x002fe20000010805 */
[----:B--2---:R-:W-:-:S05]  /*64a0*/  F2FP.BF16.PACK_AB R23, R250, R84 ;  /* 0x00000054fa17723e */ /* 0x004fca00000010ff */
[----:B------:R1:W2:Y:S01]  /*64b0*/  MUFU.EX2 R9, R12 ;  /* 0x0000000c00097308 */ /* 0x0002a20000000800 */
[----:B---3--:R-:W-:Y:S08]  /*64c0*/  HMMA.16816.F32.BF16 R112, R16, R44, R76 ;  /* 0x0000002c1070723c */ /* 0x008ff0000004184c */
[----:B------:R-:W-:Y:S01]  /*64d0*/  HMMA.16816.F32.BF16 R32, R20, R28, RZ ;  /* 0x0000001c1420723c */ /* 0x000fe200000418ff */
[----:B-1----:R-:W-:-:S07]  /*64e0*/  FFMA.FTZ R12, R117, c[0x0][0x23c], -R0 ;  /* 0x00008f00750c7a23 */ /* 0x002fce0000010800 */
[----:B------:R-:W-:Y:S01]  /*64f0*/  HMMA.16816.F32.BF16 R60, R20, R40, RZ ;  /* 0x00000028143c723c */ /* 0x000fe200000418ff */
[----:B--2---:R-:W-:Y:S01]  /*6500*/  F2FP.BF16.PACK_AB R14, R9, R225 ;  /* 0x000000e1090e723e */ /* 0x004fe200000010ff */
[----:B------:R1:W-:Y:S02]  /*6510*/  MUFU.EX2 R217, R12 ;  /* 0x0000000c00d97308 */ /* 0x0003e40000000800 */
[----:B-1----:R-:W-:-:S06]  /*6520*/  FFMA.FTZ R12, R120, c[0x0][0x23c], -R0 ;  /* 0x00008f00780c7a23 */ /* 0x002fcc0000010800 */
        /* <DEDUP_REMOVED lines=11> */
[----:B------:R-:W-:Y:S01]  /*65e0*/  IMAD.MOV.U32 R53, RZ, RZ, R252 ;  /* 0x000000ffff357224 */ /* 0x000fe200078e00fc */
[C---:B------:R-:W-:Y:S01]  /*65f0*/  HMMA.16816.F32.BF16 R60, R20.reuse, R36, RZ ;  /* 0x00000024143c723c */ /* 0x040fe200000418ff */
[----:B------:R2:W-:Y:S06]  /*6600*/  MUFU.EX2 R36, R2 ;  /* 0x0000000200247308 */ /* 0x0005ec0000000800 */
[----:B------:R-:W-:Y:S01]  /*6610*/  MOV R37, R84 ;  /* 0x0000005400257202 */ /* 0x000fe20000000f00 */
[----:B------:R-:W-:Y:S03]  /*6620*/  HMMA.16816.F32.BF16 R68, R20, R48, RZ ;  /* 0x000000301444723c */ /* 0x000fe600000418ff */
[----:B------:R-:W-:Y:S01]  /*6630*/  MOV R152, R37 ;  /* 0x0000002500987202 */ /* 0x000fe20000000f00 */
[----:B--2---:R-:W-:-:S04]  /*6640*/  FFMA.FTZ R2, R127, c[0x0][0x23c], -R7 ;  /* 0x00008f007f027a23 */ /* 0x004fc80000010807 */
[----:B------:R2:W3:Y:S08]  /*6650*/  MUFU.EX2 R52, R2 ;  /* 0x0000000200347308 */ /* 0x0004f00000000800 */
[----:B-1----:R-:W-:Y:S08]  /*6660*/  HMMA.16816.F32.BF16 R116, R12, R32, R60 ;  /* 0x000000200c74723c */ /* 0x002ff0000004183c */
[----:B------:R-:W-:Y:S01]  /*6670*/  HMMA.16816.F32.BF16 R60, R20, R30, RZ ;  /* 0x0000001e143c723c */ /* 0x000fe200000418ff */
[----:B--2---:R-:W-:-:S07]  /*6680*/  FFMA.FTZ R2, R149, c[0x0][0x23c], -R6 ;  /* 0x00008f0095027a23 */ /* 0x004fce0000010806 */
[----:B------:R-:W-:Y:S01]  /*6690*/  HMMA.16816.F32.BF16 R120, R16, R32, R64 ;  /* 0x000000201078723c */ /* 0x000fe20000041840 */
[----:B------:R1:W-:Y:S07]  /*66a0*/  MUFU.EX2 R129, R2 ;  /* 0x0000000200817308 */ /* 0x0003ee0000000800 */
[----:B------:R-:W-:Y:S08]  /*66b0*/  HMMA.16816.F32.BF16 R64, R20, R42, RZ ;  /* 0x0000002a1440723c */ /* 0x000ff000000418ff */
[----:B------:R-:W-:Y:S01]  /*66c0*/  HMMA.16816.F32.BF16 R84, R12, R58, R60 ;  /* 0x0000003a0c54723c */ /* 0x000fe2000004183c */
[----:B-1----:R-:W-:Y:S01]  /*66d0*/  FFMA.FTZ R2, R148, c[0x0][0x23c], -R6 ;  /* 0x00008f0094027a23 */ /* 0x002fe20000010806 */
[----:B---3--:R-:W-:-:S02]  /*66e0*/  MOV R148, R52 ;  /* 0x0000003400947202 */ /* 0x008fc40000000f00 */
[----:B------:R-:W-:Y:S02]  /*66f0*/  MOV R52, R251 ;  /* 0x000000fb00347202 */ /* 0x000fe40000000f00 */
[----:B------:R1:W2:Y:S02]  /*6700*/  MUFU.EX2 R251, R2 ;  /* 0x0000000200fb7308 */ /* 0x0002a40000000800 */
[C---:B------:R-:W-:Y:S08]  /*6710*/  HMMA.16816.F32.BF16 R60, R20.reuse, R50, RZ ;  /* 0x00000032143c723c */ /* 0x040ff000000418ff */
[----:B------:R-:W-:Y:S01]  /*6720*/  HMMA.16816.F32.BF16 R20, R20, R38, RZ ;  /* 0x000000261414723c */ /* 0x000fe200000418ff */
[----:B-1----:R-:W-:-:S07]  /*6730*/  FFMA.FTZ R2, R141, c[0x0][0x23c], -R6 ;  /* 0x00008f008d027a23 */ /* 0x002fce0000010806 */
[C---:B------:R-:W-:Y:S01]  /*6740*/  HMMA.16816.F32.BF16 R108, R12.reuse, R44, R68 ;  /* 0x0000002c0c6c723c */ /* 0x040fe20000041844 */
[----:B------:R1:W-:Y:S07]  /*6750*/  MUFU.EX2 R144, R2 ;  /* 0x0000000200907308 */ /* 0x0003ee0000000800 */
[C---:B------:R-:W-:Y:S08]  /*6760*/  HMMA.16816.F32.BF16 R64, R12.reuse, R54, R64 ;  /* 0x000000360c40723c */ /* 0x040ff00000041840 */
[----:B------:R-:W-:Y:S01]  /*6770*/  HMMA.16816.F32.BF16 R88, R12, R46, R60 ;  /* 0x0000002e0c58723c */ /* 0x000fe2000004183c */
[----:B-1----:R-:W-:-:S07]  /*6780*/  FFMA.FTZ R2, R124, c[0x0][0x23c], -R6 ;  /* 0x00008f007c027a23 */ /* 0x002fce0000010806 */
[----:B------:R-:W-:Y:S01]  /*6790*/  HMMA.16816.F32.BF16 R96, R12, R34, R20 ;  /* 0x000000220c60723c */ /* 0x000fe20000041814 */
[----:B------:R1:W-:Y:S01]  /*67a0*/  MUFU.EX2 R12, R2 ;  /* 0x00000002000c7308 */ /* 0x0003e20000000800 */
[----:B------:R-:W3:Y:S06]  /*67b0*/  LDSM.16.MT88.4 R20, [R213+0x9000] ;  /* 0x00900000d514783b */ /* 0x000eec0000004200 */
[C---:B------:R-:W-:Y:S08]  /*67c0*/  HMMA.16816.F32.BF16 R40, R24.reuse, R42, RZ ;  /* 0x0000002a1828723c */ /* 0x040ff000000418ff */
[----:B------:R-:W-:Y:S01]  /*67d0*/  HMMA.16816.F32.BF16 R28, R24, R30, RZ ;  /* 0x0000001e181c723c */ /* 0x000fe200000418ff */
[----:B-1----:R-:W-:-:S02]  /*67e0*/  FFMA.FTZ R2, R151, c[0x0][0x23c], -R5 ;  /* 0x00008f0097027a23 */ /* 0x002fc40000010805 */
[----:B------:R-:W-:Y:S02]  /*67f0*/  IMAD.MOV.U32 R151, RZ, RZ, R56 ;  /* 0x000000ffff977224 */ /* 0x000fe400078e0038 */
[----:B------:R1:W-:Y:S03]  /*6800*/  MUFU.EX2 R127, R2 ;  /* 0x00000002007f7308 */ /* 0x0003e60000000800 */
[C---:B------:R-:W-:Y:S08]  /*6810*/  HMMA.16816.F32.BF16 R48, R24.reuse, R50, RZ ;  /* 0x000000321830723c */ /* 0x040ff000000418ff */
[----:B------:R-:W-:Y:S01]  /*6820*/  HMMA.16816.F32.BF16 R24, R24, R38, RZ ;  /* 0x000000261818723c */ /* 0x000fe200000418ff */
[----:B-1----:R-:W-:-:S07]  /*6830*/  FFMA.FTZ R2, R147, c[0x0][0x23c], -R5 ;  /* 0x00008f0093027a23 */ /* 0x002fce0000010805 */
[C---:B------:R-:W-:Y:S01]  /*6840*/  HMMA.16816.F32.BF16 R40, R16.reuse, R54, R40 ;  /* 0x000000361028723c */ /* 0x040fe20000041828 */
[----:B------:R1:W-:Y:S07]  /*6850*/  MUFU.EX2 R252, R2 ;  /* 0x0000000200fc7308 */ /* 0x0003ee0000000800 */
[C---:B------:R-:W-:Y:S08]  /*6860*/  HMMA.16816.F32.BF16 R28, R16.reuse, R58, R28 ;  /* 0x0000003a101c723c */ /* 0x040ff0000004181c */
[----:B------:R-:W-:Y:S01]  /*6870*/  HMMA.16816.F32.BF16 R48, R16, R46, R48 ;  /* 0x0000002e1030723c */ /* 0x000fe20000041830 */
[----:B-1----:R-:W-:-:S04]  /*6880*/  FFMA.FTZ R2, R143, c[0x0][0x23c], -R5 ;  /* 0x00008f008f027a23 */ /* 0x002fc80000010805 */
[----:B------:R1:W-:Y:S03]  /*6890*/  MUFU.EX2 R146, R2 ;  /* 0x0000000200927308 */ /* 0x0003e60000000800 */
[----:B------:R-:W-:Y:S07]  /*68a0*/  HMMA.16816.F32.BF16 R24, R16, R34, R24 ;  /* 0x000000221018723c */ /* 0x000fee0000041818 */
[----:B--2---:R-:W-:Y:S01]  /*68b0*/  F2FP.BF16.PACK_AB R17, R251, R129 ;  /* 0x00000081fb11723e */ /* 0x004fe200000010ff */
[----:B-1----:R-:W-:Y:S01]  /*68c0*/  FFMA.FTZ R2, R125, c[0x0][0x23c], -R5 ;  /* 0x00008f007d027a23 */ /* 0x002fe20000010805 */
[----:B------:R-:W-:-:S03]  /*68d0*/  MOV R125, R4 ;  /* 0x00000004007d7202 */ /* 0x000fc60000000f00 */
[----:B------:R1:W2:Y:S01]  /*68e0*/  MUFU.EX2 R4, R2 ;  /* 0x0000000200047308 */ /* 0x0002a20000000800 */
[----:B------:R-:W-:Y:S01]  /*68f0*/  F2FP.BF16.PACK_AB R16, R125, R221 ;  /* 0x000000dd7d10723e */ /* 0x000fe200000010ff */
[----:B-1----:R-:W-:Y:S01]  /*6900*/  FFMA.FTZ R2, R153, c[0x0][0x23c], -R0 ;  /* 0x00008f0099027a23 */ /* 0x002fe20000010800 */
[----:B--2---:R-:W-:Y:S02]  /*6910*/  F2FP.BF16.PACK_AB R14, R4, R146 ;  /* 0x00000092040e723e */ /* 0x004fe400000010ff */
[----:B------:R-:W-:-:S03]  /*6920*/  MOV R153, R57 ;  /* 0x0000003900997202 */ /* 0x000fc60000000f00 */
[----:B------:R1:W-:Y:S02]  /*6930*/  MUFU.EX2 R124, R2 ;  /* 0x00000002007c7308 */ /* 0x0003e40000000800 */
[----:B-1----:R-:W-:Y:S01]  /*6940*/  FFMA.FTZ R2, R150, c[0x0][0x23c], -R0 ;  /* 0x00008f0096027a23 */ /* 0x002fe20000010800 */
[----:B------:R-:W-:-:S05]  /*6950*/  MOV R150, R138 ;  /* 0x0000008a00967202 */ /* 0x000fca0000000f00 */
[----:B------:R1:W2:Y:S02]  /*6960*/  MUFU.EX2 R149, R2 ;  /* 0x0000000200957308 */ /* 0x0002a40000000800 */
[----:B-1----:R-:W-:Y:S01]  /*6970*/  FFMA.FTZ R2, R145, c[0x0][0x23c], -R0 ;  /* 0x00008f0091027a23 */ /* 0x002fe20000010800 */
[----:B--2---:R-:W-:Y:S01]  /*6980*/  F2FP.BF16.PACK_AB R13, R149, R124 ;  /* 0x0000007c950d723e */ /* 0x004fe200000010ff */
[----:B------:R-:W-:-:S04]  /*6990*/  IMAD.MOV.U32 R145, RZ, RZ, R36 ;  /* 0x000000ffff917224 */ /* 0x000fc800078e0024 */
[----:B------:R1:W-:Y:S01]  /*69a0*/  MUFU.EX2 R143, R2 ;  /* 0x00000002008f7308 */ /* 0x0003e20000000800 */
[----:B------:R-:W-:Y:S01]  /*69b0*/  F2FP.BF16.PACK_AB R18, R148, R145 ;  /* 0x000000919412723e */ /* 0x000fe200000010ff */
[----:B-1----:R-:W-:Y:S01]  /*69c0*/  FFMA.FTZ R2, R142, c[0x0][0x23c], -R0 ;  /* 0x00008f008e027a23 */ /* 0x002fe20000010800 */
[----:B------:R-:W-:Y:S02]  /*69d0*/  MOV R142, R12 ;  /* 0x0000000c008e7202 */ /* 0x000fe40000000f00 */
[----:B------:R-:W-:-:S03]  /*69e0*/  F2FP.BF16.PACK_AB R12, R252, R127 ;  /* 0x0000007ffc0c723e */ /* 0x000fc600000010ff */
[----:B------:R-:W1:Y:S01]  /*69f0*/  MUFU.EX2 R138, R2 ;  /* 0x00000002008a7308 */ /* 0x000e620000000800 */
[----:B------:R-:W-:-:S07]  /*6a00*/  F2FP.BF16.PACK_AB R19, R142, R144 ;  /* 0x000000908e13723e */ /* 0x000fce00000010ff */
[----:B---3--:R-:W-:Y:S01]  /*6a10*/  HMMA.16816.F32.BF16 R76, R16, R20, R80 ;  /* 0x00000014104c723c */ /* 0x008fe20000041850 */
[----:B-1----:R-:W-:Y:S01]  /*6a20*/  F2FP.BF16.PACK_AB R15, R138, R143 ;  /* 0x0000008f8a0f723e */ /* 0x002fe200000010ff */
[----:B------:R-:W-:-:S04]  /*6a30*/  FFMA.FTZ R2, R191, c[0x0][0x23c], -R7 ;  /* 0x00008f00bf027a23 */ /* 0x000fc80000010807 */
[----:B------:R1:W-:Y:S02]  /*6a40*/  MUFU.EX2 R147, R2 ;  /* 0x0000000200937308 */ /* 0x0003e40000000800 */
[C---:B------:R-:W-:Y:S07]  /*6a50*/  HMMA.16816.F32.BF16 R80, R12.reuse, R20, R92 ;  /* 0x000000140c50723c */ /* 0x040fee000004185c */
[----:B------:R-:W-:Y:S01]  /*6a60*/  IMAD.MOV.U32 R95, RZ, RZ, R52 ;  /* 0x000000ffff5f7224 */ /* 0x000fe200078e0034 */
[----:B------:R-:W-:Y:S01]  /*6a70*/  MOV R93, R53 ;  /* 0x00000035005d7202 */ /* 0x000fe20000000f00 */
[----:B------:R-:W-:Y:S01]  /*6a80*/  HMMA.16816.F32.BF16 R68, R12, R22, R64 ;  /* 0x000000160c44723c */ /* 0x000fe20000041840 */
[----:B------:R-:W-:Y:S01]  /*6a90*/  MOV R94, R225 ;  /* 0x000000e1005e7202 */ /* 0x000fe20000000f00 */
[----:B-1----:R-:W-:-:S06]  /*6aa0*/  FFMA.FTZ R2, R189, c[0x0][0x23c], -R7 ;  /* 0x00008f00bd027a23 */ /* 0x002fcc0000010807 */
[----:B------:R-:W-:Y:S01]  /*6ab0*/  HMMA.16816.F32.BF16 R52, R16, R22, R40 ;  /* 0x000000161034723c */ /* 0x000fe20000041828 */
[----:B------:R-:W1:Y:S01]  /*6ac0*/  LDSM.16.MT88.4 R20, [R216+0x9000] ;  /* 0x00900000d814783b */ /* 0x000e620000004200 */
[----:B------:R2:W-:Y:S02]  /*6ad0*/  MUFU.EX2 R225, R2 ;  /* 0x0000000200e17308 */ /* 0x0005e40000000800 */
[----:B--2---:R-:W-:-:S06]  /*6ae0*/  FFMA.FTZ R2, R178, c[0x0][0x23c], -R7 ;  /* 0x00008f00b2027a23 */ /* 0x004fcc0000010807 */
[----:B------:R2:W3:Y:S02]  /*6af0*/  MUFU.EX2 R92, R2 ;  /* 0x00000002005c7308 */ /* 0x0004e40000000800 */
[--C-:B--2---:R-:W-:Y:S02]  /*6b00*/  FFMA.FTZ R2, R172, c[0x0][0x23c], -R7.reuse ;  /* 0x00008f00ac027a23 */ /* 0x104fe40000010807 */
[----:B------:R-:W-:Y:S01]  /*6b10*/  FFMA.FTZ R172, R126, c[0x0][0x23c], -R7 ;  /* 0x00008f007eac7a23 */ /* 0x000fe20000010807 */
[-C--:B-1----:R-:W-:Y:S03]  /*6b20*/  HMMA.16816.F32.BF16 R64, R16, R20.reuse, R104 ;  /* 0x000000141040723c */ /* 0x082fe60000041868 */
[----:B------:R1:W2:Y:S04]  /*6b30*/  MUFU.EX2 R141, R2 ;  /* 0x00000002008d7308 */ /* 0x0002a80000000800 */
[----:B------:R-:W-:Y:S01]  /*6b40*/  MOV R107, R93 ;  /* 0x0000005d006b7202 */ /* 0x000fe20000000f00 */
[----:B------:R-:W-:Y:S01]  /*6b50*/  HMMA.16816.F32.BF16 R60, R12, R20, R100 ;  /* 0x000000140c3c723c */ /* 0x000fe20000041864 */
[----:B------:R-:W-:-:S07]  /*6b60*/  MOV R93, R148 ;  /* 0x00000094005d7202 */ /* 0x000fce0000000f00 */
[-C--:B------:R-:W-:Y:S01]  /*6b70*/  HMMA.16816.F32.BF16 R56, R12, R22.reuse, R84 ;  /* 0x000000160c38723c */ /* 0x080fe20000041854 */
[----:B-1----:R-:W-:Y:S02]  /*6b80*/  FFMA.FTZ R2, R193, c[0x0][0x23c], -R6 ;  /* 0x00008f00c1027a23 */ /* 0x002fe40000010806 */
[----:B---3--:R-:W-:Y:S01]  /*6b90*/  IMAD.MOV.U32 R193, RZ, RZ, R92 ;  /* 0x000000ffffc17224 */ /* 0x008fe200078e005c */
[----:B------:R-:W-:Y:S01]  /*6ba0*/  MOV R92, R94 ;  /* 0x0000005e005c7202 */ /* 0x000fe20000000f00 */
[----:B------:R1:W-:Y:S01]  /*6bb0*/  MUFU.EX2 R148, R2 ;  /* 0x0000000200947308 */ /* 0x0003e20000000800 */
[----:B------:R-:W-:Y:S01]  /*6bc0*/  IMAD.MOV.U32 R94, RZ, RZ, R142 ;  /* 0x000000ffff5e7224 */ /* 0x000fe200078e008e */
[----:B------:R-:W-:Y:S01]  /*6bd0*/  MOV R142, R75 ;  /* 0x0000004b008e7202 */ /* 0x000fe20000000f00 */
[----:B------:R-:W-:Y:S01]  /*6be0*/  HMMA.16816.F32.BF16 R32, R16, R22, R28 ;  /* 0x000000161020723c */ /* 0x000fe2000004181c */
[----:B------:R-:W3:Y:S01]  /*6bf0*/  LDSM.16.MT88.4 R20, [R214+0x9000] ;  /* 0x00900000d614783b */ /* 0x000ee20000004200 */
[----:B-1----:R-:W-:Y:S01]  /*6c00*/  FFMA.FTZ R2, R182, c[0x0][0x23c], -R6 ;  /* 0x00008f00b6027a23 */ /* 0x002fe20000010806 */
[----:B------:R-:W-:-:S05]  /*6c10*/  MOV R182, R94 ;  /* 0x0000005e00b67202 */ /* 0x000fca0000000f00 */
[-C--:B---3--:R-:W-:Y:S08]  /*6c20*/  HMMA.16816.F32.BF16 R44, R16, R20.reuse, R112 ;  /* 0x00000014102c723c */ /* 0x088ff00000041870 */
[C---:B------:R-:W-:Y:S08]  /*6c30*/  HMMA.16816.F32.BF16 R40, R12.reuse, R20, R108 ;  /* 0x000000140c28723c */ /* 0x040ff0000004186c */
[-C--:B------:R-:W-:Y:S08]  /*6c40*/  HMMA.16816.F32.BF16 R36, R12, R22.reuse, R88 ;  /* 0x000000160c24723c */ /* 0x080ff00000041858 */
[----:B------:R-:W-:Y:S01]  /*6c50*/  HMMA.16816.F32.BF16 R48, R16, R22, R48 ;  /* 0x000000161030723c */ /* 0x000fe20000041830 */
[----:B------:R-:W1:Y:S07]  /*6c60*/  LDSM.16.MT88.4 R20, [R215+0x9000] ;  /* 0x00900000d714783b */ /* 0x000e6e0000004200 */
[C---:B-1----:R-:W-:Y:S08]  /*6c70*/  HMMA.16816.F32.BF16 R88, R12.reuse, R20, R116 ;  /* 0x000000140c58723c */ /* 0x042ff00000041874 */
[----:B------:R-:W-:Y:S01]  /*6c80*/  HMMA.16816.F32.BF16 R84, R12, R22, R96 ;  /* 0x000000160c54723c */ /* 0x000fe20000041860 */
[----:B------:R1:W-:Y:S07]  /*6c90*/  MUFU.EX2 R13, R2 ;  /* 0x00000002000d7308 */ /* 0x0003ee0000000800 */
[C---:B------:R-:W-:Y:S07]  /*6ca0*/  HMMA.16816.F32.BF16 R28, R16.reuse, R20, R120 ;  /* 0x00000014101c723c */ /* 0x040fee0000041878 */
[----:B------:R-:W-:Y:S01]  /*6cb0*/  IMAD.MOV.U32 R122, RZ, RZ, R107 ;  /* 0x000000ffff7a7224 */ /* 0x000fe200078e006b */
[----:B------:R-:W-:Y:S01]  /*6cc0*/  HMMA.16816.F32.BF16 R24, R16, R22, R24 ;  /* 0x000000161018723c */ /* 0x000fe20000041818 */
[----:B-1----:R-:W-:Y:S01]  /*6cd0*/  FFMA.FTZ R2, R181, c[0x0][0x23c], -R6 ;  /* 0x00008f00b5027a23 */ /* 0x002fe20000010806 */
[----:B------:R-:W1:Y:S01]  /*6ce0*/  LDSM.16.MT88.4 R20, [R213+0x9800] ;  /* 0x00980000d514783b */ /* 0x000e620000004200 */
[----:B------:R-:W-:Y:S01]  /*6cf0*/  MOV R123, R92 ;  /* 0x0000005c007b7202 */ /* 0x000fe20000000f00 */
[----:B------:R-:W-:Y:S01]  /*6d00*/  IMAD.MOV.U32 R121, RZ, RZ, R152 ;  /* 0x000000ffff797224 */ /* 0x000fe200078e0098 */
[----:B------:R3:W4:Y:S01]  /*6d10*/  MUFU.EX2 R12, R2 ;  /* 0x00000002000c7308 */ /* 0x0007220000000800 */
[----:B------:R-:W-:Y:S01]  /*6d20*/  MOV R181, R93 ;  /* 0x0000005d00b57202 */ /* 0x000fe20000000f00 */
[--C-:B------:R-:W-:Y:S01]  /*6d30*/  FFMA.FTZ R152, R169, c[0x0][0x23c], -R6.reuse ;  /* 0x00008f00a9987a23 */ /* 0x100fe20000010806 */
[----:B------:R-:W-:Y:S01]  /*6d40*/  F2FP.BF16.PACK_AB R16, R225, R147 ;  /* 0x00000093e110723e */ /* 0x000fe200000010ff */
[--C-:B------:R-:W-:Y:S01]  /*6d50*/  FFMA.FTZ R169, R155, c[0x0][0x23c], -R6.reuse ;  /* 0x00008f009ba97a23 */ /* 0x100fe20000010806 */
[----:B--2---:R-:W-:Y:S01]  /*6d60*/  F2FP.BF16.PACK_AB R18, R141, R193 ;  /* 0x000000c18d12723e */ /* 0x004fe200000010ff */
[----:B------:R-:W-:Y:S01]  /*6d70*/  FFMA.FTZ R155, R161, c[0x0][0x23c], -R5 ;  /* 0x00008f00a19b7a23 */ /* 0x000fe20000010805 */
[----:B------:R-:W-:Y:S01]  /*6d80*/  MOV R120, R151 ;  /* 0x0000009700787202 */ /* 0x000fe20000000f00 */
[----:B------:R-:W-:-:S02]  /*6d90*/  FFMA.FTZ R151, R175, c[0x0][0x23c], -R6 ;  /* 0x00008f00af977a23 */ /* 0x000fc40000010806 */
[----:B------:R-:W-:Y:S02]  /*6da0*/  FFMA.FTZ R175, R140, c[0x0][0x23c], -R6 ;  /* 0x00008f008caf7a23 */ /* 0x000fe40000010806 */
[----:B------:R-:W-:Y:S02]  /*6db0*/  FFMA.FTZ R140, R174, c[0x0][0x23c], -R5 ;  /* 0x00008f00ae8c7a23 */ /* 0x000fe40000010805 */
[----:B------:R-:W-:Y:S01]  /*6dc0*/  FFMA.FTZ R161, R164, c[0x0][0x23c], -R0 ;  /* 0x00008f00a4a17a23 */ /* 0x000fe20000010800 */
[----:B------:R-:W-:Y:S01]  /*6dd0*/  MOV R164, R120 ;  /* 0x0000007800a47202 */ /* 0x000fe20000000f00 */
[--C-:B---3--:R-:W-:Y:S02]  /*6de0*/  FFMA.FTZ R2, R135, c[0x0][0x23c], -R6.reuse ;  /* 0x00008f0087027a23 */ /* 0x108fe40000010806 */
[----:B------:R-:W-:Y:S02]  /*6df0*/  FFMA.FTZ R135, R188, c[0x0][0x23c], -R7 ;  /* 0x00008f00bc877a23 */ /* 0x000fe40000010807 */
[----:B------:R2:W3:Y:S01]  /*6e00*/  MUFU.EX2 R96, R2 ;  /* 0x0000000200607308 */ /* 0x0004e20000000800 */
[----:B------:R-:W-:-:S02]  /*6e10*/  FFMA.FTZ R188, R131, c[0x0][0x23c], -R6 ;  /* 0x00008f0083bc7a23 */ /* 0x000fc40000010806 */
[----:B--2---:R-:W-:Y:S02]  /*6e20*/  FFMA.FTZ R2, R192, c[0x0][0x23c], -R5 ;  /* 0x00008f00c0027a23 */ /* 0x004fe40000010805 */
[----:B----4-:R-:W-:-:S03]  /*6e30*/  IMAD.MOV.U32 R192, RZ, RZ, R12 ;  /* 0x000000ffffc07224 */ /* 0x010fc600078e000c */
[----:B------:R2:W-:Y:S02]  /*6e40*/  MUFU.EX2 R191, R2 ;  /* 0x0000000200bf7308 */ /* 0x0005e40000000800 */
[----:B---3--:R-:W-:Y:S01]  /*6e50*/  F2FP.BF16.PACK_AB R19, R96, R192 ;  /* 0x000000c06013723e */ /* 0x008fe200000010ff */
[----:B--2---:R-:W-:Y:S02]  /*6e60*/  FFMA.FTZ R2, R184, c[0x0][0x23c], -R5 ;  /* 0x00008f00b8027a23 */ /* 0x004fe40000010805 */
[----:B------:R-:W-:-:S03]  /*6e70*/  IMAD.MOV.U32 R184, RZ, RZ, R95 ;  /* 0x000000ffffb87224 */ /* 0x000fc600078e005f */
[----:B------:R2:W3:Y:S02]  /*6e80*/  MUFU.EX2 R14, R2 ;  /* 0x00000002000e7308 */ /* 0x0004e40000000800 */
[----:B--2---:R-:W-:Y:S02]  /*6e90*/  FFMA.FTZ R2, R180, c[0x0][0x23c], -R5 ;  /* 0x00008f00b4027a23 */ /* 0x004fe40000010805 */
[----:B------:R-:W-:-:S04]  /*6ea0*/  IMAD.MOV.U32 R180, RZ, RZ, R149 ;  /* 0x000000ffffb47224 */ /* 0x000fc800078e0095 */
[----:B------:R2:W4:Y:S01]  /*6eb0*/  MUFU.EX2 R12, R2 ;  /* 0x00000002000c7308 */ /* 0x0005220000000800 */
[----:B------:R-:W-:Y:S02]  /*6ec0*/  FFMA.FTZ R149, R159, c[0x0][0x23c], -R7 ;  /* 0x00008f009f957a23 */ /* 0x000fe40000010807 */
[----:B------:R-:W-:Y:S02]  /*6ed0*/  FFMA.FTZ R159, R173, c[0x0][0x23c], -R0 ;  /* 0x00008f00ad9f7a23 */ /* 0x000fe40000010800 */
[----:B--2---:R-:W-:Y:S02]  /*6ee0*/  FFMA.FTZ R2, R168, c[0x0][0x23c], -R5 ;  /* 0x00008f00a8027a23 */ /* 0x004fe40000010805 */
[----:B------:R-:W-:Y:S02]  /*6ef0*/  FFMA.FTZ R168, R133, c[0x0][0x23c], -R7 ;  /* 0x00008f0085a87a23 */ /* 0x000fe40000010807 */
[----:B------:R2:W-:Y:S01]  /*6f00*/  MUFU.EX2 R75, R2 ;  /* 0x00000002004b7308 */ /* 0x0005e20000000800 */
[----:B------:R-:W-:-:S02]  /*6f10*/  FFMA.FTZ R133, R200, c[0x0][0x23c], -R6 ;  /* 0x00008f00c8857a23 */ /* 0x000fc40000010806 */
[----:B--2---:R-:W-:Y:S01]  /*6f20*/  FFMA.FTZ R2, R196, c[0x0][0x23c], -R0 ;  /* 0x00008f00c4027a23 */ /* 0x004fe20000010800 */
[----:B---3--:R-:W-:-:S04]  /*6f30*/  MOV R196, R14 ;  /* 0x0000000e00c47202 */ /* 0x008fc80000000f00 */
[----:B------:R2:W-:Y:S02]  /*6f40*/  MUFU.EX2 R189, R2 ;  /* 0x0000000200bd7308 */ /* 0x0005e40000000800 */
[----:B--2---:R-:W-:Y:S01]  /*6f50*/  FFMA.FTZ R2, R190, c[0x0][0x23c], -R0 ;  /* 0x00008f00be027a23 */ /* 0x004fe20000010800 */
[----:B------:R-:W-:-:S05]  /*6f60*/  MOV R190, R13 ;  /* 0x0000000d00be7202 */ /* 0x000fca0000000f00 */
[----:B------:R2:W3:Y:S01]  /*6f70*/  MUFU.EX2 R178, R2 ;  /* 0x0000000200b27308 */ /* 0x0004e20000000800 */
[----:B------:R-:W-:-:S07]  /*6f80*/  F2FP.BF16.PACK_AB R17, R190, R148 ;  /* 0x00000094be11723e */ /* 0x000fce00000010ff */
[----:B-1----:R-:W-:Y:S01]  /*6f90*/  HMMA.16816.F32.BF16 R112, R16, R20, R76 ;  /* 0x000000141070723c */ /* 0x002fe2000004184c */
[----:B--2---:R-:W-:Y:S01]  /*6fa0*/  FFMA.FTZ R2, R186, c[0x0][0x23c], -R0 ;  /* 0x00008f00ba027a23 */ /* 0x004fe20000010800 */
[----:B----4-:R-:W-:-:S06]  /*6fb0*/  MOV R186, R12 ;  /* 0x0000000c00ba7202 */ /* 0x010fcc0000000f00 */
[----:B------:R-:W-:Y:S01]  /*6fc0*/  HMMA.16816.F32.BF16 R100, R16, R22, R52 ;  /* 0x000000161064723c */ /* 0x000fe20000041834 */
[----:B---3--:R-:W-:Y:S01]  /*6fd0*/  F2FP.BF16.PACK_AB R13, R178, R189 ;  /* 0x000000bdb20d723e */ /* 0x008fe200000010ff */
[----:B------:R1:W2:Y:S01]  /*6fe0*/  MUFU.EX2 R12, R2 ;  /* 0x00000002000c7308 */ /* 0x0002a20000000800 */
[----:B------:R-:W-:Y:S01]  /*6ff0*/  F2FP.BF16.PACK_AB R14, R75, R186 ;  /* 0x000000ba4b0e723e */ /* 0x000fe200000010ff */
[----:B-1----:R-:W-:Y:S02]  /*7000*/  FFMA.FTZ R2, R177, c[0x0][0x23c], -R0 ;  /* 0x00008f00b1027a23 */ /* 0x002fe40000010800 */
[----:B--2---:R-:W-:Y:S01]  /*7010*/  IMAD.MOV.U32 R177, RZ, RZ, R12 ;  /* 0x000000ffffb17224 */ /* 0x004fe200078e000c */
[----:B------:R-:W-:-:S03]  /*7020*/  F2FP.BF16.PACK_AB R12, R196, R191 ;  /* 0x000000bfc40c723e */ /* 0x000fc600000010ff */
[----:B------:R-:W1:Y:S02]  /*7030*/  MUFU.EX2 R2, R2 ;  /* 0x0000000200027308 */ /* 0x000e640000000800 */
[----:B-1----:R-:W-:-:S07]  /*7040*/  F2FP.BF16.PACK_AB R15, R2, R177 ;  /* 0x000000b1020f723e */ /* 0x002fce00000010ff */
[C---:B------:R-:W-:Y:S08]  /*7050*/  HMMA.16816.F32.BF16 R108, R12.reuse, R20, R80 ;  /* 0x000000140c6c723c */ /* 0x040ff00000041850 */
[----:B------:R-:W-:Y:S01]  /*7060*/  HMMA.16816.F32.BF16 R104, R12, R22, R68 ;  /* 0x000000160c68723c */ /* 0x000fe20000041844 */
[----:B------:R-:W1:Y:S07]  /*7070*/  LDSM.16.MT88.4 R20, [R216+0x9800] ;  /* 0x00980000d814783b */ /* 0x000e6e0000004200 */
[-C--:B-1----:R-:W-:Y:S07]  /*7080*/  HMMA.16816.F32.BF16 R92, R16, R20.reuse, R64 ;  /* 0x00000014105c723c */ /* 0x082fee0000041840 */
[----:B------:R-:W-:Y:S01]  /*7090*/  MOV R65, R123 ;  /* 0x0000007b00417202 */ /* 0x000fe20000000f00 */
[C---:B------:R-:W-:Y:S01]  /*70a0*/  HMMA.16816.F32.BF16 R80, R12.reuse, R20, R60 ;  /* 0x000000140c50723c */ /* 0x040fe2000004183c */
[----:B------:R-:W-:Y:S01]  /*70b0*/  MOV R123, R251 ;  /* 0x000000fb007b7202 */ /* 0x000fe20000000f00 */
[----:B------:R-:W-:Y:S01]  /*70c0*/  IMAD.MOV.U32 R66, RZ, RZ, R150 ;  /* 0x000000ffff427224 */ /* 0x000fe200078e0096 */
[----:B------:R-:W-:Y:S01]  /*70d0*/  MOV R64, R122 ;  /* 0x0000007a00407202 */ /* 0x000fe20000000f00 */
[--C-:B------:R-:W-:Y:S01]  /*70e0*/  FFMA.FTZ R150, R154, c[0x0][0x23c], -R7.reuse ;  /* 0x00008f009a967a23 */ /* 0x100fe20000010807 */
[----:B------:R-:W-:Y:S01]  /*70f0*/  MOV R122, R252 ;  /* 0x000000fc007a7202 */ /* 0x000fe20000000f00 */
[----:B------:R-:W-:Y:S01]  /*7100*/  FFMA.FTZ R154, R160, c[0x0][0x23c], -R6 ;  /* 0x00008f00a09a7a23 */ /* 0x000fe20000010806 */
[----:B------:R-:W-:Y:S01]  /*7110*/  MOV R63, R96 ;  /* 0x00000060003f7202 */ /* 0x000fe20000000f00 */
[-C--:B------:R-:W-:Y:S01]  /*7120*/  HMMA.16816.F32.BF16 R52, R12, R22.reuse, R56 ;  /* 0x000000160c34723c */ /* 0x080fe20000041838 */
[----:B------:R-:W-:Y:S01]  /*7130*/  MOV R61, R2 ;  /* 0x00000002003d7202 */ /* 0x000fe20000000f00 */
[--C-:B------:R-:W-:Y:S01]  /*7140*/  FFMA.FTZ R2, R236, c[0x0][0x23c], -R7.reuse ;  /* 0x00008f00ec027a23 */ /* 0x100fe20000010807 */
[----:B------:R-:W-:Y:S01]  /*7150*/  MOV R60, R75 ;  /* 0x0000004b003c7202 */ /* 0x000fe20000000f00 */
[----:B------:R-:W-:Y:S01]  /*7160*/  IMAD.MOV.U32 R62, RZ, RZ, R4 ;  /* 0x000000ffff3e7224 */ /* 0x000fe200078e0004 */
[----:B------:R-:W-:Y:S01]  /*7170*/  MOV R67, R153 ;  /* 0x0000009900437202 */ /* 0x000fe20000000f00 */
[----:B------:R-:W-:Y:S01]  /*7180*/  FFMA.FTZ R75, R187, c[0x0][0x23c], -R6 ;  /* 0x00008f00bb4b7a23 */ /* 0x000fe20000010806 */
[----:B------:R-:W-:Y:S01]  /*7190*/  MOV R57, R249 ;  /* 0x000000f900397202 */ /* 0x000fe20000000f00 */
[----:B------:R-:W-:Y:S01]  /*71a0*/  HMMA.16816.F32.BF16 R76, R16, R22, R32 ;  /* 0x00000016104c723c */ /* 0x000fe20000041820 */
[----:B------:R-:W1:Y:S01]  /*71b0*/  LDSM.16.MT88.4 R20, [R214+0x9800] ;  /* 0x00980000d614783b */ /* 0x000e620000004200 */
[----:B------:R-:W-:Y:S01]  /*71c0*/  IMAD.MOV.U32 R56, RZ, RZ, R148 ;  /* 0x000000ffff387224 */ /* 0x000fe200078e0094 */
[----:B------:R-:W-:Y:S01]  /*71d0*/  MOV R58, R147 ;  /* 0x00000093003a7202 */ /* 0x000fe20000000f00 */
[----:B------:R-:W-:Y:S01]  /*71e0*/  IMAD.MOV.U32 R59, RZ, RZ, R138 ;  /* 0x000000ffff3b7224 */ /* 0x000fe200078e008a */
[----:B------:R-:W-:Y:S01]  /*71f0*/  MOV R200, R123 ;  /* 0x0000007b00c87202 */ /* 0x000fe20000000f00 */
[----:B------:R-:W-:-:S02]  /*7200*/  FFMA.FTZ R147, R170, c[0x0][0x23c], -R7 ;  /* 0x00008f00aa937a23 */ /* 0x000fc40000010807 */
[--C-:B------:R-:W-:Y:S02]  /*7210*/  FFMA.FTZ R148, R163, c[0x0][0x23c], -R7.reuse ;  /* 0x00008f00a3947a23 */ /* 0x100fe40000010807 */
[--C-:B------:R-:W-:Y:S02]  /*7220*/  FFMA.FTZ R163, R134, c[0x0][0x23c], -R7.reuse ;  /* 0x00008f0086a37a23 */ /* 0x100fe40000010807 */
[--C-:B------:R-:W-:Y:S02]  /*7230*/  FFMA.FTZ R170, R132, c[0x0][0x23c], -R7.reuse ;  /* 0x00008f0084aa7a23 */ /* 0x100fe40000010807 */
[----:B------:R-:W-:Y:S02]  /*7240*/  FFMA.FTZ R138, R202, c[0x0][0x23c], -R7 ;  /* 0x00008f00ca8a7a23 */ /* 0x000fe40000010807 */
[--C-:B------:R-:W-:Y:S02]  /*7250*/  FFMA.FTZ R134, R201, c[0x0][0x23c], -R6.reuse ;  /* 0x00008f00c9867a23 */ /* 0x100fe40000010806 */
[----:B------:R-:W-:-:S02]  /*7260*/  FFMA.FTZ R132, R197, c[0x0][0x23c], -R6 ;  /* 0x00008f00c5847a23 */ /* 0x000fc40000010806 */
[----:B------:R-:W-:Y:S02]  /*7270*/  FFMA.FTZ R153, R165, c[0x0][0x23c], -R6 ;  /* 0x00008f00a5997a23 */ /* 0x000fe40000010806 */
[----:B------:R-:W-:Y:S01]  /*7280*/  FFMA.FTZ R160, R167, c[0x0][0x23c], -R0 ;  /* 0x00008f00a7a07a23 */ /* 0x000fe20000010800 */
[----:B------:R-:W-:Y:S01]  /*7290*/  MOV R167, R67 ;  /* 0x0000004300a77202 */ /* 0x000fe20000000f00 */
[----:B------:R-:W-:Y:S02]  /*72a0*/  IMAD.MOV.U32 R173, RZ, RZ, R66 ;  /* 0x000000ffffad7224 */ /* 0x000fe400078e0042 */
[----:B------:R-:W-:Y:S01]  /*72b0*/  IMAD.MOV.U32 R201, RZ, RZ, R125 ;  /* 0x000000ffffc97224 */ /* 0x000fe200078e007d */
[-C--:B-1----:R-:W-:Y:S08]  /*72c0*/  HMMA.16816.F32.BF16 R116, R16, R20.reuse, R44 ;  /* 0x000000141074723c */ /* 0x082ff0000004182c */
[C---:B------:R-:W-:Y:S08]  /*72d0*/  HMMA.16816.F32.BF16 R44, R12.reuse, R20, R40 ;  /* 0x000000140c2c723c */ /* 0x040ff00000041828 */
[-C--:B------:R-:W-:Y:S08]  /*72e0*/  HMMA.16816.F32.BF16 R40, R12, R22.reuse, R36 ;  /* 0x000000160c28723c */ /* 0x080ff00000041824 */
[----:B------:R-:W-:Y:S01]  /*72f0*/  HMMA.16816.F32.BF16 R96, R16, R22, R48 ;  /* 0x000000161060723c */ /* 0x000fe20000041830 */
[----:B------:R-:W1:Y:S07]  /*7300*/  LDSM.16.MT88.4 R20, [R215+0x9800] ;  /* 0x00980000d714783b */ /* 0x000e6e0000004200 */
[-C--:B-1----:R-:W-:Y:S01]  /*7310*/  HMMA.16816.F32.BF16 R36, R12, R20.reuse, R88 ;  /* 0x000000140c24723c */ /* 0x082fe20000041858 */
[----:B------:R1:W-:Y:S06]  /*7320*/  MUFU.EX2 R88, R2 ;  /* 0x0000000200587308 */ /* 0x0003ec0000000800 */
[----:B------:R-:W-:Y:S01]  /*7330*/  MOV R89, R142 ;  /* 0x0000008e00597202 */ /* 0x000fe20000000f00 */
[----:B------:R-:W-:Y:S01]  /*7340*/  HMMA.16816.F32.BF16 R68, R16, R20, R28 ;  /* 0x000000141044723c */ /* 0x000fe2000004181c */
[----:B------:R-:W-:Y:S01]  /*7350*/  MOV R90, R141 ;  /* 0x0000008d005a7202 */ /* 0x000fe20000000f00 */
[----:B------:R-:W-:Y:S01]  /*7360*/  FFMA.FTZ R141, R183, c[0x0][0x23c], -R5 ;  /* 0x00008f00b78d7a23 */ /* 0x000fe20000010805 */
[----:B------:R-:W-:Y:S01]  /*7370*/  MOV R91, R63 ;  /* 0x0000003f005b7202 */ /* 0x000fe20000000f00 */
[----:B------:R-:W-:-:S02]  /*7380*/  IMAD.MOV.U32 R63, RZ, RZ, R184 ;  /* 0x000000ffff3f7224 */ /* 0x000fc400078e00b8 */
[----:B------:R-:W-:Y:S01]  /*7390*/  FFMA.FTZ R184, R139, c[0x0][0x23c], -R6 ;  /* 0x00008f008bb87a23 */ /* 0x000fe20000010806 */
[----:B------:R-:W-:Y:S01]  /*73a0*/  MOV R31, R250 ;  /* 0x000000fa001f7202 */ /* 0x000fe20000000f00 */
[-C--:B------:R-:W-:Y:S01]  /*73b0*/  HMMA.16816.F32.BF16 R48, R16, R22.reuse, R24 ;  /* 0x000000161030723c */ /* 0x080fe20000041818 */
[----:B-1----:R-:W-:Y:S01]  /*73c0*/  FFMA.FTZ R2, R211, c[0x0][0x23c], -R7 ;  /* 0x00008f00d3027a23 */ /* 0x002fe20000010807 */
[----:B------:R-:W1:Y:S01]  /*73d0*/  LDSM.16.MT88.4 R16, [R213+0xa000] ;  /* 0x00a00000d510783b */ /* 0x000e620000004200 */
[--C-:B------:R-:W-:Y:S01]  /*73e0*/  FFMA.FTZ R30, R207, c[0x0][0x23c], -R5.reuse ;  /* 0x00008f00cf1e7a23 */ /* 0x100fe20000010805 */
[----:B------:R-:W-:Y:S01]  /*73f0*/  MOV R20, R91 ;  /* 0x0000005b00147202 */ /* 0x000fe20000000f00 */
[----:B------:R2:W-:Y:S01]  /*7400*/  MUFU.EX2 R4, R2 ;  /* 0x0000000200047308 */ /* 0x0005e20000000800 */
[--C-:B------:R-:W-:Y:S01]  /*7410*/  FFMA.FTZ R29, R203, c[0x0][0x23c], -R5.reuse ;  /* 0x00008f00cb1d7a23 */ /* 0x100fe20000010805 */
[----:B------:R-:W-:Y:S01]  /*7420*/  MOV R91, R59 ;  /* 0x0000003b005b7202 */ /* 0x000fe20000000f00 */
[----:B------:R-:W-:Y:S01]  /*7430*/  FFMA.FTZ R25, R210, c[0x0][0x23c], -R0 ;  /* 0x00008f00d2197a23 */ /* 0x000fe20000010800 */
[----:B------:R-:W-:Y:S01]  /*7440*/  HMMA.16816.F32.BF16 R32, R12, R22, R84 ;  /* 0x000000160c20723c */ /* 0x000fe20000041854 */
[--C-:B------:R-:W-:Y:S01]  /*7450*/  FFMA.FTZ R27, R194, c[0x0][0x23c], -R5.reuse ;  /* 0x00008f00c21b7a23 */ /* 0x100fe20000010805 */
[----:B------:R-:W-:Y:S01]  /*7460*/  MOV R59, R180 ;  /* 0x000000b4003b7202 */ /* 0x000fe20000000f00 */
[--C-:B------:R-:W-:Y:S01]  /*7470*/  FFMA.FTZ R139, R171, c[0x0][0x23c], -R5.reuse ;  /* 0x00008f00ab8b7a23 */ /* 0x100fe20000010805 */
[----:B------:R-:W-:Y:S01]  /*7480*/  MOV R197, R20 ;  /* 0x0000001400c57202 */ /* 0x000fe20000000f00 */
[----:B------:R-:W-:Y:S01]  /*7490*/  FFMA.FTZ R142, R166, c[0x0][0x23c], -R5 ;  /* 0x00008f00a68e7a23 */ /* 0x000fe20000010805 */
[----:B------:R-:W-:Y:S01]  /*74a0*/  MOV R174, R91 ;  /* 0x0000005b00ae7202 */ /* 0x000fe20000000f00 */
[----:B------:R-:W-:Y:S01]  /*74b0*/  IMAD.MOV.U32 R86, RZ, RZ, R89 ;  /* 0x000000ffff567224 */ /* 0x000fe200078e0059 */
[----:B------:R-:W-:Y:S01]  /*74c0*/  MOV R87, R90 ;  /* 0x0000005a00577202 */ /* 0x000fe20000000f00 */
[----:B------:R-:W-:Y:S01]  /*74d0*/  IMAD.MOV.U32 R90, RZ, RZ, R58 ;  /* 0x000000ffff5a7224 */ /* 0x000fe200078e003a */
[----:B------:R-:W-:Y:S01]  /*74e0*/  MOV R89, R57 ;  /* 0x0000003900597202 */ /* 0x000fe20000000f00 */
[----:B------:R-:W-:Y:S01]  /*74f0*/  IMAD.MOV.U32 R57, RZ, RZ, R61 ;  /* 0x000000ffff397224 */ /* 0x000fe200078e003d */
[----:B------:R-:W-:Y:S01]  /*7500*/  MOV R58, R62 ;  /* 0x0000003e003a7202 */ /* 0x000fe20000000f00 */
[----:B--2---:R-:W-:Y:S01]  /*7510*/  FFMA.FTZ R2, R209, c[0x0][0x23c], -R7 ;  /* 0x00008f00d1027a23 */ /* 0x004fe20000010807 */
[----:B------:R-:W-:Y:S01]  /*7520*/  MOV R61, R144 ;  /* 0x00000090003d7202 */ /* 0x000fe20000000f00 */
[----:B------:R-:W-:Y:S01]  /*7530*/  IMAD.MOV.U32 R180, RZ, RZ, R143 ;  /* 0x000000ffffb47224 */ /* 0x000fe200078e008f */
[----:B------:R-:W-:Y:S01]  /*7540*/  MOV R62, R146 ;  /* 0x00000092003e7202 */ /* 0x000fe20000000f00 */
[----:B------:R2:W-:Y:S01]  /*7550*/  MUFU.EX2 R21, R2 ;  /* 0x0000000200157308 */ /* 0x0005e20000000800 */
[--C-:B------:R-:W-:Y:S01]  /*7560*/  FFMA.FTZ R26, R235, c[0x0][0x23c], -R0.reuse ;  /* 0x00008f00eb1a7a23 */ /* 0x100fe20000010800 */
[----:B------:R-:W-:Y:S01]  /*7570*/  MOV R183, R61 ;  /* 0x0000003d00b77202 */ /* 0x000fe20000000f00 */
[--C-:B------:R-:W-:Y:S01]  /*7580*/  FFMA.FTZ R24, R204, c[0x0][0x23c], -R0.reuse ;  /* 0x00008f00cc187a23 */ /* 0x100fe20000010800 */
[----:B------:R-:W-:Y:S01]  /*7590*/  MOV R165, R62 ;  /* 0x0000003e00a57202 */ /* 0x000fe20000000f00 */
        /* <DEDUP_REMOVED lines=9> */
[----:B------:R-:W-:Y:S01]  /*7630*/  MUFU.EX2 R209, R27 ;  /* 0x0000001b00d17308 */ /* 0x000fe20000000800 */
[----:B------:R-:W-:-:S02]  /*7640*/  FADD.FTZ R84, R245, R244 ;  /* 0x000000f4f5547221 */ /* 0x000fc40000010000 */
[----:B--2---:R-:W-:-:S05]  /*7650*/  FFMA.FTZ R2, R205, c[0x0][0x23c], -R7 ;  /* 0x00008f00cd027a23 */ /* 0x004fca0000010807 */
[----:B------:R2:W-:Y:S08]  /*7660*/  MUFU.EX2 R28, R2 ;  /* 0x00000002001c7308 */ /* 0x0005f00000000800 */
[----:B------:R-:W-:Y:S01]  /*7670*/  MUFU.EX2 R202, R26 ;  /* 0x0000001a00ca7308 */ /* 0x000fe20000000800 */
[----:B--2---:R-:W-:-:S07]  /*7680*/  FFMA.FTZ R2, R233, c[0x0][0x23c], -R6 ;  /* 0x00008f00e9027a23 */ /* 0x004fce0000010806 */
[----:B------:R-:W-:Y:S08]  /*7690*/  MUFU.EX2 R204, R25 ;  /* 0x0000001900cc7308 */ /* 0x000ff00000000800 */
[----:B------:R2:W-:Y:S08]  /*76a0*/  MUFU.EX2 R250, R2 ;  /* 0x0000000200fa7308 */ /* 0x0005f00000000800 */
[----:B------:R-:W-:Y:S01]  /*76b0*/  MUFU.EX2 R205, R30 ;  /* 0x0000001e00cd7308 */ /* 0x000fe20000000800 */
[----:B--2---:R-:W-:-:S07]  /*76c0*/  FFMA.FTZ R2, R232, c[0x0][0x23c], -R6 ;  /* 0x00008f00e8027a23 */ /* 0x004fce0000010806 */
[----:B------:R-:W-:Y:S08]  /*76d0*/  MUFU.EX2 R207, R29 ;  /* 0x0000001d00cf7308 */ /* 0x000ff00000000800 */
[----:B------:R2:W3:Y:S02]  /*76e0*/  MUFU.EX2 R251, R2 ;  /* 0x0000000200fb7308 */ /* 0x0004e40000000800 */
[----:B--2---:R-:W-:Y:S01]  /*76f0*/  FFMA.FTZ R2, R208, c[0x0][0x23c], -R6 ;  /* 0x00008f00d0027a23 */ /* 0x004fe20000010806 */
[----:B---3--:R-:W-:-:S05]  /*7700*/  F2FP.BF16.PACK_AB R13, R251, R250 ;  /* 0x000000fafb0d723e */ /* 0x008fca00000010ff */
[----:B------:R2:W-:Y:S02]  /*7710*/  MUFU.EX2 R252, R2 ;  /* 0x0000000200fc7308 */ /* 0x0005e40000000800 */
[----:B--2---:R-:W-:Y:S01]  /*7720*/  FFMA.FTZ R2, R206, c[0x0][0x23c], -R6 ;  /* 0x00008f00ce027a23 */ /* 0x004fe20000010806 */
[----:B------:R-:W-:Y:S01]  /*7730*/  MOV R206, R87 ;  /* 0x0000005700ce7202 */ /* 0x000fe20000000f00 */
[----:B------:R-:W-:-:S04]  /*7740*/  IMAD.MOV.U32 R87, RZ, RZ, R129 ;  /* 0x000000ffff577224 */ /* 0x000fc800078e0081 */
[----:B------:R2:W3:Y:S02]  /*7750*/  MUFU.EX2 R249, R2 ;  /* 0x0000000200f97308 */ /* 0x0004e40000000800 */
[----:B--2---:R-:W-:Y:S01]  /*7760*/  FFMA.FTZ R2, R239, c[0x0][0x23c], -R5 ;  /* 0x00008f00ef027a23 */ /* 0x004fe20000010805 */
[----:B---3--:R-:W-:-:S05]  /*7770*/  F2FP.BF16.PACK_AB R15, R249, R252 ;  /* 0x000000fcf90f723e */ /* 0x008fca00000010ff */
[----:B------:R2:W-:Y:S02]  /*7780*/  MUFU.EX2 R239, R2 ;  /* 0x0000000200ef7308 */ /* 0x0005e40000000800 */
[----:B--2---:R-:W-:-:S06]  /*7790*/  FFMA.FTZ R2, R238, c[0x0][0x23c], -R5 ;  /* 0x00008f00ee027a23 */ /* 0x004fcc0000010805 */
[----:B------:R2:W-:Y:S02]  /*77a0*/  MUFU.EX2 R238, R2 ;  /* 0x0000000200ee7308 */ /* 0x0005e40000000800 */
[--C-:B--2---:R-:W-:Y:S01]  /*77b0*/  FFMA.FTZ R2, R237, c[0x0][0x23c], -R5.reuse ;  /* 0x00008f00ed027a23 */ /* 0x104fe20000010805 */
[----:B------:R-:W-:Y:S01]  /*77c0*/  MOV R237, R28 ;  /* 0x0000001c00ed7202 */ /* 0x000fe20000000f00 */
[----:B------:R-:W-:Y:S01]  /*77d0*/  FFMA.FTZ R28, R198, c[0x0][0x23c], -R5 ;  /* 0x00008f00c61c7a23 */ /* 0x000fe20000010805 */
[----:B------:R-:W-:-:S03]  /*77e0*/  MOV R198, R89 ;  /* 0x0000005900c67202 */ /* 0x000fc60000000f00 */
[----:B------:R2:W-:Y:S08]  /*77f0*/  MUFU.EX2 R236, R2 ;  /* 0x0000000200ec7308 */ /* 0x0005f00000000800 */
[----:B------:R-:W-:Y:S01]  /*7800*/  MUFU.EX2 R208, R28 ;  /* 0x0000001c00d07308 */ /* 0x000fe20000000800 */
[----:B--2---:R-:W-:-:S07]  /*7810*/  FFMA.FTZ R2, R234, c[0x0][0x23c], -R5 ;  /* 0x00008f00ea027a23 */ /* 0x004fce0000010805 */
[----:B------:R2:W3:Y:S02]  /*7820*/  MUFU.EX2 R234, R2 ;  /* 0x0000000200ea7308 */ /* 0x0004e40000000800 */
[----:B--2---:R-:W-:Y:S01]  /*7830*/  FFMA.FTZ R2, R242, c[0x0][0x23c], -R0 ;  /* 0x00008f00f2027a23 */ /* 0x004fe20000010800 */
[----:B---3--:R-:W-:Y:S01]  /*7840*/  F2FP.BF16.PACK_AB R6, R234, R236 ;  /* 0x000000ecea06723e */ /* 0x008fe200000010ff */
[----:B------:R-:W-:-:S04]  /*7850*/  IMAD.MOV.U32 R242, RZ, RZ, R21 ;  /* 0x000000fffff27224 */ /* 0x000fc800078e0015 */
[----:B------:R2:W-:Y:S01]  /*7860*/  MUFU.EX2 R232, R2 ;  /* 0x0000000200e87308 */ /* 0x0005e20000000800 */
[----:B------:R-:W-:Y:S01]  /*7870*/  IMAD.MOV.U32 R21, RZ, RZ, R31 ;  /* 0x000000ffff157224 */ /* 0x000fe200078e001f */
[----:B------:R-:W-:Y:S01]  /*7880*/  F2FP.BF16.PACK_AB R14, R237, R242 ;  /* 0x000000f2ed0e723e */ /* 0x000fe200000010ff */
[--C-:B------:R-:W-:Y:S01]  /*7890*/  FFMA.FTZ R31, R199, c[0x0][0x23c], -R0.reuse ;  /* 0x00008f00c71f7a23 */ /* 0x100fe20000010800 */
[----:B------:R-:W-:Y:S01]  /*78a0*/  MOV R199, R59 ;  /* 0x0000003b00c77202 */ /* 0x000fe20000000f00 */
[----:B------:R-:W-:Y:S02]  /*78b0*/  IMAD.MOV.U32 R187, RZ, RZ, R21 ;  /* 0x000000ffffbb7224 */ /* 0x000fe400078e0015 */
[----:B------:R-:W3:Y:S01]  /*78c0*/  LDSM.16.MT88.4 R20, [R214+0xa000] ;  /* 0x00a00000d614783b */ /* 0x000ee20000004200 */
[--C-:B--2---:R-:W-:Y:S01]  /*78d0*/  FFMA.FTZ R2, R243, c[0x0][0x23c], -R0.reuse ;  /* 0x00008f00f3027a23 */ /* 0x104fe20000010800 */
[----:B------:R-:W-:Y:S01]  /*78e0*/  MOV R243, R4 ;  /* 0x0000000400f37202 */ /* 0x000fe20000000f00 */
[----:B------:R-:W-:Y:S01]  /*78f0*/  FFMA.FTZ R4, R241, c[0x0][0x23c], -R0 ;  /* 0x00008f00f1047a23 */ /* 0x000fe20000010800 */
[----:B------:R-:W-:Y:S01]  /*7900*/  MOV R241, R88 ;  /* 0x0000005800f17202 */ /* 0x000fe20000000f00 */
[----:B------:R2:W4:Y:S01]  /*7910*/  MUFU.EX2 R233, R2 ;  /* 0x0000000200e97308 */ /* 0x0005220000000800 */
[----:B------:R-:W-:-:S02]  /*7920*/  MOV R88, R56 ;  /* 0x0000003800587202 */ /* 0x000fc40000000f00 */
[----:B------:R-:W-:Y:S02]  /*7930*/  F2FP.BF16.PACK_AB R12, R243, R241 ;  /* 0x000000f1f30c723e */ /* 0x000fe400000010ff */
[----:B------:R-:W-:Y:S01]  /*7940*/  MOV R56, R60 ;  /* 0x0000003c00387202 */ /* 0x000fe20000000f00 */
[----:B------:R-:W-:Y:S01]  /*7950*/  IMAD.MOV.U32 R60, RZ, RZ, R145 ;  /* 0x000000ffff3c7224 */ /* 0x000fe200078e0091 */
[----:B------:R-:W-:Y:S01]  /*7960*/  MOV R203, R88 ;  /* 0x0000005800cb7202 */ /* 0x000fe20000000f00 */
[----:B------:R1:W-:Y:S01]  /*7970*/  MUFU.EX2 R211, R4 ;  /* 0x0000000400d37308 */ /* 0x0003e20000000800 */
[----:B------:R-:W-:Y:S01]  /*7980*/  FFMA.FTZ R145, R179, c[0x0][0x23c], -R0 ;  /* 0x00008f00b3917a23 */ /* 0x000fe20000010800 */
[----:B------:R-:W-:Y:S01]  /*7990*/  MOV R179, R64 ;  /* 0x0000004000b37202 */ /* 0x000fe20000000f00 */
[----:B------:R-:W-:Y:S01]  /*79a0*/  IMAD.MOV.U32 R166, RZ, RZ, R60 ;  /* 0x000000ffffa67224 */ /* 0x000fe200078e003c */
[----:B------:R-:W-:Y:S01]  /*79b0*/  MOV R171, R56 ;  /* 0x0000003800ab7202 */ /* 0x000fe20000000f00 */
[----:B--2---:R-:W-:Y:S01]  /*79c0*/  FFMA.FTZ R2, R240, c[0x0][0x23c], -R0 ;  /* 0x00008f00f0027a23 */ /* 0x004fe20000010800 */
[----:B----4-:R-:W-:Y:S01]  /*79d0*/  F2FP.BF16.PACK_AB R5, R233, R232 ;  /* 0x000000e8e905723e */ /* 0x010fe200000010ff */
[----:B------:R-:W-:Y:S01]  /*79e0*/  FADD.FTZ R0, R86, R248 ;  /* 0x000000f856007221 */ /* 0x000fe20000010000 */
[----:B------:R-:W-:Y:S01]  /*79f0*/  MOV R86, R127 ;  /* 0x0000007f00567202 */ /* 0x000fe20000000f00 */
[----:B------:R-:W2:Y:S01]  /*7a00*/  MUFU.EX2 R210, R2 ;  /* 0x0000000200d27308 */ /* 0x000ea20000000800 */
[----:B-1----:R-:W-:Y:S01]  /*7a10*/  HMMA.16816.F32.BF16 R124, R12, R18, R100 ;  /* 0x000000120c7c723c */ /* 0x002fe20000041864 */
[----:B------:R-:W-:Y:S01]  /*7a20*/  IMAD.MOV.U32 R240, RZ, RZ, R57 ;  /* 0x000000fffff07224 */ /* 0x000fe200078e0039 */
[----:B------:R-:W-:Y:S01]  /*7a30*/  F2FP.BF16.PACK_AB R4, R238, R239 ;  /* 0x000000efee04723e */ /* 0x000fe200000010ff */
[----:B------:R-:W-:-:S02]  /*7a40*/  IMAD.MOV.U32 R248, RZ, RZ, R121 ;  /* 0x000000fffff87224 */ /* 0x000fc400078e0079 */
[----:B------:R-:W-:-:S03]  /*7a50*/  FADD.FTZ R0, R228, R0 ;  /* 0x00000000e4007221 */ /* 0x000fc60000010000 */
[----:B---3--:R-:W-:Y:S01]  /*7a60*/  HMMA.16816.F32.BF16 R100, R12, R20, R116 ;  /* 0x000000140c64723c */ /* 0x008fe20000041874 */
[----:B--2---:R-:W-:Y:S01]  /*7a70*/  F2FP.BF16.PACK_AB R7, R210, R211 ;  /* 0x000000d3d207723e */ /* 0x004fe200000010ff */
[----:B------:R-:W-:Y:S01]  /*7a80*/  FADD.FTZ R2, R247, R246 ;  /* 0x000000f6f7027221 */ /* 0x000fe20000010000 */
[----:B------:R-:W-:-:S05]  /*7a90*/  MOV R246, R130 ;  /* 0x0000008200f67202 */ /* 0x000fca0000000f00 */
[C---:B------:R-:W-:Y:S01]  /*7aa0*/  HMMA.16816.F32.BF16 R96, R12.reuse, R22, R96 ;  /* 0x000000160c60723c */ /* 0x040fe20000041860 */
[----:B------:R-:W-:Y:S01]  /*7ab0*/  MOV R247, R128 ;  /* 0x0000008000f77202 */ /* 0x000fe20000000f00 */
[----:B------:R-:W-:Y:S01]  /*7ac0*/  IMAD.MOV.U32 R244, RZ, RZ, R248 ;  /* 0x000000fffff47224 */ /* 0x000fe200078e00f8 */
[----:B------:R-:W-:Y:S01]  /*7ad0*/  MUFU.EX2 R134, R134 ;  /* 0x0000008600867308 */ /* 0x000fe20000000800 */
[----:B------:R1:W5:Y:S04]  /*7ae0*/  LDL.LU R228, [R1+0x110] ;  /* 0x0001100001e47983 */ /* 0x0003680000300800 */
[-C--:B------:R-:W-:Y:S08]  /*7af0*/  HMMA.16816.F32.BF16 R128, R12, R16.reuse, R112 ;  /* 0x000000100c80723c */ /* 0x080ff00000041870 */
[C---:B------:R-:W-:Y:S08]  /*7b00*/  HMMA.16816.F32.BF16 R64, R4.reuse, R16, R108 ;  /* 0x000000100440723c */ /* 0x040ff0000004186c */
[C---:B------:R-:W-:Y:S01]  /*7b10*/  HMMA.16816.F32.BF16 R60, R4.reuse, R18, R104 ;  /* 0x00000012043c723c */ /* 0x040fe20000041868 */
[----:B------:R-:W2:Y:S07]  /*7b20*/  LDSM.16.MT88.4 R16, [R216+0xa000] ;  /* 0x00a00000d810783b */ /* 0x000eae0000004200 */
[C---:B------:R-:W-:Y:S08]  /*7b30*/  HMMA.16816.F32.BF16 R44, R4.reuse, R20, R44 ;  /* 0x00000014042c723c */ /* 0x040ff0000004182c */
[----:B------:R-:W-:Y:S01]  /*7b40*/  HMMA.16816.F32.BF16 R40, R4, R22, R40 ;  /* 0x000000160428723c */ /* 0x000fe20000041828 */
[----:B------:R-:W-:Y:S07]  /*7b50*/  LDSM.16.MT88.4 R20, [R216+0xa800] ;  /* 0x00a80000d814783b */ /* 0x000fee0000004200 */
[-C--:B--2---:R-:W-:Y:S08]  /*7b60*/  HMMA.16816.F32.BF16 R120, R12, R16.reuse, R92 ;  /* 0x000000100c78723c */ /* 0x084ff0000004185c */
[C---:B------:R-:W-:Y:S08]  /*7b70*/  HMMA.16816.F32.BF16 R56, R4.reuse, R16, R80 ;  /* 0x000000100438723c */ /* 0x040ff00000041850 */
[-C--:B------:R-:W-:Y:S08]  /*7b80*/  HMMA.16816.F32.BF16 R52, R4, R18.reuse, R52 ;  /* 0x000000120434723c */ /* 0x080ff00000041834 */
[----:B------:R-:W-:Y:S01]  /*7b90*/  HMMA.16816.F32.BF16 R112, R12, R18, R76 ;  /* 0x000000120c70723c */ /* 0x000fe2000004184c */
[----:B------:R-:W2:Y:S01]  /*7ba0*/  LDSM.16.MT88.4 R16, [R215+0xa000] ;  /* 0x00a00000d710783b */ /* 0x000ea20000004200 */
[----:B------:R-:W-:Y:S06]  /*7bb0*/  MUFU.EX2 R118, R138 ;  /* 0x0000008a00767308 */ /* 0x000fec0000000800 */
[C---:B--2---:R-:W-:Y:S08]  /*7bc0*/  HMMA.16816.F32.BF16 R36, R4.reuse, R16, R36 ;  /* 0x000000100424723c */ /* 0x044ff00000041824 */
[----:B------:R-:W-:Y:S07]  /*7bd0*/  HMMA.16816.F32.BF16 R32, R4, R18, R32 ;  /* 0x000000120420723c */ /* 0x000fee0000041820 */
[----:B------:R-:W-:Y:S01]  /*7be0*/  FADD.FTZ R5, R246, R247 ;  /* 0x000000f7f6057221 */ /* 0x000fe20000010000 */
[----:B------:R-:W-:Y:S01]  /*7bf0*/  MOV R247, R164 ;  /* 0x000000a400f77202 */ /* 0x000fe20000000f00 */
[----:B------:R-:W-:Y:S01]  /*7c00*/  HMMA.16816.F32.BF16 R88, R12, R16, R68 ;  /* 0x000000100c58723c */ /* 0x000fe20000041844 */
[----:B------:R-:W-:Y:S01]  /*7c10*/  MOV R164, R176 ;  /* 0x000000b000a47202 */ /* 0x000fe20000000f00 */
[----:B------:R-:W-:Y:S01]  /*7c20*/  IMAD.MOV.U32 R176, RZ, RZ, R198 ;  /* 0x000000ffffb07224 */ /* 0x000fe200078e00c6 */
[----:B------:R-:W-:-:S02]  /*7c30*/  MOV R198, R203 ;  /* 0x000000cb00c67202 */ /* 0x000fc40000000f00 */
[----:B------:R2:W-:Y:S03]  /*7c40*/  MUFU.EX2 R203, R24 ;  /* 0x0000001800cb7308 */ /* 0x0005e60000000800 */
[----:B------:R-:W-:Y:S01]  /*7c50*/  HMMA.16816.F32.BF16 R48, R12, R18, R48 ;  /* 0x000000120c30723c */ /* 0x000fe20000041830 */
[----:B------:R-:W-:Y:S04]  /*7c60*/  LDSM.16.MT88.4 R16, [R214+0xa800] ;  /* 0x00a80000d610783b */ /* 0x000fe80000004200 */
[----:B------:R-:W-:Y:S04]  /*7c70*/  LDSM.16.MT88.4 R12, [R215+0xa800] ;  /* 0x00a80000d70c783b */ /* 0x000fe80000004200 */
[----:B--2---:R-:W2:Y:S01]  /*7c80*/  LDSM.16.MT88.4 R24, [R213+0xa800] ;  /* 0x00a80000d518783b */ /* 0x004ea20000004200 */
[----:B------:R-:W-:-:S02]  /*7c90*/  MOV R246, R167 ;  /* 0x000000a700f67202 */ /* 0x000fc40000000f00 */
[----:B------:R-:W-:Y:S02]  /*7ca0*/  MOV R167, R179 ;  /* 0x000000b300a77202 */ /* 0x000fe40000000f00 */
[----:B------:R-:W-:Y:S02]  /*7cb0*/  MOV R179, R187 ;  /* 0x000000bb00b37202 */ /* 0x000fe40000000f00 */
[----:B------:R-:W-:Y:S02]  /*7cc0*/  MOV R187, R206 ;  /* 0x000000ce00bb7202 */ /* 0x000fe40000000f00 */
[----:B------:R3:W4:Y:S01]  /*7cd0*/  MUFU.EX2 R206, R31 ;  /* 0x0000001f00ce7308 */ /* 0x0007220000000800 */
[----:B------:R-:W-:Y:S02]  /*7ce0*/  FADD.FTZ R29, R244, R5 ;  /* 0x00000005f41d7221 */ /* 0x000fe40000010000 */
[----:B------:R-:W-:Y:S01]  /*7cf0*/  IMAD.MOV.U32 R244, RZ, RZ, R246 ;  /* 0x000000fffff47224 */ /* 0x000fe200078e00f6 */
[----:B------:R-:W-:Y:S01]  /*7d00*/  MOV R246, R176 ;  /* 0x000000b000f67202 */ /* 0x000fe20000000f00 */
[----:B------:R-:W-:Y:S01]  /*7d10*/  FADD.FTZ R4, R226, R84 ;  /* 0x00000054e2047221 */ /* 0x000fe20000010000 */
[----:B------:R-:W-:-:S02]  /*7d20*/  MOV R176, R201 ;  /* 0x000000c900b07202 */ /* 0x000fc40000000f00 */
[----:B------:R-:W-:Y:S01]  /*7d30*/  MUFU.EX2 R201, R135 ;  /* 0x0000008700c97308 */ /* 0x000fe20000000800 */
[----:B------:R-:W-:Y:S01]  /*7d40*/  FADD.FTZ R28, R222, R4 ;  /* 0x00000004de1c7221 */ /* 0x000fe20000010000 */
[----:B------:R-:W-:Y:S01]  /*7d50*/  F2FP.BF16.PACK_AB R4, R207, R205 ;  /* 0x000000cdcf04723e */ /* 0x000fe200000010ff */
[----:B------:R-:W-:Y:S01]  /*7d60*/  IMAD.MOV.U32 R248, RZ, RZ, R173 ;  /* 0x000000fffff87224 */ /* 0x000fe200078e00ad */
[----:B------:R-:W-:Y:S01]  /*7d70*/  F2FP.BF16.PACK_AB R5, R204, R202 ;  /* 0x000000cacc05723e */ /* 0x000fe200000010ff */
[----:B---3--:R-:W-:Y:S01]  /*7d80*/  IMAD.MOV.U32 R31, RZ, RZ, R179 ;  /* 0x000000ffff1f7224 */ /* 0x008fe200078e00b3 */
[----:B------:R-:W-:Y:S02]  /*7d90*/  MOV R179, R200 ;  /* 0x000000c800b37202 */ /* 0x000fe40000000f00 */
[----:B------:R-:W-:Y:S01]  /*7da0*/  MUFU.EX2 R119, R137 ;  /* 0x0000008900777308 */ /* 0x000fe20000000800 */
[----:B------:R-:W-:Y:S01]  /*7db0*/  F2FP.BF16.PACK_AB R6, R209, R208 ;  /* 0x000000d0d106723e */ /* 0x000fe200000010ff */
[----:B------:R-:W-:Y:S01]  /*7dc0*/  IMAD.MOV.U32 R173, RZ, RZ, R195 ;  /* 0x000000ffffad7224 */ /* 0x000fe200078e00c3 */
[----:B----4-:R-:W-:-:S05]  /*7dd0*/  F2FP.BF16.PACK_AB R7, R206, R203 ;  /* 0x000000cbce07723e */ /* 0x010fca00000010ff */
[----:B------:R-:W-:Y:S01]  /*7de0*/  MUFU.EX2 R200, R136 ;  /* 0x0000008800c87308 */ /* 0x000fe20000000800 */
[----:B------:R-:W-:-:S07]  /*7df0*/  FADD.FTZ R0, R224, R0 ;  /* 0x00000000e0007221 */ /* 0x000fce0000010000 */
[----:B------:R-:W3:Y:S08]  /*7e00*/  MUFU.EX2 R133, R133 ;  /* 0x0000008500857308 */ /* 0x000ef00000000800 */
[----:B------:R-:W-:Y:S08]  /*7e10*/  MUFU.EX2 R132, R132 ;  /* 0x0000008400847308 */ /* 0x000ff00000000800 */
[----:B------:R-:W4:Y:S01]  /*7e20*/  MUFU.EX2 R135, R75 ;  /* 0x0000004b00877308 */ /* 0x000f220000000800 */
[----:B------:R-:W-:Y:S01]  /*7e30*/  MOV R117, R164 ;  /* 0x000000a400757202 */ /* 0x000fe20000000f00 */
[----:B------:R-:W-:Y:S01]  /*7e40*/  IMAD.MOV.U32 R116, RZ, RZ, R167 ;  /* 0x000000ffff747224 */ /* 0x000fe200078e00a7 */
[----:B------:R-:W-:Y:S01]  /*7e50*/  MOV R30, R173 ;  /* 0x000000ad001e7202 */ /* 0x000fe20000000f00 */
[----:B------:R-:W-:Y:S01]  /*7e60*/  IMAD.MOV.U32 R173, RZ, RZ, R85 ;  /* 0x000000ffffad7224 */ /* 0x000fe200078e0055 */
[----:B------:R-:W-:Y:S01]  /*7e70*/  MOV R167, R86 ;  /* 0x0000005600a77202 */ /* 0x000fe20000000f00 */
[----:B------:R-:W-:Y:S01]  /*7e80*/  HMMA.16816.F32.BF16 R92, R4, R20, R56 ;  /* 0x00000014045c723c */ /* 0x000fe20000041838 */
[----:B------:R-:W-:-:S07]  /*7e90*/  MOV R164, R87 ;  /* 0x0000005700a47202 */ /* 0x000fce0000000f00 */
[C---:B--2---:R-:W-:Y:S08]  /*7ea0*/  HMMA.16816.F32.BF16 R108, R4.reuse, R24, R64 ;  /* 0x00000018046c723c */ /* 0x044ff00000041840 */
[C---:B------:R-:W-:Y:S08]  /*7eb0*/  HMMA.16816.F32.BF16 R104, R4.reuse, R26, R60 ;  /* 0x0000001a0468723c */ /* 0x040ff0000004183c */
[C---:B------:R-:W-:Y:S08]  /*7ec0*/  HMMA.16816.F32.BF16 R84, R4.reuse, R22, R52 ;  /* 0x000000160454723c */ /* 0x040ff00000041834 */
[C---:B------:R-:W-:Y:S08]  /*7ed0*/  HMMA.16816.F32.BF16 R80, R4.reuse, R16, R44 ;  /* 0x000000100450723c */ /* 0x040ff0000004182c */
[C---:B------:R-:W-:Y:S08]  /*7ee0*/  HMMA.16816.F32.BF16 R76, R4.reuse, R18, R40 ;  /* 0x00000012044c723c */ /* 0x040ff00000041828 */
[C---:B------:R-:W-:Y:S08]  /*7ef0*/  HMMA.16816.F32.BF16 R68, R4.reuse, R12, R36 ;  /* 0x0000000c0444723c */ /* 0x040ff00000041824 */
[----:B------:R-:W-:Y:S07]  /*7f00*/  HMMA.16816.F32.BF16 R56, R4, R14, R32 ;  /* 0x0000000e0438723c */ /* 0x000fee0000041820 */
[----:B------:R-:W-:-:S02]  /*7f10*/  FADD.FTZ R5, R31, R29 ;  /* 0x0000001d1f057221 */ /* 0x000fc40000010000 */
[----:B------:R-:W-:Y:S01]  /*7f20*/  FADD.FTZ R4, R220, R0 ;  /* 0x00000000dc047221 */ /* 0x000fe20000010000 */
[----:B------:R-:W-:Y:S01]  /*7f30*/  MOV R31, R30 ;  /* 0x0000001e001f7202 */ /* 0x000fe20000000f00 */
[----:B------:R-:W-:Y:S01]  /*7f40*/  FADD.FTZ R30, R217, R5 ;  /* 0x00000005d91e7221 */ /* 0x000fe20000010000 */
[----:B---3--:R-:W-:Y:S01]  /*7f50*/  F2FP.BF16.PACK_AB R5, R133, R134 ;  /* 0x000000868505723e */ /* 0x008fe200000010ff */
[----:B------:R-:W-:Y:S01]  /*7f60*/  FADD.FTZ R29, R212, R4 ;  /* 0x00000004d41d7221 */ /* 0x000fe20000010000 */
[----:B------:R-:W-:Y:S02]  /*7f70*/  F2FP.BF16.PACK_AB R4, R119, R118 ;  /* 0x000000767704723e */ /* 0x000fe400000010ff */
[----:B------:R-:W-:Y:S02]  /*7f80*/  F2FP.BF16.PACK_AB R6, R201, R200 ;  /* 0x000000c8c906723e */ /* 0x000fe400000010ff */
[----:B----4-:R-:W-:-:S07]  /*7f90*/  F2FP.BF16.PACK_AB R7, R135, R132 ;  /* 0x000000848707723e */ /* 0x010fce00000010ff */
[C---:B------:R-:W-:Y:S08]  /*7fa0*/  HMMA.16816.F32.BF16 R64, R4.reuse, R24, R128 ;  /* 0x000000180440723c */ /* 0x040ff00000041880 */
[C---:B------:R-:W-:Y:S01]  /*7fb0*/  HMMA.16816.F32.BF16 R52, R4.reuse, R26, R124 ;  /* 0x0000001a0434723c */ /* 0x040fe2000004187c */
[----:B------:R-:W2:Y:S07]  /*7fc0*/  LDSM.16.MT88.4 R24, [R213+0xb000] ;  /* 0x00b00000d518783b */ /* 0x000eae0000004200 */
[C---:B------:R-:W-:Y:S08]  /*7fd0*/  HMMA.16816.F32.BF16 R44, R4.reuse, R20, R120 ;  /* 0x00000014042c723c */ /* 0x040ff00000041878 */
[C---:B------:R-:W-:Y:S01]  /*7fe0*/  HMMA.16816.F32.BF16 R40, R4.reuse, R22, R112 ;  /* 0x000000160428723c */ /* 0x040fe20000041870 */
[----:B------:R-:W3:Y:S07]  /*7ff0*/  LDSM.16.MT88.4 R20, [R216+0xb000] ;  /* 0x00b00000d814783b */ /* 0x000eee0000004200 */
[C---:B------:R-:W-:Y:S08]  /*8000*/  HMMA.16816.F32.BF16 R32, R4.reuse, R16, R100 ;  /* 0x000000100420723c */ /* 0x040ff00000041864 */
[C---:B------:R-:W-:Y:S01]  /*8010*/  HMMA.16816.F32.BF16 R36, R4.reuse, R18, R96 ;  /* 0x000000120424723c */ /* 0x040fe20000041860 */
[----:B------:R-:W4:Y:S07]  /*8020*/  LDSM.16.MT88.4 R16, [R214+0xb000] ;  /* 0x00b00000d610783b */ /* 0x000f2e0000004200 */
[C---:B------:R-:W-:Y:S08]  /*8030*/  HMMA.16816.F32.BF16 R60, R4.reuse, R12, R88 ;  /* 0x0000000c043c723c */ /* 0x040ff00000041858 */
[----:B------:R-:W-:Y:S01]  /*8040*/  HMMA.16816.F32.BF16 R48, R4, R14, R48 ;  /* 0x0000000e0430723c */ /* 0x000fe20000041830 */
[----:B------:R-:W1:Y:S01]  /*8050*/  LDSM.16.MT88.4 R12, [R215+0xb000] ;  /* 0x00b00000d70c783b */ /* 0x000e620000004200 */
[----:B------:R-:W-:Y:S01]  /*8060*/  FADD.FTZ R2, R227, R2 ;  /* 0x00000002e3027221 */ /* 0x000fe20000010000 */
[----:B------:R-:W-:Y:S01]  /*8070*/  MOV R138, R117 ;  /* 0x00000075008a7202 */ /* 0x000fe20000000f00 */
[----:B------:R-:W-:Y:S01]  /*8080*/  IMAD.MOV.U32 R137, RZ, RZ, R116 ;  /* 0x000000ffff897224 */ /* 0x000fe200078e0074 */
[----:B------:R-:W-:Y:S01]  /*8090*/  MUFU.EX2 R114, R141 ;  /* 0x0000008d00727308 */ /* 0x000fe20000000800 */
[----:B------:R-:W-:Y:S01]  /*80a0*/  FADD.FTZ R2, R223, R2 ;  /* 0x00000002df027221 */ /* 0x000fe20000010000 */
[----:B------:R-:W-:Y:S01]  /*80b0*/  MOV R245, R248 ;  /* 0x000000f800f57202 */ /* 0x000fe20000000f00 */
[----:B------:R-:W-:Y:S01]  /*80c0*/  FADD.FTZ R0, R218, R28 ;  /* 0x0000001cda007221 */ /* 0x000fe20000010000 */
[----:B------:R-:W-:Y:S01]  /*80d0*/  MOV R136, R31 ;  /* 0x0000001f00887202 */ /* 0x000fe20000000f00 */
[----:B------:R-:W-:Y:S01]  /*80e0*/  FADD.FTZ R2, R219, R2 ;  /* 0x00000002db027221 */ /* 0x000fe20000010000 */
[----:B------:R-:W-:-:S02]  /*80f0*/  MOV R195, R199 ;  /* 0x000000c700c37202 */ /* 0x000fc40000000f00 */
[----:B------:R-:W-:Y:S01]  /*8100*/  MUFU.EX2 R115, R142 ;  /* 0x0000008e00737308 */ /* 0x000fe20000000800 */
[----:B------:R-:W-:Y:S01]  /*8110*/  FADD.FTZ R28, R11, R2 ;  /* 0x000000020b1c7221 */ /* 0x000fe20000010000 */
[----:B------:R-:W-:-:S06]  /*8120*/  MOV R130, R178 ;  /* 0x000000b200827202 */ /* 0x000fcc0000000f00 */
[----:B------:R-:W-:Y:S08]  /*8130*/  MUFU.EX2 R113, R143 ;  /* 0x0000008f00717308 */ /* 0x000ff00000000800 */
[----:B------:R-:W-:Y:S08]  /*8140*/  MUFU.EX2 R112, R144 ;  /* 0x0000009000707308 */ /* 0x000ff00000000800 */
[----:B------:R-:W-:Y:S08]  /*8150*/  MUFU.EX2 R102, R145 ;  /* 0x0000009100667308 */ /* 0x000ff00000000800 */
[----:B------:R-:W1:Y:S01]  /*8160*/  MUFU.EX2 R103, R146 ;  /* 0x0000009200677308 */ /* 0x000e620000000800 */
[----:B------:R-:W-:Y:S01]  /*8170*/  FADD.FTZ R5, R8, R29 ;  /* 0x0000001d08057221 */ /* 0x000fe20000010000 */
[----:B------:R-:W-:Y:S01]  /*8180*/  MOV R131, R193 ;  /* 0x000000c100837202 */ /* 0x000fe20000000f00 */
[----:B------:R2:W5:Y:S05]  /*8190*/  LDL.LU R227, [R1+0x10c] ;  /* 0x00010c0001e37983 */ /* 0x00056a0000300800 */
[----:B------:R-:W-:Y:S08]  /*81a0*/  MUFU.EX2 R116, R140 ;  /* 0x0000008c00747308 */ /* 0x000ff00000000800 */
[----:B------:R-:W2:Y:S01]  /*81b0*/  MUFU.EX2 R117, R139 ;  /* 0x0000008b00757308 */ /* 0x000ea20000000800 */
[----:B------:R-:W-:Y:S01]  /*81c0*/  MOV R31, R245 ;  /* 0x000000f5001f7202 */ /* 0x000fe20000000f00 */
[----:B------:R-:W-:-:S02]  /*81d0*/  FADD.FTZ R2, R10, R0 ;  /* 0x000000000a027221 */ /* 0x000fc40000010000 */
[----:B------:R-:W-:Y:S01]  /*81e0*/  FADD.FTZ R4, R137, R28 ;  /* 0x0000001c89047221 */ /* 0x000fe20000010000 */
[----:B-1----:R-:W-:Y:S01]  /*81f0*/  F2FP.BF16.PACK_AB R7, R103, R102 ;  /* 0x000000666707723e */ /* 0x002fe200000010ff */
[----:B------:R-:W-:Y:S01]  /*8200*/  IMAD.MOV.U32 R245, RZ, RZ, R244 ;  /* 0x000000fffff57224 */ /* 0x000fe200078e00f4 */
[----:B------:R-:W-:Y:S01]  /*8210*/  MOV R244, R247 ;  /* 0x000000f700f47202 */ /* 0x000fe20000000f00 */
[----:B------:R-:W-:Y:S01]  /*8220*/  FADD.FTZ R0, R136, R30 ;  /* 0x0000001e88007221 */ /* 0x000fe20000010000 */
[----:B------:R-:W-:Y:S01]  /*8230*/  MUFU.EX2 R101, R147 ;  /* 0x0000009300657308 */ /* 0x000fe20000000800 */
[----:B------:R-:W-:-:S07]  /*8240*/  IMAD.MOV.U32 R248, RZ, RZ, R221 ;  /* 0x000000fffff87224 */ /* 0x000fce00078e00dd */
[----:B------:R-:W-:Y:S01]  /*8250*/  MUFU.EX2 R100, R148 ;  /* 0x0000009400647308 */ /* 0x000fe20000000800 */
[----:B------:R-:W-:Y:S01]  /*8260*/  FADD.FTZ R0, R31, R0 ;  /* 0x000000001f007221 */ /* 0x000fe20000010000 */
[----:B--2---:R-:W-:Y:S01]  /*8270*/  F2FP.BF16.PACK_AB R6, R115, R117 ;  /* 0x000000757306723e */ /* 0x004fe200000010ff */
[----:B------:R-:W-:Y:S01]  /*8280*/  FADD.FTZ R31, R245, R5 ;  /* 0x00000005f51f7221 */ /* 0x000fe20000010000 */
[----:B------:R-:W-:Y:S01]  /*8290*/  F2FP.BF16.PACK_AB R5, R112, R113 ;  /* 0x000000717005723e */ /* 0x000fe200000010ff */
[----:B------:R-:W-:-:S03]  /*82a0*/  FADD.FTZ R30, R244, R4 ;  /* 0x00000004f41e7221 */ /* 0x000fc60000010000 */
[----:B------:R-:W-:Y:S01]  /*82b0*/  MUFU.EX2 R99, R149 ;  /* 0x0000009500637308 */ /* 0x000fe20000000800 */
[----:B------:R-:W-:Y:S01]  /*82c0*/  F2FP.BF16.PACK_AB R4, R116, R114 ;  /* 0x000000727404723e */ /* 0x000fe200000010ff */
[----:B------:R-:W-:Y:S01]  /*82d0*/  FADD.FTZ R2, R138, R2 ;  /* 0x000000028a027221 */ /* 0x000fe20000010000 */
[----:B------:R-:W-:-:S05]  /*82e0*/  MOV R247, R9 ;  /* 0x0000000900f77202 */ /* 0x000fca0000000f00 */
[----:B------:R-:W-:Y:S08]  /*82f0*/  MUFU.EX2 R98, R150 ;  /* 0x0000009600627308 */ /* 0x000ff00000000800 */
[----:B------:R1:W-:Y:S08]  /*8300*/  MUFU.EX2 R97, R151 ;  /* 0x0000009700617308 */ /* 0x0003f00000000800 */
[----:B------:R-:W2:Y:S08]  /*8310*/  MUFU.EX2 R96, R152 ;  /* 0x0000009800607308 */ /* 0x000eb00000000800 */
[----:B------:R-:W-:Y:S08]  /*8320*/  MUFU.EX2 R91, R153 ;  /* 0x00000099005b7308 */ /* 0x000ff00000000800 */
[----:B------:R-:W1:Y:S01]  /*8330*/  MUFU.EX2 R90, R154 ;  /* 0x0000009a005a7308 */ /* 0x000e620000000800 */
[----:B------:R-:W-:Y:S01]  /*8340*/  FADD.FTZ R29, R247, R2 ;  /* 0x00000002f71d7221 */ /* 0x000fe20000010000 */
[C---:B------:R-:W-:Y:S01]  /*8350*/  HMMA.16816.F32.BF16 R108, R4.reuse, R24, R108 ;  /* 0x00000018046c723c */ /* 0x040fe2000004186c */
[----:B------:R-:W-:Y:S01]  /*8360*/  FADD.FTZ R28, R246, R0 ;  /* 0x00000000f61c7221 */ /* 0x000fe20000010000 */
[----:B------:R-:W-:Y:S01]  /*8370*/  MOV R199, R235 ;  /* 0x000000eb00c77202 */ /* 0x000fe20000000f00 */
[----:B------:R-:W-:Y:S01]  /*8380*/  FADD.FTZ R2, R164, R30 ;  /* 0x0000001ea4027221 */ /* 0x000fe20000010000 */
[----:B------:R-:W-:Y:S01]  /*8390*/  MOV R244, R186 ;  /* 0x000000ba00f47202 */ /* 0x000fe20000000f00 */
[----:B------:R-:W-:Y:S01]  /*83a0*/  FADD.FTZ R0, R167, R29 ;  /* 0x0000001da7007221 */ /* 0x000fe20000010000 */
[----:B------:R-:W-:Y:S01]  /*83b0*/  MUFU.EX2 R89, R155 ;  /* 0x0000009b00597308 */ /* 0x000fe20000000800 */
[----:B------:R1:W5:Y:S01]  /*83c0*/  LDL.LU R226, [R1+0x108] ;  /* 0x0001080001e27983 */ /* 0x0003620000300800 */
[----:B------:R-:W-:Y:S01]  /*83d0*/  HMMA.16816.F32.BF16 R104, R4, R26, R104 ;  /* 0x0000001a0468723c */ /* 0x000fe20000041868 */
[----:B------:R-:W-:-:S07]  /*83e0*/  FADD.FTZ R29, R179, R2 ;  /* 0x00000002b31d7221 */ /* 0x000fce0000010000 */
[C---:B---3--:R-:W-:Y:S01]  /*83f0*/  HMMA.16816.F32.BF16 R92, R4.reuse, R20, R92 ;  /* 0x00000014045c723c */ /* 0x048fe2000004185c */
[----:B------:R-:W-:Y:S01]  /*8400*/  FADD.FTZ R2, R185, R0 ;  /* 0x00000000b9027221 */ /* 0x000fe20000010000 */
[----:B------:R-:W-:Y:S06]  /*8410*/  MUFU.EX2 R88, R156 ;  /* 0x0000009c00587308 */ /* 0x000fec0000000800 */
[C---:B------:R-:W-:Y:S08]  /*8420*/  HMMA.16816.F32.BF16 R84, R4.reuse, R22, R84 ;  /* 0x000000160454723c */ /* 0x040ff00000041854 */
[C---:B----4-:R-:W-:Y:S08]  /*8430*/  HMMA.16816.F32.BF16 R80, R4.reuse, R16, R80 ;  /* 0x000000100450723c */ /* 0x050ff00000041850 */
[C---:B------:R-:W-:Y:S08]  /*8440*/  HMMA.16816.F32.BF16 R76, R4.reuse, R18, R76 ;  /* 0x00000012044c723c */ /* 0x040ff0000004184c */
[C---:B------:R-:W-:Y:S08]  /*8450*/  HMMA.16816.F32.BF16 R68, R4.reuse, R12, R68 ;  /* 0x0000000c0444723c */ /* 0x040ff00000041844 */
[----:B------:R-:W-:Y:S01]  /*8460*/  HMMA.16816.F32.BF16 R56, R4, R14, R56 ;  /* 0x0000000e0438723c */ /* 0x000fe20000041838 */
[----:B------:R-:W-:Y:S01]  /*8470*/  IMAD.MOV.U32 R245, RZ, RZ, R192 ;  /* 0x000000fffff57224 */ /* 0x000fe200078e00c0 */
[----:B------:R-:W-:Y:S01]  /*8480*/  MUFU.EX2 R75, R157 ;  /* 0x0000009d004b7308 */ /* 0x000fe20000000800 */
[----:B-1----:R-:W1:Y:S04]  /*8490*/  LDSM.16.MT88.4 R148, [R213+0xb800] ;  /* 0x00b80000d594783b */ /* 0x002e680000004200 */
[----:B------:R-:W-:Y:S01]  /*84a0*/  FADD.FTZ R4, R248, R31 ;  /* 0x0000001ff8047221 */ /* 0x000fe20000010000 */
[----:B--2---:R-:W-:-:S02]  /*84b0*/  F2FP.BF16.PACK_AB R5, R96, R97 ;  /* 0x000000616005723e */ /* 0x004fc400000010ff */
[----:B------:R-:W-:Y:S01]  /*84c0*/  F2FP.BF16.PACK_AB R6, R98, R99 ;  /* 0x000000636206723e */ /* 0x000fe200000010ff */
[----:B------:R-:W-:Y:S01]  /*84d0*/  FADD.FTZ R30, R176, R4 ;  /* 0x00000004b01e7221 */ /* 0x000fe20000010000 */
[----:B------:R-:W-:Y:S01]  /*84e0*/  F2FP.BF16.PACK_AB R4, R100, R101 ;  /* 0x000000656404723e */ /* 0x000fe200000010ff */
[----:B------:R-:W-:Y:S01]  /*84f0*/  IMAD.MOV.U32 R176, RZ, RZ, R165 ;  /* 0x000000ffffb07224 */ /* 0x000fe200078e00a5 */
[----:B------:R-:W-:Y:S01]  /*8500*/  F2FP.BF16.PACK_AB R7, R90, R91 ;  /* 0x0000005b5a07723e */ /* 0x000fe200000010ff */
        /* <DEDUP_REMOVED lines=8> */
[----:B------:R-:W-:Y:S01]  /*8590*/  HMMA.16816.F32.BF16 R64, R4, R24, R64 ;  /* 0x000000180440723c */ /* 0x000fe20000041840 */
[----:B------:R-:W-:Y:S01]  /*85a0*/  MOV R185, R181 ;  /* 0x000000b500b97202 */ /* 0x000fe20000000f00 */
[----:B------:R-:W-:Y:S01]  /*85b0*/  FADD.FTZ R0, R246, R28 ;  /* 0x0000001cf6007221 */ /* 0x000fe20000010000 */
[----:B------:R-:W-:Y:S01]  /*85c0*/  MOV R247, R177 ;  /* 0x000000b100f77202 */ /* 0x000fe20000000f00 */
[----:B------:R-:W-:Y:S01]  /*85d0*/  IMAD.MOV.U32 R195, RZ, RZ, R182 ;  /* 0x000000ffffc37224 */ /* 0x000fe200078e00b6 */
[----:B------:R-:W2:Y:S01]  /*85e0*/  LDSM.16.MT88.4 R164, [R216+0xb800] ;  /* 0x00b80000d8a4783b */ /* 0x000ea20000004200 */
[----:B------:R-:W-:-:S02]  /*85f0*/  FADD.FTZ R2, R199, R2 ;  /* 0x00000002c7027221 */ /* 0x000fc40000010000 */
[----:B------:R-:W-:Y:S01]  /*8600*/  HMMA.16816.F32.BF16 R52, R4, R26, R52 ;  /* 0x0000001a0434723c */ /* 0x000fe20000041834 */
[----:B------:R-:W-:Y:S01]  /*8610*/  MOV R199, R171 ;  /* 0x000000ab00c77202 */ /* 0x000fe20000000f00 */
[----:B------:R-:W-:Y:S01]  /*8620*/  FADD.FTZ R0, R179, R0 ;  /* 0x00000000b3007221 */ /* 0x000fe20000010000 */
[----:B------:R-:W-:-:S05]  /*8630*/  MOV R174, R194 ;  /* 0x000000c200ae7202 */ /* 0x000fca0000000f00 */
[----:B------:R-:W-:Y:S01]  /*8640*/  HMMA.16816.F32.BF16 R44, R4, R20, R44 ;  /* 0x00000014042c723c */ /* 0x000fe2000004182c */
[----:B------:R-:W-:-:S07]  /*8650*/  IMAD.MOV.U32 R194, RZ, RZ, R197 ;  /* 0x000000ffffc27224 */ /* 0x000fce00078e00c5 */
[C---:B------:R-:W-:Y:S08]  /*8660*/  HMMA.16816.F32.BF16 R40, R4.reuse, R22, R40 ;  /* 0x000000160428723c */ /* 0x040ff00000041828 */
[C---:B------:R-:W-:Y:S08]  /*8670*/  HMMA.16816.F32.BF16 R32, R4.reuse, R16, R32 ;  /* 0x000000100420723c */ /* 0x040ff00000041820 */
[C---:B------:R-:W-:Y:S08]  /*8680*/  HMMA.16816.F32.BF16 R36, R4.reuse, R18, R36 ;  /* 0x000000120424723c */ /* 0x040ff00000041824 */
[C---:B------:R-:W-:Y:S08]  /*8690*/  HMMA.16816.F32.BF16 R60, R4.reuse, R12, R60 ;  /* 0x0000000c043c723c */ /* 0x040ff0000004183c */
[----:B------:R-:W-:Y:S01]  /*86a0*/  HMMA.16816.F32.BF16 R48, R4, R14, R48 ;  /* 0x0000000e0430723c */ /* 0x000fe20000041830 */
[----:B------:R-:W-:Y:S01]  /*86b0*/  MOV R197, R225 ;  /* 0x000000e100c57202 */ /* 0x000fe20000000f00 */
[----:B------:R-:W-:Y:S01]  /*86c0*/  FADD.FTZ R0, R199, R0 ;  /* 0x00000000c7007221 */ /* 0x000fe20000010000 */
[----:B------:R-:W-:Y:S01]  /*86d0*/  MUFU.EX2 R25, R161 ;  /* 0x000000a100197308 */ /* 0x000fe20000000800 */
[----:B------:R-:W-:Y:S01]  /*86e0*/  FADD.FTZ R2, R191, R2 ;  /* 0x00000002bf027221 */ /* 0x000fe20000010000 */
[----:B------:R-:W3:Y:S02]  /*86f0*/  LDSM.16.MT88.4 R180, [R214+0xb800] ;  /* 0x00b80000d6b4783b */ /* 0x000ee40000004200 */
[----:B------:R-:W-:-:S02]  /*8700*/  FADD.FTZ R5, R248, R30 ;  /* 0x0000001ef8057221 */ /* 0x000fc40000010000 */
[----:B------:R-:W-:Y:S01]  /*8710*/  FADD.FTZ R4, R173, R29 ;  /* 0x0000001dad047221 */ /* 0x000fe20000010000 */
[----:B------:R-:W4:Y:S01]  /*8720*/  LDSM.16.MT88.4 R16, [R215+0xb800] ;  /* 0x00b80000d710783b */ /* 0x000f220000004200 */
[----:B------:R-:W-:Y:S02]  /*8730*/  FADD.FTZ R5, R185, R5 ;  /* 0x00000005b9057221 */ /* 0x000fe40000010000 */
[----:B------:R-:W-:Y:S02]  /*8740*/  FADD.FTZ R4, R195, R4 ;  /* 0x00000004c3047221 */ /* 0x000fe40000010000 */
[----:B------:R-:W-:Y:S01]  /*8750*/  IMAD.MOV.U32 R246, RZ, RZ, R187 ;  /* 0x000000fffff67224 */ /* 0x000fe200078e00bb */
[----:B------:R-:W1:Y:S01]  /*8760*/  MUFU.EX2 R23, R163 ;  /* 0x000000a300177308 */ /* 0x000e620000000800 */
[----:B------:R-:W-:Y:S01]  /*8770*/  FADD.FTZ R5, R174, R5 ;  /* 0x00000005ae057221 */ /* 0x000fe20000010000 */
[----:B------:R1:W5:Y:S01]  /*8780*/  LDL.LU R225, [R1+0x104] ;  /* 0x0001040001e17983 */ /* 0x0003620000300800 */
[----:B------:R-:W-:-:S02]  /*8790*/  FADD.FTZ R4, R198, R4 ;  /* 0x00000004c6047221 */ /* 0x000fc40000010000 */
[----:B------:R-:W-:Y:S02]  /*87a0*/  FADD.FTZ R0, R189, R0 ;  /* 0x00000000bd007221 */ /* 0x000fe40000010000 */
        /* <DEDUP_REMOVED lines=76> */
[----:B------:R-:W2:Y:S01]  /*8c70*/  MUFU.EX2 R20, R172 ;  /* 0x000000ac00147308 */ /* 0x000ea20000000800 */
[----:B------:R-:W-:Y:S02]  /*8c80*/  FADD.FTZ R2, R117, R2 ;  /* 0x0000000275027221 */ /* 0x000fe40000010000 */
[----:B------:R-:W-:Y:S02]  /*8c90*/  FADD.FTZ R5, R98, R5 ;  /* 0x0000000562057221 */ /* 0x000fe40000010000 */
[----:B------:R-:W-:Y:S02]  /*8ca0*/  FADD.FTZ R4, R90, R4 ;  /* 0x000000045a047221 */ /* 0x000fe40000010000 */
[----:B------:R-:W-:Y:S01]  /*8cb0*/  FADD.FTZ R0, R103, R0 ;  /* 0x0000000067007221 */ /* 0x000fe20000010000 */
[----:B------:R-:W2:Y:S01]  /*8cc0*/  MUFU.EX2 R12, R188 ;  /* 0x000000bc000c7308 */ /* 0x000ea20000000800 */
[----:B------:R-:W-:-:S02]  /*8cd0*/  FADD.FTZ R2, R115, R2 ;  /* 0x0000000273027221 */ /* 0x000fc40000010000 */
[----:B-1----:R-:W-:Y:S02]  /*8ce0*/  FADD.FTZ R5, R23, R5 ;  /* 0x0000000517057221 */ /* 0x002fe40000010000 */
[----:B------:R-:W-:-:S03]  /*8cf0*/  FADD.FTZ R4, R15, R4 ;  /* 0x000000040f047221 */ /* 0x000fc60000010000 */
        /* <DEDUP_REMOVED lines=37> */
[----:B----4-:R-:W-:Y:S08]  /*8f50*/  HMMA.16816.F32.BF16 R184, R192, R16, R68 ;  /* 0x00000010c0b8723c */ /* 0x010ff00000041844 */
[C---:B------:R-:W-:Y:S08]  /*8f60*/  HMMA.16816.F32.BF16 R148, R196.reuse, R150, R52 ;  /* 0x00000096c494723c */ /* 0x040ff00000041834 */
[C---:B------:R-:W-:Y:S08]  /*8f70*/  HMMA.16816.F32.BF16 R164, R196.reuse, R166, R40 ;  /* 0x000000a6c4a4723c */ /* 0x040ff00000041828 */
[C---:B------:R-:W-:Y:S08]  /*8f80*/  HMMA.16816.F32.BF16 R180, R196.reuse, R182, R36 ;  /* 0x000000b6c4b4723c */ /* 0x040ff00000041824 */
[----:B------:R-:W-:Y:S08]  /*8f90*/  HMMA.16816.F32.BF16 R188, R196, R16, R60 ;  /* 0x00000010c4bc723c */ /* 0x000ff0000004183c */
[-C--:B------:R-:W-:Y:S08]  /*8fa0*/  HMMA.16816.F32.BF16 R192, R192, R18.reuse, R56 ;  /* 0x00000012c0c0723c */ /* 0x080ff00000041838 */
[----:B------:R-:W-:Y:S01]  /*8fb0*/  HMMA.16816.F32.BF16 R196, R196, R18, R48 ;  /* 0x00000012c4c4723c */ /* 0x000fe20000041830 */
[----:B------:R-:W-:Y:S11]  /*8fc0*/  @!P0 BRA `(.L_x_70) ;  /* 0x00008b6000008947 */ /* 0x000ff60003800000 */
[----:B-1----:R-:W2:Y:S01]  /*8fd0*/  LDL.64 R242, [R1+0xa8] ;  /* 0x0000a80001f27983 */ /* 0x002ea20000100a00 */
[----:B------:R-:W-:Y:S01]  /*8fe0*/  UIADD3 UR6, UR8, -0x2, URZ ;  /* 0xfffffffe08067890 */ /* 0x000fe2000fffe03f */
[----:B------:R-:W-:Y:S01]  /*8ff0*/  IMAD.MOV.U32 R237, RZ, RZ, c[0x0][0x1a4] ;  /* 0x00006900ffed7624 */ /* 0x000fe200078e00ff */
[----:B------:R-:W-:-:S04]  /*9000*/  DEPBAR.LE SB0, 0x0 ;  /* 0x000080000000791a */ /* 0x000fc80000000000 */
[----:B------:R-:W-:Y:S01]  /*9010*/  USHF.R.S32.HI UR5, URZ, 0x1f, UR6 ;  /* 0x0000001f3f057899 */ /* 0x000fe20008011406 */
[----:B------:R-:W-:Y:S01]  /*9020*/  IMAD.U32 R4, RZ, RZ, UR6 ;  /* 0x00000006ff047e24 */ /* 0x000fe2000f8e00ff */
[----:B------:R-:W-:Y:S01]  /*9030*/  UIMAD UR7, UR11, UR6, URZ ;  /* 0x000000060b0772a4 */ /* 0x000fe2000f8e023f */
[----:B------:R-:W-:Y:S01]  /*9040*/  IMAD.U32 R0, RZ, RZ, UR4 ;  /* 0x00000004ff007e24 */ /* 0x000fe2000f8e00ff */
[----:B------:R-:W-:Y:S01]  /*9050*/  USHF.L.U32 UR6, UR4, 0x5, URZ ;  /* 0x0000000504067899 */ /* 0x000fe2000800063f */
[----:B------:R-:W-:Y:S01]  /*9060*/  STL [R1+0xfc], R143 ;  /* 0x0000fc8f01007387 */ /* 0x000fe20000100800 */
[----:B------:R-:W-:Y:S02]  /*9070*/  UIMAD UR5, UR5, UR14, UR7 ;  /* 0x0000000e050572a4 */ /* 0x000fe4000f8e0207 */
[----:B------:R-:W-:Y:S01]  /*9080*/  SHF.L.U64.HI R0, R0, 0x5, R237 ;  /* 0x0000000500007819 */ /* 0x000fe200000102ed */
[----:B------:R-:W-:Y:S01]  /*9090*/  STL [R1+0xf8], R142 ;  /* 0x0000f88e01007387 */ /* 0x000fe20000100800 */
[----:B------:R-:W-:-:S03]  /*90a0*/  UIADD3 UR18, UR8, -0x2, URZ ;  /* 0xfffffffe08127890 */ /* 0x000fc6000fffe03f */
        /* <DEDUP_REMOVED lines=10> */
[----:B------:R-:W-:Y:S01]  /*9150*/  BAR.SYNC.DEFER_BLOCKING 0x0 ;  /* 0x0000000000007b1d */ /* 0x000fe20000010000 */
[----:B--2---:R-:W-:-:S05]  /*9160*/  IMAD.WIDE.U32 R4, R4, UR14, R242 ;  /* 0x0000000e04047c25 */ /* 0x004fca000f8e00f2 */
        /* <DEDUP_REMOVED lines=28> */
[----:B-----5:R-:W-:Y:S04]  /*9330*/  LDSM.16.M88.4 R60, [R212+0x5800] ;  /* 0x00580000d43c783b */ /* 0x020fe80000000200 */
[----:B----4-:R-:W2:Y:S04]  /*9340*/  LDSM.16.M88.4 R12, [R219+0x2000] ;  /* 0x00200000db0c783b */ /* 0x010ea80000000200 */
[----:B------:R-:W-:Y:S04]  /*9350*/  LDSM.16.M88.4 R28, [R218+0x5800] ;  /* 0x00580000da1c783b */ /* 0x000fe80000000200 */
[----:B------:R-:W4:Y:S04]  /*9360*/  LDSM.16.M88.4 R56, [R212+0x6000] ;  /* 0x00600000d438783b */ /* 0x000f280000000200 */
[----:B------:R-:W3:Y:S04]  /*9370*/  LDSM.16.M88.4 R48, [R212+0x7000] ;  /* 0x00700000d430783b */ /* 0x000ee80000000200 */
[----:B------:R-:W-:Y:S04]  /*9380*/  LDSM.16.M88.4 R76, [R212+0x4000] ;  /* 0x00400000d44c783b */ /* 0x000fe80000000200 */
[----:B-1----:R-:W1:Y:S04]  /*9390*/  LDSM.16.M88.4 R4, [R222+0x2000] ;  /* 0x00200000de04783b */ /* 0x002e680000000200 */
[----:B------:R-:W1:Y:S04]  /*93a0*/  LDSM.16.M88.4 R68, [R212+0x4800] ;  /* 0x00480000d444783b */ /* 0x000e680000000200 */
[----:B------:R-:W1:Y:S04]  /*93b0*/  LDSM.16.M88.4 R64, [R212+0x5000] ;  /* 0x00500000d440783b */ /* 0x000e680000000200 */
[----:B------:R-:W1:Y:S04]  /*93c0*/  LDSM.16.M88.4 R52, [R212+0x6800] ;  /* 0x00680000d434783b */ /* 0x000e680000000200 */
[----:B------:R-:W1:Y:S01]  /*93d0*/  LDSM.16.M88.4 R44, [R212+0x7800] ;  /* 0x00780000d42c783b */ /* 0x000e620000000200 */
[C---:B--2---:R-:W-:Y:S03]  /*93e0*/  HMMA.16816.F32.BF16 R108, R12.reuse, R60, RZ ;  /* 0x0000003c0c6c723c */ /* 0x044fe600000418ff */
[----:B------:R-:W2:Y:S04]  /*93f0*/  LDSM.16.M88.4 R24, [R218+0x6000] ;  /* 0x00600000da18783b */ /* 0x000ea80000000200 */
[----:B------:R-:W-:Y:S01]  /*9400*/  LDSM.16.M88.4 R84, [R218+0x7000] ;  /* 0x00700000da54783b */ /* 0x000fe20000000200 */
[C---:B----4-:R-:W-:Y:S03]  /*9410*/  HMMA.16816.F32.BF16 R104, R12.reuse, R56, RZ ;  /* 0x000000380c68723c */ /* 0x050fe600000418ff */
[----:B------:R-:W4:Y:S04]  /*9420*/  LDSM.16.M88.4 R80, [R218+0x7800] ;  /* 0x00780000da50783b */ /* 0x000f280000000200 */
[----:B------:R-:W2:Y:S01]  /*9430*/  LDSM.16.M88.4 R20, [R218+0x6800] ;  /* 0x00680000da14783b */ /* 0x000ea20000000200 */
[----:B---3--:R-:W-:Y:S03]  /*9440*/  HMMA.16816.F32.BF16 R96, R12, R48, RZ ;  /* 0x000000300c60723c */ /* 0x008fe600000418ff */
[----:B------:R-:W3:Y:S04]  /*9450*/  LDSM.16.M88.4 R36, [R218+0x4800] ;  /* 0x00480000da24783b */ /* 0x000ee80000000200 */
[----:B------:R-:W2:Y:S01]  /*9460*/  LDSM.16.M88.4 R32, [R218+0x5000] ;  /* 0x00500000da20783b */ /* 0x000ea20000000200 */
[----:B-1----:R-:W-:Y:S03]  /*9470*/  HMMA.16816.F32.BF16 R72, R4, R28, R108 ;  /* 0x0000001c0448723c */ /* 0x002fe6000004186c */
[----:B------:R-:W1:Y:S04]  /*9480*/  LDSM.16.M88.4 R40, [R218+0x4000] ;  /* 0x00400000da28783b */ /* 0x000e680000000200 */
[----:B------:R-:W1:Y:S01]  /*9490*/  LDSM.16.M88.4 R16, [R219] ;  /* 0x00000000db10783b */ /* 0x000e620000000200 */
[C---:B------:R-:W-:Y:S03]  /*94a0*/  HMMA.16816.F32.BF16 R120, R12.reuse, R76, RZ ;  /* 0x0000004c0c78723c */ /* 0x040fe600000418ff */
[----:B------:R-:W0:Y:S05]  /*94b0*/  LDGDEPBAR ;  /* 0x00000000000079af */ /* 0x000e2a0000000000 */
[C---:B------:R-:W-:Y:S08]  /*94c0*/  HMMA.16816.F32.BF16 R116, R12.reuse, R68, RZ ;  /* 0x000000440c74723c */ /* 0x040ff000000418ff */
[----:B------:R-:W-:Y:S01]  /*94d0*/  HMMA.16816.F32.BF16 R112, R12, R64, RZ ;  /* 0x000000400c70723c */ /* 0x000fe200000418ff */
[----:B------:R-:W-:-:S02]  /*94e0*/  IMAD.MOV.U32 R3, RZ, RZ, R74 ;  /* 0x000000ffff037224 */ /* 0x000fc400078e004a */
[----:B------:R-:W-:Y:S02]  /*94f0*/  IMAD.MOV.U32 R2, RZ, RZ, R75 ;  /* 0x000000ffff027224 */ /* 0x000fe400078e004b */
[----:B------:R-:W-:-:S03]  /*9500*/  IMAD.MOV.U32 R0, RZ, RZ, R72 ;  /* 0x000000ffff007224 */ /* 0x000fc600078e0048 */
        /* <DEDUP_REMOVED lines=9> */
[----:B------:R-:W-:Y:S07]  /*95a0*/  HMMA.16816.F32.BF16 R88, R12, R46, RZ ;  /* 0x0000002e0c58723c */ /* 0x000fee00000418ff */
[----:B------:R-:W-:Y:S01]  /*95b0*/  IMAD.MOV.U32 R12, RZ, RZ, R73 ;  /* 0x000000ffff0c7224 */ /* 0x000fe200078e0049 */
[C---:B--2---:R-:W-:Y:S07]  /*95c0*/  HMMA.16816.F32.BF16 R244, R4.reuse, R24, R104 ;  /* 0x0000001804f4723c */ /* 0x044fee0000041868 */
[----:B------:R-:W-:Y:S01]  /*95d0*/  MOV R104, R12 ;  /* 0x0000000c00687202 */ /* 0x000fe20000000f00 */
[----:B----4-:R-:W-:Y:S01]  /*95e0*/  HMMA.16816.F32.BF16 R248, R4, R80, R92 ;  /* 0x0000005004f8723c */ /* 0x010fe2000004185c */
[----:B------:R-:W-:-:S02]  /*95f0*/  IMAD.MOV.U32 R105, RZ, RZ, R3 ;  /* 0x000000ffff697224 */ /* 0x000fc400078e0003 */
[----:B------:R-:W-:Y:S02]  /*9600*/  IMAD.MOV.U32 R106, RZ, RZ, R2 ;  /* 0x000000ffff6a7224 */ /* 0x000fe400078e0002 */
[----:B------:R-:W-:-:S03]  /*9610*/  IMAD.MOV.U32 R107, RZ, RZ, R0 ;  /* 0x000000ffff6b7224 */ /* 0x000fc600078e0000 */
[C---:B------:R-:W-:Y:S08]  /*9620*/  HMMA.16816.F32.BF16 R12, R4.reuse, R84, R96 ;  /* 0x00000054040c723c */ /* 0x040ff00000041860 */
[C---:B------:R-:W-:Y:S08]  /*9630*/  HMMA.16816.F32.BF16 R92, R4.reuse, R22, R128 ;  /* 0x00000016045c723c */ /* 0x040ff00000041880 */
[C---:B---3--:R-:W-:Y:S08]  /*9640*/  HMMA.16816.F32.BF16 R240, R4.reuse, R36, R116 ;  /* 0x0000002404f0723c */ /* 0x048ff00000041874 */
[----:B------:R-:W-:Y:S01]  /*9650*/  IMAD.MOV.U32 R252, RZ, RZ, R12 ;  /* 0x000000fffffc7224 */ /* 0x000fe200078e000c */
[----:B------:R-:W-:Y:S01]  /*9660*/  HMMA.16816.F32.BF16 R116, R4, R34, R204 ;  /* 0x000000220474723c */ /* 0x000fe200000418cc */
[----:B------:R-:W-:-:S02]  /*9670*/  IMAD.MOV.U32 R75, RZ, RZ, R13 ;  /* 0x000000ffff4b7224 */ /* 0x000fc400078e000d */
[----:B------:R-:W-:Y:S02]  /*9680*/  IMAD.MOV.U32 R74, RZ, RZ, R14 ;  /* 0x000000ffff4a7224 */ /* 0x000fe400078e000e */
[----:B------:R-:W-:Y:S02]  /*9690*/  IMAD.MOV.U32 R73, RZ, RZ, R15 ;  /* 0x000000ffff497224 */ /* 0x000fe400078e000f */
[----:B------:R-:W2:Y:S01]  /*96a0*/  LDSM.16.M88.4 R12, [R222] ;  /* 0x00000000de0c783b */ /* 0x000ea20000000200 */
[----:B------:R-:W-:Y:S01]  /*96b0*/  HMMA.16816.F32.BF16 R204, R4, R30, R200 ;  /* 0x0000001e04cc723c */ /* 0x000fe200000418c8 */
[----:B------:R-:W-:Y:S01]  /*96c0*/  IMAD.MOV.U32 R72, RZ, RZ, R92 ;  /* 0x000000ffff487224 */ /* 0x000fe200078e005c */
[----:B------:R-:W-:Y:S01]  /*96d0*/  MOV R2, R94 ;  /* 0x0000005e00027202 */ /* 0x000fe20000000f00 */
[----:B------:R-:W-:Y:S02]  /*96e0*/  IMAD.MOV.U32 R3, RZ, RZ, R93 ;  /* 0x000000ffff037224 */ /* 0x000fe400078e005d */
[----:B------:R-:W-:-:S03]  /*96f0*/  IMAD.MOV.U32 R0, RZ, RZ, R95 ;  /* 0x000000ffff007224 */ /* 0x000fc600078e005f */
[C---:B-1----:R-:W-:Y:S08]  /*9700*/  HMMA.16816.F32.BF16 R236, R4.reuse, R40, R120 ;  /* 0x0000002804ec723c */ /* 0x042ff00000041878 */
[C---:B------:R-:W-:Y:S08]  /*9710*/  HMMA.16816.F32.BF16 R112, R4.reuse, R32, R112 ;  /* 0x000000200470723c */ /* 0x040ff00000041870 */
[C---:B------:R-:W-:Y:S08]  /*9720*/  HMMA.16816.F32.BF16 R140, R4.reuse, R20, R100 ;  /* 0x00000014048c723c */ /* 0x040ff00000041864 */
[C---:B------:R-:W-:Y:S08]  /*9730*/  HMMA.16816.F32.BF16 R232, R4.reuse, R42, R232 ;  /* 0x0000002a04e8723c */ /* 0x040ff000000418e8 */
[C---:B------:R-:W-:Y:S08]  /*9740*/  HMMA.16816.F32.BF16 R108, R4.reuse, R38, R208 ;  /* 0x00000026046c723c */ /* 0x040ff000000418d0 */
[C---:B------:R-:W-:Y:S08]  /*9750*/  HMMA.16816.F32.BF16 R96, R4.reuse, R26, R132 ;  /* 0x0000001a0460723c */ /* 0x040ff00000041884 */
[C---:B------:R-:W-:Y:S07]  /*9760*/  HMMA.16816.F32.BF16 R136, R4.reuse, R86, R124 ;  /* 0x000000560488723c */ /* 0x040fee000004187c */
[----:B------:R-:W-:Y:S01]  /*9770*/  IMAD.MOV.U32 R125, RZ, RZ, R104 ;  /* 0x000000ffff7d7224 */ /* 0x000fe200078e0068 */
[----:B------:R-:W-:Y:S01]  /*9780*/  HMMA.16816.F32.BF16 R200, R4, R82, R88 ;  /* 0x0000005204c8723c */ /* 0x000fe20000041858 */
[----:B------:R-:W-:-:S02]  /*9790*/  IMAD.MOV.U32 R126, RZ, RZ, R105 ;  /* 0x000000ffff7e7224 */ /* 0x000fc400078e0069 */
[----:B------:R-:W-:Y:S02]  /*97a0*/  IMAD.MOV.U32 R127, RZ, RZ, R106 ;  /* 0x000000ffff7f7224 */ /* 0x000fe400078e006a */
[----:B------:R-:W-:-:S03]  /*97b0*/  IMAD.MOV.U32 R124, RZ, RZ, R107 ;  /* 0x000000ffff7c7224 */ /* 0x000fc600078e006b */
[C---:B------:R-:W-:Y:S01]  /*97c0*/  HMMA.16816.F32.BF16 R4, R16.reuse, R56, RZ ;  /* 0x000000381004723c */ /* 0x040fe200000418ff */
[----:B------:R-:W-:Y:S02]  /*97d0*/  IMAD.MOV.U32 R123, RZ, RZ, R96 ;  /* 0x000000ffff7b7224 */ /* 0x000fe400078e0060 */
[----:B------:R-:W-:Y:S02]  /*97e0*/  IMAD.MOV.U32 R122, RZ, RZ, R97 ;  /* 0x000000ffff7a7224 */ /* 0x000fe400078e0061 */
[----:B------:R-:W-:Y:S02]  /*97f0*/  IMAD.MOV.U32 R121, RZ, RZ, R98 ;  /* 0x000000ffff797224 */ /* 0x000fe400078e0062 */
[----:B------:R-:W-:Y:S01]  /*9800*/  IMAD.MOV.U32 R120, RZ, RZ, R99 ;  /* 0x000000ffff787224 */ /* 0x000fe200078e0063 */
[C---:B------:R-:W-:Y:S08]  /*9810*/  HMMA.16816.F32.BF16 R92, R16.reuse, R64, RZ ;  /* 0x00000040105c723c */ /* 0x040ff000000418ff */
[----:B------:R-:W-:Y:S08]  /*9820*/  HMMA.16816.F32.BF16 R88, R16, R60, RZ ;  /* 0x0000003c1058723c */ /* 0x000ff000000418ff */
[----:B--2---:R-:W-:Y:S08]  /*9830*/  HMMA.16816.F32.BF16 R132, R12, R24, R4 ;  /* 0x000000180c84723c */ /* 0x004ff00000041804 */
[----:B------:R-:W-:Y:S08]  /*9840*/  HMMA.16816.F32.BF16 R4, R16, R44, RZ ;  /* 0x0000002c1004723c */ /* 0x000ff000000418ff */
[C---:B------:R-:W-:Y:S08]  /*9850*/  HMMA.16816.F32.BF16 R104, R12.reuse, R32, R92 ;  /* 0x000000200c68723c */ /* 0x040ff0000004185c */
[----:B------:R-:W-:Y:S08]  /*9860*/  HMMA.16816.F32.BF16 R128, R12, R28, R88 ;  /* 0x0000001c0c80723c */ /* 0x000ff00000041858 */
[C---:B------:R-:W-:Y:S08]  /*9870*/  HMMA.16816.F32.BF16 R92, R16.reuse, R62, RZ ;  /* 0x0000003e105c723c */ /* 0x040ff000000418ff */
[C---:B------:R-:W-:Y:S08]  /*9880*/  HMMA.16816.F32.BF16 R88, R16.reuse, R66, RZ ;  /* 0x000000421058723c */ /* 0x040ff000000418ff */
[C---:B------:R-:W-:Y:S08]  /*9890*/  HMMA.16816.F32.BF16 R60, R16.reuse, R52, RZ ;  /* 0x00000034103c723c */ /* 0x040ff000000418ff */
[C---:B------:R-:W-:Y:S08]  /*98a0*/  HMMA.16816.F32.BF16 R64, R16.reuse, R58, RZ ;  /* 0x0000003a1040723c */ /* 0x040ff000000418ff */
[----:B------:R-:W-:Y:S08]  /*98b0*/  HMMA.16816.F32.BF16 R56, R16, R48, RZ ;  /* 0x000000301038723c */ /* 0x000ff000000418ff */
[----:B------:R-:W-:Y:S08]  /*98c0*/  HMMA.16816.F32.BF16 R4, R12, R80, R4 ;  /* 0x000000500c04723c */ /* 0x000ff00000041804 */
[C---:B------:R-:W-:Y:S08]  /*98d0*/  HMMA.16816.F32.BF16 R100, R16.reuse, R76, RZ ;  /* 0x0000004c1064723c */ /* 0x040ff000000418ff */
[C---:B------:R-:W-:Y:S08]  /*98e0*/  HMMA.16816.F32.BF16 R76, R16.reuse, R78, RZ ;  /* 0x0000004e104c723c */ /* 0x040ff000000418ff */
[----:B------:R-:W-:Y:S08]  /*98f0*/  HMMA.16816.F32.BF16 R52, R16, R54, RZ ;  /* 0x000000361034723c */ /* 0x000ff000000418ff */
[----:B------:R-:W-:Y:S07]  /*9900*/  HMMA.16816.F32.BF16 R208, R12, R20, R60 ;  /* 0x000000140cd0723c */ /* 0x000fee000004183c */
[----:B------:R-:W-:Y:S01]  /*9910*/  IMAD.MOV.U32 R60, RZ, RZ, R123 ;  /* 0x000000ffff3c7224 */ /* 0x000fe200078e007b */
[----:B------:R-:W-:Y:S01]  /*9920*/  HMMA.16816.F32.BF16 R96, R16, R68, RZ ;  /* 0x000000441060723c */ /* 0x000fe200000418ff */
[----:B------:R-:W-:-:S02]  /*9930*/  IMAD.MOV.U32 R61, RZ, RZ, R122 ;  /* 0x000000ffff3d7224 */ /* 0x000fc400078e007a */
[----:B------:R-:W-:Y:S02]  /*9940*/  IMAD.MOV.U32 R62, RZ, RZ, R121 ;  /* 0x000000ffff3e7224 */ /* 0x000fe400078e0079 */
[----:B------:R-:W-:-:S03]  /*9950*/  IMAD.MOV.U32 R63, RZ, RZ, R120 ;  /* 0x000000ffff3f7224 */ /* 0x000fc600078e0078 */
[C---:B------:R-:W-:Y:S07]  /*9960*/  HMMA.16816.F32.BF16 R120, R12.reuse, R84, R56 ;  /* 0x000000540c78723c */ /* 0x040fee0000041838 */
[----:B------:R-:W-:Y:S01]  /*9970*/  IMAD.MOV.U32 R56, RZ, RZ, R72 ;  /* 0x000000ffff387224 */ /* 0x000fe200078e0048 */
[----:B------:R-:W-:Y:S01]  /*9980*/  MOV R72, R4 ;  /* 0x0000000400487202 */ /* 0x000fe20000000f00 */
[----:B------:R-:W-:Y:S01]  /*9990*/  IMAD.MOV.U32 R57, RZ, RZ, R3 ;  /* 0x000000ffff397224 */ /* 0x000fe200078e0003 */
[----:B------:R-:W-:Y:S01]  /*99a0*/  HMMA.16816.F32.BF16 R92, R12, R30, R92 ;  /* 0x0000001e0c5c723c */ /* 0x000fe2000004185c */
[----:B------:R-:W-:Y:S01]  /*99b0*/  IMAD.MOV.U32 R58, RZ, RZ, R2 ;  /* 0x000000ffff3a7224 */ /* 0x000fe200078e0002 */
[----:B------:R-:W-:Y:S01]  /*99c0*/  LDSM.16.M88.4 R28, [R223] ;  /* 0x00000000df1c783b */ /* 0x000fe20000000200 */
[----:B------:R-:W-:-:S02]  /*99d0*/  IMAD.MOV.U32 R59, RZ, RZ, R0 ;  /* 0x000000ffff3b7224 */ /* 0x000fc400078e0000 */
[----:B------:R-:W-:Y:S02]  /*99e0*/  IMAD.MOV.U32 R3, RZ, RZ, R5 ;  /* 0x000000ffff037224 */ /* 0x000fe400078e0005 */
[----:B------:R-:W-:Y:S01]  /*99f0*/  IMAD.MOV.U32 R2, RZ, RZ, R6 ;  /* 0x000000ffff027224 */ /* 0x000fe200078e0006 */
[----:B------:R-:W-:Y:S01]  /*9a00*/  HMMA.16816.F32.BF16 R100, R12, R40, R100 ;  /* 0x000000280c64723c */ /* 0x000fe20000041864 */
[----:B------:R-:W-:Y:S02]  /*9a10*/  IMAD.MOV.U32 R0, RZ, RZ, R7 ;  /* 0x000000ffff007224 */ /* 0x000fe400078e0007 */
[----:B------:R-:W1:Y:S05]  /*9a20*/  LDSM.16.M88.4 R4, [R220+0x2000] ;  /* 0x00200000dc04783b */ /* 0x000e6a0000000200 */
[C---:B------:R-:W-:Y:S08]  /*9a30*/  HMMA.16816.F32.BF16 R68, R16.reuse, R70, RZ ;  /* 0x000000461044723c */ /* 0x040ff000000418ff */
[C---:B------:R-:W-:Y:S08]  /*9a40*/  HMMA.16816.F32.BF16 R48, R16.reuse, R50, RZ ;  /* 0x000000321030723c */ /* 0x040ff000000418ff */
[----:B------:R-:W-:Y:S01]  /*9a50*/  HMMA.16816.F32.BF16 R44, R16, R46, RZ ;  /* 0x0000002e102c723c */ /* 0x000fe200000418ff */
[----:B------:R-:W2:Y:S07]  /*9a60*/  LDSM.16.M88.4 R16, [R220] ;  /* 0x00000000dc10783b */ /* 0x000eae0000000200 */
[C---:B------:R-:W-:Y:S08]  /*9a70*/  HMMA.16816.F32.BF16 R40, R12.reuse, R42, R76 ;  /* 0x0000002a0c28723c */ /* 0x040ff0000004184c */
[C---:B------:R-:W-:Y:S01]  /*9a80*/  HMMA.16816.F32.BF16 R76, R12.reuse, R26, R64 ;  /* 0x0000001a0c4c723c */ /* 0x040fe20000041840 */
[----:B------:R-:W3:Y:S07]  /*9a90*/  LDSM.16.M88.4 R24, [R230] ;  /* 0x00000000e618783b */ /* 0x000eee0000000200 */
[C---:B------:R-:W-:Y:S01]  /*9aa0*/  HMMA.16816.F32.BF16 R52, R12.reuse, R22, R52 ;  /* 0x000000160c34723c */ /* 0x040fe20000041834 */
[----:B------:R-:W4:Y:S07]  /*9ab0*/  LDSM.16.M88.4 R20, [R229] ;  /* 0x00000000e514783b */ /* 0x000f2e0000000200 */
[C---:B------:R-:W-:Y:S08]  /*9ac0*/  HMMA.16816.F32.BF16 R96, R12.reuse, R36, R96 ;  /* 0x000000240c60723c */ /* 0x040ff00000041860 */
[C---:B------:R-:W-:Y:S07]  /*9ad0*/  HMMA.16816.F32.BF16 R32, R12.reuse, R34, R88 ;  /* 0x000000220c20723c */ /* 0x040fee0000041858 */
[----:B------:R-:W-:Y:S01]  /*9ae0*/  IMAD.MOV.U32 R88, RZ, RZ, R60 ;  /* 0x000000ffff587224 */ /* 0x000fe200078e003c */
[----:B------:R-:W-:Y:S01]  /*9af0*/  HMMA.16816.F32.BF16 R36, R12, R38, R68 ;  /* 0x000000260c24723c */ /* 0x000fe20000041844 */
[----:B------:R-:W-:-:S02]  /*9b00*/  IMAD.MOV.U32 R89, RZ, RZ, R61 ;  /* 0x000000ffff597224 */ /* 0x000fc400078e003d */
[----:B------:R-:W-:Y:S02]  /*9b10*/  IMAD.MOV.U32 R90, RZ, RZ, R62 ;  /* 0x000000ffff5a7224 */ /* 0x000fe400078e003e */
[----:B------:R-:W-:-:S03]  /*9b20*/  IMAD.MOV.U32 R91, RZ, RZ, R63 ;  /* 0x000000ffff5b7224 */ /* 0x000fc600078e003f */
[----:B-1----:R-:W-:Y:S07]  /*9b30*/  HMMA.16816.F32.BF16 R68, R4, R28, R236 ;  /* 0x0000001c0444723c */ /* 0x002fee00000418ec */
[----:B------:R-:W-:Y:S01]  /*9b40*/  IMAD.MOV.U32 R236, RZ, RZ, R56 ;  /* 0x000000ffffec7224 */ /* 0x000fe200078e0038 */
[----:B------:R-:W-:Y:S01]  /*9b50*/  HMMA.16816.F32.BF16 R84, R12, R86, R48 ;  /* 0x000000560c54723c */ /* 0x000fe20000041830 */
[----:B------:R-:W-:Y:S02]  /*9b60*/  IMAD.MOV.U32 R237, RZ, RZ, R57 ;  /* 0x000000ffffed7224 */ /* 0x000fe400078e0039 */
[----:B------:R-:W-:-:S02]  /*9b70*/  IMAD.MOV.U32 R238, RZ, RZ, R58 ;  /* 0x000000ffffee7224 */ /* 0x000fc400078e003a */
[----:B------:R-:W-:-:S03]  /*9b80*/  IMAD.MOV.U32 R239, RZ, RZ, R59 ;  /* 0x000000ffffef7224 */ /* 0x000fc600078e003b */
[----:B--2---:R-:W-:Y:S08]  /*9b90*/  HMMA.16816.F32.BF16 R56, R16, R30, R40 ;  /* 0x0000001e1038723c */ /* 0x004ff00000041828 */
[----:B---3--:R-:W-:Y:S08]  /*9ba0*/  HMMA.16816.F32.BF16 R40, R4, R26, R108 ;  /* 0x0000001a0428723c */ /* 0x008ff0000004186c */
[----:B------:R-:W-:Y:S08]  /*9bb0*/  HMMA.16816.F32.BF16 R48, R16, R24, R96 ;  /* 0x000000181030723c */ /* 0x000ff00000041860 */
[-C--:B----4-:R-:W-:Y:S08]  /*9bc0*/  HMMA.16816.F32.BF16 R108, R4, R20.reuse, R112 ;  /* 0x00000014046c723c */ /* 0x090ff00000041870 */
[----:B------:R-:W-:Y:S08]  /*9bd0*/  HMMA.16816.F32.BF16 R96, R16, R20, R104 ;  /* 0x000000141060723c */ /* 0x000ff00000041868 */
[-C--:B------:R-:W-:Y:S08]  /*9be0*/  HMMA.16816.F32.BF16 R116, R4, R22.reuse, R116 ;  /* 0x000000160474723c */ /* 0x080ff00000041874 */
[----:B------:R-:W-:Y:S01]  /*9bf0*/  HMMA.16816.F32.BF16 R112, R16, R22, R32 ;  /* 0x000000161070723c */ /* 0x000fe20000041820 */
[----:B------:R-:W1:Y:S04]  /*9c00*/  LDSM.16.M88.4 R20, [R226] ;  /* 0x00000000e214783b */ /* 0x000e680000000200 */
[----:B------:R-:W-:Y:S03]  /*9c10*/  LDSM.16.M88.4 R32, [R224] ;  /* 0x00000000e020783b */ /* 0x000fe60000000200 */
[----:B------:R-:W-:Y:S01]  /*9c20*/  HMMA.16816.F32.BF16 R80, R12, R82, R44 ;  /* 0x000000520c50723c */ /* 0x000fe2000004182c */
[----:B------:R-:W2:Y:S07]  /*9c30*/  LDSM.16.M88.4 R12, [R225] ;  /* 0x00000000e10c783b */ /* 0x000eae0000000200 */
[----:B------:R-:W-:Y:S07]  /*9c40*/  HMMA.16816.F32.BF16 R64, R16, R28, R100 ;  /* 0x0000001c1040723c */ /* 0x000fee0000041864 */
[----:B------:R-:W-:Y:S01]  /*9c50*/  IMAD.MOV.U32 R100, RZ, RZ, R252 ;  /* 0x000000ffff647224 */ /* 0x000fe200078e00fc */
[----:B------:R-:W-:Y:S01]  /*9c60*/  HMMA.16816.F32.BF16 R60, R4, R30, R232 ;  /* 0x0000001e043c723c */ /* 0x000fe200000418e8 */
[----:B------:R-:W3:Y:S01]  /*9c70*/  LDSM.16.M88.4 R28, [R228] ;  /* 0x00000000e41c783b */ /* 0x000ee20000000200 */
[----:B------:R-:W-:Y:S01]  /*9c80*/  MOV R101, R75 ;  /* 0x0000004b00657202 */ /* 0x000fe20000000f00 */
[----:B------:R-:W-:-:S02]  /*9c90*/  IMAD.MOV.U32 R102, RZ, RZ, R74 ;  /* 0x000000ffff667224 */ /* 0x000fc400078e004a */
[----:B------:R-:W-:-:S03]  /*9ca0*/  IMAD.MOV.U32 R103, RZ, RZ, R73 ;  /* 0x000000ffff677224 */ /* 0x000fc600078e0049 */
[----:B------:R-:W-:Y:S08]  /*9cb0*/  HMMA.16816.F32.BF16 R44, R4, R24, R240 ;  /* 0x00000018042c723c */ /* 0x000ff000000418f0 */
[----:B------:R-:W-:Y:S01]  /*9cc0*/  HMMA.16816.F32.BF16 R36, R16, R26, R36 ;  /* 0x0000001a1024723c */ /* 0x000fe20000041824 */
[----:B------:R-:W4:Y:S07]  /*9cd0*/  LDSM.16.M88.4 R24, [R227] ;  /* 0x00000000e318783b */ /* 0x000f2e0000000200 */
[C---:B-1----:R-:W-:Y:S08]  /*9ce0*/  HMMA.16816.F32.BF16 R104, R4.reuse, R20, R140 ;  /* 0x000000140468723c */ /* 0x042ff0000004188c */
[C---:B--2---:R-:W-:Y:S08]  /*9cf0*/  HMMA.16816.F32.BF16 R100, R4.reuse, R12, R100 ;  /* 0x0000000c0464723c */ /* 0x044ff00000041864 */
[C---:B------:R-:W-:Y:S08]  /*9d00*/  HMMA.16816.F32.BF16 R248, R4.reuse, R32, R248 ;  /* 0x0000002004f8723c */ /* 0x040ff000000418f8 */
[----:B------:R-:W-:Y:S01]  /*9d10*/  IMAD.MOV.U32 R143, RZ, RZ, R105 ;  /* 0x000000ffff8f7224 */ /* 0x000fe200078e0069 */
[----:B---3--:R-:W-:Y:S01]  /*9d20*/  HMMA.16816.F32.BF16 R124, R4, R28, R124 ;  /* 0x0000001c047c723c */ /* 0x008fe2000004187c */
[----:B------:R-:W-:-:S02]  /*9d30*/  IMAD.MOV.U32 R142, RZ, RZ, R106 ;  /* 0x000000ffff8e7224 */ /* 0x000fc400078e006a */
[----:B------:R-:W-:Y:S02]  /*9d40*/  IMAD.MOV.U32 R140, RZ, RZ, R107 ;  /* 0x000000ffff8c7224 */ /* 0x000fe400078e006b */
[----:B------:R-:W-:Y:S02]  /*9d50*/  IMAD.MOV.U32 R74, RZ, RZ, R104 ;  /* 0x000000ffff4a7224 */ /* 0x000fe400078e0068 */
[----:B------:R-:W-:Y:S01]  /*9d60*/  IMAD.MOV.U32 R107, RZ, RZ, R100 ;  /* 0x000000ffff6b7224 */ /* 0x000fe200078e0064 */
[----:B----4-:R-:W-:Y:S01]  /*9d70*/  HMMA.16816.F32.BF16 R244, R4, R24, R244 ;  /* 0x0000001804f4723c */ /* 0x010fe200000418f4 */
[----:B------:R-:W-:Y:S02]  /*9d80*/  IMAD.MOV.U32 R106, RZ, RZ, R101 ;  /* 0x000000ffff6a7224 */ /* 0x000fe400078e0065 */
[----:B------:R-:W-:Y:S02]  /*9d90*/  IMAD.MOV.U32 R105, RZ, RZ, R102 ;  /* 0x000000ffff697224 */ /* 0x000fe400078e0066 */
[----:B------:R-:W-:-:S03]  /*9da0*/  IMAD.MOV.U32 R104, RZ, RZ, R103 ;  /* 0x000000ffff687224 */ /* 0x000fc600078e0067 */
[C---:B------:R-:W-:Y:S08]  /*9db0*/  HMMA.16816.F32.BF16 R204, R4.reuse, R30, R204 ;  /* 0x0000001e04cc723c */ /* 0x040ff000000418cc */
[C---:B------:R-:W-:Y:S08]  /*9dc0*/  HMMA.16816.F32.BF16 R100, R4.reuse, R26, R88 ;  /* 0x0000001a0464723c */ /* 0x040ff00000041858 */
[C---:B------:R-:W-:Y:S08]  /*9dd0*/  HMMA.16816.F32.BF16 R232, R4.reuse, R22, R236 ;  /* 0x0000001604e8723c */ /* 0x040ff000000418ec */
[C---:B------:R-:W-:Y:S08]  /*9de0*/  HMMA.16816.F32.BF16 R136, R4.reuse, R14, R136 ;  /* 0x0000000e0488723c */ /* 0x040ff00000041888 */
[----:B------:R-:W-:Y:S01]  /*9df0*/  HMMA.16816.F32.BF16 R240, R4, R34, R200 ;  /* 0x0000002204f0723c */ /* 0x000fe200000418c8 */
[----:B------:R-:W-:Y:S01]  /*9e00*/  IMAD.MOV.U32 R91, RZ, RZ, R100 ;  /* 0x000000ffff5b7224 */ /* 0x000fe200078e0064 */
[----:B------:R-:W-:Y:S01]  /*9e10*/  MOV R89, R102 ;  /* 0x0000006600597202 */ /* 0x000fe20000000f00 */
[----:B------:R-:W-:-:S02]  /*9e20*/  IMAD.MOV.U32 R90, RZ, RZ, R101 ;  /* 0x000000ffff5a7224 */ /* 0x000fc400078e0065 */
[----:B------:R-:W-:-:S03]  /*9e30*/  IMAD.MOV.U32 R88, RZ, RZ, R103 ;  /* 0x000000ffff587224 */ /* 0x000fc600078e0067 */
[C---:B------:R-:W-:Y:S01]  /*9e40*/  HMMA.16816.F32.BF16 R4, R16.reuse, R12, R120 ;  /* 0x0000000c1004723c */ /* 0x040fe20000041878 */
[----:B------:R-:W-:Y:S02]  /*9e50*/  IMAD.MOV.U32 R103, RZ, RZ, R232 ;  /* 0x000000ffff677224 */ /* 0x000fe400078e00e8 */
[----:B------:R-:W-:Y:S02]  /*9e60*/  IMAD.MOV.U32 R102, RZ, RZ, R233 ;  /* 0x000000ffff667224 */ /* 0x000fe400078e00e9 */
[----:B------:R-:W-:Y:S02]  /*9e70*/  IMAD.MOV.U32 R101, RZ, RZ, R234 ;  /* 0x000000ffff657224 */ /* 0x000fe400078e00ea */
[----:B------:R-:W-:Y:S01]  /*9e80*/  IMAD.MOV.U32 R100, RZ, RZ, R235 ;  /* 0x000000ffff647224 */ /* 0x000fe200078e00eb */
[C---:B------:R-:W-:Y:S07]  /*9e90*/  HMMA.16816.F32.BF16 R200, R16.reuse, R30, R92 ;  /* 0x0000001e10c8723c */ /* 0x040fee000004185c */
[----:B------:R-:W-:Y:S01]  /*9ea0*/  IMAD.MOV.U32 R92, RZ, RZ, R72 ;  /* 0x000000ffff5c7224 */ /* 0x000fe200078e0048 */
[----:B------:R-:W-:Y:S01]  /*9eb0*/  HMMA.16816.F32.BF16 R232, R16, R24, R132 ;  /* 0x0000001810e8723c */ /* 0x000fe20000041884 */
[----:B------:R-:W-:-:S02]  /*9ec0*/  IMAD.MOV.U32 R93, RZ, RZ, R3 ;  /* 0x000000ffff5d7224 */ /* 0x000fc400078e0003 */
[----:B------:R-:W-:Y:S02]  /*9ed0*/  IMAD.MOV.U32 R95, RZ, RZ, R0 ;  /* 0x000000ffff5f7224 */ /* 0x000fe400078e0000 */
[----:B------:R-:W-:-:S03]  /*9ee0*/  IMAD.MOV.U32 R94, RZ, RZ, R2 ;  /* 0x000000ffff5e7224 */ /* 0x000fc600078e0002 */
[----:B------:R-:W-:Y:S01]  /*9ef0*/  IMAD.MOV.U32 R73, RZ, RZ, R6 ;  /* 0x000000ffff497224 */ /* 0x000fe200078e0006 */
[----:B------:R-:W-:Y:S01]  /*9f00*/  MOV R0, R7 ;  /* 0x0000000700007202 */ /* 0x000fe20000000f00 */
[----:B------:R-:W-:Y:S01]  /*9f10*/  IMAD.MOV.U32 R72, RZ, RZ, R5 ;  /* 0x000000ffff487224 */ /* 0x000fe200078e0005 */
[C---:B------:R-:W-:Y:S01]  /*9f20*/  HMMA.16816.F32.BF16 R132, R16.reuse, R26, R76 ;  /* 0x0000001a1084723c */ /* 0x040fe2000004184c */
[----:B------:R-:W-:Y:S01]  /*9f30*/  IMAD.MOV.U32 R3, RZ, RZ, R4 ;  /* 0x000000ffff037224 */ /* 0x000fe200078e0004 */
[----:B------:R-:W-:Y:S06]  /*9f40*/  LDSM.16.M88.4 R24, [R217+0x800] ;  /* 0x00080000d918783b */ /* 0x000fec0000000200 */
[C---:B------:R-:W-:Y:S01]  /*9f50*/  HMMA.16816.F32.BF16 R4, R16.reuse, R14, R84 ;  /* 0x0000000e1004723c */ /* 0x040fe20000041854 */
[----:B------:R-:W-:Y:S07]  /*9f60*/  LDSM.16.M88.4 R12, [R221] ;  /* 0x00000000dd0c783b */ /* 0x000fee0000000200 */
[C---:B------:R-:W-:Y:S01]  /*9f70*/  HMMA.16816.F32.BF16 R236, R16.reuse, R28, R128 ;  /* 0x0000001c10ec723c */ /* 0x040fe20000041880 */
[----:B------:R-:W1:Y:S07]  /*9f80*/  LDSM.16.M88.4 R28, [R217] ;  /* 0x00000000d91c783b */ /* 0x000e6e0000000200 */
[C---:B------:R-:W-:Y:S08]  /*9f90*/  HMMA.16816.F32.BF16 R208, R16.reuse, R20, R208 ;  /* 0x0000001410d0723c */ /* 0x040ff000000418d0 */
[----:B------:R-:W-:Y:S01]  /*9fa0*/  IMAD.MOV.U32 R79, RZ, RZ, R5 ;  /* 0x000000ffff4f7224 */ /* 0x000fe200078e0005 */
[----:B------:R-:W-:Y:S01]  /*9fb0*/  HMMA.16816.F32.BF16 R128, R16, R22, R52 ;  /* 0x000000161080723c */ /* 0x000fe20000041834 */
[----:B------:R-:W-:Y:S01]  /*9fc0*/  IMAD.MOV.U32 R78, RZ, RZ, R6 ;  /* 0x000000ffff4e7224 */ /* 0x000fe200078e0006 */
[----:B------:R-:W-:Y:S01]  /*9fd0*/  LDSM.16.M88.4 R20, [R217+0x1000] ;  /* 0x00100000d914783b */ /* 0x000fe20000000200 */
[----:B------:R-:W-:-:S02]  /*9fe0*/  IMAD.MOV.U32 R77, RZ, RZ, R4 ;  /* 0x000000ffff4d7224 */ /* 0x000fc400078e0004 */
[----:B------:R-:W-:Y:S02]  /*9ff0*/  IMAD.MOV.U32 R76, RZ, RZ, R7 ;  /* 0x000000ffff4c7224 */ /* 0x000fe400078e0007 */
[----:B------:R-:W2:Y:S01]  /*a000*/  LDSM.16.M88.4 R4, [R221+0x2000] ;  /* 0x00200000dd04783b */ /* 0x000ea20000000200 */
[C---:B------:R-:W-:Y:S07]  /*a010*/  HMMA.16816.F32.BF16 R52, R16.reuse, R32, R92 ;  /* 0x000000201034723c */ /* 0x040fee000004185c */
[----:B------:R-:W-:Y:S01]  /*a020*/  IMAD.MOV.U32 R32, RZ, RZ, R101 ;  /* 0x000000ffff207224 */ /* 0x000fe200078e0065 */
[----:B------:R-:W-:Y:S01]  /*a030*/  HMMA.16816.F32.BF16 R16, R16, R34, R80 ;  /* 0x000000221010723c */ /* 0x000fe20000041850 */
[----:B------:R-:W-:-:S06]  /*a040*/  IMAD.MOV.U32 R33, RZ, RZ, R100 ;  /* 0x000000ffff217224 */ /* 0x000fcc00078e0064 */
[----:B------:R-:W-:Y:S01]  /*a050*/  IMAD.MOV.U32 R34, RZ, RZ, R103 ;  /* 0x000000ffff227224 */ /* 0x000fe200078e0067 */
[----:B-1----:R-:W-:Y:S01]  /*a060*/  HMMA.16816.F32.BF16 R92, R12, R30, R56 ;  /* 0x0000001e0c5c723c */ /* 0x002fe20000041838 */
[----:B------:R-:W-:-:S07]  /*a070*/  IMAD.MOV.U32 R35, RZ, RZ, R102 ;  /* 0x000000ffff237224 */ /* 0x000fce00078e0066 */
[----:B------:R-:W-:Y:S02]  /*a080*/  IMAD.MOV.U32 R141, RZ, RZ, R52 ;  /* 0x000000ffff8d7224 */ /* 0x000fe400078e0034 */
[----:B------:R-:W-:Y:S02]  /*a090*/  IMAD.MOV.U32 R252, RZ, RZ, R53 ;  /* 0x000000fffffc7224 */ /* 0x000fe400078e0035 */
[----:B------:R-:W-:Y:S02]  /*a0a0*/  IMAD.MOV.U32 R75, RZ, RZ, R54 ;  /* 0x000000ffff4b7224 */ /* 0x000fe400078e0036 */
[----:B------:R-:W-:Y:S02]  /*a0b0*/  IMAD.MOV.U32 R2, RZ, RZ, R55 ;  /* 0x000000ffff027224 */ /* 0x000fe400078e0037 */
[----:B------:R-:W-:Y:S01]  /*a0c0*/  IMAD.MOV.U32 R53, RZ, RZ, R143 ;  /* 0x000000ffff357224 */ /* 0x000fe200078e008f */
[----:B------:R-:W-:Y:S01]  /*a0d0*/  MOV R143, R19 ;  /* 0x00000013008f7202 */ /* 0x000fe20000000f00 */
[----:B------:R-:W-:-:S02]  /*a0e0*/  IMAD.MOV.U32 R54, RZ, RZ, R142 ;  /* 0x000000ffff367224 */ /* 0x000fc400078e008e */
[----:B------:R-:W-:Y:S02]  /*a0f0*/  IMAD.MOV.U32 R55, RZ, RZ, R140 ;  /* 0x000000ffff377224 */ /* 0x000fe400078e008c */
[----:B------:R-:W-:Y:S01]  /*a100*/  IMAD.MOV.U32 R52, RZ, RZ, R74 ;  /* 0x000000ffff347224 */ /* 0x000fe200078e004a */
[C---:B--2---:R-:W-:Y:S01]  /*a110*/  HMMA.16816.F32.BF16 R120, R4.reuse, R28, R68 ;  /* 0x0000001c0478723c */ /* 0x044fe20000041844 */
[----:B------:R-:W-:Y:S02]  /*a120*/  IMAD.MOV.U32 R142, RZ, RZ, R18 ;  /* 0x000000ffff8e7224 */ /* 0x000fe400078e0012 */
[----:B------:R-:W-:Y:S02]  /*a130*/  IMAD.MOV.U32 R140, RZ, RZ, R17 ;  /* 0x000000ffff8c7224 */ /* 0x000fe400078e0011 */
[----:B------:R-:W-:Y:S02]  /*a140*/  IMAD.MOV.U32 R74, RZ, RZ, R16 ;  /* 0x000000ffff4a7224 */ /* 0x000fe400078e0010 */
[----:B------:R-:W-:Y:S01]  /*a150*/  IMAD.MOV.U32 R16, RZ, RZ, R107 ;  /* 0x000000ffff107224 */ /* 0x000fe200078e006b */
[----:B------:R-:W-:Y:S01]  /*a160*/  MOV R71, R78 ;  /* 0x0000004e00477202 */ /* 0x000fe20000000f00 */
        /* <DEDUP_REMOVED lines=8> */
[----:B------:R-:W-:Y:S02]  /*a1f0*/  IMAD.MOV.U32 R29, RZ, RZ, R90 ;  /* 0x000000ffff1d7224 */ /* 0x000fe400078e005a */
[----:B------:R-:W-:-:S02]  /*a200*/  IMAD.MOV.U32 R67, RZ, RZ, R77 ;  /* 0x000000ffff437224 */ /* 0x000fc400078e004d */
[----:B------:R-:W-:Y:S02]  /*a210*/  IMAD.MOV.U32 R64, RZ, RZ, R76 ;  /* 0x000000ffff407224 */ /* 0x000fe400078e004c */
[----:B------:R-:W-:Y:S01]  /*a220*/  IMAD.MOV.U32 R65, RZ, RZ, R89 ;  /* 0x000000ffff417224 */ /* 0x000fe200078e0059 */
[C---:B------:R-:W-:Y:S01]  /*a230*/  HMMA.16816.F32.BF16 R76, R12.reuse, R26, R36 ;  /* 0x0000001a0c4c723c */ /* 0x040fe20000041824 */
[----:B------:R-:W-:Y:S01]  /*a240*/  IMAD.MOV.U32 R66, RZ, RZ, R88 ;  /* 0x000000ffff427224 */ /* 0x000fe200078e0058 */
[----:B------:R-:W-:Y:S01]  /*a250*/  MOV R108, R52 ;  /* 0x00000034006c7202 */ /* 0x000fe20000000f00 */
[----:B------:R-:W-:Y:S02]  /*a260*/  IMAD.MOV.U32 R109, RZ, RZ, R53 ;  /* 0x000000ffff6d7224 */ /* 0x000fe400078e0035 */
[----:B------:R-:W-:Y:S02]  /*a270*/  IMAD.MOV.U32 R110, RZ, RZ, R54 ;  /* 0x000000ffff6e7224 */ /* 0x000fe400078e0036 */
[----:B------:R-:W-:Y:S01]  /*a280*/  IMAD.MOV.U32 R38, RZ, RZ, R70 ;  /* 0x000000ffff267224 */ /* 0x000fe200078e0046 */
[----:B------:R-:W-:Y:S01]  /*a290*/  HMMA.16816.F32.BF16 R88, R12, R24, R48 ;  /* 0x000000180c58723c */ /* 0x000fe20000041830 */
[----:B------:R-:W-:-:S02]  /*a2a0*/  IMAD.MOV.U32 R39, RZ, RZ, R71 ;  /* 0x000000ffff277224 */ /* 0x000fc400078e0047 */
[----:B------:R-:W-:-:S05]  /*a2b0*/  IMAD.MOV.U32 R111, RZ, RZ, R55 ;  /* 0x000000ffff6f7224 */ /* 0x000fca00078e0037 */
[----:B------:R-:W-:Y:S07]  /*a2c0*/  HMMA.16816.F32.BF16 R68, R12, R20, R96 ;  /* 0x000000140c44723c */ /* 0x000fee0000041860 */
[----:B------:R-:W-:Y:S01]  /*a2d0*/  IMAD.MOV.U32 R96, RZ, RZ, R28 ;  /* 0x000000ffff607224 */ /* 0x000fe200078e001c */
[----:B------:R-:W-:Y:S01]  /*a2e0*/  HMMA.16816.F32.BF16 R84, R4, R24, R44 ;  /* 0x000000180454723c */ /* 0x000fe2000004182c */
[----:B------:R-:W-:Y:S02]  /*a2f0*/  IMAD.MOV.U32 R97, RZ, RZ, R29 ;  /* 0x000000ffff617224 */ /* 0x000fe400078e001d */
[----:B------:R-:W1:Y:S01]  /*a300*/  LDSM.16.M88.4 R28, [R217+0x1800] ;  /* 0x00180000d91c783b */ /* 0x000e620000000200 */
[----:B------:R-:W-:-:S02]  /*a310*/  IMAD.MOV.U32 R98, RZ, RZ, R65 ;  /* 0x000000ffff627224 */ /* 0x000fc400078e0041 */
[----:B------:R-:W-:Y:S01]  /*a320*/  IMAD.MOV.U32 R99, RZ, RZ, R66 ;  /* 0x000000ffff637224 */ /* 0x000fe200078e0042 */
[----:B------:R-:W-:Y:S01]  /*a330*/  MOV R66, R143 ;  /* 0x0000008f00427202 */ /* 0x000fe20000000f00 */
[----:B------:R-:W-:Y:S01]  /*a340*/  HMMA.16816.F32.BF16 R80, R4, R26, R40 ;  /* 0x0000001a0450723c */ /* 0x000fe20000041828 */
[----:B------:R-:W2:Y:S01]  /*a350*/  LDSM.16.M88.4 R24, [R217+0x2000] ;  /* 0x00200000d918783b */ /* 0x000ea20000000200 */
[----:B------:R-:W-:Y:S02]  /*a360*/  IMAD.MOV.U32 R65, RZ, RZ, R67 ;  /* 0x000000ffff417224 */ /* 0x000fe400078e0043 */
[----:B------:R-:W-:-:S04]  /*a370*/  IMAD.MOV.U32 R67, RZ, RZ, R142 ;  /* 0x000000ffff437224 */ /* 0x000fc800078e008e */
[-C--:B------:R-:W-:Y:S07]  /*a380*/  HMMA.16816.F32.BF16 R52, R4, R22.reuse, R116 ;  /* 0x000000160434723c */ /* 0x080fee0000041874 */
[----:B------:R-:W-:Y:S01]  /*a390*/  IMAD.MOV.U32 R116, RZ, RZ, R16 ;  /* 0x000000ffff747224 */ /* 0x000fe200078e0010 */
[----:B------:R-:W-:Y:S01]  /*a3a0*/  HMMA.16816.F32.BF16 R48, R12, R22, R112 ;  /* 0x000000160c30723c */ /* 0x000fe20000041870 */
[----:B------:R-:W-:Y:S01]  /*a3b0*/  IMAD.MOV.U32 R117, RZ, RZ, R17 ;  /* 0x000000ffff757224 */ /* 0x000fe200078e0011 */
[----:B------:R-:W3:Y:S01]  /*a3c0*/  LDSM.16.M88.4 R20, [R217+0x2800] ;  /* 0x00280000d914783b */ /* 0x000ee20000000200 */
[----:B------:R-:W-:-:S02]  /*a3d0*/  IMAD.MOV.U32 R118, RZ, RZ, R18 ;  /* 0x000000ffff767224 */ /* 0x000fc400078e0012 */
[----:B------:R-:W-:Y:S02]  /*a3e0*/  IMAD.MOV.U32 R119, RZ, RZ, R19 ;  /* 0x000000ffff777224 */ /* 0x000fe400078e0013 */
[----:B------:R-:W-:Y:S01]  /*a3f0*/  IMAD.MOV.U32 R112, RZ, RZ, R34 ;  /* 0x000000ffff707224 */ /* 0x000fe200078e0022 */
[----:B------:R-:W4:Y:S01]  /*a400*/  LDSM.16.M88.4 R16, [R217+0x3000] ;  /* 0x00300000d910783b */ /* 0x000f220000000200 */
[----:B------:R-:W-:Y:S02]  /*a410*/  IMAD.MOV.U32 R113, RZ, RZ, R35 ;  /* 0x000000ffff717224 */ /* 0x000fe400078e0023 */
[----:B------:R-:W-:Y:S02]  /*a420*/  IMAD.MOV.U32 R114, RZ, RZ, R32 ;  /* 0x000000ffff727224 */ /* 0x000fe400078e0020 */
[----:B------:R-:W-:Y:S02]  /*a430*/  IMAD.MOV.U32 R115, RZ, RZ, R33 ;  /* 0x000000ffff737224 */ /* 0x000fe400078e0021 */
[----:B------:R-:W4:Y:S01]  /*a440*/  LDSM.16.M88.4 R32, [R217+0x3800] ;  /* 0x00380000d920783b */ /* 0x000f220000000200 */
[----:B------:R-:W-:Y:S01]  /*a450*/  UISETP.NE.AND UP0, UPT, UR8, 0x2, UPT ;  /* 0x000000020800788c */ /* 0x000fe2000bf05270 */
[----:B------:R-:W-:-:S04]  /*a460*/  DEPBAR.LE SB0, 0x0 ;  /* 0x000080000000791a */ /* 0x000fc80000000000 */
[C---:B-1----:R-:W-:Y:S08]  /*a470*/  HMMA.16816.F32.BF16 R44, R4.reuse, R28, R124 ;  /* 0x0000001c042c723c */ /* 0x042ff0000004187c */
[C---:B--2---:R-:W-:Y:S08]  /*a480*/  HMMA.16816.F32.BF16 R56, R4.reuse, R24, R244 ;  /* 0x000000180438723c */ /* 0x044ff000000418f4 */
[C---:B------:R-:W-:Y:S07]  /*a490*/  HMMA.16816.F32.BF16 R40, R4.reuse, R30, R204 ;  /* 0x0000001e0428723c */ /* 0x040fee00000418cc */
[----:B------:R-:W-:Y:S01]  /*a4a0*/  IMAD.MOV.U32 R205, RZ, RZ, R74 ;  /* 0x000000ffffcd7224 */ /* 0x000fe200078e004a */
[----:B------:R-:W-:Y:S01]  /*a4b0*/  HMMA.16816.F32.BF16 R96, R4, R26, R96 ;  /* 0x0000001a0460723c */ /* 0x000fe20000041860 */
[----:B------:R-:W-:-:S02]  /*a4c0*/  IMAD.MOV.U32 R206, RZ, RZ, R39 ;  /* 0x000000ffffce7224 */ /* 0x000fc400078e0027 */
[----:B------:R-:W-:Y:S02]  /*a4d0*/  IMAD.MOV.U32 R207, RZ, RZ, R64 ;  /* 0x000000ffffcf7224 */ /* 0x000fe400078e0040 */
[----:B------:R-:W-:-:S03]  /*a4e0*/  IMAD.MOV.U32 R204, RZ, RZ, R140 ;  /* 0x000000ffffcc7224 */ /* 0x000fc600078e008c */
[C---:B---3--:R-:W-:Y:S08]  /*a4f0*/  HMMA.16816.F32.BF16 R108, R4.reuse, R20, R108 ;  /* 0x00000014046c723c */ /* 0x048ff0000004186c */
[C---:B------:R-:W-:Y:S08]  /*a500*/  HMMA.16816.F32.BF16 R112, R4.reuse, R22, R112 ;  /* 0x000000160470723c */ /* 0x040ff00000041870 */
[C---:B----4-:R-:W-:Y:S07]  /*a510*/  HMMA.16816.F32.BF16 R124, R4.reuse, R16, R116 ;  /* 0x00000010047c723c */ /* 0x050fee0000041874 */
[----:B------:R-:W-:Y:S01]  /*a520*/  IMAD.MOV.U32 R116, RZ, RZ, R73 ;  /* 0x000000ffff747224 */ /* 0x000fe200078e0049 */
[----:B------:R-:W-:Y:S01]  /*a530*/  HMMA.16816.F32.BF16 R136, R4, R18, R136 ;  /* 0x000000120488723c */ /* 0x000fe20000041888 */
[----:B------:R-:W-:-:S02]  /*a540*/  IMAD.MOV.U32 R117, RZ, RZ, R72 ;  /* 0x000000ffff757224 */ /* 0x000fc400078e0048 */
[----:B------:R-:W-:Y:S02]  /*a550*/  IMAD.MOV.U32 R118, RZ, RZ, R3 ;  /* 0x000000ffff767224 */ /* 0x000fe400078e0003 */
[----:B------:R-:W-:-:S03]  /*a560*/  IMAD.MOV.U32 R119, RZ, RZ, R141 ;  /* 0x000000ffff777224 */ /* 0x000fc600078e008d */
[C---:B------:R-:W-:Y:S07]  /*a570*/  HMMA.16816.F32.BF16 R244, R4.reuse, R32, R248 ;  /* 0x0000002004f4723c */ /* 0x040fee00000418f8 */
[----:B------:R-:W-:Y:S01]  /*a580*/  IMAD.MOV.U32 R250, RZ, RZ, R38 ;  /* 0x000000fffffa7224 */ /* 0x000fe200078e0026 */
[----:B------:R-:W-:Y:S08]  /*a590*/  HMMA.16816.F32.BF16 R4, R4, R34, R240 ;  /* 0x000000220404723c */ /* 0x000ff000000418f0 */
[----:B------:R-:W-:Y:S01]  /*a5a0*/  HMMA.16816.F32.BF16 R36, R12, R28, R236 ;  /* 0x0000001c0c24723c */ /* 0x000fe200000418ec */
[----:B------:R-:W-:-:S02]  /*a5b0*/  IMAD.MOV.U32 R140, RZ, RZ, R139 ;  /* 0x000000ffff8c7224 */ /* 0x000fc400078e008b */
[----:B------:R-:W-:Y:S02]  /*a5c0*/  IMAD.MOV.U32 R142, RZ, RZ, R137 ;  /* 0x000000ffff8e7224 */ /* 0x000fe400078e0089 */
[----:B------:R-:W-:Y:S02]  /*a5d0*/  IMAD.MOV.U32 R143, RZ, RZ, R136 ;  /* 0x000000ffff8f7224 */ /* 0x000fe400078e0088 */
[----:B------:R-:W-:Y:S01]  /*a5e0*/  IMAD.MOV.U32 R236, RZ, RZ, R65 ;  /* 0x000000ffffec7224 */ /* 0x000fe200078e0041 */
[----:B------:R-:W-:Y:S01]  /*a5f0*/  MOV R136, R247 ;  /* 0x000000f700887202 */ /* 0x000fe20000000f00 */
        /* <DEDUP_REMOVED lines=10> */
[C---:B------:R-:W-:Y:S07]  /*a6a0*/  HMMA.16816.F32.BF16 R4, R12.reuse, R24, R232 ;  /* 0x000000180c04723c */ /* 0x040fee00000418e8 */
[----:B------:R-:W-:Y:S01]  /*a6b0*/  IMAD.MOV.U32 R232, RZ, RZ, R66 ;  /* 0x000000ffffe87224 */ /* 0x000fe200078e0042 */
[----:B------:R-:W-:Y:S07]  /*a6c0*/  HMMA.16816.F32.BF16 R24, R12, R26, R132 ;  /* 0x0000001a0c18723c */ /* 0x000fee0000041884 */
[----:B------:R-:W-:-:S02]  /*a6d0*/  IMAD.MOV.U32 R133, RZ, RZ, R67 ;  /* 0x000000ffff857224 */ /* 0x000fc400078e0043 */
[----:B------:R-:W-:Y:S07]  /*a6e0*/  HMMA.16816.F32.BF16 R64, R12, R20, R208 ;  /* 0x000000140c40723c */ /* 0x000fee00000418d0 */
[----:B------:R-:W-:Y:S01]  /*a6f0*/  IMAD.MOV.U32 R209, RZ, RZ, R0 ;  /* 0x000000ffffd17224 */ /* 0x000fe200078e0000 */
[----:B------:R-:W-:Y:S01]  /*a700*/  MOV R211, R204 ;  /* 0x000000cc00d37202 */ /* 0x000fe20000000f00 */
[----:B------:R-:W-:Y:S02]  /*a710*/  FMUL.FTZ R0, R104, c[0x0][0x2ec] ;  /* 0x0000bb0068007a20 */ /* 0x000fe40000410000 */
[----:B------:R-:W-:-:S02]  /*a720*/  IMAD.MOV.U32 R208, RZ, RZ, R116 ;  /* 0x000000ffffd07224 */ /* 0x000fc400078e0074 */
[----:B------:R1:W-:Y:S01]  /*a730*/  MUFU.TANH R116, R0 ;  /* 0x0000000000747308 */ /* 0x0003e20000002400 */
[----:B------:R-:W-:Y:S02]  /*a740*/  IMAD.MOV.U32 R210, RZ, RZ, R205 ;  /* 0x000000ffffd27224 */ /* 0x000fe400078e00cd */
[----:B-1----:R-:W-:-:S05]  /*a750*/  FMUL.FTZ R0, R105, c[0x0][0x2ec] ;  /* 0x0000bb0069007a20 */ /* 0x002fca0000410000 */
[----:B------:R1:W-:Y:S02]  /*a760*/  MUFU.TANH R105, R0 ;  /* 0x0000000000697308 */ /* 0x0003e40000002400 */
[----:B-1----:R-:W-:-:S06]  /*a770*/  FMUL.FTZ R0, R106, c[0x0][0x2ec] ;  /* 0x0000bb006a007a20 */ /* 0x002fcc0000410000 */
[----:B------:R1:W-:Y:S02]  /*a780*/  MUFU.TANH R134, R0 ;  /* 0x0000000000867308 */ /* 0x0003e40000002400 */
[----:B-1----:R-:W-:-:S06]  /*a790*/  FMUL.FTZ R0, R107, c[0x0][0x2ec] ;  /* 0x0000bb006b007a20 */ /* 0x002fcc0000410000 */
[----:B------:R1:W-:Y:S02]  /*a7a0*/  MUFU.TANH R132, R0 ;  /* 0x0000000000847308 */ /* 0x0003e40000002400 */
[----:B-1----:R-:W-:Y:S02]  /*a7b0*/  FMUL.FTZ R0, R120, c[0x0][0x2ec] ;  /* 0x0000bb0078007a20 */ /* 0x002fe40000410000 */
[----:B------:R-:W-:-:S04]  /*a7c0*/  IMAD.MOV.U32 R120, RZ, RZ, R117 ;  /* 0x000000ffff787224 */ /* 0x000fc800078e0075 */
[----:B------:R1:W-:Y:S02]  /*a7d0*/  MUFU.TANH R241, R0 ;  /* 0x0000000000f17308 */ /* 0x0003e40000002400 */
[----:B-1----:R-:W-:Y:S02]  /*a7e0*/  FMUL.FTZ R0, R121, c[0x0][0x2ec] ;  /* 0x0000bb0079007a20 */ /* 0x002fe40000410000 */
[----:B------:R-:W-:-:S04]  /*a7f0*/  IMAD.MOV.U32 R121, RZ, RZ, R118 ;  /* 0x000000ffff797224 */ /* 0x000fc800078e0076 */
        /* <DEDUP_REMOVED lines=22> */
[----:B------:R1:W2:Y:S02]  /*a960*/  MUFU.TANH R92, R0 ;  /* 0x00000000005c7308 */ /* 0x0002a40000002400 */
[----:B-1----:R-:W-:-:S06]  /*a970*/  FMUL.FTZ R0, R89, c[0x0][0x2ec] ;  /* 0x0000bb0059007a20 */ /* 0x002fcc0000410000 */
[----:B------:R1:W3:Y:S02]  /*a980*/  MUFU.TANH R88, R0 ;  /* 0x0000000000587308 */ /* 0x0002e40000002400 */
        /* <DEDUP_REMOVED lines=13> */
[----:B------:R1:W4:Y:S02]  /*aa60*/  MUFU.TANH R84, R0 ;  /* 0x0000000000547308 */ /* 0x0003240000002400 */
        /* <DEDUP_REMOVED lines=41> */
[----:B------:R1:W-:Y:S03]  /*ad00*/  MUFU.TANH R86, R0 ;  /* 0x0000000000567308 */ /* 0x0003e60000002400 */
[----:B------:R-:W-:Y:S01]  /*ad10*/  HMMA.16816.F32.BF16 R48, R12, R18, R48 ;  /* 0x000000120c30723c */ /* 0x000fe20000041830 */
[----:B-1----:R-:W-:Y:S02]  /*ad20*/  FMUL.FTZ R0, R52, c[0x0][0x2ec] ;  /* 0x0000bb0034007a20 */ /* 0x002fe40000410000 */
[----:B------:R-:W-:Y:S02]  /*ad30*/  IMAD.MOV.U32 R52, RZ, RZ, R121 ;  /* 0x000000ffff347224 */ /* 0x000fe400078e0079 */
[----:B------:R1:W-:Y:S01]  /*ad40*/  MUFU.TANH R135, R0 ;  /* 0x0000000000877308 */ /* 0x0003e20000002400 */
[----:B------:R-:W-:Y:S02]  /*ad50*/  IMAD.MOV.U32 R121, RZ, RZ, R210 ;  /* 0x000000ffff797224 */ /* 0x000fe400078e00d2 */
[----:B-1----:R-:W-:-:S02]  /*ad60*/  FMUL.FTZ R0, R53, c[0x0][0x2ec] ;  /* 0x0000bb0035007a20 */ /* 0x002fc40000410000 */
[----:B------:R-:W-:-:S03]  /*ad70*/  IMAD.MOV.U32 R53, RZ, RZ, R120 ;  /* 0x000000ffff357224 */ /* 0x000fc600078e0078 */
[----:B------:R1:W-:Y:S01]  /*ad80*/  MUFU.TANH R200, R0 ;  /* 0x0000000000c87308 */ /* 0x0003e20000002400 */
[----:B------:R-:W-:Y:S02]  /*ad90*/  IMAD.MOV.U32 R120, RZ, RZ, R211 ;  /* 0x000000ffff787224 */ /* 0x000fe400078e00d3 */
[----:B-1----:R-:W-:Y:S02]  /*ada0*/  FMUL.FTZ R0, R54, c[0x0][0x2ec] ;  /* 0x0000bb0036007a20 */ /* 0x002fe40000410000 */
[----:B------:R-:W-:-:S03]  /*adb0*/  IMAD.MOV.U32 R54, RZ, RZ, R208 ;  /* 0x000000ffff367224 */ /* 0x000fc600078e00d0 */
[----:B------:R1:W-:Y:S01]  /*adc0*/  MUFU.TANH R234, R0 ;  /* 0x0000000000ea7308 */ /* 0x0003e20000002400 */
[----:B------:R-:W-:Y:S02]  /*add0*/  IMAD.MOV.U32 R208, RZ, RZ, R133 ;  /* 0x000000ffffd07224 */ /* 0x000fe400078e0085 */
[----:B-1----:R-:W-:Y:S02]  /*ade0*/  FMUL.FTZ R0, R55, c[0x0][0x2ec] ;  /* 0x0000bb0037007a20 */ /* 0x002fe40000410000 */
[----:B------:R-:W-:Y:S01]  /*adf0*/  IMAD.MOV.U32 R55, RZ, RZ, R209 ;  /* 0x000000ffff377224 */ /* 0x000fe200078e00d1 */
[----:B------:R-:W-:Y:S02]  /*ae00*/  MOV R209, R232 ;  /* 0x000000e800d17202 */ /* 0x000fe40000000f00 */
[----:B------:R1:W-:Y:S04]  /*ae10*/  MUFU.TANH R232, R0 ;  /* 0x0000000000e87308 */ /* 0x0003e80000002400 */
[----:B------:R-:W-:Y:S01]  /*ae20*/  HMMA.16816.F32.BF16 R52, R12, R16, R52 ;  /* 0x000000100c34723c */ /* 0x000fe20000041834 */
[----:B-1----:R-:W-:-:S04]  /*ae30*/  FMUL.FTZ R0, R36, c[0x0][0x2ec] ;  /* 0x0000bb0024007a20 */ /* 0x002fc80000410000 */
[----:B------:R1:W-:Y:S11]  /*ae40*/  MUFU.TANH R63, R0 ;  /* 0x00000000003f7308 */ /* 0x0003f60000002400 */
[----:B------:R-:W-:Y:S08]  /*ae50*/  @!UPT UIADD3 URZ, URZ, URZ, URZ ;  /* 0x0000003f3f3ff290 */ /* 0x000ff0000fffe03f */
[----:B------:R-:W-:Y:S02]  /*ae60*/  FMUL.FTZ R55, R55, c[0x0][0x2ec] ;  /* 0x0000bb0037377a20 */ /* 0x000fe40000410000 */
[----:B-1----:R-:W-:-:S04]  /*ae70*/  FMUL.FTZ R0, R37, c[0x0][0x2ec] ;  /* 0x0000bb0025007a20 */ /* 0x002fc80000410000 */
[----:B------:R1:W1:Y:S02]  /*ae80*/  MUFU.TANH R77, R0 ;  /* 0x00000000004d7308 */ /* 0x0002640000002400 */
        /* <DEDUP_REMOVED lines=15> */
[----:B------:R1:W-:Y:S01]  /*af80*/  MUFU.TANH R210, R0 ;  /* 0x0000000000d27308 */ /* 0x0003e20000002400 */
[----:B------:R-:W-:Y:S02]  /*af90*/  FMUL.FTZ R2, R26, c[0x0][0x2ec] ;  /* 0x0000bb001a027a20 */ /* 0x000fe40000410000 */
[----:B------:R-:W-:Y:S05]  /*afa0*/  HMMA.16816.F32.BF16 R44, R12, R32, R44 ;  /* 0x000000200c2c723c */ /* 0x000fea000004182c */
[----:B------:R2:W-:Y:S01]  /*afb0*/  MUFU.TANH R75, R2 ;  /* 0x00000002004b7308 */ /* 0x0005e20000002400 */
[----:B-1----:R-:W-:Y:S02]  /*afc0*/  FMUL.FTZ R0, R28, c[0x0][0x2ec] ;  /* 0x0000bb001c007a20 */ /* 0x002fe40000410000 */
[----:B------:R-:W-:-:S05]  /*afd0*/  IMAD.MOV.U32 R28, RZ, RZ, R121 ;  /* 0x000000ffff1c7224 */ /* 0x000fca00078e0079 */
[----:B------:R1:W-:Y:S01]  /*afe0*/  MUFU.TANH R76, R0 ;  /* 0x00000000004c7308 */ /* 0x0003e20000002400 */
[----:B--2---:R-:W-:-:S07]  /*aff0*/  FMUL.FTZ R2, R27, c[0x0][0x2ec] ;  /* 0x0000bb001b027a20 */ /* 0x004fce0000410000 */
[----:B------:R2:W-:Y:S01]  /*b000*/  MUFU.TANH R69, R2 ;  /* 0x0000000200457308 */ /* 0x0005e20000002400 */
[----:B-1----:R-:W-:Y:S02]  /*b010*/  FMUL.FTZ R0, R29, c[0x0][0x2ec] ;  /* 0x0000bb001d007a20 */ /* 0x002fe40000410000 */
[----:B------:R-:W-:-:S05]  /*b020*/  IMAD.MOV.U32 R29, RZ, RZ, R120 ;  /* 0x000000ffff1d7224 */ /* 0x000fca00078e0078 */
[----:B------:R1:W1:Y:S01]  /*b030*/  MUFU.TANH R62, R0 ;  /* 0x00000000003e7308 */ /* 0x0002620000002400 */
[----:B--2---:R-:W-:-:S07]  /*b040*/  FMUL.FTZ R2, R96, c[0x0][0x2ec] ;  /* 0x0000bb0060027a20 */ /* 0x004fce0000410000 */
[----:B------:R2:W-:Y:S01]  /*b050*/  MUFU.TANH R103, R2 ;  /* 0x0000000200677308 */ /* 0x0005e20000002400 */
[----:B-1----:R-:W-:Y:S02]  /*b060*/  FMUL.FTZ R0, R30, c[0x0][0x2ec] ;  /* 0x0000bb001e007a20 */ /* 0x002fe40000410000 */
[----:B------:R-:W-:-:S05]  /*b070*/  IMAD.MOV.U32 R30, RZ, RZ, R208 ;  /* 0x000000ffff1e7224 */ /* 0x000fca00078e00d0 */
[----:B------:R1:W-:Y:S01]  /*b080*/  MUFU.TANH R82, R0 ;  /* 0x0000000000527308 */ /* 0x0003e20000002400 */
[----:B--2---:R-:W-:-:S07]  /*b090*/  FMUL.FTZ R2, R97, c[0x0][0x2ec] ;  /* 0x0000bb0061027a20 */ /* 0x004fce0000410000 */
[----:B------:R-:W-:Y:S01]  /*b0a0*/  MUFU.TANH R101, R2 ;  /* 0x0000000200657308 */ /* 0x000fe20000002400 */
[----:B-1----:R-:W-:Y:S02]  /*b0b0*/  FMUL.FTZ R0, R31, c[0x0][0x2ec] ;  /* 0x0000bb001f007a20 */ /* 0x002fe40000410000 */
[----:B------:R-:W-:-:S05]  /*b0c0*/  IMAD.MOV.U32 R31, RZ, RZ, R209 ;  /* 0x000000ffff1f7224 */ /* 0x000fca00078e00d1 */
        /* <DEDUP_REMOVED lines=9> */
[----:B------:R1:W-:Y:S02]  /*b160*/  MUFU.TANH R208, R0 ;  /* 0x0000000000d07308 */ /* 0x0003e40000002400 */
[----:B-1----:R-:W-:-:S02]  /*b170*/  FMUL.FTZ R0, R4, c[0x0][0x2ec] ;  /* 0x0000bb0004007a20 */ /* 0x002fc40000410000 */
[----:B------:R-:W1:Y:S04]  /*b180*/  S2R R4, SR_TID.X ;  /* 0x0000000000047919 */ /* 0x000e680000002100 */
[----:B------:R2:W-:Y:S11]  /*b190*/  MUFU.TANH R71, R0 ;  /* 0x0000000000477308 */ /* 0x0005f60000002400 */
[----:B------:R-:W-:Y:S01]  /*b1a0*/  @!UPT UIADD3 URZ, URZ, URZ, URZ ;  /* 0x0000003f3f3ff290 */ /* 0x000fe2000fffe03f */
[----:B------:R-:W-:Y:S02]  /*b1b0*/  FMUL.FTZ R42, R42, c[0x0][0x2ec] ;  /* 0x0000bb002a2a7a20 */ /* 0x000fe40000410000 */
[----:B--2---:R-:W-:Y:S02]  /*b1c0*/  FMUL.FTZ R0, R5, c[0x0][0x2ec] ;  /* 0x0000bb0005007a20 */ /* 0x004fe40000410000 */
[----:B------:R-:W-:Y:S02]  /*b1d0*/  FMUL.FTZ R5, R65, c[0x0][0x2ec] ;  /* 0x0000bb0041057a20 */ /* 0x000fe40000410000 */
[----:B------:R2:W-:Y:S01]  /*b1e0*/  MUFU.TANH R70, R0 ;  /* 0x0000000000467308 */ /* 0x0005e20000002400 */
[----:B-1----:R-:W-:-:S04]  /*b1f0*/  SHF.L.U32 R4, R4, 0x1, RZ ;  /* 0x0000000104047819 */ /* 0x002fc800000006ff */
[----:B------:R-:W-:-:S03]  /*b200*/  LOP3.LUT R4, R4, 0x6, RZ, 0xc0, !PT ;  /* 0x0000000604047812 */ /* 0x000fc600078ec0ff */
[----:B------:R-:W-:Y:S01]  /*b210*/  MUFU.TANH R5, R5 ;  /* 0x0000000500057308 */ /* 0x000fe20000002400 */
[----:B--2---:R-:W-:Y:S02]  /*b220*/  FMUL.FTZ R0, R6, c[0x0][0x2ec] ;  /* 0x0000bb0006007a20 */ /* 0x004fe40000410000 */
[----:B------:R-:W-:-:S05]  /*b230*/  FMUL.FTZ R6, R67, c[0x0][0x2ec] ;  /* 0x0000bb0043067a20 */ /* 0x000fca0000410000 */
[----:B------:R1:W-:Y:S02]  /*b240*/  MUFU.TANH R80, R0 ;  /* 0x0000000000507308 */ /* 0x0003e40000002400 */
[----:B-1----:R-:W-:Y:S02]  /*b250*/  FMUL.FTZ R0, R7, c[0x0][0x2ec] ;  /* 0x0000bb0007007a20 */ /* 0x002fe40000410000 */
[----:B------:R-:W-:-:S04]  /*b260*/  FMUL.FTZ R7, R64, c[0x0][0x2ec] ;  /* 0x0000bb0040077a20 */ /* 0x000fc80000410000 */
        /* <DEDUP_REMOVED lines=15> */
[----:B-1----:R-:W-:-:S04]  /*b360*/  IMAD.U32 R0, RZ, RZ, UR18 ;  /* 0x00000012ff007e24 */ /* 0x002fc8000f8e00ff */
[----:B------:R-:W-:Y:S02]  /*b370*/  IMAD R0, R0, 0x80, R4 ;  /* 0x0000008000007824 */ /* 0x000fe400078e0204 */
[----:B------:R-:W-:-:S03]  /*b380*/  FMUL.FTZ R4, R66, c[0x0][0x2ec] ;  /* 0x0000bb0042047a20 */ /* 0x000fc60000410000 */
[C---:B------:R-:W-:Y:S01]  /*b390*/  IADD3 R34, R0.reuse, 0x10, RZ ;  /* 0x0000001000227810 */ /* 0x040fe20007ffe0ff */
[----:B------:R1:W-:Y:S01]  /*b3a0*/  MUFU.TANH R65, R4 ;  /* 0x0000000400417308 */ /* 0x0003e20000002400 */
[----:B------:R-:W-:Y:S02]  /*b3b0*/  IADD3 R32, R0, 0x18, RZ ;  /* 0x0000001800207810 */ /* 0x000fe40007ffe0ff */
[-C--:B------:R-:W-:Y:S02]  /*b3c0*/  ISETP.GE.AND P3, PT, R34, R9.reuse, PT ;  /* 0x000000092200720c */ /* 0x080fe40003f66270 */
[-C--:B------:R-:W-:Y:S02]  /*b3d0*/  ISETP.GE.AND P4, PT, R32, R9.reuse, PT ;  /* 0x000000092000720c */ /* 0x080fe40003f86270 */
[----:B------:R-:W-:Y:S01]  /*b3e0*/  FSEL R2, R92, -INF , !P3 ;  /* 0xff8000005c027808 */ /* 0x000fe20005800000 */
[----:B------:R-:W-:Y:S01]  /*b3f0*/  IMAD.MOV.U32 R92, RZ, RZ, R249 ;  /* 0x000000ffff5c7224 */ /* 0x000fe200078e00f9 */
[----:B------:R-:W-:-:S02]  /*b400*/  ISETP.GE.AND P2, PT, R0, R9, PT ;  /* 0x000000090000720c */ /* 0x000fc40003f46270 */
[----:B------:R-:W-:Y:S01]  /*b410*/  IADD3 R31, R0, 0x19, RZ ;  /* 0x00000019001f7810 */ /* 0x000fe20007ffe0ff */
[----:B------:R4:W-:Y:S01]  /*b420*/  STL [R1+0x64], R2 ;  /* 0x0000640201007387 */ /* 0x0009e20000100800 */
[----:B------:R-:W-:Y:S02]  /*b430*/  FSEL R56, R116, -INF , !P2 ;  /* 0xff80000074387808 */ /* 0x000fe40005000000 */
[-C--:B------:R-:W-:Y:S01]  /*b440*/  ISETP.GE.AND P2, PT, R31, R9.reuse, PT ;  /* 0x000000091f00720c */ /* 0x080fe20003f46270 */
[----:B-1----:R-:W-:Y:S01]  /*b450*/  FMUL.FTZ R4, R52, c[0x0][0x2ec] ;  /* 0x0000bb0034047a20 */ /* 0x002fe20000410000 */
[C---:B------:R-:W-:Y:S02]  /*b460*/  IADD3 R33, R0.reuse, 0x11, RZ ;  /* 0x0000001100217810 */ /* 0x040fe40007ffe0ff */
[----:B------:R-:W-:Y:S01]  /*b470*/  IADD3 R26, R0, 0x30, RZ ;  /* 0x00000030001a7810 */ /* 0x000fe20007ffe0ff */
[----:B------:R1:W-:Y:S01]  /*b480*/  MUFU.TANH R57, R4 ;  /* 0x0000000400397308 */ /* 0x0003e20000002400 */
[----:B------:R-:W-:-:S02]  /*b490*/  ISETP.GE.AND P5, PT, R33, R9, PT ;  /* 0x000000092100720c */ /* 0x000fc40003fa6270 */
[----:B------:R-:W-:Y:S02]  /*b4a0*/  IADD3 R37, R0, 0x1, RZ ;  /* 0x0000000100257810 */ /* 0x000fe40007ffe0ff */
[----:B---3--:R-:W-:Y:S02]  /*b4b0*/  FSEL R96, R88, -INF , !P5 ;  /* 0xff80000058607808 */ /* 0x008fe40006800000 */
[----:B------:R-:W-:Y:S02]  /*b4c0*/  ISETP.GE.AND P5, PT, R26, R9, PT ;  /* 0x000000091a00720c */ /* 0x000fe40003fa6270 */
[C---:B------:R-:W-:Y:S02]  /*b4d0*/  IADD3 R25, R0.reuse, 0x31, RZ ;  /* 0x0000003100197810 */ /* 0x040fe40007ffe0ff */
[C---:B------:R-:W-:Y:S02]  /*b4e0*/  IADD3 R24, R0.reuse, 0x38, RZ ;  /* 0x0000003800187810 */ /* 0x040fe40007ffe0ff */
[----:B------:R-:W-:-:S02]  /*b4f0*/  IADD3 R36, R0, 0x8, RZ ;  /* 0x0000000800247810 */ /* 0x000fc40007ffe0ff */
[-C--:B------:R-:W-:Y:S02]  /*b500*/  ISETP.GE.AND P1, PT, R37, R9.reuse, PT ;  /* 0x000000092500720c */ /* 0x080fe40003f26270 */
[----:B----4-:R-:W-:Y:S01]  /*b510*/  FSEL R2, R84, -INF , !P4 ;  /* 0xff80000054027808 */ /* 0x010fe20006000000 */
[----:B------:R-:W-:Y:S01]  /*b520*/  IMAD.MOV.U32 R84, RZ, RZ, R248 ;  /* 0x000000ffff547224 */ /* 0x000fe200078e00f8 */
[----:B------:R-:W-:Y:S02]  /*b530*/  IADD3 R30, R0, 0x20, RZ ;  /* 0x00000020001e7810 */ /* 0x000fe40007ffe0ff */
[-C--:B------:R-:W-:Y:S01]  /*b540*/  ISETP.GE.AND P4, PT, R25, R9.reuse, PT ;  /* 0x000000091900720c */ /* 0x080fe20003f86270 */
[----:B------:R2:W-:Y:S01]  /*b550*/  STL [R1+0x60], R2 ;  /* 0x0000600201007387 */ /* 0x0005e20000100800 */
[----:B------:R-:W-:Y:S02]  /*b560*/  ISETP.GE.AND P0, PT, R36, R9, PT ;  /* 0x000000092400720c */ /* 0x000fe40003f06270 */
[----:B------:R-:W-:-:S02]  /*b570*/  FSEL R59, R105, -INF , !P1 ;  /* 0xff800000693b7808 */ /* 0x000fc40004800000 */
[----:B------:R-:W-:Y:S02]  /*b580*/  IADD3 R29, R0, 0x21, RZ ;  /* 0x00000021001d7810 */ /* 0x000fe40007ffe0ff */
[-C--:B------:R-:W-:Y:S02]  /*b590*/  ISETP.GE.AND P1, PT, R30, R9.reuse, PT ;  /* 0x000000091e00720c */ /* 0x080fe40003f26270 */
[----:B------:R-:W-:Y:S02]  /*b5a0*/  IADD3 R35, R0, 0x9, RZ ;  /* 0x0000000900237810 */ /* 0x000fe40007ffe0ff */
[----:B-1----:R-:W-:Y:S01]  /*b5b0*/  FSEL R4, R77, -INF , !P4 ;  /* 0xff8000004d047808 */ /* 0x002fe20006000000 */
[----:B------:R-:W-:Y:S01]  /*b5c0*/  IMAD.MOV.U32 R77, RZ, RZ, R243 ;  /* 0x000000ffff4d7224 */ /* 0x000fe200078e00f3 */
[----:B------:R-:W-:Y:S02]  /*b5d0*/  FSEL R60, R104, -INF , !P0 ;  /* 0xff800000683c7808 */ /* 0x000fe40004000000 */
[----:B------:R-:W-:-:S02]  /*b5e0*/  ISETP.GE.AND P0, PT, R29, R9, PT ;  /* 0x000000091d00720c */ /* 0x000fc40003f06270 */
[----:B------:R-:W-:Y:S02]  /*b5f0*/  FSEL R122, R22, -INF , !P1 ;  /* 0xff800000167a7808 */ /* 0x000fe40004800000 */
[-C--:B------:R-:W-:Y:S02]  /*b600*/  ISETP.GE.AND P6, PT, R35, R9.reuse, PT ;  /* 0x000000092300720c */ /* 0x080fe40003fc6270 */
[C---:B------:R-:W-:Y:S02]  /*b610*/  IADD3 R22, R0.reuse, 0x40, RZ ;  /* 0x0000004000167810 */ /* 0x040fe40007ffe0ff */
[----:B------:R-:W-:Y:S02]  /*b620*/  IADD3 R28, R0, 0x28, RZ ;  /* 0x00000028001c7810 */ /* 0x000fe40007ffe0ff */
[----:B--2---:R-:W-:Y:S02]  /*b630*/  FSEL R2, R23, -INF , !P2 ;  /* 0xff80000017027808 */ /* 0x004fe40005000000 */
[----:B------:R-:W-:-:S02]  /*b640*/  ISETP.GE.AND P2, PT, R24, R9, PT ;  /* 0x000000091800720c */ /* 0x000fc40003f46270 */
[----:B------:R-:W-:Y:S01]  /*b650*/  IADD3 R23, R0, 0x39, RZ ;  /* 0x0000003900177810 */ /* 0x000fe20007ffe0ff */
[----:B------:R1:W-:Y:S01]  /*b660*/  STL [R1+0x5c], R2 ;  /* 0x00005c0201007387 */ /* 0x0003e20000100800 */
[----:B------:R-:W-:Y:S02]  /*b670*/  FSEL R121, R21, -INF , !P0 ;  /* 0xff80000015797808 */ /* 0x000fe40004000000 */
[-C--:B------:R-:W-:Y:S02]  /*b680*/  ISETP.GE.AND P1, PT, R23, R9.reuse, PT ;  /* 0x000000091700720c */ /* 0x080fe40003f26270 */
[----:B------:R-:W-:Y:S01]  /*b690*/  FSEL R61, R93, -INF , !P6 ;  /* 0xff8000005d3d7808 */ /* 0x000fe20007000000 */
[----:B------:R-:W-:Y:S01]  /*b6a0*/  IMAD.MOV.U32 R93, RZ, RZ, R245 ;  /* 0x000000ffff5d7224 */ /* 0x000fe200078e00f5 */
[-C--:B------:R-:W-:Y:S02]  /*b6b0*/  ISETP.GE.AND P0, PT, R22, R9.reuse, PT ;  /* 0x000000091600720c */ /* 0x080fe40003f06270 */
[----:B------:R-:W-:-:S02]  /*b6c0*/  ISETP.GE.AND P6, PT, R28, R9, PT ;  /* 0x000000091c00720c */ /* 0x000fc40003fc6270 */
[C---:B------:R-:W-:Y:S02]  /*b6d0*/  IADD3 R27, R0.reuse, 0x29, RZ ;  /* 0x00000029001b7810 */ /* 0x040fe40007ffe0ff */
[----:B------:R-:W-:Y:S02]  /*b6e0*/  IADD3 R21, R0, 0x41, RZ ;  /* 0x0000004100157810 */ /* 0x000fe40007ffe0ff */
[----:B------:R-:W-:Y:S02]  /*b6f0*/  FSEL R6, R62, -INF , !P1 ;  /* 0xff8000003e067808 */ /* 0x000fe40004800000 */
[----:B------:R-:W-:Y:S01]  /*b700*/  FSEL R120, R78, -INF , !P6 ;  /* 0xff8000004e787808 */ /* 0x000fe20007000000 */
[----:B------:R-:W-:Y:S01]  /*b710*/  IMAD.MOV.U32 R78, RZ, RZ, R244 ;  /* 0x000000ffff4e7224 */ /* 0x000fe200078e00f4 */
[-C--:B------:R-:W-:Y:S02]  /*b720*/  ISETP.GE.AND P3, PT, R27, R9.reuse, PT ;  /* 0x000000091b00720c */ /* 0x080fe40003f66270 */
[----:B------:R-:W-:-:S02]  /*b730*/  ISETP.GE.AND P6, PT, R21, R9, PT ;  /* 0x000000091500720c */ /* 0x000fc40003fc6270 */
[----:B------:R-:W-:Y:S01]  /*b740*/  FSEL R119, R20, -INF , !P3 ;  /* 0xff80000014777808 */ /* 0x000fe20005800000 */
[----:B-1----:R-:W-:Y:S01]  /*b750*/  FMUL.FTZ R2, R128, c[0x0][0x2ec] ;  /* 0x0000bb0080027a20 */ /* 0x002fe20000410000 */
[C---:B------:R-:W-:Y:S01]  /*b760*/  IADD3 R20, R0.reuse, 0x48, RZ ;  /* 0x0000004800147810 */ /* 0x040fe20007ffe0ff */
[----:B------:R-:W-:Y:S01]  /*b770*/  IMAD.MOV.U32 R128, RZ, RZ, R247 ;  /* 0x000000ffff807224 */ /* 0x000fe200078e00f7 */
[----:B------:R-:W-:Y:S01]  /*b780*/  IADD3 R19, R0, 0x49, RZ ;  /* 0x0000004900137810 */ /* 0x000fe20007ffe0ff */
[----:B------:R1:W2:Y:S01]  /*b790*/  MUFU.TANH R58, R2 ;  /* 0x00000002003a7308 */ /* 0x0002a20000002400 */
[----:B------:R-:W-:Y:S02]  /*b7a0*/  ISETP.GE.AND P3, PT, R20, R9, PT ;  /* 0x000000091400720c */ /* 0x000fe40003f66270 */
[C---:B------:R-:W-:Y:S02]  /*b7b0*/  IADD3 R18, R0.reuse, 0x50, RZ ;  /* 0x0000005000127810 */ /* 0x040fe40007ffe0ff */
[----:B------:R-:W-:-:S02]  /*b7c0*/  IADD3 R17, R0, 0x51, RZ ;  /* 0x0000005100117810 */ /* 0x000fc40007ffe0ff */
[-C--:B------:R-:W-:Y:S02]  /*b7d0*/  ISETP.GE.AND P4, PT, R18, R9.reuse, PT ;  /* 0x000000091200720c */ /* 0x080fe40003f86270 */
[C---:B------:R-:W-:Y:S02]  /*b7e0*/  IADD3 R16, R0.reuse, 0x58, RZ ;  /* 0x0000005800107810 */ /* 0x040fe40007ffe0ff */
[C---:B------:R-:W-:Y:S02]  /*b7f0*/  IADD3 R15, R0.reuse, 0x59, RZ ;  /* 0x00000059000f7810 */ /* 0x040fe40007ffe0ff */
[----:B------:R-:W-:Y:S01]  /*b800*/  IADD3 R14, R0, 0x60, RZ ;  /* 0x00000060000e7810 */ /* 0x000fe20007ffe0ff */
[----:B------:R-:W-:Y:S01]  /*b810*/  BAR.SYNC.DEFER_BLOCKING 0x0 ;  /* 0x0000000000007b1d */ /* 0x000fe20000010000 */
[----:B------:R-:W-:Y:S01]  /*b820*/  ISETP.GE.AND P1, PT, R16, R9, PT ;  /* 0x000000091000720c */ /* 0x000fe20003f26270 */
[----:B-1----:R-:W-:Y:S01]  /*b830*/  FMUL.FTZ R2, R129, c[0x0][0x2ec] ;  /* 0x0000bb0081027a20 */ /* 0x002fe20000410000 */
[C---:B------:R-:W-:Y:S01]  /*b840*/  IADD3 R13, R0.reuse, 0x61, RZ ;  /* 0x00000061000d7810 */ /* 0x040fe20007ffe0ff */
[----:B------:R-:W-:Y:S01]  /*b850*/  IMAD.MOV.U32 R129, RZ, RZ, R246 ;  /* 0x000000ffff817224 */ /* 0x000fe200078e00f6 */
[C---:B------:R-:W-:Y:S01]  /*b860*/  IADD3 R12, R0.reuse, 0x68, RZ ;  /* 0x00000068000c7810 */ /* 0x040fe20007ffe0ff */
[----:B------:R1:W-:Y:S01]  /*b870*/  MUFU.TANH R52, R2 ;  /* 0x0000000200347308 */ /* 0x0003e20000002400 */
[----:B------:R-:W-:-:S02]  /*b880*/  IADD3 R7, R0, 0x69, RZ ;  /* 0x0000006900077810 */ /* 0x000fc40007ffe0ff */
[----:B--2---:R-:W-:Y:S02]  /*b890*/  FSEL R58, R58, -INF , !P1 ;  /* 0xff8000003a3a7808 */ /* 0x004fe40004800000 */
[----:B-1----:R-:W-:Y:S02]  /*b8a0*/  FSEL R2, R63, -INF , !P5 ;  /* 0xff8000003f027808 */ /* 0x002fe40006800000 */
[----:B------:R-:W-:-:S03]  /*b8b0*/  ISETP.GE.AND P5, PT, R19, R9, PT ;  /* 0x000000091300720c */ /* 0x000fc60003fa6270 */
[----:B------:R1:W-:Y:S04]  /*b8c0*/  STL [R1+0x58], R2 ;  /* 0x0000580201007387 */ /* 0x0003e80000100800 */
[----:B------:R2:W-:Y:S01]  /*b8d0*/  STL [R1+0x54], R4 ;  /* 0x0000540401007387 */ /* 0x0005e20000100800 */
[----:B-1----:R-:W-:Y:S02]  /*b8e0*/  FMUL.FTZ R2, R53, c[0x0][0x2ec] ;  /* 0x0000bb0035027a20 */ /* 0x002fe40000410000 */
[----:B------:R-:W-:Y:S02]  /*b8f0*/  FMUL.FTZ R53, R50, c[0x0][0x2ec] ;  /* 0x0000bb0032357a20 */ /* 0x000fe40000410000 */
[----:B------:R1:W3:Y:S01]  /*b900*/  MUFU.TANH R63, R2 ;  /* 0x00000002003f7308 */ /* 0x0002e20000002400 */
[----:B--2---:R-:W-:-:S02]  /*b910*/  FMUL.FTZ R4, R49, c[0x0][0x2ec] ;  /* 0x0000bb0031047a20 */ /* 0x004fc40000410000 */
[----:B------:R-:W-:-:S05]  /*b920*/  FMUL.FTZ R50, R47, c[0x0][0x2ec] ;  /* 0x0000bb002f327a20 */ /* 0x000fca0000410000 */
[----:B------:R2:W4:Y:S01]  /*b930*/  MUFU.TANH R49, R4 ;  /* 0x0000000400317308 */ /* 0x0005220000002400 */
[----:B-1----:R-:W-:-:S07]  /*b940*/  FSEL R2, R76, -INF , !P2 ;  /* 0xff8000004c027808 */ /* 0x002fce0005000000 */
[----:B------:R-:W-:Y:S01]  /*b950*/  MUFU.TANH R50, R50 ;  /* 0x0000003200327308 */ /* 0x000fe20000002400 */
[----:B------:R-:W-:Y:S01]  /*b960*/  ISETP.GE.AND P2, PT, R17, R9, PT ;  /* 0x000000091100720c */ /* 0x000fe20003f46270 */
[----:B------:R-:W-:Y:S01]  /*b970*/  IMAD.MOV.U32 R76, RZ, RZ, R242 ;  /* 0x000000ffff4c7224 */ /* 0x000fe200078e00f2 */
[----:B------:R1:W-:Y:S01]  /*b980*/  STL [R1+0x50], R2 ;  /* 0x0000500201007387 */ /* 0x0003e20000100800 */
[----:B--2---:R-:W-:-:S03]  /*b990*/  FSEL R4, R39, -INF , !P3 ;  /* 0xff80000027047808 */ /* 0x004fc60005800000 */
[----:B------:R2:W-:Y:S01]  /*b9a0*/  STL [R1+0x4c], R6 ;  /* 0x00004c0601007387 */ /* 0x0005e20000100800 */
[----:B------:R-:W-:-:S04]  /*b9b0*/  ISETP.GE.AND P3, PT, R13, R9, PT ;  /* 0x000000090d00720c */ /* 0x000fc80003f66270 */
[----:B---3--:R-:W-:Y:S02]  /*b9c0*/  FSEL R63, R63, -INF , !P3 ;  /* 0xff8000003f3f7808 */ /* 0x008fe40005800000 */
[----:B------:R-:W-:Y:S01]  /*b9d0*/  ISETP.GE.AND P3, PT, R0, R8, PT ;  /* 0x000000080000720c */ /* 0x000fe20003f66270 */
[----:B-1----:R-:W-:Y:S02]  /*b9e0*/  FMUL.FTZ R2, R48, c[0x0][0x2ec] ;  /* 0x0000bb0030027a20 */ /* 0x002fe40000410000 */
[----:B------:R-:W-:Y:S02]  /*b9f0*/  FMUL.FTZ R48, R54, c[0x0][0x2ec] ;  /* 0x0000bb0036307a20 */ /* 0x000fe40000410000 */
[----:B------:R1:W3:Y:S01]  /*ba00*/  MUFU.TANH R62, R2 ;  /* 0x00000002003e7308 */ /* 0x0002e20000002400 */
[----:B--2---:R-:W-:Y:S02]  /*ba10*/  FSEL R6, R38, -INF , !P4 ;  /* 0xff80000026067808 */ /* 0x004fe40006000000 */
[----:B------:R-:W-:-:S04]  /*ba20*/  ISETP.GE.AND P4, PT, R7, R9, PT ;  /* 0x000000090700720c */ /* 0x000fc80003f86270 */
[----:B----4-:R-:W-:Y:S02]  /*ba30*/  FSEL R105, R49, -INF , !P4 ;  /* 0xff80000031697808 */ /* 0x010fe40006000000 */
[----:B------:R-:W-:Y:S02]  /*ba40*/  ISETP.GE.AND P4, PT, R36, R8, PT ;  /* 0x000000082400720c */ /* 0x000fe40003f86270 */
[----:B-1----:R-:W-:Y:S02]  /*ba50*/  FSEL R2, R71, -INF , !P0 ;  /* 0xff80000047027808 */ /* 0x002fe40004000000 */
[----:B------:R-:W-:Y:S02]  /*ba60*/  ISETP.GE.AND P0, PT, R15, R9, PT ;  /* 0x000000090f00720c */ /* 0x000fe40003f06270 */
[----:B------:R-:W-:Y:S01]  /*ba70*/  FSEL R71, R5, -INF , !P2 ;  /* 0xff80000005477808 */ /* 0x000fe20005000000 */
[----:B------:R1:W-:Y:S01]  /*ba80*/  STL [R1+0x48], R2 ;  /* 0x0000480201007387 */ /* 0x0003e20000100800 */
[----:B------:R-:W-:-:S02]  /*ba90*/  IADD3 R5, R0, 0x71, RZ ;  /* 0x0000007100057810 */ /* 0x000fc40007ffe0ff */
[----:B------:R-:W-:Y:S01]  /*baa0*/  FSEL R97, R52, -INF , !P0 ;  /* 0xff80000034617808 */ /* 0x000fe20004000000 */
[----:B------:R-:W-:Y:S01]  /*bab0*/  FMUL.FTZ R52, R51, c[0x0][0x2ec] ;  /* 0x0000bb0033347a20 */ /* 0x000fe20000410000 */
[-C--:B------:R-:W-:Y:S01]  /*bac0*/  ISETP.GE.AND P1, PT, R5, R9.reuse, PT ;  /* 0x000000090500720c */ /* 0x080fe20003f26270 */
[----:B------:R-:W-:Y:S01]  /*bad0*/  FMUL.FTZ R51, R46, c[0x0][0x2ec] ;  /* 0x0000bb002e337a20 */ /* 0x000fe20000410000 */
[----:B------:R-:W-:Y:S02]  /*bae0*/  FSEL R46, R107, -INF , !P4 ;  /* 0xff8000006b2e7808 */ /* 0x000fe40006000000 */
[----:B------:R-:W-:Y:S02]  /*baf0*/  ISETP.GE.AND P4, PT, R29, R8, PT ;  /* 0x000000081d00720c */ /* 0x000fe40003f86270 */
[----:B-1----:R-:W-:Y:S02]  /*bb00*/  FSEL R2, R70, -INF , !P6 ;  /* 0xff80000046027808 */ /* 0x002fe40007000000 */
[----:B------:R-:W-:-:S03]  /*bb10*/  ISETP.GE.AND P6, PT, R14, R9, PT ;  /* 0x000000090e00720c */ /* 0x000fc60003fc6270 */
[----:B------:R1:W-:Y:S04]  /*bb20*/  STL [R1+0x44], R2 ;  /* 0x0000440201007387 */ /* 0x0003e80000100800 */
[----:B------:R2:W-:Y:S01]  /*bb30*/  STL [R1+0x40], R4 ;  /* 0x0000400401007387 */ /* 0x0005e20000100800 */
[----:B-1----:R-:W-:-:S04]  /*bb40*/  FMUL.FTZ R2, R44, c[0x0][0x2ec] ;  /* 0x0000bb002c027a20 */ /* 0x002fc80000410000 */
[----:B------:R1:W-:Y:S01]  /*bb50*/  MUFU.TANH R39, R2 ;  /* 0x0000000200277308 */ /* 0x0003e20000002400 */
[----:B--2---:R-:W-:Y:S01]  /*bb60*/  FMUL.FTZ R4, R40, c[0x0][0x2ec] ;  /* 0x0000bb0028047a20 */ /* 0x004fe20000410000 */
[----:B------:R-:W-:-:S06]  /*bb70*/  FSEL R40, R57, -INF , !P6 ;  /* 0xff80000039287808 */ /* 0x000fcc0007000000 */
[----:B------:R2:W4:Y:S01]  /*bb80*/  MUFU.TANH R44, R4 ;  /* 0x00000004002c7308 */ /* 0x0005220000002400 */
[----:B-1----:R-:W-:Y:S02]  /*bb90*/  FSEL R2, R68, -INF , !P5 ;  /* 0xff80000044027808 */ /* 0x002fe40006800000 */
[----:B------:R-:W-:-:S03]  /*bba0*/  ISETP.GE.AND P5, PT, R12, R9, PT ;  /* 0x000000090c00720c */ /* 0x000fc60003fa6270 */
[----:B------:R1:W-:Y:S01]  /*bbb0*/  STL [R1+0x3c], R2 ;  /* 0x00003c0201007387 */ /* 0x0003e20000100800 */
[----:B---3--:R-:W-:Y:S02]  /*bbc0*/  FSEL R62, R62, -INF , !P5 ;  /* 0xff8000003e3e7808 */ /* 0x008fe40006800000 */
[----:B--2---:R-:W-:Y:S01]  /*bbd0*/  IADD3 R4, R0, 0x78, RZ ;  /* 0x0000007800047810 */ /* 0x004fe20007ffe0ff */
[----:B------:R2:W-:Y:S01]  /*bbe0*/  STL [R1+0x38], R6 ;  /* 0x0000380601007387 */ /* 0x0005e20000100800 */
[----:B------:R-:W-:Y:S02]  /*bbf0*/  ISETP.GE.AND P5, PT, R37, R8, PT ;  /* 0x000000082500720c */ /* 0x000fe40003fa6270 */
[----:B------:R-:W-:Y:S01]  /*bc00*/  ISETP.GE.AND P0, PT, R4, R9, PT ;  /* 0x000000090400720c */ /* 0x000fe20003f06270 */
[----:B------:R3:W-:Y:S03]  /*bc10*/  STL [R1+0x28], R40 ;  /* 0x0000282801007387 */ /* 0x0007e60000100800 */
[----:B----4-:R-:W-:-:S02]  /*bc20*/  FSEL R252, R44, -INF , !P0 ;  /* 0xff8000002cfc7808 */ /* 0x010fc40004000000 */
[-C--:B------:R-:W-:Y:S01]  /*bc30*/  ISETP.GE.AND P0, PT, R33, R8.reuse, PT ;  /* 0x000000082100720c */ /* 0x080fe20003f06270 */
[----:B------:R4:W-:Y:S03]  /*bc40*/  MUFU.TANH R44, R55 ;  /* 0x00000037002c7308 */ /* 0x0009e60000002400 */
[----:B------:R-:W-:Y:S02]  /*bc50*/  FSEL R118, R118, -INF , !P0 ;  /* 0xff80000076767808 */ /* 0x000fe40004000000 */
[----:B------:R-:W-:-:S04]  /*bc60*/  ISETP.GE.AND P0, PT, R26, R8, PT ;  /* 0x000000081a00720c */ /* 0x000fc80003f06270 */
[----:B------:R-:W-:Y:S01]  /*bc70*/  FSEL R67, R85, -INF , !P0 ;  /* 0xff80000055437808 */ /* 0x000fe20004000000 */
[----:B-1----:R-:W-:Y:S01]  /*bc80*/  FMUL.FTZ R2, R45, c[0x0][0x2ec] ;  /* 0x0000bb002d027a20 */ /* 0x002fe20000410000 */
[-C--:B------:R-:W-:Y:S02]  /*bc90*/  ISETP.GE.AND P0, PT, R19, R8.reuse, PT ;  /* 0x000000081300720c */ /* 0x080fe40003f06270 */
[----:B------:R-:W-:Y:S01]  /*bca0*/  FSEL R45, R132, -INF , !P5 ;  /* 0xff800000842d7808 */ /* 0x000fe20006800000 */
[----:B------:R1:W1:Y:S01]  /*bcb0*/  MUFU.TANH R38, R2 ;  /* 0x0000000200267308 */ /* 0x0002620000002400 */
[----:B--2---:R-:W-:Y:S02]  /*bcc0*/  IADD3 R6, R0, 0x70, RZ ;  /* 0x0000007000067810 */ /* 0x004fe40007ffe0ff */
[----:B------:R-:W-:Y:S01]  /*bcd0*/  ISETP.GE.AND P5, PT, R30, R8, PT ;  /* 0x000000081e00720c */ /* 0x000fe20003fa6270 */
[----:B---3--:R-:W-:Y:S01]  /*bce0*/  FMUL.FTZ R40, R130, c[0x0][0x2ec] ;  /* 0x0000bb0082287a20 */ /* 0x008fe20000410000 */
[----:B------:R-:W-:Y:S01]  /*bcf0*/  ISETP.GE.AND P2, PT, R6, R9, PT ;  /* 0x000000090600720c */ /* 0x000fe20003f46270 */
[----:B------:R-:W-:Y:S01]  /*bd00*/  IMAD.MOV.U32 R130, RZ, RZ, R241 ;  /* 0x000000ffff827224 */ /* 0x000fe200078e00f1 */
[----:B----4-:R-:W-:-:S02]  /*bd10*/  FSEL R55, R69, -INF , !P0 ;  /* 0xff80000045377808 */ /* 0x010fc40004000000 */
[----:B------:R-:W-:Y:S01]  /*bd20*/  FSEL R104, R39, -INF , !P2 ;  /* 0xff80000027687808 */ /* 0x000fe20005000000 */
[----:B------:R-:W-:Y:S01]  /*bd30*/  MUFU.TANH R40, R40 ;  /* 0x0000002800287308 */ /* 0x000fe20000002400 */
[-C--:B------:R-:W-:Y:S02]  /*bd40*/  ISETP.GE.AND P2, PT, R35, R8.reuse, PT ;  /* 0x000000082300720c */ /* 0x080fe40003f46270 */
[----:B------:R-:W-:Y:S02]  /*bd50*/  ISETP.GE.AND P0, PT, R12, R8, PT ;  /* 0x000000080c00720c */ /* 0x000fe40003f06270 */
[----:B------:R-:W-:Y:S02]  /*bd60*/  FSEL R49, R106, -INF , !P2 ;  /* 0xff8000006a317808 */ /* 0x000fe40005000000 */
[----:B-1----:R-:W-:Y:S02]  /*bd70*/  IADD3 R2, R0, 0x79, RZ ;  /* 0x0000007900027810 */ /* 0x002fe40007ffe0ff */
[----:B------:R-:W-:-:S02]  /*bd80*/  FSEL R88, R38, -INF , !P1 ;  /* 0xff80000026587808 */ /* 0x000fc40004800000 */
[----:B------:R-:W-:Y:S01]  /*bd90*/  ISETP.GE.AND P6, PT, R2, R9, PT ;  /* 0x000000090200720c */ /* 0x000fe20003fc6270 */
[----:B------:R-:W-:Y:S01]  /*bda0*/  FMUL.FTZ R9, R41, c[0x0][0x2ec] ;  /* 0x0000bb0029097a20 */ /* 0x000fe20000410000 */
[-C--:B------:R-:W-:Y:S01]  /*bdb0*/  ISETP.GE.AND P1, PT, R34, R8.reuse, PT ;  /* 0x000000082200720c */ /* 0x080fe20003f26270 */
[----:B------:R-:W-:Y:S01]  /*bdc0*/  FMUL.FTZ R41, R131, c[0x0][0x2ec] ;  /* 0x0000bb0083297a20 */ /* 0x000fe20000410000 */
[-C--:B------:R-:W-:Y:S02]  /*bdd0*/  ISETP.GE.AND P2, PT, R28, R8.reuse, PT ;  /* 0x000000081c00720c */ /* 0x080fe40003f46270 */
[----:B------:R-:W-:Y:S01]  /*bde0*/  FSEL R116, R94, -INF , !P1 ;  /* 0xff8000005e747808 */ /* 0x000fe20004800000 */
[----:B------:R-:W1:Y:S01]  /*bdf0*/  MUFU.TANH R9, R9 ;  /* 0x0000000900097308 */ /* 0x000e620000002400 */
[----:B------:R-:W-:Y:S02]  /*be00*/  ISETP.GE.AND P1, PT, R27, R8, PT ;  /* 0x000000081b00720c */ /* 0x000fe40003f26270 */
[----:B------:R-:W-:-:S02]  /*be10*/  FSEL R70, R87, -INF , !P2 ;  /* 0xff80000057467808 */ /* 0x000fc40005000000 */
[-C--:B------:R-:W-:Y:S02]  /*be20*/  ISETP.GE.AND P2, PT, R21, R8.reuse, PT ;  /* 0x000000081500720c */ /* 0x080fe40003f46270 */
[----:B------:R-:W-:Y:S01]  /*be30*/  FSEL R47, R86, -INF , !P1 ;  /* 0xff800000562f7808 */ /* 0x000fe20004800000 */
[----:B------:R-:W-:Y:S01]  /*be40*/  MUFU.TANH R39, R41 ;  /* 0x0000002900277308 */ /* 0x000fe20000002400 */
[-C--:B------:R-:W-:Y:S02]  /*be50*/  ISETP.GE.AND P1, PT, R20, R8.reuse, PT ;  /* 0x000000081400720c */ /* 0x080fe40003f26270 */
[----:B------:R-:W-:Y:S01]  /*be60*/  FSEL R38, R134, -INF , !P3 ;  /* 0xff80000086267808 */ /* 0x000fe20005800000 */
[----:B------:R2:W-:Y:S01]  /*be70*/  STL [R1+0x10], R47 ;  /* 0x0000102f01007387 */ /* 0x0005e20000100800 */
[----:B------:R-:W-:Y:S02]  /*be80*/  ISETP.GE.AND P3, PT, R31, R8, PT ;  /* 0x000000081f00720c */ /* 0x000fe40003f66270 */
[----:B------:R-:W-:Y:S01]  /*be90*/  FSEL R54, R75, -INF , !P1 ;  /* 0xff8000004b367808 */ /* 0x000fe20004800000 */
[----:B------:R3:W-:Y:S01]  /*bea0*/  MUFU.TANH R41, R53 ;  /* 0x0000003500297308 */ /* 0x0007e20000002400 */
[----:B-1----:R-:W-:-:S02]  /*beb0*/  FSEL R250, R9, -INF , !P6 ;  /* 0xff80000009fa7808 */ /* 0x002fc40007000000 */
[-C--:B------:R-:W-:Y:S02]  /*bec0*/  ISETP.GE.AND P6, PT, R32, R8.reuse, PT ;  /* 0x000000082000720c */ /* 0x080fe40003fc6270 */
[----:B------:R-:W-:Y:S02]  /*bed0*/  ISETP.GE.AND P1, PT, R13, R8, PT ;  /* 0x000000080d00720c */ /* 0x000fe40003f26270 */
[----:B------:R-:W-:Y:S01]  /*bee0*/  FSEL R117, R117, -INF , !P6 ;  /* 0xff80000075757808 */ /* 0x000fe20007000000 */
[----:B------:R-:W1:Y:S01]  /*bef0*/  MUFU.TANH R9, R48 ;  /* 0x0000003000097308 */ /* 0x000e620000002400 */
[----:B------:R-:W-:Y:S02]  /*bf00*/  FSEL R251, R251, -INF , !P3 ;  /* 0xff800000fbfb7808 */ /* 0x000fe40005800000 */
[----:B------:R-:W-:Y:S02]  /*bf10*/  FSEL R107, R90, -INF , !P5 ;  /* 0xff8000005a6b7808 */ /* 0x000fe40006800000 */
[----:B------:R-:W-:-:S02]  /*bf20*/  FSEL R106, R89, -INF , !P4 ;  /* 0xff800000596a7808 */ /* 0x000fc40006000000 */
[-C--:B------:R-:W-:Y:S01]  /*bf30*/  ISETP.GE.AND P6, PT, R25, R8.reuse, PT ;  /* 0x000000081900720c */ /* 0x080fe20003fc6270 */
[----:B------:R-:W-:Y:S01]  /*bf40*/  MUFU.TANH R48, R52 ;  /* 0x0000003400307308 */ /* 0x000fe20000002400 */
[----:B---3--:R-:W-:Y:S02]  /*bf50*/  FSEL R53, R79, -INF , !P2 ;  /* 0xff8000004f357808 */ /* 0x008fe40005000000 */
[-C--:B------:R-:W-:Y:S02]  /*bf60*/  ISETP.GE.AND P2, PT, R14, R8.reuse, PT ;  /* 0x000000080e00720c */ /* 0x080fe40003f46270 */
[-C--:B------:R-:W-:Y:S02]  /*bf70*/  ISETP.GE.AND P3, PT, R24, R8.reuse, PT ;  /* 0x000000081800720c */ /* 0x080fe40003f66270 */
[-C--:B------:R-:W-:Y:S01]  /*bf80*/  ISETP.GE.AND P5, PT, R23, R8.reuse, PT ;  /* 0x000000081700720c */ /* 0x080fe20003fa6270 */
[----:B--2---:R-:W2:Y:S01]  /*bf90*/  MUFU.TANH R47, R51 ;  /* 0x00000033002f7308 */ /* 0x004ea20000002400 */
[----:B-1----:R-:W-:Y:S01]  /*bfa0*/  FSEL R247, R9, -INF , !P2 ;  /* 0xff80000009f77808 */ /* 0x002fe20005000000 */
[----:B------:R-:W-:Y:S01]  /*bfb0*/  FMUL.FTZ R9, R43, c[0x0][0x2ec] ;  /* 0x0000bb002b097a20 */ /* 0x000fe20000410000 */
[----:B------:R-:W-:-:S02]  /*bfc0*/  ISETP.GE.AND P4, PT, R22, R8, PT ;  /* 0x000000081600720c */ /* 0x000fc40003f86270 */
[----:B------:R-:W-:Y:S02]  /*bfd0*/  FSEL R246, R44, -INF , !P1 ;  /* 0xff8000002cf67808 */ /* 0x000fe40004800000 */
[----:B------:R-:W-:Y:S02]  /*bfe0*/  FSEL R245, R41, -INF , !P0 ;  /* 0xff80000029f57808 */ /* 0x000fe40004000000 */
[C---:B------:R-:W-:Y:S02]  /*bff0*/  ISETP.GE.AND P1, PT, R0.reuse, R11, PT ;  /* 0x0000000b0000720c */ /* 0x040fe40003f26270 */
[----:B------:R-:W-:Y:S02]  /*c000*/  ISETP.GE.AND P0, PT, R0, R10, PT ;  /* 0x0000000a0000720c */ /* 0x000fe40003f06270 */
[----:B------:R1:W3:Y:S01]  /*c010*/  MUFU.TANH R0, R9 ;  /* 0x0000000900007308 */ /* 0x0002e20000002400 */
[----:B------:R-:W-:Y:S02]  /*c020*/  FSEL R66, R83, -INF , !P6 ;  /* 0xff80000053427808 */ /* 0x000fe40007000000 */
[----:B------:R-:W-:-:S02]  /*c030*/  FSEL R68, R82, -INF , !P3 ;  /* 0xff80000052447808 */ /* 0x000fc40005800000 */
[----:B------:R-:W-:Y:S02]  /*c040*/  FSEL R81, R81, -INF , !P5 ;  /* 0xff80000051517808 */ /* 0x000fe40006800000 */
[----:B------:R-:W-:Y:S02]  /*c050*/  FSEL R80, R80, -INF , !P4 ;  /* 0xff80000050507808 */ /* 0x000fe40006000000 */
[-C--:B------:R-:W-:Y:S02]  /*c060*/  ISETP.GE.AND P6, PT, R18, R8.reuse, PT ;  /* 0x000000081200720c */ /* 0x080fe40003fc6270 */
[-C--:B------:R-:W-:Y:S02]  /*c070*/  ISETP.GE.AND P3, PT, R17, R8.reuse, PT ;  /* 0x000000081100720c */ /* 0x080fe40003f66270 */
[-C--:B------:R-:W-:Y:S02]  /*c080*/  ISETP.GE.AND P5, PT, R16, R8.reuse, PT ;  /* 0x000000081000720c */ /* 0x080fe40003fa6270 */
[----:B------:R-:W-:Y:S01]  /*c090*/  ISETP.GE.AND P4, PT, R15, R8, PT ;  /* 0x000000080f00720c */ /* 0x000fe20003f86270 */
[----:B-1----:R-:W-:Y:S01]  /*c0a0*/  FMUL.FTZ R9, R98, c[0x0][0x2ec] ;  /* 0x0000bb0062097a20 */ /* 0x002fe20000410000 */
[----:B------:R-:W-:-:S02]  /*c0b0*/  FSEL R83, R65, -INF , !P6 ;  /* 0xff80000041537808 */ /* 0x000fc40007000000 */
[----:B------:R-:W-:Y:S02]  /*c0c0*/  FSEL R57, R64, -INF , !P3 ;  /* 0xff80000040397808 */ /* 0x000fe40005800000 */
[----:B------:R-:W-:Y:S02]  /*c0d0*/  FSEL R249, R40, -INF , !P5 ;  /* 0xff80000028f97808 */ /* 0x000fe40006800000 */
[----:B------:R-:W-:Y:S02]  /*c0e0*/  FSEL R248, R39, -INF , !P4 ;  /* 0xff80000027f87808 */ /* 0x000fe40006000000 */
[-C--:B------:R-:W-:Y:S02]  /*c0f0*/  ISETP.GE.AND P6, PT, R7, R8.reuse, PT ;  /* 0x000000080700720c */ /* 0x080fe40003fc6270 */
[-C--:B------:R-:W-:Y:S02]  /*c100*/  ISETP.GE.AND P3, PT, R6, R8.reuse, PT ;  /* 0x000000080600720c */ /* 0x080fe40003f66270 */
[----:B------:R-:W-:-:S02]  /*c110*/  ISETP.GE.AND P5, PT, R5, R8, PT ;  /* 0x000000080500720c */ /* 0x000fc40003fa6270 */
[-C--:B------:R-:W-:Y:S02]  /*c120*/  ISETP.GE.AND P4, PT, R4, R8.reuse, PT ;  /* 0x000000080400720c */ /* 0x080fe40003f86270 */
[----:B------:R-:W-:Y:S02]  /*c130*/  ISETP.GE.AND P2, PT, R2, R8, PT ;  /* 0x000000080200720c */ /* 0x000fe40003f46270 */
[----:B------:R-:W1:Y:S01]  /*c140*/  MUFU.TANH R8, R42 ;  /* 0x0000002a00087308 */ /* 0x000e620000002400 */
[----:B--2---:R-:W-:Y:S02]  /*c150*/  FSEL R243, R47, -INF , !P3 ;  /* 0xff8000002ff37808 */ /* 0x004fe40005800000 */
[----:B---3--:R-:W-:Y:S01]  /*c160*/  FSEL R236, R0, -INF , !P2 ;  /* 0xff80000000ec7808 */ /* 0x008fe20005000000 */
[----:B------:R-:W-:Y:S01]  /*c170*/  FMUL.FTZ R0, R109, c[0x0][0x2ec] ;  /* 0x0000bb006d007a20 */ /* 0x000fe20000410000 */
[----:B------:R-:W-:Y:S02]  /*c180*/  FSEL R244, R48, -INF , !P6 ;  /* 0xff80000030f47808 */ /* 0x000fe40007000000 */
[----:B------:R-:W-:Y:S01]  /*c190*/  ISETP.GE.AND P6, PT, R37, R11, PT ;  /* 0x0000000b2500720c */ /* 0x000fe20003fc6270 */
[----:B------:R2:W3:Y:S01]  /*c1a0*/  MUFU.TANH R47, R9 ;  /* 0x00000009002f7308 */ /* 0x0004e20000002400 */
[----:B------:R-:W-:-:S02]  /*c1b0*/  FSEL R242, R50, -INF , !P5 ;  /* 0xff80000032f27808 */ /* 0x000fc40006800000 */
[-C--:B------:R-:W-:Y:S02]  /*c1c0*/  ISETP.GE.AND P5, PT, R36, R11.reuse, PT ;  /* 0x0000000b2400720c */ /* 0x080fe40003fa6270 */
[-C--:B------:R-:W-:Y:S02]  /*c1d0*/  ISETP.GE.AND P3, PT, R37, R10.reuse, PT ;  /* 0x0000000a2500720c */ /* 0x080fe40003f66270 */
[----:B------:R-:W-:Y:S01]  /*c1e0*/  ISETP.GE.AND P2, PT, R35, R11, PT ;  /* 0x0000000b2300720c */ /* 0x000fe20003f46270 */
[----:B------:R4:W-:Y:S01]  /*c1f0*/  MUFU.TANH R42, R0 ;  /* 0x00000000002a7308 */ /* 0x0009e20000002400 */
[----:B-1----:R-:W-:Y:S01]  /*c200*/  FSEL R241, R8, -INF , !P4 ;  /* 0xff80000008f17808 */ /* 0x002fe20006000000 */
[----:B------:R-:W-:Y:S01]  /*c210*/  FMUL.FTZ R8, R108, c[0x0][0x2ec] ;  /* 0x0000bb006c087a20 */ /* 0x000fe20000410000 */
[----:B------:R-:W-:Y:S02]  /*c220*/  ISETP.GE.AND P4, PT, R36, R10, PT ;  /* 0x0000000a2400720c */ /* 0x000fe40003f86270 */
[----:B------:R-:W-:-:S02]  /*c230*/  FSEL R36, R130, -INF , !P1 ;  /* 0xff80000082247808 */ /* 0x000fc40004800000 */
[-C--:B------:R-:W-:Y:S01]  /*c240*/  ISETP.GE.AND P1, PT, R35, R10.reuse, PT ;  /* 0x0000000a2300720c */ /* 0x080fe20003f26270 */
[----:B--2---:R-:W-:Y:S01]  /*c250*/  FMUL.FTZ R9, R99, c[0x0][0x2ec] ;  /* 0x0000bb0063097a20 */ /* 0x004fe20000410000 */
[----:B------:R-:W-:Y:S01]  /*c260*/  FSEL R35, R76, -INF , !P0 ;  /* 0xff8000004c237808 */ /* 0x000fe20004000000 */
[----:B------:R-:W-:Y:S01]  /*c270*/  MUFU.TANH R43, R8 ;  /* 0x00000008002b7308 */ /* 0x000fe20000002400 */
[----:B------:R-:W-:Y:S02]  /*c280*/  FSEL R37, R77, -INF , !P6 ;  /* 0xff8000004d257808 */ /* 0x000fe40007000000 */
[C---:B------:R-:W-:Y:S02]  /*c290*/  ISETP.GE.AND P0, PT, R34.reuse, R11, PT ;  /* 0x0000000b2200720c */ /* 0x040fe40003f06270 */
[----:B------:R-:W-:Y:S01]  /*c2a0*/  ISETP.GE.AND P6, PT, R34, R10, PT ;  /* 0x0000000a2200720c */ /* 0x000fe20003fc6270 */
[----:B----4-:R-:W-:Y:S01]  /*c2b0*/  FMUL.FTZ R0, R110, c[0x0][0x2ec] ;  /* 0x0000bb006e007a20 */ /* 0x010fe20000410000 */
[----:B------:R-:W-:Y:S01]  /*c2c0*/  FSEL R39, R78, -INF , !P3 ;  /* 0xff8000004e277808 */ /* 0x000fe20005800000 */
[----:B------:R-:W-:Y:S01]  /*c2d0*/  MUFU.TANH R44, R9 ;  /* 0x00000009002c7308 */ /* 0x000fe20000002400 */
[----:B------:R-:W-:-:S02]  /*c2e0*/  FSEL R34, R129, -INF , !P5 ;  /* 0xff80000081227808 */ /* 0x000fc40006800000 */
[CC--:B------:R-:W-:Y:S02]  /*c2f0*/  ISETP.GE.AND P3, PT, R33.reuse, R11.reuse, PT ;  /* 0x0000000b2100720c */ /* 0x0c0fe40003f66270 */
[-C--:B------:R-:W-:Y:S02]  /*c300*/  ISETP.GE.AND P5, PT, R33, R10.reuse, PT ;  /* 0x0000000a2100720c */ /* 0x080fe40003fa6270 */
[----:B------:R-:W-:Y:S01]  /*c310*/  FSEL R40, R128, -INF , !P4 ;  /* 0xff80000080287808 */ /* 0x000fe20006000000 */
[----:B------:R1:W2:Y:S01]  /*c320*/  MUFU.TANH R9, R0 ;  /* 0x0000000000097308 */ /* 0x0002a20000002400 */
[----:B------:R-:W-:Y:S02]  /*c330*/  FSEL R33, R84, -INF , !P2 ;  /* 0xff80000054217808 */ /* 0x000fe40005000000 */
[C---:B------:R-:W-:Y:S02]  /*c340*/  ISETP.GE.AND P4, PT, R32.reuse, R11, PT ;  /* 0x0000000b2000720c */ /* 0x040fe40003f86270 */
[----:B------:R-:W-:-:S02]  /*c350*/  ISETP.GE.AND P2, PT, R32, R10, PT ;  /* 0x0000000a2000720c */ /* 0x000fc40003f46270 */
[----:B------:R-:W-:Y:S02]  /*c360*/  FSEL R32, R92, -INF , !P1 ;  /* 0xff8000005c207808 */ /* 0x000fe40004800000 */
[----:B------:R-:W-:Y:S02]  /*c370*/  FSEL R205, R205, -INF , !P0 ;  /* 0xff800000cdcd7808 */ /* 0x000fe40004000000 */
[C---:B------:R-:W-:Y:S02]  /*c380*/  ISETP.GE.AND P1, PT, R31.reuse, R11, PT ;  /* 0x0000000b1f00720c */ /* 0x040fe40003f26270 */
[----:B------:R-:W-:Y:S02]  /*c390*/  ISETP.GE.AND P0, PT, R31, R10, PT ;  /* 0x0000000a1f00720c */ /* 0x000fe40003f06270 */
[----:B------:R-:W-:Y:S01]  /*c3a0*/  FSEL R240, R240, -INF , !P6 ;  /* 0xff800000f0f07808 */ /* 0x000fe20007000000 */
[----:B-1----:R-:W-:Y:S01]  /*c3b0*/  FMUL.FTZ R0, R111, c[0x0][0x2ec] ;  /* 0x0000bb006f007a20 */ /* 0x002fe20000410000 */
[----:B------:R-:W-:-:S02]  /*c3c0*/  FSEL R204, R204, -INF , !P3 ;  /* 0xff800000cccc7808 */ /* 0x000fc40005800000 */
[CC--:B------:R-:W-:Y:S01]  /*c3d0*/  ISETP.GE.AND P6, PT, R30.reuse, R11.reuse, PT ;  /* 0x0000000b1e00720c */ /* 0x0c0fe20003fc6270 */
[----:B------:R1:W-:Y:S01]  /*c3e0*/  MUFU.TANH R41, R0 ;  /* 0x0000000000297308 */ /* 0x0003e20000002400 */
[-C--:B------:R-:W-:Y:S02]  /*c3f0*/  ISETP.GE.AND P3, PT, R30, R10.reuse, PT ;  /* 0x0000000a1e00720c */ /* 0x080fe40003f66270 */
[----:B------:R-:W-:Y:S02]  /*c400*/  FSEL R235, R235, -INF , !P2 ;  /* 0xff800000ebeb7808 */ /* 0x000fe40005000000 */
[----:B------:R-:W-:Y:S02]  /*c410*/  FSEL R131, R93, -INF , !P1 ;  /* 0xff8000005d837808 */ /* 0x000fe40004800000 */
[C---:B------:R-:W-:Y:S02]  /*c420*/  ISETP.GE.AND P2, PT, R28.reuse, R11, PT ;  /* 0x0000000b1c00720c */ /* 0x040fe40003f46270 */
[----:B------:R-:W-:-:S02]  /*c430*/  ISETP.GE.AND P1, PT, R28, R10, PT ;  /* 0x0000000a1c00720c */ /* 0x000fc40003f26270 */
[----:B------:R-:W-:Y:S02]  /*c440*/  FSEL R238, R238, -INF , !P5 ;  /* 0xff800000eeee7808 */ /* 0x000fe40006800000 */
[----:B------:R-:W-:Y:S02]  /*c450*/  FSEL R132, R203, -INF , !P4 ;  /* 0xff800000cb847808 */ /* 0x000fe40006000000 */
[C---:B------:R-:W-:Y:S01]  /*c460*/  ISETP.GE.AND P5, PT, R29.reuse, R11, PT ;  /* 0x0000000b1d00720c */ /* 0x040fe20003fa6270 */
[----:B-1----:R-:W-:Y:S01]  /*c470*/  FMUL.FTZ R0, R112, c[0x0][0x2ec] ;  /* 0x0000bb0070007a20 */ /* 0x002fe20000410000 */
[----:B------:R-:W-:Y:S02]  /*c480*/  ISETP.GE.AND P4, PT, R29, R10, PT ;  /* 0x0000000a1d00720c */ /* 0x000fe40003f86270 */
[----:B------:R-:W-:Y:S01]  /*c490*/  FSEL R233, R233, -INF , !P0 ;  /* 0xff800000e9e97808 */ /* 0x000fe20004000000 */
[----:B------:R1:W-:Y:S01]  /*c4a0*/  MUFU.TANH R31, R0 ;  /* 0x00000000001f7308 */ /* 0x0003e20000002400 */
[----:B------:R-:W-:-:S02]  /*c4b0*/  FSEL R29, R201, -INF , !P6 ;  /* 0xff800000c91d7808 */ /* 0x000fc40007000000 */
[CC--:B------:R-:W-:Y:S02]  /*c4c0*/  ISETP.GE.AND P0, PT, R27.reuse, R11.reuse, PT ;  /* 0x0000000b1b00720c */ /* 0x0c0fe40003f06270 */
[-C--:B------:R-:W-:Y:S02]  /*c4d0*/  ISETP.GE.AND P6, PT, R27, R10.reuse, PT ;  /* 0x0000000a1b00720c */ /* 0x080fe40003fc6270 */
[----:B------:R-:W-:Y:S02]  /*c4e0*/  FSEL R239, R239, -INF , !P3 ;  /* 0xff800000efef7808 */ /* 0x000fe40005800000 */
[----:B------:R-:W-:Y:S02]  /*c4f0*/  FSEL R130, R202, -INF , !P5 ;  /* 0xff800000ca827808 */ /* 0x000fe40006800000 */
[C---:B------:R-:W-:Y:S02]  /*c500*/  ISETP.GE.AND P3, PT, R26.reuse, R11, PT ;  /* 0x0000000b1a00720c */ /* 0x040fe40003f66270 */
[----:B------:R-:W-:-:S02]  /*c510*/  ISETP.GE.AND P5, PT, R26, R10, PT ;  /* 0x0000000a1a00720c */ /* 0x000fc40003fa6270 */
[----:B------:R-:W-:Y:S01]  /*c520*/  FSEL R237, R237, -INF , !P4 ;  /* 0xff800000eded7808 */ /* 0x000fe20006000000 */
[----:B-1----:R-:W-:Y:S01]  /*c530*/  FMUL.FTZ R0, R113, c[0x0][0x2ec] ;  /* 0x0000bb0071007a20 */ /* 0x002fe20000410000 */
[----:B------:R-:W-:Y:S02]  /*c540*/  FSEL R129, R135, -INF , !P2 ;  /* 0xff80000087817808 */ /* 0x000fe40005000000 */
[C---:B------:R-:W-:Y:S01]  /*c550*/  ISETP.GE.AND P4, PT, R25.reuse, R11, PT ;  /* 0x0000000b1900720c */ /* 0x040fe20003f86270 */
[----:B------:R1:W-:Y:S01]  /*c560*/  MUFU.TANH R30, R0 ;  /* 0x00000000001e7308 */ /* 0x0003e20000002400 */
[----:B------:R-:W-:Y:S02]  /*c570*/  ISETP.GE.AND P2, PT, R25, R10, PT ;  /* 0x0000000a1900720c */ /* 0x000fe40003f46270 */
[----:B------:R-:W-:Y:S02]  /*c580*/  FSEL R234, R234, -INF , !P1 ;  /* 0xff800000eaea7808 */ /* 0x000fe40004800000 */
[----:B------:R-:W-:-:S02]  /*c590*/  FSEL R128, R200, -INF , !P0 ;  /* 0xff800000c8807808 */ /* 0x000fc40004000000 */
[C---:B------:R-:W-:Y:S02]  /*c5a0*/  ISETP.GE.AND P1, PT, R24.reuse, R11, PT ;  /* 0x0000000b1800720c */ /* 0x040fe40003f26270 */
[----:B------:R-:W-:Y:S01]  /*c5b0*/  ISETP.GE.AND P0, PT, R24, R10, PT ;  /* 0x0000000a1800720c */ /* 0x000fe20003f06270 */
[----:B-1----:R-:W-:-:S04]  /*c5c0*/  FMUL.FTZ R0, R114, c[0x0][0x2ec] ;  /* 0x0000bb0072007a20 */ /* 0x002fc80000410000 */
[----:B------:R1:W4:Y:S02]  /*c5d0*/  MUFU.TANH R8, R0 ;  /* 0x0000000000087308 */ /* 0x0003240000002400 */
[----:B-1----:R-:W-:-:S06]  /*c5e0*/  FMUL.FTZ R0, R115, c[0x0][0x2ec] ;  /* 0x0000bb0073007a20 */ /* 0x002fcc0000410000 */
[----:B------:R1:W1:Y:S02]  /*c5f0*/  MUFU.TANH R28, R0 ;  /* 0x00000000001c7308 */ /* 0x0002640000002400 */
[----:B-1----:R-:W-:-:S06]  /*c600*/  FMUL.FTZ R0, R124, c[0x0][0x2ec] ;  /* 0x0000bb007c007a20 */ /* 0x002fcc0000410000 */
[----:B------:R1:W1:Y:S02]  /*c610*/  MUFU.TANH R27, R0 ;  /* 0x00000000001b7308 */ /* 0x0002640000002400 */
[----:B-1----:R-:W-:-:S06]  /*c620*/  FMUL.FTZ R0, R125, c[0x0][0x2ec] ;  /* 0x0000bb007d007a20 */ /* 0x002fcc0000410000 */
[----:B------:R1:W-:Y:S01]  /*c630*/  MUFU.TANH R26, R0 ;  /* 0x00000000001a7308 */ /* 0x0003e20000002400 */
[----:B------:R-:W-:Y:S02]  /*c640*/  FSEL R232, R232, -INF , !P6 ;  /* 0xff800000e8e87808 */ /* 0x000fe40007000000 */
[----:B------:R-:W-:Y:S01]  /*c650*/  ISETP.GE.AND P6, PT, R23, R11, PT ;  /* 0x0000000b1700720c */ /* 0x000fe20003fc6270 */
[----:B-1----:R-:W-:-:S04]  /*c660*/  FMUL.FTZ R0, R126, c[0x0][0x2ec] ;  /* 0x0000bb007e007a20 */ /* 0x002fc80000410000 */
[----:B------:R1:W1:Y:S01]  /*c670*/  MUFU.TANH R25, R0 ;  /* 0x0000000000197308 */ /* 0x0002620000002400 */
[----:B------:R-:W-:Y:S02]  /*c680*/  FSEL R126, R123, -INF , !P3 ;  /* 0xff8000007b7e7808 */ /* 0x000fe40005800000 */
[----:B------:R-:W-:Y:S01]  /*c690*/  ISETP.GE.AND P3, PT, R23, R10, PT ;  /* 0x0000000a1700720c */ /* 0x000fe20003f66270 */
[----:B-1----:R-:W-:-:S04]  /*c6a0*/  FMUL.FTZ R0, R127, c[0x0][0x2ec] ;  /* 0x0000bb007f007a20 */ /* 0x002fc80000410000 */
[----:B------:R1:W-:Y:S01]  /*c6b0*/  MUFU.TANH R24, R0 ;  /* 0x0000000000187308 */ /* 0x0003e20000002400 */
[----:B------:R-:W-:Y:S02]  /*c6c0*/  FSEL R211, R211, -INF , !P5 ;  /* 0xff800000d3d37808 */ /* 0x000fe40006800000 */
[----:B------:R-:W-:Y:S02]  /*c6d0*/  FSEL R127, R133, -INF , !P4 ;  /* 0xff800000857f7808 */ /* 0x000fe40006000000 */
[C---:B------:R-:W-:Y:S02]  /*c6e0*/  ISETP.GE.AND P5, PT, R22.reuse, R11, PT ;  /* 0x0000000b1600720c */ /* 0x040fe40003fa6270 */
[----:B------:R-:W-:Y:S01]  /*c6f0*/  ISETP.GE.AND P4, PT, R22, R10, PT ;  /* 0x0000000a1600720c */ /* 0x000fe20003f86270 */
[----:B-1----:R-:W-:Y:S01]  /*c700*/  FMUL.FTZ R0, R143, c[0x0][0x2ec] ;  /* 0x0000bb008f007a20 */ /* 0x002fe20000410000 */
[----:B------:R-:W-:Y:S01]  /*c710*/  FSEL R210, R210, -INF , !P2 ;  /* 0xff800000d2d27808 */ /* 0x000fe20005000000 */
[----:B------:R1:W5:Y:S02]  /*c720*/  LDL.LU R143, [R1+0xfc] ;  /* 0x0000fc00018f7983 */ /* 0x0003640000300800 */
[----:B------:R2:W-:Y:S01]  /*c730*/  MUFU.TANH R23, R0 ;  /* 0x0000000000177308 */ /* 0x0005e20000002400 */
[----:B------:R-:W-:-:S02]  /*c740*/  FSEL R125, R100, -INF , !P1 ;  /* 0xff800000647d7808 */ /* 0x000fc40004800000 */
[CC--:B------:R-:W-:Y:S02]  /*c750*/  ISETP.GE.AND P2, PT, R21.reuse, R11.reuse, PT ;  /* 0x0000000b1500720c */ /* 0x0c0fe40003f46270 */
[----:B------:R-:W-:Y:S01]  /*c760*/  ISETP.GE.AND P1, PT, R21, R10, PT ;  /* 0x0000000a1500720c */ /* 0x000fe20003f26270 */
[----:B--2---:R-:W-:Y:S01]  /*c770*/  FMUL.FTZ R0, R142, c[0x0][0x2ec] ;  /* 0x0000bb008e007a20 */ /* 0x004fe20000410000 */
[----:B------:R-:W-:Y:S01]  /*c780*/  FSEL R209, R209, -INF , !P0 ;  /* 0xff800000d1d17808 */ /* 0x000fe20004000000 */
[----:B------:R1:W5:Y:S02]  /*c790*/  LDL.LU R142, [R1+0xf8] ;  /* 0x0000f800018e7983 */ /* 0x0003640000300800 */
[----:B------:R2:W-:Y:S01]  /*c7a0*/  MUFU.TANH R22, R0 ;  /* 0x0000000000167308 */ /* 0x0005e20000002400 */
[----:B------:R-:W-:Y:S02]  /*c7b0*/  FSEL R111, R102, -INF , !P6 ;  /* 0xff800000666f7808 */ /* 0x000fe40007000000 */
[----:B------:R-:W-:-:S02]  /*c7c0*/  ISETP.GE.AND P0, PT, R20, R11, PT ;  /* 0x0000000b1400720c */ /* 0x000fc40003f06270 */
[-C--:B------:R-:W-:Y:S01]  /*c7d0*/  ISETP.GE.AND P6, PT, R20, R10.reuse, PT ;  /* 0x0000000a1400720c */ /* 0x080fe20003fc6270 */
[----:B--2---:R-:W-:Y:S01]  /*c7e0*/  FMUL.FTZ R0, R141, c[0x0][0x2ec] ;  /* 0x0000bb008d007a20 */ /* 0x004fe20000410000 */
[----:B------:R-:W-:Y:S01]  /*c7f0*/  FSEL R208, R208, -INF , !P3 ;  /* 0xff800000d0d07808 */ /* 0x000fe20005800000 */
[----:B------:R1:W5:Y:S02]  /*c800*/  LDL.LU R141, [R1+0xf4] ;  /* 0x0000f400018d7983 */ /* 0x0003640000300800 */
[----:B------:R2:W-:Y:S01]  /*c810*/  MUFU.TANH R21, R0 ;  /* 0x0000000000157308 */ /* 0x0005e20000002400 */
[----:B------:R-:W-:Y:S02]  /*c820*/  FSEL R110, R95, -INF , !P5 ;  /* 0xff8000005f6e7808 */ /* 0x000fe40006800000 */
[C---:B------:R-:W-:Y:S02]  /*c830*/  ISETP.GE.AND P3, PT, R19.reuse, R11, PT ;  /* 0x0000000b1300720c */ /* 0x040fe40003f66270 */
[----:B------:R-:W-:Y:S01]  /*c840*/  ISETP.GE.AND P5, PT, R19, R10, PT ;  /* 0x0000000a1300720c */ /* 0x000fe20003fa6270 */
[----:B--2---:R-:W-:Y:S01]  /*c850*/  FMUL.FTZ R0, R140, c[0x0][0x2ec] ;  /* 0x0000bb008c007a20 */ /* 0x004fe20000410000 */
[----:B------:R-:W-:Y:S01]  /*c860*/  FSEL R206, R206, -INF , !P1 ;  /* 0xff800000cece7808 */ /* 0x000fe20004800000 */
[----:B------:R1:W5:Y:S02]  /*c870*/  LDL.LU R140, [R1+0xf0] ;  /* 0x0000f000018c7983 */ /* 0x0003640000300800 */
[----:B------:R2:W-:Y:S01]  /*c880*/  MUFU.TANH R20, R0 ;  /* 0x0000000000147308 */ /* 0x0005e20000002400 */
[----:B------:R-:W-:-:S02]  /*c890*/  FSEL R103, R103, -INF , !P0 ;  /* 0xff80000067677808 */ /* 0x000fc40004000000 */
[CC--:B------:R-:W-:Y:S02]  /*c8a0*/  ISETP.GE.AND P1, PT, R17.reuse, R11.reuse, PT ;  /* 0x0000000b1100720c */ /* 0x0c0fe40003f26270 */
[----:B------:R-:W-:Y:S01]  /*c8b0*/  ISETP.GE.AND P0, PT, R17, R10, PT ;  /* 0x0000000a1100720c */ /* 0x000fe20003f06270 */
[----:B--2---:R-:W-:Y:S01]  /*c8c0*/  FMUL.FTZ R0, R139, c[0x0][0x2ec] ;  /* 0x0000bb008b007a20 */ /* 0x004fe20000410000 */
[----:B---3--:R-:W-:Y:S01]  /*c8d0*/  FSEL R203, R47, -INF , !P6 ;  /* 0xff8000002fcb7808 */ /* 0x008fe20007000000 */
[----:B------:R1:W5:Y:S01]  /*c8e0*/  LDL.LU R139, [R1+0xec] ;  /* 0x0000ec00018b7983 */ /* 0x0003620000300800 */
[----:B------:R-:W-:Y:S01]  /*c8f0*/  FSEL R108, R91, -INF , !P2 ;  /* 0xff8000005b6c7808 */ /* 0x000fe20005000000 */
[----:B------:R2:W-:Y:S01]  /*c900*/  MUFU.TANH R19, R0 ;  /* 0x0000000000137308 */ /* 0x0005e20000002400 */
[----:B------:R-:W-:Y:S02]  /*c910*/  FSEL R101, R101, -INF , !P3 ;  /* 0xff80000065657808 */ /* 0x000fe40005800000 */
[----:B------:R-:W-:-:S02]  /*c920*/  ISETP.GE.AND P6, PT, R16, R11, PT ;  /* 0x0000000b1000720c */ /* 0x000fc40003fc6270 */
[-C--:B------:R-:W-:Y:S02]  /*c930*/  ISETP.GE.AND P3, PT, R16, R10.reuse, PT ;  /* 0x0000000a1000720c */ /* 0x080fe40003f66270 */
[C---:B------:R-:W-:Y:S02]  /*c940*/  ISETP.GE.AND P2, PT, R18.reuse, R10, PT ;  /* 0x0000000a1200720c */ /* 0x040fe40003f46270 */
[----:B------:R-:W-:Y:S02]  /*c950*/  FSEL R207, R207, -INF , !P4 ;  /* 0xff800000cfcf7808 */ /* 0x000fe40006000000 */
[----:B------:R-:W-:Y:S01]  /*c960*/  ISETP.GE.AND P4, PT, R18, R11, PT ;  /* 0x0000000b1200720c */ /* 0x000fe20003f86270 */
[----:B--2---:R-:W-:Y:S01]  /*c970*/  FMUL.FTZ R0, R138, c[0x0][0x2ec] ;  /* 0x0000bb008a007a20 */ /* 0x004fe20000410000 */
[----:B------:R-:W-:Y:S01]  /*c980*/  FSEL R201, R9, -INF , !P2 ;  /* 0xff80000009c97808 */ /* 0x000fe20005000000 */
[----:B------:R1:W5:Y:S02]  /*c990*/  LDL.LU R138, [R1+0xe8] ;  /* 0x0000e800018a7983 */ /* 0x0003640000300800 */
[----:B------:R2:W-:Y:S01]  /*c9a0*/  MUFU.TANH R17, R0 ;  /* 0x0000000000117308 */ /* 0x0005e20000002400 */
[----:B------:R-:W-:-:S02]  /*c9b0*/  FSEL R95, R43, -INF , !P4 ;  /* 0xff8000002b5f7808 */ /* 0x000fc40006000000 */
[----:B------:R-:W-:Y:S01]  /*c9c0*/  ISETP.GE.AND P4, PT, R15, R10, PT ;  /* 0x0000000a0f00720c */ /* 0x000fe20003f86270 */
[----:B--2---:R-:W-:Y:S01]  /*c9d0*/  FMUL.FTZ R0, R137, c[0x0][0x2ec] ;  /* 0x0000bb0089007a20 */ /* 0x004fe20000410000 */
[-C--:B------:R-:W-:Y:S01]  /*c9e0*/  ISETP.GE.AND P2, PT, R14, R11.reuse, PT ;  /* 0x0000000b0e00720c */ /* 0x080fe20003f46270 */
[----:B------:R1:W5:Y:S01]  /*c9f0*/  LDL.LU R137, [R1+0xe4] ;  /* 0x0000e40001897983 */ /* 0x0003620000300800 */
[----:B------:R-:W-:Y:S01]  /*ca00*/  FSEL R202, R44, -INF , !P5 ;  /* 0xff8000002cca7808 */ /* 0x000fe20006800000 */
[----:B------:R2:W3:Y:S01]  /*ca10*/  MUFU.TANH R16, R0 ;  /* 0x0000000000107308 */ /* 0x0004e20000002400 */
[----:B----4-:R-:W-:Y:S02]  /*ca20*/  FSEL R102, R8, -INF , !P3 ;  /* 0xff80000008667808 */ /* 0x010fe40005800000 */
[----:B------:R-:W-:Y:S01]  /*ca30*/  ISETP.GE.AND P5, PT, R15, R11, PT ;  /* 0x0000000b0f00720c */ /* 0x000fe20003fa6270 */
[----:B--2---:R-:W-:Y:S01]  /*ca40*/  FMUL.FTZ R0, R136, c[0x0][0x2ec] ;  /* 0x0000bb0088007a20 */ /* 0x004fe20000410000 */
[----:B------:R-:W-:Y:S01]  /*ca50*/  FSEL R93, R42, -INF , !P1 ;  /* 0xff8000002a5d7808 */ /* 0x000fe20004800000 */
[----:B------:R1:W5:Y:S01]  /*ca60*/  LDL.LU R136, [R1+0xe0] ;  /* 0x0000e00001887983 */ /* 0x0003620000300800 */
[----:B------:R-:W-:Y:S01]  /*ca70*/  FSEL R109, R41, -INF , !P0 ;  /* 0xff800000296d7808 */ /* 0x000fe20004000000 */
[----:B------:R2:W-:Y:S01]  /*ca80*/  MUFU.TANH R9, R0 ;  /* 0x0000000000097308 */ /* 0x0005e20000002400 */
[----:B------:R-:W-:-:S02]  /*ca90*/  FSEL R100, R28, -INF , !P4 ;  /* 0xff8000001c647808 */ /* 0x000fc40006000000 */
[----:B------:R-:W-:Y:S02]  /*caa0*/  FSEL R78, R27, -INF , !P2 ;  /* 0xff8000001b4e7808 */ /* 0x000fe40005000000 */
[-C--:B------:R-:W-:Y:S02]  /*cab0*/  ISETP.GE.AND P1, PT, R14, R10.reuse, PT ;  /* 0x0000000a0e00720c */ /* 0x080fe40003f26270 */
[-C--:B------:R-:W-:Y:S02]  /*cac0*/  ISETP.GE.AND P0, PT, R13, R11.reuse, PT ;  /* 0x0000000b0d00720c */ /* 0x080fe40003f06270 */
[----:B------:R-:W-:Y:S01]  /*cad0*/  FSEL R87, R31, -INF , !P6 ;  /* 0xff8000001f577808 */ /* 0x000fe20007000000 */
[----:B--2---:R-:W-:Y:S01]  /*cae0*/  FMUL.FTZ R0, R74, c[0x0][0x2ec] ;  /* 0x0000bb004a007a20 */ /* 0x004fe20000410000 */
[C---:B------:R-:W-:Y:S01]  /*caf0*/  ISETP.GE.AND P4, PT, R7.reuse, R11, PT ;  /* 0x0000000b0700720c */ /* 0x040fe20003f86270 */
[----:B------:R1:W5:Y:S01]  /*cb00*/  LDL.LU R74, [R1+0xdc] ;  /* 0x0000dc00014a7983 */ /* 0x0003620000300800 */
[----:B------:R-:W-:Y:S01]  /*cb10*/  ISETP.GE.AND P2, PT, R7, R10, PT ;  /* 0x0000000a0700720c */ /* 0x000fe20003f46270 */
[----:B------:R2:W4:Y:S01]  /*cb20*/  MUFU.TANH R8, R0 ;  /* 0x0000000000087308 */ /* 0x0005220000002400 */
[----:B------:R-:W-:-:S02]  /*cb30*/  FSEL R84, R30, -INF , !P5 ;  /* 0xff8000001e547808 */ /* 0x000fc40006800000 */
[----:B------:R-:W-:Y:S02]  /*cb40*/  FSEL R94, R25, -INF , !P1 ;  /* 0xff800000195e7808 */ /* 0x000fe40004800000 */
[----:B------:R-:W-:Y:S02]  /*cb50*/  FSEL R30, R26, -INF , !P0 ;  /* 0xff8000001a1e7808 */ /* 0x000fe40004000000 */
[C---:B------:R-:W-:Y:S02]  /*cb60*/  ISETP.GE.AND P1, PT, R6.reuse, R11, PT ;  /* 0x0000000b0600720c */ /* 0x040fe40003f26270 */
[-C--:B------:R-:W-:Y:S01]  /*cb70*/  ISETP.GE.AND P6, PT, R13, R10.reuse, PT ;  /* 0x0000000a0d00720c */ /* 0x080fe20003fc6270 */
[----:B--2---:R-:W-:Y:S01]  /*cb80*/  FMUL.FTZ R0, R73, c[0x0][0x2ec] ;  /* 0x0000bb0049007a20 */ /* 0x004fe20000410000 */
[----:B------:R-:W-:Y:S01]  /*cb90*/  ISETP.GE.AND P0, PT, R6, R10, PT ;  /* 0x0000000a0600720c */ /* 0x000fe20003f06270 */
[----:B------:R1:W5:Y:S02]  /*cba0*/  LDL.LU R73, [R1+0xd8] ;  /* 0x0000d80001497983 */ /* 0x0003640000300800 */
[----:B------:R2:W1:Y:S02]  /*cbb0*/  MUFU.TANH R7, R0 ;  /* 0x0000000000077308 */ /* 0x0004640000002400 */
[----:B--2---:R-:W-:-:S02]  /*cbc0*/  FMUL.FTZ R0, R72, c[0x0][0x2ec] ;  /* 0x0000bb0048007a20 */ /* 0x004fc40000410000 */
[----:B------:R2:W5:Y:S04]  /*cbd0*/  LDL.LU R72, [R1+0xd4] ;  /* 0x0000d40001487983 */ /* 0x0005680000300800 */
[----:B------:R1:W1:Y:S02]  /*cbe0*/  MUFU.TANH R6, R0 ;  /* 0x0000000000067308 */ /* 0x0002640000002400 */
[----:B-1----:R-:W-:Y:S02]  /*cbf0*/  FMUL.FTZ R0, R3, c[0x0][0x2ec] ;  /* 0x0000bb0003007a20 */ /* 0x002fe40000410000 */
[----:B------:R2:W5:Y:S01]  /*cc00*/  LDL.LU R3, [R1+0xd0] ;  /* 0x0000d00001037983 */ /* 0x0005620000300800 */
[----:B---3--:R-:W-:Y:S02]  /*cc10*/  FSEL R79, R16, -INF , !P0 ;  /* 0xff800000104f7808 */ /* 0x008fe40004000000 */
[----:B------:R-:W-:Y:S01]  /*cc20*/  PLOP3.LUT P0, PT, PT, PT, UP0, 0x80, 0x0 ;  /* 0x000000000000781c */ /* 0x000fe20003f0f008 */
[----:B------:R-:W1:Y:S01]  /*cc30*/  MUFU.TANH R0, R0 ;  /* 0x0000000000007308 */ /* 0x000e620000002400 */
[----:B------:R-:W-:-:S02]  /*cc40*/  ISETP.GE.AND P3, PT, R12, R11, PT ;  /* 0x0000000b0c00720c */ /* 0x000fc40003f66270 */
[----:B------:R-:W-:Y:S02]  /*cc50*/  ISETP.GE.AND P5, PT, R12, R10, PT ;  /* 0x0000000a0c00720c */ /* 0x000fe40003fa6270 */
[----:B------:R-:W-:Y:S02]  /*cc60*/  FSEL R92, R24, -INF , !P6 ;  /* 0xff800000185c7808 */ /* 0x000fe40007000000 */
[----:B------:R-:W-:Y:S02]  /*cc70*/  FSEL R25, R23, -INF , !P3 ;  /* 0xff80000017197808 */ /* 0x000fe40005800000 */
[----:B------:R-:W-:Y:S02]  /*cc80*/  FSEL R85, R21, -INF , !P5 ;  /* 0xff80000015557808 */ /* 0x000fe40006800000 */
[----:B------:R-:W-:Y:S02]  /*cc90*/  FSEL R24, R22, -INF , !P4 ;  /* 0xff80000016187808 */ /* 0x000fe40006000000 */
[----:B------:R-:W-:-:S02]  /*cca0*/  FSEL R86, R20, -INF , !P2 ;  /* 0xff80000014567808 */ /* 0x000fc40005000000 */
[----:B------:R-:W-:Y:S02]  /*ccb0*/  FSEL R23, R19, -INF , !P1 ;  /* 0xff80000013177808 */ /* 0x000fe40004800000 */
[CC--:B------:R-:W-:Y:S02]  /*ccc0*/  ISETP.GE.AND P6, PT, R5.reuse, R11.reuse, PT ;  /* 0x0000000b0500720c */ /* 0x0c0fe40003fc6270 */
[-C--:B------:R-:W-:Y:S02]  /*ccd0*/  ISETP.GE.AND P3, PT, R5, R10.reuse, PT ;  /* 0x0000000a0500720c */ /* 0x080fe40003f66270 */
[-C--:B------:R-:W-:Y:S02]  /*cce0*/  ISETP.GE.AND P5, PT, R4, R11.reuse, PT ;  /* 0x0000000b0400720c */ /* 0x080fe40003fa6270 */
[----:B------:R-:W-:Y:S02]  /*ccf0*/  ISETP.GE.AND P4, PT, R2, R11, PT ;  /* 0x0000000b0200720c */ /* 0x000fe40003f86270 */
[----:B------:R-:W-:-:S02]  /*cd00*/  ISETP.GE.AND P2, PT, R4, R10, PT ;  /* 0x0000000a0400720c */ /* 0x000fc40003f46270 */
[----:B------:R-:W-:Y:S02]  /*cd10*/  ISETP.GE.AND P1, PT, R2, R10, PT ;  /* 0x0000000a0200720c */ /* 0x000fe40003f26270 */
[----:B------:R-:W-:Y:S02]  /*cd20*/  FSEL R22, R17, -INF , !P6 ;  /* 0xff80000011167808 */ /* 0x000fe40007000000 */
[----:B----4-:R-:W-:Y:S02]  /*cd30*/  FSEL R21, R8, -INF , !P5 ;  /* 0xff80000008157808 */ /* 0x010fe40006800000 */
[----:B------:R-:W-:Y:S02]  /*cd40*/  FSEL R20, R7, -INF , !P4 ;  /* 0xff80000007147808 */ /* 0x000fe40006000000 */
[----:B------:R-:W-:Y:S02]  /*cd50*/  FSEL R77, R9, -INF , !P3 ;  /* 0xff800000094d7808 */ /* 0x000fe40005800000 */
[----:B------:R-:W-:-:S02]  /*cd60*/  FSEL R76, R6, -INF , !P2 ;  /* 0xff800000064c7808 */ /* 0x000fc40005000000 */
[----:B-1----:R-:W-:Y:S01]  /*cd70*/  FSEL R75, R0, -INF , !P1 ;  /* 0xff800000004b7808 */ /* 0x002fe20004800000 */
[----:B------:R-:W-:Y:S05]  /*cd80*/  @!P0 BRA `(.L_x_71) ;  /* 0x000002c000008947 */ /* 0x000fea0003800000 */
[----:B--2---:R-:W2:Y:S04]  /*cd90*/  LDL.64 R98, [R1+0x90] ;  /* 0x0000900001627983 */ /* 0x004ea80000100a00 */
[----:B------:R-:W3:Y:S01]  /*cda0*/  LDL.64 R64, [R1+0x88] ;  /* 0x0000880001407983 */ /* 0x000ee20000100a00 */
[----:B------:R-:W-:Y:S02]  /*cdb0*/  UIADD3 UR7, UR8, -0x3, URZ ;  /* 0xfffffffd08077890 */ /* 0x000fe4000fffe03f */
[----:B------:R-:W-:Y:S02]  /*cdc0*/  ULDC.64 UR4, c[0x0][0x198] ;  /* 0x0000660000047ab9 */ /* 0x000fe40000000a00 */
[----:B------:R-:W-:-:S02]  /*cdd0*/  USHF.R.S32.HI UR6, URZ, 0x1f, UR7 ;  /* 0x0000001f3f067899 */ /* 0x000fc40008011407 */
        /* <DEDUP_REMOVED lines=39> */
.L_x_71:
[----:B--2---:R-:W2:Y:S04]  /*d050*/  LDL.LU R7, [R1+0x50] ;  /* 0x0000500001077983 */ /* 0x004ea80000300800 */
[----:B------:R-:W3:Y:S04]  /*d060*/  LDL.LU R6, [R1+0x44] ;  /* 0x0000440001067983 */ /* 0x000ee80000300800 */
[----:B-1----:R-:W4:Y:S04]  /*d070*/  LDL.LU R5, [R1+0x40] ;  /* 0x0000400001057983 */ /* 0x002f280000300800 */
[----:B------:R-:W2:Y:S04]  /*d080*/  LDL.LU R4, [R1+0x3c] ;  /* 0x00003c0001047983 */ /* 0x000ea80000300800 */
[----:B------:R-:W2:Y:S04]  /*d090*/  LDL.LU R2, [R1+0x38] ;  /* 0x0000380001027983 */ /* 0x000ea80000300800 */
[----:B------:R-:W3:Y:S04]  /*d0a0*/  LDL.LU R10, [R1+0x58] ;  /* 0x00005800010a7983 */ /* 0x000ee80000300800 */
[----:B------:R-:W4:Y:S04]  /*d0b0*/  LDL.LU R9, [R1+0x4c] ;  /* 0x00004c0001097983 */ /* 0x000f280000300800 */
[----:B------:R-:W4:Y:S04]  /*d0c0*/  LDL.LU R0, [R1+0x48] ;  /* 0x0000480001007983 */ /* 0x000f280000300800 */
[----:B------:R-:W4:Y:S04]  /*d0d0*/  LDL R8, [R1+0x64] ;  /* 0x0000640001087983 */ /* 0x000f280000100800 */
[----:B------:R1:W-:Y:S04]  /*d0e0*/  STL [R1+0xf0], R224 ;  /* 0x0000f0e001007387 */ /* 0x0003e80000100800 */
[----:B-1----:R-:W4:Y:S04]  /*d0f0*/  LDL.LU R224, [R1+0x60] ;  /* 0x0000600001e07983 */ /* 0x002f280000300800 */
[----:B------:R1:W-:Y:S04]  /*d100*/  STL [R1+0xec], R223 ;  /* 0x0000ecdf01007387 */ /* 0x0003e80000100800 */
[----:B-1----:R-:W4:Y:S04]  /*d110*/  LDL.LU R223, [R1+0x5c] ;  /* 0x00005c0001df7983 */ /* 0x002f280000300800 */
[----:B------:R1:W-:Y:S04]  /*d120*/  STL [R1+0xe8], R222 ;  /* 0x0000e8de01007387 */ /* 0x0003e80000100800 */
[----:B-1----:R-:W4:Y:S04]  /*d130*/  LDL.LU R222, [R1+0x28] ;  /* 0x0000280001de7983 */ /* 0x002f280000300800 */
[----:B------:R1:W-:Y:S04]  /*d140*/  STL [R1+0xe4], R221 ;  /* 0x0000e4dd01007387 */ /* 0x0003e80000100800 */
[----:B-1----:R-:W4:Y:S04]  /*d150*/  LDL.LU R221, [R1+0x54] ;  /* 0x0000540001dd7983 */ /* 0x002f280000300800 */
[----:B------:R-:W4:Y:S04]  /*d160*/  LDL.LU R31, [R1+0x10] ;  /* 0x00001000011f7983 */ /* 0x000f280000300800 */
[----:B------:R-:W-:Y:S04]  /*d170*/  STL [R1+0xe0], R220 ;  /* 0x0000e0dc01007387 */ /* 0x000fe80000100800 */
[----:B------:R-:W-:Y:S04]  /*d180*/  STL [R1+0xdc], R219 ;  /* 0x0000dcdb01007387 */ /* 0x000fe80000100800 */
[----:B------:R-:W-:Y:S04]  /*d190*/  STL [R1+0xd8], R218 ;  /* 0x0000d8da01007387 */ /* 0x000fe80000100800 */
[----:B------:R-:W-:Y:S04]  /*d1a0*/  STL [R1+0xd4], R217 ;  /* 0x0000d4d901007387 */ /* 0x000fe80000100800 */
[----:B------:R-:W-:Y:S04]  /*d1b0*/  STL [R1+0xd0], R212 ;  /* 0x0000d0d401007387 */ /* 0x000fe80000100800 */
[----:B------:R-:W4:Y:S01]  /*d1c0*/  LDL.LU R11, [R1+0x68] ;  /* 0x00006800010b7983 */ /* 0x000f220000300800 */
[----:B------:R-:W-:-:S02]  /*d1d0*/  IMAD.MOV.U32 R48, RZ, RZ, R70 ;  /* 0x000000ffff307224 */ /* 0x000fc400078e0046 */
[----:B------:R-:W-:Y:S01]  /*d1e0*/  IMAD.MOV.U32 R51, RZ, RZ, R67 ;  /* 0x000000ffff337224 */ /* 0x000fe200078e0043 */
[----:B------:R-:W-:Y:S02]  /*d1f0*/  MOV R98, R66 ;  /* 0x0000004200627202 */ /* 0x000fe40000000f00 */
[----:B------:R-:W-:Y:S02]  /*d200*/  MOV R50, R68 ;  /* 0x0000004400327202 */ /* 0x000fe40000000f00 */
[----:B------:R-:W-:Y:S02]  /*d210*/  MOV R91, R71 ;  /* 0x00000047005b7202 */ /* 0x000fe40000000f00 */
[----:B--2---:R-:W-:Y:S02]  /*d220*/  MOV R47, R2 ;  /* 0x00000002002f7202 */ /* 0x004fe40000000f00 */
[----:B------:R-:W-:Y:S02]  /*d230*/  MOV R44, R4 ;  /* 0x00000004002c7202 */ /* 0x000fe40000000f00 */
[----:B---3--:R-:W-:-:S02]  /*d240*/  MOV R41, R10 ;  /* 0x0000000a00297202 */ /* 0x008fc40000000f00 */
[----:B------:R-:W-:Y:S02]  /*d250*/  MOV R99, R7 ;  /* 0x0000000700637202 */ /* 0x000fe40000000f00 */
[----:B----4-:R-:W-:Y:S01]  /*d260*/  MOV R42, R9 ;  /* 0x00000009002a7202 */ /* 0x010fe20000000f00 */
[----:B------:R-:W-:Y:S01]  /*d270*/  IMAD.MOV.U32 R43, RZ, RZ, R0 ;  /* 0x000000ffff2b7224 */ /* 0x000fe200078e0000 */
[----:B-----5:R-:W-:-:S04]  /*d280*/  FMNMX.FTZ R0, R74, R56, !PT ;  /* 0x000000384a007209 */ /* 0x020fc80007810000 */
[----:B------:R-:W-:-:S04]  /*d290*/  FMNMX.FTZ R0, R59, R0, !PT ;  /* 0x000000003b007209 */ /* 0x000fc80007810000 */
[----:B------:R-:W-:-:S04]  /*d2a0*/  FMNMX.FTZ R0, R60, R0, !PT ;  /* 0x000000003c007209 */ /* 0x000fc80007810000 */
[----:B------:R-:W-:-:S04]  /*d2b0*/  FMNMX.FTZ R0, R61, R0, !PT ;  /* 0x000000003d007209 */ /* 0x000fc80007810000 */
[----:B------:R-:W-:-:S04]  /*d2c0*/  FMNMX.FTZ R0, R8, R0, !PT ;  /* 0x0000000008007209 */ /* 0x000fc80007810000 */
[----:B------:R-:W-:-:S04]  /*d2d0*/  FMNMX.FTZ R0, R96, R0, !PT ;  /* 0x0000000060007209 */ /* 0x000fc80007810000 */
[----:B------:R-:W-:Y:S02]  /*d2e0*/  FMNMX.FTZ R2, R224, R0, !PT ;  /* 0x00000000e0027209 */ /* 0x000fe40007810000 */
        /* <DEDUP_REMOVED lines=22> */
[----:B------:R-:W-:Y:S01]  /*d450*/  MOV R89, R6 ;  /* 0x0000000600597202 */ /* 0x000fe20000000f00 */
[----:B------:R-:W-:Y:S01]  /*d460*/  IMAD.MOV.U32 R90, RZ, RZ, R5 ;  /* 0x000000ffff5a7224 */ /* 0x000fe200078e0005 */
        /* <DEDUP_REMOVED lines=61> */
[----:B------:R-:W1:Y:S01]  /*d840*/  SHFL.BFLY PT, R7, R0, 0x2, 0x1f ;  /* 0x0c401f0000077f89 */ /* 0x000e6200000e0000 */
        /* <DEDUP_REMOVED lines=18> */
[----:B-1----:R-:W-:Y:S02]  /*d970*/  FMNMX.FTZ R0, R0, R7, !PT ;  /* 0x0000000700007209 */ /* 0x002fe40007810000 */
[----:B------:R-:W-:Y:S02]  /*d980*/  FMNMX.FTZ R4, R203, R4, !PT ;  /* 0x00000004cb047209 */ /* 0x000fe40007810000 */
[----:B------:R-:W-:Y:S01]  /*d990*/  FMNMX.FTZ R5, R25, R6, !PT ;  /* 0x0000000619057209 */ /* 0x000fe20007810000 */
[----:B------:R-:W1:Y:S01]  /*d9a0*/  SHFL.BFLY PT, R7, R0, 0x1, 0x1f ;  /* 0x0c201f0000077f89 */ /* 0x000e6200000e0000 */
[----:B------:R-:W-:-:S03]  /*d9b0*/  FMNMX.FTZ R4, R202, R4, !PT ;  /* 0x00000004ca047209 */ /* 0x000fc60007810000 */
[----:B------:R-:W2:Y:S01]  /*d9c0*/  SHFL.BFLY PT, R6, R2, 0x2, 0x1f ;  /* 0x0c401f0002067f89 */ /* 0x000ea200000e0000 */
        /* <DEDUP_REMOVED lines=11> */
[----:B--2---:R-:W-:-:S02]  /*da80*/  FMNMX.FTZ R2, R2, R6, !PT ;  /* 0x0000000602027209 */ /* 0x004fc40007810000 */
[----:B------:R-:W-:Y:S01]  /*da90*/  FMNMX.FTZ R0, R92, R4, !PT ;  /* 0x000000045c007209 */ /* 0x000fe20007810000 */
[----:B------:R-:W1:Y:S03]  /*daa0*/  SHFL.BFLY PT, R6, R5, 0x2, 0x1f ;  /* 0x0c401f0005067f89 */ /* 0x000e6600000e0000 */
[----:B------:R-:W-:Y:S01]  /*dab0*/  FMNMX.FTZ R0, R85, R0, !PT ;  /* 0x0000000055007209 */ /* 0x000fe20007810000 */
[----:B------:R-:W2:Y:S03]  /*dac0*/  SHFL.BFLY PT, R7, R2, 0x1, 0x1f ;  /* 0x0c201f0002077f89 */ /* 0x000ea600000e0000 */
        /* <DEDUP_REMOVED lines=10> */
[----:B--2---:R-:W-:Y:S01]  /*db70*/  FMNMX.FTZ R135, R2, R7, !PT ;  /* 0x0000000702877209 */ /* 0x004fe20007810000 */
[----:B------:R-:W-:Y:S01]  /*db80*/  FFMA.FTZ R2, R59, c[0x0][0x23c], -R4 ;  /* 0x00008f003b027a23 */ /* 0x000fe20000010804 */
[----:B------:R-:W-:Y:S01]  /*db90*/  SHFL.BFLY PT, R7, R0, 0x2, 0x1f ;  /* 0x0c401f0000077f89 */ /* 0x000fe200000e0000 */
[----:B------:R1:W-:Y:S03]  /*dba0*/  MUFU.EX2 R12, R5 ;  /* 0x00000005000c7308 */ /* 0x0003e60000000800 */
[----:B------:R-:W2:Y:S01]  /*dbb0*/  SHFL.BFLY PT, R8, R6, 0x1, 0x1f ;  /* 0x0c201f0006087f89 */ /* 0x000ea200000e0000 */
[----:B------:R-:W-:-:S04]  /*dbc0*/  FSETP.NEU.FTZ.AND P2, PT, R135, -INF , PT ;  /* 0xff8000008700780b */ /* 0x000fc80003f5d000 */
[----:B------:R3:W-:Y:S01]  /*dbd0*/  MUFU.EX2 R219, R2 ;  /* 0x0000000200db7308 */ /* 0x0007e20000000800 */
[----:B-1----:R-:W-:-:S07]  /*dbe0*/  FFMA.FTZ R5, R60, c[0x0][0x23c], -R4 ;  /* 0x00008f003c057a23 */ /* 0x002fce0000010804 */
[----:B------:R1:W-:Y:S01]  /*dbf0*/  MUFU.EX2 R10, R5 ;  /* 0x00000005000a7308 */ /* 0x0003e20000000800 */
[----:B---3--:R-:W-:-:S05]  /*dc00*/  FMUL.FTZ R2, R135, c[0x0][0x23c] ;  /* 0x00008f0087027a20 */ /* 0x008fca0000410000 */
[----:B------:R-:W-:Y:S01]  /*dc10*/  FSEL R2, R2, RZ, P2 ;  /* 0x000000ff02027208 */ /* 0x000fe20001000000 */
[----:B-1----:R-:W-:-:S04]  /*dc20*/  FFMA.FTZ R5, R61, c[0x0][0x23c], -R4 ;  /* 0x00008f003d057a23 */ /* 0x002fc80000010804 */
[----:B------:R1:W-:Y:S01]  /*dc30*/  MUFU.EX2 R217, R5 ;  /* 0x0000000500d97308 */ /* 0x0003e20000000800 */
[----:B--2---:R-:W-:Y:S01]  /*dc40*/  FMNMX.FTZ R134, R6, R8, !PT ;  /* 0x0000000806867209 */ /* 0x004fe20007810000 */
[----:B-1----:R-:W-:-:S06]  /*dc50*/  FFMA.FTZ R5, R38, c[0x0][0x23c], -R2 ;  /* 0x00008f0026057a23 */ /* 0x002fcc0000010802 */
[----:B------:R1:W-:Y:S01]  /*dc60*/  MUFU.EX2 R13, R5 ;  /* 0x00000005000d7308 */ /* 0x0003e20000000800 */
[----:B------:R-:W-:Y:S01]  /*dc70*/  FSETP.NEU.FTZ.AND P1, PT, R134, -INF , PT ;  /* 0xff8000008600780b */ /* 0x000fe20003f3d000 */
[----:B-1----:R-:W-:-:S06]  /*dc80*/  FFMA.FTZ R5, R45, c[0x0][0x23c], -R2 ;  /* 0x00008f002d057a23 */ /* 0x002fcc0000010802 */
[----:B------:R1:W-:Y:S01]  /*dc90*/  MUFU.EX2 R9, R5 ;  /* 0x0000000500097308 */ /* 0x0003e20000000800 */
[--C-:B------:R-:W-:Y:S01]  /*dca0*/  FFMA.FTZ R6, R49, c[0x0][0x23c], -R2.reuse ;  /* 0x00008f0031067a23 */ /* 0x100fe20000010802 */
[----:B-1----:R-:W-:Y:S01]  /*dcb0*/  FMNMX.FTZ R5, R0, R7, !PT ;  /* 0x0000000700057209 */ /* 0x002fe20007810000 */
[----:B------:R-:W-:-:S05]  /*dcc0*/  FFMA.FTZ R0, R46, c[0x0][0x23c], -R2 ;  /* 0x00008f002e007a23 */ /* 0x000fca0000010802 */
[----:B------:R1:W-:Y:S01]  /*dcd0*/  MUFU.EX2 R14, R0 ;  /* 0x00000000000e7308 */ /* 0x0003e20000000800 */
[----:B------:R-:W-:Y:S01]  /*dce0*/  FSEL R7, R200, RZ, P0 ;  /* 0x000000ffc8077208 */ /* 0x000fe20000000000 */
[----:B-1----:R-:W-:-:S06]  /*dcf0*/  FMUL.FTZ R0, R134, c[0x0][0x23c] ;  /* 0x00008f0086007a20 */ /* 0x002fcc0000410000 */
[----:B------:R1:W-:Y:S01]  /*dd00*/  MUFU.EX2 R212, R6 ;  /* 0x0000000600d47308 */ /* 0x0003e20000000800 */
[----:B------:R-:W-:Y:S01]  /*dd10*/  FSEL R0, R0, RZ, P1 ;  /* 0x000000ff00007208 */ /* 0x000fe20000800000 */
[----:B------:R-:W-:-:S04]  /*dd20*/  FADD.FTZ R7, R74, -R7 ;  /* 0x800000074a077221 */ /* 0x000fc80000010000 */
[----:B-1----:R-:W-:-:S04]  /*dd30*/  FFMA.FTZ R6, R36, c[0x0][0x23c], -R0 ;  /* 0x00008f0024067a23 */ /* 0x002fc80000010800 */
[----:B------:R1:W-:Y:S02]  /*dd40*/  MUFU.EX2 R124, R6 ;  /* 0x00000006007c7308 */ /* 0x0003e40000000800 */
[----:B-1----:R-:W-:-:S06]  /*dd50*/  FFMA.FTZ R6, R37, c[0x0][0x23c], -R0 ;  /* 0x00008f0025067a23 */ /* 0x002fcc0000010800 */
[----:B------:R1:W-:Y:S02]  /*dd60*/  MUFU.EX2 R16, R6 ;  /* 0x0000000600107308 */ /* 0x0003e40000000800 */
[----:B-1----:R-:W-:-:S06]  /*dd70*/  FMUL.FTZ R6, R7, c[0x0][0x23c] ;  /* 0x00008f0007067a20 */ /* 0x002fcc0000410000 */
[----:B------:R-:W1:Y:S02]  /*dd80*/  MUFU.EX2 R6, R6 ;  /* 0x0000000600067308 */ /* 0x000e640000000800 */
[----:B-1----:R-:W-:Y:S02]  /*dd90*/  FFMA.FTZ R220, R11, R6, R12 ;  /* 0x000000060bdc7223 */ /* 0x002fe4000001000c */
[----:B------:R-:W2:Y:S04]  /*dda0*/  LDL.LU R11, [R1+0x6c] ;  /* 0x00006c00010b7983 */ /* 0x000ea80000300800 */
[----:B------:R-:W1:Y:S01]  /*ddb0*/  SHFL.BFLY PT, R8, R5, 0x1, 0x1f ;  /* 0x0c201f0005087f89 */ /* 0x000e6200000e0000 */
[----:B------:R-:W-:-:S04]  /*ddc0*/  FFMA.FTZ R7, R34, c[0x0][0x23c], -R0 ;  /* 0x00008f0022077a23 */ /* 0x000fc80000010800 */
[----:B------:R3:W-:Y:S01]  /*ddd0*/  MUFU.EX2 R218, R7 ;  /* 0x0000000700da7308 */ /* 0x0007e20000000800 */
[----:B-1----:R-:W-:-:S04]  /*dde0*/  FMNMX.FTZ R133, R5, R8, !PT ;  /* 0x0000000805857209 */ /* 0x002fc80007810000 */
[C---:B------:R-:W-:Y:S01]  /*ddf0*/  FSETP.NEU.FTZ.AND P0, PT, R133.reuse, -INF , PT ;  /* 0xff8000008500780b */ /* 0x040fe20003f1d000 */
[----:B------:R-:W-:-:S05]  /*de00*/  FMUL.FTZ R5, R133, c[0x0][0x23c] ;  /* 0x00008f0085057a20 */ /* 0x000fca0000410000 */
[----:B------:R-:W-:-:S05]  /*de10*/  FSEL R5, R5, RZ, P0 ;  /* 0x000000ff05057208 */ /* 0x000fca0000000000 */
[----:B---3--:R-:W-:-:S04]  /*de20*/  FFMA.FTZ R7, R35, c[0x0][0x23c], -R5 ;  /* 0x00008f0023077a23 */ /* 0x008fc80000010805 */
[----:B------:R1:W-:Y:S01]  /*de30*/  MUFU.EX2 R123, R7 ;  /* 0x00000007007b7308 */ /* 0x0003e20000000800 */
[-C--:B------:R-:W-:Y:S01]  /*de40*/  FMUL.FTZ R69, R189, R6.reuse ;  /* 0x00000006bd457220 */ /* 0x080fe20000410000 */
[----:B------:R-:W-:Y:S01]  /*de50*/  MOV R189, R9 ;  /* 0x0000000900bd7202 */ /* 0x000fe20000000f00 */
[----:B------:R-:W-:Y:S02]  /*de60*/  FFMA.FTZ R8, R33, c[0x0][0x23c], -R0 ;  /* 0x00008f0021087a23 */ /* 0x000fe40000010800 */
[-C--:B------:R-:W-:Y:S02]  /*de70*/  FMUL.FTZ R140, R140, R6.reuse ;  /* 0x000000068c8c7220 */ /* 0x080fe40000410000 */
[-C--:B------:R-:W-:Y:S02]  /*de80*/  FMUL.FTZ R141, R141, R6.reuse ;  /* 0x000000068d8d7220 */ /* 0x080fe40000410000 */
[-C--:B------:R-:W-:Y:S01]  /*de90*/  FMUL.FTZ R148, R148, R6.reuse ;  /* 0x0000000694947220 */ /* 0x080fe20000410000 */
[----:B-1----:R-:W-:Y:S01]  /*dea0*/  FSEL R7, R135, RZ, P2 ;  /* 0x000000ff87077208 */ /* 0x002fe20001000000 */
[----:B------:R-:W-:-:S02]  /*deb0*/  FMUL.FTZ R149, R149, R6 ;  /* 0x0000000695957220 */ /* 0x000fc40000410000 */
[-C--:B------:R-:W-:Y:S02]  /*dec0*/  FMUL.FTZ R156, R156, R6.reuse ;  /* 0x000000069c9c7220 */ /* 0x080fe40000410000 */
[----:B------:R-:W-:Y:S01]  /*ded0*/  FADD.FTZ R9, R73, -R7 ;  /* 0x8000000749097221 */ /* 0x000fe20000010000 */
[----:B------:R-:W-:Y:S01]  /*dee0*/  FSEL R7, R134, RZ, P1 ;  /* 0x000000ff86077208 */ /* 0x000fe20000800000 */
        /* <DEDUP_REMOVED lines=10> */
[----:B------:R-:W-:Y:S01]  /*df90*/  FFMA.FTZ R6, R39, c[0x0][0x23c], -R5 ;  /* 0x00008f0027067a23 */ /* 0x000fe20000010805 */
[----:B------:R1:W-:Y:S08]  /*dfa0*/  MUFU.EX2 R26, R8 ;  /* 0x00000008001a7308 */ /* 0x0003f00000000800 */
[----:B------:R3:W-:Y:S01]  /*dfb0*/  MUFU.EX2 R15, R6 ;  /* 0x00000006000f7308 */ /* 0x0007e20000000800 */
[----:B-1----:R-:W-:-:S02]  /*dfc0*/  FADD.FTZ R8, R72, -R7 ;  /* 0x8000000748087221 */ /* 0x002fc40000010000 */
[----:B------:R-:W-:Y:S02]  /*dfd0*/  IMAD.MOV.U32 R72, RZ, RZ, R16 ;  /* 0x000000ffff487224 */ /* 0x000fe400078e0010 */
[----:B------:R-:W1:Y:S01]  /*dfe0*/  LDSM.16.MT88.4 R16, [R213+0x8000] ;  /* 0x00800000d510783b */ /* 0x000e620000004200 */
[----:B---3--:R-:W-:Y:S01]  /*dff0*/  FFMA.FTZ R6, R40, c[0x0][0x23c], -R5 ;  /* 0x00008f0028067a23 */ /* 0x008fe20000010805 */
[----:B------:R-:W-:-:S03]  /*e000*/  FSEL R7, R133, RZ, P0 ;  /* 0x000000ff85077208 */ /* 0x000fc60000000000 */
[----:B------:R3:W-:Y:S02]  /*e010*/  MUFU.EX2 R28, R6 ;  /* 0x00000006001c7308 */ /* 0x0007e40000000800 */
[----:B------:R-:W-:Y:S02]  /*e020*/  FADD.FTZ R3, R3, -R7 ;  /* 0x8000000703037221 */ /* 0x000fe40000010000 */
[----:B------:R-:W-:Y:S02]  /*e030*/  FMUL.FTZ R7, R8, c[0x0][0x23c] ;  /* 0x00008f0008077a20 */ /* 0x000fe40000410000 */
[----:B------:R-:W-:Y:S02]  /*e040*/  FMUL.FTZ R3, R3, c[0x0][0x23c] ;  /* 0x00008f0003037a20 */ /* 0x000fe40000410000 */
[----:B---3--:R-:W-:Y:S02]  /*e050*/  FMUL.FTZ R6, R9, c[0x0][0x23c] ;  /* 0x00008f0009067a20 */ /* 0x008fe40000410000 */
[----:B------:R-:W-:-:S04]  /*e060*/  FFMA.FTZ R8, R32, c[0x0][0x23c], -R5 ;  /* 0x00008f0020087a23 */ /* 0x000fc80000010805 */
[----:B------:R-:W3:Y:S08]  /*e070*/  MUFU.EX2 R6, R6 ;  /* 0x0000000600067308 */ /* 0x000ef00000000800 */
[----:B------:R-:W4:Y:S08]  /*e080*/  MUFU.EX2 R7, R7 ;  /* 0x0000000700077308 */ /* 0x000f300000000800 */
[----:B------:R-:W1:Y:S08]  /*e090*/  MUFU.EX2 R3, R3 ;  /* 0x0000000300037308 */ /* 0x000e700000000800 */
[----:B------:R1:W1:Y:S01]  /*e0a0*/  MUFU.EX2 R27, R8 ;  /* 0x00000008001b7308 */ /* 0x0002620000000800 */
[----:B---3--:R-:W-:-:S02]  /*e0b0*/  FMUL.FTZ R142, R142, R6 ;  /* 0x000000068e8e7220 */ /* 0x008fc40000410000 */
        /* <DEDUP_REMOVED lines=14> */
[----:B------:R-:W-:Y:S01]  /*e1a0*/  FMUL.FTZ R67, R199, R6 ;  /* 0x00000006c7437220 */ /* 0x000fe20000410000 */
[----:B------:R-:W-:Y:S02]  /*e1b0*/  MOV R191, R14 ;  /* 0x0000000e00bf7202 */ /* 0x000fe40000000f00 */
[----:B------:R-:W-:Y:S02]  /*e1c0*/  MOV R190, R15 ;  /* 0x0000000f00be7202 */ /* 0x000fe40000000f00 */
[----:B------:R-:W-:Y:S02]  /*e1d0*/  F2FP.BF16.PACK_AB R12, R219, R12 ;  /* 0x0000000cdb0c723e */ /* 0x000fe400000010ff */
[----:B------:R-:W-:Y:S01]  /*e1e0*/  F2FP.BF16.PACK_AB R15, R212, R191 ;  /* 0x000000bfd40f723e */ /* 0x000fe200000010ff */
[-C--:B----4-:R-:W-:Y:S01]  /*e1f0*/  FMUL.FTZ R136, R136, R7.reuse ;  /* 0x0000000788887220 */ /* 0x090fe20000410000 */
[----:B-1----:R-:W-:Y:S01]  /*e200*/  F2FP.BF16.PACK_AB R8, R72, R124 ;  /* 0x0000007c4808723e */ /* 0x002fe200000010ff */
[----:B------:R-:W-:Y:S01]  /*e210*/  FMUL.FTZ R137, R137, R7 ;  /* 0x0000000789897220 */ /* 0x000fe20000410000 */
[----:B------:R-:W-:Y:S01]  /*e220*/  F2FP.BF16.PACK_AB R9, R190, R123 ;  /* 0x0000007bbe09723e */ /* 0x000fe200000010ff */
[----:B------:R-:W-:-:S02]  /*e230*/  FMUL.FTZ R138, R138, R3 ;  /* 0x000000038a8a7220 */ /* 0x000fc40000410000 */
[----:B------:R-:W-:Y:S02]  /*e240*/  FMUL.FTZ R139, R139, R3 ;  /* 0x000000038b8b7220 */ /* 0x000fe40000410000 */
[-C--:B------:R-:W-:Y:S02]  /*e250*/  FMUL.FTZ R144, R144, R7.reuse ;  /* 0x0000000790907220 */ /* 0x080fe40000410000 */
[----:B------:R-:W-:Y:S02]  /*e260*/  FMUL.FTZ R145, R145, R7 ;  /* 0x0000000791917220 */ /* 0x000fe40000410000 */
[-C--:B------:R-:W-:Y:S02]  /*e270*/  FMUL.FTZ R146, R146, R3.reuse ;  /* 0x0000000392927220 */ /* 0x080fe40000410000 */
[----:B------:R-:W-:Y:S01]  /*e280*/  FMUL.FTZ R147, R147, R3 ;  /* 0x0000000393937220 */ /* 0x000fe20000410000 */
[----:B------:R-:W-:Y:S01]  /*e290*/  MOV R60, R58 ;  /* 0x0000003a003c7202 */ /* 0x000fe20000000f00 */
[----:B------:R-:W-:-:S02]  /*e2a0*/  FMUL.FTZ R152, R152, R7 ;  /* 0x0000000798987220 */ /* 0x000fc40000410000 */
[----:B------:R-:W-:Y:S02]  /*e2b0*/  FMUL.FTZ R153, R153, R7 ;  /* 0x0000000799997220 */ /* 0x000fe40000410000 */
[-C--:B------:R-:W-:Y:S02]  /*e2c0*/  FMUL.FTZ R154, R154, R3.reuse ;  /* 0x000000039a9a7220 */ /* 0x080fe40000410000 */
[----:B------:R-:W-:Y:S02]  /*e2d0*/  FMUL.FTZ R155, R155, R3 ;  /* 0x000000039b9b7220 */ /* 0x000fe40000410000 */
[-C--:B------:R-:W-:Y:S02]  /*e2e0*/  FMUL.FTZ R160, R160, R7.reuse ;  /* 0x00000007a0a07220 */ /* 0x080fe40000410000 */
[----:B------:R-:W-:Y:S02]  /*e2f0*/  FMUL.FTZ R161, R161, R7 ;  /* 0x00000007a1a17220 */ /* 0x000fe40000410000 */
[----:B------:R-:W-:-:S02]  /*e300*/  FMUL.FTZ R162, R162, R3 ;  /* 0x00000003a2a27220 */ /* 0x000fc40000410000 */
[----:B------:R-:W-:Y:S01]  /*e310*/  FMUL.FTZ R163, R163, R3 ;  /* 0x00000003a3a37220 */ /* 0x000fe20000410000 */
[----:B------:R-:W-:Y:S01]  /*e320*/  MOV R73, R88 ;  /* 0x0000005800497202 */ /* 0x000fe20000000f00 */
[----:B--2---:R-:W-:Y:S02]  /*e330*/  FFMA.FTZ R188, R11, R6, R13 ;  /* 0x000000060bbc7223 */ /* 0x004fe4000001000d */
[----:B------:R-:W-:Y:S01]  /*e340*/  IMAD.MOV.U32 R6, RZ, RZ, R10 ;  /* 0x000000ffff067224 */ /* 0x000fe200078e000a */
[----:B------:R-:W-:Y:S02]  /*e350*/  F2FP.BF16.PACK_AB R13, R189, R13 ;  /* 0x0000000dbd0d723e */ /* 0x000fe400000010ff */
[----:B------:R-:W-:Y:S02]  /*e360*/  F2FP.BF16.PACK_AB R10, R26, R218 ;  /* 0x000000da1a0a723e */ /* 0x000fe400000010ff */
[----:B------:R-:W-:Y:S02]  /*e370*/  F2FP.BF16.PACK_AB R14, R217, R6 ;  /* 0x00000006d90e723e */ /* 0x000fe400000010ff */
[----:B------:R-:W-:-:S05]  /*e380*/  F2FP.BF16.PACK_AB R11, R27, R28 ;  /* 0x0000001c1b0b723e */ /* 0x000fca00000010ff */
[-C--:B------:R-:W-:Y:S07]  /*e390*/  HMMA.16816.F32.BF16 R112, R12, R16.reuse, R140 ;  /* 0x000000100c70723c */ /* 0x080fee000004188c */
[----:B------:R-:W-:Y:S02]  /*e3a0*/  MOV R140, R57 ;  /* 0x00000039008c7202 */ /* 0x000fe40000000f00 */
[----:B------:R-:W-:Y:S07]  /*e3b0*/  HMMA.16816.F32.BF16 R56, R8, R16, R136 ;  /* 0x000000100838723c */ /* 0x000fee0000041888 */
[----:B------:R-:W-:Y:S01]  /*e3c0*/  MOV R138, R55 ;  /* 0x00000037008a7202 */ /* 0x000fe20000000f00 */
[----:B------:R-:W-:Y:S01]  /*e3d0*/  IMAD.MOV.U32 R136, RZ, RZ, R53 ;  /* 0x000000ffff887224 */ /* 0x000fe200078e0035 */
[----:B------:R-:W-:Y:S01]  /*e3e0*/  MOV R137, R54 ;  /* 0x0000003600897202 */ /* 0x000fe20000000f00 */
[-C--:B------:R-:W-:Y:S08]  /*e3f0*/  HMMA.16816.F32.BF16 R148, R12, R18.reuse, R148 ;  /* 0x000000120c94723c */ /* 0x080ff00000041894 */
[----:B------:R-:W-:Y:S01]  /*e400*/  HMMA.16816.F32.BF16 R52, R8, R18, R144 ;  /* 0x000000120834723c */ /* 0x000fe20000041890 */
[----:B------:R-:W1:Y:S01]  /*e410*/  LDSM.16.MT88.4 R16, [R216+0x8000] ;  /* 0x00800000d810783b */ /* 0x000e620000004200 */
[----:B------:R-:W-:Y:S01]  /*e420*/  IMAD.MOV.U32 R139, RZ, RZ, R83 ;  /* 0x000000ffff8b7224 */ /* 0x000fe200078e0053 */
[----:B------:R-:W-:-:S02]  /*e430*/  MOV R141, R81 ;  /* 0x00000051008d7202 */ /* 0x000fc40000000f00 */
[----:B------:R-:W-:Y:S02]  /*e440*/  MOV R142, R50 ;  /* 0x00000032008e7202 */ /* 0x000fe40000000f00 */
[----:B------:R-:W-:Y:S01]  /*e450*/  MOV R147, R80 ;  /* 0x0000005000937202 */ /* 0x000fe20000000f00 */
[----:B------:R-:W-:Y:S01]  /*e460*/  IMAD.MOV.U32 R144, RZ, RZ, R51 ;  /* 0x000000ffff907224 */ /* 0x000fe200078e0033 */
[----:B-1----:R-:W-:Y:S07]  /*e470*/  HMMA.16816.F32.BF16 R80, R12, R16, R156 ;  /* 0x000000100c50723c */ /* 0x002fee000004189c */
[----:B------:R-:W-:-:S02]  /*e480*/  MOV R158, R48 ;  /* 0x00000030009e7202 */ /* 0x000fc40000000f00 */
[C---:B------:R-:W-:Y:S07]  /*e490*/  HMMA.16816.F32.BF16 R48, R8.reuse, R16, R152 ;  /* 0x000000100830723c */ /* 0x040fee0000041898 */
[----:B------:R-:W-:Y:S01]  /*e4a0*/  IMAD.MOV.U32 R154, RZ, RZ, R47 ;  /* 0x000000ffff9a7224 */ /* 0x000fe200078e002f */
[----:B------:R-:W-:Y:S02]  /*e4b0*/  MOV R153, R44 ;  /* 0x0000002c00997202 */ /* 0x000fe40000000f00 */
[----:B------:R-:W-:Y:S01]  /*e4c0*/  HMMA.16816.F32.BF16 R44, R8, R18, R160 ;  /* 0x00000012082c723c */ /* 0x000fe200000418a0 */
[----:B------:R-:W-:-:S06]  /*e4d0*/  MOV R155, R91 ;  /* 0x0000005b009b7202 */ /* 0x000fcc0000000f00 */
[----:B------:R-:W-:Y:S01]  /*e4e0*/  MOV R163, R90 ;  /* 0x0000005a00a37202 */ /* 0x000fe20000000f00 */
[----:B------:R-:W-:Y:S02]  /*e4f0*/  IMAD.MOV.U32 R162, RZ, RZ, R89 ;  /* 0x000000ffffa27224 */ /* 0x000fe400078e0059 */
[----:B------:R-:W-:Y:S01]  /*e500*/  HMMA.16816.F32.BF16 R88, R12, R18, R164 ;  /* 0x000000120c58723c */ /* 0x000fe200000418a4 */
[----:B------:R-:W2:Y:S04]  /*e510*/  LDL.LU R167, [R1+0x74] ;  /* 0x0000740001a77983 */ /* 0x000ea80000300800 */
[----:B------:R-:W1:Y:S01]  /*e520*/  LDSM.16.MT88.4 R16, [R214+0x8000] ;  /* 0x00800000d610783b */ /* 0x000e620000004200 */
[----:B--2---:R-:W-:-:S03]  /*e530*/  FFMA.FTZ R124, R167, R7, R124 ;  /* 0x00000007a77c7223 */ /* 0x004fc6000001007c */
[----:B------:R-:W2:Y:S01]  /*e540*/  LDL.LU R167, [R1+0x70] ;  /* 0x0000700001a77983 */ /* 0x000ea20000300800 */
[-C--:B------:R-:W-:Y:S02]  /*e550*/  FMUL.FTZ R168, R168, R7.reuse ;  /* 0x00000007a8a87220 */ /* 0x080fe40000410000 */
[----:B------:R-:W-:Y:S02]  /*e560*/  FMUL.FTZ R169, R169, R7 ;  /* 0x00000007a9a97220 */ /* 0x000fe40000410000 */
[-C--:B------:R-:W-:Y:S02]  /*e570*/  FMUL.FTZ R170, R170, R3.reuse ;  /* 0x00000003aaaa7220 */ /* 0x080fe40000410000 */
[----:B------:R-:W-:Y:S02]  /*e580*/  FMUL.FTZ R171, R171, R3 ;  /* 0x00000003abab7220 */ /* 0x000fe40000410000 */
[-C--:B------:R-:W-:Y:S02]  /*e590*/  FMUL.FTZ R176, R176, R7.reuse ;  /* 0x00000007b0b07220 */ /* 0x080fe40000410000 */
[----:B------:R-:W-:-:S02]  /*e5a0*/  FMUL.FTZ R177, R177, R7 ;  /* 0x00000007b1b17220 */ /* 0x000fc40000410000 */
[-C--:B------:R-:W-:Y:S02]  /*e5b0*/  FMUL.FTZ R178, R178, R3.reuse ;  /* 0x00000003b2b27220 */ /* 0x080fe40000410000 */
        /* <DEDUP_REMOVED lines=12> */
[----:B------:R-:W-:-:S05]  /*e680*/  MOV R199, R97 ;  /* 0x0000006100c77202 */ /* 0x000fca0000000f00 */
[-C--:B------:R-:W-:Y:S08]  /*e690*/  HMMA.16816.F32.BF16 R96, R12, R16.reuse, R172 ;  /* 0x000000100c60723c */ /* 0x080ff000000418ac */
[----:B------:R-:W-:Y:S01]  /*e6a0*/  HMMA.16816.F32.BF16 R40, R8, R16, R168 ;  /* 0x000000100828723c */ /* 0x000fe200000418a8 */
[----:B--2---:R-:W-:Y:S02]  /*e6b0*/  FFMA.FTZ R123, R167, R3, R123 ;  /* 0x00000003a77b7223 */ /* 0x004fe4000001007b */
[----:B------:R-:W2:Y:S05]  /*e6c0*/  LDL.LU R167, [R1+0x64] ;  /* 0x0000640001a77983 */ /* 0x000eaa0000300800 */
[----:B------:R-:W-:Y:S01]  /*e6d0*/  HMMA.16816.F32.BF16 R104, R12, R18, R180 ;  /* 0x000000120c68723c */ /* 0x000fe200000418b4 */
[----:B------:R-:W1:Y:S01]  /*e6e0*/  LDSM.16.MT88.4 R16, [R215+0x8000] ;  /* 0x00800000d710783b */ /* 0x000e620000004200 */
[----:B------:R-:W-:-:S02]  /*e6f0*/  FMUL.FTZ R184, R184, R7 ;  /* 0x00000007b8b87220 */ /* 0x000fc40000410000 */
[-C--:B------:R-:W-:Y:S02]  /*e700*/  FMUL.FTZ R185, R185, R7.reuse ;  /* 0x00000007b9b97220 */ /* 0x080fe40000410000 */
[-C--:B------:R-:W-:Y:S02]  /*e710*/  FMUL.FTZ R192, R192, R7.reuse ;  /* 0x00000007c0c07220 */ /* 0x080fe40000410000 */
[----:B------:R-:W-:Y:S02]  /*e720*/  FMUL.FTZ R193, R193, R7 ;  /* 0x00000007c1c17220 */ /* 0x000fe40000410000 */
        /* <DEDUP_REMOVED lines=8> */
[-C--:B------:R-:W-:Y:S01]  /*e7b0*/  FMUL.FTZ R186, R186, R3.reuse ;  /* 0x00000003baba7220 */ /* 0x080fe20000410000 */
[----:B------:R-:W-:Y:S01]  /*e7c0*/  MOV R155, R156 ;  /* 0x0000009c009b7202 */ /* 0x000fe20000000f00 */
[----:B------:R-:W-:-:S02]  /*e7d0*/  FMUL.FTZ R187, R187, R3 ;  /* 0x00000003bbbb7220 */ /* 0x000fc40000410000 */
[-C--:B------:R-:W-:Y:S02]  /*e7e0*/  FMUL.FTZ R194, R194, R3.reuse ;  /* 0x00000003c2c27220 */ /* 0x080fe40000410000 */
[----:B------:R-:W-:Y:S02]  /*e7f0*/  FMUL.FTZ R195, R195, R3 ;  /* 0x00000003c3c37220 */ /* 0x000fe40000410000 */
[----:B------:R-:W-:Y:S01]  /*e800*/  IMAD.MOV.U32 R156, RZ, RZ, R157 ;  /* 0x000000ffff9c7224 */ /* 0x000fe200078e009d */
[----:B------:R-:W-:Y:S02]  /*e810*/  MOV R157, R158 ;  /* 0x0000009e009d7202 */ /* 0x000fe40000000f00 */
[----:B------:R-:W-:Y:S01]  /*e820*/  MOV R158, R159 ;  /* 0x0000009f009e7202 */ /* 0x000fe20000000f00 */
[----:B------:R-:W-:Y:S01]  /*e830*/  IMAD.MOV.U32 R159, RZ, RZ, R147 ;  /* 0x000000ffff9f7224 */ /* 0x000fe200078e0093 */
[----:B------:R-:W-:Y:S02]  /*e840*/  MOV R147, R136 ;  /* 0x0000008800937202 */ /* 0x000fe40000000f00 */
[----:B------:R-:W-:Y:S01]  /*e850*/  MOV R136, R137 ;  /* 0x0000008900887202 */ /* 0x000fe20000000f00 */
[----:B------:R-:W-:Y:S01]  /*e860*/  IMAD.MOV.U32 R137, RZ, RZ, R138 ;  /* 0x000000ffff897224 */ /* 0x000fe200078e008a */
[----:B------:R-:W-:-:S02]  /*e870*/  MOV R196, R63 ;  /* 0x0000003f00c47202 */ /* 0x000fc40000000f00 */
[----:B------:R-:W-:Y:S02]  /*e880*/  MOV R197, R62 ;  /* 0x0000003e00c57202 */ /* 0x000fe40000000f00 */
[----:B------:R-:W-:Y:S01]  /*e890*/  MOV R138, R139 ;  /* 0x0000008b008a7202 */ /* 0x000fe20000000f00 */
[----:B-1----:R-:W-:Y:S01]  /*e8a0*/  HMMA.16816.F32.BF16 R60, R8, R16, R184 ;  /* 0x00000010083c723c */ /* 0x002fe200000418b8 */
[----:B------:R-:W-:Y:S01]  /*e8b0*/  MOV R139, R140 ;  /* 0x0000008c008b7202 */ /* 0x000fe20000000f00 */
[----:B------:R-:W-:Y:S02]  /*e8c0*/  IMAD.MOV.U32 R140, RZ, RZ, R6 ;  /* 0x000000ffff8c7224 */ /* 0x000fe400078e0006 */
[----:B------:R-:W-:-:S04]  /*e8d0*/  FFMA.FTZ R6, R224, c[0x0][0x23c], -R4 ;  /* 0x00008f00e0067a23 */ /* 0x000fc80000010804 */
[----:B------:R-:W-:Y:S01]  /*e8e0*/  HMMA.16816.F32.BF16 R32, R8, R18, R192 ;  /* 0x000000120820723c */ /* 0x000fe200000418c0 */
[----:B------:R1:W-:Y:S01]  /*e8f0*/  MUFU.EX2 R186, R6 ;  /* 0x0000000600ba7308 */ /* 0x0003e20000000800 */
[----:B------:R-:W-:-:S06]  /*e900*/  FFMA.FTZ R3, R223, c[0x0][0x23c], -R4 ;  /* 0x00008f00df037a23 */ /* 0x000fcc0000010804 */
[C---:B------:R-:W-:Y:S08]  /*e910*/  HMMA.16816.F32.BF16 R68, R12.reuse, R16, R68 ;  /* 0x000000100c44723c */ /* 0x040ff00000041844 */
[----:B------:R-:W-:Y:S01]  /*e920*/  HMMA.16816.F32.BF16 R64, R12, R18, R64 ;  /* 0x000000120c40723c */ /* 0x000fe20000041840 */
[----:B-1----:R-:W-:Y:S01]  /*e930*/  FFMA.FTZ R6, R118, c[0x0][0x23c], -R2 ;  /* 0x00008f0076067a23 */ /* 0x002fe20000010802 */
[----:B------:R1:W-:Y:S01]  /*e940*/  MUFU.EX2 R13, R7 ;  /* 0x00000007000d7308 */ /* 0x0003e20000000800 */
[----:B------:R-:W-:-:S02]  /*e950*/  FFMA.FTZ R9, R73, c[0x0][0x23c], -R4 ;  /* 0x00008f0049097a23 */ /* 0x000fc40000010804 */
[--C-:B------:R-:W-:Y:S02]  /*e960*/  FFMA.FTZ R122, R122, c[0x0][0x23c], -R4.reuse ;  /* 0x00008f007a7a7a23 */ /* 0x100fe40000010804 */
[--C-:B------:R-:W-:Y:S02]  /*e970*/  FFMA.FTZ R121, R121, c[0x0][0x23c], -R4.reuse ;  /* 0x00008f0079797a23 */ /* 0x100fe40000010804 */
[--C-:B------:R-:W-:Y:S01]  /*e980*/  FFMA.FTZ R120, R120, c[0x0][0x23c], -R4.reuse ;  /* 0x00008f0078787a23 */ /* 0x100fe20000010804 */
[----:B------:R-:W-:Y:S01]  /*e990*/  MUFU.EX2 R12, R6 ;  /* 0x00000006000c7308 */ /* 0x000fe20000000800 */
[--C-:B------:R-:W-:Y:S02]  /*e9a0*/  FFMA.FTZ R119, R119, c[0x0][0x23c], -R4.reuse ;  /* 0x00008f0077777a23 */ /* 0x100fe40000010804 */
[--C-:B------:R-:W-:Y:S02]  /*e9b0*/  FFMA.FTZ R152, R152, c[0x0][0x23c], -R4.reuse ;  /* 0x00008f0098987a23 */ /* 0x100fe40000010804 */
[----:B------:R-:W-:-:S02]  /*e9c0*/  FFMA.FTZ R146, R146, c[0x0][0x23c], -R4 ;  /* 0x00008f0092927a23 */ /* 0x000fc40000010804 */
[----:B------:R-:W-:Y:S01]  /*e9d0*/  FFMA.FTZ R145, R145, c[0x0][0x23c], -R4 ;  /* 0x00008f0091917a23 */ /* 0x000fe20000010804 */
[----:B------:R3:W4:Y:S01]  /*e9e0*/  MUFU.EX2 R11, R3 ;  /* 0x00000003000b7308 */ /* 0x0007220000000800 */
[----:B-1----:R-:W-:Y:S02]  /*e9f0*/  FFMA.FTZ R7, R116, c[0x0][0x23c], -R2 ;  /* 0x00008f0074077a23 */ /* 0x002fe40000010802 */
[--C-:B------:R-:W-:Y:S02]  /*ea00*/  FFMA.FTZ R196, R196, c[0x0][0x23c], -R4.reuse ;  /* 0x00008f00c4c47a23 */ /* 0x100fe40000010804 */
[--C-:B------:R-:W-:Y:S02]  /*ea10*/  FFMA.FTZ R197, R197, c[0x0][0x23c], -R4.reuse ;  /* 0x00008f00c5c57a23 */ /* 0x100fe40000010804 */
[--C-:B------:R-:W-:Y:S02]  /*ea20*/  FFMA.FTZ R198, R198, c[0x0][0x23c], -R4.reuse ;  /* 0x00008f00c6c67a23 */ /* 0x100fe40000010804 */
[--C-:B------:R-:W-:Y:S01]  /*ea30*/  FFMA.FTZ R74, R74, c[0x0][0x23c], -R4.reuse ;  /* 0x00008f004a4a7a23 */ /* 0x100fe20000010804 */
[----:B------:R-:W-:Y:S01]  /*ea40*/  MOV R168, R27 ;  /* 0x0000001b00a87202 */ /* 0x000fe20000000f00 */
[----:B------:R-:W-:Y:S01]  /*ea50*/  FFMA.FTZ R73, R250, c[0x0][0x23c], -R4 ;  /* 0x00008f00fa497a23 */ /* 0x000fe20000010804 */
[----:B------:R-:W-:Y:S01]  /*ea60*/  MOV R187, R26 ;  /* 0x0000001a00bb7202 */ /* 0x000fe20000000f00 */
[----:B------:R-:W-:Y:S01]  /*ea70*/  IMAD.MOV.U32 R169, RZ, RZ, R28 ;  /* 0x000000ffffa97224 */ /* 0x000fe200078e001c */
[----:B------:R-:W-:Y:S01]  /*ea80*/  MOV R175, R189 ;  /* 0x000000bd00af7202 */ /* 0x000fe20000000f00 */
        /* <DEDUP_REMOVED lines=17> */
[--C-:B---3--:R-:W-:Y:S01]  /*eba0*/  FFMA.FTZ R3, R251, c[0x0][0x23c], -R2.reuse ;  /* 0x00008f00fb037a23 */ /* 0x108fe20000010802 */
[----:B------:R-:W-:Y:S01]  /*ebb0*/  LDSM.16.MT88.4 R16, [R214+0x8800] ;  /* 0x00880000d610783b */ /* 0x000fe20000004200 */
[--C-:B------:R-:W-:Y:S02]  /*ebc0*/  FFMA.FTZ R118, R155, c[0x0][0x23c], -R2.reuse ;  /* 0x00008f009b767a23 */ /* 0x100fe40000010802 */
[--C-:B------:R-:W-:Y:S01]  /*ebd0*/  FFMA.FTZ R116, R157, c[0x0][0x23c], -R2.reuse ;  /* 0x00008f009d747a23 */ /* 0x100fe20000010802 */
[----:B------:R1:W5:Y:S01]  /*ebe0*/  LDL.LU R224, [R1+0xf0] ;  /* 0x0000f00001e07983 */ /* 0x0003620000300800 */
[----:B------:R-:W-:-:S02]  /*ebf0*/  FFMA.FTZ R176, R138, c[0x0][0x23c], -R2 ;  /* 0x00008f008ab07a23 */ /* 0x000fc40000010802 */
[----:B------:R-:W-:Y:S02]  /*ec00*/  FFMA.FTZ R177, R139, c[0x0][0x23c], -R2 ;  /* 0x00008f008bb17a23 */ /* 0x000fe40000010802 */
        /* <DEDUP_REMOVED lines=9> */
[----:B------:R-:W-:Y:S02]  /*eca0*/  FFMA.FTZ R193, R20, c[0x0][0x23c], -R0 ;  /* 0x00008f0014c17a23 */ /* 0x000fe40000010800 */
[----:B------:R-:W-:-:S02]  /*ecb0*/  FFMA.FTZ R206, R206, c[0x0][0x23c], -R5 ;  /* 0x00008f00cece7a23 */ /* 0x000fc40000010805 */
[--C-:B------:R-:W-:Y:S02]  /*ecc0*/  FFMA.FTZ R203, R203, c[0x0][0x23c], -R5.reuse ;  /* 0x00008f00cbcb7a23 */ /* 0x100fe40000010805 */
[--C-:B------:R-:W-:Y:S02]  /*ecd0*/  FFMA.FTZ R202, R202, c[0x0][0x23c], -R5.reuse ;  /* 0x00008f00caca7a23 */ /* 0x100fe40000010805 */
[--C-:B------:R-:W-:Y:S02]  /*ece0*/  FFMA.FTZ R201, R201, c[0x0][0x23c], -R5.reuse ;  /* 0x00008f00c9c97a23 */ /* 0x100fe40000010805 */
[--C-:B------:R-:W-:Y:S02]  /*ecf0*/  FFMA.FTZ R185, R79, c[0x0][0x23c], -R5.reuse ;  /* 0x00008f004fb97a23 */ /* 0x100fe40000010805 */
[----:B------:R-:W-:Y:S02]  /*ed00*/  FFMA.FTZ R194, R75, c[0x0][0x23c], -R5 ;  /* 0x00008f004bc27a23 */ /* 0x000fe40000010805 */
[----:B--2---:R-:W-:Y:S01]  /*ed10*/  FFMA.FTZ R8, R167, c[0x0][0x23c], -R4 ;  /* 0x00008f00a7087a23 */ /* 0x004fe20000010804 */
[----:B------:R-:W-:Y:S01]  /*ed20*/  MOV R167, R160 ;  /* 0x000000a000a77202 */ /* 0x000fe20000000f00 */
[----:B------:R-:W-:Y:S01]  /*ed30*/  FFMA.FTZ R251, R241, c[0x0][0x23c], -R2 ;  /* 0x00008f00f1fb7a23 */ /* 0x000fe20000010802 */
[----:B------:R-:W-:Y:S01]  /*ed40*/  MOV R160, R161 ;  /* 0x000000a100a07202 */ /* 0x000fe20000000f00 */
[----:B------:R-:W-:Y:S01]  /*ed50*/  IMAD.MOV.U32 R161, RZ, RZ, R162 ;  /* 0x000000ffffa17224 */ /* 0x000fe200078e00a2 */
        /* <DEDUP_REMOVED lines=11> */
[----:B------:R-:W-:Y:S01]  /*ee10*/  FFMA.FTZ R25, R239, c[0x0][0x23c], -R5 ;  /* 0x00008f00ef197a23 */ /* 0x000fe20000010805 */
[----:B------:R-:W-:Y:S01]  /*ee20*/  MOV R161, R162 ;  /* 0x000000a200a17202 */ /* 0x000fe20000000f00 */
[----:B------:R-:W-:Y:S01]  /*ee30*/  IMAD.MOV.U32 R162, RZ, RZ, R163 ;  /* 0x000000ffffa27224 */ /* 0x000fe200078e00a3 */
[----:B------:R-:W-:Y:S01]  /*ee40*/  MOV R163, R153 ;  /* 0x0000009900a37202 */ /* 0x000fe20000000f00 */
[----:B------:R-:W-:Y:S01]  /*ee50*/  MUFU.EX2 R120, R120 ;  /* 0x0000007800787308 */ /* 0x000fe20000000800 */
[----:B------:R-:W-:Y:S01]  /*ee60*/  MOV R199, R222 ;  /* 0x000000de00c77202 */ /* 0x000fe20000000f00 */
[----:B------:R1:W5:Y:S01]  /*ee70*/  LDL.LU R223, [R1+0xec] ;  /* 0x0000ec0001df7983 */ /* 0x0003620000300800 */
[----:B------:R-:W-:Y:S01]  /*ee80*/  MOV R153, R154 ;  /* 0x0000009a00997202 */ /* 0x000fe20000000f00 */
[----:B------:R-:W-:-:S02]  /*ee90*/  IMAD.MOV.U32 R154, RZ, RZ, R147 ;  /* 0x000000ffff9a7224 */ /* 0x000fc400078e0093 */
[--C-:B------:R-:W-:Y:S02]  /*eea0*/  FFMA.FTZ R147, R221, c[0x0][0x23c], -R4.reuse ;  /* 0x00008f00dd937a23 */ /* 0x100fe40000010804 */
[----:B------:R2:W-:Y:S01]  /*eeb0*/  MUFU.EX2 R10, R8 ;  /* 0x00000008000a7308 */ /* 0x0005e20000000800 */
[--C-:B------:R-:W-:Y:S02]  /*eec0*/  FFMA.FTZ R167, R167, c[0x0][0x23c], -R4.reuse ;  /* 0x00008f00a7a77a23 */ /* 0x100fe40000010804 */
[----:B------:R-:W-:Y:S02]  /*eed0*/  FFMA.FTZ R166, R166, c[0x0][0x23c], -R4 ;  /* 0x00008f00a6a67a23 */ /* 0x000fe40000010804 */
[--C-:B------:R-:W-:Y:S02]  /*eee0*/  FFMA.FTZ R130, R127, c[0x0][0x23c], -R0.reuse ;  /* 0x00008f007f827a23 */ /* 0x100fe40000010800 */
[--C-:B------:R-:W-:Y:S02]  /*eef0*/  FFMA.FTZ R129, R125, c[0x0][0x23c], -R0.reuse ;  /* 0x00008f007d817a23 */ /* 0x100fe40000010800 */
[----:B------:R-:W-:-:S02]  /*ef00*/  FFMA.FTZ R128, R111, c[0x0][0x23c], -R0 ;  /* 0x00008f006f807a23 */ /* 0x000fc40000010800 */
[--C-:B------:R-:W-:Y:S02]  /*ef10*/  FFMA.FTZ R138, R110, c[0x0][0x23c], -R0.reuse ;  /* 0x00008f006e8a7a23 */ /* 0x100fe40000010800 */
[----:B------:R-:W-:Y:S01]  /*ef20*/  FFMA.FTZ R139, R103, c[0x0][0x23c], -R0 ;  /* 0x00008f00678b7a23 */ /* 0x000fe20000010800 */
[----:B------:R-:W-:Y:S01]  /*ef30*/  MUFU.EX2 R183, R6 ;  /* 0x0000000600b77308 */ /* 0x000fe20000000800 */
[--C-:B------:R-:W-:Y:S02]  /*ef40*/  FFMA.FTZ R165, R160, c[0x0][0x23c], -R4.reuse ;  /* 0x00008f00a0a57a23 */ /* 0x100fe40000010804 */
[----:B------:R-:W-:Y:S01]  /*ef50*/  FFMA.FTZ R30, R232, c[0x0][0x23c], -R5 ;  /* 0x00008f00e81e7a23 */ /* 0x000fe20000010805 */
[----:B------:R-:W-:Y:S01]  /*ef60*/  MOV R87, R175 ;  /* 0x000000af00577202 */ /* 0x000fe20000000f00 */
[--C-:B------:R-:W-:Y:S01]  /*ef70*/  FFMA.FTZ R164, R161, c[0x0][0x23c], -R4.reuse ;  /* 0x00008f00a1a47a23 */ /* 0x100fe20000010804 */
[----:B------:R1:W5:Y:S01]  /*ef80*/  LDL.LU R222, [R1+0xe8] ;  /* 0x0000e80001de7983 */ /* 0x0003620000300800 */
[----:B------:R-:W-:-:S02]  /*ef90*/  FFMA.FTZ R178, R162, c[0x0][0x23c], -R4 ;  /* 0x00008f00a2b27a23 */ /* 0x000fc40000010804 */
[--C-:B------:R-:W-:Y:S02]  /*efa0*/  FFMA.FTZ R179, R163, c[0x0][0x23c], -R4.reuse ;  /* 0x00008f00a3b37a23 */ /* 0x100fe40000010804 */
[--C-:B------:R-:W-:Y:S02]  /*efb0*/  FFMA.FTZ R180, R153, c[0x0][0x23c], -R4.reuse ;  /* 0x00008f0099b47a23 */ /* 0x100fe40000010804 */
[--C-:B------:R-:W-:Y:S02]  /*efc0*/  FFMA.FTZ R181, R154, c[0x0][0x23c], -R4.reuse ;  /* 0x00008f009ab57a23 */ /* 0x100fe40000010804 */
[--C-:B------:R-:W-:Y:S02]  /*efd0*/  FFMA.FTZ R195, R199, c[0x0][0x23c], -R4.reuse ;  /* 0x00008f00c7c37a23 */ /* 0x100fe40000010804 */
[----:B--2---:R-:W-:Y:S02]  /*efe0*/  FFMA.FTZ R8, R252, c[0x0][0x23c], -R4 ;  /* 0x00008f00fc087a23 */ /* 0x004fe40000010804 */
[----:B------:R-:W-:-:S02]  /*eff0*/  FFMA.FTZ R160, R137, c[0x0][0x23c], -R2 ;  /* 0x00008f0089a07a23 */ /* 0x000fc40000010802 */
[----:B------:R-:W-:Y:S01]  /*f000*/  FFMA.FTZ R127, R210, c[0x0][0x23c], -R5 ;  /* 0x00008f00d27f7a23 */ /* 0x000fe20000010805 */
[----:B----4-:R-:W-:Y:S01]  /*f010*/  MOV R232, R11 ;  /* 0x0000000b00e87202 */ /* 0x010fe20000000f00 */
        /* <DEDUP_REMOVED lines=10> */
[----:B------:R-:W-:Y:S01]  /*f0c0*/  FFMA.FTZ R252, R236, c[0x0][0x23c], -R2 ;  /* 0x00008f00ecfc7a23 */ /* 0x000fe20000010802 */
[----:B------:R-:W-:Y:S01]  /*f0d0*/  MOV R110, R168 ;  /* 0x000000a8006e7202 */ /* 0x000fe20000000f00 */
[--C-:B------:R-:W-:Y:S01]  /*f0e0*/  FFMA.FTZ R2, R131, c[0x0][0x23c], -R0.reuse ;  /* 0x00008f0083027a23 */ /* 0x100fe20000010800 */
[----:B------:R1:W5:Y:S01]  /*f0f0*/  LDL.LU R221, [R1+0xe4] ;  /* 0x0000e40001dd7983 */ /* 0x0003620000300800 */
[----:B------:R-:W-:-:S02]  /*f100*/  FFMA.FTZ R137, R108, c[0x0][0x23c], -R0 ;  /* 0x00008f006c897a23 */ /* 0x000fc40000010800 */
[--C-:B------:R-:W-:Y:S01]  /*f110*/  FFMA.FTZ R140, R101, c[0x0][0x23c], -R0.reuse ;  /* 0x00008f00658c7a23 */ /* 0x100fe20000010800 */
[----:B------:R3:W4:Y:S01]  /*f120*/  MUFU.EX2 R7, R3 ;  /* 0x0000000300077308 */ /* 0x0007220000000800 */
[--C-:B------:R-:W-:Y:S02]  /*f130*/  FFMA.FTZ R154, R95, c[0x0][0x23c], -R0.reuse ;  /* 0x00008f005f9a7a23 */ /* 0x100fe40000010800 */
[--C-:B------:R-:W-:Y:S02]  /*f140*/  FFMA.FTZ R159, R84, c[0x0][0x23c], -R0.reuse ;  /* 0x00008f00549f7a23 */ /* 0x100fe40000010800 */
[----:B------:R-:W-:Y:S01]  /*f150*/  FFMA.FTZ R190, R22, c[0x0][0x23c], -R0 ;  /* 0x00008f0016be7a23 */ /* 0x000fe20000010800 */
[----:B------:R-:W-:Y:S01]  /*f160*/  MOV R101, R12 ;  /* 0x0000000c00657202 */ /* 0x000fe20000000f00 */
[----:B------:R-:W-:Y:S02]  /*f170*/  IMAD.MOV.U32 R153, RZ, RZ, R72 ;  /* 0x000000ffff997224 */ /* 0x000fe400078e0048 */
[--C-:B--2---:R-:W-:Y:S01]  /*f180*/  FFMA.FTZ R4, R204, c[0x0][0x23c], -R0.reuse ;  /* 0x00008f00cc047a23 */ /* 0x104fe20000010800 */
[----:B------:R2:W-:Y:S01]  /*f190*/  MUFU.EX2 R219, R2 ;  /* 0x0000000200db7308 */ /* 0x0005e20000000800 */
[----:B------:R-:W-:Y:S01]  /*f1a0*/  FFMA.FTZ R136, R207, c[0x0][0x23c], -R5 ;  /* 0x00008f00cf887a23 */ /* 0x000fe20000010805 */
[----:B------:R-:W-:Y:S01]  /*f1b0*/  LDSM.16.MT88.4 R20, [R216+0x8800] ;  /* 0x00880000d814783b */ /* 0x000fe20000004200 */
[----:B---3--:R-:W-:-:S02]  /*f1c0*/  FFMA.FTZ R3, R132, c[0x0][0x23c], -R0 ;  /* 0x00008f0084037a23 */ /* 0x008fc40000010800 */
[----:B------:R-:W-:Y:S02]  /*f1d0*/  FFMA.FTZ R0, R240, c[0x0][0x23c], -R5 ;  /* 0x00008f00f0007a23 */ /* 0x000fe40000010805 */
[----:B------:R-:W-:Y:S02]  /*f1e0*/  IMAD.MOV.U32 R240, RZ, RZ, R13 ;  /* 0x000000fffff07224 */ /* 0x000fe400078e000d */
[----:B------:R-:W3:Y:S01]  /*f1f0*/  LDSM.16.MT88.4 R12, [R213+0x8800] ;  /* 0x00880000d50c783b */ /* 0x000ee20000004200 */
[----:B------:R1:W1:Y:S01]  /*f200*/  MUFU.EX2 R72, R4 ;  /* 0x0000000400487308 */ /* 0x0002620000000800 */
[----:B--2---:R-:W-:Y:S01]  /*f210*/  FFMA.FTZ R2, R233, c[0x0][0x23c], -R5 ;  /* 0x00008f00e9027a23 */ /* 0x004fe20000010805 */
[----:B------:R-:W-:-:S06]  /*f220*/  MOV R233, R218 ;  /* 0x000000da00e97202 */ /* 0x000fcc0000000f00 */
[----:B------:R2:W2:Y:S01]  /*f230*/  MUFU.EX2 R250, R3 ;  /* 0x0000000300fa7308 */ /* 0x0004a20000000800 */
[----:B-1----:R-:W-:-:S07]  /*f240*/  FFMA.FTZ R4, R238, c[0x0][0x23c], -R5 ;  /* 0x00008f00ee047a23 */ /* 0x002fce0000010805 */
[----:B------:R1:W-:Y:S01]  /*f250*/  MUFU.EX2 R182, R0 ;  /* 0x0000000000b67308 */ /* 0x0003e20000000800 */
[----:B--2---:R-:W-:-:S07]  /*f260*/  FFMA.FTZ R3, R235, c[0x0][0x23c], -R5 ;  /* 0x00008f00eb037a23 */ /* 0x004fce0000010805 */
[----:B------:R2:W-:Y:S08]  /*f270*/  MUFU.EX2 R205, R4 ;  /* 0x0000000400cd7308 */ /* 0x0005f00000000800 */
[----:B------:R-:W-:Y:S08]  /*f280*/  MUFU.EX2 R204, R3 ;  /* 0x0000000300cc7308 */ /* 0x000ff00000000800 */
[----:B------:R-:W2:Y:S01]  /*f290*/  MUFU.EX2 R218, R2 ;  /* 0x0000000200da7308 */ /* 0x000ea20000000800 */
[----:B----4-:R-:W-:Y:S01]  /*f2a0*/  IMAD.MOV.U32 R210, RZ, RZ, R7 ;  /* 0x000000ffffd27224 */ /* 0x010fe200078e0007 */
[----:B------:R-:W-:Y:S01]  /*f2b0*/  MOV R207, R10 ;  /* 0x0000000a00cf7202 */ /* 0x000fe20000000f00 */
[----:B------:R-:W-:Y:S01]  /*f2c0*/  IMAD.MOV.U32 R103, RZ, RZ, R173 ;  /* 0x000000ffff677224 */ /* 0x000fe200078e00ad */
[----:B------:R-:W-:Y:S01]  /*f2d0*/  MOV R108, R169 ;  /* 0x000000a9006c7202 */ /* 0x000fe20000000f00 */
[----:B------:R-:W-:Y:S01]  /*f2e0*/  IMAD.MOV.U32 R235, RZ, RZ, R191 ;  /* 0x000000ffffeb7224 */ /* 0x000fe200078e00bf */
[----:B------:R-:W-:Y:S01]  /*f2f0*/  MOV R84, R153 ;  /* 0x0000009900547202 */ /* 0x000fe20000000f00 */
[--C-:B------:R-:W-:Y:S01]  /*f300*/  FFMA.FTZ R24, R237, c[0x0][0x23c], -R5.reuse ;  /* 0x00008f00ed187a23 */ /* 0x100fe20000010805 */
[----:B------:R-:W-:Y:S01]  /*f310*/  MOV R78, R156 ;  /* 0x0000009c004e7202 */ /* 0x000fe20000000f00 */
[--C-:B-1----:R-:W-:Y:S01]  /*f320*/  FFMA.FTZ R0, R234, c[0x0][0x23c], -R5.reuse ;  /* 0x00008f00ea007a23 */ /* 0x102fe20000010805 */
[----:B------:R-:W-:Y:S01]  /*f330*/  MOV R238, R158 ;  /* 0x0000009e00ee7202 */ /* 0x000fe20000000f00 */
[--C-:B------:R-:W-:Y:S01]  /*f340*/  FFMA.FTZ R125, R211, c[0x0][0x23c], -R5.reuse ;  /* 0x00008f00d37d7a23 */ /* 0x100fe20000010805 */
[----:B------:R-:W-:Y:S01]  /*f350*/  F2FP.BF16.PACK_AB R10, R232, R186 ;  /* 0x000000bae80a723e */ /* 0x000fe200000010ff */
[--C-:B------:R-:W-:Y:S01]  /*f360*/  FFMA.FTZ R131, R209, c[0x0][0x23c], -R5.reuse ;  /* 0x00008f00d1837a23 */ /* 0x100fe20000010805 */
[----:B------:R-:W-:Y:S01]  /*f370*/  F2FP.BF16.PACK_AB R11, R210, R184 ;  /* 0x000000b8d20b723e */ /* 0x000fe200000010ff */
[----:B------:R-:W-:Y:S01]  /*f380*/  FFMA.FTZ R132, R208, c[0x0][0x23c], -R5 ;  /* 0x00008f00d0847a23 */ /* 0x000fe20000010805 */
[----:B--2---:R-:W-:Y:S01]  /*f390*/  F2FP.BF16.PACK_AB R4, R72, R183 ;  /* 0x000000b74804723e */ /* 0x004fe200000010ff */
[----:B------:R-:W-:Y:S01]  /*f3a0*/  IMAD.MOV.U32 R236, RZ, RZ, R9 ;  /* 0x000000ffffec7224 */ /* 0x000fe200078e0009 */
[----:B------:R-:W-:Y:S01]  /*f3b0*/  F2FP.BF16.PACK_AB R9, R101, R199 ;  /* 0x000000c76509723e */ /* 0x000fe200000010ff */
[----:B------:R-:W-:Y:S01]  /*f3c0*/  IMAD.MOV.U32 R241, RZ, RZ, R8 ;  /* 0x000000fffff17224 */ /* 0x000fe200078e0008 */
[----:B------:R-:W-:Y:S01]  /*f3d0*/  F2FP.BF16.PACK_AB R8, R240, R207 ;  /* 0x000000cff008723e */ /* 0x000fe200000010ff */
[--C-:B------:R-:W-:Y:S01]  /*f3e0*/  FFMA.FTZ R153, R109, c[0x0][0x23c], -R5.reuse ;  /* 0x00008f006d997a23 */ /* 0x100fe20000010805 */
[----:B------:R-:W-:Y:S01]  /*f3f0*/  F2FP.BF16.PACK_AB R6, R219, R250 ;  /* 0x000000fadb06723e */ /* 0x000fe200000010ff */
[--C-:B------:R-:W-:Y:S01]  /*f400*/  FFMA.FTZ R156, R102, c[0x0][0x23c], -R5.reuse ;  /* 0x00008f00669c7a23 */ /* 0x100fe20000010805 */
[----:B------:R-:W-:Y:S01]  /*f410*/  F2FP.BF16.PACK_AB R7, R218, R204 ;  /* 0x000000ccda07723e */ /* 0x000fe200000010ff */
[----:B------:R-:W-:-:S02]  /*f420*/  FFMA.FTZ R158, R100, c[0x0][0x23c], -R5 ;  /* 0x00008f00649e7a23 */ /* 0x000fc40000010805 */
[--C-:B------:R-:W-:Y:S02]  /*f430*/  FFMA.FTZ R168, R94, c[0x0][0x23c], -R5.reuse ;  /* 0x00008f005ea87a23 */ /* 0x100fe40000010805 */
[--C-:B------:R-:W-:Y:S02]  /*f440*/  FFMA.FTZ R169, R92, c[0x0][0x23c], -R5.reuse ;  /* 0x00008f005ca97a23 */ /* 0x100fe40000010805 */
[--C-:B------:R-:W-:Y:S02]  /*f450*/  FFMA.FTZ R173, R85, c[0x0][0x23c], -R5.reuse ;  /* 0x00008f0055ad7a23 */ /* 0x100fe40000010805 */
[--C-:B------:R-:W-:Y:S02]  /*f460*/  FFMA.FTZ R175, R86, c[0x0][0x23c], -R5.reuse ;  /* 0x00008f0056af7a23 */ /* 0x100fe40000010805 */
[--C-:B------:R-:W-:Y:S02]  /*f470*/  FFMA.FTZ R187, R77, c[0x0][0x23c], -R5.reuse ;  /* 0x00008f004dbb7a23 */ /* 0x100fe40000010805 */
[----:B------:R-:W-:Y:S01]  /*f480*/  FFMA.FTZ R191, R76, c[0x0][0x23c], -R5 ;  /* 0x00008f004cbf7a23 */ /* 0x000fe20000010805 */
[----:B------:R-:W-:Y:S01]  /*f490*/  F2FP.BF16.PACK_AB R5, R205, R182 ;  /* 0x000000b6cd05723e */ /* 0x000fe200000010ff */
[-C--:B---3--:R-:W-:Y:S08]  /*f4a0*/  HMMA.16816.F32.BF16 R112, R8, R12.reuse, R112 ;  /* 0x0000000c0870723c */ /* 0x088ff00000041870 */
        /* <DEDUP_REMOVED lines=9> */
[----:B------:R-:W-:Y:S06]  /*f540*/  MUFU.EX2 R208, R25 ;  /* 0x0000001900d07308 */ /* 0x000fec0000000800 */
[C---:B------:R-:W-:Y:S02]  /*f550*/  HMMA.16816.F32.BF16 R40, R4.reuse, R16, R40 ;  /* 0x000000100428723c */ /* 0x040fe40000041828 */
[----:B------:R-:W-:Y:S06]  /*f560*/  MUFU.EX2 R209, R29 ;  /* 0x0000001d00d17308 */ /* 0x000fec0000000800 */
[C---:B------:R-:W-:Y:S02]  /*f570*/  HMMA.16816.F32.BF16 R36, R4.reuse, R18, R36 ;  /* 0x000000120424723c */ /* 0x040fe40000041824 */
[----:B------:R-:W-:Y:S06]  /*f580*/  MUFU.EX2 R211, R26 ;  /* 0x0000001a00d37308 */ /* 0x000fec0000000800 */
[C---:B-1----:R-:W-:Y:S02]  /*f590*/  HMMA.16816.F32.BF16 R60, R4.reuse, R12, R60 ;  /* 0x0000000c043c723c */ /* 0x042fe4000004183c */
[----:B------:R-:W-:Y:S06]  /*f5a0*/  MUFU.EX2 R25, R0 ;  /* 0x0000000000197308 */ /* 0x000fec0000000800 */
[----:B------:R-:W-:Y:S02]  /*f5b0*/  HMMA.16816.F32.BF16 R32, R4, R14, R32 ;  /* 0x0000000e0420723c */ /* 0x000fe40000041820 */
[----:B------:R-:W1:Y:S06]  /*f5c0*/  MUFU.EX2 R4, R27 ;  /* 0x0000001b00047308 */ /* 0x000e6c0000000800 */
[C---:B------:R-:W-:Y:S07]  /*f5d0*/  HMMA.16816.F32.BF16 R92, R8.reuse, R12, R68 ;  /* 0x0000000c085c723c */ /* 0x040fee0000041844 */
[----:B------:R-:W-:Y:S01]  /*f5e0*/  MOV R68, R78 ;  /* 0x0000004e00447202 */ /* 0x000fe20000000f00 */
[----:B------:R-:W-:Y:S01]  /*f5f0*/  HMMA.16816.F32.BF16 R96, R8, R16, R96 ;  /* 0x000000100860723c */ /* 0x000fe20000041860 */
[----:B------:R-:W-:-:S02]  /*f600*/  IMAD.MOV.U32 R70, RZ, RZ, R235 ;  /* 0x000000ffff467224 */ /* 0x000fc400078e00eb */
[----:B------:R-:W3:Y:S05]  /*f610*/  MUFU.EX2 R235, R28 ;  /* 0x0000001c00eb7308 */ /* 0x000eea0000000800 */
[C---:B------:R-:W-:Y:S01]  /*f620*/  HMMA.16816.F32.BF16 R76, R8.reuse, R14, R64 ;  /* 0x0000000e084c723c */ /* 0x040fe20000041840 */
[----:B------:R-:W-:Y:S01]  /*f630*/  IMAD.MOV.U32 R234, RZ, RZ, R108 ;  /* 0x000000ffffea7224 */ /* 0x000fe200078e006c */
[----:B------:R-:W-:Y:S01]  /*f640*/  MOV R237, R110 ;  /* 0x0000006e00ed7202 */ /* 0x000fe20000000f00 */
[----:B------:R-:W-:Y:S04]  /*f650*/  LDSM.16.MT88.4 R12, [R214+0x9000] ;  /* 0x00900000d60c783b */ /* 0x000fe80000004200 */
[----:B------:R-:W-:Y:S01]  /*f660*/  MOV R67, R220 ;  /* 0x000000dc00437202 */ /* 0x000fe20000000f00 */
[----:B------:R-:W-:Y:S01]  /*f670*/  HMMA.16816.F32.BF16 R104, R8, R18, R104 ;  /* 0x000000120868723c */ /* 0x000fe20000041868 */
[----:B------:R1:W4:Y:S01]  /*f680*/  MUFU.EX2 R220, R24 ;  /* 0x0000001800dc7308 */ /* 0x0003220000000800 */
[----:B------:R-:W2:Y:S07]  /*f690*/  LDSM.16.MT88.4 R16, [R216+0x9000] ;  /* 0x00900000d810783b */ /* 0x000eae0000004200 */
[----:B------:R-:W4:Y:S01]  /*f6a0*/  MUFU.EX2 R8, R30 ;  /* 0x0000001e00087308 */ /* 0x000f220000000800 */
[----:B-1----:R-:W-:-:S02]  /*f6b0*/  MOV R24, R4 ;  /* 0x0000000400187202 */ /* 0x002fc40000000f00 */
[----:B---3--:R-:W-:Y:S02]  /*f6c0*/  F2FP.BF16.PACK_AB R4, R235, R209 ;  /* 0x000000d1eb04723e */ /* 0x008fe400000010ff */
[----:B----4-:R-:W-:Y:S02]  /*f6d0*/  F2FP.BF16.PACK_AB R5, R220, R208 ;  /* 0x000000d0dc05723e */ /* 0x010fe400000010ff */
[----:B------:R-:W-:Y:S02]  /*f6e0*/  F2FP.BF16.PACK_AB R6, R211, R24 ;  /* 0x00000018d306723e */ /* 0x000fe400000010ff */
[----:B------:R-:W-:Y:S02]  /*f6f0*/  F2FP.BF16.PACK_AB R7, R8, R25 ;  /* 0x000000190807723e */ /* 0x000fe400000010ff */
[----:B------:R-:W-:-:S05]  /*f700*/  MOV R239, R111 ;  /* 0x0000006f00ef7202 */ /* 0x000fca0000000f00 */
[----:B--2---:R-:W-:Y:S07]  /*f710*/  HMMA.16816.F32.BF16 R108, R4, R20, R56 ;  /* 0x00000014046c723c */ /* 0x004fee0000041838 */
[----:B------:R-:W-:Y:S02]  /*f720*/  MOV R57, R8 ;  /* 0x0000000800397202 */ /* 0x000fe40000000f00 */
[----:B------:R-:W1:Y:S01]  /*f730*/  LDSM.16.MT88.4 R8, [R215+0x9000] ;  /* 0x00900000d708783b */ /* 0x000e620000004200 */
        /* <DEDUP_REMOVED lines=9> */
[----:B------:R-:W-:Y:S01]  /*f7d0*/  MUFU.EX2 R186, R122 ;  /* 0x0000007a00ba7308 */ /* 0x000fe20000000800 */
[----:B------:R-:W-:Y:S01]  /*f7e0*/  MOV R27, R212 ;  /* 0x000000d4001b7202 */ /* 0x000fe20000000f00 */
[----:B------:R-:W-:Y:S01]  /*f7f0*/  IMAD.MOV.U32 R66, RZ, RZ, R103 ;  /* 0x000000ffff427224 */ /* 0x000fe200078e0067 */
[----:B------:R-:W-:-:S05]  /*f800*/  MOV R69, R238 ;  /* 0x000000ee00457202 */ /* 0x000fca0000000f00 */
[----:B------:R-:W-:Y:S01]  /*f810*/  MUFU.EX2 R217, R121 ;  /* 0x0000007900d97308 */ /* 0x000fe20000000800 */
[----:B------:R-:W-:Y:S02]  /*f820*/  MOV R65, R101 ;  /* 0x0000006500417202 */ /* 0x000fe40000000f00 */
[----:B------:R-:W-:-:S05]  /*f830*/  MOV R238, R73 ;  /* 0x0000004900ee7202 */ /* 0x000fca0000000f00 */
[----:B------:R-:W-:Y:S01]  /*f840*/  MUFU.EX2 R234, R119 ;  /* 0x0000007700ea7308 */ /* 0x000fe20000000800 */
[----:B------:R-:W-:Y:S01]  /*f850*/  MOV R30, R72 ;  /* 0x00000048001e7202 */ /* 0x000fe20000000f00 */
[C---:B------:R-:W-:Y:S06]  /*f860*/  HMMA.16816.F32.BF16 R100, R4.reuse, R22, R52 ;  /* 0x000000160464723c */ /* 0x040fec0000041834 */
[----:B------:R-:W-:Y:S01]  /*f870*/  MUFU.EX2 R184, R118 ;  /* 0x0000007600b87308 */ /* 0x000fe20000000800 */
[----:B------:R-:W-:Y:S01]  /*f880*/  MOV R52, R66 ;  /* 0x0000004200347202 */ /* 0x000fe20000000f00 */
[----:B------:R-:W-:Y:S06]  /*f890*/  HMMA.16816.F32.BF16 R72, R4, R18, R44 ;  /* 0x000000120448723c */ /* 0x000fec000004182c */
[----:B------:R-:W2:Y:S01]  /*f8a0*/  MUFU.EX2 R212, R117 ;  /* 0x0000007500d47308 */ /* 0x000ea20000000800 */
[----:B------:R-:W-:-:S07]  /*f8b0*/  MOV R46, R67 ;  /* 0x00000043002e7202 */ /* 0x000fce0000000f00 */
[----:B------:R3:W-:Y:S08]  /*f8c0*/  MUFU.EX2 R237, R116 ;  /* 0x0000007400ed7308 */ /* 0x0007f00000000800 */
[----:B------:R-:W4:Y:S01]  /*f8d0*/  MUFU.EX2 R233, R31 ;  /* 0x0000001f00e97308 */ /* 0x000f220000000800 */
[----:B------:R-:W-:Y:S01]  /*f8e0*/  IMAD.MOV.U32 R2, RZ, RZ, R84 ;  /* 0x000000ffff027224 */ /* 0x000fe200078e0054 */
[----:B------:R-:W-:Y:S01]  /*f8f0*/  MOV R3, R87 ;  /* 0x0000005700037202 */ /* 0x000fe20000000f00 */
[----:B------:R-:W-:Y:S01]  /*f900*/  IMAD.MOV.U32 R47, RZ, RZ, R65 ;  /* 0x000000ffff2f7224 */ /* 0x000fe200078e0041 */
[----:B------:R-:W-:Y:S01]  /*f910*/  HMMA.16816.F32.BF16 R84, R4, R16, R48 ;  /* 0x000000100454723c */ /* 0x000fe20000041830 */
[----:B------:R-:W-:Y:S01]  /*f920*/  IMAD.MOV.U32 R0, RZ, RZ, R68 ;  /* 0x000000ffff007224 */ /* 0x000fe200078e0044 */
[----:B------:R-:W-:Y:S01]  /*f930*/  MOV R53, R69 ;  /* 0x0000004500357202 */ /* 0x000fe20000000f00 */
[----:B------:R-:W-:Y:S01]  /*f940*/  IMAD.MOV.U32 R55, RZ, RZ, R71 ;  /* 0x000000ffff377224 */ /* 0x000fe200078e0047 */
[----:B------:R-:W-:-:S04]  /*f950*/  MOV R54, R70 ;  /* 0x0000004600367202 */ /* 0x000fc80000000f00 */
[C---:B------:R-:W-:Y:S08]  /*f960*/  HMMA.16816.F32.BF16 R68, R4.reuse, R12, R40 ;  /* 0x0000000c0444723c */ /* 0x040ff00000041828 */
[C---:B------:R-:W-:Y:S08]  /*f970*/  HMMA.16816.F32.BF16 R64, R4.reuse, R14, R36 ;  /* 0x0000000e0440723c */ /* 0x040ff00000041824 */
[C---:B-1----:R-:W-:Y:S08]  /*f980*/  HMMA.16816.F32.BF16 R60, R4.reuse, R8, R60 ;  /* 0x00000008043c723c */ /* 0x042ff0000004183c */
[----:B------:R-:W-:Y:S07]  /*f990*/  HMMA.16816.F32.BF16 R48, R4, R10, R32 ;  /* 0x0000000a0430723c */ /* 0x000fee0000041820 */
[----:B------:R-:W-:Y:S01]  /*f9a0*/  FADD.FTZ R4, R52, R46 ;  /* 0x0000002e34047221 */ /* 0x000fe20000010000 */
[----:B--2---:R-:W-:-:S02]  /*f9b0*/  F2FP.BF16.PACK_AB R5, R212, R184 ;  /* 0x000000b8d405723e */ /* 0x004fc400000010ff */
[----:B------:R-:W-:Y:S01]  /*f9c0*/  F2FP.BF16.PACK_AB R6, R234, R120 ;  /* 0x00000078ea06723e */ /* 0x000fe200000010ff */
[----:B---3--:R-:W-:Y:S01]  /*f9d0*/  FADD.FTZ R116, R53, R4 ;  /* 0x0000000435747221 */ /* 0x008fe20000010000 */
[----:B------:R-:W-:Y:S02]  /*f9e0*/  F2FP.BF16.PACK_AB R4, R217, R186 ;  /* 0x000000bad904723e */ /* 0x000fe400000010ff */
[----:B----4-:R-:W-:Y:S01]  /*f9f0*/  F2FP.BF16.PACK_AB R7, R233, R237 ;  /* 0x000000ede907723e */ /* 0x010fe200000010ff */
[----:B------:R-:W-:Y:S02]  /*fa00*/  FADD.FTZ R3, R3, R188 ;  /* 0x000000bc03037221 */ /* 0x000fe40000010000 */
[----:B------:R-:W-:Y:S02]  /*fa10*/  FADD.FTZ R2, R2, R124 ;  /* 0x0000007c02027221 */ /* 0x000fe40000010000 */
[----:B------:R-:W-:Y:S02]  /*fa20*/  FADD.FTZ R3, R54, R3 ;  /* 0x0000000336037221 */ /* 0x000fe40000010000 */
[----:B------:R-:W-:-:S02]  /*fa30*/  FADD.FTZ R2, R55, R2 ;  /* 0x0000000237027221 */ /* 0x000fc40000010000 */
[C---:B------:R-:W-:Y:S07]  /*fa40*/  HMMA.16816.F32.BF16 R52, R4.reuse, R22, R148 ;  /* 0x000000160434723c */ /* 0x040fee0000041894 */
[----:B------:R-:W-:Y:S01]  /*fa50*/  MOV R151, R47 ;  /* 0x0000002f00977202 */ /* 0x000fe20000000f00 */
[----:B------:R-:W-:Y:S01]  /*fa60*/  HMMA.16816.F32.BF16 R36, R4, R18, R88 ;  /* 0x000000120424723c */ /* 0x000fe20000041858 */
[----:B------:R-:W-:-:S06]  /*fa70*/  FADD.FTZ R0, R0, R123 ;  /* 0x0000007b00007221 */ /* 0x000fcc0000010000 */
[----:B------:R-:W-:Y:S01]  /*fa80*/  IMAD.MOV.U32 R91, RZ, RZ, R24 ;  /* 0x000000ffff5b7224 */ /* 0x000fe200078e0018 */
[----:B------:R-:W-:Y:S01]  /*fa90*/  HMMA.16816.F32.BF16 R44, R4, R10, R76 ;  /* 0x0000000a042c723c */ /* 0x000fe2000004184c */
[----:B------:R-:W-:-:S06]  /*faa0*/  MOV R90, R25 ;  /* 0x00000019005a7202 */ /* 0x000fcc0000000f00 */
[----:B------:R-:W-:Y:S02]  /*fab0*/  MOV R78, R26 ;  /* 0x0000001a004e7202 */ /* 0x000fe40000000f00 */
[----:B------:R-:W-:Y:S02]  /*fac0*/  MOV R79, R27 ;  /* 0x0000001b004f7202 */ /* 0x000fe40000000f00 */
[----:B------:R-:W1:Y:S01]  /*fad0*/  LDSM.16.MT88.4 R24, [R215+0x9800] ;  /* 0x00980000d718783b */ /* 0x000e620000004200 */
[C---:B------:R-:W-:Y:S01]  /*fae0*/  HMMA.16816.F32.BF16 R40, R4.reuse, R16, R80 ;  /* 0x000000100428723c */ /* 0x040fe20000041850 */
[----:B------:R-:W-:Y:S01]  /*faf0*/  FADD.FTZ R0, R56, R0 ;  /* 0x0000000038007221 */ /* 0x000fe20000010000 */
[----:B------:R-:W-:Y:S01]  /*fb00*/  MOV R119, R57 ;  /* 0x0000003900777202 */ /* 0x000fe20000000f00 */
[----:B------:R-:W-:Y:S01]  /*fb10*/  IMAD.MOV.U32 R117, RZ, RZ, R59 ;  /* 0x000000ffff757224 */ /* 0x000fe200078e003b */
[----:B------:R-:W-:Y:S01]  /*fb20*/  MOV R118, R58 ;  /* 0x0000003a00767202 */ /* 0x000fe20000000f00 */
[----:B------:R2:W-:Y:S01]  /*fb30*/  MUFU.EX2 R149, R130 ;  /* 0x0000008200957308 */ /* 0x0005e20000000800 */
[----:B------:R-:W3:Y:S01]  /*fb40*/  LDSM.16.MT88.4 R16, [R213+0x9800] ;  /* 0x00980000d510783b */ /* 0x000ee20000004200 */
[----:B------:R-:W-:Y:S01]  /*fb50*/  MOV R83, R30 ;  /* 0x0000001e00537202 */ /* 0x000fe20000000f00 */
[C---:B------:R-:W-:Y:S05]  /*fb60*/  HMMA.16816.F32.BF16 R56, R4.reuse, R20, R112 ;  /* 0x000000140438723c */ /* 0x040fea0000041870 */
[----:B------:R4:W-:Y:S03]  /*fb70*/  MUFU.EX2 R80, R129 ;  /* 0x0000008100507308 */ /* 0x0009e60000000800 */
[----:B------:R-:W-:Y:S01]  /*fb80*/  HMMA.16816.F32.BF16 R32, R4, R12, R96 ;  /* 0x0000000c0420723c */ /* 0x000fe20000041860 */
[----:B--2---:R-:W-:-:S07]  /*fb90*/  MOV R130, R28 ;  /* 0x0000001c00827202 */ /* 0x004fce0000000f00 */
[----:B------:R-:W-:Y:S01]  /*fba0*/  HMMA.16816.F32.BF16 R20, R4, R14, R104 ;  /* 0x0000000e0414723c */ /* 0x000fe20000041868 */
[----:B------:R-:W2:Y:S01]  /*fbb0*/  LDSM.16.MT88.4 R12, [R216+0x9800] ;  /* 0x00980000d80c783b */ /* 0x000ea20000004200 */
[----:B----4-:R-:W-:-:S06]  /*fbc0*/  MOV R129, R29 ;  /* 0x0000001d00817202 */ /* 0x010fcc0000000f00 */
[----:B------:R-:W-:Y:S01]  /*fbd0*/  HMMA.16816.F32.BF16 R28, R4, R8, R92 ;  /* 0x00000008041c723c */ /* 0x000fe2000004185c */
[----:B------:R-:W4:Y:S01]  /*fbe0*/  LDSM.16.MT88.4 R8, [R214+0x9800] ;  /* 0x00980000d608783b */ /* 0x000f220000004200 */
[----:B------:R1:W-:Y:S01]  /*fbf0*/  MUFU.EX2 R82, R128 ;  /* 0x0000008000527308 */ /* 0x0003e20000000800 */
[----:B------:R-:W-:-:S07]  /*fc00*/  MOV R89, R237 ;  /* 0x000000ed00597202 */ /* 0x000fce0000000f00 */
[----:B------:R-:W2:Y:S01]  /*fc10*/  MUFU.EX2 R237, R126 ;  /* 0x0000007e00ed7308 */ /* 0x000ea20000000800 */
[----:B-1----:R-:W-:-:S07]  /*fc20*/  IMAD.MOV.U32 R128, RZ, RZ, R239 ;  /* 0x000000ffff807224 */ /* 0x002fce00078e00ef */
[----:B------:R-:W-:Y:S08]  /*fc30*/  MUFU.EX2 R148, R127 ;  /* 0x0000007f00947308 */ /* 0x000ff00000000800 */
[----:B------:R-:W1:Y:S08]  /*fc40*/  MUFU.EX2 R239, R125 ;  /* 0x0000007d00ef7308 */ /* 0x000e700000000800 */
[----:B------:R-:W-:Y:S08]  /*fc50*/  MUFU.EX2 R81, R131 ;  /* 0x0000008300517308 */ /* 0x000ff00000000800 */
[----:B------:R-:W3:Y:S01]  /*fc60*/  MUFU.EX2 R150, R132 ;  /* 0x0000008400967308 */ /* 0x000ee20000000800 */
[----:B--2---:R-:W-:-:S02]  /*fc70*/  F2FP.BF16.PACK_AB R4, R149, R237 ;  /* 0x000000ed9504723e */ /* 0x004fc400000010ff */
[----:B-1----:R-:W-:Y:S02]  /*fc80*/  F2FP.BF16.PACK_AB R5, R148, R239 ;  /* 0x000000ef9405723e */ /* 0x002fe400000010ff */
[----:B------:R-:W-:-:S03]  /*fc90*/  F2FP.BF16.PACK_AB R6, R82, R80 ;  /* 0x000000505206723e */ /* 0x000fc600000010ff */
[----:B------:R-:W1:Y:S01]  /*fca0*/  MUFU.EX2 R76, R145 ;  /* 0x00000091004c7308 */ /* 0x000e620000000800 */
[----:B---3--:R-:W-:-:S07]  /*fcb0*/  F2FP.BF16.PACK_AB R7, R150, R81 ;  /* 0x000000519607723e */ /* 0x008fce00000010ff */
[----:B------:R-:W-:Y:S01]  /*fcc0*/  MUFU.EX2 R152, R152 ;  /* 0x0000009800987308 */ /* 0x000fe20000000800 */
[C---:B------:R-:W-:Y:S07]  /*fcd0*/  HMMA.16816.F32.BF16 R92, R4.reuse, R26, R48 ;  /* 0x0000001a045c723c */ /* 0x040fee0000041830 */
[----:B------:R-:W-:Y:S08]  /*fce0*/  MUFU.EX2 R147, R147 ;  /* 0x0000009300937308 */ /* 0x000ff00000000800 */
[----:B------:R-:W-:Y:S08]  /*fcf0*/  MUFU.EX2 R146, R146 ;  /* 0x0000009200927308 */ /* 0x000ff00000000800 */
[----:B------:R1:W-:Y:S08]  /*fd00*/  MUFU.EX2 R188, R144 ;  /* 0x0000009000bc7308 */ /* 0x0003f00000000800 */
[----:B------:R-:W2:Y:S08]  /*fd10*/  MUFU.EX2 R143, R143 ;  /* 0x0000008f008f7308 */ /* 0x000eb00000000800 */
[----:B------:R-:W-:Y:S08]  /*fd20*/  MUFU.EX2 R48, R142 ;  /* 0x0000008e00307308 */ /* 0x000ff00000000800 */
[----:B------:R-:W3:Y:S01]  /*fd30*/  MUFU.EX2 R145, R141 ;  /* 0x0000008d00917308 */ /* 0x000ee20000000800 */
[----:B------:R-:W-:Y:S01]  /*fd40*/  IMAD.MOV.U32 R88, RZ, RZ, R120 ;  /* 0x000000ffff587224 */ /* 0x000fe200078e0078 */
[----:B------:R-:W-:Y:S01]  /*fd50*/  HMMA.16816.F32.BF16 R124, R4, R16, R108 ;  /* 0x00000010047c723c */ /* 0x000fe2000004186c */
[----:B-1----:R-:W-:-:S07]  /*fd60*/  IMAD.MOV.U32 R144, RZ, RZ, R76 ;  /* 0x000000ffff907224 */ /* 0x002fce00078e004c */
[C---:B------:R-:W-:Y:S08]  /*fd70*/  HMMA.16816.F32.BF16 R120, R4.reuse, R18, R100 ;  /* 0x000000120478723c */ /* 0x040ff00000041864 */
[C---:B------:R-:W-:Y:S08]  /*fd80*/  HMMA.16816.F32.BF16 R112, R4.reuse, R12, R84 ;  /* 0x0000000c0470723c */ /* 0x040ff00000041854 */
[C---:B------:R-:W-:Y:S08]  /*fd90*/  HMMA.16816.F32.BF16 R108, R4.reuse, R14, R72 ;  /* 0x0000000e046c723c */ /* 0x040ff00000041848 */
[C---:B----4-:R-:W-:Y:S08]  /*fda0*/  HMMA.16816.F32.BF16 R104, R4.reuse, R8, R68 ;  /* 0x000000080468723c */ /* 0x050ff00000041844 */
[C---:B------:R-:W-:Y:S08]  /*fdb0*/  HMMA.16816.F32.BF16 R100, R4.reuse, R10, R64 ;  /* 0x0000000a0464723c */ /* 0x040ff00000041840 */
[----:B------:R-:W-:Y:S07]  /*fdc0*/  HMMA.16816.F32.BF16 R96, R4, R24, R60 ;  /* 0x000000180460723c */ /* 0x000fee000004183c */
[----:B------:R-:W-:Y:S01]  /*fdd0*/  FADD.FTZ R4, R78, R116 ;  /* 0x000000744e047221 */ /* 0x000fe20000010000 */
[----:B--2---:R-:W-:-:S02]  /*fde0*/  F2FP.BF16.PACK_AB R5, R143, R188 ;  /* 0x000000bc8f05723e */ /* 0x004fc400000010ff */
[----:B------:R-:W-:Y:S01]  /*fdf0*/  F2FP.BF16.PACK_AB R6, R144, R146 ;  /* 0x000000929006723e */ /* 0x000fe200000010ff */
[----:B------:R-:W-:Y:S01]  /*fe00*/  FADD.FTZ R132, R130, R4 ;  /* 0x0000000482847221 */ /* 0x000fe20000010000 */
[----:B------:R-:W-:Y:S02]  /*fe10*/  F2FP.BF16.PACK_AB R4, R147, R152 ;  /* 0x000000989304723e */ /* 0x000fe400000010ff */
[----:B---3--:R-:W-:Y:S01]  /*fe20*/  F2FP.BF16.PACK_AB R7, R145, R48 ;  /* 0x000000309107723e */ /* 0x008fe200000010ff */
[----:B------:R-:W-:Y:S02]  /*fe30*/  FADD.FTZ R2, R128, R2 ;  /* 0x0000000280027221 */ /* 0x000fe40000010000 */
[----:B------:R-:W-:-:S04]  /*fe40*/  FADD.FTZ R0, R129, R0 ;  /* 0x0000000081007221 */ /* 0x000fc80000010000 */
[C---:B------:R-:W-:Y:S01]  /*fe50*/  HMMA.16816.F32.BF16 R128, R4.reuse, R16, R56 ;  /* 0x000000100480723c */ /* 0x040fe20000041838 */
[----:B------:R-:W1:Y:S01]  /*fe60*/  MUFU.EX2 R16, R206 ;  /* 0x000000ce00107308 */ /* 0x000e620000000800 */
[----:B------:R-:W-:Y:S01]  /*fe70*/  FADD.FTZ R3, R79, R3 ;  /* 0x000000034f037221 */ /* 0x000fe20000010000 */
[----:B------:R-:W-:Y:S01]  /*fe80*/  MOV R77, R89 ;  /* 0x00000059004d7202 */ /* 0x000fe20000000f00 */
[----:B------:R-:W-:Y:S01]  /*fe90*/  IMAD.MOV.U32 R78, RZ, RZ, R90 ;  /* 0x000000ffff4e7224 */ /* 0x000fe200078e005a */
[----:B------:R-:W-:Y:S02]  /*fea0*/  MOV R76, R88 ;  /* 0x00000058004c7202 */ /* 0x000fe40000000f00 */
        /* <DEDUP_REMOVED lines=9> */
[----:B------:R-:W-:Y:S02]  /*ff40*/  MOV R72, R78 ;  /* 0x0000004e00487202 */ /* 0x000fe40000000f00 */
[----:B------:R-:W-:Y:S01]  /*ff50*/  MOV R73, R79 ;  /* 0x0000004f00497202 */ /* 0x000fe20000000f00 */
[----:B------:R-:W-:Y:S01]  /*ff60*/  IMAD.MOV.U32 R151, RZ, RZ, R119 ;  /* 0x000000ffff977224 */ /* 0x000fe200078e0077 */
[----:B------:R-:W-:Y:S01]  /*ff70*/  MOV R68, R117 ;  /* 0x0000007500447202 */ /* 0x000fe20000000f00 */
[C---:B------:R-:W-:Y:S01]  /*ff80*/  HMMA.16816.F32.BF16 R80, R4.reuse, R14, R36 ;  /* 0x0000000e0450723c */ /* 0x040fe20000041824 */
[----:B------:R-:W-:Y:S01]  /*ff90*/  MOV R69, R118 ;  /* 0x0000007600457202 */ /* 0x000fe20000000f00 */
[----:B------:R-:W2:Y:S06]  /*ffa0*/  LDSM.16.MT88.4 R12, [R213+0xa000] ;  /* 0x00a00000d50c783b */ /* 0x000eac0000004200 */
[C---:B------:R-:W-:Y:S01]  /*ffb0*/  HMMA.16816.F32.BF16 R76, R4.reuse, R24, R28 ;  /* 0x00000018044c723c */ /* 0x040fe2000004181c */
[----:B------:R1:W-:Y:S07]  /*ffc0*/  MUFU.EX2 R24, R203 ;  /* 0x000000cb00187308 */ /* 0x0003ee0000000800 */
[C---:B------:R-:W-:Y:S08]  /*ffd0*/  HMMA.16816.F32.BF16 R116, R4.reuse, R18, R52 ;  /* 0x000000120474723c */ /* 0x040ff00000041834 */
[----:B------:R-:W-:Y:S01]  /*ffe0*/  HMMA.16816.F32.BF16 R32, R4, R8, R32 ;  /* 0x000000080420723c */ /* 0x000fe20000041820 */
[----:B-1----:R-:W-:-:S02]  /*fff0*/  MOV R203, R16 ;  /* 0x0000001000cb7202 */ /* 0x002fc40000000f00 */
[----:B------:R-:W-:Y:S05]  /*10000*/  LDSM.16.MT88.4 R16, [R215+0xa000] ;  /* 0x00a00000d710783b */ /* 0x000fea0000004200 */
[C---:B------:R-:W-:Y:S01]  /*10010*/  HMMA.16816.F32.BF16 R84, R4.reuse, R10, R20 ;  /* 0x0000000a0454723c */ /* 0x040fe20000041814 */
[----:B------:R-:W1:Y:S04]  /*10020*/  LDSM.16.MT88.4 R8, [R216+0xa000] ;  /* 0x00a00000d808783b */ /* 0x000e680000004200 */
[----:B------:R-:W3:Y:S01]  /*10030*/  LDSM.16.MT88.4 R20, [R214+0xa000] ;  /* 0x00a00000d614783b */ /* 0x000ee20000004200 */
[----:B------:R-:W4:Y:S08]  /*10040*/  MUFU.EX2 R50, R139 ;  /* 0x0000008b00327308 */ /* 0x000f300000000800 */
[----:B------:R-:W1:Y:S08]  /*10050*/  MUFU.EX2 R51, R137 ;  /* 0x0000008900337308 */ /* 0x000e700000000800 */
[----:B------:R1:W1:Y:S08]  /*10060*/  MUFU.EX2 R49, R140 ;  /* 0x0000008c00317308 */ /* 0x0002700000000800 */
[----:B------:R-:W1:Y:S08]  /*10070*/  MUFU.EX2 R141, R138 ;  /* 0x0000008a008d7308 */ /* 0x000e700000000800 */
[----:B------:R-:W2:Y:S08]  /*10080*/  MUFU.EX2 R136, R136 ;  /* 0x0000008800887308 */ /* 0x000eb00000000800 */
[----:B------:R-:W2:Y:S01]  /*10090*/  MUFU.EX2 R202, R202 ;  /* 0x000000ca00ca7308 */ /* 0x000ea20000000800 */
[----:B----4-:R-:W-:Y:S01]  /*100a0*/  IMAD.MOV.U32 R25, RZ, RZ, R50 ;  /* 0x000000ffff197224 */ /* 0x010fe200078e0032 */
[----:B-1----:R-:W-:Y:S01]  /*100b0*/  MOV R140, R51 ;  /* 0x00000033008c7202 */ /* 0x002fe20000000f00 */
        /* <DEDUP_REMOVED lines=14> */
[----:B------:R-:W-:Y:S01]  /*101a0*/  MUFU.EX2 R237, R166 ;  /* 0x000000a600ed7308 */ /* 0x000fe20000000800 */
[----:B------:R-:W-:-:S02]  /*101b0*/  MOV R148, R236 ;  /* 0x000000ec00947202 */ /* 0x000fc40000000f00 */
[----:B------:R-:W-:Y:S02]  /*101c0*/  MOV R149, R211 ;  /* 0x000000d300957202 */ /* 0x000fe40000000f00 */
[----:B------:R-:W-:Y:S02]  /*101d0*/  F2FP.BF16.PACK_AB R4, R140, R141 ;  /* 0x0000008d8c04723e */ /* 0x000fe400000010ff */
[----:B--2---:R-:W-:Y:S01]  /*101e0*/  F2FP.BF16.PACK_AB R5, R203, R136 ;  /* 0x00000088cb05723e */ /* 0x004fe200000010ff */
[----:B------:R-:W-:Y:S01]  /*101f0*/  MUFU.EX2 R234, R167 ;  /* 0x000000a700ea7308 */ /* 0x000fe20000000800 */
[----:B------:R-:W-:Y:S02]  /*10200*/  F2FP.BF16.PACK_AB R6, R28, R25 ;  /* 0x000000191c06723e */ /* 0x000fe400000010ff */
[----:B------:R-:W-:-:S05]  /*10210*/  F2FP.BF16.PACK_AB R7, R202, R24 ;  /* 0x00000018ca07723e */ /* 0x000fca00000010ff */
[----:B------:R-:W-:Y:S01]  /*10220*/  MUFU.EX2 R239, R165 ;  /* 0x000000a500ef7308 */ /* 0x000fe20000000800 */
[----:B------:R-:W-:-:S07]  /*10230*/  MOV R27, R72 ;  /* 0x00000048001b7202 */ /* 0x000fce0000000f00 */
[----:B------:R-:W-:Y:S01]  /*10240*/  MUFU.EX2 R241, R164 ;  /* 0x000000a400f17308 */ /* 0x000fe20000000800 */
[----:B------:R-:W-:-:S07]  /*10250*/  IMAD.MOV.U32 R26, RZ, RZ, R73 ;  /* 0x000000ffff1a7224 */ /* 0x000fce00078e0049 */
[----:B------:R-:W-:Y:S01]  /*10260*/  MUFU.EX2 R211, R163 ;  /* 0x000000a300d37308 */ /* 0x000fe20000000800 */
[----:B------:R-:W-:-:S07]  /*10270*/  MOV R37, R74 ;  /* 0x0000004a00257202 */ /* 0x000fce0000000f00 */
[----:B------:R-:W1:Y:S01]  /*10280*/  MUFU.EX2 R233, R162 ;  /* 0x000000a200e97308 */ /* 0x000e620000000800 */
[----:B------:R-:W-:-:S07]  /*10290*/  MOV R38, R75 ;  /* 0x0000004b00267202 */ /* 0x000fce0000000f00 */
[----:B------:R-:W-:Y:S08]  /*102a0*/  MUFU.EX2 R236, R161 ;  /* 0x000000a100ec7308 */ /* 0x000ff00000000800 */
[----:B------:R-:W2:Y:S01]  /*102b0*/  MUFU.EX2 R238, R160 ;  /* 0x000000a000ee7308 */ /* 0x000ea20000000800 */
[----:B------:R-:W-:Y:S01]  /*102c0*/  FADD.FTZ R3, R199, R3 ;  /* 0x00000003c7037221 */ /* 0x000fe20000010000 */
[----:B------:R-:W-:Y:S01]  /*102d0*/  HMMA.16816.F32.BF16 R72, R4, R12, R124 ;  /* 0x0000000c0448723c */ /* 0x000fe2000004187c */
[----:B------:R-:W-:Y:S01]  /*102e0*/  IMAD.MOV.U32 R139, RZ, RZ, R146 ;  /* 0x000000ffff8b7224 */ /* 0x000fe200078e0092 */
[----:B------:R-:W-:Y:S01]  /*102f0*/  MOV R137, R48 ;  /* 0x0000003000897202 */ /* 0x000fe20000000f00 */
[----:B------:R-:W-:Y:S01]  /*10300*/  IMAD.MOV.U32 R199, RZ, RZ, R66 ;  /* 0x000000ffffc77224 */ /* 0x000fe200078e0042 */
[----:B------:R-:W-:-:S02]  /*10310*/  MOV R138, R65 ;  /* 0x00000041008a7202 */ /* 0x000fc40000000f00 */
[----:B------:R-:W-:Y:S01]  /*10320*/  MOV R146, R67 ;  /* 0x0000004300927202 */ /* 0x000fe20000000f00 */
[----:B------:R-:W-:Y:S01]  /*10330*/  IMAD.MOV.U32 R127, RZ, RZ, R68 ;  /* 0x000000ffff7f7224 */ /* 0x000fe200078e0044 */
[----:B------:R-:W-:Y:S01]  /*10340*/  MOV R36, R69 ;  /* 0x0000004500247202 */ /* 0x000fe20000000f00 */
[----:B------:R-:W-:Y:S01]  /*10350*/  IMAD.MOV.U32 R126, RZ, RZ, R71 ;  /* 0x000000ffff7e7224 */ /* 0x000fe200078e0047 */
[----:B------:R-:W-:Y:S01]  /*10360*/  MOV R125, R70 ;  /* 0x00000046007d7202 */ /* 0x000fe20000000f00 */
        /* <DEDUP_REMOVED lines=14> */
[----:B------:R1:W-:Y:S01]  /*10450*/  MUFU.EX2 R240, R154 ;  /* 0x0000009a00f07308 */ /* 0x0003e20000000800 */
[----:B------:R-:W-:Y:S01]  /*10460*/  FADD.FTZ R2, R126, R2 ;  /* 0x000000027e027221 */ /* 0x000fe20000010000 */
[----:B------:R-:W-:Y:S01]  /*10470*/  MOV R126, R27 ;  /* 0x0000001b007e7202 */ /* 0x000fe20000000f00 */
[----:B------:R-:W-:Y:S02]  /*10480*/  FADD.FTZ R3, R127, R3 ;  /* 0x000000037f037221 */ /* 0x000fe40000010000 */
[----:B------:R-:W-:Y:S01]  /*10490*/  HMMA.16816.F32.BF16 R92, R4, R12, R128 ;  /* 0x0000000c045c723c */ /* 0x000fe20000041880 */
[----:B------:R-:W-:Y:S01]  /*104a0*/  MOV R127, R26 ;  /* 0x0000001a007f7202 */ /* 0x000fe20000000f00 */
[----:B------:R-:W-:Y:S01]  /*104b0*/  IMAD.MOV.U32 R162, RZ, RZ, R28 ;  /* 0x000000ffffa27224 */ /* 0x000fe200078e001c */
[----:B------:R-:W-:-:S02]  /*104c0*/  MOV R124, R25 ;  /* 0x00000019007c7202 */ /* 0x000fc40000000f00 */
[----:B------:R-:W-:Y:S02]  /*104d0*/  MOV R163, R24 ;  /* 0x0000001800a37202 */ /* 0x000fe40000000f00 */
[----:B------:R-:W-:Y:S01]  /*104e0*/  MOV R160, R29 ;  /* 0x0000001d00a07202 */ /* 0x000fe20000000f00 */
[----:B------:R-:W-:Y:S01]  /*104f0*/  HMMA.16816.F32.BF16 R12, R4, R14, R116 ;  /* 0x0000000e040c723c */ /* 0x000fe20000041874 */
[----:B------:R-:W-:Y:S01]  /*10500*/  MOV R164, R31 ;  /* 0x0000001f00a47202 */ /* 0x000fe20000000f00 */
[----:B------:R-:W-:Y:S01]  /*10510*/  LDSM.16.MT88.4 R24, [R216+0xa800] ;  /* 0x00a80000d818783b */ /* 0x000fe20000004200 */
[----:B-1----:R-:W-:-:S03]  /*10520*/  IMAD.MOV.U32 R154, RZ, RZ, R30 ;  /* 0x000000ffff9a7224 */ /* 0x002fc600078e001e */
[----:B------:R-:W-:Y:S02]  /*10530*/  LDSM.16.MT88.4 R28, [R215+0xa800] ;  /* 0x00a80000d71c783b */ /* 0x000fe40000004200 */
[C---:B------:R-:W-:Y:S08]  /*10540*/  HMMA.16816.F32.BF16 R108, R4.reuse, R8, R88 ;  /* 0x00000008046c723c */ /* 0x040ff00000041858 */
[C---:B------:R-:W-:Y:S01]  /*10550*/  HMMA.16816.F32.BF16 R120, R4.reuse, R10, R80 ;  /* 0x0000000a0478723c */ /* 0x040fe20000041850 */
[----:B------:R-:W1:Y:S07]  /*10560*/  LDSM.16.MT88.4 R8, [R213+0xa800] ;  /* 0x00a80000d508783b */ /* 0x000e6e0000004200 */
[----:B------:R-:W-:Y:S01]  /*10570*/  HMMA.16816.F32.BF16 R116, R4, R20, R32 ;  /* 0x000000140474723c */ /* 0x000fe20000041820 */
[----:B------:R-:W2:Y:S01]  /*10580*/  LDSM.16.MT88.4 R32, [R214+0xa800] ;  /* 0x00a80000d620783b */ /* 0x000ea20000004200 */
[----:B------:R-:W-:-:S02]  /*10590*/  MOV R167, R182 ;  /* 0x000000b600a77202 */ /* 0x000fc40000000f00 */
[----:B------:R-:W-:Y:S01]  /*105a0*/  MOV R182, R183 ;  /* 0x000000b700b67202 */ /* 0x000fe20000000f00 */
[----:B------:R-:W-:Y:S01]  /*105b0*/  IMAD.MOV.U32 R183, RZ, RZ, R147 ;  /* 0x000000ffffb77224 */ /* 0x000fe200078e0093 */
        /* <DEDUP_REMOVED lines=8> */
[----:B------:R3:W4:Y:S01]  /*10640*/  MUFU.EX2 R235, R155 ;  /* 0x0000009b00eb7308 */ /* 0x0007220000000800 */
[----:B------:R-:W-:Y:S01]  /*10650*/  MOV R165, R206 ;  /* 0x000000ce00a57202 */ /* 0x000fe20000000f00 */
[----:B------:R-:W-:Y:S01]  /*10660*/  IMAD.MOV.U32 R250, RZ, RZ, R210 ;  /* 0x000000fffffa7224 */ /* 0x000fe200078e00d2 */
[----:B------:R-:W-:Y:S01]  /*10670*/  MOV R151, R207 ;  /* 0x000000cf00977202 */ /* 0x000fe20000000f00 */
[----:B------:R-:W-:-:S04]  /*10680*/  FADD.FTZ R0, R204, R0 ;  /* 0x00000000cc007221 */ /* 0x000fc80000010000 */
[----:B------:R-:W-:Y:S01]  /*10690*/  MUFU.EX2 R210, R159 ;  /* 0x0000009f00d27308 */ /* 0x000fe20000000800 */
[----:B---3--:R-:W-:-:S07]  /*106a0*/  MOV R155, R232 ;  /* 0x000000e8009b7202 */ /* 0x008fce0000000f00 */
[----:B------:R-:W-:Y:S08]  /*106b0*/  MUFU.EX2 R207, R201 ;  /* 0x000000c900cf7308 */ /* 0x000ff00000000800 */
[----:B------:R-:W-:Y:S08]  /*106c0*/  MUFU.EX2 R232, R157 ;  /* 0x0000009d00e87308 */ /* 0x000ff00000000800 */
[----:B------:R-:W3:Y:S08]  /*106d0*/  MUFU.EX2 R206, R153 ;  /* 0x0000009900ce7308 */ /* 0x000ef00000000800 */
[----:B------:R-:W-:Y:S08]  /*106e0*/  MUFU.EX2 R205, R156 ;  /* 0x0000009c00cd7308 */ /* 0x000ff00000000800 */
[----:B------:R-:W1:Y:S01]  /*106f0*/  MUFU.EX2 R204, R158 ;  /* 0x0000009e00cc7308 */ /* 0x000e620000000800 */
[----:B------:R-:W-:Y:S01]  /*10700*/  IMAD.MOV.U32 R125, RZ, RZ, R203 ;  /* 0x000000ffff7d7224 */ /* 0x000fe200078e00cb */
[----:B------:R-:W-:Y:S01]  /*10710*/  MOV R161, R202 ;  /* 0x000000ca00a17202 */ /* 0x000fe20000000f00 */
[C---:B------:R-:W-:Y:S01]  /*10720*/  HMMA.16816.F32.BF16 R112, R4.reuse, R22, R84 ;  /* 0x000000160470723c */ /* 0x040fe20000041854 */
[----:B------:R-:W2:Y:S04]  /*10730*/  LDSM.16.MT88.4 R20, [R213+0xb000] ;  /* 0x00b00000d514783b */ /* 0x000ea80000004200 */
[----:B------:R-:W-:Y:S03]  /*10740*/  MUFU.EX2 R203, R178 ;  /* 0x000000b200cb7308 */ /* 0x000fe60000000800 */
[C---:B------:R-:W-:Y:S05]  /*10750*/  HMMA.16816.F32.BF16 R104, R4.reuse, R16, R76 ;  /* 0x000000100468723c */ /* 0x040fea000004184c */
[----:B------:R-:W-:Y:S03]  /*10760*/  MUFU.EX2 R202, R179 ;  /* 0x000000b300ca7308 */ /* 0x000fe60000000800 */
[----:B------:R-:W-:Y:S01]  /*10770*/  HMMA.16816.F32.BF16 R96, R4, R18, R44 ;  /* 0x000000120460723c */ /* 0x000fe2000004182c */
[----:B------:R-:W2:Y:S04]  /*10780*/  LDSM.16.MT88.4 R16, [R216+0xb000] ;  /* 0x00b00000d810783b */ /* 0x000ea80000004200 */
[----:B------:R-:W-:Y:S02]  /*10790*/  MUFU.EX2 R201, R180 ;  /* 0x000000b400c97308 */ /* 0x000fe40000000800 */
[----:B----4-:R-:W-:-:S02]  /*107a0*/  F2FP.BF16.PACK_AB R4, R235, R240 ;  /* 0x000000f0eb04723e */ /* 0x010fc400000010ff */
[----:B---3--:R-:W-:Y:S02]  /*107b0*/  F2FP.BF16.PACK_AB R5, R206, R207 ;  /* 0x000000cfce05723e */ /* 0x008fe400000010ff */
[----:B------:R-:W-:Y:S02]  /*107c0*/  F2FP.BF16.PACK_AB R6, R210, R232 ;  /* 0x000000e8d206723e */ /* 0x000fe400000010ff */
        /* <DEDUP_REMOVED lines=19> */
[----:B---3--:R-:W-:-:S07]  /*10900*/  F2FP.BF16.PACK_AB R7, R248, R249 ;  /* 0x000000f9f807723e */ /* 0x008fce00000010ff */
[C---:B------:R-:W-:Y:S08]  /*10910*/  HMMA.16816.F32.BF16 R60, R4.reuse, R8, R92 ;  /* 0x00000008043c723c */ /* 0x040ff0000004185c */
[----:B------:R-:W-:Y:S01]  /*10920*/  HMMA.16816.F32.BF16 R56, R4, R10, R12 ;  /* 0x0000000a0438723c */ /* 0x000fe2000004180c */
[----:B------:R-:W1:Y:S04]  /*10930*/  LDSM.16.MT88.4 R12, [R214+0xb000] ;  /* 0x00b00000d60c783b */ /* 0x000e680000004200 */
[----:B------:R-:W2:Y:S01]  /*10940*/  LDSM.16.MT88.4 R8, [R215+0xb000] ;  /* 0x00b00000d708783b */ /* 0x000ea20000004200 */
[----:B------:R-:W-:Y:S01]  /*10950*/  MOV R157, R250 ;  /* 0x000000fa009d7202 */ /* 0x000fe20000000f00 */
[----:B------:R-:W-:Y:S01]  /*10960*/  IMAD.MOV.U32 R155, RZ, RZ, R160 ;  /* 0x000000ffff9b7224 */ /* 0x000fe200078e00a0 */
[----:B------:R-:W-:-:S02]  /*10970*/  MOV R250, R161 ;  /* 0x000000a100fa7202 */ /* 0x000fc40000000f00 */
[----:B------:R-:W-:Y:S01]  /*10980*/  MOV R160, R162 ;  /* 0x000000a200a07202 */ /* 0x000fe20000000f00 */
[----:B------:R-:W-:Y:S01]  /*10990*/  IMAD.MOV.U32 R162, RZ, RZ, R124 ;  /* 0x000000ffffa27224 */ /* 0x000fe200078e007c */
[----:B------:R-:W-:Y:S02]  /*109a0*/  MOV R161, R163 ;  /* 0x000000a300a17202 */ /* 0x000fe40000000f00 */
[----:B------:R-:W-:Y:S02]  /*109b0*/  MOV R163, R125 ;  /* 0x0000007d00a37202 */ /* 0x000fe40000000f00 */
[----:B------:R-:W-:Y:S01]  /*109c0*/  MOV R124, R126 ;  /* 0x0000007e007c7202 */ /* 0x000fe20000000f00 */
[----:B------:R-:W-:Y:S01]  /*109d0*/  IMAD.MOV.U32 R126, RZ, RZ, R37 ;  /* 0x000000ffff7e7224 */ /* 0x000fe200078e0025 */
[----:B------:R-:W-:Y:S01]  /*109e0*/  MOV R125, R127 ;  /* 0x0000007f007d7202 */ /* 0x000fe20000000f00 */
[----:B------:R-:W-:Y:S01]  /*109f0*/  FADD.FTZ R3, R157, R3 ;  /* 0x000000039d037221 */ /* 0x000fe20000010000 */
[----:B------:R-:W-:Y:S01]  /*10a00*/  MOV R157, R124 ;  /* 0x0000007c009d7202 */ /* 0x000fe20000000f00 */
[----:B------:R-:W-:Y:S01]  /*10a10*/  HMMA.16816.F32.BF16 R48, R4, R24, R108 ;  /* 0x000000180430723c */ /* 0x000fe2000004186c */
[----:B------:R-:W-:Y:S01]  /*10a20*/  MOV R153, R126 ;  /* 0x0000007e00997202 */ /* 0x000fe20000000f00 */
[----:B------:R-:W-:Y:S01]  /*10a30*/  IMAD.MOV.U32 R159, RZ, RZ, R125 ;  /* 0x000000ffff9f7224 */ /* 0x000fe200078e007d */
[----:B------:R-:W-:Y:S01]  /*10a40*/  MUFU.EX2 R129, R170 ;  /* 0x000000aa00817308 */ /* 0x000fe20000000800 */
[----:B------:R-:W-:-:S07]  /*10a50*/  MOV R37, R38 ;  /* 0x0000002600257202 */ /* 0x000fce0000000f00 */
[----:B------:R-:W3:Y:S01]  /*10a60*/  MUFU.EX2 R128, R171 ;  /* 0x000000ab00807308 */ /* 0x000ee20000000800 */
[----:B------:R-:W-:-:S07]  /*10a70*/  MOV R38, R220 ;  /* 0x000000dc00267202 */ /* 0x000fce0000000f00 */
[----:B------:R-:W-:Y:S08]  /*10a80*/  MUFU.EX2 R127, R172 ;  /* 0x000000ac007f7308 */ /* 0x000ff00000000800 */
[----:B------:R-:W-:Y:S08]  /*10a90*/  MUFU.EX2 R126, R174 ;  /* 0x000000ae007e7308 */ /* 0x000ff00000000800 */
[----:B------:R-:W-:Y:S08]  /*10aa0*/  MUFU.EX2 R125, R168 ;  /* 0x000000a8007d7308 */ /* 0x000ff00000000800 */
[----:B------:R-:W4:Y:S08]  /*10ab0*/  MUFU.EX2 R124, R169 ;  /* 0x000000a9007c7308 */ /* 0x000f300000000800 */
[----:B------:R-:W-:Y:S08]  /*10ac0*/  MUFU.EX2 R109, R173 ;  /* 0x000000ad006d7308 */ /* 0x000ff00000000800 */
[----:B------:R-:W1:Y:S01]  /*10ad0*/  MUFU.EX2 R108, R175 ;  /* 0x000000af006c7308 */ /* 0x000e620000000800 */
[----:B------:R-:W-:Y:S01]  /*10ae0*/  MOV R156, R37 ;  /* 0x00000025009c7202 */ /* 0x000fe20000000f00 */
[----:B------:R-:W-:Y:S01]  /*10af0*/  IMAD.MOV.U32 R178, RZ, RZ, R39 ;  /* 0x000000ffffb27224 */ /* 0x000fe200078e0027 */
[----:B------:R-:W-:Y:S01]  /*10b00*/  MOV R158, R38 ;  /* 0x00000026009e7202 */ /* 0x000fe20000000f00 */
[C---:B------:R-:W-:Y:S04]  /*10b10*/  HMMA.16816.F32.BF16 R64, R4.reuse, R28, R104 ;  /* 0x0000001c0440723c */ /* 0x040fe80000041868 */
[----:B------:R-:W-:Y:S04]  /*10b20*/  MUFU.EX2 R95, R197 ;  /* 0x000000c5005f7308 */ /* 0x000fe80000000800 */
[----:B------:R-:W-:Y:S04]  /*10b30*/  HMMA.16816.F32.BF16 R44, R4, R26, R120 ;  /* 0x0000001a042c723c */ /* 0x000fe80000041878 */
[----:B------:R-:W-:Y:S01]  /*10b40*/  MUFU.EX2 R94, R198 ;  /* 0x000000c6005e7308 */ /* 0x000fe20000000800 */
[----:B------:R-:W-:-:S07]  /*10b50*/  MOV R179, R217 ;  /* 0x000000d900b37202 */ /* 0x000fce0000000f00 */
[----:B------:R-:W-:Y:S01]  /*10b60*/  MUFU.EX2 R93, R247 ;  /* 0x000000f7005d7308 */ /* 0x000fe20000000800 */
[C---:B------:R-:W-:Y:S07]  /*10b70*/  HMMA.16816.F32.BF16 R36, R4.reuse, R32, R116 ;  /* 0x000000200424723c */ /* 0x040fee0000041874 */
[----:B------:R-:W1:Y:S01]  /*10b80*/  MUFU.EX2 R92, R246 ;  /* 0x000000f6005c7308 */ /* 0x000e620000000800 */
[C---:B------:R-:W-:Y:S07]  /*10b90*/  HMMA.16816.F32.BF16 R32, R4.reuse, R34, R112 ;  /* 0x000000220420723c */ /* 0x040fee0000041870 */
[----:B------:R-:W-:Y:S01]  /*10ba0*/  MUFU.EX2 R43, R245 ;  /* 0x000000f5002b7308 */ /* 0x000fe20000000800 */
[----:B------:R-:W-:Y:S07]  /*10bb0*/  HMMA.16816.F32.BF16 R28, R4, R30, R96 ;  /* 0x0000001e041c723c */ /* 0x000fee0000041860 */
[----:B------:R-:W-:Y:S01]  /*10bc0*/  MUFU.EX2 R42, R244 ;  /* 0x000000f4002a7308 */ /* 0x000fe20000000800 */
[----:B---3--:R-:W-:Y:S01]  /*10bd0*/  F2FP.BF16.PACK_AB R4, R128, R129 ;  /* 0x000000818004723e */ /* 0x008fe200000010ff */
[----:B------:R-:W-:Y:S01]  /*10be0*/  FADD.FTZ R0, R218, R0 ;  /* 0x00000000da007221 */ /* 0x000fe20000010000 */
[----:B----4-:R-:W-:Y:S01]  /*10bf0*/  F2FP.BF16.PACK_AB R5, R124, R125 ;  /* 0x0000007d7c05723e */ /* 0x010fe200000010ff */
[----:B------:R-:W-:Y:S01]  /*10c00*/  FADD.FTZ R2, R219, R2 ;  /* 0x00000002db027221 */ /* 0x000fe20000010000 */
[----:B------:R-:W-:Y:S01]  /*10c10*/  F2FP.BF16.PACK_AB R6, R126, R127 ;  /* 0x0000007f7e06723e */ /* 0x000fe200000010ff */
[----:B------:R-:W-:Y:S01]  /*10c20*/  FADD.FTZ R3, R184, R3 ;  /* 0x00000003b8037221 */ /* 0x000fe20000010000 */
[----:B------:R-:W-:Y:S01]  /*10c30*/  MOV R170, R182 ;  /* 0x000000b600aa7202 */ /* 0x000fe20000000f00 */
[----:B------:R-:W-:Y:S01]  /*10c40*/  MUFU.EX2 R97, R195 ;  /* 0x000000c300617308 */ /* 0x000fe20000000800 */
[----:B-1----:R-:W-:-:S02]  /*10c50*/  F2FP.BF16.PACK_AB R7, R108, R109 ;  /* 0x0000006d6c07723e */ /* 0x002fc400000010ff */
[----:B------:R-:W-:Y:S01]  /*10c60*/  MOV R176, R148 ;  /* 0x0000009400b07202 */ /* 0x000fe20000000f00 */
[----:B------:R-:W-:Y:S01]  /*10c70*/  IMAD.MOV.U32 R177, RZ, RZ, R183 ;  /* 0x000000ffffb17224 */ /* 0x000fe200078e00b7 */
[----:B------:R1:W5:Y:S03]  /*10c80*/  LDL.LU R220, [R1+0xe0] ;  /* 0x0000e00001dc7983 */ /* 0x0003660000300800 */
[----:B------:R-:W3:Y:S01]  /*10c90*/  MUFU.EX2 R96, R196 ;  /* 0x000000c400607308 */ /* 0x000ee20000000800 */
[----:B------:R-:W-:Y:S01]  /*10ca0*/  HMMA.16816.F32.BF16 R100, R4, R20, R100 ;  /* 0x000000140464723c */ /* 0x000fe20000041864 */
[----:B------:R-:W-:Y:S01]  /*10cb0*/  FADD.FTZ R0, R208, R0 ;  /* 0x00000000d0007221 */ /* 0x000fe20000010000 */
[----:B------:R-:W-:Y:S01]  /*10cc0*/  LDSM.16.MT88.4 R180, [R214+0xb800] ;  /* 0x00b80000d6b4783b */ /* 0x000fe20000004200 */
[----:B------:R-:W-:-:S05]  /*10cd0*/  FADD.FTZ R2, R209, R2 ;  /* 0x00000002d1027221 */ /* 0x000fca0000010000 */
[C---:B------:R-:W-:Y:S01]  /*10ce0*/  HMMA.16816.F32.BF16 R88, R4.reuse, R22, R88 ;  /* 0x000000160458723c */ /* 0x040fe20000041858 */
[----:B------:R-:W-:Y:S01]  /*10cf0*/  FADD.FTZ R3, R212, R3 ;  /* 0x00000003d4037221 */ /* 0x000fe20000010000 */
[----:B------:R-:W-:Y:S06]  /*10d00*/  MUFU.EX2 R41, R189 ;  /* 0x000000bd00297308 */ /* 0x000fec0000000800 */
[C---:B------:R-:W-:Y:S01]  /*10d10*/  HMMA.16816.F32.BF16 R84, R4.reuse, R16, R84 ;  /* 0x000000100454723c */ /* 0x040fe20000041854 */
[----:B------:R-:W-:Y:S01]  /*10d20*/  FADD.FTZ R0, R158, R0 ;  /* 0x000000009e007221 */ /* 0x000fe20000010000 */
[----:B------:R-:W-:Y:S06]  /*10d30*/  MUFU.EX2 R25, R185 ;  /* 0x000000b900197308 */ /* 0x000fec0000000800 */
[C---:B------:R-:W-:Y:S01]  /*10d40*/  HMMA.16816.F32.BF16 R80, R4.reuse, R18, R80 ;  /* 0x000000120450723c */ /* 0x040fe20000041850 */
[----:B------:R-:W-:Y:S01]  /*10d50*/  FADD.FTZ R2, R178, R2 ;  /* 0x00000002b2027221 */ /* 0x000fe20000010000 */
[----:B------:R-:W-:Y:S06]  /*10d60*/  MUFU.EX2 R27, R192 ;  /* 0x000000c0001b7308 */ /* 0x000fec0000000800 */
[C---:B------:R-:W-:Y:S08]  /*10d70*/  HMMA.16816.F32.BF16 R76, R4.reuse, R12, R76 ;  /* 0x0000000c044c723c */ /* 0x040ff0000004184c */
[C---:B------:R-:W-:Y:S08]  /*10d80*/  HMMA.16816.F32.BF16 R72, R4.reuse, R14, R72 ;  /* 0x0000000e0448723c */ /* 0x040ff00000041848 */
[C---:B--2---:R-:W-:Y:S08]  /*10d90*/  HMMA.16816.F32.BF16 R68, R4.reuse, R8, R68 ;  /* 0x000000080444723c */ /* 0x044ff00000041844 */
[----:B------:R-:W-:Y:S01]  /*10da0*/  HMMA.16816.F32.BF16 R52, R4, R10, R52 ;  /* 0x0000000a0434723c */ /* 0x000fe20000041834 */
[----:B------:R-:W-:Y:S01]  /*10db0*/  IMAD.MOV.U32 R119, RZ, RZ, R152 ;  /* 0x000000ffff777224 */ /* 0x000fe200078e0098 */
[----:B------:R-:W-:Y:S01]  /*10dc0*/  MUFU.EX2 R26, R193 ;  /* 0x000000c1001a7308 */ /* 0x000fe20000000800 */
[----:B------:R1:W5:Y:S04]  /*10dd0*/  LDL.LU R219, [R1+0xdc] ;  /* 0x0000dc0001db7983 */ /* 0x0003680000300800 */
[----:B------:R-:W-:Y:S01]  /*10de0*/  FADD.FTZ R4, R179, R40 ;  /* 0x00000028b3047221 */ /* 0x000fe20000010000 */
[----:B------:R-:W-:Y:S01]  /*10df0*/  F2FP.BF16.PACK_AB R5, R92, R93 ;  /* 0x0000005d5c05723e */ /* 0x000fe200000010ff */
[----:B------:R-:W-:Y:S01]  /*10e00*/  FADD.FTZ R3, R153, R3 ;  /* 0x0000000399037221 */ /* 0x000fe20000010000 */
[----:B------:R-:W-:Y:S01]  /*10e10*/  F2FP.BF16.PACK_AB R6, R94, R95 ;  /* 0x0000005f5e06723e */ /* 0x000fe200000010ff */
[----:B------:R-:W-:Y:S01]  /*10e20*/  FADD.FTZ R24, R156, R4 ;  /* 0x000000049c187221 */ /* 0x000fe20000010000 */
[----:B---3--:R-:W-:-:S02]  /*10e30*/  F2FP.BF16.PACK_AB R4, R96, R97 ;  /* 0x000000616004723e */ /* 0x008fc400000010ff */
[----:B------:R-:W-:Y:S01]  /*10e40*/  F2FP.BF16.PACK_AB R7, R42, R43 ;  /* 0x0000002b2a07723e */ /* 0x000fe200000010ff */
[----:B------:R-:W-:Y:S01]  /*10e50*/  FADD.FTZ R0, R157, R0 ;  /* 0x000000009d007221 */ /* 0x000fe20000010000 */
[----:B------:R-:W-:Y:S01]  /*10e60*/  MOV R157, R154 ;  /* 0x0000009a009d7202 */ /* 0x000fe20000000f00 */
[----:B------:R-:W-:Y:S01]  /*10e70*/  FADD.FTZ R2, R159, R2 ;  /* 0x000000029f027221 */ /* 0x000fe20000010000 */
[----:B------:R-:W-:Y:S01]  /*10e80*/  MOV R159, R164 ;  /* 0x000000a4009f7202 */ /* 0x000fe20000000f00 */
[----:B------:R-:W-:Y:S01]  /*10e90*/  IMAD.MOV.U32 R153, RZ, RZ, R165 ;  /* 0x000000ffff997224 */ /* 0x000fe200078e00a5 */
[----:B------:R-:W-:Y:S01]  /*10ea0*/  MOV R156, R166 ;  /* 0x000000a6009c7202 */ /* 0x000fe20000000f00 */
[C---:B------:R-:W-:Y:S01]  /*10eb0*/  HMMA.16816.F32.BF16 R60, R4.reuse, R20, R60 ;  /* 0x00000014043c723c */ /* 0x040fe2000004183c */
[----:B------:R-:W-:Y:S01]  /*10ec0*/  MOV R158, R167 ;  /* 0x000000a7009e7202 */ /* 0x000fe20000000f00 */
[----:B------:R-:W-:Y:S01]  /*10ed0*/  IMAD.MOV.U32 R178, RZ, RZ, R151 ;  /* 0x000000ffffb27224 */ /* 0x000fe200078e0097 */
[----:B------:R-:W-:Y:S01]  /*10ee0*/  MOV R179, R150 ;  /* 0x0000009600b37202 */ /* 0x000fe20000000f00 */
[----:B------:R-:W-:Y:S01]  /*10ef0*/  FADD.FTZ R2, R176, R2 ;  /* 0x00000002b0027221 */ /* 0x000fe20000010000 */
[----:B------:R-:W-:Y:S01]  /*10f00*/  MOV R186, R156 ;  /* 0x0000009c00ba7202 */ /* 0x000fe20000000f00 */
[----:B------:R1:W5:Y:S02]  /*10f10*/  LDL.LU R218, [R1+0xd8] ;  /* 0x0000d80001da7983 */ /* 0x0003640000300800 */
[----:B------:R-:W-:Y:S01]  /*10f20*/  HMMA.16816.F32.BF16 R56, R4, R22, R56 ;  /* 0x000000160438723c */ /* 0x000fe20000041838 */
[----:B------:R-:W-:Y:S01]  /*10f30*/  MOV R172, R153 ;  /* 0x0000009900ac7202 */ /* 0x000fe20000000f00 */
[----:B------:R-:W-:Y:S01]  /*10f40*/  IMAD.MOV.U32 R171, RZ, RZ, R159 ;  /* 0x000000ffffab7224 */ /* 0x000fe200078e009f */
[----:B------:R-:W-:-:S05]  /*10f50*/  MOV R184, R158 ;  /* 0x0000009e00b87202 */ /* 0x000fca0000000f00 */
[----:B------:R-:W-:Y:S01]  /*10f60*/  HMMA.16816.F32.BF16 R48, R4, R16, R48 ;  /* 0x000000100430723c */ /* 0x000fe20000041830 */
[----:B------:R-:W-:Y:S01]  /*10f70*/  FADD.FTZ R0, R179, R0 ;  /* 0x00000000b3007221 */ /* 0x000fe20000010000 */
[----:B------:R2:W3:Y:S01]  /*10f80*/  MUFU.EX2 R20, R178 ;  /* 0x000000b200147308 */ /* 0x0004e20000000800 */
[----:B------:R-:W-:-:S05]  /*10f90*/  MOV R176, R160 ;  /* 0x000000a000b07202 */ /* 0x000fca0000000f00 */
[----:B------:R-:W-:Y:S01]  /*10fa0*/  HMMA.16816.F32.BF16 R44, R4, R18, R44 ;  /* 0x00000012042c723c */ /* 0x000fe2000004182c */
[----:B------:R-:W-:Y:S01]  /*10fb0*/  MOV R158, R163 ;  /* 0x000000a3009e7202 */ /* 0x000fe20000000f00 */
[----:B------:R-:W-:-:S06]  /*10fc0*/  IMAD.MOV.U32 R179, RZ, RZ, R161 ;  /* 0x000000ffffb37224 */ /* 0x000fcc00078e00a1 */
[----:B------:R-:W-:Y:S01]  /*10fd0*/  HMMA.16816.F32.BF16 R36, R4, R12, R36 ;  /* 0x0000000c0424723c */ /* 0x000fe20000041824 */
[----:B------:R-:W-:Y:S01]  /*10fe0*/  MOV R156, R140 ;  /* 0x0000008c009c7202 */ /* 0x000fe20000000f00 */
[----:B------:R-:W-:-:S06]  /*10ff0*/  IMAD.MOV.U32 R159, RZ, RZ, R136 ;  /* 0x000000ffff9f7224 */ /* 0x000fcc00078e0088 */
[----:B------:R-:W-:Y:S01]  /*11000*/  HMMA.16816.F32.BF16 R32, R4, R14, R32 ;  /* 0x0000000e0420723c */ /* 0x000fe20000041820 */
[----:B--2---:R-:W-:-:S07]  /*11010*/  MOV R178, R162 ;  /* 0x000000a200b27202 */ /* 0x004fce0000000f00 */
[----:B------:R-:W-:Y:S01]  /*11020*/  HMMA.16816.F32.BF16 R64, R4, R8, R64 ;  /* 0x000000080440723c */ /* 0x000fe20000041840 */
[----:B------:R-:W-:-:S07]  /*11030*/  MOV R160, R137 ;  /* 0x0000008900a07202 */ /* 0x000fce0000000f00 */
[----:B------:R-:W-:Y:S01]  /*11040*/  HMMA.16816.F32.BF16 R28, R4, R10, R28 ;  /* 0x0000000a041c723c */ /* 0x000fe2000004181c */
[----:B------:R-:W-:Y:S01]  /*11050*/  FADD.FTZ R3, R177, R3 ;  /* 0x00000003b1037221 */ /* 0x000fe20000010000 */
[----:B------:R-:W-:Y:S01]  /*11060*/  MOV R161, R138 ;  /* 0x0000008a00a17202 */ /* 0x000fe20000000f00 */
[----:B------:R-:W-:Y:S01]  /*11070*/  MUFU.EX2 R40, R190 ;  /* 0x000000be00287308 */ /* 0x000fe20000000800 */
[----:B------:R-:W-:Y:S01]  /*11080*/  MOV R163, R144 ;  /* 0x0000009000a37202 */ /* 0x000fe20000000f00 */
[----:B------:R-:W-:Y:S02]  /*11090*/  LDSM.16.MT88.4 R164, [R216+0xb800] ;  /* 0x00b80000d8a4783b */ /* 0x000fe40000004200 */
[----:B------:R-:W-:Y:S01]  /*110a0*/  FADD.FTZ R4, R170, R24 ;  /* 0x00000018aa047221 */ /* 0x000fe20000010000 */
[----:B------:R-:W-:Y:S01]  /*110b0*/  MOV R170, R157 ;  /* 0x0000009d00aa7202 */ /* 0x000fe20000000f00 */
[----:B------:R-:W-:Y:S01]  /*110c0*/  LDSM.16.MT88.4 R12, [R215+0xb800] ;  /* 0x00b80000d70c783b */ /* 0x000fe20000004200 */
[----:B------:R-:W-:Y:S01]  /*110d0*/  MOV R157, R139 ;  /* 0x0000008b009d7202 */ /* 0x000fe20000000f00 */
[----:B------:R-:W-:Y:S01]  /*110e0*/  IMAD.MOV.U32 R162, RZ, RZ, R199 ;  /* 0x000000ffffa27224 */ /* 0x000fe200078e00c7 */
[----:B------:R-:W-:-:S02]  /*110f0*/  MOV R175, R186 ;  /* 0x000000ba00af7202 */ /* 0x000fc40000000f00 */
[----:B------:R-:W-:Y:S01]  /*11100*/  MOV R154, R149 ;  /* 0x00000095009a7202 */ /* 0x000fe20000000f00 */
[----:B------:R-:W-:Y:S01]  /*11110*/  MUFU.EX2 R21, R194 ;  /* 0x000000c200157308 */ /* 0x000fe20000000800 */
[----:B------:R-:W-:Y:S01]  /*11120*/  MOV R120, R172 ;  /* 0x000000ac00787202 */ /* 0x000fe20000000f00 */
[----:B------:R-:W-:Y:S01]  /*11130*/  IMAD.MOV.U32 R172, RZ, RZ, R157 ;  /* 0x000000ffffac7224 */ /* 0x000fe200078e009d */
[----:B------:R-:W-:Y:S01]  /*11140*/  MOV R177, R155 ;  /* 0x0000009b00b17202 */ /* 0x000fe20000000f00 */
[----:B------:R-:W-:Y:S01]  /*11150*/  FADD.FTZ R4, R119, R4 ;  /* 0x0000000477047221 */ /* 0x000fe20000010000 */
[----:B------:R-:W-:Y:S01]  /*11160*/  MOV R121, R171 ;  /* 0x000000ab00797202 */ /* 0x000fe20000000f00 */
[----:B------:R1:W5:Y:S01]  /*11170*/  LDL.LU R217, [R1+0xd4] ;  /* 0x0000d40001d97983 */ /* 0x0003620000300800 */
        /* <DEDUP_REMOVED lines=37> */
[----:B------:R-:W2:Y:S01]  /*113d0*/  MUFU.EX2 R16, R243 ;  /* 0x000000f300107308 */ /* 0x000ea20000000800 */
[----:B------:R-:W-:Y:S01]  /*113e0*/  FADD.FTZ R6, R119, R2 ;  /* 0x0000000277067221 */ /* 0x000fe20000010000 */
[----:B------:R-:W4:Y:S01]  /*113f0*/  LDSM.16.MT88.4 R148, [R213+0xb800] ;  /* 0x00b80000d594783b */ /* 0x000f220000004200 */
[----:B------:R-:W-:Y:S01]  /*11400*/  FADD.FTZ R5, R120, R0 ;  /* 0x0000000078057221 */ /* 0x000fe20000010000 */
[----:B------:R-:W-:Y:S01]  /*11410*/  MOV R123, R173 ;  /* 0x000000ad007b7202 */ /* 0x000fe20000000f00 */
        /* <DEDUP_REMOVED lines=36> */
[----:B------:R-:W1:Y:S01]  /*11660*/  MUFU.EX2 R19, R147 ;  /* 0x0000009300137308 */ /* 0x000e620000000800 */
[----:B------:R-:W-:Y:S02]  /*11670*/  FADD.FTZ R0, R125, R0 ;  /* 0x000000007d007221 */ /* 0x000fe40000010000 */
[----:B------:R-:W-:Y:S02]  /*11680*/  FADD.FTZ R5, R96, R5 ;  /* 0x0000000560057221 */ /* 0x000fe40000010000 */
[----:B------:R-:W-:-:S02]  /*11690*/  FADD.FTZ R4, R92, R4 ;  /* 0x000000045c047221 */ /* 0x000fc40000010000 */
[----:B------:R-:W-:Y:S01]  /*116a0*/  FADD.FTZ R2, R128, R2 ;  /* 0x0000000280027221 */ /* 0x000fe20000010000 */
[----:B------:R-:W1:Y:S01]  /*116b0*/  MUFU.EX2 R11, R242 ;  /* 0x000000f2000b7308 */ /* 0x000e620000000800 */
[----:B------:R-:W-:Y:S02]  /*116c0*/  FADD.FTZ R0, R124, R0 ;  /* 0x000000007c007221 */ /* 0x000fe40000010000 */
[----:B------:R-:W-:Y:S02]  /*116d0*/  FADD.FTZ R5, R95, R5 ;  /* 0x000000055f057221 */ /* 0x000fe40000010000 */
[----:B------:R-:W-:-:S03]  /*116e0*/  FADD.FTZ R4, R43, R4 ;  /* 0x000000042b047221 */ /* 0x000fc60000010000 */
[----:B------:R-:W1:Y:S01]  /*116f0*/  MUFU.EX2 R23, R187 ;  /* 0x000000bb00177308 */ /* 0x000e620000000800 */
[----:B------:R-:W-:Y:S02]  /*11700*/  FADD.FTZ R2, R127, R2 ;  /* 0x000000027f027221 */ /* 0x000fe40000010000 */
[----:B------:R-:W-:-:S05]  /*11710*/  FADD.FTZ R0, R109, R0 ;  /* 0x000000006d007221 */ /* 0x000fca0000010000 */
[----:B------:R-:W1:Y:S01]  /*11720*/  MUFU.EX2 R18, R154 ;  /* 0x0000009a00127308 */ /* 0x000e620000000800 */
[----:B------:R-:W-:Y:S02]  /*11730*/  FADD.FTZ R5, R94, R5 ;  /* 0x000000055e057221 */ /* 0x000fe40000010000 */
[----:B------:R-:W-:-:S05]  /*11740*/  FADD.FTZ R4, R42, R4 ;  /* 0x000000042a047221 */ /* 0x000fca0000010000 */
[----:B------:R-:W1:Y:S01]  /*11750*/  MUFU.EX2 R10, R251 ;  /* 0x000000fb000a7308 */ /* 0x000e620000000800 */
[----:B------:R-:W-:Y:S02]  /*11760*/  FADD.FTZ R2, R126, R2 ;  /* 0x000000027e027221 */ /* 0x000fe40000010000 */
[----:B------:R-:W-:-:S05]  /*11770*/  FADD.FTZ R0, R108, R0 ;  /* 0x000000006c007221 */ /* 0x000fca0000010000 */
[----:B------:R-:W1:Y:S01]  /*11780*/  MUFU.EX2 R22, R191 ;  /* 0x000000bf00167308 */ /* 0x000e620000000800 */
[----:B---3--:R-:W-:Y:S02]  /*11790*/  FADD.FTZ R5, R20, R5 ;  /* 0x0000000514057221 */ /* 0x008fe40000010000 */
[----:B--2---:R-:W-:-:S05]  /*117a0*/  FADD.FTZ R4, R16, R4 ;  /* 0x0000000410047221 */ /* 0x004fca0000010000 */
[----:B------:R-:W2:Y:S01]  /*117b0*/  MUFU.EX2 R17, R184 ;  /* 0x000000b800117308 */ /* 0x000ea20000000800 */
[----:B------:R-:W-:-:S07]  /*117c0*/  FADD.FTZ R2, R41, R2 ;  /* 0x0000000229027221 */ /* 0x000fce0000010000 */
[----:B------:R-:W3:Y:S01]  /*117d0*/  MUFU.EX2 R9, R252 ;  /* 0x000000fc00097308 */ /* 0x000ee20000000800 */
[----:B------:R-:W-:Y:S02]  /*117e0*/  FADD.FTZ R0, R25, R0 ;  /* 0x0000000019007221 */ /* 0x000fe40000010000 */
[----:B-1----:R-:W-:Y:S02]  /*117f0*/  FADD.FTZ R5, R19, R5 ;  /* 0x0000000513057221 */ /* 0x002fe40000010000 */
[----:B------:R-:W-:Y:S02]  /*11800*/  FADD.FTZ R4, R11, R4 ;  /* 0x000000040b047221 */ /* 0x000fe40000010000 */
[----:B------:R-:W-:Y:S02]  /*11810*/  FADD.FTZ R2, R40, R2 ;  /* 0x0000000228027221 */ /* 0x000fe40000010000 */
[----:B------:R-:W-:Y:S02]  /*11820*/  FADD.FTZ R0, R23, R0 ;  /* 0x0000000017007221 */ /* 0x000fe40000010000 */
[----:B------:R-:W-:-:S02]  /*11830*/  FADD.FTZ R5, R18, R5 ;  /* 0x0000000512057221 */ /* 0x000fc40000010000 */
[----:B------:R-:W-:Y:S02]  /*11840*/  FADD.FTZ R4, R10, R4 ;  /* 0x000000040a047221 */ /* 0x000fe40000010000 */
[----:B------:R-:W-:Y:S02]  /*11850*/  FADD.FTZ R2, R27, R2 ;  /* 0x000000021b027221 */ /* 0x000fe40000010000 */
[----:B------:R-:W-:Y:S02]  /*11860*/  FADD.FTZ R0, R22, R0 ;  /* 0x0000000016007221 */ /* 0x000fe40000010000 */
[----:B--2---:R-:W-:Y:S02]  /*11870*/  FADD.FTZ R5, R17, R5 ;  /* 0x0000000511057221 */ /* 0x004fe40000010000 */
[----:B---3--:R-:W-:Y:S02]  /*11880*/  FADD.FTZ R4, R9, R4 ;  /* 0x0000000409047221 */ /* 0x008fe40000010000 */
[----:B------:R-:W-:-:S02]  /*11890*/  FADD.FTZ R2, R26, R2 ;  /* 0x000000021a027221 */ /* 0x000fc40000010000 */
[----:B------:R-:W-:Y:S01]  /*118a0*/  FADD.FTZ R0, R21, R0 ;  /* 0x0000000015007221 */ /* 0x000fe20000010000 */
        /* <DEDUP_REMOVED lines=14> */
[----:B----4-:R-:W-:Y:S01]  /*11990*/  HMMA.16816.F32.BF16 R136, R192, R148, R100 ;  /* 0x00000094c088723c */ /* 0x010fe20000041864 */
[----:B------:R-:W-:Y:S01]  /*119a0*/  @UP0 UIADD3 UR8, UR8, -0x3, URZ ;  /* 0xfffffffd08080890 */ /* 0x000fe2000fffe03f */
[----:B------:R-:W-:-:S06]  /*119b0*/  MOV R3, R133 ;  /* 0x0000008500037202 */ /* 0x000fcc0000000f00 */
[----:B------:R-:W-:Y:S01]  /*119c0*/  HMMA.16816.F32.BF16 R144, R192, R150, R88 ;  /* 0x00000096c090723c */ /* 0x000fe20000041858 */
[----:B------:R-:W-:-:S07]  /*119d0*/  @P0 MOV R3, R133 ;  /* 0x0000008500030202 */ /* 0x000fce0000000f00 */
[C---:B------:R-:W-:Y:S08]  /*119e0*/  HMMA.16816.F32.BF16 R152, R192.reuse, R164, R84 ;  /* 0x000000a4c098723c */ /* 0x040ff00000041854 */
[C---:B------:R-:W-:Y:S08]  /*119f0*/  HMMA.16816.F32.BF16 R160, R192.reuse, R166, R80 ;  /* 0x000000a6c0a0723c */ /* 0x040ff00000041850 */
[C---:B------:R-:W-:Y:S08]  /*11a00*/  HMMA.16816.F32.BF16 R168, R192.reuse, R180, R76 ;  /* 0x000000b4c0a8723c */ /* 0x040ff0000004184c */
[----:B------:R-:W-:Y:S08]  /*11a10*/  HMMA.16816.F32.BF16 R176, R192, R182, R72 ;  /* 0x000000b6c0b0723c */ /* 0x000ff00000041848 */
[----:B------:R-:W-:Y:S01]  /*11a20*/  HMMA.16816.F32.BF16 R140, R196, R148, R60 ;  /* 0x00000094c48c723c */ /* 0x000fe2000004183c */
[--C-:B------:R-:W-:Y:S01]  /*11a30*/  IMAD.MOV.U32 R73, RZ, RZ, R135.reuse ;  /* 0x000000ffff497224 */ /* 0x100fe200078e0087 */
[----:B------:R-:W-:Y:S01]  /*11a40*/  MOV R74, R200 ;  /* 0x000000c8004a7202 */ /* 0x000fe20000000f00 */
[----:B------:R-:W-:Y:S01]  /*11a50*/  @P0 IMAD.MOV.U32 R73, RZ, RZ, R135 ;  /* 0x000000ffff490224 */ /* 0x000fe200078e0087 */
[----:B------:R-:W-:-:S04]  /*11a60*/  MOV R72, R134 ;  /* 0x0000008600487202 */ /* 0x000fc80000000f00 */
[----:B------:R-:W-:Y:S01]  /*11a70*/  HMMA.16816.F32.BF16 R156, R196, R164, R48 ;  /* 0x000000a4c49c723c */ /* 0x000fe20000041830 */
[----:B------:R-:W-:Y:S02]  /*11a80*/  @P0 MOV R74, R200 ;  /* 0x000000c8004a0202 */ /* 0x000fe40000000f00 */
[----:B------:R-:W-:-:S05]  /*11a90*/  @P0 MOV R72, R134 ;  /* 0x0000008600480202 */ /* 0x000fca0000000f00 */
        /* <DEDUP_REMOVED lines=9> */
.L_x_70:
[----:B-1----:R-:W-:-:S12]  /*11b30*/  UIADD3 UR8, UR18, -0x1, URZ ;  /* 0xffffffff12087890 */ /* 0x002fd8000fffe03f */
.L_x_72:
[----:B-1----:R-:W-:-:S13]  /*11b40*/  ISETP.LE.AND P0, PT, RZ, UR8, PT ;  /* 0x00000008ff007c0c */ /* 0x002fda000bf03270 */
        /* <DEDUP_REMOVED lines=10> */
[----:B------:R-:W-:-:S02]  /*11bf0*/  USHF.L.U32 UR6, UR6, 0x5, URZ ;  /* 0x0000000506067899 */ /* 0x000fc4000800063f */
[----:B------:R-:W-:Y:S02]  /*11c00*/  USHF.L.U64.HI UR12, UR4, 0x5, UR5 ;  /* 0x00000005040c7899 */ /* 0x000fe40008010205 */
[----:B------:R-:W-:Y:S01]  /*11c10*/  USHF.L.U32 UR13, UR4, 0x5, URZ ;  /* 0x00000005040d7899 */ /* 0x000fe2000800063f */
[----:B--2---:R-:W-:Y:S02]  /*11c20*/  MOV R3, R7 ;  /* 0x0000000700037202 */ /* 0x004fe40000000f00 */
[----:B---3--:R-:W-:-:S05]  /*11c30*/  MOV R2, R4 ;  /* 0x0000000400027202 */ /* 0x008fca0000000f00 */
[----:B------:R1:W-:Y:S01]  /*11c40*/  STL.64 [R1+0x78], R2 ;  /* 0x0000780201007387 */ /* 0x0003e20000100a00 */
[----:B------:R-:W-:Y:S05]  /*11c50*/  BRA `(.L_x_74) ;  /* 0x000002b000007947 */ /* 0x000fea0003800000 */
.L_x_76:
        /* <DEDUP_REMOVED lines=11> */
[----:B--2---:R-:W-:Y:S01]  /*11d10*/  IMAD.U32 R3, RZ, RZ, UR15 ;  /* 0x0000000fff037e24 */ /* 0x004fe2000f8e00ff */
[----:B------:R-:W-:Y:S04]  /*11d20*/  LEA R0, P1, R0, R2, 0x7 ;  /* 0x0000000200007211 */ /* 0x000fe800078238ff */
        /* <DEDUP_REMOVED lines=30> */
.L_x_74:
[----:B------:R-:W2:Y:S01]  /*11f10*/  LDL.64 R4, [R1+0x78] ;  /* 0x0000780001047983 */ /* 0x000ea20000100a00 */
[----:B------:R-:W-:Y:S04]  /*11f20*/  DEPBAR.LE SB0, 0x0 ;  /* 0x000080000000791a */ /* 0x000fe80000000000 */
[----:B-1----:R-:W-:Y:S01]  /*11f30*/  MOV R2, UR8 ;  /* 0x0000000800027c02 */ /* 0x002fe20008000f00 */
[----:B------:R-:W-:Y:S01]  /*11f40*/  BAR.SYNC.DEFER_BLOCKING 0x0 ;  /* 0x0000000000007b1d */ /* 0x000fe20000010000 */
[----:B------:R-:W-:Y:S02]  /*11f50*/  USHF.R.S32.HI UR5, URZ, 0x1f, UR8 ;  /* 0x0000001f3f057899 */ /* 0x000fe40008011408 */
[----:B------:R-:W-:Y:S04]  /*11f60*/  UIMAD UR4, UR11, UR8, URZ ;  /* 0x000000080b0472a4 */ /* 0x000fe8000f8e023f */
        /* <DEDUP_REMOVED lines=14> */
[----:B-----5:R-:W-:Y:S04]  /*12050*/  IADD3 R10, P0, R12, UR6, RZ ;  /* 0x000000060c0a7c10 */ /* 0x020fe8000ff1e0ff */
        /* <DEDUP_REMOVED lines=16> */
[----:B------:R-:W-:Y:S08]  /*12160*/  LDSM.16.M88.4 R128, [R219] ;  /* 0x00000000db80783b */ /* 0x000ff00000000200 */
[----:B------:R-:W2:Y:S08]  /*12170*/  LDSM.16.M88.4 R16, [R212+0x4000] ;  /* 0x00400000d410783b */ /* 0x000eb00000000200 */
[----:B------:R-:W4:Y:S08]  /*12180*/  LDSM.16.M88.4 R124, [R219+0x2000] ;  /* 0x00200000db7c783b */ /* 0x000f300000000200 */
[----:B------:R-:W1:Y:S08]  /*12190*/  LDSM.16.M88.4 R32, [R212+0x4800] ;  /* 0x00480000d420783b */ /* 0x000e700000000200 */
[----:B------:R-:W1:Y:S08]  /*121a0*/  LDSM.16.M88.4 R48, [R212+0x5000] ;  /* 0x00500000d430783b */ /* 0x000e700000000200 */
        /* <DEDUP_REMOVED lines=10> */
[----:B------:R-:W-:Y:S01]  /*12250*/  LDSM.16.M88.4 R204, [R222] ;  /* 0x00000000decc783b */ /* 0x000fe20000000200 */
[C---:B------:R-:W-:Y:S07]  /*12260*/  HMMA.16816.F32.BF16 R24, R124.reuse, R32, RZ ;  /* 0x000000207c18723c */ /* 0x040fee00000418ff */
[----:B------:R-:W1:Y:S01]  /*12270*/  LDSM.16.M88.4 R208, [R218+0x4000] ;  /* 0x00400000dad0783b */ /* 0x000e620000000200 */
[-C--:B------:R-:W-:Y:S07]  /*12280*/  HMMA.16816.F32.BF16 R28, R124, R34.reuse, RZ ;  /* 0x000000227c1c723c */ /* 0x080fee00000418ff */
[----:B------:R-:W0:Y:S01]  /*12290*/  LDGDEPBAR ;  /* 0x00000000000079af */ /* 0x000e220000000000 */
[C---:B------:R-:W-:Y:S08]  /*122a0*/  HMMA.16816.F32.BF16 R32, R128.reuse, R34, RZ ;  /* 0x000000228020723c */ /* 0x040ff000000418ff */
[-C--:B------:R-:W-:Y:S08]  /*122b0*/  HMMA.16816.F32.BF16 R36, R128, R48.reuse, RZ ;  /* 0x000000308024723c */ /* 0x080ff000000418ff */
        /* <DEDUP_REMOVED lines=22> */
[----:B------:R-:W-:Y:S01]  /*12420*/  HMMA.16816.F32.BF16 R128, R128, R202, RZ ;  /* 0x000000ca8080723c */ /* 0x000fe200000418ff */
[----:B------:R-:W2:Y:S07]  /*12430*/  LDSM.16.M88.4 R200, [R222+0x2000] ;  /* 0x00200000dec8783b */ /* 0x000eae0000000200 */
        /* <DEDUP_REMOVED lines=87> */
[----:B------:R-:W-:Y:S01]  /*129b0*/  FMUL.FTZ R4, R4, c[0x0][0x2ec] ;  /* 0x0000bb0004047a20 */ /* 0x000fe20000410000 */
[C---:B------:R-:W-:Y:S03]  /*129c0*/  HMMA.16816.F32.BF16 R16, R208.reuse, R202, R16 ;  /* 0x000000cad010723c */ /* 0x040fe60000041810 */
[----:B------:R-:W-:Y:S01]  /*129d0*/  MUFU.TANH R240, R4 ;  /* 0x0000000400f07308 */ /* 0x000fe20000002400 */
        /* <DEDUP_REMOVED lines=16> */
[----:B------:R1:W-:Y:S01]  /*12ae0*/  MUFU.TANH R247, R7 ;  /* 0x0000000700f77308 */ /* 0x0003e20000002400 */
[----:B------:R-:W-:Y:S09]  /*12af0*/  FMUL.FTZ R12, R12, c[0x0][0x2ec] ;  /* 0x0000bb000c0c7a20 */ /* 0x000ff20000410000 */
[----:B------:R-:W2:Y:S10]  /*12b00*/  MUFU.TANH R0, R13 ;  /* 0x0000000d00007308 */ /* 0x000eb40000002400 */
[----:B------:R-:W3:Y:S01]  /*12b10*/  MUFU.TANH R2, R14 ;  /* 0x0000000e00027308 */ /* 0x000ee20000002400 */
[----:B-1----:R-:W1:Y:S09]  /*12b20*/  LDSM.16.M88.4 R4, [R217+0x800] ;  /* 0x00080000d904783b */ /* 0x002e720000000200 */
[----:B------:R-:W-:Y:S01]  /*12b30*/  MUFU.TANH R236, R8 ;  /* 0x0000000800ec7308 */ /* 0x000fe20000002400 */
[----:B--2---:R2:W-:Y:S09]  /*12b40*/  STL [R1+0x8], R0 ;  /* 0x0000080001007387 */ /* 0x0045f20000100800 */
[----:B------:R-:W-:Y:S01]  /*12b50*/  MUFU.TANH R244, R9 ;  /* 0x0000000900f47308 */ /* 0x000fe20000002400 */
[----:B---3--:R3:W-:Y:S09]  /*12b60*/  STL [R1+0x4], R2 ;  /* 0x0000040201007387 */ /* 0x0087f20000100800 */
[----:B------:R-:W-:Y:S10]  /*12b70*/  MUFU.TANH R243, R10 ;  /* 0x0000000a00f37308 */ /* 0x000ff40000002400 */
[----:B--2---:R-:W2:Y:S01]  /*12b80*/  MUFU.TANH R0, R15 ;  /* 0x0000000f00007308 */ /* 0x004ea20000002400 */
[-C--:B-1----:R-:W-:Y:S09]  /*12b90*/  HMMA.16816.F32.BF16 R20, R208, R4.reuse, R20 ;  /* 0x00000004d014723c */ /* 0x082ff20000041814 */
[----:B------:R-:W-:Y:S01]  /*12ba0*/  MUFU.TANH R252, R11 ;  /* 0x0000000b00fc7308 */ /* 0x000fe20000002400 */
[C---:B------:R-:W-:Y:S09]  /*12bb0*/  HMMA.16816.F32.BF16 R24, R204.reuse, R4, R24 ;  /* 0x00000004cc18723c */ /* 0x040ff20000041818 */
[----:B------:R-:W-:Y:S01]  /*12bc0*/  MUFU.TANH R251, R12 ;  /* 0x0000000c00fb7308 */ /* 0x000fe20000002400 */
[-C--:B------:R-:W-:Y:S01]  /*12bd0*/  HMMA.16816.F32.BF16 R28, R204, R6.reuse, R28 ;  /* 0x00000006cc1c723c */ /* 0x080fe2000004181c */
[----:B--2---:R1:W-:Y:S03]  /*12be0*/  STL [R1], R0 ;  /* 0x0000000001007387 */ /* 0x0043e60000100800 */
        /* <DEDUP_REMOVED lines=8> */
[----:B------:R-:W-:Y:S02]  /*12c70*/  FMUL.FTZ R27, R27, c[0x0][0x2ec] ;  /* 0x0000bb001b1b7a20 */ /* 0x000fe40000410000 */
[----:B------:R-:W-:Y:S02]  /*12c80*/  FMUL.FTZ R23, R23, c[0x0][0x2ec] ;  /* 0x0000bb0017177a20 */ /* 0x000fe40000410000 */
[----:B------:R-:W-:Y:S02]  /*12c90*/  FMUL.FTZ R30, R30, c[0x0][0x2ec] ;  /* 0x0000bb001e1e7a20 */ /* 0x000fe40000410000 */
[----:B------:R-:W-:Y:S02]  /*12ca0*/  FMUL.FTZ R31, R31, c[0x0][0x2ec] ;  /* 0x0000bb001f1f7a20 */ /* 0x000fe40000410000 */
[----:B------:R-:W-:Y:S01]  /*12cb0*/  FMUL.FTZ R24, R24, c[0x0][0x2ec] ;  /* 0x0000bb0018187a20 */ /* 0x000fe20000410000 */
[----:B---3--:R-:W3:Y:S01]  /*12cc0*/  MUFU.TANH R2, R26 ;  /* 0x0000001a00027308 */ /* 0x008ee20000002400 */
[----:B------:R-:W-:Y:S02]  /*12cd0*/  FMUL.FTZ R25, R25, c[0x0][0x2ec] ;  /* 0x0000bb0019197a20 */ /* 0x000fe40000410000 */
[----:B------:R-:W-:Y:S02]  /*12ce0*/  FMUL.FTZ R28, R28, c[0x0][0x2ec] ;  /* 0x0000bb001c1c7a20 */ /* 0x000fe40000410000 */
[----:B------:R-:W-:Y:S02]  /*12cf0*/  FMUL.FTZ R29, R29, c[0x0][0x2ec] ;  /* 0x0000bb001d1d7a20 */ /* 0x000fe40000410000 */
[----:B------:R-:W-:Y:S02]  /*12d00*/  FMUL.FTZ R32, R32, c[0x0][0x2ec] ;  /* 0x0000bb0020207a20 */ /* 0x000fe40000410000 */
[----:B------:R-:W-:Y:S01]  /*12d10*/  FMUL.FTZ R33, R33, c[0x0][0x2ec] ;  /* 0x0000bb0021217a20 */ /* 0x000fe20000410000 */
[----:B-1----:R-:W1:Y:S01]  /*12d20*/  MUFU.TANH R0, R27 ;  /* 0x0000001b00007308 */ /* 0x002e620000002400 */
[----:B------:R-:W-:Y:S02]  /*12d30*/  FMUL.FTZ R34, R34, c[0x0][0x2ec] ;  /* 0x0000bb0022227a20 */ /* 0x000fe40000410000 */
[----:B------:R-:W-:Y:S07]  /*12d40*/  FMUL.FTZ R35, R35, c[0x0][0x2ec] ;  /* 0x0000bb0023237a20 */ /* 0x000fee0000410000 */
[----:B------:R-:W-:Y:S01]  /*12d50*/  MUFU.TANH R234, R17 ;  /* 0x0000001100ea7308 */ /* 0x000fe20000002400 */
[-C--:B--2---:R-:W-:Y:S01]  /*12d60*/  HMMA.16816.F32.BF16 R36, R208, R4.reuse, R36 ;  /* 0x00000004d024723c */ /* 0x084fe20000041824 */
[----:B---3--:R2:W-:Y:S07]  /*12d70*/  STL [R1+0x34], R2 ;  /* 0x0000340201007387 */ /* 0x0085ee0000100800 */
[C---:B------:R-:W-:Y:S01]  /*12d80*/  HMMA.16816.F32.BF16 R40, R204.reuse, R4, R40 ;  /* 0x00000004cc28723c */ /* 0x040fe20000041828 */
[----:B------:R-:W-:Y:S01]  /*12d90*/  MUFU.TANH R235, R18 ;  /* 0x0000001200eb7308 */ /* 0x000fe20000002400 */
[----:B-1----:R1:W-:Y:S06]  /*12da0*/  STL [R1+0x30], R0 ;  /* 0x0000300001007387 */ /* 0x0023ec0000100800 */
[-C--:B------:R-:W-:Y:S03]  /*12db0*/  HMMA.16816.F32.BF16 R44, R204, R6.reuse, R44 ;  /* 0x00000006cc2c723c */ /* 0x080fe6000004182c */
[----:B------:R-:W-:Y:S05]  /*12dc0*/  MUFU.TANH R203, R19 ;  /* 0x0000001300cb7308 */ /* 0x000fea0000002400 */
[C---:B------:R-:W-:Y:S01]  /*12dd0*/  HMMA.16816.F32.BF16 R48, R208.reuse, R6, R48 ;  /* 0x00000006d030723c */ /* 0x040fe20000041830 */
[----:B------:R-:W3:Y:S03]  /*12de0*/  LDSM.16.M88.4 R4, [R217+0x1800] ;  /* 0x00180000d904783b */ /* 0x000ee60000000200 */
[----:B------:R-:W-:Y:S01]  /*12df0*/  FMUL.FTZ R36, R36, c[0x0][0x2ec] ;  /* 0x0000bb0024247a20 */ /* 0x000fe20000410000 */
[----:B--2---:R-:W2:Y:S01]  /*12e00*/  MUFU.TANH R2, R30 ;  /* 0x0000001e00027308 */ /* 0x004ea20000002400 */
[----:B------:R-:W-:Y:S02]  /*12e10*/  FMUL.FTZ R37, R37, c[0x0][0x2ec] ;  /* 0x0000bb0025257a20 */ /* 0x000fe40000410000 */
[----:B------:R-:W-:Y:S04]  /*12e20*/  FMUL.FTZ R43, R43, c[0x0][0x2ec] ;  /* 0x0000bb002b2b7a20 */ /* 0x000fe80000410000 */
        /* <DEDUP_REMOVED lines=11> */
[----:B--2---:R-:W-:Y:S01]  /*12ee0*/  STL [R1+0x2c], R2 ;  /* 0x00002c0201007387 */ /* 0x004fe20000100800 */
[----:B------:R-:W-:Y:S02]  /*12ef0*/  FMUL.FTZ R49, R49, c[0x0][0x2ec] ;  /* 0x0000bb0031317a20 */ /* 0x000fe40000410000 */
[----:B------:R-:W-:Y:S02]  /*12f00*/  FMUL.FTZ R50, R50, c[0x0][0x2ec] ;  /* 0x0000bb0032327a20 */ /* 0x000fe40000410000 */
[----:B------:R-:W-:Y:S01]  /*12f10*/  FMUL.FTZ R51, R51, c[0x0][0x2ec] ;  /* 0x0000bb0033337a20 */ /* 0x000fe20000410000 */
[----:B------:R-:W-:Y:S01]  /*12f20*/  MUFU.TANH R200, R21 ;  /* 0x0000001500c87308 */ /* 0x000fe20000002400 */
[----:B------:R-:W-:Y:S01]  /*12f30*/  FMUL.FTZ R42, R42, c[0x0][0x2ec] ;  /* 0x0000bb002a2a7a20 */ /* 0x000fe20000410000 */
[----:B-1----:R1:W-:Y:S01]  /*12f40*/  STL [R1+0x28], R0 ;  /* 0x0000280001007387 */ /* 0x0023e20000100800 */
[-C--:B---3--:R-:W-:Y:S07]  /*12f50*/  HMMA.16816.F32.BF16 R52, R208, R4.reuse, R52 ;  /* 0x00000004d034723c */ /* 0x088fee0000041834 */
[----:B------:R-:W-:Y:S01]  /*12f60*/  MUFU.TANH R237, R23 ;  /* 0x0000001700ed7308 */ /* 0x000fe20000002400 */
[C---:B------:R-:W-:Y:S09]  /*12f70*/  HMMA.16816.F32.BF16 R56, R204.reuse, R4, R56 ;  /* 0x00000004cc38723c */ /* 0x040ff20000041838 */
[----:B------:R-:W-:Y:S01]  /*12f80*/  MUFU.TANH R242, R24 ;  /* 0x0000001800f27308 */ /* 0x000fe20000002400 */
[-C--:B------:R-:W-:Y:S09]  /*12f90*/  HMMA.16816.F32.BF16 R60, R204, R6.reuse, R60 ;  /* 0x00000006cc3c723c */ /* 0x080ff2000004183c */
[----:B-1----:R-:W1:Y:S01]  /*12fa0*/  MUFU.TANH R0, R43 ;  /* 0x0000002b00007308 */ /* 0x002e620000002400 */
[C---:B------:R-:W-:Y:S01]  /*12fb0*/  HMMA.16816.F32.BF16 R64, R208.reuse, R6, R64 ;  /* 0x00000006d040723c */ /* 0x040fe20000041840 */
[----:B------:R-:W2:Y:S03]  /*12fc0*/  LDSM.16.M88.4 R4, [R217+0x2000] ;  /* 0x00200000d904783b */ /* 0x000ea60000000200 */
        /* <DEDUP_REMOVED lines=8> */
[----:B------:R-:W3:Y:S01]  /*13050*/  MUFU.TANH R2, R58 ;  /* 0x0000003a00027308 */ /* 0x000ee20000002400 */
        /* <DEDUP_REMOVED lines=10> */
[----:B------:R-:W-:Y:S03]  /*13100*/  FMUL.FTZ R67, R67, c[0x0][0x2ec] ;  /* 0x0000bb0043437a20 */ /* 0x000fe60000410000 */
[----:B------:R-:W-:Y:S01]  /*13110*/  MUFU.TANH R29, R29 ;  /* 0x0000001d001d7308 */ /* 0x000fe20000002400 */
[-C--:B--2---:R-:W-:Y:S01]  /*13120*/  HMMA.16816.F32.BF16 R68, R208, R4.reuse, R68 ;  /* 0x00000004d044723c */ /* 0x084fe20000041844 */
[----:B---3--:R-:W-:Y:S08]  /*13130*/  STL [R1+0x1c], R2 ;  /* 0x00001c0201007387 */ /* 0x008ff00000100800 */
[----:B-1----:R-:W1:Y:S01]  /*13140*/  MUFU.TANH R0, R59 ;  /* 0x0000003b00007308 */ /* 0x002e620000002400 */
[C---:B------:R-:W-:Y:S08]  /*13150*/  HMMA.16816.F32.BF16 R72, R204.reuse, R4, R72 ;  /* 0x00000004cc48723c */ /* 0x040ff00000041848 */
[-C--:B------:R-:W-:Y:S01]  /*13160*/  HMMA.16816.F32.BF16 R76, R204, R6.reuse, R76 ;  /* 0x00000006cc4c723c */ /* 0x080fe2000004184c */
[----:B------:R-:W-:Y:S05]  /*13170*/  MUFU.TANH R32, R32 ;  /* 0x0000002000207308 */ /* 0x000fea0000002400 */
[----:B------:R-:W-:Y:S02]  /*13180*/  FMUL.FTZ R71, R71, c[0x0][0x2ec] ;  /* 0x0000bb0047477a20 */ /* 0x000fe40000410000 */
[C---:B------:R-:W-:Y:S01]  /*13190*/  HMMA.16816.F32.BF16 R80, R208.reuse, R6, R80 ;  /* 0x00000006d050723c */ /* 0x040fe20000041850 */
[----:B------:R-:W2:Y:S02]  /*131a0*/  LDSM.16.M88.4 R4, [R217+0x2800] ;  /* 0x00280000d904783b */ /* 0x000ea40000000200 */
[----:B------:R-:W-:Y:S01]  /*131b0*/  MUFU.TANH R22, R71 ;  /* 0x0000004700167308 */ /* 0x000fe20000002400 */
[----:B------:R-:W-:Y:S02]  /*131c0*/  FMUL.FTZ R70, R70, c[0x0][0x2ec] ;  /* 0x0000bb0046467a20 */ /* 0x000fe40000410000 */
[----:B------:R-:W-:Y:S02]  /*131d0*/  FMUL.FTZ R68, R68, c[0x0][0x2ec] ;  /* 0x0000bb0044447a20 */ /* 0x000fe40000410000 */
[----:B------:R-:W-:Y:S01]  /*131e0*/  FMUL.FTZ R75, R75, c[0x0][0x2ec] ;  /* 0x0000bb004b4b7a20 */ /* 0x000fe20000410000 */
[----:B-1----:R1:W-:Y:S03]  /*131f0*/  STL [R1+0x18], R0 ;  /* 0x0000180001007387 */ /* 0x0023e60000100800 */
        /* <DEDUP_REMOVED lines=14> */
[----:B------:R-:W-:Y:S01]  /*132e0*/  FMUL.FTZ R78, R78, c[0x0][0x2ec] ;  /* 0x0000bb004e4e7a20 */ /* 0x000fe20000410000 */
[-C--:B--2---:R-:W-:Y:S08]  /*132f0*/  HMMA.16816.F32.BF16 R84, R208, R4.reuse, R84 ;  /* 0x00000004d054723c */ /* 0x084ff00000041854 */
[----:B-1----:R-:W1:Y:S01]  /*13300*/  MUFU.TANH R0, R62 ;  /* 0x0000003e00007308 */ /* 0x002e620000002400 */
[C---:B------:R-:W-:Y:S09]  /*13310*/  HMMA.16816.F32.BF16 R88, R204.reuse, R4, R88 ;  /* 0x00000004cc58723c */ /* 0x040ff20000041858 */
[----:B------:R-:W-:Y:S01]  /*13320*/  MUFU.TANH R36, R36 ;  /* 0x0000002400247308 */ /* 0x000fe20000002400 */
[-C--:B------:R-:W-:Y:S09]  /*13330*/  HMMA.16816.F32.BF16 R92, R204, R6.reuse, R92 ;  /* 0x00000006cc5c723c */ /* 0x080ff2000004185c */
[----:B------:R-:W-:Y:S01]  /*13340*/  MUFU.TANH R37, R37 ;  /* 0x0000002500257308 */ /* 0x000fe20000002400 */
[C---:B------:R-:W-:Y:S01]  /*13350*/  HMMA.16816.F32.BF16 R96, R208.reuse, R6, R96 ;  /* 0x00000006d060723c */ /* 0x040fe20000041860 */
[----:B------:R-:W2:Y:S03]  /*13360*/  LDSM.16.M88.4 R4, [R217+0x3000] ;  /* 0x00300000d904783b */ /* 0x000ea60000000200 */
[----:B------:R-:W-:Y:S02]  /*13370*/  FMUL.FTZ R84, R84, c[0x0][0x2ec] ;  /* 0x0000bb0054547a20 */ /* 0x000fe40000410000 */
[----:B------:R-:W-:Y:S03]  /*13380*/  FMUL.FTZ R85, R85, c[0x0][0x2ec] ;  /* 0x0000bb0055557a20 */ /* 0x000fe60000410000 */
[----:B------:R-:W-:Y:S01]  /*13390*/  MUFU.TANH R38, R38 ;  /* 0x0000002600267308 */ /* 0x000fe20000002400 */
[----:B-1----:R1:W-:Y:S02]  /*133a0*/  STL [R1+0x14], R0 ;  /* 0x0000140001007387 */ /* 0x0023e40000100800 */
        /* <DEDUP_REMOVED lines=16> */
[----:B------:R-:W-:Y:S01]  /*134b0*/  FMUL.FTZ R99, R99, c[0x0][0x2ec] ;  /* 0x0000bb0063637a20 */ /* 0x000fe20000410000 */
[-C--:B--2---:R-:W-:Y:S08]  /*134c0*/  HMMA.16816.F32.BF16 R100, R208, R4.reuse, R100 ;  /* 0x00000004d064723c */ /* 0x084ff00000041864 */
[----:B------:R-:W-:Y:S01]  /*134d0*/  MUFU.TANH R41, R41 ;  /* 0x0000002900297308 */ /* 0x000fe20000002400 */
[C---:B------:R-:W-:Y:S08]  /*134e0*/  HMMA.16816.F32.BF16 R104, R204.reuse, R4, R104 ;  /* 0x00000004cc68723c */ /* 0x040ff00000041868 */
[-C--:B------:R-:W-:Y:S01]  /*134f0*/  HMMA.16816.F32.BF16 R108, R204, R6.reuse, R108 ;  /* 0x00000006cc6c723c */ /* 0x080fe2000004186c */
[----:B------:R-:W-:Y:S01]  /*13500*/  MUFU.TANH R30, R42 ;  /* 0x0000002a001e7308 */ /* 0x000fe20000002400 */
[----:B-1----:R1:W-:Y:S06]  /*13510*/  STL [R1+0x20], R0 ;  /* 0x0000200001007387 */ /* 0x0023ec0000100800 */
[C---:B------:R-:W-:Y:S01]  /*13520*/  HMMA.16816.F32.BF16 R112, R208.reuse, R6, R112 ;  /* 0x00000006d070723c */ /* 0x040fe20000041870 */
[----:B------:R-:W2:Y:S01]  /*13530*/  LDSM.16.M88.4 R4, [R217+0x3800] ;  /* 0x00380000d904783b */ /* 0x000ea20000000200 */
[----:B------:R-:W-:Y:S04]  /*13540*/  DEPBAR.LE SB0, 0x0 ;  /* 0x000080000000791a */ /* 0x000fe80000000000 */
[----:B------:R-:W-:Y:S01]  /*13550*/  MUFU.TANH R44, R44 ;  /* 0x0000002c002c7308 */ /* 0x000fe20000002400 */
[----:B------:R-:W-:Y:S02]  /*13560*/  FMUL.FTZ R100, R100, c[0x0][0x2ec] ;  /* 0x0000bb0064647a20 */ /* 0x000fe40000410000 */
[----:B------:R-:W-:Y:S03]  /*13570*/  BAR.SYNC.DEFER_BLOCKING 0x0 ;  /* 0x0000000000007b1d */ /* 0x000fe60000010000 */
        /* <DEDUP_REMOVED lines=14> */
[----:B------:R-:W3:Y:S01]  /*13660*/  MUFU.TANH R46, R46 ;  /* 0x0000002e002e7308 */ /* 0x000ee20000002400 */
[----:B------:R-:W-:Y:S02]  /*13670*/  FMUL.FTZ R107, R107, c[0x0][0x2ec] ;  /* 0x0000bb006b6b7a20 */ /* 0x000fe40000410000 */
[----:B------:R-:W-:Y:S01]  /*13680*/  FMUL.FTZ R110, R110, c[0x0][0x2ec] ;  /* 0x0000bb006e6e7a20 */ /* 0x000fe20000410000 */
[-C--:B--2---:R-:W-:Y:S06]  /*13690*/  HMMA.16816.F32.BF16 R116, R208, R4.reuse, R116 ;  /* 0x00000004d074723c */ /* 0x084fec0000041874 */
[----:B------:R-:W2:Y:S01]  /*136a0*/  MUFU.TANH R47, R47 ;  /* 0x0000002f002f7308 */ /* 0x000ea20000002400 */
[----:B------:R-:W-:Y:S01]  /*136b0*/  FMUL.FTZ R111, R111, c[0x0][0x2ec] ;  /* 0x0000bb006f6f7a20 */ /* 0x000fe20000410000 */
[C---:B------:R-:W-:Y:S01]  /*136c0*/  HMMA.16816.F32.BF16 R120, R204.reuse, R4, R120 ;  /* 0x00000004cc78723c */ /* 0x040fe20000041878 */
[----:B-1----:R1:W-:Y:S07]  /*136d0*/  STL [R1+0xc], R0 ;  /* 0x00000c0001007387 */ /* 0x0023ee0000100800 */
[----:B------:R-:W4:Y:S01]  /*136e0*/  MUFU.TANH R48, R48 ;  /* 0x0000003000307308 */ /* 0x000f220000002400 */
[-C--:B------:R-:W-:Y:S08]  /*136f0*/  HMMA.16816.F32.BF16 R124, R204, R6.reuse, R124 ;  /* 0x00000006cc7c723c */ /* 0x080ff0000004187c */
[----:B------:R-:W-:Y:S01]  /*13700*/  HMMA.16816.F32.BF16 R128, R208, R6, R128 ;  /* 0x00000006d080723c */ /* 0x000fe20000041880 */
[----:B------:R-:W1:Y:S03]  /*13710*/  MUFU.TANH R49, R49 ;  /* 0x0000003100317308 */ /* 0x000e660000002400 */
[----:B------:R-:W-:Y:S02]  /*13720*/  FMUL.FTZ R116, R116, c[0x0][0x2ec] ;  /* 0x0000bb0074747a20 */ /* 0x000fe40000410000 */
[----:B------:R-:W-:Y:S02]  /*13730*/  FMUL.FTZ R117, R117, c[0x0][0x2ec] ;  /* 0x0000bb0075757a20 */ /* 0x000fe40000410000 */
[----:B------:R-:W-:Y:S03]  /*13740*/  FMUL.FTZ R118, R118, c[0x0][0x2ec] ;  /* 0x0000bb0076767a20 */ /* 0x000fe60000410000 */
[----:B------:R-:W1:Y:S01]  /*13750*/  MUFU.TANH R50, R50 ;  /* 0x0000003200327308 */ /* 0x000e620000002400 */
[----:B------:R-:W-:Y:S02]  /*13760*/  FMUL.FTZ R119, R119, c[0x0][0x2ec] ;  /* 0x0000bb0077777a20 */ /* 0x000fe40000410000 */
[----:B------:R-:W-:Y:S02]  /*13770*/  FMUL.FTZ R120, R120, c[0x0][0x2ec] ;  /* 0x0000bb0078787a20 */ /* 0x000fe40000410000 */
[----:B------:R-:W-:Y:S02]  /*13780*/  FMUL.FTZ R121, R121, c[0x0][0x2ec] ;  /* 0x0000bb0079797a20 */ /* 0x000fe40000410000 */
[----:B------:R-:W-:Y:S02]  /*13790*/  FMUL.FTZ R124, R124, c[0x0][0x2ec] ;  /* 0x0000bb007c7c7a20 */ /* 0x000fe40000410000 */
[----:B------:R-:W-:Y:S01]  /*137a0*/  FMUL.FTZ R125, R125, c[0x0][0x2ec] ;  /* 0x0000bb007d7d7a20 */ /* 0x000fe20000410000 */
[----:B------:R-:W2:Y:S01]  /*137b0*/  MUFU.TANH R51, R51 ;  /* 0x0000003300337308 */ /* 0x000ea20000002400 */
        /* <DEDUP_REMOVED lines=8> */
[----:B-1----:R-:W-:Y:S05]  /*13840*/  FMUL.FTZ R0, R127, c[0x0][0x2ec] ;  /* 0x0000bb007f007a20 */ /* 0x002fea0000410000 */
        /* <DEDUP_REMOVED lines=74> */
.L_x_75:
[----:B------:R-:W2:Y:S01]  /*13cf0*/  LDL.LU R42, [R1+0x34] ;  /* 0x00003400012a7983 */ /* 0x000ea20000300800 */
[----:B---3--:R-:W-:Y:S01]  /*13d00*/  MOV R12, R63 ;  /* 0x0000003f000c7202 */ /* 0x008fe20000000f00 */
[----:B------:R-:W-:Y:S01]  /*13d10*/  IMAD.MOV.U32 R92, RZ, RZ, R30 ;  /* 0x000000ffff5c7224 */ /* 0x000fe200078e001e */
[----:B------:R-:W-:Y:S01]  /*13d20*/  MOV R63, R46 ;  /* 0x0000002e003f7202 */ /* 0x000fe20000000f00 */
[----:B------:R-:W3:Y:S01]  /*13d30*/  LDL.LU R43, [R1+0x30] ;  /* 0x00003000012b7983 */ /* 0x000ee20000300800 */
[----:B------:R-:W-:Y:S01]  /*13d40*/  FMNMX.FTZ R0, R240, R132, !PT ;  /* 0x00000084f0007209 */ /* 0x000fe20007810000 */
[----:B------:R-:W-:Y:S01]  /*13d50*/  UIADD3 UR8, UR8, -0x1, URZ ;  /* 0xffffffff08087890 */ /* 0x000fe2000fffe03f */
[----:B------:R-:W-:Y:S01]  /*13d60*/  MOV R13, R62 ;  /* 0x0000003e000d7202 */ /* 0x000fe20000000f00 */
[----:B------:R-:W4:Y:S01]  /*13d70*/  LDL.LU R58, [R1+0x2c] ;  /* 0x00002c00013a7983 */ /* 0x000f220000300800 */
[----:B------:R-:W-:Y:S02]  /*13d80*/  FMNMX.FTZ R2, R248, R0, !PT ;  /* 0x00000000f8027209 */ /* 0x000fe40007810000 */
[----:B------:R-:W-:Y:S01]  /*13d90*/  FMNMX.FTZ R0, R239, R133, !PT ;  /* 0x00000085ef007209 */ /* 0x000fe20007810000 */
[----:B------:R-:W2:Y:S01]  /*13da0*/  LDL.LU R59, [R1+0x28] ;  /* 0x00002800013b7983 */ /* 0x000ea20000300800 */
[----:B------:R-:W-:Y:S02]  /*13db0*/  FMNMX.FTZ R3, R202, R2, !PT ;  /* 0x00000002ca037209 */ /* 0x000fe40007810000 */
[----:B------:R-:W-:Y:S01]  /*13dc0*/  FMNMX.FTZ R2, R247, R0, !PT ;  /* 0x00000000f7027209 */ /* 0x000fe20007810000 */
[----:B------:R-:W2:Y:S01]  /*13dd0*/  LDL.LU R78, [R1+0x24] ;  /* 0x00002400014e7983 */ /* 0x000ea20000300800 */
[----:B------:R-:W-:Y:S02]  /*13de0*/  FMNMX.FTZ R4, R234, R3, !PT ;  /* 0x00000003ea047209 */ /* 0x000fe40007810000 */
[----:B------:R-:W-:Y:S01]  /*13df0*/  FMNMX.FTZ R0, R236, R134, !PT ;  /* 0x00000086ec007209 */ /* 0x000fe20007810000 */
[----:B------:R1:W-:Y:S01]  /*13e00*/  STL [R1+0xf0], R224 ;  /* 0x0000f0e001007387 */ /* 0x0003e20000100800 */
[----:B------:R-:W-:Y:S02]  /*13e10*/  FMNMX.FTZ R4, R201, R4, !PT ;  /* 0x00000004c9047209 */ /* 0x000fe40007810000 */
[----:B------:R-:W-:Y:S01]  /*13e20*/  FMNMX.FTZ R3, R235, R2, !PT ;  /* 0x00000002eb037209 */ /* 0x000fe20007810000 */
[----:B------:R-:W2:Y:S01]  /*13e30*/  LDL.LU R11, [R1+0x8] ;  /* 0x00000800010b7983 */ /* 0x000ea20000300800 */
[----:B------:R-:W-:Y:S02]  /*13e40*/  FMNMX.FTZ R2, R244, R0, !PT ;  /* 0x00000000f4027209 */ /* 0x000fe40007810000 */
[----:B------:R-:W-:Y:S01]  /*13e50*/  FMNMX.FTZ R4, R200, R4, !PT ;  /* 0x00000004c8047209 */ /* 0x000fe20007810000 */
[----:B------:R-:W3:Y:S01]  /*13e60*/  LDL.LU R46, [R1+0x4] ;  /* 0x00000400012e7983 */ /* 0x000ee20000300800 */
[----:B------:R-:W-:Y:S02]  /*13e70*/  FMNMX.FTZ R2, R251, R2, !PT ;  /* 0x00000002fb027209 */ /* 0x000fe40007810000 */
[----:B------:R-:W-:Y:S01]  /*13e80*/  FMNMX.FTZ R4, R32, R4, !PT ;  /* 0x0000000420047209 */ /* 0x000fe20007810000 */
[----:B------:R-:W4:Y:S01]  /*13e90*/  LDL.LU R88, [R1] ;  /* 0x0000000001587983 */ /* 0x000f220000300800 */
[----:B------:R-:W-:Y:S02]  /*13ea0*/  FMNMX.FTZ R3, R203, R3, !PT ;  /* 0x00000003cb037209 */ /* 0x000fe40007810000 */
[----:B------:R-:W-:Y:S01]  /*13eb0*/  FMNMX.FTZ R74, R33, R4, !PT ;  /* 0x00000004214a7209 */ /* 0x000fe20007810000 */
[----:B------:R1:W-:Y:S01]  /*13ec0*/  STL [R1+0xec], R223 ;  /* 0x0000ecdf01007387 */ /* 0x0003e20000100800 */
[----:B------:R-:W-:Y:S02]  /*13ed0*/  FMNMX.FTZ R3, R238, R3, !PT ;  /* 0x00000003ee037209 */ /* 0x000fe40007810000 */
[----:B------:R-:W-:Y:S02]  /*13ee0*/  FMNMX.FTZ R74, R36, R74, !PT ;  /* 0x0000004a244a7209 */ /* 0x000fe40007810000 */
[----:B------:R-:W-:Y:S02]  /*13ef0*/  FMNMX.FTZ R3, R237, R3, !PT ;  /* 0x00000003ed037209 */ /* 0x000fe40007810000 */
[----:B------:R-:W-:Y:S02]  /*13f00*/  FMNMX.FTZ R74, R37, R74, !PT ;  /* 0x0000004a254a7209 */ /* 0x000fe40007810000 */
[----:B------:R-:W-:Y:S01]  /*13f10*/  FMNMX.FTZ R3, R34, R3, !PT ;  /* 0x0000000322037209 */ /* 0x000fe20007810000 */
[----:B-1----:R-:W-:Y:S01]  /*13f20*/  IMAD.MOV.U32 R224, RZ, RZ, R60 ;  /* 0x000000ffffe07224 */ /* 0x002fe200078e003c */
[----:B------:R-:W-:Y:S02]  /*13f30*/  FMNMX.FTZ R74, R48, R74, !PT ;  /* 0x0000004a304a7209 */ /* 0x000fe40007810000 */
[----:B------:R-:W-:Y:S02]  /*13f40*/  FMNMX.FTZ R3, R35, R3, !PT ;  /* 0x0000000323037209 */ /* 0x000fe40007810000 */
[----:B------:R-:W-:Y:S02]  /*13f50*/  FMNMX.FTZ R74, R49, R74, !PT ;  /* 0x0000004a314a7209 */ /* 0x000fe40007810000 */
[----:B------:R-:W-:Y:S02]  /*13f60*/  FMNMX.FTZ R3, R38, R3, !PT ;  /* 0x0000000326037209 */ /* 0x000fe40007810000 */
[----:B------:R-:W-:Y:S02]  /*13f70*/  FMNMX.FTZ R74, R52, R74, !PT ;  /* 0x0000004a344a7209 */ /* 0x000fe40007810000 */
[----:B------:R-:W-:Y:S02]  /*13f80*/  FMNMX.FTZ R3, R39, R3, !PT ;  /* 0x0000000327037209 */ /* 0x000fe40007810000 */
[----:B------:R-:W-:Y:S01]  /*13f90*/  FMNMX.FTZ R74, R53, R74, !PT ;  /* 0x0000004a354a7209 */ /* 0x000fe20007810000 */
[----:B------:R-:W4:Y:S01]  /*13fa0*/  LDL.LU R223, [R1+0x1c] ;  /* 0x00001c0001df7983 */ /* 0x000f220000300800 */
[----:B------:R-:W-:Y:S02]  /*13fb0*/  FMNMX.FTZ R3, R50, R3, !PT ;  /* 0x0000000332037209 */ /* 0x000fe40007810000 */
[----:B------:R-:W-:Y:S01]  /*13fc0*/  FMNMX.FTZ R74, R64, R74, !PT ;  /* 0x0000004a404a7209 */ /* 0x000fe20007810000 */
[----:B------:R1:W-:Y:S01]  /*13fd0*/  STL [R1+0xe8], R222 ;  /* 0x0000e8de01007387 */ /* 0x0003e20000100800 */
        /* <DEDUP_REMOVED lines=12> */
[----:B-1----:R-:W4:Y:S01]  /*140a0*/  LDL.LU R222, [R1+0x18] ;  /* 0x0000180001de7983 */ /* 0x002f220000300800 */
        /* <DEDUP_REMOVED lines=18> */
[----:B------:R-:W-:Y:S01]  /*141d0*/  STL [R1+0xe0], R220 ;  /* 0x0000e0dc01007387 */ /* 0x000fe20000100800 */
[----:B------:R-:W-:Y:S02]  /*141e0*/  FMNMX.FTZ R3, R15, R3, !PT ;  /* 0x000000030f037209 */ /* 0x000fe40007810000 */
[----:B------:R-:W-:Y:S01]  /*141f0*/  FMNMX.FTZ R74, R117, R74, !PT ;  /* 0x0000004a754a7209 */ /* 0x000fe20007810000 */
[----:B------:R1:W-:Y:S01]  /*14200*/  STL [R1+0xdc], R219 ;  /* 0x0000dcdb01007387 */ /* 0x0003e20000100800 */
[----:B------:R-:W-:Y:S02]  /*14210*/  FMNMX.FTZ R3, R102, R3, !PT ;  /* 0x0000000366037209 */ /* 0x000fe40007810000 */
[----:B------:R-:W-:Y:S02]  /*14220*/  FMNMX.FTZ R74, R128, R74, !PT ;  /* 0x0000004a804a7209 */ /* 0x000fe40007810000 */
[----:B------:R-:W-:Y:S02]  /*14230*/  FMNMX.FTZ R3, R103, R3, !PT ;  /* 0x0000000367037209 */ /* 0x000fe40007810000 */
[----:B------:R-:W-:Y:S02]  /*14240*/  FMNMX.FTZ R74, R129, R74, !PT ;  /* 0x0000004a814a7209 */ /* 0x000fe40007810000 */
[----:B------:R-:W-:Y:S02]  /*14250*/  MOV R62, R47 ;  /* 0x0000002f003e7202 */ /* 0x000fe40000000f00 */
[----:B------:R-:W-:Y:S01]  /*14260*/  FMNMX.FTZ R3, R114, R3, !PT ;  /* 0x0000000372037209 */ /* 0x000fe20007810000 */
[----:B------:R-:W1:Y:S03]  /*14270*/  SHFL.BFLY PT, R6, R74, 0x2, 0x1f ;  /* 0x0c401f004a067f89 */ /* 0x000e6600000e0000 */
[----:B------:R-:W-:Y:S04]  /*14280*/  FMNMX.FTZ R3, R115, R3, !PT ;  /* 0x0000000373037209 */ /* 0x000fe80007810000 */
[----:B------:R-:W-:Y:S04]  /*14290*/  FMNMX.FTZ R3, R118, R3, !PT ;  /* 0x0000000376037209 */ /* 0x000fe80007810000 */
[----:B------:R-:W-:Y:S01]  /*142a0*/  FMNMX.FTZ R3, R119, R3, !PT ;  /* 0x0000000377037209 */ /* 0x000fe20007810000 */
[----:B-1----:R-:W4:Y:S03]  /*142b0*/  LDL.LU R219, [R1+0xc] ;  /* 0x00000c0001db7983 */ /* 0x002f260000300800 */
[----:B------:R-:W-:Y:S01]  /*142c0*/  FMNMX.FTZ R3, R130, R3, !PT ;  /* 0x0000000382037209 */ /* 0x000fe20007810000 */
[----:B------:R-:W-:Y:S03]  /*142d0*/  STL [R1+0xd8], R218 ;  /* 0x0000d8da01007387 */ /* 0x000fe60000100800 */
[----:B------:R-:W-:Y:S01]  /*142e0*/  FMNMX.FTZ R3, R131, R3, !PT ;  /* 0x0000000383037209 */ /* 0x000fe20007810000 */
[----:B------:R1:W-:Y:S04]  /*142f0*/  STL [R1+0xd4], R217 ;  /* 0x0000d4d901007387 */ /* 0x0003e80000100800 */
[----:B------:R-:W1:Y:S08]  /*14300*/  SHFL.BFLY PT, R73, R3, 0x2, 0x1f ;  /* 0x0c401f0003497f89 */ /* 0x000e7000000e0000 */
[----:B-1----:R-:W4:Y:S04]  /*14310*/  LDL.LU R217, [R1+0x20] ;  /* 0x0000200001d97983 */ /* 0x002f280000300800 */
[----:B------:R-:W-:Y:S01]  /*14320*/  STL [R1+0xd0], R212 ;  /* 0x0000d0d401007387 */ /* 0x000fe20000100800 */
[----:B------:R-:W-:Y:S02]  /*14330*/  FMNMX.FTZ R74, R74, R6, !PT ;  /* 0x000000064a4a7209 */ /* 0x000fe40007810000 */
[----:B------:R-:W-:Y:S03]  /*14340*/  FMNMX.FTZ R73, R3, R73, !PT ;  /* 0x0000004903497209 */ /* 0x000fe60007810000 */
[----:B------:R-:W1:Y:S08]  /*14350*/  SHFL.BFLY PT, R6, R74, 0x1, 0x1f ;  /* 0x0c201f004a067f89 */ /* 0x000e7000000e0000 */
[----:B------:R-:W1:Y:S02]  /*14360*/  SHFL.BFLY PT, R7, R73, 0x1, 0x1f ;  /* 0x0c201f0049077f89 */ /* 0x000e6400000e0000 */
[----:B-1----:R-:W-:Y:S04]  /*14370*/  FMNMX.FTZ R74, R74, R6, !PT ;  /* 0x000000064a4a7209 */ /* 0x002fe80007810000 */
[----:B------:R-:W-:Y:S02]  /*14380*/  FSETP.NEU.FTZ.AND P1, PT, R74, -INF , PT ;  /* 0xff8000004a00780b */ /* 0x000fe40003f3d000 */
[----:B------:R-:W-:Y:S02]  /*14390*/  FMNMX.FTZ R73, R73, R7, !PT ;  /* 0x0000000749497209 */ /* 0x000fe40007810000 */
[----:B--2---:R-:W-:Y:S04]  /*143a0*/  FMNMX.FTZ R2, R11, R2, !PT ;  /* 0x000000020b027209 */ /* 0x004fe80007810000 */
[----:B------:R-:W-:Y:S02]  /*143b0*/  FMNMX.FTZ R2, R242, R2, !PT ;  /* 0x00000002f2027209 */ /* 0x000fe40007810000 */
[----:B---3--:R-:W-:Y:S02]  /*143c0*/  FMNMX.FTZ R0, R46, R0, !PT ;  /* 0x000000002e007209 */ /* 0x008fe40007810000 */
[----:B------:R-:W-:Y:S02]  /*143d0*/  FMNMX.FTZ R2, R241, R2, !PT ;  /* 0x00000002f1027209 */ /* 0x000fe40007810000 */
[----:B----4-:R-:W-:Y:S02]  /*143e0*/  FMNMX.FTZ R0, R88, R0, !PT ;  /* 0x0000000058007209 */ /* 0x010fe40007810000 */
        /* <DEDUP_REMOVED lines=18> */
[----:B------:R-:W-:Y:S04]  /*14510*/  FMNMX.FTZ R2, R26, R2, !PT ;  /* 0x000000021a027209 */ /* 0x000fe80007810000 */
[----:B------:R-:W-:Y:S04]  /*14520*/  FMNMX.FTZ R2, R25, R2, !PT ;  /* 0x0000000219027209 */ /* 0x000fe80007810000 */
[----:B------:R-:W-:Y:S04]  /*14530*/  FMNMX.FTZ R2, R24, R2, !PT ;  /* 0x0000000218027209 */ /* 0x000fe80007810000 */
[----:B------:R-:W-:Y:S04]  /*14540*/  FMNMX.FTZ R2, R76, R2, !PT ;  /* 0x000000024c027209 */ /* 0x000fe80007810000 */
[----:B------:R-:W-:Y:S02]  /*14550*/  FMNMX.FTZ R2, R77, R2, !PT ;  /* 0x000000024d027209 */ /* 0x000fe40007810000 */
[----:B------:R-:W-:Y:S02]  /*14560*/  FMNMX.FTZ R0, R222, R0, !PT ;  /* 0x00000000de007209 */ /* 0x000fe40007810000 */
[----:B------:R-:W-:Y:S04]  /*14570*/  FMNMX.FTZ R2, R19, R2, !PT ;  /* 0x0000000213027209 */ /* 0x000fe80007810000 */
[----:B------:R-:W-:Y:S04]  /*14580*/  FMNMX.FTZ R2, R18, R2, !PT ;  /* 0x0000000212027209 */ /* 0x000fe80007810000 */
[----:B------:R-:W-:Y:S04]  /*14590*/  FMNMX.FTZ R2, R17, R2, !PT ;  /* 0x0000000211027209 */ /* 0x000fe80007810000 */
[----:B------:R-:W-:Y:S04]  /*145a0*/  FMNMX.FTZ R2, R16, R2, !PT ;  /* 0x0000000210027209 */ /* 0x000fe80007810000 */
[----:B------:R-:W-:Y:S04]  /*145b0*/  FMNMX.FTZ R2, R104, R2, !PT ;  /* 0x0000000268027209 */ /* 0x000fe80007810000 */
[----:B------:R-:W-:Y:S04]  /*145c0*/  FMNMX.FTZ R2, R105, R2, !PT ;  /* 0x0000000269027209 */ /* 0x000fe80007810000 */
        /* <DEDUP_REMOVED lines=8> */
[----:B------:R-:W-:Y:S05]  /*14650*/  FMNMX.FTZ R4, R125, R4, !PT ;  /* 0x000000047d047209 */ /* 0x000fea0007810000 */
[----:B------:R-:W1:Y:S02]  /*14660*/  SHFL.BFLY PT, R5, R4, 0x2, 0x1f ;  /* 0x0c401f0004057f89 */ /* 0x000e6400000e0000 */
[----:B-1----:R-:W-:Y:S01]  /*14670*/  FMNMX.FTZ R4, R4, R5, !PT ;  /* 0x0000000504047209 */ /* 0x002fe20007810000 */
[----:B------:R-:W-:Y:S05]  /*14680*/  FMUL.FTZ R5, R74, c[0x0][0x23c] ;  /* 0x00008f004a057a20 */ /* 0x000fea0000410000 */
[----:B------:R-:W1:Y:S01]  /*14690*/  SHFL.BFLY PT, R72, R4, 0x1, 0x1f ;  /* 0x0c201f0004487f89 */ /* 0x000e6200000e0000 */
[----:B------:R-:W-:Y:S02]  /*146a0*/  FSEL R5, R5, RZ, P1 ;  /* 0x000000ff05057208 */ /* 0x000fe40000800000 */
[----:B------:R-:W-:Y:S03]  /*146b0*/  FSETP.NEU.FTZ.AND P1, PT, R73, -INF , PT ;  /* 0xff8000004900780b */ /* 0x000fe60003f3d000 */
[--C-:B------:R-:W-:Y:S02]  /*146c0*/  FFMA.FTZ R6, R248, c[0x0][0x23c], -R5.reuse ;  /* 0x00008f00f8067a23 */ /* 0x100fe40000010805 */
[--C-:B------:R-:W-:Y:S02]  /*146d0*/  FFMA.FTZ R218, R116, c[0x0][0x23c], -R5.reuse ;  /* 0x00008f0074da7a23 */ /* 0x100fe40000010805 */
[----:B------:R-:W2:Y:S01]  /*146e0*/  MUFU.EX2 R93, R6 ;  /* 0x00000006005d7308 */ /* 0x000ea20000000800 */
[--C-:B------:R-:W-:Y:S02]  /*146f0*/  FFMA.FTZ R7, R234, c[0x0][0x23c], -R5.reuse ;  /* 0x00008f00ea077a23 */ /* 0x100fe40000010805 */
[--C-:B------:R-:W-:Y:S01]  /*14700*/  FFMA.FTZ R220, R117, c[0x0][0x23c], -R5.reuse ;  /* 0x00008f0075dc7a23 */ /* 0x100fe20000010805 */
[----:B------:R-:W-:Y:S01]  /*14710*/  FMNMX.FTZ R0, R217, R0, !PT ;  /* 0x00000000d9007209 */ /* 0x000fe20007810000 */
[--C-:B------:R-:W-:Y:S02]  /*14720*/  FFMA.FTZ R122, R201, c[0x0][0x23c], -R5.reuse ;  /* 0x00008f00c97a7a23 */ /* 0x100fe40000010805 */
[--C-:B------:R-:W-:Y:S01]  /*14730*/  FFMA.FTZ R201, R21, c[0x0][0x23c], -R5.reuse ;  /* 0x00008f0015c97a23 */ /* 0x100fe20000010805 */
[----:B------:R-:W-:Y:S01]  /*14740*/  FMNMX.FTZ R0, R61, R0, !PT ;  /* 0x000000003d007209 */ /* 0x000fe20007810000 */
[--C-:B------:R-:W-:Y:S01]  /*14750*/  FFMA.FTZ R127, R37, c[0x0][0x23c], -R5.reuse ;  /* 0x00008f00257f7a23 */ /* 0x100fe20000010805 */
[----:B------:R-:W-:Y:S01]  /*14760*/  MUFU.EX2 R47, R7 ;  /* 0x00000007002f7308 */ /* 0x000fe20000000800 */
[--C-:B------:R-:W-:Y:S01]  /*14770*/  FFMA.FTZ R126, R48, c[0x0][0x23c], -R5.reuse ;  /* 0x00008f00307e7a23 */ /* 0x100fe20000010805 */
[----:B------:R-:W-:Y:S01]  /*14780*/  FMNMX.FTZ R0, R12, R0, !PT ;  /* 0x000000000c007209 */ /* 0x000fe20007810000 */
[--C-:B------:R-:W-:Y:S01]  /*14790*/  FFMA.FTZ R204, R81, c[0x0][0x23c], -R5.reuse ;  /* 0x00008f0051cc7a23 */ /* 0x100fe20000010805 */
[----:B-1----:R-:W-:Y:S01]  /*147a0*/  FMNMX.FTZ R72, R4, R72, !PT ;  /* 0x0000004804487209 */ /* 0x002fe20007810000 */
[--C-:B------:R-:W-:Y:S01]  /*147b0*/  FFMA.FTZ R4, R240, c[0x0][0x23c], -R5.reuse ;  /* 0x00008f00f0047a23 */ /* 0x100fe20000010805 */
[----:B------:R-:W-:Y:S01]  /*147c0*/  FMNMX.FTZ R0, R31, R0, !PT ;  /* 0x000000001f007209 */ /* 0x000fe20007810000 */
[--C-:B------:R-:W-:Y:S01]  /*147d0*/  FFMA.FTZ R111, R200, c[0x0][0x23c], -R5.reuse ;  /* 0x00008f00c86f7a23 */ /* 0x100fe20000010805 */
[----:B------:R-:W-:Y:S01]  /*147e0*/  FSETP.NEU.FTZ.AND P2, PT, R72, -INF , PT ;  /* 0xff8000004800780b */ /* 0x000fe20003f5d000 */
[--C-:B------:R-:W-:Y:S01]  /*147f0*/  FFMA.FTZ R200, R52, c[0x0][0x23c], -R5.reuse ;  /* 0x00008f0034c87a23 */ /* 0x100fe20000010805 */
[----:B------:R1:W-:Y:S01]  /*14800*/  MUFU.EX2 R30, R4 ;  /* 0x00000004001e7308 */ /* 0x0003e20000000800 */
[----:B------:R-:W-:Y:S01]  /*14810*/  FMNMX.FTZ R0, R219, R0, !PT ;  /* 0x00000000db007209 */ /* 0x000fe20007810000 */
[--C-:B------:R-:W-:Y:S02]  /*14820*/  FFMA.FTZ R110, R32, c[0x0][0x23c], -R5.reuse ;  /* 0x00008f00206e7a23 */ /* 0x100fe40000010805 */
[--C-:B------:R-:W-:Y:S01]  /*14830*/  FFMA.FTZ R107, R33, c[0x0][0x23c], -R5.reuse ;  /* 0x00008f00216b7a23 */ /* 0x100fe20000010805 */
[----:B------:R-:W-:Y:S01]  /*14840*/  FMNMX.FTZ R0, R91, R0, !PT ;  /* 0x000000005b007209 */ /* 0x000fe20007810000 */
[--C-:B------:R-:W-:Y:S01]  /*14850*/  FFMA.FTZ R123, R49, c[0x0][0x23c], -R5.reuse ;  /* 0x00008f00317b7a23 */ /* 0x100fe20000010805 */
[----:B--2---:R-:W-:Y:S01]  /*14860*/  MOV R33, R93 ;  /* 0x0000005d00217202 */ /* 0x004fe20000000f00 */
[--C-:B------:R-:W-:Y:S01]  /*14870*/  FFMA.FTZ R208, R85, c[0x0][0x23c], -R5.reuse ;  /* 0x00008f0055d07a23 */ /* 0x100fe20000010805 */
[----:B------:R-:W-:Y:S01]  /*14880*/  FMNMX.FTZ R0, R79, R0, !PT ;  /* 0x000000004f007209 */ /* 0x000fe20007810000 */
[----:B------:R-:W-:Y:S01]  /*14890*/  MUFU.EX2 R122, R122 ;  /* 0x0000007a007a7308 */ /* 0x000fe20000000800 */
[--C-:B------:R-:W-:Y:S02]  /*148a0*/  FFMA.FTZ R211, R14, c[0x0][0x23c], -R5.reuse ;  /* 0x00008f000ed37a23 */ /* 0x100fe40000010805 */
[----:B------:R-:W-:Y:S01]  /*148b0*/  FMNMX.FTZ R0, R250, R0, !PT ;  /* 0x00000000fa007209 */ /* 0x000fe20007810000 */
[--C-:B------:R-:W-:Y:S02]  /*148c0*/  FFMA.FTZ R234, R97, c[0x0][0x23c], -R5.reuse ;  /* 0x00008f0061ea7a23 */ /* 0x100fe40000010805 */
[--C-:B------:R-:W-:Y:S01]  /*148d0*/  FFMA.FTZ R206, R84, c[0x0][0x23c], -R5.reuse ;  /* 0x00008f0054ce7a23 */ /* 0x100fe20000010805 */
[----:B------:R-:W-:Y:S01]  /*148e0*/  FMNMX.FTZ R0, R249, R0, !PT ;  /* 0x00000000f9007209 */ /* 0x000fe20007810000 */
[----:B------:R-:W-:Y:S01]  /*148f0*/  FFMA.FTZ R240, R101, c[0x0][0x23c], -R5 ;  /* 0x00008f0065f07a23 */ /* 0x000fe20000010805 */
[----:B------:R-:W-:Y:S01]  /*14900*/  MOV R84, R11 ;  /* 0x0000000b00547202 */ /* 0x000fe20000000f00 */
[----:B------:R-:W-:Y:S01]  /*14910*/  MUFU.EX2 R200, R200 ;  /* 0x000000c800c87308 */ /* 0x000fe20000000800 */
[----:B------:R-:W-:Y:S01]  /*14920*/  FMNMX.FTZ R0, R246, R0, !PT ;  /* 0x00000000f6007209 */ /* 0x000fe20007810000 */
[----:B------:R-:W-:Y:S02]  /*14930*/  IMAD.MOV.U32 R32, RZ, RZ, R91 ;  /* 0x000000ffff207224 */ /* 0x000fe400078e005b */
[----:B-1----:R-:W-:Y:S01]  /*14940*/  FMUL.FTZ R4, R73, c[0x0][0x23c] ;  /* 0x00008f0049047a20 */ /* 0x002fe20000410000 */
[----:B------:R-:W-:Y:S04]  /*14950*/  FMNMX.FTZ R0, R245, R0, !PT ;  /* 0x00000000f5007209 */ /* 0x000fe80007810000 */
[----:B------:R-:W-:Y:S01]  /*14960*/  FMNMX.FTZ R0, R233, R0, !PT ;  /* 0x00000000e9007209 */ /* 0x000fe20007810000 */
[----:B------:R-:W-:Y:S01]  /*14970*/  MUFU.EX2 R201, R201 ;  /* 0x000000c900c97308 */ /* 0x000fe20000000800 */
[----:B------:R-:W-:Y:S02]  /*14980*/  FSEL R4, R4, RZ, P1 ;  /* 0x000000ff04047208 */ /* 0x000fe40000800000 */
[----:B------:R-:W-:Y:S03]  /*14990*/  FMNMX.FTZ R0, R232, R0, !PT ;  /* 0x00000000e8007209 */ /* 0x000fe60007810000 */
[--C-:B------:R-:W-:Y:S01]  /*149a0*/  FFMA.FTZ R6, R239, c[0x0][0x23c], -R4.reuse ;  /* 0x00008f00ef067a23 */ /* 0x100fe20000010804 */
[----:B------:R-:W-:Y:S01]  /*149b0*/  FMNMX.FTZ R0, R71, R0, !PT ;  /* 0x0000000047007209 */ /* 0x000fe20007810000 */
[--C-:B------:R-:W-:Y:S02]  /*149c0*/  FFMA.FTZ R116, R23, c[0x0][0x23c], -R4.reuse ;  /* 0x00008f0017747a23 */ /* 0x100fe40000010804 */
[----:B------:R1:W-:Y:S01]  /*149d0*/  MUFU.EX2 R96, R6 ;  /* 0x0000000600607308 */ /* 0x0003e20000000800 */
[----:B------:R-:W-:Y:S01]  /*149e0*/  FMNMX.FTZ R0, R70, R0, !PT ;  /* 0x0000000046007209 */ /* 0x000fe20007810000 */
[--C-:B------:R-:W-:Y:S02]  /*149f0*/  FFMA.FTZ R9, R235, c[0x0][0x23c], -R4.reuse ;  /* 0x00008f00eb097a23 */ /* 0x100fe40000010804 */
[--C-:B------:R-:W-:Y:S02]  /*14a00*/  FFMA.FTZ R117, R22, c[0x0][0x23c], -R4.reuse ;  /* 0x00008f0016757a23 */ /* 0x100fe40000010804 */
[----:B------:R-:W2:Y:S01]  /*14a10*/  SHFL.BFLY PT, R2, R0, 0x2, 0x1f ;  /* 0x0c401f0000027f89 */ /* 0x000ea200000e0000 */
        /* <DEDUP_REMOVED lines=11> */
[--C-:B-1----:R-:W-:Y:S02]  /*14ad0*/  FFMA.FTZ R6, R247, c[0x0][0x23c], -R4.reuse ;  /* 0x00008f00f7067a23 */ /* 0x102fe40000010804 */
[--C-:B------:R-:W-:Y:S02]  /*14ae0*/  FFMA.FTZ R94, R39, c[0x0][0x23c], -R4.reuse ;  /* 0x00008f00275e7a23 */ /* 0x100fe40000010804 */
[----:B------:R-:W-:Y:S01]  /*14af0*/  FFMA.FTZ R93, R50, c[0x0][0x23c], -R4 ;  /* 0x00008f00325d7a23 */ /* 0x000fe20000010804 */
[----:B------:R-:W1:Y:S01]  /*14b00*/  MUFU.EX2 R90, R6 ;  /* 0x00000006005a7308 */ /* 0x000e620000000800 */
[----:B--2---:R-:W-:Y:S01]  /*14b10*/  FMNMX.FTZ R2, R0, R2, !PT ;  /* 0x0000000200027209 */ /* 0x004fe20007810000 */
[----:B------:R-:W-:Y:S02]  /*14b20*/  FADD.FTZ R0, -R74, R132 ;  /* 0x000000844a007221 */ /* 0x000fe40000010100 */
[--C-:B---3--:R-:W-:Y:S02]  /*14b30*/  FFMA.FTZ R9, R113, c[0x0][0x23c], -R5.reuse ;  /* 0x00008f0071097a23 */ /* 0x108fe40000010805 */
[----:B------:R-:W-:Y:S01]  /*14b40*/  FMUL.FTZ R0, R0, c[0x0][0x23c] ;  /* 0x00008f0000007a20 */ /* 0x000fe20000410000 */
[----:B------:R-:W2:Y:S01]  /*14b50*/  SHFL.BFLY PT, R3, R2, 0x1, 0x1f ;  /* 0x0c201f0002037f89 */ /* 0x000ea200000e0000 */
[--C-:B------:R-:W-:Y:S01]  /*14b60*/  FFMA.FTZ R100, R55, c[0x0][0x23c], -R4.reuse ;  /* 0x00008f0037647a23 */ /* 0x100fe20000010804 */
[----:B------:R-:W-:Y:S01]  /*14b70*/  MOV R39, R9 ;  /* 0x0000000900277202 */ /* 0x000fe20000000f00 */
[----:B------:R3:W-:Y:S01]  /*14b80*/  MUFU.EX2 R69, R0 ;  /* 0x0000000000457308 */ /* 0x0007e20000000800 */
[--C-:B------:R-:W-:Y:S01]  /*14b90*/  FFMA.FTZ R132, R36, c[0x0][0x23c], -R5.reuse ;  /* 0x00008f0024847a23 */ /* 0x100fe20000010805 */
[----:B------:R-:W-:Y:S01]  /*14ba0*/  MOV R36, R92 ;  /* 0x0000005c00247202 */ /* 0x000fe20000000f00 */
[--C-:B------:R-:W-:Y:S02]  /*14bb0*/  FFMA.FTZ R247, R112, c[0x0][0x23c], -R5.reuse ;  /* 0x00008f0070f77a23 */ /* 0x100fe40000010805 */
[--C-:B------:R-:W-:Y:S02]  /*14bc0*/  FFMA.FTZ R91, R238, c[0x0][0x23c], -R4.reuse ;  /* 0x00008f00ee5b7a23 */ /* 0x100fe40000010804 */
[--C-:B------:R-:W-:Y:S02]  /*14bd0*/  FFMA.FTZ R92, R51, c[0x0][0x23c], -R4.reuse ;  /* 0x00008f00335c7a23 */ /* 0x100fe40000010804 */
[--C-:B------:R-:W-:Y:S01]  /*14be0*/  FFMA.FTZ R101, R54, c[0x0][0x23c], -R4.reuse ;  /* 0x00008f0036657a23 */ /* 0x100fe20000010804 */
[----:B------:R-:W-:Y:S01]  /*14bf0*/  MUFU.EX2 R132, R132 ;  /* 0x0000008400847308 */ /* 0x000fe20000000800 */
[--C-:B------:R-:W-:Y:S01]  /*14c00*/  FFMA.FTZ R99, R66, c[0x0][0x23c], -R4.reuse ;  /* 0x00008f0042637a23 */ /* 0x100fe20000010804 */
[----:B------:R-:W-:Y:S01]  /*14c10*/  MOV R54, R79 ;  /* 0x0000004f00367202 */ /* 0x000fe20000000f00 */
[--C-:B------:R-:W-:Y:S01]  /*14c20*/  FFMA.FTZ R106, R67, c[0x0][0x23c], -R4.reuse ;  /* 0x00008f00436a7a23 */ /* 0x100fe20000010804 */
[----:B-1----:R-:W-:Y:S01]  /*14c30*/  MOV R37, R90 ;  /* 0x0000005a00257202 */ /* 0x002fe20000000f00 */
[--C-:B------:R-:W-:Y:S02]  /*14c40*/  FFMA.FTZ R6, R202, c[0x0][0x23c], -R5.reuse ;  /* 0x00008f00ca067a23 */ /* 0x100fe40000010805 */
[----:B------:R-:W-:Y:S02]  /*14c50*/  FFMA.FTZ R202, R20, c[0x0][0x23c], -R5 ;  /* 0x00008f0014ca7a23 */ /* 0x000fe40000010805 */
[----:B------:R-:W1:Y:S01]  /*14c60*/  LDSM.16.MT88.4 R20, [R213+0x8000] ;  /* 0x00800000d514783b */ /* 0x000e620000004200 */
[----:B------:R-:W4:Y:S01]  /*14c70*/  MUFU.EX2 R89, R6 ;  /* 0x0000000600597308 */ /* 0x000f220000000800 */
[----:B--2---:R-:W-:Y:S01]  /*14c80*/  FMNMX.FTZ R3, R2, R3, !PT ;  /* 0x0000000302037209 */ /* 0x004fe20007810000 */
[----:B------:R-:W-:Y:S02]  /*14c90*/  FFMA.FTZ R205, R86, c[0x0][0x23c], -R4 ;  /* 0x00008f0056cd7a23 */ /* 0x000fe40000010804 */
[----:B---3--:R-:W-:Y:S01]  /*14ca0*/  FADD.FTZ R0, -R73, R133 ;  /* 0x0000008549007221 */ /* 0x008fe20000010100 */
[C---:B------:R-:W-:Y:S01]  /*14cb0*/  FSETP.NEU.FTZ.AND P1, PT, R3.reuse, -INF , PT ;  /* 0xff8000000300780b */ /* 0x040fe20003f3d000 */
[----:B------:R-:W-:Y:S02]  /*14cc0*/  FMUL.FTZ R75, R3, c[0x0][0x23c] ;  /* 0x00008f00034b7a20 */ /* 0x000fe40000410000 */
[----:B------:R-:W-:Y:S02]  /*14cd0*/  FMUL.FTZ R0, R0, c[0x0][0x23c] ;  /* 0x00008f0000007a20 */ /* 0x000fe40000410000 */
[----:B------:R-:W-:Y:S01]  /*14ce0*/  MUFU.EX2 R202, R202 ;  /* 0x000000ca00ca7308 */ /* 0x000fe20000000800 */
[----:B------:R-:W-:Y:S01]  /*14cf0*/  FSEL R75, R75, RZ, P1 ;  /* 0x000000ff4b4b7208 */ /* 0x000fe20000800000 */
[----:B------:R-:W-:Y:S01]  /*14d00*/  IMAD.MOV.U32 R51, RZ, RZ, R32 ;  /* 0x000000ffff337224 */ /* 0x000fe200078e0020 */
[----:B------:R-:W-:Y:S01]  /*14d10*/  MOV R32, R78 ;  /* 0x0000004e00207202 */ /* 0x000fe20000000f00 */
[--C-:B------:R-:W-:Y:S01]  /*14d20*/  FFMA.FTZ R133, R65, c[0x0][0x23c], -R5.reuse ;  /* 0x00008f0041857a23 */ /* 0x100fe20000010805 */
[----:B------:R-:W-:Y:S01]  /*14d30*/  MOV R65, R46 ;  /* 0x0000002e00417202 */ /* 0x000fe20000000f00 */
[--C-:B------:R-:W-:Y:S02]  /*14d40*/  FFMA.FTZ R207, R87, c[0x0][0x23c], -R4.reuse ;  /* 0x00008f0057cf7a23 */ /* 0x100fe40000010804 */
[--C-:B------:R-:W-:Y:S02]  /*14d50*/  FFMA.FTZ R209, R98, c[0x0][0x23c], -R4.reuse ;  /* 0x00008f0062d17a23 */ /* 0x100fe40000010804 */
[----:B------:R2:W3:Y:S01]  /*14d60*/  MUFU.EX2 R68, R0 ;  /* 0x0000000000447308 */ /* 0x0004e20000000800 */
[--C-:B------:R-:W-:Y:S02]  /*14d70*/  FFMA.FTZ R248, R115, c[0x0][0x23c], -R4.reuse ;  /* 0x00008f0073f87a23 */ /* 0x100fe40000010804 */
[--C-:B------:R-:W-:Y:S01]  /*14d80*/  FFMA.FTZ R49, R131, c[0x0][0x23c], -R4.reuse ;  /* 0x00008f0083317a23 */ /* 0x100fe20000010804 */
[----:B----4-:R-:W-:Y:S01]  /*14d90*/  MOV R48, R89 ;  /* 0x0000005900307202 */ /* 0x010fe20000000f00 */
[----:B------:R-:W-:Y:S02]  /*14da0*/  FMUL.FTZ R6, R72, c[0x0][0x23c] ;  /* 0x00008f0048067a20 */ /* 0x000fe40000410000 */
[----:B------:R-:W-:Y:S02]  /*14db0*/  FFMA.FTZ R89, R34, c[0x0][0x23c], -R4 ;  /* 0x00008f0022597a23 */ /* 0x000fe40000010804 */
[----:B------:R-:W-:Y:S01]  /*14dc0*/  IMAD.MOV.U32 R55, RZ, RZ, R48 ;  /* 0x000000ffff377224 */ /* 0x000fe200078e0030 */
[----:B------:R4:W-:Y:S01]  /*14dd0*/  MUFU.EX2 R46, R8 ;  /* 0x00000008002e7308 */ /* 0x0009e20000000800 */
[----:B------:R-:W-:Y:S01]  /*14de0*/  FSEL R6, R6, RZ, P2 ;  /* 0x000000ff06067208 */ /* 0x000fe20001000000 */
[--C-:B------:R-:W-:Y:S01]  /*14df0*/  FFMA.FTZ R90, R237, c[0x0][0x23c], -R4.reuse ;  /* 0x00008f00ed5a7a23 */ /* 0x100fe20000010804 */
[----:B------:R-:W-:Y:S01]  /*14e00*/  MOV R48, R37 ;  /* 0x0000002500307202 */ /* 0x000fe20000000f00 */
[----:B------:R-:W-:Y:S01]  /*14e10*/  FFMA.FTZ R237, R103, c[0x0][0x23c], -R4 ;  /* 0x00008f0067ed7a23 */ /* 0x000fe20000010804 */
[----:B------:R-:W-:Y:S01]  /*14e20*/  MOV R37, R62 ;  /* 0x0000003e00257202 */ /* 0x000fe20000000f00 */
[--C-:B------:R-:W-:Y:S01]  /*14e30*/  FFMA.FTZ R7, R236, c[0x0][0x23c], -R6.reuse ;  /* 0x00008f00ec077a23 */ /* 0x100fe20000010806 */
[----:B------:R-:W-:Y:S01]  /*14e40*/  F2FP.BF16.PACK_AB R78, R47, R55 ;  /* 0x000000372f4e723e */ /* 0x000fe200000010ff */
[----:B------:R-:W-:Y:S02]  /*14e50*/  FFMA.FTZ R10, R244, c[0x0][0x23c], -R6 ;  /* 0x00008f00f40a7a23 */ /* 0x000fe40000010806 */
[----:B------:R1:W-:Y:S01]  /*14e60*/  MUFU.EX2 R244, R7 ;  /* 0x0000000700f47308 */ /* 0x0003e20000000800 */
[--C-:B------:R-:W-:Y:S02]  /*14e70*/  FFMA.FTZ R236, R102, c[0x0][0x23c], -R4.reuse ;  /* 0x00008f0066ec7a23 */ /* 0x100fe40000010804 */
[----:B------:R-:W-:Y:S02]  /*14e80*/  FFMA.FTZ R210, R15, c[0x0][0x23c], -R4 ;  /* 0x00008f000fd27a23 */ /* 0x000fe40000010804 */
[----:B--2---:R-:W-:Y:S02]  /*14e90*/  FADD.FTZ R0, -R72, R134 ;  /* 0x0000008648007221 */ /* 0x004fe40000010100 */
[----:B------:R-:W-:Y:S02]  /*14ea0*/  FFMA.FTZ R134, R64, c[0x0][0x23c], -R5 ;  /* 0x00008f0040867a23 */ /* 0x000fe40000010805 */
[----:B------:R-:W-:Y:S01]  /*14eb0*/  FMUL.FTZ R0, R0, c[0x0][0x23c] ;  /* 0x00008f0000007a20 */ /* 0x000fe20000410000 */
[----:B------:R2:W-:Y:S01]  /*14ec0*/  MUFU.EX2 R11, R10 ;  /* 0x0000000a000b7308 */ /* 0x0005e20000000800 */
[--C-:B------:R-:W-:Y:S02]  /*14ed0*/  FFMA.FTZ R85, R40, c[0x0][0x23c], -R6.reuse ;  /* 0x00008f0028557a23 */ /* 0x100fe40000010806 */
[--C-:B------:R-:W-:Y:S02]  /*14ee0*/  FFMA.FTZ R40, R120, c[0x0][0x23c], -R6.reuse ;  /* 0x00008f0078287a23 */ /* 0x100fe40000010806 */
[--C-:B----4-:R-:W-:Y:S02]  /*14ef0*/  FFMA.FTZ R8, R251, c[0x0][0x23c], -R6.reuse ;  /* 0x00008f00fb087a23 */ /* 0x110fe40000010806 */
[--C-:B------:R-:W-:Y:S01]  /*14f00*/  FFMA.FTZ R238, R104, c[0x0][0x23c], -R6.reuse ;  /* 0x00008f0068ee7a23 */ /* 0x100fe20000010806 */
[----:B------:R-:W-:Y:S01]  /*14f10*/  MOV R104, R48 ;  /* 0x0000003000687202 */ /* 0x000fe20000000f00 */
[----:B------:R-:W-:Y:S01]  /*14f20*/  FFMA.FTZ R62, R29, c[0x0][0x23c], -R6 ;  /* 0x00008f001d3e7a23 */ /* 0x000fe20000010806 */
[----:B------:R4:W-:Y:S01]  /*14f30*/  MUFU.EX2 R2, R0 ;  /* 0x0000000000027308 */ /* 0x0009e20000000800 */
[----:B------:R-:W-:Y:S01]  /*14f40*/  IMAD.MOV.U32 R64, RZ, RZ, R88 ;  /* 0x000000ffff407224 */ /* 0x000fe200078e0058 */
[----:B------:R-:W-:Y:S01]  /*14f50*/  MOV R48, R37 ;  /* 0x0000002500307202 */ /* 0x000fe20000000f00 */
[----:B------:R-:W-:Y:S02]  /*14f60*/  FFMA.FTZ R88, R35, c[0x0][0x23c], -R4 ;  /* 0x00008f0023587a23 */ /* 0x000fe40000010804 */
[----:B-1----:R-:W-:Y:S01]  /*14f70*/  FFMA.FTZ R7, R243, c[0x0][0x23c], -R75 ;  /* 0x00008f00f3077a23 */ /* 0x002fe2000001084b */
[----:B------:R-:W-:Y:S01]  /*14f80*/  MOV R35, R48 ;  /* 0x0000003000237202 */ /* 0x000fe20000000f00 */
[--C-:B------:R-:W-:Y:S02]  /*14f90*/  FFMA.FTZ R87, R44, c[0x0][0x23c], -R6.reuse ;  /* 0x00008f002c577a23 */ /* 0x100fe40000010806 */
[----:B------:R-:W-:Y:S01]  /*14fa0*/  FFMA.FTZ R86, R45, c[0x0][0x23c], -R6 ;  /* 0x00008f002d567a23 */ /* 0x000fe20000010806 */
[----:B------:R1:W-:Y:S01]  /*14fb0*/  MUFU.EX2 R235, R7 ;  /* 0x0000000700eb7308 */ /* 0x0003e20000000800 */
[----:B------:R-:W-:Y:S02]  /*14fc0*/  FFMA.FTZ R243, R114, c[0x0][0x23c], -R4 ;  /* 0x00008f0072f37a23 */ /* 0x000fe40000010804 */
[--C-:B------:R-:W-:Y:S01]  /*14fd0*/  FFMA.FTZ R97, R56, c[0x0][0x23c], -R6.reuse ;  /* 0x00008f0038617a23 */ /* 0x100fe20000010806 */
[----:B--2---:R-:W-:Y:S01]  /*14fe0*/  MOV R10, R60 ;  /* 0x0000003c000a7202 */ /* 0x004fe20000000f00 */
[--C-:B------:R-:W-:Y:S02]  /*14ff0*/  FFMA.FTZ R60, R241, c[0x0][0x23c], -R6.reuse ;  /* 0x00008f00f13c7a23 */ /* 0x100fe40000010806 */
[--C-:B------:R-:W-:Y:S02]  /*15000*/  FFMA.FTZ R241, R105, c[0x0][0x23c], -R6.reuse ;  /* 0x00008f0069f17a23 */ /* 0x100fe40000010806 */
[--C-:B------:R-:W-:Y:S01]  /*15010*/  FFMA.FTZ R98, R57, c[0x0][0x23c], -R6.reuse ;  /* 0x00008f0039627a23 */ /* 0x100fe20000010806 */
[----:B------:R-:W-:Y:S01]  /*15020*/  MUFU.EX2 R50, R8 ;  /* 0x0000000800327308 */ /* 0x000fe20000000800 */
[--C-:B------:R-:W-:Y:S02]  /*15030*/  FFMA.FTZ R103, R27, c[0x0][0x23c], -R6.reuse ;  /* 0x00008f001b677a23 */ /* 0x100fe40000010806 */
[----:B------:R-:W-:Y:S02]  /*15040*/  FFMA.FTZ R102, R26, c[0x0][0x23c], -R6 ;  /* 0x00008f001a667a23 */ /* 0x000fe40000010806 */
[----:B----4-:R-:W-:Y:S02]  /*15050*/  FADD.FTZ R0, -R3, R135 ;  /* 0x0000008703007221 */ /* 0x010fe40000010100 */
[--C-:B------:R-:W-:Y:S02]  /*15060*/  FFMA.FTZ R135, R53, c[0x0][0x23c], -R5.reuse ;  /* 0x00008f0035877a23 */ /* 0x100fe40000010805 */
[----:B------:R-:W-:Y:S01]  /*15070*/  FFMA.FTZ R53, R128, c[0x0][0x23c], -R5 ;  /* 0x00008f0080357a23 */ /* 0x000fe20000010805 */
[----:B------:R-:W-:Y:S01]  /*15080*/  MUFU.EX2 R204, R204 ;  /* 0x000000cc00cc7308 */ /* 0x000fe20000000800 */
[--C-:B------:R-:W-:Y:S02]  /*15090*/  FFMA.FTZ R5, R252, c[0x0][0x23c], -R75.reuse ;  /* 0x00008f00fc057a23 */ /* 0x100fe4000001084b */
[----:B------:R-:W-:Y:S02]  /*150a0*/  FFMA.FTZ R128, R83, c[0x0][0x23c], -R4 ;  /* 0x00008f0053807a23 */ /* 0x000fe40000010804 */
[--C-:B-1----:R-:W-:Y:S02]  /*150b0*/  FFMA.FTZ R7, R84, c[0x0][0x23c], -R6.reuse ;  /* 0x00008f0054077a23 */ /* 0x102fe40000010806 */
[--C-:B------:R-:W-:Y:S02]  /*150c0*/  FFMA.FTZ R84, R41, c[0x0][0x23c], -R6.reuse ;  /* 0x00008f0029547a23 */ /* 0x100fe40000010806 */
[--C-:B------:R-:W-:Y:S01]  /*150d0*/  FFMA.FTZ R114, R25, c[0x0][0x23c], -R6.reuse ;  /* 0x00008f0019727a23 */ /* 0x100fe20000010806 */
[----:B------:R1:W-:Y:S01]  /*150e0*/  MUFU.EX2 R252, R5 ;  /* 0x0000000500fc7308 */ /* 0x0003e20000000800 */
        /* <DEDUP_REMOVED lines=9> */
[----:B------:R-:W2:Y:S01]  /*15180*/  MUFU.EX2 R4, R4 ;  /* 0x0000000400047308 */ /* 0x000ea20000000800 */
[----:B------:R-:W-:Y:S02]  /*15190*/  FMUL.FTZ R0, R0, c[0x0][0x23c] ;  /* 0x00008f0000007a20 */ /* 0x000fe40000410000 */
[--C-:B------:R-:W-:Y:S01]  /*151a0*/  FFMA.FTZ R112, R77, c[0x0][0x23c], -R6.reuse ;  /* 0x00008f004d707a23 */ /* 0x100fe20000010806 */
[----:B------:R-:W-:Y:S01]  /*151b0*/  F2FP.BF16.PACK_AB R77, R104, R96 ;  /* 0x00000060684d723e */ /* 0x000fe200000010ff */
[--C-:B------:R-:W-:Y:S02]  /*151c0*/  FFMA.FTZ R118, R19, c[0x0][0x23c], -R6.reuse ;  /* 0x00008f0013767a23 */ /* 0x100fe40000010806 */
[----:B---3--:R-:W-:Y:S02]  /*151d0*/  FMUL.FTZ R19, R68, R151 ;  /* 0x0000009744137220 */ /* 0x008fe40000410000 */
[----:B------:R-:W-:Y:S01]  /*151e0*/  FFMA.FTZ R119, R18, c[0x0][0x23c], -R6 ;  /* 0x00008f0012777a23 */ /* 0x000fe20000010806 */
[----:B------:R3:W-:Y:S01]  /*151f0*/  MUFU.EX2 R14, R7 ;  /* 0x00000007000e7308 */ /* 0x0007e20000000800 */
[----:B------:R-:W-:Y:S02]  /*15200*/  FMUL.FTZ R18, R68, R150 ;  /* 0x0000009644127220 */ /* 0x000fe40000410000 */
[----:B------:R-:W-:Y:S02]  /*15210*/  IMAD.MOV.U32 R150, RZ, RZ, R52 ;  /* 0x000000ffff967224 */ /* 0x000fe400078e0034 */
[----:B-1----:R-:W-:Y:S02]  /*15220*/  FFMA.FTZ R5, R65, c[0x0][0x23c], -R75 ;  /* 0x00008f0041057a23 */ /* 0x002fe4000001084b */
[--C-:B------:R-:W-:Y:S02]  /*15230*/  FFMA.FTZ R130, R17, c[0x0][0x23c], -R6.reuse ;  /* 0x00008f0011827a23 */ /* 0x100fe40000010806 */
[--C-:B------:R-:W-:Y:S01]  /*15240*/  FFMA.FTZ R131, R16, c[0x0][0x23c], -R6.reuse ;  /* 0x00008f0010837a23 */ /* 0x100fe20000010806 */
[----:B------:R-:W1:Y:S01]  /*15250*/  MUFU.EX2 R0, R0 ;  /* 0x0000000000007308 */ /* 0x000e620000000800 */
[--C-:B------:R-:W-:Y:S02]  /*15260*/  FFMA.FTZ R251, R109, c[0x0][0x23c], -R6.reuse ;  /* 0x00008f006dfb7a23 */ /* 0x100fe40000010806 */
[----:B------:R-:W-:Y:S02]  /*15270*/  FFMA.FTZ R41, R121, c[0x0][0x23c], -R6 ;  /* 0x00008f0079297a23 */ /* 0x000fe40000010806 */
[----:B--2---:R-:W-:Y:S02]  /*15280*/  IMAD.MOV.U32 R105, RZ, RZ, R4 ;  /* 0x000000ffff697224 */ /* 0x004fe400078e0004 */
[----:B------:R-:W-:Y:S01]  /*15290*/  FMUL.FTZ R4, R69, R140 ;  /* 0x0000008c45047220 */ /* 0x000fe20000410000 */
[----:B------:R-:W-:Y:S01]  /*152a0*/  MOV R140, R10 ;  /* 0x0000000a008c7202 */ /* 0x000fe20000000f00 */
[--C-:B------:R-:W-:Y:S01]  /*152b0*/  FFMA.FTZ R44, R124, c[0x0][0x23c], -R6.reuse ;  /* 0x00008f007c2c7a23 */ /* 0x100fe20000010806 */
[----:B------:R-:W2:Y:S01]  /*152c0*/  MUFU.EX2 R5, R5 ;  /* 0x0000000500057308 */ /* 0x000ea20000000800 */
[----:B------:R-:W-:Y:S01]  /*152d0*/  IMAD.MOV.U32 R65, RZ, RZ, R33 ;  /* 0x000000ffff417224 */ /* 0x000fe200078e0021 */
[----:B------:R-:W-:Y:S01]  /*152e0*/  F2FP.BF16.PACK_AB R79, R46, R140 ;  /* 0x0000008c2e4f723e */ /* 0x000fe200000010ff */
[----:B------:R-:W-:Y:S02]  /*152f0*/  IMAD.MOV.U32 R33, RZ, RZ, R61 ;  /* 0x000000ffff217224 */ /* 0x000fe400078e003d */
[----:B---3--:R-:W-:Y:S02]  /*15300*/  FMUL.FTZ R7, R68, R143 ;  /* 0x0000008f44077220 */ /* 0x008fe40000410000 */
[----:B------:R-:W-:Y:S01]  /*15310*/  FFMA.FTZ R61, R242, c[0x0][0x23c], -R6 ;  /* 0x00008f00f23d7a23 */ /* 0x000fe20000010806 */
[----:B------:R-:W-:Y:S01]  /*15320*/  MOV R37, R33 ;  /* 0x0000002100257202 */ /* 0x000fe20000000f00 */
[----:B------:R-:W-:Y:S01]  /*15330*/  IMAD.MOV.U32 R33, RZ, RZ, R224 ;  /* 0x000000ffff217224 */ /* 0x000fe200078e00e0 */
[----:B------:R-:W-:Y:S01]  /*15340*/  MUFU.EX2 R121, R60 ;  /* 0x0000003c00797308 */ /* 0x000fe20000000800 */
[--C-:B------:R-:W-:Y:S02]  /*15350*/  FFMA.FTZ R224, R125, c[0x0][0x23c], -R6.reuse ;  /* 0x00008f007de07a23 */ /* 0x100fe40000010806 */
[----:B------:R-:W-:Y:S01]  /*15360*/  FFMA.FTZ R242, R108, c[0x0][0x23c], -R6 ;  /* 0x00008f006cf27a23 */ /* 0x000fe20000010806 */
[----:B------:R-:W-:Y:S01]  /*15370*/  MOV R108, R31 ;  /* 0x0000001f006c7202 */ /* 0x000fe20000000f00 */
[----:B------:R-:W-:Y:S02]  /*15380*/  FMUL.FTZ R6, R68, R142 ;  /* 0x0000008e44067220 */ /* 0x000fe40000410000 */
[----:B------:R-:W-:Y:S02]  /*15390*/  FMUL.FTZ R9, R2, R137 ;  /* 0x0000008902097220 */ /* 0x000fe40000410000 */
[----:B------:R-:W-:Y:S01]  /*153a0*/  IMAD.MOV.U32 R137, RZ, RZ, R11 ;  /* 0x000000ffff897224 */ /* 0x000fe200078e000b */
[----:B------:R-:W-:Y:S01]  /*153b0*/  MUFU.EX2 R125, R111 ;  /* 0x0000006f007d7308 */ /* 0x000fe20000000800 */
[----:B-1----:R-:W-:Y:S01]  /*153c0*/  FMUL.FTZ R11, R0, R139 ;  /* 0x0000008b000b7220 */ /* 0x002fe20000410000 */
[----:B------:R-:W-:Y:S01]  /*153d0*/  MOV R139, R14 ;  /* 0x0000000e008b7202 */ /* 0x000fe20000000f00 */
[----:B------:R-:W-:Y:S01]  /*153e0*/  FMUL.FTZ R8, R2, R136 ;  /* 0x0000008802087220 */ /* 0x000fe20000410000 */
[----:B--2---:R-:W-:Y:S01]  /*153f0*/  MOV R120, R5 ;  /* 0x0000000500787202 */ /* 0x004fe20000000f00 */
[----:B------:R-:W-:Y:S01]  /*15400*/  FMUL.FTZ R5, R69, R141 ;  /* 0x0000008d45057220 */ /* 0x000fe20000410000 */
[----:B------:R-:W-:Y:S01]  /*15410*/  F2FP.BF16.PACK_AB R64, R137, R244 ;  /* 0x000000f48940723e */ /* 0x000fe200000010ff */
[----:B------:R-:W-:Y:S01]  /*15420*/  IMAD.MOV.U32 R141, RZ, RZ, R65 ;  /* 0x000000ffff8d7224 */ /* 0x000fe200078e0041 */
[----:B------:R-:W-:Y:S01]  /*15430*/  F2FP.BF16.PACK_AB R65, R252, R235 ;  /* 0x000000ebfc41723e */ /* 0x000fe200000010ff */
[----:B------:R-:W-:Y:S01]  /*15440*/  FMUL.FTZ R10, R0, R138 ;  /* 0x0000008a000a7220 */ /* 0x000fe20000410000 */
[----:B------:R-:W-:Y:S01]  /*15450*/  MUFU.EX2 R136, R110 ;  /* 0x0000006e00887308 */ /* 0x000fe20000000800 */
[----:B------:R-:W-:Y:S01]  /*15460*/  F2FP.BF16.PACK_AB R66, R139, R50 ;  /* 0x000000328b42723e */ /* 0x000fe200000010ff */
[----:B------:R-:W-:Y:S01]  /*15470*/  IMAD.MOV.U32 R34, RZ, RZ, R37 ;  /* 0x000000ffff227224 */ /* 0x000fe200078e0025 */
[----:B------:R-:W-:Y:S01]  /*15480*/  F2FP.BF16.PACK_AB R76, R141, R30 ;  /* 0x0000001e8d4c723e */ /* 0x000fe200000010ff */
[C---:B------:R-:W-:Y:S01]  /*15490*/  FMUL.FTZ R12, R2.reuse, R144 ;  /* 0x00000090020c7220 */ /* 0x040fe20000410000 */
[----:B------:R-:W-:Y:S01]  /*154a0*/  MOV R37, R13 ;  /* 0x0000000d00257202 */ /* 0x000fe20000000f00 */
[----:B------:R-:W-:Y:S01]  /*154b0*/  FMUL.FTZ R13, R2, R145 ;  /* 0x00000091020d7220 */ /* 0x000fe20000410000 */
[----:B------:R-:W-:Y:S01]  /*154c0*/  F2FP.BF16.PACK_AB R67, R105, R120 ;  /* 0x000000786943723e */ /* 0x000fe200000010ff */
[C---:B------:R-:W-:Y:S01]  /*154d0*/  FMUL.FTZ R16, R69.reuse, R148 ;  /* 0x0000009445107220 */ /* 0x040fe20000410000 */
[----:B------:R-:W-:Y:S01]  /*154e0*/  MOV R148, R55 ;  /* 0x0000003700947202 */ /* 0x000fe20000000f00 */
[-C--:B------:R-:W-:Y:S01]  /*154f0*/  HMMA.16816.F32.BF16 R4, R76, R20.reuse, R4 ;  /* 0x000000144c04723c */ /* 0x080fe20000041804 */
[----:B------:R-:W-:Y:S01]  /*15500*/  MUFU.EX2 R111, R91 ;  /* 0x0000005b006f7308 */ /* 0x000fe20000000800 */
[C---:B------:R-:W-:Y:S01]  /*15510*/  FMUL.FTZ R17, R69.reuse, R149 ;  /* 0x0000009545117220 */ /* 0x040fe20000410000 */
[----:B------:R-:W-:Y:S01]  /*15520*/  MOV R149, R54 ;  /* 0x0000003600957202 */ /* 0x000fe20000000f00 */
[----:B------:R-:W-:Y:S01]  /*15530*/  IMAD.MOV.U32 R151, RZ, RZ, R51 ;  /* 0x000000ffff977224 */ /* 0x000fe200078e0033 */
[----:B------:R-:W-:Y:S01]  /*15540*/  MOV R51, R39 ;  /* 0x0000002700337202 */ /* 0x000fe20000000f00 */
[C---:B------:R-:W-:Y:S01]  /*15550*/  FMUL.FTZ R26, R0.reuse, R154 ;  /* 0x0000009a001a7220 */ /* 0x040fe20000410000 */
[----:B------:R-:W-:Y:S01]  /*15560*/  MOV R54, R38 ;  /* 0x0000002600367202 */ /* 0x000fe20000000f00 */
[C---:B------:R-:W-:Y:S01]  /*15570*/  HMMA.16816.F32.BF16 R8, R64.reuse, R20, R8 ;  /* 0x000000144008723c */ /* 0x040fe20000041808 */
[C---:B------:R-:W-:Y:S02]  /*15580*/  FMUL.FTZ R14, R0.reuse, R146 ;  /* 0x00000092000e7220 */ /* 0x040fe40000410000 */
[----:B------:R1:W-:Y:S01]  /*15590*/  MUFU.EX2 R109, R61 ;  /* 0x0000003d006d7308 */ /* 0x0003e20000000800 */
[----:B------:R-:W-:Y:S01]  /*155a0*/  FMUL.FTZ R15, R0, R147 ;  /* 0x00000093000f7220 */ /* 0x000fe20000410000 */
[----:B------:R-:W-:Y:S01]  /*155b0*/  MOV R154, R36 ;  /* 0x00000024009a7202 */ /* 0x000fe20000000f00 */
[----:B------:R-:W-:Y:S01]  /*155c0*/  FMUL.FTZ R24, R2, R152 ;  /* 0x0000009802187220 */ /* 0x000fe20000410000 */
[----:B------:R-:W-:Y:S01]  /*155d0*/  MOV R145, R49 ;  /* 0x0000003100917202 */ /* 0x000fe20000000f00 */
[C---:B------:R-:W-:Y:S01]  /*155e0*/  FMUL.FTZ R20, R69.reuse, R156 ;  /* 0x0000009c45147220 */ /* 0x040fe20000410000 */
[----:B------:R-:W-:Y:S02]  /*155f0*/  MOV R156, R34 ;  /* 0x00000022009c7202 */ /* 0x000fe40000000f00 */
[-C--:B------:R-:W-:Y:S01]  /*15600*/  HMMA.16816.F32.BF16 R12, R64, R22.reuse, R12 ;  /* 0x00000016400c723c */ /* 0x080fe2000004180c */
[C---:B------:R-:W-:Y:S01]  /*15610*/  FMUL.FTZ R21, R69.reuse, R157 ;  /* 0x0000009d45157220 */ /* 0x040fe20000410000 */
[----:B------:R-:W-:Y:S01]  /*15620*/  MUFU.EX2 R138, R89 ;  /* 0x00000059008a7308 */ /* 0x000fe20000000800 */
[C---:B------:R-:W-:Y:S01]  /*15630*/  FMUL.FTZ R34, R68.reuse, R166 ;  /* 0x000000a644227220 */ /* 0x040fe20000410000 */
[----:B------:R-:W-:Y:S01]  /*15640*/  MOV R166, R51 ;  /* 0x0000003300a67202 */ /* 0x000fe20000000f00 */
[----:B------:R-:W-:Y:S01]  /*15650*/  FMUL.FTZ R51, R68, R183 ;  /* 0x000000b744337220 */ /* 0x000fe20000410000 */
[----:B------:R-:W-:Y:S01]  /*15660*/  MOV R157, R40 ;  /* 0x00000028009d7202 */ /* 0x000fe20000000f00 */
[----:B------:R-:W-:Y:S01]  /*15670*/  FMUL.FTZ R25, R2, R153 ;  /* 0x0000009902197220 */ /* 0x000fe20000410000 */
[C---:B------:R-:W-:Y:S01]  /*15680*/  HMMA.16816.F32.BF16 R16, R76.reuse, R22, R16 ;  /* 0x000000164c10723c */ /* 0x040fe20000041810 */
[----:B------:R-:W-:Y:S03]  /*15690*/  FMUL.FTZ R27, R0, R155 ;  /* 0x0000009b001b7220 */ /* 0x000fe60000410000 */
[----:B------:R-:W-:Y:S01]  /*156a0*/  IMAD.MOV.U32 R152, RZ, RZ, R30 ;  /* 0x000000ffff987224 */ /* 0x000fe200078e001e */
[----:B------:R-:W-:Y:S01]  /*156b0*/  MOV R153, R33 ;  /* 0x0000002100997202 */ /* 0x000fe20000000f00 */
[----:B------:R-:W-:Y:S01]  /*156c0*/  FMUL.FTZ R28, R2, R160 ;  /* 0x000000a0021c7220 */ /* 0x000fe20000410000 */
[----:B------:R-:W-:Y:S01]  /*156d0*/  MOV R147, R47 ;  /* 0x0000002f00937202 */ /* 0x000fe20000000f00 */
[C---:B------:R-:W-:Y:S01]  /*156e0*/  FMUL.FTZ R23, R68.reuse, R159 ;  /* 0x0000009f44177220 */ /* 0x040fe20000410000 */
[----:B------:R-:W-:Y:S01]  /*156f0*/  MOV R159, R48 ;  /* 0x00000030009f7202 */ /* 0x000fe20000000f00 */
[----:B------:R-:W-:Y:S02]  /*15700*/  MUFU.EX2 R143, R107 ;  /* 0x0000006b008f7308 */ /* 0x000fe40000000800 */
[----:B------:R-:W-:Y:S01]  /*15710*/  IMAD.MOV.U32 R48, RZ, RZ, R37 ;  /* 0x000000ffff307224 */ /* 0x000fe200078e0025 */
[----:B------:R-:W-:Y:S01]  /*15720*/  MOV R155, R53 ;  /* 0x00000035009b7202 */ /* 0x000fe20000000f00 */
[----:B------:R-:W2:Y:S01]  /*15730*/  LDSM.16.MT88.4 R36, [R216+0x8000] ;  /* 0x00800000d824783b */ /* 0x000ea20000004200 */
[----:B------:R-:W-:Y:S02]  /*15740*/  FMUL.FTZ R22, R68, R158 ;  /* 0x0000009e44167220 */ /* 0x000fe40000410000 */
[----:B------:R-:W-:Y:S01]  /*15750*/  FMUL.FTZ R29, R2, R161 ;  /* 0x000000a1021d7220 */ /* 0x000fe20000410000 */
[----:B------:R-:W-:Y:S01]  /*15760*/  MOV R161, R80 ;  /* 0x0000005000a17202 */ /* 0x000fe20000000f00 */
[----:B------:R-:W-:Y:S01]  /*15770*/  IMAD.MOV.U32 R158, RZ, RZ, R35 ;  /* 0x000000ffff9e7224 */ /* 0x000fe200078e0023 */
[----:B------:R-:W-:Y:S01]  /*15780*/  MUFU.EX2 R142, R88 ;  /* 0x00000058008e7308 */ /* 0x000fe20000000800 */
[----:B------:R-:W-:Y:S01]  /*15790*/  FMUL.FTZ R35, R68, R167 ;  /* 0x000000a744237220 */ /* 0x000fe20000410000 */
[----:B------:R-:W-:Y:S01]  /*157a0*/  MOV R144, R48 ;  /* 0x0000003000907202 */ /* 0x000fe20000000f00 */
[----:B------:R-:W-:Y:S02]  /*157b0*/  IMAD.MOV.U32 R167, RZ, RZ, R54 ;  /* 0x000000ffffa77224 */ /* 0x000fe400078e0036 */
[----:B------:R-:W3:Y:S01]  /*157c0*/  LDSM.16.MT88.4 R52, [R214+0x8000] ;  /* 0x00800000d634783b */ /* 0x000ee20000004200 */
[C---:B------:R-:W-:Y:S02]  /*157d0*/  FMUL.FTZ R33, R69.reuse, R165 ;  /* 0x000000a545217220 */ /* 0x040fe40000410000 */
[----:B------:R-:W-:Y:S02]  /*157e0*/  FMUL.FTZ R40, R2, R168 ;  /* 0x000000a802287220 */ /* 0x000fe40000410000 */
[C---:B------:R-:W-:Y:S01]  /*157f0*/  FMUL.FTZ R48, R69.reuse, R180 ;  /* 0x000000b445307220 */ /* 0x040fe20000410000 */
[----:B------:R-:W-:Y:S01]  /*15800*/  MUFU.EX2 R124, R90 ;  /* 0x0000005a007c7308 */ /* 0x000fe20000000800 */
[----:B------:R-:W-:Y:S02]  /*15810*/  IMAD.MOV.U32 R165, RZ, RZ, R50 ;  /* 0x000000ffffa57224 */ /* 0x000fe400078e0032 */
[----:B------:R-:W-:Y:S02]  /*15820*/  FMUL.FTZ R50, R68, R182 ;  /* 0x000000b644327220 */ /* 0x000fe40000410000 */
[----:B------:R-:W-:Y:S02]  /*15830*/  IMAD.MOV.U32 R160, RZ, RZ, R41 ;  /* 0x000000ffffa07224 */ /* 0x000fe400078e0029 */
[C---:B------:R-:W-:Y:S02]  /*15840*/  FMUL.FTZ R41, R2.reuse, R169 ;  /* 0x000000a902297220 */ /* 0x040fe40000410000 */
[C---:B------:R-:W-:Y:S01]  /*15850*/  FMUL.FTZ R45, R2.reuse, R177 ;  /* 0x000000b1022d7220 */ /* 0x040fe20000410000 */
[----:B------:R-:W-:Y:S01]  /*15860*/  MUFU.EX2 R206, R206 ;  /* 0x000000ce00ce7308 */ /* 0x000fe20000000800 */
[C---:B------:R-:W-:Y:S02]  /*15870*/  FMUL.FTZ R49, R69.reuse, R181 ;  /* 0x000000b545317220 */ /* 0x040fe40000410000 */
[C---:B------:R-:W-:Y:S02]  /*15880*/  FMUL.FTZ R56, R2.reuse, R184 ;  /* 0x000000b802387220 */ /* 0x040fe40000410000 */
[C---:B------:R-:W-:Y:S02]  /*15890*/  FMUL.FTZ R57, R2.reuse, R185 ;  /* 0x000000b902397220 */ /* 0x040fe40000410000 */
[----:B-1----:R-:W-:Y:S02]  /*158a0*/  FMUL.FTZ R61, R2, R193 ;  /* 0x000000c1023d7220 */ /* 0x002fe40000410000 */
[C---:B------:R-:W-:Y:S01]  /*158b0*/  FMUL.FTZ R30, R0.reuse, R162 ;  /* 0x000000a2001e7220 */ /* 0x040fe20000410000 */
[----:B------:R-:W-:Y:S01]  /*158c0*/  MOV R162, R32 ;  /* 0x0000002000a27202 */ /* 0x000fe20000000f00 */
[----:B------:R-:W-:Y:S01]  /*158d0*/  FMUL.FTZ R32, R69, R164 ;  /* 0x000000a445207220 */ /* 0x000fe20000410000 */
[----:B------:R-:W-:Y:S01]  /*158e0*/  MOV R164, R81 ;  /* 0x0000005100a47202 */ /* 0x000fe20000000f00 */
[-C--:B--2---:R-:W-:Y:S01]  /*158f0*/  HMMA.16816.F32.BF16 R20, R76, R36.reuse, R20 ;  /* 0x000000244c14723c */ /* 0x084fe20000041814 */
[----:B------:R-:W1:Y:S01]  /*15900*/  LDSM.16.MT88.4 R80, [R215+0x8000] ;  /* 0x00800000d750783b */ /* 0x000e620000004200 */
[----:B------:R-:W-:Y:S01]  /*15910*/  FMUL.FTZ R31, R0, R163 ;  /* 0x000000a3001f7220 */ /* 0x000fe20000410000 */
[----:B------:R-:W-:Y:S01]  /*15920*/  MOV R163, R44 ;  /* 0x0000002c00a37202 */ /* 0x000fe20000000f00 */
[----:B------:R-:W-:Y:S01]  /*15930*/  FMUL.FTZ R44, R2, R176 ;  /* 0x000000b0022c7220 */ /* 0x000fe20000410000 */
[----:B------:R-:W-:Y:S01]  /*15940*/  MUFU.EX2 R208, R208 ;  /* 0x000000d000d07308 */ /* 0x000fe20000000800 */
[----:B------:R-:W-:Y:S02]  /*15950*/  FMUL.FTZ R47, R0, R179 ;  /* 0x000000b3002f7220 */ /* 0x000fe40000410000 */
[C---:B------:R-:W-:Y:S01]  /*15960*/  HMMA.16816.F32.BF16 R24, R64.reuse, R36, R24 ;  /* 0x000000244018723c */ /* 0x040fe20000041818 */
[--C-:B------:R-:W-:Y:S03]  /*15970*/  FFMA.FTZ R233, R233, c[0x0][0x23c], -R75.reuse ;  /* 0x00008f00e9e97a23 */ /* 0x100fe6000001084b */
[----:B------:R-:W-:Y:S02]  /*15980*/  FFMA.FTZ R232, R232, c[0x0][0x23c], -R75 ;  /* 0x00008f00e8e87a23 */ /* 0x000fe4000001084b */
[----:B------:R-:W-:Y:S01]  /*15990*/  IMAD.MOV.U32 R146, RZ, RZ, R46 ;  /* 0x000000ffff927224 */ /* 0x000fe200078e002e */
[----:B------:R-:W-:Y:S01]  /*159a0*/  MUFU.EX2 R205, R205 ;  /* 0x000000cd00cd7308 */ /* 0x000fe20000000800 */
[-C--:B------:R-:W-:Y:S01]  /*159b0*/  HMMA.16816.F32.BF16 R28, R64, R38.reuse, R28 ;  /* 0x00000026401c723c */ /* 0x080fe2000004181c */
[C---:B------:R-:W-:Y:S03]  /*159c0*/  FMUL.FTZ R37, R69.reuse, R173 ;  /* 0x000000ad45257220 */ /* 0x040fe60000410000 */
[----:B------:R-:W-:Y:S01]  /*159d0*/  FMUL.FTZ R36, R69, R172 ;  /* 0x000000ac45247220 */ /* 0x000fe20000410000 */
[----:B------:R-:W-:Y:S01]  /*159e0*/  MOV R173, R58 ;  /* 0x0000003a00ad7202 */ /* 0x000fe20000000f00 */
[----:B------:R-:W-:Y:S02]  /*159f0*/  FMUL.FTZ R58, R0, R186 ;  /* 0x000000ba003a7220 */ /* 0x000fe40000410000 */
[C---:B------:R-:W-:Y:S01]  /*15a00*/  HMMA.16816.F32.BF16 R32, R76.reuse, R38, R32 ;  /* 0x000000264c20723c */ /* 0x040fe20000041820 */
[----:B------:R-:W-:Y:S01]  /*15a10*/  IMAD.MOV.U32 R172, RZ, RZ, R59 ;  /* 0x000000ffffac7224 */ /* 0x000fe200078e003b */
[----:B------:R-:W-:Y:S02]  /*15a20*/  MUFU.EX2 R207, R207 ;  /* 0x000000cf00cf7308 */ /* 0x000fe40000000800 */
[----:B------:R-:W-:Y:S02]  /*15a30*/  IMAD.MOV.U32 R168, RZ, RZ, R173 ;  /* 0x000000ffffa87224 */ /* 0x000fe400078e00ad */
[----:B------:R-:W-:Y:S02]  /*15a40*/  IMAD.MOV.U32 R173, RZ, RZ, R162 ;  /* 0x000000ffffad7224 */ /* 0x000fe400078e00a2 */
[C---:B------:R-:W-:Y:S01]  /*15a50*/  FMUL.FTZ R39, R68.reuse, R175 ;  /* 0x000000af44277220 */ /* 0x040fe20000410000 */
[----:B------:R-:W-:Y:S03]  /*15a60*/  MOV R175, R42 ;  /* 0x0000002a00af7202 */ /* 0x000fe60000000f00 */
[----:B------:R-:W-:Y:S01]  /*15a70*/  FMUL.FTZ R38, R68, R174 ;  /* 0x000000ae44267220 */ /* 0x000fe20000410000 */
[----:B------:R-:W-:Y:S01]  /*15a80*/  MOV R174, R43 ;  /* 0x0000002b00ae7202 */ /* 0x000fe20000000f00 */
[----:B------:R-:W-:Y:S01]  /*15a90*/  FFMA.FTZ R60, R175, c[0x0][0x23c], -R75 ;  /* 0x00008f00af3c7a23 */ /* 0x000fe2000001084b */
[----:B------:R-:W-:Y:S01]  /*15aa0*/  MOV R175, R172 ;  /* 0x000000ac00af7202 */ /* 0x000fe20000000f00 */
[----:B------:R-:W-:Y:S01]  /*15ab0*/  IMAD.MOV.U32 R162, RZ, RZ, R151 ;  /* 0x000000ffffa27224 */ /* 0x000fe200078e0097 */
[----:B------:R-:W-:Y:S01]  /*15ac0*/  MOV R172, R159 ;  /* 0x0000009f00ac7202 */ /* 0x000fe20000000f00 */
[----:B------:R2:W-:Y:S01]  /*15ad0*/  MUFU.EX2 R110, R60 ;  /* 0x0000003c006e7308 */ /* 0x0005e20000000800 */
[-C--:B---3--:R-:W-:Y:S01]  /*15ae0*/  HMMA.16816.F32.BF16 R36, R76, R52.reuse, R36 ;  /* 0x000000344c24723c */ /* 0x088fe20000041824 */
[----:B------:R-:W-:Y:S01]  /*15af0*/  MOV R159, R149 ;  /* 0x00000095009f7202 */ /* 0x000fe20000000f00 */
[----:B------:R-:W-:Y:S01]  /*15b00*/  IMAD.MOV.U32 R151, RZ, RZ, R137 ;  /* 0x000000ffff977224 */ /* 0x000fe200078e0089 */
[----:B------:R-:W-:Y:S01]  /*15b10*/  MOV R149, R141 ;  /* 0x0000008d00957202 */ /* 0x000fe20000000f00 */
[C---:B------:R-:W-:Y:S02]  /*15b20*/  FMUL.FTZ R43, R0.reuse, R171 ;  /* 0x000000ab002b7220 */ /* 0x040fe40000410000 */
[C---:B------:R-:W-:Y:S02]  /*15b30*/  FMUL.FTZ R46, R0.reuse, R178 ;  /* 0x000000b2002e7220 */ /* 0x040fe40000410000 */
[C---:B------:R-:W-:Y:S01]  /*15b40*/  FMUL.FTZ R42, R0.reuse, R170 ;  /* 0x000000aa002a7220 */ /* 0x040fe20000410000 */
[----:B------:R3:W-:Y:S03]  /*15b50*/  MUFU.EX2 R137, R63 ;  /* 0x0000003f00897308 */ /* 0x0007e60000000800 */
[----:B------:R-:W-:Y:S03]  /*15b60*/  FMUL.FTZ R59, R0, R187 ;  /* 0x000000bb003b7220 */ /* 0x000fe60000410000 */
[C---:B------:R-:W-:Y:S04]  /*15b70*/  HMMA.16816.F32.BF16 R40, R64.reuse, R52, R40 ;  /* 0x000000344028723c */ /* 0x040fe80000041828 */
[----:B------:R4:W1:Y:S03]  /*15b80*/  MUFU.EX2 R141, R62 ;  /* 0x0000003e008d7308 */ /* 0x0008660000000800 */
[C---:B------:R-:W-:Y:S01]  /*15b90*/  FMUL.FTZ R52, R69.reuse, R188 ;  /* 0x000000bc45347220 */ /* 0x040fe20000410000 */
[-C--:B------:R-:W-:Y:S01]  /*15ba0*/  HMMA.16816.F32.BF16 R44, R64, R54.reuse, R44 ;  /* 0x00000036402c723c */ /* 0x080fe2000004182c */
[--C-:B--2---:R-:W-:Y:S03]  /*15bb0*/  FFMA.FTZ R60, R174, c[0x0][0x23c], -R75.reuse ;  /* 0x00008f00ae3c7a23 */ /* 0x104fe6000001084b */
[----:B------:R-:W-:Y:S01]  /*15bc0*/  MOV R174, R167 ;  /* 0x000000a700ae7202 */ /* 0x000fe20000000f00 */
[----:B------:R-:W-:Y:S01]  /*15bd0*/  FMUL.FTZ R53, R69, R189 ;  /* 0x000000bd45357220 */ /* 0x000fe20000410000 */
[----:B------:R-:W-:Y:S01]  /*15be0*/  MOV R167, R158 ;  /* 0x0000009e00a77202 */ /* 0x000fe20000000f00 */
[----:B------:R-:W-:Y:S01]  /*15bf0*/  MUFU.EX2 R187, R99 ;  /* 0x0000006300bb7308 */ /* 0x000fe20000000800 */
[C---:B------:R-:W-:Y:S01]  /*15c00*/  HMMA.16816.F32.BF16 R48, R76.reuse, R54, R48 ;  /* 0x000000364c30723c */ /* 0x040fe20000041830 */
[----:B------:R-:W-:Y:S03]  /*15c10*/  MOV R158, R148 ;  /* 0x00000094009e7202 */ /* 0x000fe60000000f00 */
[----:B------:R-:W-:Y:S01]  /*15c20*/  MOV R148, R120 ;  /* 0x0000007800947202 */ /* 0x000fe20000000f00 */
[----:B---3--:R-:W-:Y:S02]  /*15c30*/  FMUL.FTZ R63, R0, R195 ;  /* 0x000000c3003f7220 */ /* 0x008fe40000410000 */
[C---:B------:R-:W-:Y:S02]  /*15c40*/  FMUL.FTZ R54, R68.reuse, R190 ;  /* 0x000000be44367220 */ /* 0x040fe40000410000 */
[----:B------:R2:W3:Y:S03]  /*15c50*/  MUFU.EX2 R120, R60 ;  /* 0x0000003c00787308 */ /* 0x0004e60000000800 */
[----:B------:R-:W-:Y:S02]  /*15c60*/  FMUL.FTZ R55, R68, R191 ;  /* 0x000000bf44377220 */ /* 0x000fe40000410000 */
[----:B----4-:R-:W-:Y:S05]  /*15c70*/  FMUL.FTZ R62, R0, R194 ;  /* 0x000000c2003e7220 */ /* 0x010fea0000410000 */
[-C--:B-1----:R-:W-:Y:S01]  /*15c80*/  HMMA.16816.F32.BF16 R52, R76, R80.reuse, R52 ;  /* 0x000000504c34723c */ /* 0x082fe20000041834 */
[----:B------:R-:W-:Y:S07]  /*15c90*/  MUFU.EX2 R190, R106 ;  /* 0x0000006a00be7308 */ /* 0x000fee0000000800 */
[C---:B------:R-:W-:Y:S03]  /*15ca0*/  HMMA.16816.F32.BF16 R56, R64.reuse, R80, R56 ;  /* 0x000000504038723c */ /* 0x040fe60000041838 */
[----:B------:R-:W-:Y:S01]  /*15cb0*/  MUFU.EX2 R211, R211 ;  /* 0x000000d300d37308 */ /* 0x000fe20000000800 */
[----:B--2---:R-:W-:Y:S02]  /*15cc0*/  FFMA.FTZ R60, R168, c[0x0][0x23c], -R75 ;  /* 0x00008f00a83c7a23 */ /* 0x004fe4000001084b */
[----:B------:R-:W-:Y:S01]  /*15cd0*/  IMAD.MOV.U32 R168, RZ, RZ, R175 ;  /* 0x000000ffffa87224 */ /* 0x000fe200078e00af */
[----:B------:R-:W-:Y:S02]  /*15ce0*/  MOV R175, R174 ;  /* 0x000000ae00af7202 */ /* 0x000fe40000000f00 */
[----:B------:R-:W-:Y:S03]  /*15cf0*/  MOV R174, R173 ;  /* 0x000000ad00ae7202 */ /* 0x000fe60000000f00 */
[----:B------:R-:W-:Y:S01]  /*15d00*/  IMAD.MOV.U32 R173, RZ, RZ, R172 ;  /* 0x000000ffffad7224 */ /* 0x000fe200078e00ac */
[----:B------:R-:W-:Y:S01]  /*15d10*/  MOV R172, R167 ;  /* 0x000000a700ac7202 */ /* 0x000fe20000000f00 */
[----:B------:R-:W-:Y:S01]  /*15d20*/  MUFU.EX2 R234, R234 ;  /* 0x000000ea00ea7308 */ /* 0x000fe20000000800 */
        /* <DEDUP_REMOVED lines=12> */
[----:B------:R1:W-:Y:S01]  /*15df0*/  MUFU.EX2 R139, R60 ;  /* 0x0000003c008b7308 */ /* 0x0003e20000000800 */
[----:B------:R-:W-:Y:S01]  /*15e00*/  MOV R180, R175 ;  /* 0x000000af00b47202 */ /* 0x000fe20000000f00 */
[----:B------:R-:W-:Y:S01]  /*15e10*/  IMAD.MOV.U32 R171, RZ, RZ, R158 ;  /* 0x000000ffffab7224 */ /* 0x000fe200078e009e */
[----:B------:R-:W-:Y:S02]  /*15e20*/  MOV R169, R149 ;  /* 0x0000009500a97202 */ /* 0x000fe40000000f00 */
[----:B------:R-:W-:Y:S02]  /*15e30*/  MOV R178, R173 ;  /* 0x000000ad00b27202 */ /* 0x000fe40000000f00 */
[----:B------:R-:W-:Y:S02]  /*15e40*/  MOV R173, R147 ;  /* 0x0000009300ad7202 */ /* 0x000fe40000000f00 */
[----:B------:R-:W-:Y:S01]  /*15e50*/  MOV R177, R172 ;  /* 0x000000ac00b17202 */ /* 0x000fe20000000f00 */
[----:B------:R-:W-:Y:S01]  /*15e60*/  MUFU.EX2 R147, R94 ;  /* 0x0000005e00937308 */ /* 0x000fe20000000800 */
[----:B------:R-:W-:Y:S02]  /*15e70*/  MOV R181, R179 ;  /* 0x000000b300b57202 */ /* 0x000fe40000000f00 */
        /* <DEDUP_REMOVED lines=10> */
[--C-:B-1----:R-:W-:Y:S01]  /*15f20*/  FFMA.FTZ R60, R168, c[0x0][0x23c], -R75.reuse ;  /* 0x00008f00a83c7a23 */ /* 0x102fe2000001084b */
[----:B------:R-:W-:Y:S01]  /*15f30*/  MOV R150, R144 ;  /* 0x0000009000967202 */ /* 0x000fe20000000f00 */
[----:B------:R-:W-:Y:S01]  /*15f40*/  IMAD.MOV.U32 R168, RZ, RZ, R148 ;  /* 0x000000ffffa87224 */ /* 0x000fe200078e0094 */
[----:B------:R-:W-:Y:S01]  /*15f50*/  MOV R170, R151 ;  /* 0x0000009700aa7202 */ /* 0x000fe20000000f00 */
[----:B------:R1:W2:Y:S01]  /*15f60*/  MUFU.EX2 R140, R60 ;  /* 0x0000003c008c7308 */ /* 0x0002a20000000800 */
[----:B------:R-:W-:Y:S02]  /*15f70*/  MOV R176, R159 ;  /* 0x0000009f00b07202 */ /* 0x000fe40000000f00 */
[----:B------:R-:W-:Y:S02]  /*15f80*/  MOV R172, R146 ;  /* 0x0000009200ac7202 */ /* 0x000fe40000000f00 */
[----:B------:R-:W-:Y:S02]  /*15f90*/  MOV R177, R169 ;  /* 0x000000a900b17202 */ /* 0x000fe40000000f00 */
[----:B------:R-:W-:Y:S02]  /*15fa0*/  MOV R169, R167 ;  /* 0x000000a700a97202 */ /* 0x000fe40000000f00 */
[----:B------:R-:W-:Y:S01]  /*15fb0*/  MOV R183, R179 ;  /* 0x000000b300b77202 */ /* 0x000fe20000000f00 */
[----:B------:R-:W-:Y:S01]  /*15fc0*/  MUFU.EX2 R148, R127 ;  /* 0x0000007f00947308 */ /* 0x000fe20000000800 */
[----:B------:R-:W-:Y:S02]  /*15fd0*/  MOV R175, R162 ;  /* 0x000000a200af7202 */ /* 0x000fe40000000f00 */
[----:B------:R-:W-:Y:S02]  /*15fe0*/  MOV R189, R183 ;  /* 0x000000b700bd7202 */ /* 0x000fe40000000f00 */
[----:B------:R-:W-:Y:S02]  /*15ff0*/  MOV R162, R224 ;  /* 0x000000e000a27202 */ /* 0x000fe40000000f00 */
[----:B------:R4:W5:Y:S03]  /*16000*/  LDL.LU R224, [R1+0xf0] ;  /* 0x0000f00001e07983 */ /* 0x0009660000300800 */
[----:B------:R-:W-:Y:S01]  /*16010*/  MUFU.EX2 R127, R95 ;  /* 0x0000005f007f7308 */ /* 0x000fe20000000800 */
[----:B-1----:R-:W-:Y:S02]  /*16020*/  FFMA.FTZ R60, R180, c[0x0][0x23c], -R75 ;  /* 0x00008f00b43c7a23 */ /* 0x002fe4000001084b */
[----:B------:R-:W-:Y:S01]  /*16030*/  IMAD.MOV.U32 R180, RZ, RZ, R178 ;  /* 0x000000ffffb47224 */ /* 0x000fe200078e00b2 */
[----:B------:R-:W-:Y:S02]  /*16040*/  MOV R178, R176 ;  /* 0x000000b000b27202 */ /* 0x000fe40000000f00 */
[----:B------:R-:W-:Y:S04]  /*16050*/  MOV R176, R170 ;  /* 0x000000aa00b07202 */ /* 0x000fe80000000f00 */
[----:B------:R1:W-:Y:S01]  /*16060*/  MUFU.EX2 R144, R60 ;  /* 0x0000003c00907308 */ /* 0x0003e20000000800 */
[----:B------:R-:W-:Y:S01]  /*16070*/  IMAD.MOV.U32 R170, RZ, RZ, R168 ;  /* 0x000000ffffaa7224 */ /* 0x000fe200078e00a8 */
[----:B------:R-:W-:Y:S01]  /*16080*/  MOV R168, R172 ;  /* 0x000000ac00a87202 */ /* 0x000fe20000000f00 */
[----:B------:R-:W-:Y:S01]  /*16090*/  IMAD.MOV.U32 R188, RZ, RZ, R180 ;  /* 0x000000ffffbc7224 */ /* 0x000fe200078e00b4 */
[----:B------:R-:W-:Y:S01]  /*160a0*/  MOV R172, R166 ;  /* 0x000000a600ac7202 */ /* 0x000fe20000000f00 */
[----:B------:R-:W-:Y:S01]  /*160b0*/  IMAD.MOV.U32 R166, RZ, RZ, R164 ;  /* 0x000000ffffa67224 */ /* 0x000fe200078e00a4 */
        /* <DEDUP_REMOVED lines=12> */
[----:B------:R4:W5:Y:S01]  /*16180*/  LDL.LU R223, [R1+0xec] ;  /* 0x0000ec0001df7983 */ /* 0x0009620000300800 */
[----:B------:R-:W-:Y:S01]  /*16190*/  MOV R172, R155 ;  /* 0x0000009b00ac7202 */ /* 0x000fe20000000f00 */
[----:B------:R-:W-:Y:S01]  /*161a0*/  MUFU.EX2 R146, R84 ;  /* 0x0000005400927308 */ /* 0x000fe20000000800 */
[----:B------:R-:W-:Y:S01]  /*161b0*/  MOV R155, R222 ;  /* 0x000000de009b7202 */ /* 0x000fe20000000f00 */
[----:B------:R-:W-:Y:S01]  /*161c0*/  IMAD.MOV.U32 R167, RZ, RZ, R166 ;  /* 0x000000ffffa77224 */ /* 0x000fe200078e00a6 */
[----:B------:R4:W5:Y:S01]  /*161d0*/  LDL.LU R222, [R1+0xe8] ;  /* 0x0000e80001de7983 */ /* 0x0009620000300800 */
[----:B-1----:R-:W-:Y:S01]  /*161e0*/  FFMA.FTZ R60, R181, c[0x0][0x23c], -R75 ;  /* 0x00008f00b53c7a23 */ /* 0x002fe2000001084b */
[----:B------:R-:W-:Y:S02]  /*161f0*/  MOV R181, R176 ;  /* 0x000000b000b57202 */ /* 0x000fe40000000f00 */
[----:B------:R-:W-:Y:S02]  /*16200*/  MOV R176, R168 ;  /* 0x000000a800b07202 */ /* 0x000fe40000000f00 */
[----:B------:R-:W-:Y:S01]  /*16210*/  MOV R168, R165 ;  /* 0x000000a500a87202 */ /* 0x000fe20000000f00 */
[----:B------:R-:W-:Y:S01]  /*16220*/  IMAD.MOV.U32 R165, RZ, RZ, R160 ;  /* 0x000000ffffa57224 */ /* 0x000fe200078e00a0 */
[----:B------:R-:W-:Y:S01]  /*16230*/  MOV R160, R145 ;  /* 0x0000009100a07202 */ /* 0x000fe20000000f00 */
[----:B------:R-:W-:Y:S01]  /*16240*/  IMAD.MOV.U32 R183, RZ, RZ, R181 ;  /* 0x000000ffffb77224 */ /* 0x000fe200078e00b5 */
[----:B------:R1:W-:Y:S01]  /*16250*/  MUFU.EX2 R145, R60 ;  /* 0x0000003c00917308 */ /* 0x0003e20000000800 */
        /* <DEDUP_REMOVED lines=15> */
[----:B------:R4:W5:Y:S01]  /*16350*/  LDL.LU R221, [R1+0xe4] ;  /* 0x0000e40001dd7983 */ /* 0x0009620000300800 */
[----:B------:R-:W-:Y:S02]  /*16360*/  MOV R90, R152 ;  /* 0x00000098005a7202 */ /* 0x000fe40000000f00 */
[----:B------:R-:W-:Y:S02]  /*16370*/  MOV R178, R153 ;  /* 0x0000009900b27202 */ /* 0x000fe40000000f00 */
[----:B------:R-:W-:Y:S01]  /*16380*/  MOV R166, R157 ;  /* 0x0000009d00a67202 */ /* 0x000fe20000000f00 */
[----:B-1----:R-:W-:Y:S01]  /*16390*/  FFMA.FTZ R60, R188, c[0x0][0x23c], -R75 ;  /* 0x00008f00bc3c7a23 */ /* 0x002fe2000001084b */
[----:B------:R-:W-:Y:S01]  /*163a0*/  MOV R188, R180 ;  /* 0x000000b400bc7202 */ /* 0x000fe20000000f00 */
[----:B------:R-:W-:Y:S01]  /*163b0*/  MUFU.EX2 R123, R85 ;  /* 0x00000055007b7308 */ /* 0x000fe20000000800 */
        /* <DEDUP_REMOVED lines=9> */
[----:B------:R-:W-:Y:S02]  /*16450*/  MOV R185, R180 ;  /* 0x000000b400b97202 */ /* 0x000fe40000000f00 */
[----:B------:R-:W-:Y:S01]  /*16460*/  MOV R173, R160 ;  /* 0x000000a000ad7202 */ /* 0x000fe20000000f00 */
[----:B------:R1:W-:Y:S01]  /*16470*/  MUFU.EX2 R154, R60 ;  /* 0x0000003c009a7308 */ /* 0x0003e20000000800 */
[----:B------:R-:W-:Y:S01]  /*16480*/  MOV R180, R171 ;  /* 0x000000ab00b47202 */ /* 0x000fe20000000f00 */
[----:B------:R-:W-:Y:S01]  /*16490*/  IMAD.MOV.U32 R171, RZ, RZ, R220 ;  /* 0x000000ffffab7224 */ /* 0x000fe200078e00dc */
[----:B------:R-:W-:Y:S01]  /*164a0*/  MOV R181, R177 ;  /* 0x000000b100b57202 */ /* 0x000fe20000000f00 */
[----:B------:R4:W5:Y:S01]  /*164b0*/  LDL.LU R220, [R1+0xe0] ;  /* 0x0000e00001dc7983 */ /* 0x0009620000300800 */
[----:B------:R-:W-:Y:S01]  /*164c0*/  MOV R177, R176 ;  /* 0x000000b000b17202 */ /* 0x000fe20000000f00 */
[----:B------:R-:W-:Y:S04]  /*164d0*/  IMAD.MOV.U32 R176, RZ, RZ, R155 ;  /* 0x000000ffffb07224 */ /* 0x000fe800078e009b */
[----:B------:R-:W-:Y:S10]  /*164e0*/  MUFU.EX2 R188, R134 ;  /* 0x0000008600bc7308 */ /* 0x000ff40000000800 */
[----:B------:R-:W-:Y:S01]  /*164f0*/  MUFU.EX2 R149, R126 ;  /* 0x0000007e00957308 */ /* 0x000fe20000000800 */
[--C-:B-1----:R-:W-:Y:S09]  /*16500*/  FFMA.FTZ R60, R189, c[0x0][0x23c], -R75.reuse ;  /* 0x00008f00bd3c7a23 */ /* 0x102ff2000001084b */
[----:B------:R1:W-:Y:S10]  /*16510*/  MUFU.EX2 R156, R60 ;  /* 0x0000003c009c7308 */ /* 0x0003f40000000800 */
[----:B------:R-:W-:Y:S10]  /*16520*/  MUFU.EX2 R151, R93 ;  /* 0x0000005d00977308 */ /* 0x000ff40000000800 */
[----:B------:R2:W2:Y:S01]  /*16530*/  MUFU.EX2 R157, R86 ;  /* 0x00000056009d7308 */ /* 0x0004a20000000800 */
[----:B-1----:R-:W-:Y:S09]  /*16540*/  FMUL.FTZ R60, R2, R192 ;  /* 0x000000c0023c7220 */ /* 0x002ff20000410000 */
[----:B------:R-:W-:Y:S01]  /*16550*/  MUFU.EX2 R161, R135 ;  /* 0x0000008700a17308 */ /* 0x000fe20000000800 */
[-C--:B------:R-:W-:Y:S07]  /*16560*/  HMMA.16816.F32.BF16 R60, R64, R82.reuse, R60 ;  /* 0x00000052403c723c */ /* 0x080fee000004183c */
[C---:B------:R-:W-:Y:S02]  /*16570*/  FMUL.FTZ R66, R68.reuse, R198 ;  /* 0x000000c644427220 */ /* 0x040fe40000410000 */
[----:B------:R-:W-:Y:S01]  /*16580*/  FMUL.FTZ R67, R68, R199 ;  /* 0x000000c744437220 */ /* 0x000fe20000410000 */
[----:B------:R-:W-:Y:S02]  /*16590*/  MUFU.EX2 R155, R101 ;  /* 0x00000065009b7308 */ /* 0x000fe40000000800 */
[----:B------:R-:W-:Y:S01]  /*165a0*/  FMUL.FTZ R64, R69, R196 ;  /* 0x000000c445407220 */ /* 0x000fe20000410000 */
[----:B--2---:R-:W-:Y:S01]  /*165b0*/  F2FP.BF16.PACK_AB R86, R141, R137 ;  /* 0x000000898d56723e */ /* 0x004fe200000010ff */
[----:B------:R-:W-:Y:S06]  /*165c0*/  FMUL.FTZ R65, R69, R197 ;  /* 0x000000c545417220 */ /* 0x000fec0000410000 */
[----:B------:R-:W-:Y:S01]  /*165d0*/  MUFU.EX2 R189, R133 ;  /* 0x0000008500bd7308 */ /* 0x000fe20000000800 */
[----:B------:R-:W-:Y:S01]  /*165e0*/  HMMA.16816.F32.BF16 R64, R76, R82, R64 ;  /* 0x000000524c40723c */ /* 0x000fe20000041840 */
[----:B------:R-:W1:Y:S06]  /*165f0*/  LDSM.16.MT88.4 R80, [R213+0x8800] ;  /* 0x00880000d550783b */ /* 0x000e6c0000004200 */
[----:B------:R-:W-:Y:S01]  /*16600*/  FFMA.FTZ R76, R89, c[0x0][0x23c], -R75 ;  /* 0x00008f00594c7a23 */ /* 0x000fe2000001084b */
[----:B------:R-:W-:Y:S01]  /*16610*/  MOV R89, R107 ;  /* 0x0000006b00597202 */ /* 0x000fe20000000f00 */
[----:B------:R-:W-:Y:S03]  /*16620*/  MUFU.EX2 R160, R100 ;  /* 0x0000006400a07308 */ /* 0x000fe60000000800 */
[----:B------:R-:W-:Y:S02]  /*16630*/  MOV R107, R90 ;  /* 0x0000005a006b7202 */ /* 0x000fe40000000f00 */
[----:B------:R-:W-:Y:S01]  /*16640*/  MOV R90, R91 ;  /* 0x0000005b005a7202 */ /* 0x000fe20000000f00 */
[----:B------:R-:W-:Y:S01]  /*16650*/  IMAD.MOV.U32 R91, RZ, RZ, R186 ;  /* 0x000000ffff5b7224 */ /* 0x000fe200078e00ba */
[----:B------:R-:W-:Y:S02]  /*16660*/  MOV R186, R185 ;  /* 0x000000b900ba7202 */ /* 0x000fe40000000f00 */
[----:B------:R-:W-:Y:S01]  /*16670*/  MOV R185, R184 ;  /* 0x000000b800b97202 */ /* 0x000fe20000000f00 */
[----:B------:R2:W-:Y:S01]  /*16680*/  MUFU.EX2 R134, R76 ;  /* 0x0000004c00867308 */ /* 0x0005e20000000800 */
[----:B------:R-:W-:Y:S01]  /*16690*/  MOV R184, R191 ;  /* 0x000000bf00b87202 */ /* 0x000fe20000000f00 */
[----:B------:R-:W-:Y:S01]  /*166a0*/  IMAD.MOV.U32 R191, RZ, RZ, R183 ;  /* 0x000000ffffbf7224 */ /* 0x000fe200078e00b7 */
[----:B------:R-:W-:Y:S02]  /*166b0*/  MOV R183, R182 ;  /* 0x000000b600b77202 */ /* 0x000fe40000000f00 */
[----:B------:R-:W-:Y:S02]  /*166c0*/  MOV R182, R179 ;  /* 0x000000b300b67202 */ /* 0x000fe40000000f00 */
[----:B------:R-:W-:Y:S01]  /*166d0*/  MOV R179, R175 ;  /* 0x000000af00b37202 */ /* 0x000fe20000000f00 */
[----:B------:R-:W-:Y:S01]  /*166e0*/  IMAD.MOV.U32 R175, RZ, RZ, R174 ;  /* 0x000000ffffaf7224 */ /* 0x000fe200078e00ae */
[----:B------:R-:W-:Y:S01]  /*166f0*/  MOV R174, R219 ;  /* 0x000000db00ae7202 */ /* 0x000fe20000000f00 */
[----:B------:R-:W-:Y:S01]  /*16700*/  MUFU.EX2 R152, R97 ;  /* 0x0000006100987308 */ /* 0x000fe20000000800 */
[----:B------:R-:W-:Y:S01]  /*16710*/  MOV R95, R90 ;  /* 0x0000005a005f7202 */ /* 0x000fe20000000f00 */
[----:B------:R4:W5:Y:S01]  /*16720*/  LDL.LU R219, [R1+0xdc] ;  /* 0x0000dc0001db7983 */ /* 0x0009620000300800 */
        /* <DEDUP_REMOVED lines=14> */
[----:B------:R-:W-:Y:S01]  /*16810*/  MOV R179, R108 ;  /* 0x0000006c00b37202 */ /* 0x000fe20000000f00 */
[----:B------:R-:W-:Y:S01]  /*16820*/  IMAD.MOV.U32 R183, RZ, RZ, R175 ;  /* 0x000000ffffb77224 */ /* 0x000fe200078e00af */
[----:B------:R-:W-:Y:S02]  /*16830*/  MOV R92, R185 ;  /* 0x000000b9005c7202 */ /* 0x000fe40000000f00 */
[----:B------:R-:W-:Y:S01]  /*16840*/  MOV R185, R191 ;  /* 0x000000bf00b97202 */ /* 0x000fe20000000f00 */
[----:B------:R-:W-:Y:S01]  /*16850*/  IMAD.MOV.U32 R184, RZ, RZ, R183 ;  /* 0x000000ffffb87224 */ /* 0x000fe200078e00b7 */
[----:B------:R-:W-:Y:S02]  /*16860*/  MOV R191, R182 ;  /* 0x000000b600bf7202 */ /* 0x000fe40000000f00 */
[----:B------:R-:W-:Y:S01]  /*16870*/  MOV R182, R178 ;  /* 0x000000b200b67202 */ /* 0x000fe20000000f00 */
[----:B------:R-:W-:Y:S01]  /*16880*/  MUFU.EX2 R153, R98 ;  /* 0x0000006200997308 */ /* 0x000fe20000000800 */
[----:B------:R-:W-:Y:S02]  /*16890*/  MOV R178, R173 ;  /* 0x000000ad00b27202 */ /* 0x000fe40000000f00 */
[----:B------:R-:W-:Y:S02]  /*168a0*/  MOV R108, R218 ;  /* 0x000000da006c7202 */ /* 0x000fe40000000f00 */
[----:B------:R4:W5:Y:S01]  /*168b0*/  LDL.LU R218, [R1+0xd8] ;  /* 0x0000d80001da7983 */ /* 0x0009620000300800 */
[----:B------:R-:W-:Y:S01]  /*168c0*/  MOV R183, R179 ;  /* 0x000000b300b77202 */ /* 0x000fe20000000f00 */
[----:B------:R-:W-:Y:S01]  /*168d0*/  IMAD.MOV.U32 R179, RZ, RZ, R176 ;  /* 0x000000ffffb37224 */ /* 0x000fe200078e00b0 */
[----:B------:R-:W-:Y:S02]  /*168e0*/  MOV R176, R217 ;  /* 0x000000d900b07202 */ /* 0x000fe40000000f00 */
[----:B------:R4:W5:Y:S01]  /*168f0*/  LDL.LU R217, [R1+0xd4] ;  /* 0x0000d40001d97983 */ /* 0x0009620000300800 */
        /* <DEDUP_REMOVED lines=8> */
[----:B------:R-:W-:Y:S01]  /*16980*/  IMAD.MOV.U32 R171, RZ, RZ, R168 ;  /* 0x000000ffffab7224 */ /* 0x000fe200078e00a8 */
[----:B------:R-:W-:Y:S02]  /*16990*/  MOV R168, R212 ;  /* 0x000000d400a87202 */ /* 0x000fe40000000f00 */
[----:B------:R4:W5:Y:S01]  /*169a0*/  LDL.LU R212, [R1+0xd0] ;  /* 0x0000d00001d47983 */ /* 0x0009620000300800 */
[----:B------:R-:W-:Y:S02]  /*169b0*/  MOV R88, R186 ;  /* 0x000000ba00587202 */ /* 0x000fe40000000f00 */
[----:B------:R-:W-:Y:S01]  /*169c0*/  MOV R94, R89 ;  /* 0x00000059005e7202 */ /* 0x000fe20000000f00 */
[----:B------:R-:W4:Y:S01]  /*169d0*/  LDL.LU R77, [R1+0x68] ;  /* 0x00006800014d7983 */ /* 0x000f220000300800 */
[----:B------:R-:W-:Y:S01]  /*169e0*/  MOV R95, R88 ;  /* 0x00000058005f7202 */ /* 0x000fe20000000f00 */
[----:B------:R-:W-:Y:S01]  /*169f0*/  MUFU.EX2 R186, R102 ;  /* 0x0000006600ba7308 */ /* 0x000fe20000000800 */
[----:B------:R-:W-:Y:S02]  /*16a00*/  MOV R126, R90 ;  /* 0x0000005a007e7202 */ /* 0x000fe40000000f00 */
[----:B------:R-:W1:Y:S01]  /*16a10*/  LDSM.16.MT88.4 R88, [R216+0x8800] ;  /* 0x00880000d858783b */ /* 0x000e620000004200 */
[----:B------:R-:W-:Y:S02]  /*16a20*/  F2FP.BF16.PACK_AB R78, R143, R136 ;  /* 0x000000888f4e723e */ /* 0x000fe400000010ff */
[----:B------:R-:W-:Y:S02]  /*16a30*/  F2FP.BF16.PACK_AB R79, R142, R138 ;  /* 0x0000008a8e4f723e */ /* 0x000fe400000010ff */
[----:B------:R-:W-:Y:S02]  /*16a40*/  MOV R133, R182 ;  /* 0x000000b600857202 */ /* 0x000fe40000000f00 */
[----:B------:R-:W-:Y:S01]  /*16a50*/  MOV R106, R178 ;  /* 0x000000b2006a7202 */ /* 0x000fe20000000f00 */
[----:B------:R-:W-:Y:S01]  /*16a60*/  MUFU.EX2 R175, R103 ;  /* 0x0000006700af7308 */ /* 0x000fe20000000800 */
[----:B------:R-:W-:Y:S01]  /*16a70*/  MOV R193, R179 ;  /* 0x000000b300c17202 */ /* 0x000fe20000000f00 */
[----:B--2---:R-:W-:Y:S01]  /*16a80*/  FFMA.FTZ R76, R84, c[0x0][0x23c], -R75 ;  /* 0x00008f00544c7a23 */ /* 0x004fe2000001084b */
[----:B------:R-:W-:Y:S02]  /*16a90*/  MOV R84, R85 ;  /* 0x0000005500547202 */ /* 0x000fe40000000f00 */
[----:B------:R-:W-:Y:S01]  /*16aa0*/  MOV R85, R185 ;  /* 0x000000b900557202 */ /* 0x000fe20000000f00 */
[----:B------:R-:W-:Y:S01]  /*16ab0*/  IMAD.MOV.U32 R195, RZ, RZ, R193 ;  /* 0x000000ffffc37224 */ /* 0x000fe200078e00c1 */
[----:B------:R-:W-:Y:S01]  /*16ac0*/  MOV R99, R191 ;  /* 0x000000bf00637202 */ /* 0x000fe20000000f00 */
[----:B------:R-:W-:Y:S02]  /*16ad0*/  IMAD.MOV.U32 R135, RZ, RZ, R84 ;  /* 0x000000ffff877224 */ /* 0x000fe400078e0054 */
[----:B------:R2:W-:Y:S01]  /*16ae0*/  MUFU.EX2 R185, R76 ;  /* 0x0000004c00b97308 */ /* 0x0005e20000000800 */
[----:B------:R-:W-:Y:S01]  /*16af0*/  F2FP.BF16.PACK_AB R84, R121, R109 ;  /* 0x0000006d7954723e */ /* 0x000fe200000010ff */
[----:B------:R-:W-:Y:S01]  /*16b00*/  IMAD.MOV.U32 R191, RZ, RZ, R176 ;  /* 0x000000ffffbf7224 */ /* 0x000fe200078e00b0 */
[----:B------:R-:W-:Y:S01]  /*16b10*/  MOV R101, R85 ;  /* 0x0000005500657202 */ /* 0x000fe20000000f00 */
[----:B------:R-:W-:Y:S01]  /*16b20*/  FFMA.FTZ R99, R99, c[0x0][0x23c], -R75 ;  /* 0x00008f0063637a23 */ /* 0x000fe2000001084b */
[----:B---3--:R-:W-:Y:S02]  /*16b30*/  F2FP.BF16.PACK_AB R85, R120, R110 ;  /* 0x0000006e7855723e */ /* 0x008fe400000010ff */
[----:B------:R-:W-:Y:S01]  /*16b40*/  MOV R193, R101 ;  /* 0x0000006500c17202 */ /* 0x000fe20000000f00 */
[----:B------:R-:W-:Y:S01]  /*16b50*/  IMAD.MOV.U32 R101, RZ, RZ, R135 ;  /* 0x000000ffff657224 */ /* 0x000fe200078e0087 */
        /* <DEDUP_REMOVED lines=8> */
[----:B------:R-:W-:Y:S01]  /*16be0*/  MOV R98, R104 ;  /* 0x0000006800627202 */ /* 0x000fe20000000f00 */
[----:B------:R-:W-:Y:S01]  /*16bf0*/  FFMA.FTZ R104, R250, c[0x0][0x23c], -R75 ;  /* 0x00008f00fa687a23 */ /* 0x000fe2000001084b */
[----:B------:R-:W-:Y:S01]  /*16c00*/  MOV R100, R184 ;  /* 0x000000b800647202 */ /* 0x000fe20000000f00 */
[----:B--2---:R-:W2:Y:S01]  /*16c10*/  LDL.LU R76, [R1+0x6c] ;  /* 0x00006c00014c7983 */ /* 0x004ea20000300800 */
[----:B------:R-:W-:Y:S02]  /*16c20*/  MOV R194, R192 ;  /* 0x000000c000c27202 */ /* 0x000fe40000000f00 */
[----:B------:R-:W-:Y:S01]  /*16c30*/  MOV R192, R92 ;  /* 0x0000005c00c07202 */ /* 0x000fe20000000f00 */
[----:B------:R-:W-:Y:S01]  /*16c40*/  IMAD.MOV.U32 R92, RZ, RZ, R95 ;  /* 0x000000ffff5c7224 */ /* 0x000fe200078e005f */
[----:B------:R-:W-:Y:S01]  /*16c50*/  MOV R95, R180 ;  /* 0x000000b4005f7202 */ /* 0x000fe20000000f00 */
[----:B------:R-:W-:Y:S01]  /*16c60*/  MUFU.EX2 R184, R117 ;  /* 0x0000007500b87308 */ /* 0x000fe20000000800 */
[----:B------:R-:W-:Y:S09]  /*16c70*/  MOV R180, R170 ;  /* 0x000000aa00b47202 */ /* 0x000ff20000000f00 */
[----:B------:R-:W-:Y:S10]  /*16c80*/  MUFU.EX2 R179, R128 ;  /* 0x0000008000b37308 */ /* 0x000ff40000000800 */
        /* <DEDUP_REMOVED lines=23> */
[----:B----4-:R-:W-:Y:S01]  /*16e00*/  FFMA.FTZ R69, R69, R77, R87 ;  /* 0x0000004d45457223 */ /* 0x010fe20000010057 */
[----:B------:R-:W-:Y:S02]  /*16e10*/  F2FP.BF16.PACK_AB R77, R124, R111 ;  /* 0x0000006f7c4d723e */ /* 0x000fe400000010ff */
[----:B------:R-:W-:Y:S01]  /*16e20*/  F2FP.BF16.PACK_AB R87, R140, R139 ;  /* 0x0000008b8c57723e */ /* 0x000fe200000010ff */
[----:B--2---:R-:W-:Y:S01]  /*16e30*/  FFMA.FTZ R96, R68, R76, R96 ;  /* 0x0000004c44607223 */ /* 0x004fe20000010060 */
[----:B------:R-:W-:Y:S01]  /*16e40*/  F2FP.BF16.PACK_AB R76, R125, R122 ;  /* 0x0000007a7d4c723e */ /* 0x000fe200000010ff */
[----:B------:R-:W2:Y:S02]  /*16e50*/  LDL.LU R68, [R1+0x74] ;  /* 0x0000740001447983 */ /* 0x000ea40000300800 */
[----:B------:R-:W-:Y:S04]  /*16e60*/  FADD.FTZ R96, R98, R96 ;  /* 0x0000006062607221 */ /* 0x000fe80000010000 */
        /* <DEDUP_REMOVED lines=9> */
[----:B------:R-:W3:Y:S07]  /*16f00*/  LDSM.16.MT88.4 R88, [R215+0x8800] ;  /* 0x00880000d758783b */ /* 0x000eee0000004200 */
[-C--:B-1----:R-:W-:Y:S08]  /*16f10*/  HMMA.16816.F32.BF16 R36, R76, R80.reuse, R36 ;  /* 0x000000504c24723c */ /* 0x082ff00000041824 */
[C---:B------:R-:W-:Y:S08]  /*16f20*/  HMMA.16816.F32.BF16 R40, R84.reuse, R80, R40 ;  /* 0x000000505428723c */ /* 0x040ff00000041828 */
[-C--:B------:R-:W-:Y:S08]  /*16f30*/  HMMA.16816.F32.BF16 R44, R84, R82.reuse, R44 ;  /* 0x00000052542c723c */ /* 0x080ff0000004182c */
[C---:B------:R-:W-:Y:S01]  /*16f40*/  HMMA.16816.F32.BF16 R48, R76.reuse, R82, R48 ;  /* 0x000000524c30723c */ /* 0x040fe20000041830 */
[----:B------:R-:W1:Y:S07]  /*16f50*/  LDSM.16.MT88.4 R80, [R213+0x9000] ;  /* 0x00900000d550783b */ /* 0x000e6e0000004200 */
[-C--:B---3--:R-:W-:Y:S08]  /*16f60*/  HMMA.16816.F32.BF16 R52, R76, R88.reuse, R52 ;  /* 0x000000584c34723c */ /* 0x088ff00000041834 */
[C---:B------:R-:W-:Y:S08]  /*16f70*/  HMMA.16816.F32.BF16 R56, R84.reuse, R88, R56 ;  /* 0x000000585438723c */ /* 0x040ff00000041838 */
[-C--:B------:R-:W-:Y:S01]  /*16f80*/  HMMA.16816.F32.BF16 R60, R84, R90.reuse, R60 ;  /* 0x0000005a543c723c */ /* 0x080fe2000004183c */
[----:B------:R-:W-:Y:S07]  /*16f90*/  LDSM.16.MT88.4 R84, [R214+0x9000] ;  /* 0x00900000d654783b */ /* 0x000fee0000004200 */
[----:B------:R-:W-:Y:S01]  /*16fa0*/  HMMA.16816.F32.BF16 R64, R76, R90, R64 ;  /* 0x0000005a4c40723c */ /* 0x000fe20000041840 */
[----:B------:R-:W-:Y:S06]  /*16fb0*/  LDSM.16.MT88.4 R88, [R215+0x9000] ;  /* 0x00900000d758783b */ /* 0x000fec0000004200 */
[----:B------:R-:W-:Y:S02]  /*16fc0*/  F2FP.BF16.PACK_AB R78, R157, R150 ;  /* 0x000000969d4e723e */ /* 0x000fe400000010ff */
[----:B------:R-:W-:Y:S03]  /*16fd0*/  F2FP.BF16.PACK_AB R76, R146, R123 ;  /* 0x0000007b924c723e */ /* 0x000fe600000010ff */
[----:B------:R-:W-:Y:S02]  /*16fe0*/  F2FP.BF16.PACK_AB R77, R145, R144 ;  /* 0x00000090914d723e */ /* 0x000fe400000010ff */
[----:B------:R-:W-:Y:S01]  /*16ff0*/  F2FP.BF16.PACK_AB R79, R156, R154 ;  /* 0x0000009a9c4f723e */ /* 0x000fe200000010ff */
[----:B--2---:R-:W-:Y:S02]  /*17000*/  FFMA.FTZ R2, R2, R68, R244 ;  /* 0x0000004402027223 */ /* 0x004fe400000100f4 */
[----:B------:R-:W2:Y:S02]  /*17010*/  LDL.LU R68, [R1+0x70] ;  /* 0x0000700001447983 */ /* 0x000ea40000300800 */
[----:B--2---:R-:W-:Y:S02]  /*17020*/  FFMA.FTZ R68, R0, R68, R235 ;  /* 0x0000004400447223 */ /* 0x004fe400000100eb */
[--C-:B------:R-:W-:Y:S02]  /*17030*/  FFMA.FTZ R0, R133, c[0x0][0x23c], -R75.reuse ;  /* 0x00008f0085007a23 */ /* 0x100fe4000001084b */
[----:B------:R-:W-:Y:S01]  /*17040*/  FADD.FTZ R98, R252, R68 ;  /* 0x00000044fc627221 */ /* 0x000fe20000010000 */
[----:B------:R-:W-:Y:S01]  /*17050*/  F2FP.BF16.PACK_AB R68, R148, R132 ;  /* 0x000000849444723e */ /* 0x000fe200000010ff */
[----:B------:R2:W-:Y:S02]  /*17060*/  MUFU.EX2 R133, R0 ;  /* 0x0000000000857308 */ /* 0x0005e40000000800 */
[----:B--2---:R-:W-:Y:S01]  /*17070*/  FFMA.FTZ R0, R106, c[0x0][0x23c], -R75 ;  /* 0x00008f006a007a23 */ /* 0x004fe2000001084b */
[----:B------:R-:W-:Y:S02]  /*17080*/  MOV R106, R100 ;  /* 0x00000064006a7202 */ /* 0x000fe40000000f00 */
[----:B------:R-:W-:Y:S05]  /*17090*/  MOV R100, R93 ;  /* 0x0000005d00647202 */ /* 0x000fea0000000f00 */
[----:B------:R2:W-:Y:S01]  /*170a0*/  MUFU.EX2 R169, R0 ;  /* 0x0000000000a97308 */ /* 0x0005e20000000800 */
[----:B------:R-:W-:Y:S01]  /*170b0*/  MOV R93, R107 ;  /* 0x0000006b005d7202 */ /* 0x000fe20000000f00 */
[----:B------:R-:W-:Y:S08]  /*170c0*/  IMAD.MOV.U32 R107, RZ, RZ, R177 ;  /* 0x000000ffff6b7224 */ /* 0x000ff000078e00b1 */
[----:B------:R-:W-:Y:S10]  /*170d0*/  MUFU.EX2 R177, R112 ;  /* 0x0000007000b17308 */ /* 0x000ff40000000800 */
[----:B------:R-:W-:Y:S01]  /*170e0*/  MUFU.EX2 R112, R242 ;  /* 0x000000f200707308 */ /* 0x000fe20000000800 */
[--C-:B--2---:R-:W-:Y:S09]  /*170f0*/  FFMA.FTZ R0, R176, c[0x0][0x23c], -R75.reuse ;  /* 0x00008f00b0007a23 */ /* 0x104ff2000001084b */
[----:B------:R2:W-:Y:S02]  /*17100*/  MUFU.EX2 R176, R0 ;  /* 0x0000000000b07308 */ /* 0x0005e40000000800 */
[--C-:B--2---:R-:W-:Y:S01]  /*17110*/  FFMA.FTZ R0, R195, c[0x0][0x23c], -R75.reuse ;  /* 0x00008f00c3007a23 */ /* 0x104fe2000001084b */
[----:B------:R-:W-:Y:S01]  /*17120*/  MOV R195, R194 ;  /* 0x000000c200c37202 */ /* 0x000fe20000000f00 */
[----:B------:R-:W-:Y:S01]  /*17130*/  IMAD.MOV.U32 R194, RZ, RZ, R106 ;  /* 0x000000ffffc27224 */ /* 0x000fe200078e006a */
[----:B------:R-:W-:Y:S02]  /*17140*/  MOV R106, R193 ;  /* 0x000000c1006a7202 */ /* 0x000fe40000000f00 */
[----:B------:R-:W-:Y:S01]  /*17150*/  MOV R193, R192 ;  /* 0x000000c000c17202 */ /* 0x000fe20000000f00 */
[----:B------:R-:W-:Y:S01]  /*17160*/  FFMA.FTZ R102, R194, c[0x0][0x23c], -R75 ;  /* 0x00008f00c2667a23 */ /* 0x000fe2000001084b */
[----:B------:R-:W-:Y:S01]  /*17170*/  MOV R192, R100 ;  /* 0x0000006400c07202 */ /* 0x000fe20000000f00 */
[----:B------:R-:W-:Y:S01]  /*17180*/  IMAD.MOV.U32 R100, RZ, RZ, R135 ;  /* 0x000000ffff647224 */ /* 0x000fe200078e0087 */
[----:B------:R-:W-:Y:S01]  /*17190*/  MOV R199, R193 ;  /* 0x000000c100c77202 */ /* 0x000fe20000000f00 */
[----:B------:R2:W-:Y:S01]  /*171a0*/  MUFU.EX2 R135, R0 ;  /* 0x0000000000877308 */ /* 0x0005e20000000800 */
[----:B------:R-:W-:Y:S01]  /*171b0*/  IMAD.MOV.U32 R193, RZ, RZ, R92 ;  /* 0x000000ffffc17224 */ /* 0x000fe200078e005c */
        /* <DEDUP_REMOVED lines=20> */
[----:B------:R-:W-:Y:S01]  /*17300*/  F2FP.BF16.PACK_AB R70, R158, R149 ;  /* 0x000000959e46723e */ /* 0x000fe200000010ff */
[----:B------:R-:W-:Y:S01]  /*17310*/  FADD.FTZ R100, R100, R96 ;  /* 0x0000006064647221 */ /* 0x000fe20000010000 */
[----:B------:R-:W-:Y:S01]  /*17320*/  F2FP.BF16.PACK_AB R71, R159, R151 ;  /* 0x000000979f47723e */ /* 0x000fe200000010ff */
[----:B--2---:R-:W-:Y:S01]  /*17330*/  FADD.FTZ R0, R195, R69 ;  /* 0x00000045c3007221 */ /* 0x004fe20000010000 */
[----:B------:R-:W-:Y:S01]  /*17340*/  MOV R195, R192 ;  /* 0x000000c000c37202 */ /* 0x000fe20000000f00 */
[----:B------:R-:W-:Y:S01]  /*17350*/  MUFU.EX2 R118, R102 ;  /* 0x0000006600767308 */ /* 0x000fe20000000800 */
[----:B------:R-:W-:Y:S01]  /*17360*/  MOV R192, R94 ;  /* 0x0000005e00c07202 */ /* 0x000fe20000000f00 */
[----:B------:R-:W-:Y:S01]  /*17370*/  FADD.FTZ R101, R101, R0 ;  /* 0x0000000065657221 */ /* 0x000fe20000010000 */
[----:B------:R-:W2:Y:S01]  /*17380*/  LDSM.16.MT88.4 R92, [R216+0x9000] ;  /* 0x00900000d85c783b */ /* 0x000ea20000004200 */
[----:B------:R-:W-:Y:S01]  /*17390*/  F2FP.BF16.PACK_AB R69, R147, R127 ;  /* 0x0000007f9345723e */ /* 0x000fe200000010ff */
[----:B------:R-:W-:Y:S04]  /*173a0*/  FADD.FTZ R2, R199, R2 ;  /* 0x00000002c7027221 */ /* 0x000fe80000010000 */
[----:B------:R-:W-:Y:S01]  /*173b0*/  FADD.FTZ R96, R198, R2 ;  /* 0x00000002c6607221 */ /* 0x000fe20000010000 */
[----:B------:R-:W-:Y:S01]  /*173c0*/  MUFU.EX2 R102, R167 ;  /* 0x000000a700667308 */ /* 0x000fe20000000800 */
[-C--:B-1----:R-:W-:Y:S01]  /*173d0*/  HMMA.16816.F32.BF16 R4, R68, R80.reuse, R4 ;  /* 0x000000504404723c */ /* 0x082fe20000041804 */
[----:B------:R-:W-:Y:S01]  /*173e0*/  FADD.FTZ R2, R197, R101 ;  /* 0x00000065c5027221 */ /* 0x000fe20000010000 */
[----:B------:R-:W-:Y:S03]  /*173f0*/  MOV R198, R126 ;  /* 0x0000007e00c67202 */ /* 0x000fe60000000f00 */
[----:B------:R-:W-:Y:S02]  /*17400*/  FADD.FTZ R2, R122, R2 ;  /* 0x000000027a027221 */ /* 0x000fe40000010000 */
[----:B------:R-:W-:Y:S01]  /*17410*/  FADD.FTZ R0, R198, R98 ;  /* 0x00000062c6007221 */ /* 0x000fe20000010000 */
[C---:B------:R-:W-:Y:S01]  /*17420*/  HMMA.16816.F32.BF16 R8, R76.reuse, R80, R8 ;  /* 0x000000504c08723c */ /* 0x040fe20000041808 */
[----:B------:R-:W1:Y:S03]  /*17430*/  MUFU.EX2 R101, R166 ;  /* 0x000000a600657308 */ /* 0x000e660000000800 */
[----:B------:R-:W-:Y:S02]  /*17440*/  FADD.FTZ R2, R125, R2 ;  /* 0x000000027d027221 */ /* 0x000fe40000010000 */
[----:B------:R-:W-:Y:S02]  /*17450*/  FADD.FTZ R0, R194, R0 ;  /* 0x00000000c2007221 */ /* 0x000fe40000010000 */
[-C--:B------:R-:W-:Y:S01]  /*17460*/  HMMA.16816.F32.BF16 R12, R76, R82.reuse, R12 ;  /* 0x000000524c0c723c */ /* 0x080fe2000004180c */
[----:B------:R-:W-:Y:S02]  /*17470*/  FADD.FTZ R2, R136, R2 ;  /* 0x0000000288027221 */ /* 0x000fe40000010000 */
[----:B------:R-:W-:Y:S01]  /*17480*/  MUFU.EX2 R117, R103 ;  /* 0x0000006700757308 */ /* 0x000fe20000000800 */
[----:B------:R-:W-:Y:S02]  /*17490*/  FADD.FTZ R0, R110, R0 ;  /* 0x000000006e007221 */ /* 0x000fe40000010000 */
[----:B------:R-:W-:Y:S02]  /*174a0*/  FADD.FTZ R2, R143, R2 ;  /* 0x000000028f027221 */ /* 0x000fe40000010000 */
[C---:B------:R-:W-:Y:S01]  /*174b0*/  HMMA.16816.F32.BF16 R16, R68.reuse, R82, R16 ;  /* 0x000000524410723c */ /* 0x040fe20000041810 */
[----:B------:R-:W3:Y:S03]  /*174c0*/  LDSM.16.MT88.4 R80, [R213+0x9800] ;  /* 0x00980000d550783b */ /* 0x000ee60000004200 */
[----:B------:R-:W-:Y:S01]  /*174d0*/  FADD.FTZ R2, R132, R2 ;  /* 0x0000000284027221 */ /* 0x000fe20000010000 */
[----:B------:R-:W4:Y:S01]  /*174e0*/  MUFU.EX2 R103, R180 ;  /* 0x000000b400677308 */ /* 0x000f220000000800 */
[----:B------:R-:W-:Y:S01]  /*174f0*/  FADD.FTZ R0, R120, R0 ;  /* 0x0000000078007221 */ /* 0x000fe20000010000 */
[----:B------:R-:W-:Y:S01]  /*17500*/  MOV R132, R74 ;  /* 0x0000004a00847202 */ /* 0x000fe20000000f00 */
[-C--:B--2---:R-:W-:Y:S01]  /*17510*/  HMMA.16816.F32.BF16 R20, R68, R92.reuse, R20 ;  /* 0x0000005c4414723c */ /* 0x084fe20000041814 */
[----:B------:R-:W-:Y:S03]  /*17520*/  FADD.FTZ R2, R148, R2 ;  /* 0x0000000294027221 */ /* 0x000fe60000010000 */
[----:B-1----:R-:W-:Y:S01]  /*17530*/  F2FP.BF16.PACK_AB R199, R101, R102 ;  /* 0x0000006665c7723e */ /* 0x002fe200000010ff */
[----:B------:R-:W-:Y:S02]  /*17540*/  FADD.FTZ R0, R139, R0 ;  /* 0x000000008b007221 */ /* 0x000fe40000010000 */
[----:B------:R-:W-:Y:S01]  /*17550*/  MUFU.EX2 R115, R105 ;  /* 0x0000006900737308 */ /* 0x000fe20000000800 */
[C---:B------:R-:W-:Y:S01]  /*17560*/  HMMA.16816.F32.BF16 R24, R76.reuse, R92, R24 ;  /* 0x0000005c4c18723c */ /* 0x040fe20000041818 */
[----:B------:R-:W-:Y:S04]  /*17570*/  FADD.FTZ R0, R140, R0 ;  /* 0x000000008c007221 */ /* 0x000fe80000010000 */
[----:B------:R-:W-:Y:S03]  /*17580*/  FADD.FTZ R0, R144, R0 ;  /* 0x0000000090007221 */ /* 0x000fe60000010000 */
[-C--:B------:R-:W-:Y:S01]  /*17590*/  HMMA.16816.F32.BF16 R28, R76, R94.reuse, R28 ;  /* 0x0000005e4c1c723c */ /* 0x080fe2000004181c */
[----:B------:R-:W-:Y:S03]  /*175a0*/  MUFU.EX2 R105, R182 ;  /* 0x000000b600697308 */ /* 0x000fe60000000800 */
[----:B------:R-:W-:Y:S01]  /*175b0*/  FADD.FTZ R0, R145, R0 ;  /* 0x0000000091007221 */ /* 0x000fe20000010000 */
[----:B----4-:R-:W-:Y:S03]  /*175c0*/  F2FP.BF16.PACK_AB R198, R103, R104 ;  /* 0x0000006867c6723e */ /* 0x010fe600000010ff */
[C---:B------:R-:W-:Y:S01]  /*175d0*/  HMMA.16816.F32.BF16 R32, R68.reuse, R94, R32 ;  /* 0x0000005e4420723c */ /* 0x040fe20000041820 */
[----:B------:R-:W-:Y:S02]  /*175e0*/  LDSM.16.MT88.4 R92, [R214+0x9800] ;  /* 0x00980000d65c783b */ /* 0x000fe40000004200 */
[----:B------:R1:W-:Y:S01]  /*175f0*/  MUFU.EX2 R126, R97 ;  /* 0x00000061007e7308 */ /* 0x0003e20000000800 */
[----:B------:R-:W-:Y:S04]  /*17600*/  FADD.FTZ R0, R154, R0 ;  /* 0x000000009a007221 */ /* 0x000fe80000010000 */
[-C--:B------:R-:W-:Y:S01]  /*17610*/  HMMA.16816.F32.BF16 R36, R68, R84.reuse, R36 ;  /* 0x000000544424723c */ /* 0x080fe20000041824 */
[----:B------:R-:W-:Y:S04]  /*17620*/  FADD.FTZ R0, R156, R0 ;  /* 0x000000009c007221 */ /* 0x000fe80000010000 */
[----:B------:R-:W-:Y:S01]  /*17630*/  MUFU.EX2 R116, R193 ;  /* 0x000000c100747308 */ /* 0x000fe20000000800 */
[----:B------:R-:W-:Y:S02]  /*17640*/  FADD.FTZ R0, R134, R0 ;  /* 0x0000000086007221 */ /* 0x000fe40000010000 */
[C---:B------:R-:W-:Y:S04]  /*17650*/  HMMA.16816.F32.BF16 R40, R76.reuse, R84, R40 ;  /* 0x000000544c28723c */ /* 0x040fe80000041828 */
[----:B------:R-:W-:Y:S03]  /*17660*/  FADD.FTZ R0, R174, R0 ;  /* 0x00000000ae007221 */ /* 0x000fe60000010000 */
[----:B------:R-:W-:Y:S01]  /*17670*/  MUFU.EX2 R110, R107 ;  /* 0x0000006b006e7308 */ /* 0x000fe20000000800 */
[-C--:B------:R-:W-:Y:S01]  /*17680*/  HMMA.16816.F32.BF16 R44, R76, R86.reuse, R44 ;  /* 0x000000564c2c723c */ /* 0x080fe2000004182c */
[----:B------:R-:W-:Y:S04]  /*17690*/  FADD.FTZ R0, R173, R0 ;  /* 0x00000000ad007221 */ /* 0x000fe80000010000 */
[----:B------:R-:W-:Y:S03]  /*176a0*/  FADD.FTZ R0, R185, R0 ;  /* 0x00000000b9007221 */ /* 0x000fe60000010000 */
[C---:B------:R-:W-:Y:S01]  /*176b0*/  HMMA.16816.F32.BF16 R48, R68.reuse, R86, R48 ;  /* 0x000000564430723c */ /* 0x040fe20000041830 */
[----:B------:R-:W2:Y:S01]  /*176c0*/  LDSM.16.MT88.4 R84, [R216+0x9800] ;  /* 0x00980000d854783b */ /* 0x000ea20000004200 */
[----:B------:R-:W-:Y:S06]  /*176d0*/  MUFU.EX2 R107, R191 ;  /* 0x000000bf006b7308 */ /* 0x000fec0000000800 */
[-C--:B------:R-:W-:Y:S04]  /*176e0*/  HMMA.16816.F32.BF16 R52, R68, R88.reuse, R52 ;  /* 0x000000584434723c */ /* 0x080fe80000041834 */
[----:B------:R-:W-:Y:S04]  /*176f0*/  MUFU.EX2 R98, R233 ;  /* 0x000000e900627308 */ /* 0x000fe80000000800 */
[C---:B------:R-:W-:Y:S08]  /*17700*/  HMMA.16816.F32.BF16 R56, R76.reuse, R88, R56 ;  /* 0x000000584c38723c */ /* 0x040ff00000041838 */
[-C--:B------:R-:W-:Y:S07]  /*17710*/  HMMA.16816.F32.BF16 R60, R76, R90.reuse, R60 ;  /* 0x0000005a4c3c723c */ /* 0x080fee000004183c */
[----:B------:R-:W-:Y:S01]  /*17720*/  FADD.FTZ R77, R196, R100 ;  /* 0x00000064c44d7221 */ /* 0x000fe20000010000 */
[----:B------:R-:W-:Y:S01]  /*17730*/  HMMA.16816.F32.BF16 R64, R68, R90, R64 ;  /* 0x0000005a4440723c */ /* 0x000fe20000041840 */
[----:B------:R-:W-:Y:S01]  /*17740*/  FADD.FTZ R76, R195, R96 ;  /* 0x00000060c34c7221 */ /* 0x000fe20000010000 */
[----:B------:R-:W4:Y:S01]  /*17750*/  LDSM.16.MT88.4 R88, [R215+0x9800] ;  /* 0x00980000d758783b */ /* 0x000f220000004200 */
[----:B------:R2:W-:Y:S01]  /*17760*/  MUFU.EX2 R100, R165 ;  /* 0x000000a500647308 */ /* 0x0005e20000000800 */
[----:B------:R-:W-:Y:S01]  /*17770*/  F2FP.BF16.PACK_AB R78, R186, R175 ;  /* 0x000000afba4e723e */ /* 0x000fe200000010ff */
[----:B-1----:R-:W-:Y:S01]  /*17780*/  FADD.FTZ R97, R111, R77 ;  /* 0x0000004d6f617221 */ /* 0x002fe20000010000 */
[----:B------:R-:W-:Y:S01]  /*17790*/  F2FP.BF16.PACK_AB R77, R174, R134 ;  /* 0x00000086ae4d723e */ /* 0x000fe200000010ff */
[----:B------:R-:W-:Y:S01]  /*177a0*/  FADD.FTZ R96, R109, R76 ;  /* 0x0000004c6d607221 */ /* 0x000fe20000010000 */
[----:B------:R-:W-:Y:S04]  /*177b0*/  F2FP.BF16.PACK_AB R68, R161, R200 ;  /* 0x000000c8a144723e */ /* 0x000fe800000010ff */
[----:B------:R-:W-:Y:S01]  /*177c0*/  F2FP.BF16.PACK_AB R69, R160, R155 ;  /* 0x0000009ba045723e */ /* 0x000fe200000010ff */
[----:B------:R-:W-:Y:S01]  /*177d0*/  MUFU.EX2 R111, R106 ;  /* 0x0000006a006f7308 */ /* 0x000fe20000000800 */
[----:B------:R-:W-:Y:S02]  /*177e0*/  F2FP.BF16.PACK_AB R70, R189, R188 ;  /* 0x000000bcbd46723e */ /* 0x000fe400000010ff */
[----:B------:R-:W-:Y:S02]  /*177f0*/  F2FP.BF16.PACK_AB R71, R190, R187 ;  /* 0x000000bbbe47723e */ /* 0x000fe400000010ff */
[----:B------:R-:W-:Y:S02]  /*17800*/  F2FP.BF16.PACK_AB R76, R153, R152 ;  /* 0x00000098994c723e */ /* 0x000fe400000010ff */
[----:B------:R-:W-:Y:S02]  /*17810*/  F2FP.BF16.PACK_AB R79, R185, R173 ;  /* 0x000000adb94f723e */ /* 0x000fe400000010ff */
[----:B------:R-:W-:Y:S01]  /*17820*/  MOV R134, R72 ;  /* 0x0000004800867202 */ /* 0x000fe20000000f00 */
[-C--:B---3--:R-:W-:Y:S01]  /*17830*/  HMMA.16816.F32.BF16 R4, R68, R80.reuse, R4 ;  /* 0x000000504404723c */ /* 0x088fe20000041804 */
[----:B------:R-:W1:Y:S01]  /*17840*/  MUFU.EX2 R106, R183 ;  /* 0x000000b7006a7308 */ /* 0x000e620000000800 */
[----:B--2---:R-:W-:Y:S06]  /*17850*/  LDSM.16.MT88.4 R164, [R216+0xb800] ;  /* 0x00b80000d8a4783b */ /* 0x004fec0000004200 */
[C---:B------:R-:W-:Y:S03]  /*17860*/  HMMA.16816.F32.BF16 R8, R76.reuse, R80, R8 ;  /* 0x000000504c08723c */ /* 0x040fe60000041808 */
[----:B------:R-:W2:Y:S05]  /*17870*/  MUFU.EX2 R109, R192 ;  /* 0x000000c0006d7308 */ /* 0x000eaa0000000800 */
[-C--:B------:R-:W-:Y:S08]  /*17880*/  HMMA.16816.F32.BF16 R12, R76, R82.reuse, R12 ;  /* 0x000000524c0c723c */ /* 0x080ff0000004180c */
[C---:B------:R-:W-:Y:S01]  /*17890*/  HMMA.16816.F32.BF16 R16, R68.reuse, R82, R16 ;  /* 0x000000524410723c */ /* 0x040fe20000041810 */
[----:B------:R-:W3:Y:S03]  /*178a0*/  LDSM.16.MT88.4 R80, [R213+0xa000] ;  /* 0x00a00000d550783b */ /* 0x000ee60000004200 */
[----:B-1----:R-:W-:Y:S04]  /*178b0*/  F2FP.BF16.PACK_AB R197, R105, R106 ;  /* 0x0000006a69c5723e */ /* 0x002fe800000010ff */
[-C--:B------:R-:W-:Y:S01]  /*178c0*/  HMMA.16816.F32.BF16 R20, R68, R84.reuse, R20 ;  /* 0x000000544414723c */ /* 0x080fe20000041814 */
[----:B------:R-:W-:Y:S03]  /*178d0*/  LDSM.16.MT88.4 R180, [R214+0xb800] ;  /* 0x00b80000d6b4783b */ /* 0x000fe60000004200 */
[----:B--2---:R-:W-:Y:S02]  /*178e0*/  F2FP.BF16.PACK_AB R196, R107, R109 ;  /* 0x0000006d6bc4723e */ /* 0x004fe400000010ff */
[----:B------:R-:W-:Y:S02]  /*178f0*/  F2FP.BF16.PACK_AB R192, R99, R100 ;  /* 0x0000006463c0723e */ /* 0x000fe400000010ff */
        /* <DEDUP_REMOVED lines=8> */
[----:B------:R-:W2:Y:S07]  /*17980*/  LDSM.16.MT88.4 R92, [R214+0xa000] ;  /* 0x00a00000d65c783b */ /* 0x000eae0000004200 */
[-C--:B----4-:R-:W-:Y:S08]  /*17990*/  HMMA.16816.F32.BF16 R52, R68, R88.reuse, R52 ;  /* 0x000000584434723c */ /* 0x090ff00000041834 */
[C---:B------:R-:W-:Y:S08]  /*179a0*/  HMMA.16816.F32.BF16 R56, R76.reuse, R88, R56 ;  /* 0x000000584c38723c */ /* 0x040ff00000041838 */
[-C--:B------:R-:W-:Y:S07]  /*179b0*/  HMMA.16816.F32.BF16 R60, R76, R90.reuse, R60 ;  /* 0x0000005a4c3c723c */ /* 0x080fee000004183c */
[----:B------:R-:W-:Y:S01]  /*179c0*/  F2FP.BF16.PACK_AB R78, R177, R170 ;  /* 0x000000aab14e723e */ /* 0x000fe200000010ff */
[----:B------:R-:W-:Y:S01]  /*179d0*/  HMMA.16816.F32.BF16 R64, R68, R90, R64 ;  /* 0x0000005a4440723c */ /* 0x000fe20000041840 */
[----:B------:R-:W-:Y:S01]  /*179e0*/  FADD.FTZ R77, R124, R97 ;  /* 0x000000617c4d7221 */ /* 0x000fe20000010000 */
[----:B------:R-:W4:Y:S02]  /*179f0*/  LDSM.16.MT88.4 R88, [R215+0xa000] ;  /* 0x00a00000d758783b */ /* 0x000f240000004200 */
[----:B------:R-:W-:Y:S01]  /*17a00*/  FADD.FTZ R76, R121, R96 ;  /* 0x00000060794c7221 */ /* 0x000fe20000010000 */
[----:B------:R-:W-:Y:S01]  /*17a10*/  F2FP.BF16.PACK_AB R79, R135, R176 ;  /* 0x000000b0874f723e */ /* 0x000fe200000010ff */
[----:B------:R-:W-:Y:S01]  /*17a20*/  FADD.FTZ R97, R138, R77 ;  /* 0x0000004d8a617221 */ /* 0x000fe20000010000 */
[----:B------:R-:W-:Y:S01]  /*17a30*/  F2FP.BF16.PACK_AB R68, R202, R201 ;  /* 0x000000c9ca44723e */ /* 0x000fe200000010ff */
[----:B------:R-:W-:Y:S01]  /*17a40*/  FADD.FTZ R96, R137, R76 ;  /* 0x0000004c89607221 */ /* 0x000fe20000010000 */
[----:B------:R-:W-:Y:S03]  /*17a50*/  F2FP.BF16.PACK_AB R69, R184, R172 ;  /* 0x000000acb845723e */ /* 0x000fe600000010ff */
[----:B------:R-:W-:Y:S02]  /*17a60*/  F2FP.BF16.PACK_AB R70, R204, R203 ;  /* 0x000000cbcc46723e */ /* 0x000fe400000010ff */
[----:B------:R-:W-:Y:S02]  /*17a70*/  F2FP.BF16.PACK_AB R71, R179, R178 ;  /* 0x000000b2b347723e */ /* 0x000fe400000010ff */
[----:B------:R-:W-:Y:S02]  /*17a80*/  F2FP.BF16.PACK_AB R76, R171, R168 ;  /* 0x000000a8ab4c723e */ /* 0x000fe400000010ff */
[----:B------:R-:W-:Y:S03]  /*17a90*/  F2FP.BF16.PACK_AB R77, R169, R133 ;  /* 0x00000085a94d723e */ /* 0x000fe600000010ff */
[-C--:B---3--:R-:W-:Y:S08]  /*17aa0*/  HMMA.16816.F32.BF16 R4, R68, R80.reuse, R4 ;  /* 0x000000504404723c */ /* 0x088ff00000041804 */
        /* <DEDUP_REMOVED lines=9> */
[-C--:B--2---:R-:W-:Y:S08]  /*17b40*/  HMMA.16816.F32.BF16 R36, R68, R92.reuse, R36 ;  /* 0x0000005c4424723c */ /* 0x084ff00000041824 */
[C---:B------:R-:W-:Y:S08]  /*17b50*/  HMMA.16816.F32.BF16 R40, R76.reuse, R92, R40 ;  /* 0x0000005c4c28723c */ /* 0x040ff00000041828 */
[-C--:B------:R-:W-:Y:S08]  /*17b60*/  HMMA.16816.F32.BF16 R44, R76, R94.reuse, R44 ;  /* 0x0000005e4c2c723c */ /* 0x080ff0000004182c */
[C---:B------:R-:W-:Y:S01]  /*17b70*/  HMMA.16816.F32.BF16 R48, R68.reuse, R94, R48 ;  /* 0x0000005e4430723c */ /* 0x040fe20000041830 */
[----:B------:R-:W2:Y:S07]  /*17b80*/  LDSM.16.MT88.4 R92, [R214+0xa800] ;  /* 0x00a80000d65c783b */ /* 0x000eae0000004200 */
[-C--:B----4-:R-:W-:Y:S08]  /*17b90*/  HMMA.16816.F32.BF16 R52, R68, R88.reuse, R52 ;  /* 0x000000584434723c */ /* 0x090ff00000041834 */
[C---:B------:R-:W-:Y:S08]  /*17ba0*/  HMMA.16816.F32.BF16 R56, R76.reuse, R88, R56 ;  /* 0x000000584c38723c */ /* 0x040ff00000041838 */
[-C--:B------:R-:W-:Y:S07]  /*17bb0*/  HMMA.16816.F32.BF16 R60, R76, R90.reuse, R60 ;  /* 0x0000005a4c3c723c */ /* 0x080fee000004183c */
[----:B------:R-:W-:Y:S01]  /*17bc0*/  FADD.FTZ R77, R142, R97 ;  /* 0x000000618e4d7221 */ /* 0x000fe20000010000 */
[----:B------:R-:W-:Y:S01]  /*17bd0*/  HMMA.16816.F32.BF16 R64, R68, R90, R64 ;  /* 0x0000005a4440723c */ /* 0x000fe20000041840 */
[----:B------:R-:W-:Y:S01]  /*17be0*/  FADD.FTZ R76, R141, R96 ;  /* 0x000000608d4c7221 */ /* 0x000fe20000010000 */
[----:B------:R-:W4:Y:S02]  /*17bf0*/  LDSM.16.MT88.4 R88, [R215+0xa800] ;  /* 0x00a80000d758783b */ /* 0x000f240000004200 */
[----:B------:R-:W-:Y:S01]  /*17c00*/  FADD.FTZ R97, R127, R77 ;  /* 0x0000004d7f617221 */ /* 0x000fe20000010000 */
[----:B------:R-:W-:Y:S01]  /*17c10*/  F2FP.BF16.PACK_AB R77, R119, R126 ;  /* 0x0000007e774d723e */ /* 0x000fe200000010ff */
[----:B------:R-:W-:Y:S01]  /*17c20*/  FADD.FTZ R96, R123, R76 ;  /* 0x0000004c7b607221 */ /* 0x000fe20000010000 */
[----:B------:R-:W-:Y:S02]  /*17c30*/  F2FP.BF16.PACK_AB R68, R208, R206 ;  /* 0x000000ced044723e */ /* 0x000fe400000010ff */
[----:B------:R-:W-:Y:S03]  /*17c40*/  F2FP.BF16.PACK_AB R69, R207, R205 ;  /* 0x000000cdcf45723e */ /* 0x000fe600000010ff */
[----:B------:R-:W-:Y:S02]  /*17c50*/  F2FP.BF16.PACK_AB R70, R234, R211 ;  /* 0x000000d3ea46723e */ /* 0x000fe400000010ff */
[----:B------:R-:W-:Y:S02]  /*17c60*/  F2FP.BF16.PACK_AB R71, R210, R209 ;  /* 0x000000d1d247723e */ /* 0x000fe400000010ff */
[----:B------:R-:W-:Y:S02]  /*17c70*/  F2FP.BF16.PACK_AB R76, R128, R129 ;  /* 0x00000081804c723e */ /* 0x000fe400000010ff */
[----:B------:R-:W-:Y:S02]  /*17c80*/  F2FP.BF16.PACK_AB R78, R131, R130 ;  /* 0x00000082834e723e */ /* 0x000fe400000010ff */
[----:B------:R-:W-:Y:S01]  /*17c90*/  F2FP.BF16.PACK_AB R79, R117, R118 ;  /* 0x00000076754f723e */ /* 0x000fe200000010ff */
        /* <DEDUP_REMOVED lines=27> */
[----:B------:R-:W-:Y:S01]  /*17e50*/  F2FP.BF16.PACK_AB R69, R237, R236 ;  /* 0x000000eced45723e */ /* 0x000fe200000010ff */
[----:B------:R-:W1:Y:S02]  /*17e60*/  LDSM.16.MT88.4 R148, [R213+0xb800] ;  /* 0x00b80000d594783b */ /* 0x000e640000004200 */
[----:B------:R-:W-:Y:S01]  /*17e70*/  F2FP.BF16.PACK_AB R70, R116, R247 ;  /* 0x000000f77446723e */ /* 0x000fe200000010ff */
[----:B------:R-:W-:Y:S01]  /*17e80*/  FADD.FTZ R2, R157, R2 ;  /* 0x000000029d027221 */ /* 0x000fe20000010000 */
[----:B------:R-:W-:Y:S02]  /*17e90*/  F2FP.BF16.PACK_AB R71, R248, R243 ;  /* 0x000000f3f847723e */ /* 0x000fe400000010ff */
[----:B------:R-:W-:Y:S01]  /*17ea0*/  F2FP.BF16.PACK_AB R76, R241, R238 ;  /* 0x000000eef14c723e */ /* 0x000fe200000010ff */
[----:B------:R-:W-:Y:S01]  /*17eb0*/  FADD.FTZ R2, R152, R2 ;  /* 0x0000000298027221 */ /* 0x000fe20000010000 */
[----:B------:R-:W-:Y:S02]  /*17ec0*/  F2FP.BF16.PACK_AB R77, R115, R114 ;  /* 0x00000072734d723e */ /* 0x000fe400000010ff */
[----:B------:R-:W-:Y:S01]  /*17ed0*/  F2FP.BF16.PACK_AB R79, R110, R111 ;  /* 0x0000006f6e4f723e */ /* 0x000fe200000010ff */
[-C--:B---3--:R-:W-:Y:S08]  /*17ee0*/  HMMA.16816.F32.BF16 R4, R68, R80.reuse, R4 ;  /* 0x000000504404723c */ /* 0x088ff00000041804 */
[C---:B------:R-:W-:Y:S01]  /*17ef0*/  HMMA.16816.F32.BF16 R8, R76.reuse, R80, R8 ;  /* 0x000000504c08723c */ /* 0x040fe20000041808 */
[----:B------:R3:W-:Y:S06]  /*17f00*/  MUFU.EX2 R81, R75 ;  /* 0x0000004b00517308 */ /* 0x0007ec0000000800 */
[----:B------:R-:W-:Y:S01]  /*17f10*/  FADD.FTZ R80, R158, R97 ;  /* 0x000000619e507221 */ /* 0x000fe20000010000 */
[-C--:B------:R-:W-:Y:S04]  /*17f20*/  HMMA.16816.F32.BF16 R12, R76, R82.reuse, R12 ;  /* 0x000000524c0c723c */ /* 0x080fe8000004180c */
[----:B------:R-:W-:Y:S04]  /*17f30*/  FADD.FTZ R80, R200, R80 ;  /* 0x00000050c8507221 */ /* 0x000fe80000010000 */
[C---:B------:R-:W-:Y:S01]  /*17f40*/  HMMA.16816.F32.BF16 R16, R68.reuse, R82, R16 ;  /* 0x000000524410723c */ /* 0x040fe20000041810 */
[----:B------:R-:W-:Y:S03]  /*17f50*/  MUFU.EX2 R83, R162 ;  /* 0x000000a200537308 */ /* 0x000fe60000000800 */
[----:B------:R-:W-:Y:S04]  /*17f60*/  FADD.FTZ R80, R161, R80 ;  /* 0x00000050a1507221 */ /* 0x000fe80000010000 */
[-C--:B-1----:R-:W-:Y:S01]  /*17f70*/  HMMA.16816.F32.BF16 R20, R68, R84.reuse, R20 ;  /* 0x000000544414723c */ /* 0x082fe20000041814 */
[----:B---3--:R-:W-:Y:S02]  /*17f80*/  FADD.FTZ R75, R159, R96 ;  /* 0x000000609f4b7221 */ /* 0x008fe40000010000 */
[----:B------:R-:W1:Y:S02]  /*17f90*/  MUFU.EX2 R82, R108 ;  /* 0x0000006c00527308 */ /* 0x000e640000000800 */
[----:B------:R-:W-:Y:S03]  /*17fa0*/  FADD.FTZ R75, R155, R75 ;  /* 0x0000004b9b4b7221 */ /* 0x000fe60000010000 */
[C---:B------:R-:W-:Y:S01]  /*17fb0*/  HMMA.16816.F32.BF16 R24, R76.reuse, R84, R24 ;  /* 0x000000544c18723c */ /* 0x040fe20000041818 */
[----:B------:R-:W-:Y:S04]  /*17fc0*/  FADD.FTZ R75, R160, R75 ;  /* 0x0000004ba04b7221 */ /* 0x000fe80000010000 */
[----:B------:R-:W3:Y:S03]  /*17fd0*/  MUFU.EX2 R85, R232 ;  /* 0x000000e800557308 */ /* 0x000ee60000000800 */
[-C--:B------:R-:W-:Y:S07]  /*17fe0*/  HMMA.16816.F32.BF16 R28, R76, R86.reuse, R28 ;  /* 0x000000564c1c723c */ /* 0x080fee000004181c */
[----:B------:R-:W4:Y:S01]  /*17ff0*/  MUFU.EX2 R84, R163 ;  /* 0x000000a300547308 */ /* 0x000f220000000800 */
[C---:B------:R-:W-:Y:S01]  /*18000*/  HMMA.16816.F32.BF16 R32, R68.reuse, R86, R32 ;  /* 0x000000564420723c */ /* 0x040fe20000041820 */
[----:B-1----:R-:W-:Y:S07]  /*18010*/  F2FP.BF16.PACK_AB R195, R81, R82 ;  /* 0x0000005251c3723e */ /* 0x002fee00000010ff */
[-C--:B--2---:R-:W-:Y:S01]  /*18020*/  HMMA.16816.F32.BF16 R36, R68, R92.reuse, R36 ;  /* 0x0000005c4424723c */ /* 0x084fe20000041824 */
[----:B---3--:R-:W-:Y:S07]  /*18030*/  F2FP.BF16.PACK_AB R193, R85, R98 ;  /* 0x0000006255c1723e */ /* 0x008fee00000010ff */
[C---:B------:R-:W-:Y:S01]  /*18040*/  HMMA.16816.F32.BF16 R40, R76.reuse, R92, R40 ;  /* 0x0000005c4c28723c */ /* 0x040fe20000041828 */
[----:B----4-:R-:W-:Y:S07]  /*18050*/  F2FP.BF16.PACK_AB R194, R83, R84 ;  /* 0x0000005453c2723e */ /* 0x010fee00000010ff */
[-C--:B------:R-:W-:Y:S08]  /*18060*/  HMMA.16816.F32.BF16 R44, R76, R94.reuse, R44 ;  /* 0x0000005e4c2c723c */ /* 0x080ff0000004182c */
[C---:B------:R-:W-:Y:S08]  /*18070*/  HMMA.16816.F32.BF16 R48, R68.reuse, R94, R48 ;  /* 0x0000005e4430723c */ /* 0x040ff00000041830 */
[-C--:B------:R-:W-:Y:S08]  /*18080*/  HMMA.16816.F32.BF16 R52, R68, R88.reuse, R52 ;  /* 0x000000584434723c */ /* 0x080ff00000041834 */
[C---:B------:R-:W-:Y:S08]  /*18090*/  HMMA.16816.F32.BF16 R56, R76.reuse, R88, R56 ;  /* 0x000000584c38723c */ /* 0x040ff00000041838 */
[-C--:B------:R-:W-:Y:S08]  /*180a0*/  HMMA.16816.F32.BF16 R60, R76, R90.reuse, R60 ;  /* 0x0000005a4c3c723c */ /* 0x080ff0000004183c */
[----:B------:R-:W-:Y:S07]  /*180b0*/  HMMA.16816.F32.BF16 R64, R68, R90, R64 ;  /* 0x0000005a4440723c */ /* 0x000fee0000041840 */
[----:B------:R-:W-:Y:S01]  /*180c0*/  FADD.FTZ R68, R153, R2 ;  /* 0x0000000299447221 */ /* 0x000fe20000010000 */
[-C--:B------:R-:W-:Y:S01]  /*180d0*/  HMMA.16816.F32.BF16 R140, R196, R148.reuse, R4 ;  /* 0x00000094c48c723c */ /* 0x080fe20000041804 */
[----:B------:R-:W-:Y:S01]  /*180e0*/  FADD.FTZ R2, R188, R80 ;  /* 0x00000050bc027221 */ /* 0x000fe20000010000 */
[----:B------:R-:W1:Y:S06]  /*180f0*/  LDSM.16.MT88.4 R4, [R215+0xb800] ;  /* 0x00b80000d704783b */ /* 0x000e6c0000004200 */
[C---:B------:R-:W-:Y:S07]  /*18100*/  HMMA.16816.F32.BF16 R136, R192.reuse, R148, R8 ;  /* 0x00000094c088723c */ /* 0x040fee0000041808 */
[----:B------:R-:W-:Y:S01]  /*18110*/  FADD.FTZ R8, R187, R75 ;  /* 0x0000004bbb087221 */ /* 0x000fe20000010000 */
[-C--:B------:R-:W-:Y:S01]  /*18120*/  HMMA.16816.F32.BF16 R144, R192, R150.reuse, R12 ;  /* 0x00000096c090723c */ /* 0x080fe2000004180c */
[----:B------:R-:W-:Y:S03]  /*18130*/  FADD.FTZ R9, R175, R68 ;  /* 0x00000044af097221 */ /* 0x000fe60000010000 */
[----:B------:R-:W-:Y:S03]  /*18140*/  FADD.FTZ R8, R190, R8 ;  /* 0x00000008be087221 */ /* 0x000fe60000010000 */
[----:B------:R-:W-:Y:S01]  /*18150*/  FADD.FTZ R12, R189, R2 ;  /* 0x00000002bd0c7221 */ /* 0x000fe20000010000 */
[C---:B------:R-:W-:Y:S01]  /*18160*/  HMMA.16816.F32.BF16 R148, R196.reuse, R150, R16 ;  /* 0x00000096c494723c */ /* 0x040fe20000041810 */
[----:B------:R-:W-:Y:S03]  /*18170*/  FADD.FTZ R2, R186, R9 ;  /* 0x00000009ba027221 */ /* 0x000fe60000010000 */
        /* <DEDUP_REMOVED lines=8> */
[C---:B------:R-:W-:Y:S01]  /*18200*/  HMMA.16816.F32.BF16 R152, R192.reuse, R164, R24 ;  /* 0x000000a4c098723c */ /* 0x040fe20000041818 */
[----:B------:R-:W-:Y:S03]  /*18210*/  FADD.FTZ R10, R170, R0 ;  /* 0x00000000aa0a7221 */ /* 0x000fe60000010000 */
        /* <DEDUP_REMOVED lines=30> */
[-C--:B-1----:R-:W-:Y:S03]  /*18400*/  HMMA.16816.F32.BF16 R188, R196, R4.reuse, R52 ;  /* 0x00000004c4bc723c */ /* 0x082fe60000041834 */
        /* <DEDUP_REMOVED lines=12> */
[----:B------:R-:W-:Y:S01]  /*184d0*/  HMMA.16816.F32.BF16 R196, R196, R6, R64 ;  /* 0x00000006c4c4723c */ /* 0x000fe20000041840 */
[----:B------:R-:W-:Y:S03]  /*184e0*/  FADD.FTZ R2, R243, R2 ;  /* 0x00000002f3027221 */ /* 0x000fe60000010000 */
        /* <DEDUP_REMOVED lines=18> */
[----:B------:R1:W-:Y:S01]  /*18610*/  STL [R1+0x68], R6 ;  /* 0x0000680601007387 */ /* 0x0003e20000100800 */
[----:B------:R-:W-:Y:S02]  /*18620*/  FADD.FTZ R0, R82, R4 ;  /* 0x0000000452007221 */ /* 0x000fe40000010000 */
[----:B------:R-:W-:Y:S02]  /*18630*/  FADD.FTZ R4, R101, R5 ;  /* 0x0000000565047221 */ /* 0x000fe40000010000 */
[----:B------:R-:W-:Y:S02]  /*18640*/  FADD.FTZ R2, R83, R2 ;  /* 0x0000000253027221 */ /* 0x000fe40000010000 */
[----:B------:R-:W-:Y:S01]  /*18650*/  FADD.FTZ R0, R81, R0 ;  /* 0x0000000051007221 */ /* 0x000fe20000010000 */
[----:B------:R1:W-:Y:S01]  /*18660*/  STL [R1+0x6c], R4 ;  /* 0x00006c0401007387 */ /* 0x0003e20000100800 */
[----:B------:R-:W-:Y:S03]  /*18670*/  IMAD.MOV.U32 R135, RZ, RZ, R3 ;  /* 0x000000ffff877224 */ /* 0x000fe600078e0003 */
[----:B------:R1:W-:Y:S04]  /*18680*/  STL [R1+0x74], R2 ;  /* 0x0000740201007387 */ /* 0x0003e80000100800 */
[----:B------:R1:W-:Y:S02]  /*18690*/  STL [R1+0x70], R0 ;  /* 0x0000700001007387 */ /* 0x0003e40000100800 */
[----:B-1---5:R-:W-:-:S05]  /*186a0*/  @P0 BRA `(.L_x_74) ;  /* 0xffff986000000947 */ /* 0x022fca000383ffff */
.L_x_73:
[----:B------:R-:W2:Y:S04]  /*186b0*/  LDL.LU R2, [R1+0x68] ;  /* 0x0000680001027983 */ /* 0x000ea80000300800 */
[----:B------:R-:W1:Y:S01]  /*186c0*/  S2R R43, SR_TID.X ;  /* 0x00000000002b7919 */ /* 0x000e620000002100 */
[----:B------:R-:W3:Y:S01]  /*186d0*/  S2UR UR6, SR_CTAID.Y ;  /* 0x00000000000679c3 */ /* 0x000ee20000002600 */
[----:B------:R-:W-:-:S02]  /*186e0*/  UISETP.NE.AND UP0, UPT, UR9, -0x1, UPT ;  /* 0xffffffff0900788c */ /* 0x000fc4000bf05270 */
[----:B-----5:R-:W4:Y:S01]  /*186f0*/  LDL.LU R8, [R1+0x6c] ;  /* 0x00006c0001087983 */ /* 0x020f220000300800 */
        /* <DEDUP_REMOVED lines=262> */
[----:B------:R2:W1:Y:S01]  /*19760*/  LDS.128 R52, [R231+0x3800] ;  /* 0x00380000e7347984 */ /* 0x0004620000000c00 */
        /* <DEDUP_REMOVED lines=38> */
.L_x_78:
[----:B------:R-:W-:Y:S05]  /*199d0*/  BSYNC B0 ;  /* 0x0000000000007941 */ /* 0x000fea0003800000 */
.L_x_77:
        /* <DEDUP_REMOVED lines=26> */
.L_x_80:
[----:B-1----:R-:W-:Y:S05]  /*19b80*/  BSYNC B0 ;  /* 0x0000000000007941 */ /* 0x002fea0003800000 */
.L_x_79:
        /* <DEDUP_REMOVED lines=15> */
.L_x_82:
[----:B------:R-:W-:Y:S05]  /*19c80*/  BSYNC B0 ;  /* 0x0000000000007941 */ /* 0x000fea0003800000 */
.L_x_81:
        /* <DEDUP_REMOVED lines=15> */
.L_x_84:
[----:B------:R-:W-:Y:S05]  /*19d80*/  BSYNC B0 ;  /* 0x0000000000007941 */ /* 0x000fea0003800000 */
.L_x_83:
        /* <DEDUP_REMOVED lines=15> */
.L_x_86:
[----:B------:R-:W-:Y:S05]  /*19e80*/  BSYNC B0 ;  /* 0x0000000000007941 */ /* 0x000fea0003800000 */
.L_x_85:
        /* <DEDUP_REMOVED lines=15> */
.L_x_88:
[----:B------:R-:W-:Y:S05]  /*19f80*/  BSYNC B0 ;  /* 0x0000000000007941 */ /* 0x000fea0003800000 */
.L_x_87:
        /* <DEDUP_REMOVED lines=15> */
.L_x_90:
[----:B------:R-:W-:Y:S05]  /*1a080*/  BSYNC B0 ;  /* 0x0000000000007941 */ /* 0x000fea0003800000 */
.L_x_89:
        /* <DEDUP_REMOVED lines=15> */
.L_x_92:
[----:B------:R-:W-:Y:S05]  /*1a180*/  BSYNC B0 ;  /* 0x0000000000007941 */ /* 0x000fea0003800000 */
.L_x_91:
        /* <DEDUP_REMOVED lines=15> */
.L_x_66:
        /* <DEDUP_REMOVED lines=70> */
.L_x_94:
[----:B------:R-:W-:Y:S05]  /*1a6e0*/  BSYNC B0 ;  /* 0x0000000000007941 */ /* 0x000fea0003800000 */
.L_x_93:
        /* <DEDUP_REMOVED lines=15> */
.L_x_96:
[----:B------:R-:W-:Y:S05]  /*1a7e0*/  BSYNC B0 ;  /* 0x0000000000007941 */ /* 0x000fea0003800000 */
.L_x_95:
        /* <DEDUP_REMOVED lines=15> */
.L_x_98:
[----:B------:R-:W-:Y:S05]  /*1a8e0*/  BSYNC B0 ;  /* 0x0000000000007941 */ /* 0x000fea0003800000 */
.L_x_97:
        /* <DEDUP_REMOVED lines=15> */
.L_x_100:
[----:B------:R-:W-:Y:S05]  /*1a9e0*/  BSYNC B0 ;  /* 0x0000000000007941 */ /* 0x000fea0003800000 */
.L_x_99:
        /* <DEDUP_REMOVED lines=15> */
.L_x_102:
[----:B------:R-:W-:Y:S05]  /*1aae0*/  BSYNC B0 ;  /* 0x0000000000007941 */ /* 0x000fea0003800000 */
.L_x_101:
        /* <DEDUP_REMOVED lines=15> */
.L_x_104:
[----:B------:R-:W-:Y:S05]  /*1abe0*/  BSYNC B0 ;  /* 0x0000000000007941 */ /* 0x000fea0003800000 */
.L_x_103:
        /* <DEDUP_REMOVED lines=15> */
.L_x_106:
[----:B------:R-:W-:Y:S05]  /*1ace0*/  BSYNC B0 ;  /* 0x0000000000007941 */ /* 0x000fea0003800000 */
.L_x_105:
        /* <DEDUP_REMOVED lines=14> */
.L_x_108:
[----:B------:R-:W-:Y:S05]  /*1add0*/  BSYNC B0 ;  /* 0x0000000000007941 */ /* 0x000fea0003800000 */
.L_x_107:
        /* <DEDUP_REMOVED lines=67> */
.L_x_109:
        /* <DEDUP_REMOVED lines=15> */
.L_x_1133:


//--------------------- .text._ZN5flash16flash_fwd_kernelI23Flash_fwd_kernel_traitsILi64ELi128ELi128ELi4ELb0ELb0EN7cutlass10bfloat16_tE19Flash_kernel_traitsILi64ELi128ELi128ELi4ES3_EELb0ELb1ELb0ELb0ELb0ELb0ELb0ELb0EEEvNS_16Flash_fwd_paramsE --------------------------
	.section	.text._ZN5flash16flash_fwd_kernelI23Flash_fwd_kernel_traitsILi64ELi128ELi128ELi4ELb0ELb0EN7cutlass10bfloat16_tE19Flash_kernel_traitsILi64ELi128ELi128ELi4ES3_EELb0ELb1ELb0ELb0ELb0ELb0ELb0ELb0EEEvNS_16Flash_fwd_paramsE,"ax",@progbits
	.sectioninfo	@"SHI_REGISTERS=255"
	.align	128
        .global         _ZN5flash16flash_fwd_kernelI23Flash_fwd_kernel_traitsILi64ELi128ELi128ELi4ELb0ELb0EN7cutlass10bfloat16_tE19Flash_kernel_traitsILi64ELi128ELi128ELi4ES3_EELb0ELb1ELb0ELb0ELb0ELb0ELb0ELb0EEEvNS_16Flash_fwd_paramsE
        .type           _ZN5flash16flash_fwd_kernelI23Flash_fwd_kernel_traitsILi64ELi128ELi128ELi4ELb0ELb0EN7cutlass10bfloat16_tE19Flash_kernel_traitsILi64ELi128ELi128ELi4ES3_EELb0ELb1ELb0ELb0ELb0ELb0ELb0ELb0EEEvNS_16Flash_fwd_paramsE,@function
        .size           _ZN5flash16flash_fwd_kernelI23Flash_fwd_kernel_traitsILi64ELi128ELi128ELi4ELb0ELb0EN7cutlass10bfloat16_tE19Flash_kernel_traitsILi64ELi128ELi128ELi4ES3_EELb0ELb1ELb0ELb0ELb0ELb0ELb0ELb0EEEvNS_16Flash_fwd_paramsE,(.L_x_1134 - _ZN5flash16flash_fwd_kernelI23Flash_fwd_kernel_traitsILi64ELi128ELi128ELi4ELb0ELb0EN7cutlass10bfloat16_tE19Flash_kernel_traitsILi64ELi128ELi128ELi4ES3_EELb0ELb1ELb0ELb0ELb0ELb0ELb0ELb0EEEvNS_16Flash_fwd_paramsE)
        .other          _ZN5flash16flash_fwd_kernelI23Flash_fwd_kernel_traitsILi64ELi128ELi128ELi4ELb0ELb0EN7cutlass10bfloat16_tE19Flash_kernel_traitsILi64ELi128ELi128ELi4ES3_EELb0ELb1ELb0ELb0ELb0ELb0ELb0ELb0EEEvNS_16Flash_fwd_paramsE,@"STO_CUDA_ENTRY STV_DEFAULT"
_ZN5flash16flash_fwd_kernelI23Flash_fwd_kernel_traitsILi64ELi128ELi128ELi4ELb0ELb0EN7cutlass10bfloat16_tE19Flash_kernel_traitsILi64ELi128ELi128ELi4ES3_EELb0ELb1ELb0ELb0ELb0ELb0ELb0ELb0EEEvNS_16Flash_fwd_paramsE:
.text._ZN5flash16flash_fwd_kernelI23Flash_fwd_kernel_traitsILi64ELi128ELi128ELi4ELb0ELb0EN7cutlass10bfloat16_tE19Flash_kernel_traitsILi64ELi128ELi128ELi4ES3_EELb0ELb1ELb0ELb0ELb0ELb0ELb0ELb0EEEvNS_16Flash_fwd_paramsE:
        /* <DEDUP_REMOVED lines=56> */
.L_x_110:
[----:B------:R-:W-:Y:S02]  /*0380*/  ULDC UR8, c[0x0][0x218] ;  /* 0x0000860000087ab9 */ /* 0x000fe40000000800 */
.L_x_111:
        /* <DEDUP_REMOVED lines=46> */
[----:B------:R-:W-:Y:S02]  /*0670*/  @!UP1 UIMAD UR14, UR14, UR8, URZ ;  /* 0x000000080e0e92a4 */ /* 0x000fe4000f8e023f */
[----:B------:R-:W-:-:S02]  /*0680*/  ULDC.64 UR4, c[0x0][0x198] ;  /* 0x0000660000047ab9 */ /* 0x000fc40000000a00 */
[----:B------:R-:W-:Y:S02]  /*0690*/  @!UP1 UIMAD.WIDE.U32 UR18, UR6, UR8, URZ ;  /* 0x00000008061292a5 */ /* 0x000fe4000f8e003f */
[----:B------:R-:W-:Y:S02]  /*06a0*/  @UP0 UIMAD.WIDE.U32 UR22, UR16, UR4, URZ ;  /* 0x00000004101602a5 */ /* 0x000fe4000f8e003f */
[----:B------:R-:W-:Y:S02]  /*06b0*/  @!UP1 UIMAD UR9, UR6, UR9, UR14 ;  /* 0x00000009060992a4 */ /* 0x000fe4000f8e020e */
[----:B------:R-:W-:Y:S02]  /*06c0*/  @UP0 UIMAD UR8, UR16, UR5, UR23 ;  /* 0x00000005100802a4 */ /* 0x000fe4000f8e0217 */
[----:B------:R-:W-:Y:S02]  /*06d0*/  @!UP1 UIADD3 UR11, UR19, UR9, URZ ;  /* 0x00000009130b9290 */ /* 0x000fe4000fffe03f */
[----:B------:R-:W-:-:S02]  /*06e0*/  @UP1 UMOV UR16, UR20 ;  /* 0x0000001400101c82 */ /* 0x000fc40008000000 */
[----:B------:R-:W-:Y:S02]  /*06f0*/  @!UP1 UMOV UR16, UR18 ;  /* 0x0000001200109c82 */ /* 0x000fe40008000000 */
[----:B------:R-:W-:Y:S01]  /*0700*/  @UP0 UMOV UR14, UR22 ;  /* 0x00000016000e0c82 */ /* 0x000fe20008000000 */
[----:B------:R-:W-:Y:S05]  /*0710*/  @P0 BRA `(.L_x_113) ;  /* 0x000000d000000947 */ /* 0x000fea0003800000 */
[----:B------:R-:W-:Y:S02]  /*0720*/  USHF.R.S32.HI UR9, URZ, 0x1f, UR13 ;  /* 0x0000001f3f097899 */ /* 0x000fe4000801140d */
[----:B------:R-:W-:Y:S02]  /*0730*/  ULDC.64 UR4, c[0x0][0x198] ;  /* 0x0000660000047ab9 */ /* 0x000fe40000000a00 */
[----:B------:R-:W-:Y:S02]  /*0740*/  UIMAD UR9, UR9, UR4, URZ ;  /* 0x00000004090972a4 */ /* 0x000fe4000f8e023f */
[----:B------:R-:W-:Y:S02]  /*0750*/  USHF.R.S32.HI UR8, URZ, 0x1f, UR6 ;  /* 0x0000001f3f087899 */ /* 0x000fe40008011406 */
[----:B------:R-:W-:-:S02]  /*0760*/  UIMAD.WIDE.U32 UR18, UR13, UR4, URZ ;  /* 0x000000040d1272a5 */ /* 0x000fc4000f8e003f */
[----:B------:R-:W-:-:S03]  /*0770*/  UIMAD UR9, UR13, UR5, UR9 ;  /* 0x000000050d0972a4 */ /* 0x000fc6000f8e0209 */
[----:B------:R-:W-:Y:S02]  /*0780*/  ULDC.64 UR4, c[0x0][0x180] ;  /* 0x0000600000047ab9 */ /* 0x000fe40000000a00 */
[----:B------:R-:W-:Y:S02]  /*0790*/  UIMAD UR8, UR8, UR4, URZ ;  /* 0x00000004080872a4 */ /* 0x000fe4000f8e023f */
[----:B------:R-:W-:Y:S02]  /*07a0*/  UIADD3 UR19, UR19, UR9, URZ ;  /* 0x0000000913137290 */ /* 0x000fe4000fffe03f */
[----:B------:R-:W-:Y:S02]  /*07b0*/  UIMAD UR8, UR6, UR5, UR8 ;  /* 0x00000005060872a4 */ /* 0x000fe4000f8e0208 */
[----:B------:R-:W-:-:S04]  /*07c0*/  UIMAD.WIDE.U32 UR4, UR6, UR4, UR18 ;  /* 0x00000004060472a5 */ /* 0x000fc8000f8e0012 */
[----:B------:R-:W-:-:S03]  /*07d0*/  UIADD3 UR8, UR5, UR8, URZ ;  /* 0x0000000805087290 */ /* 0x000fc6000fffe03f */
[----:B------:R-:W-:Y:S02]  /*07e0*/  UMOV UR14, UR4 ;  /* 0x00000004000e7c82 */ /* 0x000fe40008000000 */
.L_x_113:
[----:B------:R-:W-:Y:S01]  /*07f0*/  IABS R0, c[0x0][0x1c8] ;  /* 0x0000720000007a13 */ /* 0x000fe20000000000 */
[----:B------:R-:W1:Y:S01]  /*0800*/  S2R R5, SR_CTAID.Z ;  /* 0x0000000000057919 */ /* 0x000e620000002700 */
[----:B------:R-:W-:Y:S02]  /*0810*/  ULDC UR4, c[0x0][0x1c8] ;  /* 0x0000720000047ab9 */ /* 0x000fe40000000800 */
[----:B------:R-:W-:Y:S01]  /*0820*/  ULOP3.LUT UR4, UR10, UR4, URZ, 0x3c, !UPT ;  /* 0x000000040a047292 */ /* 0x000fe2000f8e3c3f */
[----:B------:R-:W-:Y:S01]  /*0830*/  IMAD.MOV.U32 R4, RZ, RZ, R0 ;  /* 0x000000ffff047224 */ /* 0x000fe200078e0000 */
[----:B------:R-:W-:Y:S02]  /*0840*/  @UP0 UIADD3 UR15, UR13, UR15, URZ ;  /* 0x0000000f0d0f0290 */ /* 0x000fe4000fffe03f */
[----:B------:R-:W-:Y:S01]  /*0850*/  USHF.R.S32.HI UR9, URZ, 0x1f, UR10 ;  /* 0x0000001f3f097899 */ /* 0x000fe2000801140a */
[----:B------:R-:W2:Y:S01]  /*0860*/  I2F.RP R2, R4 ;  /* 0x0000000400027306 */ /* 0x000ea20000209400 */
[----:B------:R-:W-:Y:S01]  /*0870*/  ISETP.LE.AND P1, PT, RZ, UR4, PT ;  /* 0x00000004ff007c0c */ /* 0x000fe2000bf23270 */
[----:B------:R-:W-:-:S02]  /*0880*/  ULDC.64 UR4, c[0x0][0x1a0] ;  /* 0x0000680000047ab9 */ /* 0x000fc40000000a00 */
[----:B------:R-:W-:-:S04]  /*0890*/  @UP0 UIMAD.WIDE.U32 UR18, UR15, UR4, URZ ;  /* 0x000000040f1202a5 */ /* 0x000fc8000f8e003f */
[----:B------:R-:W-:Y:S01]  /*08a0*/  @UP0 UIMAD UR15, UR15, UR5, UR19 ;  /* 0x000000050f0f02a4 */ /* 0x000fe2000f8e0213 */
        /* <DEDUP_REMOVED lines=34> */
.L_x_114:
[----:B------:R-:W-:Y:S01]  /*0ad0*/  SHF.R.S32.HI R24, RZ, 0x1f, R26 ;  /* 0x0000001fff187819 */ /* 0x000fe2000001141a */
[----:B------:R-:W1:Y:S01]  /*0ae0*/  S2R R4, SR_CTAID.Z ;  /* 0x0000000000047919 */ /* 0x000e620000002700 */
[----:B------:R-:W-:Y:S01]  /*0af0*/  UIADD3 UR6, -UR12, UR34, URZ ;  /* 0x000000220c067290 */ /* 0x000fe2000fffe13f */
[----:B------:R-:W-:Y:S01]  /*0b00*/  BSSY B0, `(.L_x_115) ;  /* 0x000002e000007945 */ /* 0x000fe20003800000 */
[CC--:B------:R-:W-:Y:S01]  /*0b10*/  LEA.HI R2, R24.reuse, R26.reuse, RZ, 0x3 ;  /* 0x0000001a18027211 */ /* 0x0c0fe200078f18ff */
[----:B------:R-:W-:Y:S01]  /*0b20*/  ULDC.64 UR4, c[0x0][0x1a8] ;  /* 0x00006a0000047ab9 */ /* 0x000fe20000000a00 */
[-C--:B------:R-:W-:Y:S01]  /*0b30*/  LEA.HI R3, R24, R26.reuse, RZ, 0x6 ;  /* 0x0000001a18037211 */ /* 0x080fe200078f30ff */
[----:B------:R-:W-:Y:S01]  /*0b40*/  UIMAD UR4, UR9, UR4, URZ ;  /* 0x00000004090472a4 */ /* 0x000fe2000f8e023f */
[----:B------:R-:W-:Y:S02]  /*0b50*/  SHF.R.S32.HI R6, RZ, 0x3, R2 ;  /* 0x00000003ff067819 */ /* 0x000fe40000011402 */
[----:B------:R-:W-:Y:S01]  /*0b60*/  LOP3.LUT R2, R2, 0xfffffff8, RZ, 0xc0, !PT ;  /* 0xfffffff802027812 */ /* 0x000fe200078ec0ff */
[----:B------:R-:W-:Y:S01]  /*0b70*/  UIMAD UR4, UR10, UR5, UR4 ;  /* 0x000000050a0472a4 */ /* 0x000fe2000f8e0204 */
[----:B------:R-:W-:Y:S01]  /*0b80*/  SHF.R.S32.HI R7, RZ, 0x1f, R6 ;  /* 0x0000001fff077819 */ /* 0x000fe20000011406 */
[----:B------:R-:W-:Y:S01]  /*0b90*/  IMAD.SHL.U32 R0, R6, 0x40, RZ ;  /* 0x0000004006007824 */ /* 0x000fe200078e00ff */
[----:B------:R-:W-:Y:S01]  /*0ba0*/  LEA.HI R16, R24, R26, RZ, 0x5 ;  /* 0x0000001a18107211 */ /* 0x000fe200078f28ff */
[----:B------:R-:W-:Y:S01]  /*0bb0*/  IMAD.IADD R101, R26, 0x1, -R2 ;  /* 0x000000011a657824 */ /* 0x000fe200078e0a02 */
[----:B------:R-:W-:-:S02]  /*0bc0*/  SHF.R.S32.HI R15, RZ, 0x1f, R14 ;  /* 0x0000001fff0f7819 */ /* 0x000fc4000001140e */
[----:B------:R-:W-:Y:S01]  /*0bd0*/  LOP3.LUT R0, R0, 0x1c0, RZ, 0xc0, !PT ;  /* 0x000001c000007812 */ /* 0x000fe200078ec0ff */
[----:B------:R-:W-:Y:S01]  /*0be0*/  IMAD.SHL.U32 R28, R101, 0x8, RZ ;  /* 0x00000008651c7824 */ /* 0x000fe200078e00ff */
[----:B------:R-:W-:Y:S02]  /*0bf0*/  SHF.R.S32.HI R25, RZ, 0x5, R16 ;  /* 0x00000005ff197819 */ /* 0x000fe40000011410 */
[----:B------:R-:W-:Y:S02]  /*0c00*/  SHF.R.U32.HI R2, RZ, 0x3, R0 ;  /* 0x00000003ff027819 */ /* 0x000fe40000011600 */
[--C-:B------:R-:W-:Y:S02]  /*0c10*/  SHF.R.S32.HI R29, RZ, 0x1f, R28.reuse ;  /* 0x0000001fff1d7819 */ /* 0x100fe4000001141c */
[----:B------:R-:W-:Y:S02]  /*0c20*/  IADD3 R8, P0, R28, UR16, RZ ;  /* 0x000000101c087c10 */ /* 0x000fe4000ff1e0ff */
[----:B------:R-:W-:Y:S01]  /*0c30*/  LOP3.LUT R0, R0, 0x38, R28, 0xf8, !PT ;  /* 0x0000003800007812 */ /* 0x000fe200078ef81c */
[----:B------:R2:W-:Y:S01]  /*0c40*/  STL.64 [R1+0xa8], R28 ;  /* 0x0000a81c01007387 */ /* 0x0005e20000100a00 */
[----:B------:R-:W-:-:S02]  /*0c50*/  IADD3.X R9, R29, UR11, RZ, P0, !PT ;  /* 0x0000000b1d097c10 */ /* 0x000fc400087fe4ff */
[----:B------:R-:W-:Y:S02]  /*0c60*/  ISETP.GE.AND P0, PT, R6, UR6, PT ;  /* 0x0000000606007c0c */ /* 0x000fe4000bf06270 */
[----:B------:R-:W-:Y:S01]  /*0c70*/  LOP3.LUT R0, R0, R2, RZ, 0x3c, !PT ;  /* 0x0000000200007212 */ /* 0x000fe200078e3cff */
[----:B------:R-:W-:Y:S02]  /*0c80*/  IMAD.SHL.U32 R2, R3, 0x8, RZ ;  /* 0x0000000803027824 */ /* 0x000fe400078e00ff */
[----:B-1----:R-:W-:-:S03]  /*0c90*/  IMAD.WIDE.U32 R8, R4, c[0x0][0x1a8], R8 ;  /* 0x00006a0004087a25 */ /* 0x002fc600078e0008 */
[----:B------:R-:W-:Y:S01]  /*0ca0*/  LOP3.LUT R0, R0, 0xfffffe00, R2, 0xf8, !PT ;  /* 0xfffffe0000007812 */ /* 0x000fe200078ef802 */
[----:B------:R-:W-:Y:S01]  /*0cb0*/  IMAD.U32 R2, RZ, RZ, UR31 ;  /* 0x0000001fff027e24 */ /* 0x000fe2000f8e00ff */
[----:B------:R-:W-:-:S03]  /*0cc0*/  IADD3 R5, R9, UR4, RZ ;  /* 0x0000000409057c10 */ /* 0x000fc6000fffe0ff */
[----:B------:R-:W-:-:S04]  /*0cd0*/  IMAD.WIDE R2, R2, 0x80, R6 ;  /* 0x0000008002027825 */ /* 0x000fc800078e0206 */
[----:B------:R-:W-:Y:S01]  /*0ce0*/  IMAD.SHL.U32 R246, R0, 0x2, RZ ;  /* 0x0000000200f67824 */ /* 0x000fe200078e00ff */
[----:B------:R-:W-:Y:S05]  /*0cf0*/  @P0 BRA `(.L_x_116) ;  /* 0x000000e000000947 */ /* 0x000fea0003800000 */
[----:B------:R-:W-:-:S13]  /*0d00*/  ISETP.GE.AND P0, PT, R28, c[0x0][0x220], PT ;  /* 0x000088001c007a0c */ /* 0x000fda0003f06270 */
[----:B------:R1:W-:Y:S01]  /*0d10*/  @P0 STS.128 [R246], RZ ;  /* 0x000000fff6000388 */ /* 0x0003e20000000c00 */
[----:B------:R-:W-:Y:S05]  /*0d20*/  @P0 BRA `(.L_x_116) ;  /* 0x000000b000000947 */ /* 0x000fea0003800000 */
[----:B------:R-:W-:Y:S01]  /*0d30*/  MOV R4, R8 ;  /* 0x0000000800047202 */ /* 0x000fe20000000f00 */
[----:B------:R-:W-:-:S04]  /*0d40*/  IMAD R0, R3, c[0x0][0x190], RZ ;  /* 0x0000640003007a24 */ /* 0x000fc800078e02ff */
[----:B------:R-:W-:-:S04]  /*0d50*/  IMAD.WIDE.U32 R10, R2, c[0x0][0x190], R4 ;  /* 0x00006400020a7a25 */ /* 0x000fc800078e0004 */
[----:B------:R-:W-:Y:S01]  /*0d60*/  IMAD R0, R2, c[0x0][0x194], R0 ;  /* 0x0000650002007a24 */ /* 0x000fe200078e0200 */
[----:B------:R-:W-:-:S04]  /*0d70*/  LEA R12, P0, R10, c[0x0][0x160], 0x1 ;  /* 0x000058000a0c7a11 */ /* 0x000fc800078008ff */
[----:B------:R-:W-:-:S04]  /*0d80*/  IADD3 R0, R11, R0, RZ ;  /* 0x000000000b007210 */ /* 0x000fc80007ffe0ff */
[----:B------:R-:W-:-:S05]  /*0d90*/  LEA.HI.X R13, R10, c[0x0][0x164], R0, 0x1, P0 ;  /* 0x000059000a0d7a11 */ /* 0x000fca00000f0c00 */
[----:B------:R-:W-:Y:S01]  /*0da0*/  @!PT LDS RZ, [RZ] ;  /* 0x00000000fffff984 */ /* 0x000fe20000000800 */
[----:B------:R-:W-:Y:S01]  /*0db0*/  @!PT LDS RZ, [RZ] ;  /* 0x00000000fffff984 */ /* 0x000fe20000000800 */
[----:B------:R-:W-:Y:S01]  /*0dc0*/  @!PT LDS RZ, [RZ] ;  /* 0x00000000fffff984 */ /* 0x000fe20000000800 */
[----:B------:R3:W-:Y:S02]  /*0dd0*/  LDGSTS.E.BYPASS.LTC128B.128 [R246], [R12.64] ;  /* 0x000000000cf67fae */ /* 0x0007e4000b901d74 */
.L_x_116:
[----:B------:R-:W-:Y:S05]  /*0de0*/  BSYNC B0 ;  /* 0x0000000000007941 */ /* 0x000fea0003800000 */
.L_x_115:
[----:B------:R-:W-:Y:S01]  /*0df0*/  IADD3 R23, R6, 0x10, RZ ;  /* 0x0000001006177810 */ /* 0x000fe20007ffe0ff */
[----:B------:R-:W-:Y:S03]  /*0e00*/  BSSY B0, `(.L_x_117) ;  /* 0x0000014000007945 */ /* 0x000fe60003800000 */
[----:B------:R-:W-:-:S13]  /*0e10*/  ISETP.GE.AND P0, PT, R23, UR6, PT ;  /* 0x0000000617007c0c */ /* 0x000fda000bf06270 */
[----:B------:R-:W-:Y:S05]  /*0e20*/  @P0 BRA `(.L_x_118) ;  /* 0x0000011000000947 */ /* 0x000fea0003800000 */
[----:B------:R-:W-:-:S13]  /*0e30*/  ISETP.GE.AND P0, PT, R28, c[0x0][0x220], PT ;  /* 0x000088001c007a0c */ /* 0x000fda0003f06270 */
[----:B------:R4:W-:Y:S01]  /*0e40*/  @P0 STS.128 [R246+0x800], RZ ;  /* 0x000800fff6000388 */ /* 0x0009e20000000c00 */
[----:B------:R-:W-:Y:S05]  /*0e50*/  @P0 BRA `(.L_x_118) ;  /* 0x000000e000000947 */ /* 0x000fea0003800000 */
[----:B------:R-:W-:Y:S02]  /*0e60*/  IADD3 R0, P0, R2, 0x10, RZ ;  /* 0x0000001002007810 */ /* 0x000fe40007f1e0ff */
[----:B------:R-:W-:-:S03]  /*0e70*/  MOV R11, R5 ;  /* 0x00000005000b7202 */ /* 0x000fc60000000f00 */
[----:B------:R-:W-:-:S04]  /*0e80*/  IMAD.X R10, RZ, RZ, R3, P0 ;  /* 0x000000ffff0a7224 */ /* 0x000fc800000e0603 */
[----:B---3--:R-:W-:Y:S02]  /*0e90*/  IMAD R12, R10, c[0x0][0x190], RZ ;  /* 0x000064000a0c7a24 */ /* 0x008fe400078e02ff */
[----:B------:R-:W-:-:S04]  /*0ea0*/  IMAD.MOV.U32 R10, RZ, RZ, R8 ;  /* 0x000000ffff0a7224 */ /* 0x000fc800078e0008 */
        /* <DEDUP_REMOVED lines=8> */
[----:B------:R3:W-:Y:S02]  /*0f30*/  LDGSTS.E.BYPASS.LTC128B.128 [R246+0x800], [R12.64] ;  /* 0x008000000cf67fae */ /* 0x0007e4000b901d74 */
.L_x_118:
[----:B------:R-:W-:Y:S05]  /*0f40*/  BSYNC B0 ;  /* 0x0000000000007941 */ /* 0x000fea0003800000 */
.L_x_117:
        /* <DEDUP_REMOVED lines=21> */
.L_x_120:
[----:B------:R-:W-:Y:S05]  /*10a0*/  BSYNC B0 ;  /* 0x0000000000007941 */ /* 0x000fea0003800000 */
.L_x_119:
        /* <DEDUP_REMOVED lines=21> */
.L_x_122:
[----:B------:R-:W-:Y:S05]  /*1200*/  BSYNC B0 ;  /* 0x0000000000007941 */ /* 0x000fea0003800000 */
.L_x_121:
        /* <DEDUP_REMOVED lines=21> */
.L_x_124:
[----:B------:R-:W-:Y:S05]  /*1360*/  BSYNC B0 ;  /* 0x0000000000007941 */ /* 0x000fea0003800000 */
.L_x_123:
        /* <DEDUP_REMOVED lines=21> */
.L_x_126:
[----:B------:R-:W-:Y:S05]  /*14c0*/  BSYNC B0 ;  /* 0x0000000000007941 */ /* 0x000fea0003800000 */
.L_x_125:
        /* <DEDUP_REMOVED lines=21> */
.L_x_128:
[----:B------:R-:W-:Y:S05]  /*1620*/  BSYNC B0 ;  /* 0x0000000000007941 */ /* 0x000fea0003800000 */
.L_x_127:
[----:B------:R-:W-:Y:S01]  /*1630*/  IADD3 R17, R6, 0x70, RZ ;  /* 0x0000007006117810 */ /* 0x000fe20007ffe0ff */
[----:B------:R-:W-:Y:S01]  /*1640*/  UMOV UR26, 0x7 ;  /* 0x00000007001a7882 */ /* 0x000fe20000000000 */
[----:B------:R-:W-:Y:S01]  /*1650*/  BSSY B0, `(.L_x_129) ;  /* 0x0000016000007945 */ /* 0x000fe20003800000 */
[----:B------:R-:W-:Y:S01]  /*1660*/  ULDC.64 UR4, c[0x0][0x198] ;  /* 0x0000660000047ab9 */ /* 0x000fe20000000a00 */
[----:B------:R-:W-:Y:S01]  /*1670*/  ISETP.GE.AND P0, PT, R17, UR6, PT ;  /* 0x0000000611007c0c */ /* 0x000fe2000bf06270 */
[----:B------:R-:W-:Y:S02]  /*1680*/  USHF.L.U64.HI UR5, UR4, UR26, UR5 ;  /* 0x0000001a04057299 */ /* 0x000fe40008010205 */
[----:B------:R-:W-:-:S10]  /*1690*/  USHF.L.U32 UR9, UR4, 0x7, URZ ;  /* 0x0000000704097899 */ /* 0x000fd4000800063f */
[----:B------:R-:W-:Y:S05]  /*16a0*/  @P0 BRA `(.L_x_130) ;  /* 0x0000010000000947 */ /* 0x000fea0003800000 */
[----:B------:R-:W-:-:S13]  /*16b0*/  ISETP.GE.AND P0, PT, R28, c[0x0][0x220], PT ;  /* 0x000088001c007a0c */ /* 0x000fda0003f06270 */
[----:B------:R1:W-:Y:S01]  /*16c0*/  @P0 STS.128 [R246+0x3800], RZ ;  /* 0x003800fff6000388 */ /* 0x0003e20000000c00 */
        /* <DEDUP_REMOVED lines=14> */
.L_x_130:
[----:B------:R-:W-:Y:S05]  /*17b0*/  BSYNC B0 ;  /* 0x0000000000007941 */ /* 0x000fea0003800000 */
.L_x_129:
[C---:B------:R-:W-:Y:S01]  /*17c0*/  IMAD R8, R7.reuse, c[0x0][0x198], RZ ;  /* 0x0000660007087a24 */ /* 0x040fe200078e02ff */
[----:B------:R-:W-:Y:S01]  /*17d0*/  LEA.HI R24, R24, R26, RZ, 0x4 ;  /* 0x0000001a18187211 */ /* 0x000fe200078f20ff */
[--C-:B------:R-:W-:Y:S01]  /*17e0*/  IMAD.WIDE.U32 R4, R6, c[0x0][0x198], R28.reuse ;  /* 0x0000660006047a25 */ /* 0x100fe200078e001c */
[----:B------:R-:W-:Y:S02]  /*17f0*/  BSSY B0, `(.L_x_131) ;  /* 0x0000038000007945 */ /* 0x000fe40003800000 */
[----:B------:R-:W-:Y:S01]  /*1800*/  LOP3.LUT R9, R24, 0xfffffff0, RZ, 0xc0, !PT ;  /* 0xfffffff018097812 */ /* 0x000fe200078ec0ff */
[----:B------:R-:W-:Y:S01]  /*1810*/  IMAD R0, R7, c[0x0][0x1a0], RZ ;  /* 0x0000680007007a24 */ /* 0x000fe200078e02ff */
[----:B------:R-:W-:Y:S01]  /*1820*/  IADD3 R4, P1, R4, UR14, RZ ;  /* 0x0000000e04047c10 */ /* 0x000fe2000ff3e0ff */
[----:B-1----:R-:W-:-:S04]  /*1830*/  IMAD.WIDE.U32 R2, R6, c[0x0][0x1a0], R28 ;  /* 0x0000680006027a25 */ /* 0x002fc800078e001c */
[----:B------:R-:W-:Y:S01]  /*1840*/  IMAD R10, R6, c[0x0][0x19c], R8 ;  /* 0x00006700060a7a24 */ /* 0x000fe200078e0208 */
[----:B------:R-:W-:Y:S01]  /*1850*/  IADD3 R2, P0, R2, UR18, RZ ;  /* 0x0000001202027c10 */ /* 0x000fe2000ff1e0ff */
[----:B------:R-:W-:Y:S02]  /*1860*/  IMAD R8, R6, c[0x0][0x1a4], R0 ;  /* 0x0000690006087a24 */ /* 0x000fe400078e0200 */
[----:B------:R-:W-:Y:S01]  /*1870*/  IMAD.IADD R0, R26, 0x1, -R9 ;  /* 0x000000011a007824 */ /* 0x000fe200078e0a09 */
[----:B------:R-:W-:Y:S01]  /*1880*/  IADD3.X R5, R5, UR8, R10, P1, !PT ;  /* 0x0000000805057c10 */ /* 0x000fe20008ffe40a */
[----:B------:R-:W-:Y:S01]  /*1890*/  IMAD R10, R15, c[0x0][0x1b0], RZ ;  /* 0x00006c000f0a7a24 */ /* 0x000fe200078e02ff */
[----:B------:R-:W-:Y:S01]  /*18a0*/  IADD3.X R3, R3, UR15, R8, P0, !PT ;  /* 0x0000000f03037c10 */ /* 0x000fe200087fe408 */
[----:B------:R-:W-:Y:S01]  /*18b0*/  IMAD R9, R15, c[0x0][0x1b8], RZ ;  /* 0x00006e000f097a24 */ /* 0x000fe200078e02ff */
[----:B------:R-:W-:Y:S01]  /*18c0*/  UIADD3 UR8, UR33, -0x1, URZ ;  /* 0xffffffff21087890 */ /* 0x000fe2000fffe03f */
[C---:B------:R-:W-:Y:S01]  /*18d0*/  IMAD R10, R14.reuse, c[0x0][0x1b4], R10 ;  /* 0x00006d000e0a7a24 */ /* 0x040fe200078e020a */
[----:B------:R-:W-:Y:S01]  /*18e0*/  SHF.R.S32.HI R8, RZ, 0x1f, R0 ;  /* 0x0000001fff087819 */ /* 0x000fe20000011400 */
[C---:B---3--:R-:W-:Y:S01]  /*18f0*/  IMAD.WIDE.U32 R12, R14.reuse, c[0x0][0x1b0], R4 ;  /* 0x00006c000e0c7a25 */ /* 0x048fe200078e0004 */
[----:B------:R-:W-:Y:S01]  /*1900*/  UIMAD UR13, UR8, -0x80, UR7 ;  /* 0xffffff80080d78a4 */ /* 0x000fe2000f8e0207 */
[----:B------:R-:W-:Y:S01]  /*1910*/  MOV R4, 0x20 ;  /* 0x0000002000047802 */ /* 0x000fe20000000f00 */
[----:B------:R-:W-:Y:S01]  /*1920*/  USHF.R.S32.HI UR14, URZ, 0x1f, UR8 ;  /* 0x0000001f3f0e7899 */ /* 0x000fe20008011408 */
[C---:B------:R-:W-:Y:S01]  /*1930*/  IMAD R11, R14.reuse, c[0x0][0x1bc], R9 ;  /* 0x00006f000e0b7a24 */ /* 0x040fe200078e0209 */
[----:B------:R-:W-:Y:S01]  /*1940*/  IADD3 R103, R13, R10, RZ ;  /* 0x0000000a0d677210 */ /* 0x000fe20007ffe0ff */
[----:B------:R-:W-:Y:S01]  /*1950*/  IMAD.WIDE.U32 R30, R14, c[0x0][0x1b8], R2 ;  /* 0x00006e000e1e7a25 */ /* 0x000fe200078e0002 */
[----:B------:R-:W-:Y:S01]  /*1960*/  MOV R102, R12 ;  /* 0x0000000c00667202 */ /* 0x000fe20000000f00 */
[----:B------:R1:W-:Y:S01]  /*1970*/  STL.64 [R1+0xb8], R12 ;  /* 0x0000b80c01007387 */ /* 0x0003e20000100a00 */
[----:B------:R-:W-:Y:S01]  /*1980*/  LEA.HI R8, R8, R0, RZ, 0x3 ;  /* 0x0000000008087211 */ /* 0x000fe200078f18ff */
[----:B------:R-:W-:Y:S01]  /*1990*/  IMAD.IADD R33, R31, 0x1, R11 ;  /* 0x000000011f217824 */ /* 0x000fe200078e020b */
[----:B------:R-:W-:Y:S01]  /*19a0*/  ISETP.GE.AND P0, PT, R6, UR13, PT ;  /* 0x0000000d06007c0c */ /* 0x000fe2000bf06270 */
[----:B------:R1:W-:Y:S01]  /*19b0*/  STL.64 [R1+0xf8], R30 ;  /* 0x0000f81e01007387 */ /* 0x0003e20000100a00 */
[----:B------:R-:W-:Y:S01]  /*19c0*/  LOP3.LUT R9, R8, 0xfffffff8, RZ, 0xc0, !PT ;  /* 0xfffffff808097812 */ /* 0x000fe200078ec0ff */
[----:B------:R-:W-:Y:S01]  /*19d0*/  UIMAD UR10, UR5, UR8, URZ ;  /* 0x00000008050a72a4 */ /* 0x000fe2000f8e023f */
[----:B------:R-:W-:Y:S01]  /*19e0*/  IMAD.U32 R2, RZ, RZ, UR8 ;  /* 0x00000008ff027e24 */ /* 0x000fe2000f8e00ff */
[----:B------:R1:W-:Y:S01]  /*19f0*/  STL.64 [R1+0xb0], R102 ;  /* 0x0000b06601007387 */ /* 0x0003e20000100a00 */
[----:B------:R-:W-:Y:S01]  /*1a00*/  IMAD.MOV.U32 R27, RZ, RZ, 0x10 ;  /* 0x00000010ff1b7424 */ /* 0x000fe200078e00ff */
[----:B------:R-:W-:Y:S01]  /*1a10*/  UIMAD UR10, UR14, UR9, UR10 ;  /* 0x000000090e0a72a4 */ /* 0x000fe2000f8e020a */
[----:B------:R-:W-:Y:S01]  /*1a20*/  IMAD.IADD R15, R0, 0x1, -R9 ;  /* 0x00000001000f7824 */ /* 0x000fe200078e0a09 */
[----:B------:R1:W-:Y:S01]  /*1a30*/  STL [R1+0xf4], R33 ;  /* 0x0000f42101007387 */ /* 0x0003e20000100800 */
[----:B------:R-:W-:Y:S01]  /*1a40*/  IMAD.WIDE.U32 R2, R2, UR9, R102 ;  /* 0x0000000902027c25 */ /* 0x000fe2000f8e0066 */
[----:B------:R-:W-:-:S02]  /*1a50*/  LOP3.LUT R0, R16, 0xffffffe0, RZ, 0xc0, !PT ;  /* 0xffffffe010007812 */ /* 0x000fc400078ec0ff */
[----:B------:R-:W-:Y:S01]  /*1a60*/  R2P PR, R15, 0x6 ;  /* 0x000000060f007804 */ /* 0x000fe20000000000 */
[----:B------:R-:W-:Y:S01]  /*1a70*/  IMAD.SHL.U32 R8, R8, 0x40, RZ ;  /* 0x0000004008087824 */ /* 0x000fe200078e00ff */
[----:B------:R-:W-:Y:S02]  /*1a80*/  IADD3 R9, R3, UR10, RZ ;  /* 0x0000000a03097c10 */ /* 0x000fe4000fffe0ff */
[----:B------:R-:W-:Y:S02]  /*1a90*/  IADD3 R14, -R0, R26, RZ ;  /* 0x0000001a000e7210 */ /* 0x000fe40007ffe1ff */
[----:B------:R-:W-:Y:S02]  /*1aa0*/  LOP3.LUT R16, R8, 0xfffffe00, RZ, 0xc0, !PT ;  /* 0xfffffe0008107812 */ /* 0x000fe400078ec0ff */
[----:B------:R-:W-:Y:S02]  /*1ab0*/  SEL R4, R4, 0xffffffe0, !P2 ;  /* 0xffffffe004047807 */ /* 0x000fe40005000000 */
[----:B------:R-:W-:Y:S01]  /*1ac0*/  SEL R0, R27, 0xfffffff0, !P1 ;  /* 0xfffffff01b007807 */ /* 0x000fe20004800000 */
[----:B------:R-:W-:Y:S05]  /*1ad0*/  @P0 BRA `(.L_x_132) ;  /* 0x0000009000000947 */ /* 0x000fea0003800000 */
[----:B------:R-:W-:-:S13]  /*1ae0*/  ISETP.GE.AND P0, PT, R28, c[0x0][0x220], PT ;  /* 0x000088001c007a0c */ /* 0x000fda0003f06270 */
[----:B------:R3:W-:Y:S01]  /*1af0*/  @P0 STS.128 [R246+0x4000], RZ ;  /* 0x004000fff6000388 */ /* 0x0007e20000000c00 */
[----:B------:R-:W-:Y:S05]  /*1b00*/  @P0 BRA `(.L_x_132) ;  /* 0x0000006000000947 */ /* 0x000fea0003800000 */
[----:B------:R-:W-:-:S04]  /*1b10*/  LEA R10, P0, R2, c[0x0][0x168], 0x1 ;  /* 0x00005a00020a7a11 */ /* 0x000fc800078008ff */
[----:B------:R-:W-:-:S05]  /*1b20*/  LEA.HI.X R11, R2, c[0x0][0x16c], R9, 0x1, P0 ;  /* 0x00005b00020b7a11 */ /* 0x000fca00000f0c09 */
[----:B------:R-:W-:Y:S01]  /*1b30*/  @!PT LDS RZ, [RZ] ;  /* 0x00000000fffff984 */ /* 0x000fe20000000800 */
[----:B------:R-:W-:Y:S01]  /*1b40*/  @!PT LDS RZ, [RZ] ;  /* 0x00000000fffff984 */ /* 0x000fe20000000800 */
[----:B------:R-:W-:Y:S01]  /*1b50*/  @!PT LDS RZ, [RZ] ;  /* 0x00000000fffff984 */ /* 0x000fe20000000800 */
[----:B------:R1:W-:Y:S04]  /*1b60*/  LDGSTS.E.BYPASS.LTC128B.128 [R246+0x4000], [R10.64] ;  /* 0x040000000af67fae */ /* 0x0003e8000b901d74 */
.L_x_132:
[----:B------:R-:W-:Y:S05]  /*1b70*/  BSYNC B0 ;  /* 0x0000000000007941 */ /* 0x000fea0003800000 */
.L_x_131:
[----:B------:R-:W-:Y:S01]  /*1b80*/  ISETP.GE.AND P0, PT, R23, UR13, PT ;  /* 0x0000000d17007c0c */ /* 0x000fe2000bf06270 */
[----:B------:R-:W-:Y:S01]  /*1b90*/  ULDC UR24, c[0x0][0x19c] ;  /* 0x0000670000187ab9 */ /* 0x000fe20000000800 */
[----:B------:R-:W-:Y:S01]  /*1ba0*/  BSSY B0, `(.L_x_133) ;  /* 0x000000f000007945 */ /* 0x000fe20003800000 */
[----:B------:R-:W-:Y:S02]  /*1bb0*/  USHF.L.U32 UR25, UR4, 0x4, URZ ;  /* 0x0000000404197899 */ /* 0x000fe4000800063f */
[----:B------:R-:W-:-:S08]  /*1bc0*/  USHF.L.U64.HI UR24, UR4, UR28, UR24 ;  /* 0x0000001c04187299 */ /* 0x000fd00008010218 */
[----:B------:R-:W-:Y:S05]  /*1bd0*/  @P0 BRA `(.L_x_134) ;  /* 0x000000b000000947 */ /* 0x000fea0003800000 */
[----:B------:R-:W-:-:S13]  /*1be0*/  ISETP.GE.AND P0, PT, R28, c[0x0][0x220], PT ;  /* 0x000088001c007a0c */ /* 0x000fda0003f06270 */
[----:B------:R1:W-:Y:S01]  /*1bf0*/  @P0 STS.128 [R246+0x4800], RZ ;  /* 0x004800fff6000388 */ /* 0x0003e20000000c00 */
[----:B------:R-:W-:Y:S05]  /*1c00*/  @P0 BRA `(.L_x_134) ;  /* 0x0000008000000947 */ /* 0x000fea0003800000 */
[----:B------:R-:W-:-:S04]  /*1c10*/  IADD3 R5, P0, R2, UR25, RZ ;  /* 0x0000001902057c10 */ /* 0x000fc8000ff1e0ff */
[----:B-1----:R-:W-:Y:S02]  /*1c20*/  IADD3.X R11, R9, UR24, RZ, P0, !PT ;  /* 0x00000018090b7c10 */ /* 0x002fe400087fe4ff */
[----:B------:R-:W-:-:S04]  /*1c30*/  LEA R10, P0, R5, c[0x0][0x168], 0x1 ;  /* 0x00005a00050a7a11 */ /* 0x000fc800078008ff */
[----:B------:R-:W-:-:S05]  /*1c40*/  LEA.HI.X R11, R5, c[0x0][0x16c], R11, 0x1, P0 ;  /* 0x00005b00050b7a11 */ /* 0x000fca00000f0c0b */
[----:B------:R-:W-:Y:S01]  /*1c50*/  @!PT LDS RZ, [RZ] ;  /* 0x00000000fffff984 */ /* 0x000fe20000000800 */
[----:B------:R-:W-:Y:S01]  /*1c60*/  @!PT LDS RZ, [RZ] ;  /* 0x00000000fffff984 */ /* 0x000fe20000000800 */
[----:B------:R-:W-:Y:S01]  /*1c70*/  @!PT LDS RZ, [RZ] ;  /* 0x00000000fffff984 */ /* 0x000fe20000000800 */
[----:B------:R1:W-:Y:S04]  /*1c80*/  LDGSTS.E.BYPASS.LTC128B.128 [R246+0x4800], [R10.64] ;  /* 0x048000000af67fae */ /* 0x0003e8000b901d74 */
.L_x_134:
[----:B------:R-:W-:Y:S05]  /*1c90*/  BSYNC B0 ;  /* 0x0000000000007941 */ /* 0x000fea0003800000 */
.L_x_133:
[----:B------:R-:W-:Y:S01]  /*1ca0*/  ISETP.GE.AND P0, PT, R22, UR13, PT ;  /* 0x0000000d16007c0c */ /* 0x000fe2000bf06270 */
[----:B------:R-:W-:-:S12]  /*1cb0*/  BSSY B0, `(.L_x_135) ;  /* 0x0000010000007945 */ /* 0x000fd80003800000 */
[----:B------:R-:W-:Y:S05]  /*1cc0*/  @P0 BRA `(.L_x_136) ;  /* 0x000000e000000947 */ /* 0x000fea0003800000 */
[----:B------:R-:W-:-:S13]  /*1cd0*/  ISETP.GE.AND P0, PT, R28, c[0x0][0x220], PT ;  /* 0x000088001c007a0c */ /* 0x000fda0003f06270 */
[----:B------:R1:W-:Y:S01]  /*1ce0*/  @P0 STS.128 [R246+0x5000], RZ ;  /* 0x005000fff6000388 */ /* 0x0003e20000000c00 */
[----:B------:R-:W-:Y:S05]  /*1cf0*/  @P0 BRA `(.L_x_136) ;  /* 0x000000b000000947 */ /* 0x000fea0003800000 */
[----:B------:R-:W-:Y:S02]  /*1d00*/  IMAD.U32 R5, RZ, RZ, UR4 ;  /* 0x00000004ff057e24 */ /* 0x000fe4000f8e00ff */
[----:B-1----:R-:W-:Y:S02]  /*1d10*/  IMAD.MOV.U32 R10, RZ, RZ, c[0x0][0x19c] ;  /* 0x00006700ff0a7624 */ /* 0x002fe400078e00ff */
[----:B------:R-:W-:Y:S01]  /*1d20*/  IMAD.U32 R11, RZ, RZ, UR4 ;  /* 0x00000004ff0b7e24 */ /* 0x000fe2000f8e00ff */
[----:B------:R-:W-:-:S04]  /*1d30*/  LEA R5, P0, R5, R2, 0x5 ;  /* 0x0000000205057211 */ /* 0x000fc800078028ff */
[----:B------:R-:W-:Y:S02]  /*1d40*/  LEA.HI.X R11, R11, R9, R10, 0x5, P0 ;  /* 0x000000090b0b7211 */ /* 0x000fe400000f2c0a */
[----:B------:R-:W-:-:S04]  /*1d50*/  LEA R10, P0, R5, c[0x0][0x168], 0x1 ;  /* 0x00005a00050a7a11 */ /* 0x000fc800078008ff */
[----:B------:R-:W-:-:S05]  /*1d60*/  LEA.HI.X R11, R5, c[0x0][0x16c], R11, 0x1, P0 ;  /* 0x00005b00050b7a11 */ /* 0x000fca00000f0c0b */
[----:B------:R-:W-:Y:S01]  /*1d70*/  @!PT LDS RZ, [RZ] ;  /* 0x00000000fffff984 */ /* 0x000fe20000000800 */
[----:B------:R-:W-:Y:S01]  /*1d80*/  @!PT LDS RZ, [RZ] ;  /* 0x00000000fffff984 */ /* 0x000fe20000000800 */
[----:B------:R-:W-:Y:S01]  /*1d90*/  @!PT LDS RZ, [RZ] ;  /* 0x00000000fffff984 */ /* 0x000fe20000000800 */
[----:B------:R1:W-:Y:S04]  /*1da0*/  LDGSTS.E.BYPASS.LTC128B.128 [R246+0x5000], [R10.64] ;  /* 0x050000000af67fae */ /* 0x0003e8000b901d74 */
.L_x_136:
[----:B------:R-:W-:Y:S05]  /*1db0*/  BSYNC B0 ;  /* 0x0000000000007941 */ /* 0x000fea0003800000 */
.L_x_135:
[----:B------:R-:W-:Y:S01]  /*1dc0*/  ISETP.GE.AND P0, PT, R21, UR13, PT ;  /* 0x0000000d15007c0c */ /* 0x000fe2000bf06270 */
[----:B------:R-:W-:-:S12]  /*1dd0*/  BSSY B0, `(.L_x_137) ;  /* 0x0000011000007945 */ /* 0x000fd80003800000 */
[----:B------:R-:W-:Y:S05]  /*1de0*/  @P0 BRA `(.L_x_138) ;  /* 0x000000f000000947 */ /* 0x000fea0003800000 */
[----:B------:R-:W-:-:S13]  /*1df0*/  ISETP.GE.AND P0, PT, R28, c[0x0][0x220], PT ;  /* 0x000088001c007a0c */ /* 0x000fda0003f06270 */
[----:B------:R1:W-:Y:S01]  /*1e00*/  @P0 STS.128 [R246+0x5800], RZ ;  /* 0x005800fff6000388 */ /* 0x0003e20000000c00 */
[----:B------:R-:W-:Y:S05]  /*1e10*/  @P0 BRA `(.L_x_138) ;  /* 0x000000c000000947 */ /* 0x000fea0003800000 */
[----:B-1----:R-:W-:Y:S01]  /*1e20*/  IMAD.U32 R12, RZ, RZ, UR4 ;  /* 0x00000004ff0c7e24 */ /* 0x002fe2000f8e00ff */
[----:B------:R-:W-:Y:S01]  /*1e30*/  ULDC UR10, c[0x0][0x19c] ;  /* 0x00006700000a7ab9 */ /* 0x000fe20000000800 */
[----:B------:R-:W-:Y:S01]  /*1e40*/  IMAD.MOV.U32 R8, RZ, RZ, R2 ;  /* 0x000000ffff087224 */ /* 0x000fe200078e0002 */
[----:B------:R-:W-:-:S03]  /*1e50*/  UIMAD UR10, UR10, 0x30, URZ ;  /* 0x000000300a0a78a4 */ /* 0x000fc6000f8e023f */
[----:B------:R-:W-:-:S05]  /*1e60*/  IMAD.WIDE.U32 R12, R12, 0x30, R8 ;  /* 0x000000300c0c7825 */ /* 0x000fca00078e0008 */
[----:B------:R-:W-:Y:S02]  /*1e70*/  IADD3 R5, R13, UR10, RZ ;  /* 0x0000000a0d057c10 */ /* 0x000fe4000fffe0ff */
[----:B------:R-:W-:-:S04]  /*1e80*/  LEA R10, P0, R12, c[0x0][0x168], 0x1 ;  /* 0x00005a000c0a7a11 */ /* 0x000fc800078008ff */
[----:B------:R-:W-:-:S05]  /*1e90*/  LEA.HI.X R11, R12, c[0x0][0x16c], R5, 0x1, P0 ;  /* 0x00005b000c0b7a11 */ /* 0x000fca00000f0c05 */
[----:B------:R-:W-:Y:S01]  /*1ea0*/  @!PT LDS RZ, [RZ] ;  /* 0x00000000fffff984 */ /* 0x000fe20000000800 */
[----:B------:R-:W-:Y:S01]  /*1eb0*/  @!PT LDS RZ, [RZ] ;  /* 0x00000000fffff984 */ /* 0x000fe20000000800 */
[----:B------:R-:W-:Y:S01]  /*1ec0*/  @!PT LDS RZ, [RZ] ;  /* 0x00000000fffff984 */ /* 0x000fe20000000800 */
[----:B------:R1:W-:Y:S04]  /*1ed0*/  LDGSTS.E.BYPASS.LTC128B.128 [R246+0x5800], [R10.64] ;  /* 0x058000000af67fae */ /* 0x0003e8000b901d74 */
.L_x_138:
[----:B------:R-:W-:Y:S05]  /*1ee0*/  BSYNC B0 ;  /* 0x0000000000007941 */ /* 0x000fea0003800000 */
.L_x_137:
        /* <DEDUP_REMOVED lines=17> */
.L_x_140:
[----:B------:R-:W-:Y:S05]  /*2000*/  BSYNC B0 ;  /* 0x0000000000007941 */ /* 0x000fea0003800000 */
.L_x_139:
[----:B------:R-:W-:Y:S01]  /*2010*/  ISETP.GE.AND P0, PT, R19, UR13, PT ;  /* 0x0000000d13007c0c */ /* 0x000fe2000bf06270 */
[----:B------:R-:W-:-:S12]  /*2020*/  BSSY B0, `(.L_x_141) ;  /* 0x0000012000007945 */ /* 0x000fd80003800000 */
[----:B------:R-:W-:Y:S05]  /*2030*/  @P0 BRA `(.L_x_142) ;  /* 0x0000010000000947 */ /* 0x000fea0003800000 */
[----:B------:R-:W-:-:S13]  /*2040*/  ISETP.GE.AND P0, PT, R28, c[0x0][0x220], PT ;  /* 0x000088001c007a0c */ /* 0x000fda0003f06270 */
[----:B------:R1:W-:Y:S01]  /*2050*/  @P0 STS.128 [R246+0x6800], RZ ;  /* 0x006800fff6000388 */ /* 0x0003e20000000c00 */
[----:B------:R-:W-:Y:S05]  /*2060*/  @P0 BRA `(.L_x_142) ;  /* 0x000000d000000947 */ /* 0x000fea0003800000 */
[----:B-1----:R-:W-:Y:S01]  /*2070*/  MOV R10, R2 ;  /* 0x00000002000a7202 */ /* 0x002fe20000000f00 */
[----:B------:R-:W-:Y:S01]  /*2080*/  IMAD.U32 R5, RZ, RZ, UR4 ;  /* 0x00000004ff057e24 */ /* 0x000fe2000f8e00ff */
        /* <DEDUP_REMOVED lines=11> */
.L_x_142:
[----:B------:R-:W-:Y:S05]  /*2140*/  BSYNC B0 ;  /* 0x0000000000007941 */ /* 0x000fea0003800000 */
.L_x_141:
        /* <DEDUP_REMOVED lines=19> */
.L_x_144:
[----:B------:R-:W-:Y:S05]  /*2280*/  BSYNC B0 ;  /* 0x0000000000007941 */ /* 0x000fea0003800000 */
.L_x_143:
[----:B------:R-:W-:Y:S01]  /*2290*/  ISETP.GE.AND P0, PT, R17, UR13, PT ;  /* 0x0000000d11007c0c */ /* 0x000fe2000bf06270 */
[----:B------:R-:W-:Y:S01]  /*22a0*/  ULDC.64 UR10, c[0x0][0x1a0] ;  /* 0x00006800000a7ab9 */ /* 0x000fe20000000a00 */
[----:B------:R-:W-:Y:S01]  /*22b0*/  BSSY B0, `(.L_x_145) ;  /* 0x0000013000007945 */ /* 0x000fe20003800000 */
[----:B------:R-:W-:Y:S02]  /*22c0*/  USHF.L.U64.HI UR26, UR10, UR26, UR11 ;  /* 0x0000001a0a1a7299 */ /* 0x000fe4000801020b */
[----:B------:R-:W-:-:S08]  /*22d0*/  USHF.L.U32 UR27, UR10, 0x7, URZ ;  /* 0x000000070a1b7899 */ /* 0x000fd0000800063f */
[----:B------:R-:W-:Y:S05]  /*22e0*/  @P0 BRA `(.L_x_146) ;  /* 0x000000f000000947 */ /* 0x000fea0003800000 */
[----:B------:R-:W-:-:S13]  /*22f0*/  ISETP.GE.AND P0, PT, R28, c[0x0][0x220], PT ;  /* 0x000088001c007a0c */ /* 0x000fda0003f06270 */
[----:B------:R1:W-:Y:S01]  /*2300*/  @P0 STS.128 [R246+0x7800], RZ ;  /* 0x007800fff6000388 */ /* 0x0003e20000000c00 */
[----:B------:R-:W-:Y:S05]  /*2310*/  @P0 BRA `(.L_x_146) ;  /* 0x000000c000000947 */ /* 0x000fea0003800000 */
        /* <DEDUP_REMOVED lines=12> */
.L_x_146:
[----:B------:R-:W-:Y:S05]  /*23e0*/  BSYNC B0 ;  /* 0x0000000000007941 */ /* 0x000fea0003800000 */
.L_x_145:
[----:B------:R-:W0:Y:S01]  /*23f0*/  LDGDEPBAR ;  /* 0x00000000000079af */ /* 0x000e220000000000 */
[----:B-1----:R-:W-:Y:S01]  /*2400*/  IMAD.SHL.U32 R2, R101, 0x40, RZ ;  /* 0x0000004065027824 */ /* 0x002fe200078e00ff */
[----:B------:R-:W-:Y:S01]  /*2410*/  SHF.R.S32.HI R7, RZ, 0x4, R24 ;  /* 0x00000004ff077819 */ /* 0x000fe20000011418 */
[----:B------:R-:W-:Y:S01]  /*2420*/  IMAD.MOV.U32 R12, RZ, RZ, R32 ;  /* 0x000000ffff0c7224 */ /* 0x000fe200078e0020 */
[C---:B------:R-:W-:Y:S01]  /*2430*/  ISETP.GE.AND P0, PT, R6.reuse, UR13, PT ;  /* 0x0000000d06007c0c */ /* 0x040fe2000bf06270 */
[----:B------:R-:W-:Y:S01]  /*2440*/  IMAD.SHL.U32 R6, R6, 0x8, RZ ;  /* 0x0000000806067824 */ /* 0x000fe200078e00ff */
[----:B------:R-:W-:Y:S01]  /*2450*/  SHF.R.S32.HI R3, RZ, 0x1f, R14 ;  /* 0x0000001fff037819 */ /* 0x000fe2000001140e */
[----:B------:R-:W-:Y:S01]  /*2460*/  IMAD.MOV.U32 R13, RZ, RZ, R33 ;  /* 0x000000ffff0d7224 */ /* 0x000fe200078e0021 */
[----:B------:R-:W-:Y:S01]  /*2470*/  LEA.HI R5, R24, R7, RZ, 0x1 ;  /* 0x0000000718057211 */ /* 0x000fe200078f08ff */
[----:B------:R-:W-:Y:S01]  /*2480*/  IMAD.MOV.U32 R12, RZ, RZ, R30 ;  /* 0x000000ffff0c7224 */ /* 0x000fe200078e001e */
[----:B------:R-:W-:Y:S01]  /*2490*/  LOP3.LUT R2, R2, 0x1c0, RZ, 0xc0, !PT ;  /* 0x000001c002027812 */ /* 0x000fe200078ec0ff */
[----:B------:R-:W-:Y:S01]  /*24a0*/  UIMAD UR11, UR26, UR8, URZ ;  /* 0x000000081a0b72a4 */ /* 0x000fe2000f8e023f */
[----:B------:R-:W-:Y:S01]  /*24b0*/  LEA.HI R3, R3, R14, RZ, 0x2 ;  /* 0x0000000e03037211 */ /* 0x000fe200078f10ff */
[----:B------:R-:W-:Y:S01]  /*24c0*/  IMAD.SHL.U32 R26, R26, 0x2, RZ ;  /* 0x000000021a1a7824 */ /* 0x000fe200078e00ff */
[----:B------:R-:W-:Y:S01]  /*24d0*/  LOP3.LUT R5, R5, 0xfffffffe, RZ, 0xc0, !PT ;  /* 0xfffffffe05057812 */ /* 0x000fe200078ec0ff */
[----:B------:R1:W-:Y:S01]  /*24e0*/  STL.64 [R1+0xf0], R12 ;  /* 0x0000f00c01007387 */ /* 0x0003e20000100a00 */
[----:B------:R-:W-:Y:S01]  /*24f0*/  LOP3.LUT R8, R2, 0x8, R6, 0xf8, !PT ;  /* 0x0000000802087812 */ /* 0x000fe200078ef806 */
[----:B------:R-:W-:Y:S01]  /*2500*/  UIMAD UR11, UR14, UR27, UR11 ;  /* 0x0000001b0e0b72a4 */ /* 0x000fe2000f8e020b */
[----:B------:R-:W-:Y:S01]  /*2510*/  SHF.R.U32.HI R6, RZ, 0x3, R2 ;  /* 0x00000003ff067819 */ /* 0x000fe20000011602 */
[----:B------:R-:W-:Y:S01]  /*2520*/  IMAD.IADD R5, R7, 0x1, -R5 ;  /* 0x0000000107057824 */ /* 0x000fe200078e0a05 */
[----:B------:R-:W-:Y:S01]  /*2530*/  SHF.R.S32.HI R2, RZ, 0x2, R3 ;  /* 0x00000002ff027819 */ /* 0x000fe20000011403 */
[----:B------:R-:W-:Y:S01]  /*2540*/  IMAD.SHL.U32 R3, R15, 0x40, RZ ;  /* 0x000000400f037824 */ /* 0x000fe200078e00ff */
[----:B------:R-:W-:Y:S01]  /*2550*/  LEA R9, R25, UR12, 0x4 ;  /* 0x0000000c19097c11 */ /* 0x000fe2000f8e20ff */
[----:B------:R-:W-:Y:S01]  /*2560*/  IMAD.U32 R7, RZ, RZ, UR7 ;  /* 0x00000007ff077e24 */ /* 0x000fe2000f8e00ff */
[----:B------:R-:W-:-:S04]  /*2570*/  DEPBAR.LE SB0, 0x0 ;  /* 0x000080000000791a */ /* 0x000fc80000000000 */
[----:B------:R-:W-:Y:S01]  /*2580*/  BAR.SYNC.DEFER_BLOCKING 0x0 ;  /* 0x0000000000007b1d */ /* 0x000fe20000010000 */
[----:B------:R-:W-:Y:S02]  /*2590*/  IADD3 R9, R9, 0x1, R2 ;  /* 0x0000000109097810 */ /* 0x000fe40007ffe002 */
[----:B------:R-:W-:Y:S01]  /*25a0*/  LOP3.LUT R2, R3, 0x1c0, RZ, 0xc0, !PT ;  /* 0x000001c003027812 */ /* 0x000fe200078ec0ff */
[----:B------:R-:W-:Y:S01]  /*25b0*/  IMAD.SHL.U32 R3, R5, 0x8, RZ ;  /* 0x0000000805037824 */ /* 0x000fe200078e00ff */
[----:B------:R-:W-:Y:S01]  /*25c0*/  LOP3.LUT R8, R8, R6, RZ, 0x3c, !PT ;  /* 0x0000000608087212 */ /* 0x000fe200078e3cff */
[----:B------:R-:W-:Y:S01]  /*25d0*/  BSSY B0, `(.L_x_147) ;  /* 0x000001b000007945 */ /* 0x000fe20003800000 */
[----:B------:R-:W-:Y:S02]  /*25e0*/  IADD3 R7, R7, -UR34, R9 ;  /* 0x8000002207077c10 */ /* 0x000fe4000fffe009 */
[----:B------:R-:W-:Y:S01]  /*25f0*/  LOP3.LUT R6, R2, 0x8, R3, 0xf8, !PT ;  /* 0x0000000802067812 */ /* 0x000fe200078ef803 */
[----:B------:R-:W-:Y:S01]  /*2600*/  IMAD R3, R5, 0x200, R8 ;  /* 0x0000020005037824 */ /* 0x000fe200078e0208 */
[----:B------:R-:W-:Y:S01]  /*2610*/  SHF.R.U32.HI R2, RZ, 0x3, R2 ;  /* 0x00000003ff027819 */ /* 0x000fe20000011602 */
[----:B------:R-:W-:Y:S01]  /*2620*/  IMAD.U32 R8, RZ, RZ, UR8 ;  /* 0x00000008ff087e24 */ /* 0x000fe2000f8e00ff */
[----:B------:R-:W-:Y:S01]  /*2630*/  LOP3.LUT P1, RZ, R101, 0x2, RZ, 0xc0, !PT ;  /* 0x0000000265ff7812 */ /* 0x000fe2000782c0ff */
[----:B------:R-:W-:Y:S01]  /*2640*/  IMAD R5, R25, 0x400, R16 ;  /* 0x0000040019057824 */ /* 0x000fe200078e0210 */
[----:B------:R-:W-:Y:S01]  /*2650*/  LOP3.LUT R2, R6, R2, RZ, 0x3c, !PT ;  /* 0x0000000206027212 */ /* 0x000fe200078e3cff */
[----:B------:R-:W-:Y:S01]  /*2660*/  IMAD.WIDE.U32 R8, R8, UR27, R12 ;  /* 0x0000001b08087c25 */ /* 0x000fe2000f8e000c */
[----:B------:R-:W-:-:S02]  /*2670*/  LOP3.LUT R136, R26, 0x6, RZ, 0xc0, !PT ;  /* 0x000000061a887812 */ /* 0x000fc400078ec0ff */
[----:B------:R-:W-:Y:S01]  /*2680*/  IADD3 R100, R7, c[0x0][0x2e8], RZ ;  /* 0x0000ba0007647a10 */ /* 0x000fe20007ffe0ff */
[----:B------:R-:W-:Y:S01]  /*2690*/  IMAD.IADD R5, R2, 0x1, R5 ;  /* 0x0000000102057824 */ /* 0x000fe200078e0205 */
[----:B------:R-:W-:Y:S01]  /*26a0*/  IADD3 R11, R9, UR11, RZ ;  /* 0x0000000b090b7c10 */ /* 0x000fe2000fffe0ff */
[----:B------:R-:W-:Y:S01]  /*26b0*/  IMAD.IADD R6, R16, 0x1, R2 ;  /* 0x0000000110067824 */ /* 0x000fe200078e0202 */
[----:B------:R-:W-:Y:S01]  /*26c0*/  SEL R2, R27, 0xfffffff0, !P1 ;  /* 0xfffffff01b027807 */ /* 0x000fe20004800000 */
[----:B------:R1:W-:Y:S01]  /*26d0*/  @P0 STS.128 [R246+0x8000], RZ ;  /* 0x008000fff6000388 */ /* 0x0003e20000000c00 */
[----:B------:R-:W-:Y:S05]  /*26e0*/  @P0 BRA `(.L_x_148) ;  /* 0x0000009000000947 */ /* 0x000fea0003800000 */
[----:B------:R-:W-:-:S13]  /*26f0*/  ISETP.GE.AND P0, PT, R28, c[0x0][0x220], PT ;  /* 0x000088001c007a0c */ /* 0x000fda0003f06270 */
[----:B------:R1:W-:Y:S01]  /*2700*/  @P0 STS.128 [R246+0x8000], RZ ;  /* 0x008000fff6000388 */ /* 0x0003e20000000c00 */
[----:B------:R-:W-:Y:S05]  /*2710*/  @P0 BRA `(.L_x_148) ;  /* 0x0000006000000947 */ /* 0x000fea0003800000 */
[----:B-1----:R-:W-:-:S04]  /*2720*/  LEA R12, P0, R8, c[0x0][0x170], 0x1 ;  /* 0x00005c00080c7a11 */ /* 0x002fc800078008ff */
[----:B------:R-:W-:-:S05]  /*2730*/  LEA.HI.X R13, R8, c[0x0][0x174], R11, 0x1, P0 ;  /* 0x00005d00080d7a11 */ /* 0x000fca00000f0c0b */
[----:B------:R-:W-:Y:S01]  /*2740*/  @!PT LDS RZ, [RZ] ;  /* 0x00000000fffff984 */ /* 0x000fe20000000800 */
[----:B------:R-:W-:Y:S01]  /*2750*/  @!PT LDS RZ, [RZ] ;  /* 0x00000000fffff984 */ /* 0x000fe20000000800 */
[----:B------:R-:W-:Y:S01]  /*2760*/  @!PT LDS RZ, [RZ] ;  /* 0x00000000fffff984 */ /* 0x000fe20000000800 */
[----:B------:R1:W-:Y:S04]  /*2770*/  LDGSTS.E.BYPASS.LTC128B.128 [R246+0x8000], [R12.64] ;  /* 0x080000000cf67fae */ /* 0x0003e8000b901d74 */
.L_x_148:
[----:B------:R-:W-:Y:S05]  /*2780*/  BSYNC B0 ;  /* 0x0000000000007941 */ /* 0x000fea0003800000 */
.L_x_147:
[----:B------:R-:W-:Y:S01]  /*2790*/  ISETP.GE.AND P0, PT, R23, UR13, PT ;  /* 0x0000000d17007c0c */ /* 0x000fe2000bf06270 */
[----:B------:R-:W-:Y:S01]  /*27a0*/  ULDC UR11, c[0x0][0x1a4] ;  /* 0x00006900000b7ab9 */ /* 0x000fe20000000800 */
[----:B------:R-:W-:Y:S01]  /*27b0*/  BSSY B0, `(.L_x_149) ;  /* 0x0000010000007945 */ /* 0x000fe20003800000 */
[----:B------:R-:W-:Y:S02]  /*27c0*/  USHF.L.U32 UR29, UR10, 0x4, URZ ;  /* 0x000000040a1d7899 */ /* 0x000fe4000800063f */
[----:B------:R-:W-:-:S08]  /*27d0*/  USHF.L.U64.HI UR28, UR10, UR28, UR11 ;  /* 0x0000001c0a1c7299 */ /* 0x000fd0000801020b */
[----:B------:R1:W-:Y:S01]  /*27e0*/  @P0 STS.128 [R246+0x8800], RZ ;  /* 0x008800fff6000388 */ /* 0x0003e20000000c00 */
        /* <DEDUP_REMOVED lines=12> */
.L_x_150:
[----:B------:R-:W-:Y:S05]  /*28b0*/  BSYNC B0 ;  /* 0x0000000000007941 */ /* 0x000fea0003800000 */
.L_x_149:
[----:B------:R-:W-:Y:S01]  /*28c0*/  ISETP.GE.AND P0, PT, R22, UR13, PT ;  /* 0x0000000d16007c0c */ /* 0x000fe2000bf06270 */
[----:B------:R-:W-:-:S12]  /*28d0*/  BSSY B0, `(.L_x_151) ;  /* 0x0000011000007945 */ /* 0x000fd80003800000 */
[----:B------:R1:W-:Y:S01]  /*28e0*/  @P0 STS.128 [R246+0x9000], RZ ;  /* 0x009000fff6000388 */ /* 0x0003e20000000c00 */
        /* <DEDUP_REMOVED lines=15> */
.L_x_152:
[----:B------:R-:W-:Y:S05]  /*29e0*/  BSYNC B0 ;  /* 0x0000000000007941 */ /* 0x000fea0003800000 */
.L_x_151:
[----:B------:R-:W-:Y:S01]  /*29f0*/  ISETP.GE.AND P0, PT, R21, UR13, PT ;  /* 0x0000000d15007c0c */ /* 0x000fe2000bf06270 */
[----:B------:R-:W-:-:S12]  /*2a00*/  BSSY B0, `(.L_x_153) ;  /* 0x0000012000007945 */ /* 0x000fd80003800000 */
[----:B------:R1:W-:Y:S01]  /*2a10*/  @P0 STS.128 [R246+0x9800], RZ ;  /* 0x009800fff6000388 */ /* 0x0003e20000000c00 */
        /* <DEDUP_REMOVED lines=10> */
[----:B-1----:R-:W-:-:S04]  /*2ac0*/  LEA R12, P0, R14, c[0x0][0x170], 0x1 ;  /* 0x00005c000e0c7a11 */ /* 0x002fc800078008ff */
[----:B------:R-:W-:-:S05]  /*2ad0*/  LEA.HI.X R13, R14, c[0x0][0x174], R7, 0x1, P0 ;  /* 0x00005d000e0d7a11 */ /* 0x000fca00000f0c07 */
[----:B------:R-:W-:Y:S01]  /*2ae0*/  @!PT LDS RZ, [RZ] ;  /* 0x00000000fffff984 */ /* 0x000fe20000000800 */
[----:B------:R-:W-:Y:S01]  /*2af0*/  @!PT LDS RZ, [RZ] ;  /* 0x00000000fffff984 */ /* 0x000fe20000000800 */
[----:B------:R-:W-:Y:S01]  /*2b00*/  @!PT LDS RZ, [RZ] ;  /* 0x00000000fffff984 */ /* 0x000fe20000000800 */
[----:B------:R1:W-:Y:S04]  /*2b10*/  LDGSTS.E.BYPASS.LTC128B.128 [R246+0x9800], [R12.64] ;  /* 0x098000000cf67fae */ /* 0x0003e8000b901d74 */
.L_x_154:
[----:B------:R-:W-:Y:S05]  /*2b20*/  BSYNC B0 ;  /* 0x0000000000007941 */ /* 0x000fea0003800000 */
.L_x_153:
        /* <DEDUP_REMOVED lines=18> */
.L_x_156:
[----:B------:R-:W-:Y:S05]  /*2c50*/  BSYNC B0 ;  /* 0x0000000000007941 */ /* 0x000fea0003800000 */
.L_x_155:
[----:B------:R-:W-:Y:S01]  /*2c60*/  ISETP.GE.AND P0, PT, R19, UR13, PT ;  /* 0x0000000d13007c0c */ /* 0x000fe2000bf06270 */
[----:B------:R-:W-:-:S12]  /*2c70*/  BSSY B0, `(.L_x_157) ;  /* 0x0000013000007945 */ /* 0x000fd80003800000 */
[----:B------:R1:W-:Y:S01]  /*2c80*/  @P0 STS.128 [R246+0xa800], RZ ;  /* 0x00a800fff6000388 */ /* 0x0003e20000000c00 */
        /* <DEDUP_REMOVED lines=17> */
.L_x_158:
[----:B------:R-:W-:Y:S05]  /*2da0*/  BSYNC B0 ;  /* 0x0000000000007941 */ /* 0x000fea0003800000 */
.L_x_157:
        /* <DEDUP_REMOVED lines=20> */
.L_x_160:
[----:B------:R-:W-:Y:S05]  /*2ef0*/  BSYNC B0 ;  /* 0x0000000000007941 */ /* 0x000fea0003800000 */
.L_x_159:
        /* <DEDUP_REMOVED lines=19> */
.L_x_162:
[----:B------:R-:W-:Y:S05]  /*3030*/  BSYNC B0 ;  /* 0x0000000000007941 */ /* 0x000fea0003800000 */
.L_x_161:
[----:B------:R-:W-:Y:S01]  /*3040*/  IMAD.SHL.U32 R234, R5, 0x2, RZ ;  /* 0x0000000205ea7824 */ /* 0x000fe200078e00ff */
[----:B------:R-:W-:Y:S01]  /*3050*/  LOP3.LUT P0, RZ, R101, 0x4, RZ, 0xc0, !PT ;  /* 0x0000000465ff7812 */ /* 0x000fe2000780c0ff */
[----:B------:R-:W-:Y:S01]  /*3060*/  IMAD.SHL.U32 R139, R3, 0x2, RZ ;  /* 0x00000002038b7824 */ /* 0x000fe200078e00ff */
[----:B------:R-:W0:Y:S01]  /*3070*/  LDGDEPBAR ;  /* 0x00000000000079af */ /* 0x000e220000000000 */
[--C-:B------:R-:W-:Y:S01]  /*3080*/  IMAD R237, R0, 0x2, R234.reuse ;  /* 0x0000000200ed7824 */ /* 0x100fe200078e02ea */
[----:B------:R-:W-:Y:S01]  /*3090*/  UISETP.GE.AND UP0, UPT, UR33, 0x2, UPT ;  /* 0x000000022100788c */ /* 0x000fe2000bf06270 */
[----:B------:R-:W-:Y:S01]  /*30a0*/  IMAD R233, R2, 0x2, R139 ;  /* 0x0000000202e97824 */ /* 0x000fe200078e028b */
[----:B------:R-:W-:Y:S01]  /*30b0*/  LDSM.16.M88.4 R16, [R234] ;  /* 0x00000000ea10783b */ /* 0x000fe20000000200 */
[----:B------:R-:W-:Y:S01]  /*30c0*/  IADD3 R238, R139, 0x4040, RZ ;  /* 0x000040408bee7810 */ /* 0x000fe20007ffe0ff */
[----:B------:R-:W-:Y:S02]  /*30d0*/  IMAD R235, R4, 0x2, R234 ;  /* 0x0000000204eb7824 */ /* 0x000fe400078e02ea */
[----:B-1----:R-:W1:Y:S02]  /*30e0*/  LDSM.16.M88.4 R8, [R139+0x4000] ;  /* 0x004000008b08783b */ /* 0x002e640000000200 */
[----:B------:R-:W-:-:S02]  /*30f0*/  IMAD R236, R0, 0x2, R235 ;  /* 0x0000000200ec7824 */ /* 0x000fc400078e02eb */
[----:B------:R-:W5:Y:S04]  /*3100*/  LDSM.16.M88.4 R12, [R234+0x2000] ;  /* 0x00200000ea0c783b */ /* 0x000f680000000200 */
[----:B--2---:R-:W2:Y:S04]  /*3110*/  LDSM.16.M88.4 R28, [R139+0x7000] ;  /* 0x007000008b1c783b */ /* 0x004ea80000000200 */
[----:B------:R-:W3:Y:S04]  /*3120*/  LDSM.16.M88.4 R32, [R139+0x6800] ;  /* 0x006800008b20783b */ /* 0x000ee80000000200 */
[----:B------:R-:W4:Y:S04]  /*3130*/  LDSM.16.M88.4 R48, [R139+0x4800] ;  /* 0x004800008b30783b */ /* 0x000f280000000200 */
[----:B------:R-:W2:Y:S04]  /*3140*/  LDSM.16.M88.4 R44, [R139+0x5000] ;  /* 0x005000008b2c783b */ /* 0x000ea80000000200 */
[----:B------:R-:W2:Y:S04]  /*3150*/  LDSM.16.M88.4 R40, [R139+0x5800] ;  /* 0x005800008b28783b */ /* 0x000ea80000000200 */
[----:B------:R-:W2:Y:S04]  /*3160*/  LDSM.16.M88.4 R36, [R139+0x6000] ;  /* 0x006000008b24783b */ /* 0x000ea80000000200 */
[----:B------:R-:W2:Y:S04]  /*3170*/  LDSM.16.M88.4 R24, [R139+0x7800] ;  /* 0x007800008b18783b */ /* 0x000ea80000000200 */
[----:B------:R-:W-:Y:S01]  /*3180*/  LDSM.16.M88.4 R84, [R233+0x7000] ;  /* 0x00700000e954783b */ /* 0x000fe20000000200 */
[-C--:B-1----:R-:W-:Y:S03]  /*3190*/  HMMA.16816.F32.BF16 R160, R16, R8.reuse, RZ ;  /* 0x0000000810a0723c */ /* 0x082fe600000418ff */
[----:B------:R-:W-:Y:S04]  /*31a0*/  LDSM.16.M88.4 R56, [R233+0x4000] ;  /* 0x00400000e938783b */ /* 0x000fe80000000200 */
[----:B------:R-:W-:Y:S01]  /*31b0*/  LDSM.16.M88.4 R80, [R233+0x6800] ;  /* 0x00680000e950783b */ /* 0x000fe20000000200 */
[C---:B-----5:R-:W-:Y:S03]  /*31c0*/  HMMA.16816.F32.BF16 R156, R12.reuse, R8, RZ ;  /* 0x000000080c9c723c */ /* 0x060fe600000418ff */
[----:B------:R-:W-:Y:S04]  /*31d0*/  LDSM.16.M88.4 R68, [R233+0x5800] ;  /* 0x00580000e944783b */ /* 0x000fe80000000200 */
[----:B------:R-:W-:Y:S01]  /*31e0*/  LDSM.16.M88.4 R64, [R233+0x4800] ;  /* 0x00480000e940783b */ /* 0x000fe20000000200 */
[-C--:B------:R-:W-:Y:S03]  /*31f0*/  HMMA.16816.F32.BF16 R152, R12, R10.reuse, RZ ;  /* 0x0000000a0c98723c */ /* 0x080fe600000418ff */
[----:B------:R-:W-:Y:S04]  /*3200*/  LDSM.16.M88.4 R60, [R233+0x5000] ;  /* 0x00500000e93c783b */ /* 0x000fe80000000200 */
[----:B------:R-:W-:Y:S01]  /*3210*/  LDSM.16.M88.4 R72, [R233+0x6000] ;  /* 0x00600000e948783b */ /* 0x000fe20000000200 */
[----:B------:R-:W-:Y:S03]  /*3220*/  HMMA.16816.F32.BF16 R176, R16, R10, RZ ;  /* 0x0000000a10b0723c */ /* 0x000fe600000418ff */
[----:B------:R-:W1:Y:S04]  /*3230*/  LDSM.16.M88.4 R8, [R237+0x2000] ;  /* 0x00200000ed08783b */ /* 0x000e680000000200 */
[----:B------:R-:W5:Y:S01]  /*3240*/  LDSM.16.M88.4 R88, [R233+0x7800] ;  /* 0x00780000e958783b */ /* 0x000f620000000200 */
[C---:B--2---:R-:W-:Y:S03]  /*3250*/  HMMA.16816.F32.BF16 R104, R12.reuse, R28, RZ ;  /* 0x0000001c0c68723c */ /* 0x044fe600000418ff */
[----:B------:R-:W2:Y:S05]  /*3260*/  LDSM.16.M88.4 R20, [R237] ;  /* 0x00000000ed14783b */ /* 0x000eaa0000000200 */
[C---:B---3--:R-:W-:Y:S08]  /*3270*/  HMMA.16816.F32.BF16 R112, R12.reuse, R32, RZ ;  /* 0x000000200c70723c */ /* 0x048ff000000418ff */
[C---:B----4-:R-:W-:Y:S08]  /*3280*/  HMMA.16816.F32.BF16 R148, R12.reuse, R48, RZ ;  /* 0x000000300c94723c */ /* 0x050ff000000418ff */
        /* <DEDUP_REMOVED lines=11> */
[C---:B------:R-:W-:Y:S08]  /*3340*/  HMMA.16816.F32.BF16 R12, R16.reuse, R40, RZ ;  /* 0x00000028100c723c */ /* 0x040ff000000418ff */
[C---:B------:R-:W-:Y:S08]  /*3350*/  HMMA.16816.F32.BF16 R224, R16.reuse, R42, RZ ;  /* 0x0000002a10e0723c */ /* 0x040ff000000418ff */
[C---:B------:R-:W-:Y:S08]  /*3360*/  HMMA.16816.F32.BF16 R40, R16.reuse, R36, RZ ;  /* 0x000000241028723c */ /* 0x040ff000000418ff */
[----:B------:R-:W-:Y:S08]  /*3370*/  HMMA.16816.F32.BF16 R220, R16, R38, RZ ;  /* 0x0000002610dc723c */ /* 0x000ff000000418ff */
[C---:B-1----:R-:W-:Y:S08]  /*3380*/  HMMA.16816.F32.BF16 R36, R8.reuse, R84, R104 ;  /* 0x000000540824723c */ /* 0x042ff00000041868 */
[----:B------:R-:W-:Y:S08]  /*3390*/  HMMA.16816.F32.BF16 R180, R8, R56, R156 ;  /* 0x0000003808b4723c */ /* 0x000ff0000004189c */
[C---:B------:R-:W-:Y:S08]  /*33a0*/  HMMA.16816.F32.BF16 R168, R16.reuse, R24, RZ ;  /* 0x0000001810a8723c */ /* 0x040ff000000418ff */
[----:B------:R-:W-:Y:S01]  /*33b0*/  HMMA.16816.F32.BF16 R196, R16, R26, RZ ;  /* 0x0000001a10c4723c */ /* 0x000fe200000418ff */
[----:B------:R-:W-:-:S07]  /*33c0*/  IMAD.MOV.U32 R3, RZ, RZ, R39 ;  /* 0x000000ffff037224 */ /* 0x000fce00078e0027 */
[----:B------:R-:W-:Y:S01]  /*33d0*/  HMMA.16816.F32.BF16 R24, R8, R80, R112 ;  /* 0x000000500818723c */ /* 0x000fe20000041870 */
[----:B------:R-:W-:Y:S02]  /*33e0*/  IMAD.MOV.U32 R7, RZ, RZ, R182 ;  /* 0x000000ffff077224 */ /* 0x000fe400078e00b6 */
[----:B------:R-:W-:-:S05]  /*33f0*/  IMAD.MOV.U32 R5, RZ, RZ, R183 ;  /* 0x000000ffff057224 */ /* 0x000fca00078e00b7 */
[----:B------:R-:W-:Y:S07]  /*3400*/  HMMA.16816.F32.BF16 R184, R8, R70, R124 ;  /* 0x0000004608b8723c */ /* 0x000fee000004187c */
[----:B------:R-:W-:Y:S01]  /*3410*/  IMAD.MOV.U32 R127, RZ, RZ, R3 ;  /* 0x000000ffff7f7224 */ /* 0x000fe200078e0003 */
[----:B------:R-:W-:Y:S01]  /*3420*/  IADD3 R3, R139, 0x4000, RZ ;  /* 0x000040008b037810 */ /* 0x000fe20007ffe0ff */
[----:B------:R-:W-:Y:S03]  /*3430*/  HMMA.16816.F32.BF16 R52, R16, R48, RZ ;  /* 0x000000301034723c */ /* 0x000fe600000418ff */
[----:B------:R-:W-:-:S02]  /*3440*/  @P0 IADD3 R238, R3, -0x40, RZ ;  /* 0xffffffc003ee0810 */ /* 0x000fc40007ffe0ff */
[----:B------:R-:W-:Y:S02]  /*3450*/  IADD3 R3, R100, 0x8, RZ ;  /* 0x0000000864037810 */ /* 0x000fe40007ffe0ff */
[----:B------:R-:W-:Y:S01]  /*3460*/  IADD3 R245, R238, 0x800, RZ ;  /* 0x00000800eef57810 */ /* 0x000fe20007ffe0ff */
[----:B------:R-:W-:Y:S01]  /*3470*/  HMMA.16816.F32.BF16 R240, R16, R50, RZ ;  /* 0x0000003210f0723c */ /* 0x000fe200000418ff */
[----:B------:R-:W-:Y:S01]  /*3480*/  IMAD R232, R2, 0x2, R238 ;  /* 0x0000000202e87824 */ /* 0x000fe200078e02ee */
[C---:B------:R-:W-:Y:S01]  /*3490*/  IADD3 R244, R238.reuse, 0x1000, RZ ;  /* 0x00001000eef47810 */ /* 0x040fe20007ffe0ff */
[----:B------:R-:W-:Y:S01]  /*34a0*/  IMAD.U32 R2, RZ, RZ, UR8 ;  /* 0x00000008ff027e24 */ /* 0x000fe2000f8e00ff */
[----:B------:R-:W-:-:S03]  /*34b0*/  IADD3 R239, R238, 0x3800, RZ ;  /* 0x00003800eeef7810 */ /* 0x000fc60007ffe0ff */
[----:B------:R-:W-:Y:S01]  /*34c0*/  IMAD R2, R2, 0x80, R136 ;  /* 0x0000008002027824 */ /* 0x000fe200078e0288 */
[C---:B------:R-:W-:Y:S07]  /*34d0*/  HMMA.16816.F32.BF16 R172, R16.reuse, R28, RZ ;  /* 0x0000001c10ac723c */ /* 0x040fee00000418ff */
[----:B------:R-:W-:Y:S01]  /*34e0*/  IMAD.MOV.U32 R29, RZ, RZ, R180 ;  /* 0x000000ffff1d7224 */ /* 0x000fe200078e00b4 */
[----:B------:R-:W-:Y:S01]  /*34f0*/  HMMA.16816.F32.BF16 R48, R16, R44, RZ ;  /* 0x0000002c1030723c */ /* 0x000fe200000418ff */
[----:B------:R-:W-:-:S07]  /*3500*/  IMAD.MOV.U32 R28, RZ, RZ, R181 ;  /* 0x000000ffff1c7224 */ /* 0x000fce00078e00b5 */
[C---:B------:R-:W-:Y:S01]  /*3510*/  HMMA.16816.F32.BF16 R228, R16.reuse, R46, RZ ;  /* 0x0000002e10e4723c */ /* 0x040fe200000418ff */
[----:B------:R-:W-:Y:S07]  /*3520*/  LDSM.16.M88.4 R44, [R238+0x1800] ;  /* 0x00180000ee2c783b */ /* 0x000fee0000000200 */
[C---:B------:R-:W-:Y:S07]  /*3530*/  HMMA.16816.F32.BF16 R164, R16.reuse, R32, RZ ;  /* 0x0000002010a4723c */ /* 0x040fee00000418ff */
[----:B------:R-:W-:Y:S01]  /*3540*/  IMAD.MOV.U32 R33, RZ, RZ, R24 ;  /* 0x000000ffff217224 */ /* 0x000fe200078e0018 */
[----:B------:R-:W-:Y:S01]  /*3550*/  HMMA.16816.F32.BF16 R216, R16, R34, RZ ;  /* 0x0000002210d8723c */ /* 0x000fe200000418ff */
[----:B------:R-:W-:-:S02]  /*3560*/  IMAD.MOV.U32 R32, RZ, RZ, R25 ;  /* 0x000000ffff207224 */ /* 0x000fc400078e0019 */
[----:B------:R-:W-:Y:S02]  /*3570*/  IMAD.MOV.U32 R25, RZ, RZ, R37 ;  /* 0x000000ffff197224 */ /* 0x000fe400078e0025 */
[----:B------:R-:W-:Y:S02]  /*3580*/  IMAD.MOV.U32 R24, RZ, RZ, R38 ;  /* 0x000000ffff187224 */ /* 0x000fe400078e0026 */
[----:B------:R-:W-:Y:S01]  /*3590*/  IMAD.MOV.U32 R125, RZ, RZ, R25 ;  /* 0x000000ffff7d7224 */ /* 0x000fe200078e0019 */
[----:B------:R-:W-:Y:S01]  /*35a0*/  HMMA.16816.F32.BF16 R212, R16, R30, RZ ;  /* 0x0000001e10d4723c */ /* 0x000fe200000418ff */
[----:B------:R-:W-:-:S06]  /*35b0*/  IMAD.MOV.U32 R126, RZ, RZ, R24 ;  /* 0x000000ffff7e7224 */ /* 0x000fcc00078e0018 */
[----:B------:R-:W-:Y:S01]  /*35c0*/  IMAD.MOV.U32 R31, RZ, RZ, R26 ;  /* 0x000000ffff1f7224 */ /* 0x000fe200078e001a */
[----:B------:R-:W-:Y:S01]  /*35d0*/  HMMA.16816.F32.BF16 R208, R8, R64, R148 ;  /* 0x0000004008d0723c */ /* 0x000fe20000041894 */
[----:B------:R-:W-:Y:S02]  /*35e0*/  IMAD.MOV.U32 R26, RZ, RZ, R36 ;  /* 0x000000ffff1a7224 */ /* 0x000fe400078e0024 */
[----:B------:R-:W-:Y:S01]  /*35f0*/  IMAD.MOV.U32 R30, RZ, RZ, R27 ;  /* 0x000000ffff1e7224 */ /* 0x000fe200078e001b */
[----:B------:R-:W-:Y:S01]  /*3600*/  LDSM.16.M88.4 R36, [R238+0x2800] ;  /* 0x00280000ee24783b */ /* 0x000fe20000000200 */
[----:B------:R-:W-:-:S03]  /*3610*/  IMAD.MOV.U32 R124, RZ, RZ, R26 ;  /* 0x000000ffff7c7224 */ /* 0x000fc600078e001a */
[C---:B------:R-:W-:Y:S01]  /*3620*/  HMMA.16816.F32.BF16 R200, R8.reuse, R68, R128 ;  /* 0x0000004408c8723c */ /* 0x040fe20000041880 */
[----:B------:R-:W-:Y:S07]  /*3630*/  LDSM.16.M88.4 R24, [R238] ;  /* 0x00000000ee18783b */ /* 0x000fee0000000200 */
[C---:B------:R-:W-:Y:S08]  /*3640*/  HMMA.16816.F32.BF16 R188, R8.reuse, R66, R144 ;  /* 0x0000004208bc723c */ /* 0x040ff00000041890 */
[C---:B------:R-:W-:Y:S08]  /*3650*/  HMMA.16816.F32.BF16 R204, R8.reuse, R60, R140 ;  /* 0x0000003c08cc723c */ /* 0x040ff0000004188c */
[C---:B------:R-:W-:Y:S08]  /*3660*/  HMMA.16816.F32.BF16 R16, R8.reuse, R72, R120 ;  /* 0x000000480810723c */ /* 0x040ff00000041878 */
[C---:B-----5:R-:W-:Y:S08]  /*3670*/  HMMA.16816.F32.BF16 R248, R8.reuse, R88, R92 ;  /* 0x0000005808f8723c */ /* 0x060ff0000004185c */
[C---:B------:R-:W-:Y:S08]  /*3680*/  HMMA.16816.F32.BF16 R152, R8.reuse, R58, R152 ;  /* 0x0000003a0898723c */ /* 0x040ff00000041898 */
[C---:B------:R-:W-:Y:S08]  /*3690*/  HMMA.16816.F32.BF16 R192, R8.reuse, R62, R132 ;  /* 0x0000003e08c0723c */ /* 0x040ff00000041884 */
[C---:B------:R-:W-:Y:S08]  /*36a0*/  HMMA.16816.F32.BF16 R180, R8.reuse, R74, R116 ;  /* 0x0000004a08b4723c */ /* 0x040ff00000041874 */
[C---:B------:R-:W-:Y:S08]  /*36b0*/  HMMA.16816.F32.BF16 R156, R8.reuse, R82, R108 ;  /* 0x00000052089c723c */ /* 0x040ff0000004186c */
[C---:B------:R-:W-:Y:S08]  /*36c0*/  HMMA.16816.F32.BF16 R148, R8.reuse, R86, R96 ;  /* 0x000000560894723c */ /* 0x040ff00000041860 */
[----:B------:R-:W-:Y:S01]  /*36d0*/  HMMA.16816.F32.BF16 R144, R8, R90, R76 ;  /* 0x0000005a0890723c */ /* 0x000fe2000004184c */
[----:B------:R-:W-:Y:S07]  /*36e0*/  LDSM.16.M88.4 R8, [R235+0x2000] ;  /* 0x00200000eb08783b */ /* 0x000fee0000000200 */
[C---:B--2---:R-:W-:Y:S01]  /*36f0*/  HMMA.16816.F32.BF16 R128, R20.reuse, R72, R40 ;  /* 0x000000481480723c */ /* 0x044fe20000041828 */
[----:B------:R-:W1:Y:S07]  /*3700*/  LDSM.16.M88.4 R40, [R238+0x2000] ;  /* 0x00200000ee28783b */ /* 0x000e6e0000000200 */
[C---:B------:R-:W-:Y:S01]  /*3710*/  HMMA.16816.F32.BF16 R140, R20.reuse, R68, R12 ;  /* 0x00000044148c723c */ /* 0x040fe2000004180c */
[----:B------:R-:W2:Y:S07]  /*3720*/  LDSM.16.M88.4 R12, [R235] ;  /* 0x00000000eb0c783b */ /* 0x000eae0000000200 */
[C---:B------:R-:W-:Y:S08]  /*3730*/  HMMA.16816.F32.BF16 R160, R20.reuse, R56, R160 ;  /* 0x0000003814a0723c */ /* 0x040ff000000418a0 */
[C---:B------:R-:W-:Y:S01]  /*3740*/  HMMA.16816.F32.BF16 R76, R20.reuse, R64, R52 ;  /* 0x00000040144c723c */ /* 0x040fe20000041834 */
[----:B------:R-:W3:Y:S07]  /*3750*/  LDSM.16.M88.4 R52, [R238+0x800] ;  /* 0x00080000ee34783b */ /* 0x000eee0000000200 */
[C---:B------:R-:W-:Y:S07]  /*3760*/  HMMA.16816.F32.BF16 R56, R20.reuse, R58, R176 ;  /* 0x0000003a1438723c */ /* 0x040fee00000418b0 */
[----:B------:R-:W-:Y:S01]  /*3770*/  IMAD.MOV.U32 R176, RZ, RZ, R33 ;  /* 0x000000ffffb07224 */ /* 0x000fe200078e0021 */
[----:B------:R-:W-:Y:S01]  /*3780*/  HMMA.16816.F32.BF16 R120, R20, R80, R164 ;  /* 0x000000501478723c */ /* 0x000fe200000418a4 */
[----:B------:R-:W-:-:S02]  /*3790*/  IMAD.MOV.U32 R177, RZ, RZ, R32 ;  /* 0x000000ffffb17224 */ /* 0x000fc400078e0020 */
[----:B------:R-:W4:Y:S01]  /*37a0*/  LDSM.16.M88.4 R32, [R238+0x3000] ;  /* 0x00300000ee20783b */ /* 0x000f220000000200 */
[----:B------:R-:W-:Y:S02]  /*37b0*/  IMAD.MOV.U32 R178, RZ, RZ, R31 ;  /* 0x000000ffffb27224 */ /* 0x000fe400078e001f */
[----:B------:R-:W-:Y:S02]  /*37c0*/  IMAD.MOV.U32 R179, RZ, RZ, R30 ;  /* 0x000000ffffb37224 */ /* 0x000fe400078e001e */
[C---:B------:R-:W-:Y:S01]  /*37d0*/  HMMA.16816.F32.BF16 R108, R20.reuse, R66, R240 ;  /* 0x00000042146c723c */ /* 0x040fe200000418f0 */
[----:B------:R-:W-:Y:S02]  /*37e0*/  IMAD.MOV.U32 R164, RZ, RZ, R29 ;  /* 0x000000ffffa47224 */ /* 0x000fe400078e001d */
[----:B------:R-:W-:Y:S02]  /*37f0*/  IMAD.MOV.U32 R165, RZ, RZ, R28 ;  /* 0x000000ffffa57224 */ /* 0x000fe400078e001c */
[----:B------:R-:W-:Y:S01]  /*3800*/  LDSM.16.M88.4 R28, [R238+0x3800] ;  /* 0x00380000ee1c783b */ /* 0x000fe20000000200 */
[----:B------:R-:W-:Y:S01]  /*3810*/  IMAD.MOV.U32 R166, RZ, RZ, R7 ;  /* 0x000000ffffa67224 */ /* 0x000fe200078e0007 */
[C---:B------:R-:W-:Y:S01]  /*3820*/  IADD3 R7, R100.reuse, 0x40, RZ ;  /* 0x0000004064077810 */ /* 0x040fe20007ffe0ff */
[----:B------:R-:W-:Y:S01]  /*3830*/  HMMA.16816.F32.BF16 R92, R20, R74, R220 ;  /* 0x0000004a145c723c */ /* 0x000fe200000418dc */
[----:B------:R-:W-:Y:S01]  /*3840*/  IMAD.MOV.U32 R167, RZ, RZ, R5 ;  /* 0x000000ffffa77224 */ /* 0x000fe200078e0005 */
[----:B------:R-:W-:-:S02]  /*3850*/  IADD3 R5, R100, 0x48, RZ ;  /* 0x0000004864057810 */ /* 0x000fc40007ffe0ff */
[C---:B------:R-:W-:Y:S02]  /*3860*/  IADD3 R243, R238.reuse, 0x1800, RZ ;  /* 0x00001800eef37810 */ /* 0x040fe40007ffe0ff */
[C---:B------:R-:W-:Y:S02]  /*3870*/  IADD3 R242, R238.reuse, 0x2000, RZ ;  /* 0x00002000eef27810 */ /* 0x040fe40007ffe0ff */
[----:B------:R-:W-:Y:S01]  /*3880*/  HMMA.16816.F32.BF16 R132, R20, R60, R48 ;  /* 0x0000003c1484723c */ /* 0x000fe20000041830 */
[----:B------:R-:W-:Y:S01]  /*3890*/  LDSM.16.M88.4 R48, [R238+0x1000] ;  /* 0x00100000ee30783b */ /* 0x000fe20000000200 */
[C---:B------:R-:W-:Y:S02]  /*38a0*/  IADD3 R241, R238.reuse, 0x2800, RZ ;  /* 0x00002800eef17810 */ /* 0x040fe40007ffe0ff */
[----:B------:R-:W-:-:S04]  /*38b0*/  IADD3 R240, R238, 0x3000, RZ ;  /* 0x00003000eef07810 */ /* 0x000fc80007ffe0ff */
[C---:B------:R-:W-:Y:S08]  /*38c0*/  HMMA.16816.F32.BF16 R116, R20.reuse, R84, R172 ;  /* 0x000000541474723c */ /* 0x040ff000000418ac */
[C---:B------:R-:W-:Y:S08]  /*38d0*/  HMMA.16816.F32.BF16 R112, R20.reuse, R88, R168 ;  /* 0x000000581470723c */ /* 0x040ff000000418a8 */
[C---:B------:R-:W-:Y:S08]  /*38e0*/  HMMA.16816.F32.BF16 R104, R20.reuse, R62, R228 ;  /* 0x0000003e1468723c */ /* 0x040ff000000418e4 */
[C---:B------:R-:W-:Y:S08]  /*38f0*/  HMMA.16816.F32.BF16 R96, R20.reuse, R70, R224 ;  /* 0x000000461460723c */ /* 0x040ff000000418e0 */
[C---:B------:R-:W-:Y:S08]  /*3900*/  HMMA.16816.F32.BF16 R80, R20.reuse, R82, R216 ;  /* 0x000000521450723c */ /* 0x040ff000000418d8 */
[C---:B------:R-:W-:Y:S01]  /*3910*/  HMMA.16816.F32.BF16 R72, R20.reuse, R86, R212 ;  /* 0x000000561448723c */ /* 0x040fe200000418d4 */
[----:B------:R-:W-:Y:S07]  /*3920*/  LDSM.16.M88.4 R84, [R232] ;  /* 0x00000000e854783b */ /* 0x000fee0000000200 */
[----:B------:R-:W-:Y:S01]  /*3930*/  HMMA.16816.F32.BF16 R64, R20, R90, R196 ;  /* 0x0000005a1440723c */ /* 0x000fe200000418c4 */
[----:B------:R-:W5:Y:S07]  /*3940*/  LDSM.16.M88.4 R20, [R236] ;  /* 0x00000000ec14783b */ /* 0x000f6e0000000200 */
[----:B-1----:R-:W-:Y:S01]  /*3950*/  HMMA.16816.F32.BF16 R168, R8, R40, R16 ;  /* 0x0000002808a8723c */ /* 0x002fe20000041810 */
[----:B------:R-:W1:Y:S07]  /*3960*/  LDSM.16.M88.4 R16, [R236+0x2000] ;  /* 0x00200000ec10783b */ /* 0x000e6e0000000200 */
[-C--:B--2---:R-:W-:Y:S01]  /*3970*/  HMMA.16816.F32.BF16 R60, R12, R26.reuse, R56 ;  /* 0x0000001a0c3c723c */ /* 0x084fe20000041838 */
[----:B------:R-:W2:Y:S07]  /*3980*/  LDSM.16.M88.4 R56, [R232+0x800] ;  /* 0x00080000e838783b */ /* 0x000eae0000000200 */
[----:B------:R-:W-:Y:S08]  /*3990*/  HMMA.16816.F32.BF16 R68, R8, R26, R152 ;  /* 0x0000001a0844723c */ /* 0x000ff00000041898 */
[----:B---3--:R-:W-:Y:S08]  /*39a0*/  HMMA.16816.F32.BF16 R76, R12, R52, R76 ;  /* 0x000000340c4c723c */ /* 0x008ff0000004184c */
[C---:B------:R-:W-:Y:S08]  /*39b0*/  HMMA.16816.F32.BF16 R172, R8.reuse, R36, R176 ;  /* 0x0000002408ac723c */ /* 0x040ff000000418b0 */
[C---:B----4-:R-:W-:Y:S08]  /*39c0*/  HMMA.16816.F32.BF16 R176, R8.reuse, R32, R124 ;  /* 0x0000002008b0723c */ /* 0x050ff0000004187c */
[----:B------:R-:W-:Y:S08]  /*39d0*/  HMMA.16816.F32.BF16 R148, R8, R34, R148 ;  /* 0x000000220894723c */ /* 0x000ff00000041894 */
[C---:B------:R-:W-:Y:S08]  /*39e0*/  HMMA.16816.F32.BF16 R116, R12.reuse, R32, R116 ;  /* 0x000000200c74723c */ /* 0x040ff00000041874 */
[----:B------:R-:W-:Y:S08]  /*39f0*/  HMMA.16816.F32.BF16 R72, R12, R34, R72 ;  /* 0x000000220c48723c */ /* 0x000ff00000041848 */
[----:B-----5:R-:W-:Y:S08]  /*3a00*/  HMMA.16816.F32.BF16 R32, R20, R86, R60 ;  /* 0x000000561420723c */ /* 0x020ff0000004183c */
[C---:B------:R-:W-:Y:S08]  /*3a10*/  HMMA.16816.F32.BF16 R88, R8.reuse, R52, R208 ;  /* 0x000000340858723c */ /* 0x040ff000000418d0 */
[-C--:B------:R-:W-:Y:S08]  /*3a20*/  HMMA.16816.F32.BF16 R212, R8, R24.reuse, R164 ;  /* 0x0000001808d4723c */ /* 0x080ff000000418a4 */
[----:B------:R-:W-:Y:S08]  /*3a30*/  HMMA.16816.F32.BF16 R160, R12, R24, R160 ;  /* 0x000000180ca0723c */ /* 0x000ff000000418a0 */
[----:B-1----:R-:W-:Y:S08]  /*3a40*/  HMMA.16816.F32.BF16 R24, R16, R86, R68 ;  /* 0x000000561018723c */ /* 0x002ff00000041844 */
[-C--:B------:R-:W-:Y:S08]  /*3a50*/  HMMA.16816.F32.BF16 R124, R8, R54.reuse, R188 ;  /* 0x00000036087c723c */ /* 0x080ff000000418bc */
[----:B------:R-:W-:Y:S08]  /*3a60*/  HMMA.16816.F32.BF16 R108, R12, R54, R108 ;  /* 0x000000360c6c723c */ /* 0x000ff0000004186c */
[C---:B------:R-:W-:Y:S08]  /*3a70*/  HMMA.16816.F32.BF16 R164, R8.reuse, R48, R204 ;  /* 0x0000003008a4723c */ /* 0x040ff000000418cc */
        /* <DEDUP_REMOVED lines=13> */
[C---:B------:R-:W-:Y:S08]  /*3b50*/  HMMA.16816.F32.BF16 R248, R8.reuse, R28, R248 ;  /* 0x0000001c08f8723c */ /* 0x040ff000000418f8 */
[C---:B------:R-:W-:Y:S08]  /*3b60*/  HMMA.16816.F32.BF16 R184, R8.reuse, R46, R184 ;  /* 0x0000002e08b8723c */ /* 0x040ff000000418b8 */
[C---:B------:R-:W-:Y:S08]  /*3b70*/  HMMA.16816.F32.BF16 R180, R8.reuse, R42, R180 ;  /* 0x0000002a08b4723c */ /* 0x040ff000000418b4 */
[C---:B------:R-:W-:Y:S08]  /*3b80*/  HMMA.16816.F32.BF16 R156, R8.reuse, R38, R156 ;  /* 0x00000026089c723c */ /* 0x040ff0000004189c */
[----:B------:R-:W-:Y:S07]  /*3b90*/  HMMA.16816.F32.BF16 R144, R8, R30, R144 ;  /* 0x0000001e0890723c */ /* 0x000fee0000041890 */
[----:B------:R-:W-:Y:S01]  /*3ba0*/  IMNMX R10, R3, UR7, PT ;  /* 0x00000007030a7c17 */ /* 0x000fe2000b800200 */
[----:B--2---:R-:W-:Y:S01]  /*3bb0*/  HMMA.16816.F32.BF16 R40, R20, R56, R76 ;  /* 0x000000381428723c */ /* 0x004fe2000004184c */
[----:B------:R-:W-:-:S02]  /*3bc0*/  IMNMX R11, R5, UR7, PT ;  /* 0x00000007050b7c17 */ /* 0x000fc4000b800200 */
[----:B------:R-:W-:Y:S02]  /*3bd0*/  IMNMX R8, R100, UR7, PT ;  /* 0x0000000764087c17 */ /* 0x000fe4000b800200 */
[C---:B------:R-:W-:Y:S02]  /*3be0*/  IADD3 R3, R2.reuse, 0x1, RZ ;  /* 0x0000000102037810 */ /* 0x040fe40007ffe0ff */
[----:B------:R-:W-:Y:S01]  /*3bf0*/  IMNMX R9, R7, UR7, PT ;  /* 0x0000000707097c17 */ /* 0x000fe2000b800200 */
[----:B------:R-:W-:Y:S01]  /*3c00*/  HMMA.16816.F32.BF16 R36, R16, R56, R88 ;  /* 0x000000381024723c */ /* 0x000fe20000041858 */
[----:B------:R-:W-:Y:S02]  /*3c10*/  IADD3 R5, R2, 0x8, RZ ;  /* 0x0000000802057810 */ /* 0x000fe40007ffe0ff */
[C---:B------:R-:W-:Y:S02]  /*3c20*/  ISETP.GE.AND P4, PT, R3.reuse, R8, PT ;  /* 0x000000080300720c */ /* 0x040fe40003f86270 */
[----:B------:R-:W-:-:S02]  /*3c30*/  ISETP.GE.AND P3, PT, R3, R10, PT ;  /* 0x0000000a0300720c */ /* 0x000fc40003f66270 */
[C---:B------:R-:W-:Y:S01]  /*3c40*/  ISETP.GE.AND P0, PT, R3.reuse, R9, PT ;  /* 0x000000090300720c */ /* 0x040fe20003f06270 */
[-C--:B------:R-:W-:Y:S01]  /*3c50*/  HMMA.16816.F32.BF16 R28, R20, R58.reuse, R108 ;  /* 0x0000003a141c723c */ /* 0x080fe2000004186c */
[----:B------:R-:W-:Y:S02]  /*3c60*/  ISETP.GE.AND P1, PT, R3, R11, PT ;  /* 0x0000000b0300720c */ /* 0x000fe40003f26270 */
[C---:B------:R-:W-:Y:S02]  /*3c70*/  ISETP.GE.AND P5, PT, R5.reuse, R8, PT ;  /* 0x000000080500720c */ /* 0x040fe40003fa6270 */
[----:B------:R-:W-:Y:S02]  /*3c80*/  ISETP.GE.AND P2, PT, R5, R10, PT ;  /* 0x0000000a0500720c */ /* 0x000fe40003f46270 */
[----:B------:R-:W-:Y:S01]  /*3c90*/  IADD3 R3, R2, 0x9, RZ ;  /* 0x0000000902037810 */ /* 0x000fe20007ffe0ff */
[----:B------:R-:W-:Y:S01]  /*3ca0*/  HMMA.16816.F32.BF16 R44, R16, R58, R124 ;  /* 0x0000003a102c723c */ /* 0x000fe2000004187c */
[----:B------:R-:W-:-:S02]  /*3cb0*/  FSEL R188, R32, -INF , !P5 ;  /* 0xff80000020bc7808 */ /* 0x000fc40006800000 */
[----:B------:R-:W-:Y:S02]  /*3cc0*/  FSEL R189, R34, -INF , !P2 ;  /* 0xff80000022bd7808 */ /* 0x000fe40005000000 */
[C---:B------:R-:W-:Y:S02]  /*3cd0*/  ISETP.GE.AND P6, PT, R5.reuse, R9, PT ;  /* 0x000000090500720c */ /* 0x040fe40003fc6270 */
[----:B------:R-:W-:Y:S01]  /*3ce0*/  ISETP.GE.AND P5, PT, R5, R11, PT ;  /* 0x0000000b0500720c */ /* 0x000fe20003fa6270 */
[----:B-1----:R-:W-:Y:S01]  /*3cf0*/  HMMA.16816.F32.BF16 R52, R20, R12, R52 ;  /* 0x0000000c1434723c */ /* 0x002fe20000041834 */
[----:B------:R-:W-:Y:S02]  /*3d00*/  ISETP.GE.AND P2, PT, R3, R9, PT ;  /* 0x000000090300720c */ /* 0x000fe40003f46270 */
[----:B------:R-:W-:Y:S02]  /*3d10*/  FSEL R61, R24, -INF , !P6 ;  /* 0xff800000183d7808 */ /* 0x000fe40007000000 */
[----:B------:R-:W-:-:S02]  /*3d20*/  FSEL R67, R26, -INF , !P5 ;  /* 0xff8000001a437808 */ /* 0x000fc40006800000 */
[----:B------:R-:W-:Y:S02]  /*3d30*/  FSEL R60, R25, -INF , !P2 ;  /* 0xff800000193c7808 */ /* 0x000fe40005000000 */
[C---:B------:R-:W-:Y:S02]  /*3d40*/  ISETP.GE.AND P6, PT, R3.reuse, R8, PT ;  /* 0x000000080300720c */ /* 0x040fe40003fc6270 */
[C---:B------:R-:W-:Y:S02]  /*3d50*/  ISETP.GE.AND P5, PT, R3.reuse, R11, PT ;  /* 0x0000000b0300720c */ /* 0x040fe40003fa6270 */
[----:B------:R-:W-:Y:S02]  /*3d60*/  ISETP.GE.AND P2, PT, R3, R10, PT ;  /* 0x0000000a0300720c */ /* 0x000fe40003f46270 */
[----:B------:R-:W-:Y:S02]  /*3d70*/  IADD3 R3, R2, 0x10, RZ ;  /* 0x0000001002037810 */ /* 0x000fe40007ffe0ff */
[----:B------:R-:W-:-:S02]  /*3d80*/  FSEL R66, R27, -INF , !P5 ;  /* 0xff8000001b427808 */ /* 0x000fc40006800000 */
[----:B------:R-:W-:Y:S01]  /*3d90*/  ISETP.GE.AND P5, PT, R3, R8, PT ;  /* 0x000000080300720c */ /* 0x000fe20003fa6270 */
[----:B------:R-:W1:Y:S01]  /*3da0*/  LDSM.16.M88.4 R24, [R232+0x1800] ;  /* 0x00180000e818783b */ /* 0x000e620000000200 */
[----:B------:R-:W-:Y:S02]  /*3db0*/  FSEL R141, R33, -INF , !P6 ;  /* 0xff800000218d7808 */ /* 0x000fe40007000000 */
[----:B------:R-:W-:Y:S02]  /*3dc0*/  FSEL R143, R35, -INF , !P2 ;  /* 0xff800000238f7808 */ /* 0x000fe40005000000 */
[----:B------:R-:W-:Y:S01]  /*3dd0*/  FSEL R140, R40, -INF , !P5 ;  /* 0xff800000288c7808 */ /* 0x000fe20006800000 */
[----:B------:R-:W-:Y:S01]  /*3de0*/  HMMA.16816.F32.BF16 R32, R16, R12, R164 ;  /* 0x0000000c1020723c */ /* 0x000fe200000418a4 */
[C---:B------:R-:W-:Y:S02]  /*3df0*/  ISETP.GE.AND P2, PT, R3.reuse, R10, PT ;  /* 0x0000000a0300720c */ /* 0x040fe40003f46270 */
[----:B------:R-:W-:-:S02]  /*3e00*/  ISETP.GE.AND P6, PT, R3, R9, PT ;  /* 0x000000090300720c */ /* 0x000fc40003fc6270 */
[----:B------:R-:W-:Y:S02]  /*3e10*/  ISETP.GE.AND P5, PT, R3, R11, PT ;  /* 0x0000000b0300720c */ /* 0x000fe40003fa6270 */
[----:B------:R-:W-:Y:S02]  /*3e20*/  IADD3 R3, R2, 0x11, RZ ;  /* 0x0000001102037810 */ /* 0x000fe40007ffe0ff */
[----:B------:R-:W-:Y:S02]  /*3e30*/  FSEL R142, R42, -INF , !P2 ;  /* 0xff8000002a8e7808 */ /* 0x000fe40005000000 */
[----:B------:R-:W-:Y:S02]  /*3e40*/  ISETP.GE.AND P2, PT, R3, R8, PT ;  /* 0x000000080300720c */ /* 0x000fe40003f46270 */
[----:B------:R-:W-:Y:S02]  /*3e50*/  FSEL R68, R38, -INF , !P5 ;  /* 0xff80000026447808 */ /* 0x000fe40006800000 */
[----:B------:R-:W-:-:S02]  /*3e60*/  FSEL R127, R41, -INF , !P2 ;  /* 0xff800000297f7808 */ /* 0x000fc40005000000 */
[C---:B------:R-:W-:Y:S02]  /*3e70*/  ISETP.GE.AND P5, PT, R3.reuse, R9, PT ;  /* 0x000000090300720c */ /* 0x040fe40003fa6270 */
[----:B------:R-:W-:Y:S02]  /*3e80*/  ISETP.GE.AND P2, PT, R3, R11, PT ;  /* 0x0000000b0300720c */ /* 0x000fe40003f46270 */
[----:B------:R-:W-:Y:S02]  /*3e90*/  IADD3 R5, R2, 0x18, RZ ;  /* 0x0000001802057810 */ /* 0x000fe40007ffe0ff */
[----:B------:R-:W-:Y:S02]  /*3ea0*/  FSEL R65, R36, -INF , !P6 ;  /* 0xff80000024417808 */ /* 0x000fe40007000000 */
[----:B------:R-:W-:Y:S02]  /*3eb0*/  FSEL R64, R37, -INF , !P5 ;  /* 0xff80000025407808 */ /* 0x000fe40006800000 */
[----:B------:R-:W-:-:S02]  /*3ec0*/  FSEL R88, R39, -INF , !P2 ;  /* 0xff80000027587808 */ /* 0x000fc40005000000 */
[----:B------:R-:W-:Y:S01]  /*3ed0*/  ISETP.GE.AND P6, PT, R3, R10, PT ;  /* 0x0000000a0300720c */ /* 0x000fe20003fc6270 */
[C---:B------:R-:W-:Y:S01]  /*3ee0*/  HMMA.16816.F32.BF16 R36, R20.reuse, R14, R104 ;  /* 0x0000000e1424723c */ /* 0x040fe20000041868 */
[C---:B------:R-:W-:Y:S02]  /*3ef0*/  ISETP.GE.AND P5, PT, R5.reuse, R8, PT ;  /* 0x000000080500720c */ /* 0x040fe40003fa6270 */
[----:B------:R-:W-:Y:S02]  /*3f00*/  ISETP.GE.AND P2, PT, R5, R10, PT ;  /* 0x0000000a0500720c */ /* 0x000fe40003f46270 */
[----:B------:R-:W-:Y:S02]  /*3f10*/  IADD3 R3, R2, 0x19, RZ ;  /* 0x0000001902037810 */ /* 0x000fe40007ffe0ff */
[----:B------:R-:W-:Y:S01]  /*3f20*/  FSEL R138, R43, -INF , !P6 ;  /* 0xff8000002b8a7808 */ /* 0x000fe20007000000 */
[----:B-1----:R-:W-:Y:S01]  /*3f30*/  HMMA.16816.F32.BF16 R48, R20, R24, R48 ;  /* 0x000000181430723c */ /* 0x002fe20000041830 */
[----:B------:R-:W-:-:S02]  /*3f40*/  FSEL R126, R28, -INF , !P5 ;  /* 0xff8000001c7e7808 */ /* 0x000fc40006800000 */
[----:B------:R-:W-:Y:S02]  /*3f50*/  FSEL R137, R30, -INF , !P2 ;  /* 0xff8000001e897808 */ /* 0x000fe40005000000 */
[C---:B------:R-:W-:Y:S02]  /*3f60*/  ISETP.GE.AND P6, PT, R5.reuse, R9, PT ;  /* 0x000000090500720c */ /* 0x040fe40003fc6270 */
[----:B------:R-:W-:Y:S01]  /*3f70*/  ISETP.GE.AND P5, PT, R5, R11, PT ;  /* 0x0000000b0500720c */ /* 0x000fe20003fa6270 */
[----:B------:R-:W-:Y:S01]  /*3f80*/  HMMA.16816.F32.BF16 R40, R16, R14, R152 ;  /* 0x0000000e1028723c */ /* 0x000fe20000041898 */
[----:B------:R-:W-:Y:S01]  /*3f90*/  ISETP.GE.AND P2, PT, R3, R9, PT ;  /* 0x000000090300720c */ /* 0x000fe20003f46270 */
[----:B------:R-:W1:Y:S01]  /*3fa0*/  LDSM.16.M88.4 R12, [R232+0x2000] ;  /* 0x00200000e80c783b */ /* 0x000e620000000200 */
        /* <DEDUP_REMOVED lines=8> */
[----:B------:R-:W-:Y:S02]  /*4030*/  ISETP.GE.AND P5, PT, R3, R8, PT ;  /* 0x000000080300720c */ /* 0x000fe40003fa6270 */
        /* <DEDUP_REMOVED lines=11> */
[----:B------:R-:W-:Y:S01]  /*40f0*/  FSEL R191, R53, -INF , !P2 ;  /* 0xff80000035bf7808 */ /* 0x000fe20005000000 */
[----:B-1----:R-:W-:Y:S01]  /*4100*/  HMMA.16816.F32.BF16 R56, R20, R12, R128 ;  /* 0x0000000c1438723c */ /* 0x002fe20000041880 */
[----:B------:R-:W-:-:S02]  /*4110*/  ISETP.GE.AND P5, PT, R3, R9, PT ;  /* 0x000000090300720c */ /* 0x000fc40003fa6270 */
[----:B------:R-:W-:Y:S02]  /*4120*/  ISETP.GE.AND P2, PT, R3, R11, PT ;  /* 0x0000000b0300720c */ /* 0x000fe40003f46270 */
[----:B------:R-:W-:Y:S02]  /*4130*/  IADD3 R5, R2, 0x28, RZ ;  /* 0x0000002802057810 */ /* 0x000fe40007ffe0ff */
[----:B------:R-:W-:Y:S01]  /*4140*/  FSEL R195, R32, -INF , !P6 ;  /* 0xff80000020c37808 */ /* 0x000fe20007000000 */
[----:B------:R-:W-:Y:S01]  /*4150*/  HMMA.16816.F32.BF16 R44, R16, R12, R168 ;  /* 0x0000000c102c723c */ /* 0x000fe200000418a8 */
[----:B------:R-:W-:Y:S02]  /*4160*/  FSEL R190, R33, -INF , !P5 ;  /* 0xff80000021be7808 */ /* 0x000fe40006800000 */
[----:B------:R-:W-:Y:S02]  /*4170*/  FSEL R192, R35, -INF , !P2 ;  /* 0xff80000023c07808 */ /* 0x000fe40005000000 */
[----:B------:R-:W-:-:S02]  /*4180*/  ISETP.GE.AND P6, PT, R3, R10, PT ;  /* 0x0000000a0300720c */ /* 0x000fc40003fc6270 */
[C---:B------:R-:W-:Y:S01]  /*4190*/  ISETP.GE.AND P5, PT, R5.reuse, R8, PT ;  /* 0x000000080500720c */ /* 0x040fe20003fa6270 */
[-C--:B------:R-:W-:Y:S01]  /*41a0*/  HMMA.16816.F32.BF16 R32, R20, R26.reuse, R96 ;  /* 0x0000001a1420723c */ /* 0x080fe20000041860 */
[----:B------:R-:W-:Y:S02]  /*41b0*/  ISETP.GE.AND P2, PT, R5, R10, PT ;  /* 0x0000000a0500720c */ /* 0x000fe40003f46270 */
[----:B------:R-:W-:Y:S02]  /*41c0*/  IADD3 R3, R2, 0x29, RZ ;  /* 0x0000002902037810 */ /* 0x000fe40007ffe0ff */
[----:B------:R-:W-:Y:S02]  /*41d0*/  FSEL R167, R55, -INF , !P6 ;  /* 0xff80000037a77808 */ /* 0x000fe40007000000 */
[----:B------:R-:W-:Y:S01]  /*41e0*/  FSEL R164, R36, -INF , !P5 ;  /* 0xff80000024a47808 */ /* 0x000fe20006800000 */
[----:B------:R-:W-:Y:S01]  /*41f0*/  HMMA.16816.F32.BF16 R52, R16, R26, R184 ;  /* 0x0000001a1034723c */ /* 0x000fe200000418b8 */
[----:B------:R-:W-:Y:S01]  /*4200*/  FSEL R166, R38, -INF , !P2 ;  /* 0xff80000026a67808 */ /* 0x000fe20005000000 */
[----:B------:R-:W1:Y:S01]  /*4210*/  LDSM.16.M88.4 R24, [R232+0x2800] ;  /* 0x00280000e818783b */ /* 0x000e620000000200 */
[----:B------:R-:W-:-:S02]  /*4220*/  ISETP.GE.AND P6, PT, R5, R9, PT ;  /* 0x000000090500720c */ /* 0x000fc40003fc6270 */
[----:B------:R-:W-:Y:S02]  /*4230*/  ISETP.GE.AND P5, PT, R5, R11, PT ;  /* 0x0000000b0500720c */ /* 0x000fe40003fa6270 */
[----:B------:R-:W-:Y:S02]  /*4240*/  ISETP.GE.AND P2, PT, R3, R9, PT ;  /* 0x000000090300720c */ /* 0x000fe40003f46270 */
[----:B------:R-:W-:Y:S02]  /*4250*/  FSEL R165, R40, -INF , !P6 ;  /* 0xff80000028a57808 */ /* 0x000fe40007000000 */
[----:B------:R-:W-:Y:S02]  /*4260*/  FSEL R184, R42, -INF , !P5 ;  /* 0xff8000002ab87808 */ /* 0x000fe40006800000 */
[----:B------:R-:W-:Y:S02]  /*4270*/  FSEL R155, R41, -INF , !P2 ;  /* 0xff800000299b7808 */ /* 0x000fe40005000000 */
[----:B------:R-:W-:-:S02]  /*4280*/  ISETP.GE.AND P6, PT, R3, R8, PT ;  /* 0x000000080300720c */ /* 0x000fc40003fc6270 */
[C---:B------:R-:W-:Y:S02]  /*4290*/  ISETP.GE.AND P5, PT, R3.reuse, R11, PT ;  /* 0x0000000b0300720c */ /* 0x040fe40003fa6270 */
[----:B------:R-:W-:Y:S02]  /*42a0*/  ISETP.GE.AND P2, PT, R3, R10, PT ;  /* 0x0000000a0300720c */ /* 0x000fe40003f46270 */
[----:B------:R-:W-:Y:S02]  /*42b0*/  IADD3 R3, R2, 0x30, RZ ;  /* 0x0000003002037810 */ /* 0x000fe40007ffe0ff */
[----:B------:R-:W-:Y:S02]  /*42c0*/  FSEL R154, R43, -INF , !P5 ;  /* 0xff8000002b9a7808 */ /* 0x000fe40006800000 */
[----:B------:R-:W-:Y:S02]  /*42d0*/  ISETP.GE.AND P5, PT, R3, R8, PT ;  /* 0x000000080300720c */ /* 0x000fe40003fa6270 */
[----:B------:R-:W-:-:S02]  /*42e0*/  FSEL R152, R37, -INF , !P6 ;  /* 0xff80000025987808 */ /* 0x000fc40007000000 */
[----:B------:R-:W-:Y:S02]  /*42f0*/  FSEL R153, R39, -INF , !P2 ;  /* 0xff80000027997808 */ /* 0x000fe40005000000 */
[----:B------:R-:W-:Y:S01]  /*4300*/  FSEL R198, R48, -INF , !P5 ;  /* 0xff80000030c67808 */ /* 0x000fe20006800000 */
[----:B------:R-:W-:Y:S01]  /*4310*/  HMMA.16816.F32.BF16 R36, R16, R14, R180 ;  /* 0x0000000e1024723c */ /* 0x000fe200000418b4 */
[C---:B------:R-:W-:Y:S02]  /*4320*/  ISETP.GE.AND P2, PT, R3.reuse, R10, PT ;  /* 0x0000000a0300720c */ /* 0x040fe40003f46270 */
[C---:B------:R-:W-:Y:S02]  /*4330*/  ISETP.GE.AND P6, PT, R3.reuse, R9, PT ;  /* 0x000000090300720c */ /* 0x040fe40003fc6270 */
[----:B------:R-:W-:Y:S02]  /*4340*/  ISETP.GE.AND P5, PT, R3, R11, PT ;  /* 0x0000000b0300720c */ /* 0x000fe40003fa6270 */
[----:B------:R-:W-:-:S02]  /*4350*/  IADD3 R3, R2, 0x31, RZ ;  /* 0x0000003102037810 */ /* 0x000fc40007ffe0ff */
[----:B------:R-:W-:Y:S01]  /*4360*/  FSEL R197, R50, -INF , !P2 ;  /* 0xff80000032c57808 */ /* 0x000fe20005000000 */
[----:B-1----:R-:W-:Y:S01]  /*4370*/  HMMA.16816.F32.BF16 R40, R16, R24, R172 ;  /* 0x000000181028723c */ /* 0x002fe200000418ac */
[----:B------:R-:W-:Y:S02]  /*4380*/  ISETP.GE.AND P2, PT, R3, R8, PT ;  /* 0x000000080300720c */ /* 0x000fe40003f46270 */
[----:B------:R-:W-:Y:S02]  /*4390*/  FSEL R200, R30, -INF , !P5 ;  /* 0xff8000001ec87808 */ /* 0x000fe40006800000 */
[----:B------:R-:W-:Y:S02]  /*43a0*/  FSEL R186, R49, -INF , !P2 ;  /* 0xff80000031ba7808 */ /* 0x000fe40005000000 */
[C---:B------:R-:W-:Y:S02]  /*43b0*/  ISETP.GE.AND P5, PT, R3.reuse, R9, PT ;  /* 0x000000090300720c */ /* 0x040fe40003fa6270 */
[----:B------:R-:W-:-:S02]  /*43c0*/  ISETP.GE.AND P2, PT, R3, R11, PT ;  /* 0x0000000b0300720c */ /* 0x000fc40003f46270 */
[----:B------:R-:W-:Y:S02]  /*43d0*/  IADD3 R5, R2, 0x38, RZ ;  /* 0x0000003802057810 */ /* 0x000fe40007ffe0ff */
[----:B------:R-:W-:Y:S02]  /*43e0*/  FSEL R199, R28, -INF , !P6 ;  /* 0xff8000001cc77808 */ /* 0x000fe40007000000 */
[----:B------:R-:W-:Y:S02]  /*43f0*/  FSEL R185, R29, -INF , !P5 ;  /* 0xff8000001db97808 */ /* 0x000fe40006800000 */
[----:B------:R-:W-:Y:S02]  /*4400*/  FSEL R187, R31, -INF , !P2 ;  /* 0xff8000001fbb7808 */ /* 0x000fe40005000000 */
[----:B------:R-:W-:Y:S01]  /*4410*/  ISETP.GE.AND P6, PT, R3, R10, PT ;  /* 0x0000000a0300720c */ /* 0x000fe20003fc6270 */
[----:B------:R-:W-:Y:S01]  /*4420*/  HMMA.16816.F32.BF16 R28, R20, R14, R92 ;  /* 0x0000000e141c723c */ /* 0x000fe2000004185c */
[C---:B------:R-:W-:Y:S01]  /*4430*/  ISETP.GE.AND P5, PT, R5.reuse, R8, PT ;  /* 0x000000080500720c */ /* 0x040fe20003fa6270 */
[----:B------:R-:W1:Y:S01]  /*4440*/  LDSM.16.M88.4 R12, [R232+0x3000] ;  /* 0x00300000e80c783b */ /* 0x000e620000000200 */
[----:B------:R-:W-:-:S02]  /*4450*/  ISETP.GE.AND P2, PT, R5, R10, PT ;  /* 0x0000000a0500720c */ /* 0x000fc40003f46270 */
[----:B------:R-:W-:Y:S02]  /*4460*/  IADD3 R3, R2, 0x39, RZ ;  /* 0x0000003902037810 */ /* 0x000fe40007ffe0ff */
[----:B------:R-:W-:Y:S02]  /*4470*/  FSEL R171, R51, -INF , !P6 ;  /* 0xff80000033ab7808 */ /* 0x000fe40007000000 */
[----:B------:R-:W-:Y:S01]  /*4480*/  FSEL R168, R32, -INF , !P5 ;  /* 0xff80000020a87808 */ /* 0x000fe20006800000 */
[----:B------:R-:W-:Y:S01]  /*4490*/  HMMA.16816.F32.BF16 R48, R20, R24, R120 ;  /* 0x000000181430723c */ /* 0x000fe20000041878 */
[----:B------:R-:W-:Y:S02]  /*44a0*/  FSEL R170, R34, -INF , !P2 ;  /* 0xff80000022aa7808 */ /* 0x000fe40005000000 */
[C---:B------:R-:W-:Y:S02]  /*44b0*/  ISETP.GE.AND P6, PT, R5.reuse, R9, PT ;  /* 0x000000090500720c */ /* 0x040fe40003fc6270 */
        /* <DEDUP_REMOVED lines=13> */
[----:B------:R-:W-:Y:S01]  /*4590*/  FSEL R202, R56, -INF , !P5 ;  /* 0xff80000038ca7808 */ /* 0x000fe20006800000 */
[C---:B------:R-:W-:Y:S01]  /*45a0*/  HMMA.16816.F32.BF16 R32, R20.reuse, R26, R80 ;  /* 0x0000001a1420723c */ /* 0x040fe20000041850 */
[C---:B------:R-:W-:Y:S02]  /*45b0*/  ISETP.GE.AND P2, PT, R3.reuse, R10, PT ;  /* 0x0000000a0300720c */ /* 0x040fe40003f46270 */
[C---:B------:R-:W-:Y:S02]  /*45c0*/  ISETP.GE.AND P6, PT, R3.reuse, R9, PT ;  /* 0x000000090300720c */ /* 0x040fe40003fc6270 */
[----:B------:R-:W-:Y:S02]  /*45d0*/  ISETP.GE.AND P5, PT, R3, R11, PT ;  /* 0x0000000b0300720c */ /* 0x000fe40003fa6270 */
[----:B------:R-:W-:Y:S01]  /*45e0*/  IADD3 R3, R2, 0x41, RZ ;  /* 0x0000004102037810 */ /* 0x000fe20007ffe0ff */
[----:B-1----:R-:W-:Y:S01]  /*45f0*/  HMMA.16816.F32.BF16 R52, R20, R12, R116 ;  /* 0x0000000c1434723c */ /* 0x002fe20000041874 */
[----:B------:R-:W-:-:S02]  /*4600*/  FSEL R201, R58, -INF , !P2 ;  /* 0xff8000003ac97808 */ /* 0x000fc40005000000 */
[----:B------:R-:W-:Y:S02]  /*4610*/  ISETP.GE.AND P2, PT, R3, R8, PT ;  /* 0x000000080300720c */ /* 0x000fe40003f46270 */
[----:B------:R-:W-:Y:S02]  /*4620*/  FSEL R204, R46, -INF , !P5 ;  /* 0xff8000002ecc7808 */ /* 0x000fe40006800000 */
[----:B------:R-:W-:Y:S02]  /*4630*/  FSEL R182, R57, -INF , !P2 ;  /* 0xff80000039b67808 */ /* 0x000fe40005000000 */
[C---:B------:R-:W-:Y:S02]  /*4640*/  ISETP.GE.AND P5, PT, R3.reuse, R9, PT ;  /* 0x000000090300720c */ /* 0x040fe40003fa6270 */
[----:B------:R-:W-:Y:S02]  /*4650*/  ISETP.GE.AND P2, PT, R3, R11, PT ;  /* 0x0000000b0300720c */ /* 0x000fe40003f46270 */
[----:B------:R-:W-:-:S02]  /*4660*/  IADD3 R5, R2, 0x48, RZ ;  /* 0x0000004802057810 */ /* 0x000fc40007ffe0ff */
[----:B------:R-:W-:Y:S02]  /*4670*/  FSEL R203, R44, -INF , !P6 ;  /* 0xff8000002ccb7808 */ /* 0x000fe40007000000 */
[----:B------:R-:W-:Y:S02]  /*4680*/  FSEL R181, R45, -INF , !P5 ;  /* 0xff8000002db57808 */ /* 0x000fe40006800000 */
[----:B------:R-:W-:Y:S02]  /*4690*/  FSEL R183, R47, -INF , !P2 ;  /* 0xff8000002fb77808 */ /* 0x000fe40005000000 */
[----:B------:R-:W-:Y:S01]  /*46a0*/  ISETP.GE.AND P6, PT, R3, R10, PT ;  /* 0x0000000a0300720c */ /* 0x000fe20003fc6270 */
[----:B------:R-:W-:Y:S01]  /*46b0*/  HMMA.16816.F32.BF16 R44, R16, R26, R156 ;  /* 0x0000001a102c723c */ /* 0x000fe2000004189c */
[C---:B------:R-:W-:Y:S01]  /*46c0*/  ISETP.GE.AND P5, PT, R5.reuse, R8, PT ;  /* 0x000000080500720c */ /* 0x040fe20003fa6270 */
[----:B------:R-:W1:Y:S01]  /*46d0*/  LDSM.16.M88.4 R24, [R232+0x3800] ;  /* 0x00380000e818783b */ /* 0x000e620000000200 */
[----:B------:R-:W-:Y:S01]  /*46e0*/  ISETP.GE.AND P2, PT, R5, R10, PT ;  /* 0x0000000a0500720c */ /* 0x000fe20003f46270 */
[----:B------:R-:W-:-:S04]  /*46f0*/  DEPBAR.LE SB0, 0x0 ;  /* 0x000080000000791a */ /* 0x000fc80000000000 */
[----:B------:R-:W-:Y:S02]  /*4700*/  IADD3 R3, R2, 0x49, RZ ;  /* 0x0000004902037810 */ /* 0x000fe40007ffe0ff */
[----:B------:R-:W-:Y:S02]  /*4710*/  FSEL R174, R59, -INF , !P6 ;  /* 0xff8000003bae7808 */ /* 0x000fe40007000000 */
[----:B------:R-:W-:Y:S02]  /*4720*/  FSEL R172, R28, -INF , !P5 ;  /* 0xff8000001cac7808 */ /* 0x000fe40006800000 */
[----:B------:R-:W-:Y:S01]  /*4730*/  FSEL R173, R30, -INF , !P2 ;  /* 0xff8000001ead7808 */ /* 0x000fe20005000000 */
[----:B------:R-:W-:Y:S01]  /*4740*/  BAR.SYNC.DEFER_BLOCKING 0x0 ;  /* 0x0000000000007b1d */ /* 0x000fe20000010000 */
        /* <DEDUP_REMOVED lines=15> */
[----:B------:R-:W-:-:S02]  /*4840*/  FSEL R156, R31, -INF , !P2 ;  /* 0xff8000001f9c7808 */ /* 0x000fc40005000000 */
[C---:B------:R-:W-:Y:S01]  /*4850*/  ISETP.GE.AND P2, PT, R3.reuse, R10, PT ;  /* 0x0000000a0300720c */ /* 0x040fe20003f46270 */
[----:B------:R1:W-:Y:S01]  /*4860*/  STL [R1+0x4], R5 ;  /* 0x0000040501007387 */ /* 0x0003e20000100800 */
[C---:B------:R-:W-:Y:S02]  /*4870*/  ISETP.GE.AND P6, PT, R3.reuse, R9, PT ;  /* 0x000000090300720c */ /* 0x040fe40003fc6270 */
[----:B------:R-:W-:Y:S01]  /*4880*/  ISETP.GE.AND P5, PT, R3, R11, PT ;  /* 0x0000000b0300720c */ /* 0x000fe20003fa6270 */
[----:B------:R-:W-:Y:S01]  /*4890*/  HMMA.16816.F32.BF16 R28, R16, R12, R176 ;  /* 0x0000000c101c723c */ /* 0x000fe200000418b0 */
[----:B------:R-:W-:Y:S02]  /*48a0*/  IADD3 R3, R2, 0x51, RZ ;  /* 0x0000005102037810 */ /* 0x000fe40007ffe0ff */
[----:B------:R-:W-:Y:S02]  /*48b0*/  FSEL R57, R42, -INF , !P5 ;  /* 0xff8000002a397808 */ /* 0x000fe40006800000 */
[----:B------:R-:W-:-:S02]  /*48c0*/  ISETP.GE.AND P5, PT, R3, R9, PT ;  /* 0x000000090300720c */ /* 0x000fc40003fa6270 */
[----:B------:R-:W-:Y:S02]  /*48d0*/  FSEL R224, R40, -INF , !P6 ;  /* 0xff80000028e07808 */ /* 0x000fe40007000000 */
[----:B------:R-:W-:Y:S02]  /*48e0*/  ISETP.GE.AND P6, PT, R3, R10, PT ;  /* 0x0000000a0300720c */ /* 0x000fe40003fc6270 */
[----:B------:R-:W-:Y:S02]  /*48f0*/  FSEL R221, R41, -INF , !P5 ;  /* 0xff80000029dd7808 */ /* 0x000fe40006800000 */
[----:B------:R-:W-:Y:S02]  /*4900*/  FSEL R252, R51, -INF , !P6 ;  /* 0xff80000033fc7808 */ /* 0x000fe40007000000 */
[----:B-1----:R-:W-:Y:S02]  /*4910*/  FSEL R5, R50, -INF , !P2 ;  /* 0xff80000032057808 */ /* 0x002fe40005000000 */
[----:B------:R-:W-:-:S03]  /*4920*/  ISETP.GE.AND P2, PT, R3, R8, PT ;  /* 0x000000080300720c */ /* 0x000fc60003f46270 */
[----:B------:R1:W-:Y:S01]  /*4930*/  STL [R1+0x14], R5 ;  /* 0x0000140501007387 */ /* 0x0003e20000100800 */
[----:B------:R-:W-:Y:S02]  /*4940*/  FSEL R226, R49, -INF , !P2 ;  /* 0xff80000031e27808 */ /* 0x000fe40005000000 */
[----:B------:R-:W-:Y:S01]  /*4950*/  ISETP.GE.AND P2, PT, R3, R11, PT ;  /* 0x0000000b0300720c */ /* 0x000fe20003f46270 */
[----:B------:R-:W-:Y:S01]  /*4960*/  STL [R1+0x10], R57 ;  /* 0x0000103901007387 */ /* 0x000fe20000100800 */
[C---:B------:R-:W-:Y:S02]  /*4970*/  IADD3 R3, R2.reuse, 0x59, RZ ;  /* 0x0000005902037810 */ /* 0x040fe40007ffe0ff */
[----:B------:R-:W-:Y:S02]  /*4980*/  FSEL R56, R43, -INF , !P2 ;  /* 0xff8000002b387808 */ /* 0x000fe40005000000 */
[-C--:B------:R-:W-:Y:S03]  /*4990*/  HMMA.16816.F32.BF16 R40, R16, R14.reuse, R148 ;  /* 0x0000000e1028723c */ /* 0x080fe60000041894 */
[----:B------:R-:W-:Y:S05]  /*49a0*/  STL [R1+0x8], R56 ;  /* 0x0000083801007387 */ /* 0x000fea0000100800 */
[----:B------:R-:W-:Y:S01]  /*49b0*/  HMMA.16816.F32.BF16 R12, R20, R14, R72 ;  /* 0x0000000e140c723c */ /* 0x000fe20000041848 */
[----:B-1----:R-:W-:-:S04]  /*49c0*/  IADD3 R5, R2, 0x58, RZ ;  /* 0x0000005802057810 */ /* 0x002fc80007ffe0ff */
[C---:B------:R-:W-:Y:S02]  /*49d0*/  ISETP.GE.AND P2, PT, R5.reuse, R8, PT ;  /* 0x000000080500720c */ /* 0x040fe40003f46270 */
[C---:B------:R-:W-:Y:S02]  /*49e0*/  ISETP.GE.AND P5, PT, R5.reuse, R10, PT ;  /* 0x0000000a0500720c */ /* 0x040fe40003fa6270 */
[----:B------:R-:W-:Y:S02]  /*49f0*/  FSEL R223, R32, -INF , !P2 ;  /* 0xff80000020df7808 */ /* 0x000fe40005000000 */
[C---:B------:R-:W-:Y:S02]  /*4a00*/  ISETP.GE.AND P2, PT, R5.reuse, R11, PT ;  /* 0x0000000b0500720c */ /* 0x040fe40003f46270 */
[----:B------:R-:W-:Y:S02]  /*4a10*/  ISETP.GE.AND P6, PT, R5, R9, PT ;  /* 0x000000090500720c */ /* 0x000fe40003fc6270 */
[----:B------:R-:W-:-:S02]  /*4a20*/  FSEL R225, R34, -INF , !P5 ;  /* 0xff80000022e17808 */ /* 0x000fc40006800000 */
[----:B------:R-:W-:Y:S02]  /*4a30*/  ISETP.GE.AND P5, PT, R3, R9, PT ;  /* 0x000000090300720c */ /* 0x000fe40003fa6270 */
[----:B------:R-:W-:Y:S02]  /*4a40*/  FSEL R5, R46, -INF , !P2 ;  /* 0xff8000002e057808 */ /* 0x000fe40005000000 */
[----:B------:R-:W-:Y:S02]  /*4a50*/  FSEL R219, R45, -INF , !P5 ;  /* 0xff8000002ddb7808 */ /* 0x000fe40006800000 */
[C---:B------:R-:W-:Y:S01]  /*4a60*/  ISETP.GE.AND P5, PT, R3.reuse, R10, PT ;  /* 0x0000000a0300720c */ /* 0x040fe20003fa6270 */
[----:B------:R1:W-:Y:S01]  /*4a70*/  STL [R1], R5 ;  /* 0x0000000501007387 */ /* 0x0003e20000100800 */
[----:B------:R-:W-:Y:S02]  /*4a80*/  ISETP.GE.AND P2, PT, R3, R11, PT ;  /* 0x0000000b0300720c */ /* 0x000fe40003f46270 */
[----:B------:R-:W-:-:S02]  /*4a90*/  FSEL R220, R35, -INF , !P5 ;  /* 0xff80000023dc7808 */ /* 0x000fc40006800000 */
[----:B------:R-:W-:Y:S02]  /*4aa0*/  FSEL R217, R44, -INF , !P6 ;  /* 0xff8000002cd97808 */ /* 0x000fe40007000000 */
[----:B------:R-:W-:Y:S02]  /*4ab0*/  FSEL R227, R47, -INF , !P2 ;  /* 0xff8000002fe37808 */ /* 0x000fe40005000000 */
[----:B------:R-:W-:Y:S01]  /*4ac0*/  ISETP.GE.AND P6, PT, R3, R8, PT ;  /* 0x000000080300720c */ /* 0x000fe20003fc6270 */
[----:B------:R-:W-:Y:S01]  /*4ad0*/  HMMA.16816.F32.BF16 R44, R20, R24, R112 ;  /* 0x00000018142c723c */ /* 0x000fe20000041870 */
[----:B------:R-:W-:Y:S02]  /*4ae0*/  IADD3 R3, R2, 0x61, RZ ;  /* 0x0000006102037810 */ /* 0x000fe40007ffe0ff */
[----:B------:R-:W-:-:S05]  /*4af0*/  FSEL R211, R33, -INF , !P6 ;  /* 0xff80000021d37808 */ /* 0x000fca0007000000 */
[----:B------:R-:W-:Y:S01]  /*4b00*/  HMMA.16816.F32.BF16 R32, R16, R84, R212 ;  /* 0x000000541020723c */ /* 0x000fe200000418d4 */
[----:B-1----:R-:W-:-:S07]  /*4b10*/  IADD3 R5, R2, 0x60, RZ ;  /* 0x0000006002057810 */ /* 0x002fce0007ffe0ff */
[----:B------:R-:W-:Y:S01]  /*4b20*/  HMMA.16816.F32.BF16 R16, R16, R26, R144 ;  /* 0x0000001a1010723c */ /* 0x000fe20000041890 */
[C---:B------:R-:W-:Y:S02]  /*4b30*/  ISETP.GE.AND P5, PT, R5.reuse, R8, PT ;  /* 0x000000080500720c */ /* 0x040fe40003fa6270 */
[C---:B------:R-:W-:Y:S02]  /*4b40*/  ISETP.GE.AND P2, PT, R5.reuse, R10, PT ;  /* 0x0000000a0500720c */ /* 0x040fe40003f46270 */
[----:B------:R-:W-:Y:S02]  /*4b50*/  FSEL R209, R52, -INF , !P5 ;  /* 0xff80000034d17808 */ /* 0x000fe40006800000 */
[----:B------:R-:W-:Y:S02]  /*4b60*/  ISETP.GE.AND P5, PT, R5, R11, PT ;  /* 0x0000000b0500720c */ /* 0x000fe40003fa6270 */
[----:B------:R-:W-:Y:S02]  /*4b70*/  FSEL R218, R54, -INF , !P2 ;  /* 0xff80000036da7808 */ /* 0x000fe40005000000 */
[----:B------:R-:W-:-:S02]  /*4b80*/  ISETP.GE.AND P2, PT, R3, R8, PT ;  /* 0x000000080300720c */ /* 0x000fc40003f46270 */
[----:B------:R-:W-:Y:S02]  /*4b90*/  FSEL R48, R30, -INF , !P5 ;  /* 0xff8000001e307808 */ /* 0x000fe40006800000 */
[-C--:B------:R-:W-:Y:S02]  /*4ba0*/  ISETP.GE.AND P6, PT, R5, R9.reuse, PT ;  /* 0x000000090500720c */ /* 0x080fe40003fc6270 */
[----:B------:R-:W-:Y:S01]  /*4bb0*/  ISETP.GE.AND P5, PT, R3, R9, PT ;  /* 0x000000090300720c */ /* 0x000fe20003fa6270 */
[----:B------:R1:W-:Y:S01]  /*4bc0*/  STL [R1+0xc], R48 ;  /* 0x00000c3001007387 */ /* 0x0003e20000100800 */
[----:B------:R-:W-:Y:S02]  /*4bd0*/  FSEL R206, R53, -INF , !P2 ;  /* 0xff80000035ce7808 */ /* 0x000fe40005000000 */
[----:B------:R-:W-:Y:S02]  /*4be0*/  ISETP.GE.AND P2, PT, R3, R11, PT ;  /* 0x0000000b0300720c */ /* 0x000fe40003f46270 */
[----:B------:R-:W-:-:S02]  /*4bf0*/  IADD3 R5, R2, 0x68, RZ ;  /* 0x0000006802057810 */ /* 0x000fc40007ffe0ff */
[----:B------:R-:W-:Y:S02]  /*4c00*/  FSEL R222, R28, -INF , !P6 ;  /* 0xff8000001cde7808 */ /* 0x000fe40007000000 */
[----:B------:R-:W-:Y:S02]  /*4c10*/  FSEL R216, R29, -INF , !P5 ;  /* 0xff8000001dd87808 */ /* 0x000fe40006800000 */
[-C--:B------:R-:W-:Y:S02]  /*4c20*/  ISETP.GE.AND P6, PT, R3, R10.reuse, PT ;  /* 0x0000000a0300720c */ /* 0x080fe40003fc6270 */
[----:B------:R-:W-:Y:S02]  /*4c30*/  FSEL R247, R31, -INF , !P2 ;  /* 0xff8000001ff77808 */ /* 0x000fe40005000000 */
[C---:B------:R-:W-:Y:S01]  /*4c40*/  ISETP.GE.AND P5, PT, R5.reuse, R10, PT ;  /* 0x0000000a0500720c */ /* 0x040fe20003fa6270 */
[----:B------:R-:W-:Y:S01]  /*4c50*/  HMMA.16816.F32.BF16 R28, R20, R84, R160 ;  /* 0x00000054141c723c */ /* 0x000fe200000418a0 */
[----:B------:R-:W-:-:S02]  /*4c60*/  ISETP.GE.AND P2, PT, R5, R8, PT ;  /* 0x000000080500720c */ /* 0x000fc40003f46270 */
[----:B------:R-:W-:Y:S02]  /*4c70*/  IADD3 R3, R2, 0x69, RZ ;  /* 0x0000006902037810 */ /* 0x000fe40007ffe0ff */
[----:B------:R-:W-:Y:S02]  /*4c80*/  FSEL R205, R14, -INF , !P5 ;  /* 0xff8000000ecd7808 */ /* 0x000fe40006800000 */
[----:B------:R-:W-:Y:S01]  /*4c90*/  FSEL R178, R12, -INF , !P2 ;  /* 0xff8000000cb27808 */ /* 0x000fe20005000000 */
[----:B------:R-:W-:Y:S01]  /*4ca0*/  HMMA.16816.F32.BF16 R20, R20, R26, R132 ;  /* 0x0000001a1414723c */ /* 0x000fe20000041884 */
[----:B------:R-:W-:Y:S02]  /*4cb0*/  ISETP.GE.AND P5, PT, R3, R9, PT ;  /* 0x000000090300720c */ /* 0x000fe40003fa6270 */
[----:B------:R-:W-:Y:S02]  /*4cc0*/  ISETP.GE.AND P2, PT, R5, R11, PT ;  /* 0x0000000b0500720c */ /* 0x000fe40003f46270 */
[----:B------:R-:W-:-:S02]  /*4cd0*/  FSEL R208, R55, -INF , !P6 ;  /* 0xff80000037d07808 */ /* 0x000fc40007000000 */
[----:B------:R-:W-:Y:S02]  /*4ce0*/  FSEL R213, R41, -INF , !P5 ;  /* 0xff80000029d57808 */ /* 0x000fe40006800000 */
[----:B------:R-:W-:Y:S02]  /*4cf0*/  ISETP.GE.AND P6, PT, R5, R9, PT ;  /* 0x000000090500720c */ /* 0x000fe40003fc6270 */
[----:B------:R-:W-:Y:S02]  /*4d00*/  FSEL R215, R42, -INF , !P2 ;  /* 0xff8000002ad77808 */ /* 0x000fe40005000000 */
[C---:B------:R-:W-:Y:S02]  /*4d10*/  ISETP.GE.AND P5, PT, R3.reuse, R10, PT ;  /* 0x0000000a0300720c */ /* 0x040fe40003fa6270 */
[----:B------:R-:W-:Y:S02]  /*4d20*/  ISETP.GE.AND P2, PT, R3, R11, PT ;  /* 0x0000000b0300720c */ /* 0x000fe40003f46270 */
[----:B------:R-:W-:-:S02]  /*4d30*/  IADD3 R5, R2, 0x70, RZ ;  /* 0x0000007002057810 */ /* 0x000fc40007ffe0ff */
[----:B------:R-:W-:Y:S02]  /*4d40*/  FSEL R176, R15, -INF , !P5 ;  /* 0xff8000000fb07808 */ /* 0x000fe40006800000 */
[----:B------:R-:W-:Y:S02]  /*4d50*/  FSEL R214, R40, -INF , !P6 ;  /* 0xff80000028d67808 */ /* 0x000fe40007000000 */
[----:B------:R-:W-:Y:S02]  /*4d60*/  FSEL R212, R43, -INF , !P2 ;  /* 0xff8000002bd47808 */ /* 0x000fe40005000000 */
[-C--:B------:R-:W-:Y:S02]  /*4d70*/  ISETP.GE.AND P5, PT, R5, R8.reuse, PT ;  /* 0x000000080500720c */ /* 0x080fe40003fa6270 */
[----:B------:R-:W-:Y:S02]  /*4d80*/  ISETP.GE.AND P6, PT, R3, R8, PT ;  /* 0x000000080300720c */ /* 0x000fe40003fc6270 */
[----:B------:R-:W-:-:S02]  /*4d90*/  ISETP.GE.AND P2, PT, R5, R10, PT ;  /* 0x0000000a0500720c */ /* 0x000fc40003f46270 */
[----:B------:R-:W-:Y:S02]  /*4da0*/  IADD3 R3, R2, 0x71, RZ ;  /* 0x0000007102037810 */ /* 0x000fe40007ffe0ff */
[----:B------:R-:W-:Y:S02]  /*4db0*/  FSEL R160, R44, -INF , !P5 ;  /* 0xff8000002ca07808 */ /* 0x000fe40006800000 */
[----:B------:R-:W-:Y:S02]  /*4dc0*/  ISETP.GE.AND P5, PT, R5, R11, PT ;  /* 0x0000000b0500720c */ /* 0x000fe40003fa6270 */
[----:B------:R-:W-:Y:S02]  /*4dd0*/  FSEL R146, R46, -INF , !P2 ;  /* 0xff8000002e927808 */ /* 0x000fe40005000000 */
[----:B------:R-:W-:Y:S02]  /*4de0*/  ISETP.GE.AND P2, PT, R3, R8, PT ;  /* 0x000000080300720c */ /* 0x000fe40003f46270 */
[----:B------:R-:W-:-:S02]  /*4df0*/  FSEL R161, R13, -INF , !P6 ;  /* 0xff8000000da17808 */ /* 0x000fc40007000000 */
[----:B------:R-:W-:Y:S02]  /*4e00*/  FSEL R210, R38, -INF , !P5 ;  /* 0xff80000026d27808 */ /* 0x000fe40006800000 */
[-C--:B------:R-:W-:Y:S02]  /*4e10*/  ISETP.GE.AND P6, PT, R5, R9.reuse, PT ;  /* 0x000000090500720c */ /* 0x080fe40003fc6270 */
[----:B------:R-:W-:Y:S02]  /*4e20*/  ISETP.GE.AND P5, PT, R3, R9, PT ;  /* 0x000000090300720c */ /* 0x000fe40003fa6270 */
[----:B------:R-:W-:Y:S02]  /*4e30*/  FSEL R144, R45, -INF , !P2 ;  /* 0xff8000002d907808 */ /* 0x000fe40005000000 */
[----:B------:R-:W-:Y:S02]  /*4e40*/  ISETP.GE.AND P2, PT, R3, R11, PT ;  /* 0x0000000b0300720c */ /* 0x000fe40003f46270 */
[----:B------:R-:W-:-:S02]  /*4e50*/  FSEL R207, R36, -INF , !P6 ;  /* 0xff80000024cf7808 */ /* 0x000fc40007000000 */
[----:B------:R-:W-:Y:S02]  /*4e60*/  FSEL R177, R37, -INF , !P5 ;  /* 0xff80000025b17808 */ /* 0x000fe40006800000 */
[----:B------:R-:W-:Y:S02]  /*4e70*/  ISETP.GE.AND P6, PT, R3, R10, PT ;  /* 0x0000000a0300720c */ /* 0x000fe40003fc6270 */
[----:B------:R-:W-:Y:S02]  /*4e80*/  FSEL R179, R39, -INF , !P2 ;  /* 0xff80000027b37808 */ /* 0x000fe40005000000 */
[----:B------:R-:W-:Y:S02]  /*4e90*/  FSEL R36, R33, -INF , !P0 ;  /* 0xff80000021247808 */ /* 0x000fe40004000000 */
[----:B------:R-:W-:Y:S02]  /*4ea0*/  FSEL R37, R35, -INF , !P1 ;  /* 0xff80000023257808 */ /* 0x000fe40004800000 */
[----:B------:R-:W-:-:S02]  /*4eb0*/  ISETP.GE.AND P2, PT, R2, R8, PT ;  /* 0x000000080200720c */ /* 0x000fc40003f46270 */
[C---:B------:R-:W-:Y:S02]  /*4ec0*/  ISETP.GE.AND P5, PT, R2.reuse, R10, PT ;  /* 0x0000000a0200720c */ /* 0x040fe40003fa6270 */
[C---:B------:R-:W-:Y:S02]  /*4ed0*/  ISETP.GE.AND P0, PT, R2.reuse, R9, PT ;  /* 0x000000090200720c */ /* 0x040fe40003f06270 */
[C---:B------:R-:W-:Y:S02]  /*4ee0*/  IADD3 R3, R2.reuse, 0x78, RZ ;  /* 0x0000007802037810 */ /* 0x040fe40007ffe0ff */
[C---:B------:R-:W-:Y:S02]  /*4ef0*/  ISETP.GE.AND P1, PT, R2.reuse, R11, PT ;  /* 0x0000000b0200720c */ /* 0x040fe40003f26270 */
[----:B------:R-:W-:Y:S02]  /*4f00*/  IADD3 R2, R2, 0x79, RZ ;  /* 0x0000007902027810 */ /* 0x000fe40007ffe0ff */
[----:B------:R-:W-:-:S02]  /*4f10*/  FSEL R35, R32, -INF , !P0 ;  /* 0xff80000020237808 */ /* 0x000fc40004000000 */
[----:B------:R-:W-:Y:S02]  /*4f20*/  ISETP.GE.AND P0, PT, R2, R11, PT ;  /* 0x0000000b0200720c */ /* 0x000fe40003f06270 */
[----:B------:R-:W-:Y:S02]  /*4f30*/  FSEL R75, R31, -INF , !P3 ;  /* 0xff8000001f4b7808 */ /* 0x000fe40005800000 */
[----:B------:R-:W-:Y:S02]  /*4f40*/  FSEL R162, R19, -INF , !P0 ;  /* 0xff80000013a27808 */ /* 0x000fe40004000000 */
[----:B------:R-:W-:Y:S02]  /*4f50*/  PLOP3.LUT P0, PT, PT, PT, UP0, 0x80, 0x0 ;  /* 0x000000000000781c */ /* 0x000fe40003f0f008 */
[----:B------:R-:W-:Y:S02]  /*4f60*/  FSEL R72, R28, -INF , !P2 ;  /* 0xff8000001c487808 */ /* 0x000fe40005000000 */
[----:B------:R-:W-:-:S02]  /*4f70*/  ISETP.GE.AND P3, PT, R3, R9, PT ;  /* 0x000000090300720c */ /* 0x000fc40003f66270 */
[----:B------:R-:W-:Y:S02]  /*4f80*/  ISETP.GE.AND P2, PT, R3, R11, PT ;  /* 0x0000000b0300720c */ /* 0x000fe40003f46270 */
[----:B------:R-:W-:Y:S02]  /*4f90*/  FSEL R133, R47, -INF , !P6 ;  /* 0xff8000002f857808 */ /* 0x000fe40007000000 */
[----:B------:R-:W-:Y:S02]  /*4fa0*/  FSEL R73, R29, -INF , !P4 ;  /* 0xff8000001d497808 */ /* 0x000fe40006000000 */
[----:B------:R-:W-:Y:S02]  /*4fb0*/  FSEL R74, R30, -INF , !P5 ;  /* 0xff8000001e4a7808 */ /* 0x000fe40006800000 */
[----:B------:R-:W-:Y:S02]  /*4fc0*/  FSEL R147, R16, -INF , !P3 ;  /* 0xff80000010937808 */ /* 0x000fe40005800000 */
[----:B------:R-:W-:-:S02]  /*4fd0*/  FSEL R163, R18, -INF , !P2 ;  /* 0xff80000012a37808 */ /* 0x000fc40005000000 */
[C---:B------:R-:W-:Y:S02]  /*4fe0*/  ISETP.GE.AND P6, PT, R3.reuse, R8, PT ;  /* 0x000000080300720c */ /* 0x040fe40003fc6270 */
[----:B------:R-:W-:Y:S02]  /*4ff0*/  ISETP.GE.AND P4, PT, R3, R10, PT ;  /* 0x0000000a0300720c */ /* 0x000fe40003f86270 */
[C---:B------:R-:W-:Y:S02]  /*5000*/  ISETP.GE.AND P5, PT, R2.reuse, R8, PT ;  /* 0x000000080200720c */ /* 0x040fe40003fa6270 */
[C---:B------:R-:W-:Y:S02]  /*5010*/  ISETP.GE.AND P3, PT, R2.reuse, R10, PT ;  /* 0x0000000a0200720c */ /* 0x040fe40003f66270 */
        /* <DEDUP_REMOVED lines=8> */
[----:B-1----:R-:W2:Y:S01]  /*50a0*/  LDL.64 R230, [R1+0xa8] ;  /* 0x0000a80001e67983 */ /* 0x002ea20000100a00 */
[----:B------:R-:W-:Y:S01]  /*50b0*/  UIADD3 UR11, UR33, -0x2, URZ ;  /* 0xfffffffe210b7890 */ /* 0x000fe2000fffe03f */
[----:B------:R-:W-:Y:S01]  /*50c0*/  IMAD.U32 R5, RZ, RZ, UR4 ;  /* 0x00000004ff057e24 */ /* 0x000fe2000f8e00ff */
[----:B------:R-:W-:Y:S01]  /*50d0*/  BSSY B0, `(.L_x_164) ;  /* 0x0000065000007945 */ /* 0x000fe20003800000 */
[----:B------:R-:W-:Y:S01]  /*50e0*/  IMAD.U32 R7, RZ, RZ, UR4 ;  /* 0x00000004ff077e24 */ /* 0x000fe2000f8e00ff */
[----:B------:R-:W-:Y:S01]  /*50f0*/  USHF.R.S32.HI UR7, URZ, 0x1f, UR11 ;  /* 0x0000001f3f077899 */ /* 0x000fe2000801140b */
[----:B------:R-:W-:Y:S01]  /*5100*/  IMAD.U32 R17, RZ, RZ, UR4 ;  /* 0x00000004ff117e24 */ /* 0x000fe2000f8e00ff */
[----:B------:R-:W-:Y:S01]  /*5110*/  UIMAD UR5, UR5, UR11, URZ ;  /* 0x0000000b050572a4 */ /* 0x000fe2000f8e023f */
[----:B------:R-:W-:-:S02]  /*5120*/  IMAD.U32 R12, RZ, RZ, UR11 ;  /* 0x0000000bff0c7e24 */ /* 0x000fc4000f8e00ff */
[----:B------:R-:W-:Y:S01]  /*5130*/  IMAD.U32 R18, RZ, RZ, UR4 ;  /* 0x00000004ff127e24 */ /* 0x000fe2000f8e00ff */
[----:B------:R-:W-:Y:S01]  /*5140*/  UIMAD UR5, UR7, UR9, UR5 ;  /* 0x00000009070572a4 */ /* 0x000fe2000f8e0205 */
[----:B------:R-:W-:-:S04]  /*5150*/  IMAD.WIDE.U32 R12, R12, UR9, R102 ;  /* 0x000000090c0c7c25 */ /* 0x000fc8000f8e0066 */
[----:B------:R-:W-:Y:S01]  /*5160*/  IMAD.U32 R21, RZ, RZ, UR4 ;  /* 0x00000004ff157e24 */ /* 0x000fe2000f8e00ff */
[----:B------:R-:W-:Y:S02]  /*5170*/  IADD3 R3, R13, UR5, RZ ;  /* 0x000000050d037c10 */ /* 0x000fe4000fffe0ff */
[----:B--2---:R-:W-:-:S13]  /*5180*/  ISETP.GE.AND P1, PT, R230, c[0x0][0x220], PT ;  /* 0x00008800e6007a0c */ /* 0x004fda0003f26270 */
[----:B------:R-:W-:Y:S01]  /*5190*/  @!P1 MOV R15, c[0x0][0x19c] ;  /* 0x00006700000f9a02 */ /* 0x000fe20000000f00 */
[----:B------:R-:W-:Y:S01]  /*51a0*/  @!P1 IMAD.MOV.U32 R16, RZ, RZ, c[0x0][0x19c] ;  /* 0x00006700ff109624 */ /* 0x000fe200078e00ff */
[-C--:B------:R-:W-:Y:S01]  /*51b0*/  @!P1 LEA R5, P3, R5, R12.reuse, 0x5 ;  /* 0x0000000c05059211 */ /* 0x080fe200078628ff */
[----:B------:R-:W-:Y:S01]  /*51c0*/  @!P1 IMAD.MOV.U32 R20, RZ, RZ, c[0x0][0x19c] ;  /* 0x00006700ff149624 */ /* 0x000fe200078e00ff */
[----:B------:R-:W-:Y:S01]  /*51d0*/  @!P1 LEA R7, P2, R7, R12, 0x6 ;  /* 0x0000000c07079211 */ /* 0x000fe200078430ff */
[----:B------:R1:W-:Y:S01]  /*51e0*/  @P1 STS.128 [R246+0x4000], RZ ;  /* 0x004000fff6001388 */ /* 0x0003e20000000c00 */
[-C--:B------:R-:W-:Y:S01]  /*51f0*/  @!P1 LEA.HI.X R15, R17, R3.reuse, R15, 0x5, P3 ;  /* 0x00000003110f9211 */ /* 0x080fe200018f2c0f */
[----:B------:R-:W-:Y:S01]  /*5200*/  @!P1 IMAD.MOV.U32 R17, RZ, RZ, R3 ;  /* 0x000000ffff119224 */ /* 0x000fe200078e0003 */
[----:B------:R-:W-:Y:S01]  /*5210*/  @!P1 LEA.HI.X R16, R18, R3, R16, 0x6, P2 ;  /* 0x0000000312109211 */ /* 0x000fe200010f3410 */
[----:B------:R-:W-:Y:S01]  /*5220*/  @!P1 IMAD R20, R20, 0x60, RZ ;  /* 0x0000006014149824 */ /* 0x000fe200078e02ff */
[----:B------:R-:W-:-:S02]  /*5230*/  @!P1 LEA R28, P3, R7, c[0x0][0x168], 0x1 ;  /* 0x00005a00071c9a11 */ /* 0x000fc400078608ff */
[----:B------:R-:W-:Y:S02]  /*5240*/  @!P1 IADD3 R2, P4, R12, UR25, RZ ;  /* 0x000000190c029c10 */ /* 0x000fe4000ff9e0ff */
[----:B------:R-:W-:Y:S02]  /*5250*/  @!P1 LEA R30, P2, R5, c[0x0][0x168], 0x1 ;  /* 0x00005a00051e9a11 */ /* 0x000fe400078408ff */
[----:B------:R-:W-:Y:S02]  /*5260*/  @!P1 LEA.HI.X R29, R7, c[0x0][0x16c], R16, 0x1, P3 ;  /* 0x00005b00071d9a11 */ /* 0x000fe400018f0c10 */
[----:B------:R-:W-:Y:S02]  /*5270*/  @!P1 IADD3.X R14, R3, UR24, RZ, P4, !PT ;  /* 0x00000018030e9c10 */ /* 0x000fe4000a7fe4ff */
[----:B------:R-:W-:Y:S01]  /*5280*/  @!P1 LEA.HI.X R31, R5, c[0x0][0x16c], R15, 0x1, P2 ;  /* 0x00005b00051f9a11 */ /* 0x000fe200010f0c0f */
[----:B------:R-:W-:Y:S01]  /*5290*/  IMAD.U32 R5, RZ, RZ, UR4 ;  /* 0x00000004ff057e24 */ /* 0x000fe2000f8e00ff */
[----:B------:R-:W-:Y:S01]  /*52a0*/  @!P1 MOV R16, R12 ;  /* 0x0000000c00109202 */ /* 0x000fe20000000f00 */
[----:B------:R-:W-:Y:S01]  /*52b0*/  @!P1 IMAD.MOV.U32 R15, RZ, RZ, R3 ;  /* 0x000000ffff0f9224 */ /* 0x000fe200078e0003 */
[----:B------:R-:W-:-:S02]  /*52c0*/  @!P1 LEA R32, P4, R2, c[0x0][0x168], 0x1 ;  /* 0x00005a0002209a11 */ /* 0x000fc400078808ff */
[----:B------:R-:W-:Y:S01]  /*52d0*/  @!P1 MOV R7, c[0x0][0x19c] ;  /* 0x0000670000079a02 */ /* 0x000fe20000000f00 */
[----:B------:R-:W-:Y:S01]  /*52e0*/  @!P1 IMAD.WIDE.U32 R16, R5, 0x50, R16 ;  /* 0x0000005005109825 */ /* 0x000fe200078e0010 */
[----:B------:R-:W-:Y:S02]  /*52f0*/  @!P1 LEA.HI.X R33, R2, c[0x0][0x16c], R14, 0x1, P4 ;  /* 0x00005b0002219a11 */ /* 0x000fe400020f0c0e */
[----:B------:R-:W-:Y:S01]  /*5300*/  @!P1 LEA R26, P2, R12, c[0x0][0x168], 0x1 ;  /* 0x00005a000c1a9a11 */ /* 0x000fe200078408ff */
[----:B------:R-:W-:Y:S01]  /*5310*/  @!P1 IMAD.MOV.U32 R2, RZ, RZ, R12 ;  /* 0x000000ffff029224 */ /* 0x000fe200078e000c */
[----:B------:R-:W-:Y:S01]  /*5320*/  @!P1 LEA R22, P3, R16, c[0x0][0x168], 0x1 ;  /* 0x00005a0010169a11 */ /* 0x000fe200078608ff */
[----:B------:R-:W-:Y:S01]  /*5330*/  @!P1 IMAD.MOV.U32 R5, RZ, RZ, c[0x0][0x19c] ;  /* 0x00006700ff059624 */ /* 0x000fe200078e00ff */
[--C-:B------:R-:W-:Y:S01]  /*5340*/  @!P1 LEA.HI.X R27, R12, c[0x0][0x16c], R3.reuse, 0x1, P2 ;  /* 0x00005b000c1b9a11 */ /* 0x100fe200010f0c03 */
[----:B------:R-:W-:-:S04]  /*5350*/  @!P1 IMAD.WIDE.U32 R18, R18, 0x30, R2 ;  /* 0x0000003012129825 */ /* 0x000fc800078e0002 */
[----:B------:R-:W-:Y:S01]  /*5360*/  @!P1 IMAD R5, R5, 0x30, RZ ;  /* 0x0000003005059824 */ /* 0x000fe200078e02ff */
[C---:B------:R-:W-:Y:S01]  /*5370*/  @!P1 LEA R24, P4, R18.reuse, c[0x0][0x168], 0x1 ;  /* 0x00005a0012189a11 */ /* 0x040fe200078808ff */
[----:B------:R-:W-:Y:S01]  /*5380*/  @!P1 IMAD.MOV.U32 R14, RZ, RZ, R12 ;  /* 0x000000ffff0e9224 */ /* 0x000fe200078e000c */
[----:B------:R-:W-:Y:S01]  /*5390*/  @!PT LDS RZ, [RZ] ;  /* 0x00000000fffff984 */ /* 0x000fe20000000800 */
[----:B------:R-:W-:Y:S01]  /*53a0*/  @!PT LDS RZ, [RZ] ;  /* 0x00000000fffff984 */ /* 0x000fe20000000800 */
[----:B------:R-:W-:Y:S01]  /*53b0*/  @!PT LDS RZ, [RZ] ;  /* 0x00000000fffff984 */ /* 0x000fe20000000800 */
[----:B------:R1:W-:Y:S01]  /*53c0*/  @!P1 LDGSTS.E.BYPASS.LTC128B.128 [R246+0x4000], [R26.64] ;  /* 0x040000001af69fae */ /* 0x0003e2000b901d74 */
[----:B------:R-:W-:Y:S01]  /*53d0*/  @!P1 IMAD R7, R7, 0x50, RZ ;  /* 0x0000005007079824 */ /* 0x000fe200078e02ff */
[----:B------:R-:W-:Y:S01]  /*53e0*/  @!P1 IADD3 R5, R5, R19, RZ ;  /* 0x0000001305059210 */ /* 0x000fe20007ffe0ff */
[----:B------:R-:W-:Y:S01]  /*53f0*/  @!P1 IMAD.WIDE.U32 R14, R21, 0x60, R14 ;  /* 0x00000060150e9825 */ /* 0x000fe200078e000e */
[----:B------:R1:W-:Y:S02]  /*5400*/  @P1 STS.128 [R246+0x4800], RZ ;  /* 0x004800fff6001388 */ /* 0x0003e40000000c00 */
[----:B------:R-:W-:Y:S01]  /*5410*/  @!P1 LEA.HI.X R25, R18, c[0x0][0x16c], R5, 0x1, P4 ;  /* 0x00005b0012199a11 */ /* 0x000fe200020f0c05 */
[----:B------:R-:W-:Y:S01]  /*5420*/  @!P1 IMAD.IADD R7, R7, 0x1, R17 ;  /* 0x0000000107079824 */ /* 0x000fe200078e0211 */
[----:B------:R-:W-:Y:S01]  /*5430*/  @!PT LDS RZ, [RZ] ;  /* 0x00000000fffff984 */ /* 0x000fe20000000800 */
[----:B------:R-:W-:Y:S01]  /*5440*/  @!PT LDS RZ, [RZ] ;  /* 0x00000000fffff984 */ /* 0x000fe20000000800 */
[----:B------:R-:W-:Y:S01]  /*5450*/  @!PT LDS RZ, [RZ] ;  /* 0x00000000fffff984 */ /* 0x000fe20000000800 */
[----:B------:R1:W-:Y:S01]  /*5460*/  @!P1 LDGSTS.E.BYPASS.LTC128B.128 [R246+0x4800], [R32.64] ;  /* 0x0480000020f69fae */ /* 0x0003e2000b901d74 */
[----:B------:R-:W-:Y:S01]  /*5470*/  @!P1 IMAD.IADD R15, R20, 0x1, R15 ;  /* 0x00000001140f9824 */ /* 0x000fe200078e020f */
[----:B------:R-:W-:-:S02]  /*5480*/  @!P1 LEA R20, P2, R14, c[0x0][0x168], 0x1 ;  /* 0x00005a000e149a11 */ /* 0x000fc400078408ff */
[----:B------:R1:W-:Y:S01]  /*5490*/  @P1 STS.128 [R246+0x5000], RZ ;  /* 0x005000fff6001388 */ /* 0x0003e20000000c00 */
[----:B------:R-:W-:Y:S02]  /*54a0*/  @!P1 LEA.HI.X R23, R16, c[0x0][0x16c], R7, 0x1, P3 ;  /* 0x00005b0010179a11 */ /* 0x000fe400018f0c07 */
[----:B------:R-:W-:Y:S01]  /*54b0*/  @!P1 LEA.HI.X R21, R14, c[0x0][0x16c], R15, 0x1, P2 ;  /* 0x00005b000e159a11 */ /* 0x000fe200010f0c0f */
[----:B------:R-:W-:Y:S01]  /*54c0*/  @!PT LDS RZ, [RZ] ;  /* 0x00000000fffff984 */ /* 0x000fe20000000800 */
[----:B------:R-:W-:Y:S01]  /*54d0*/  @!PT LDS RZ, [RZ] ;  /* 0x00000000fffff984 */ /* 0x000fe20000000800 */
[----:B------:R-:W-:Y:S01]  /*54e0*/  @!PT LDS RZ, [RZ] ;  /* 0x00000000fffff984 */ /* 0x000fe20000000800 */
[----:B------:R1:W-:Y:S04]  /*54f0*/  @!P1 LDGSTS.E.BYPASS.LTC128B.128 [R246+0x5000], [R30.64] ;  /* 0x050000001ef69fae */ /* 0x0003e8000b901d74 */
[----:B------:R1:W-:Y:S04]  /*5500*/  @P1 STS.128 [R246+0x5800], RZ ;  /* 0x005800fff6001388 */ /* 0x0003e80000000c00 */
        /* <DEDUP_REMOVED lines=33> */
.L_x_165:
[----:B------:R-:W-:Y:S05]  /*5720*/  BSYNC B0 ;  /* 0x0000000000007941 */ /* 0x000fea0003800000 */
.L_x_164:
[----:B------:R-:W0:Y:S02]  /*5730*/  LDGDEPBAR ;  /* 0x00000000000079af */ /* 0x000e240000000000 */
.L_x_163:
[----:B-1----:R-:W-:Y:S01]  /*5740*/  FMNMX.FTZ R2, R35, R36, !PT ;  /* 0x0000002423027209 */ /* 0x002fe20007810000 */
        /* <DEDUP_REMOVED lines=59> */
[----:B------:R1:W-:Y:S01]  /*5b00*/  STL [R1+0x160], R222 ;  /* 0x000160de01007387 */ /* 0x0003e20000100800 */
[----:B------:R-:W-:Y:S02]  /*5b10*/  FMNMX.FTZ R2, R175, R2, !PT ;  /* 0x00000002af027209 */ /* 0x000fe40007810000 */
[----:B------:R-:W-:Y:S02]  /*5b20*/  FMNMX.FTZ R134, R219, R134, !PT ;  /* 0x00000086db867209 */ /* 0x000fe40007810000 */
[----:B------:R-:W-:-:S02]  /*5b30*/  FMNMX.FTZ R2, R157, R2, !PT ;  /* 0x000000029d027209 */ /* 0x000fc40007810000 */
[----:B------:R-:W-:Y:S02]  /*5b40*/  FMNMX.FTZ R134, R222, R134, !PT ;  /* 0x00000086de867209 */ /* 0x000fe40007810000 */
[----:B-1----:R-:W3:Y:S02]  /*5b50*/  LDL.LU R222, [R1] ;  /* 0x0000000001de7983 */ /* 0x002ee40000300800 */
[----:B------:R-:W-:Y:S02]  /*5b60*/  FMNMX.FTZ R134, R216, R134, !PT ;  /* 0x00000086d8867209 */ /* 0x000fe40007810000 */
[----:B------:R-:W-:Y:S01]  /*5b70*/  FMNMX.FTZ R2, R57, R2, !PT ;  /* 0x0000000239027209 */ /* 0x000fe20007810000 */
[----:B------:R-:W-:Y:S01]  /*5b80*/  STL [R1+0x164], R216 ;  /* 0x000164d801007387 */ /* 0x000fe20000100800 */
[----:B------:R-:W-:Y:S02]  /*5b90*/  FMNMX.FTZ R134, R214, R134, !PT ;  /* 0x00000086d6867209 */ /* 0x000fe40007810000 */
[----:B------:R-:W-:-:S02]  /*5ba0*/  FMNMX.FTZ R2, R56, R2, !PT ;  /* 0x0000000238027209 */ /* 0x000fc40007810000 */
[----:B------:R-:W-:-:S04]  /*5bb0*/  FMNMX.FTZ R134, R213, R134, !PT ;  /* 0x00000086d5867209 */ /* 0x000fc80007810000 */
[----:B------:R-:W-:-:S04]  /*5bc0*/  FMNMX.FTZ R134, R207, R134, !PT ;  /* 0x00000086cf867209 */ /* 0x000fc80007810000 */
[----:B------:R-:W-:-:S04]  /*5bd0*/  FMNMX.FTZ R134, R177, R134, !PT ;  /* 0x00000086b1867209 */ /* 0x000fc80007810000 */
[----:B------:R-:W-:-:S04]  /*5be0*/  FMNMX.FTZ R134, R147, R134, !PT ;  /* 0x0000008693867209 */ /* 0x000fc80007810000 */
[----:B------:R-:W-:-:S05]  /*5bf0*/  FMNMX.FTZ R134, R145, R134, !PT ;  /* 0x0000008691867209 */ /* 0x000fca0007810000 */
[----:B------:R-:W1:Y:S02]  /*5c00*/  SHFL.BFLY PT, R5, R134, 0x2, 0x1f ;  /* 0x0c401f0086057f89 */ /* 0x000e6400000e0000 */
[----:B-1----:R-:W-:-:S05]  /*5c10*/  FMNMX.FTZ R134, R134, R5, !PT ;  /* 0x0000000586867209 */ /* 0x002fca0007810000 */
[----:B------:R-:W1:Y:S02]  /*5c20*/  SHFL.BFLY PT, R5, R134, 0x1, 0x1f ;  /* 0x0c201f0086057f89 */ /* 0x000e6400000e0000 */
[----:B-1----:R-:W-:-:S04]  /*5c30*/  FMNMX.FTZ R134, R134, R5, !PT ;  /* 0x0000000586867209 */ /* 0x002fc80007810000 */
[C---:B------:R-:W-:Y:S01]  /*5c40*/  FSETP.NEU.FTZ.AND P1, PT, R134.reuse, -INF , PT ;  /* 0xff8000008600780b */ /* 0x040fe20003f3d000 */
[----:B------:R-:W-:Y:S01]  /*5c50*/  STL [R1+0x150], R134 ;  /* 0x0001508601007387 */ /* 0x000fe20000100800 */
[----:B------:R-:W-:-:S03]  /*5c60*/  FMUL.FTZ R7, R134, c[0x0][0x23c] ;  /* 0x00008f0086077a20 */ /* 0x000fc60000410000 */
[----:B------:R-:W4:Y:S02]  /*5c70*/  LDL.LU R219, [R1+0x4] ;  /* 0x0000040001db7983 */ /* 0x000f240000300800 */
[----:B------:R-:W-:Y:S02]  /*5c80*/  FSEL R7, R7, RZ, P1 ;  /* 0x000000ff07077208 */ /* 0x000fe40000800000 */
[----:B--2---:R-:W2:Y:S01]  /*5c90*/  LDL.LU R216, [R1+0x14] ;  /* 0x0000140001d87983 */ /* 0x004ea20000300800 */
[----:B---3--:R-:W-:-:S04]  /*5ca0*/  FMNMX.FTZ R2, R222, R2, !PT ;  /* 0x00000002de027209 */ /* 0x008fc80007810000 */
[----:B------:R-:W-:-:S04]  /*5cb0*/  FMNMX.FTZ R2, R227, R2, !PT ;  /* 0x00000002e3027209 */ /* 0x000fc80007810000 */
[----:B------:R-:W-:-:S04]  /*5cc0*/  FMNMX.FTZ R2, R48, R2, !PT ;  /* 0x0000000230027209 */ /* 0x000fc80007810000 */
[----:B------:R-:W-:-:S04]  /*5cd0*/  FMNMX.FTZ R2, R247, R2, !PT ;  /* 0x00000002f7027209 */ /* 0x000fc80007810000 */
[----:B------:R-:W-:-:S04]  /*5ce0*/  FMNMX.FTZ R2, R215, R2, !PT ;  /* 0x00000002d7027209 */ /* 0x000fc80007810000 */
[----:B------:R-:W-:-:S04]  /*5cf0*/  FMNMX.FTZ R2, R212, R2, !PT ;  /* 0x00000002d4027209 */ /* 0x000fc80007810000 */
[----:B------:R-:W-:-:S04]  /*5d00*/  FMNMX.FTZ R2, R210, R2, !PT ;  /* 0x00000002d2027209 */ /* 0x000fc80007810000 */
[----:B------:R-:W-:-:S04]  /*5d10*/  FMNMX.FTZ R2, R179, R2, !PT ;  /* 0x00000002b3027209 */ /* 0x000fc80007810000 */
[----:B------:R-:W-:-:S04]  /*5d20*/  FMNMX.FTZ R2, R163, R2, !PT ;  /* 0x00000002a3027209 */ /* 0x000fc80007810000 */
[----:B------:R-:W-:-:S05]  /*5d30*/  FMNMX.FTZ R2, R162, R2, !PT ;  /* 0x00000002a2027209 */ /* 0x000fca0007810000 */
[----:B------:R-:W1:Y:S02]  /*5d40*/  SHFL.BFLY PT, R3, R2, 0x2, 0x1f ;  /* 0x0c401f0002037f89 */ /* 0x000e6400000e0000 */
[----:B-1----:R-:W-:Y:S01]  /*5d50*/  FMNMX.FTZ R2, R2, R3, !PT ;  /* 0x0000000302027209 */ /* 0x002fe20007810000 */
[----:B------:R-:W-:-:S04]  /*5d60*/  FFMA.FTZ R3, R35, c[0x0][0x23c], -R7 ;  /* 0x00008f0023037a23 */ /* 0x000fc80000010807 */
[----:B------:R-:W1:Y:S01]  /*5d70*/  SHFL.BFLY PT, R12, R2, 0x1, 0x1f ;  /* 0x0c201f00020c7f89 */ /* 0x000e6200000e0000 */
[----:B------:R1:W-:Y:S02]  /*5d80*/  MUFU.EX2 R134, R3 ;  /* 0x0000000300867308 */ /* 0x0003e40000000800 */
[----:B-1----:R-:W-:Y:S01]  /*5d90*/  FMNMX.FTZ R3, R2, R12, !PT ;  /* 0x0000000c02037209 */ /* 0x002fe20007810000 */
[----:B------:R-:W-:-:S06]  /*5da0*/  FFMA.FTZ R2, R36, c[0x0][0x23c], -R7 ;  /* 0x00008f0024027a23 */ /* 0x000fcc0000010807 */
[----:B------:R-:W1:Y:S01]  /*5db0*/  MUFU.EX2 R2, R2 ;  /* 0x0000000200027308 */ /* 0x000e620000000800 */
[C---:B------:R-:W-:Y:S01]  /*5dc0*/  FMUL.FTZ R5, R3.reuse, c[0x0][0x23c] ;  /* 0x00008f0003057a20 */ /* 0x040fe20000410000 */
[----:B------:R-:W-:Y:S01]  /*5dd0*/  FSETP.NEU.FTZ.AND P1, PT, R3, -INF , PT ;  /* 0xff8000000300780b */ /* 0x000fe20003f3d000 */
[----:B-1----:R-:W-:Y:S04]  /*5de0*/  STL [R1+0xdc], R2 ;  /* 0x0000dc0201007387 */ /* 0x002fe80000100800 */
[----:B------:R1:W-:Y:S04]  /*5df0*/  STL [R1+0x154], R3 ;  /* 0x0001540301007387 */ /* 0x0003e80000100800 */
[----:B-1----:R-:W3:Y:S01]  /*5e00*/  LDL.LU R3, [R1+0xdc] ;  /* 0x0000dc0001037983 */ /* 0x002ee20000300800 */
[----:B------:R-:W-:-:S02]  /*5e10*/  SHF.L.U32 R228, R6, 0x1, RZ ;  /* 0x0000000106e47819 */ /* 0x000fc400000006ff */
[----:B------:R-:W-:Y:S02]  /*5e20*/  FSEL R5, R5, RZ, P1 ;  /* 0x000000ff05057208 */ /* 0x000fe40000800000 */
[----:B------:R-:W-:Y:S01]  /*5e30*/  LEA R229, R4, R228, 0x1 ;  /* 0x000000e404e57211 */ /* 0x000fe200078e08ff */
[C---:B------:R-:W-:Y:S01]  /*5e40*/  IMAD R231, R0.reuse, 0x2, R228 ;  /* 0x0000000200e77824 */ /* 0x040fe200078e02e4 */
[----:B------:R-:W1:Y:S03]  /*5e50*/  LDSM.16.MT88.4 R48, [R228+0x8000] ;  /* 0x00800000e430783b */ /* 0x000e660000004200 */
[----:B------:R-:W-:Y:S01]  /*5e60*/  IMAD R230, R0, 0x2, R229 ;  /* 0x0000000200e67824 */ /* 0x000fe200078e02e5 */
[----:B------:R-:W1:Y:S01]  /*5e70*/  LDSM.16.MT88.4 R52, [R231+0x8000] ;  /* 0x00800000e734783b */ /* 0x000e620000004200 */
[----:B------:R-:W-:Y:S02]  /*5e80*/  FFMA.FTZ R0, R66, c[0x0][0x23c], -R5 ;  /* 0x00008f0042007a23 */ /* 0x000fe40000010805 */
[--C-:B------:R-:W-:Y:S01]  /*5e90*/  FFMA.FTZ R2, R61, c[0x0][0x23c], -R7.reuse ;  /* 0x00008f003d027a23 */ /* 0x100fe20000010807 */
[----:B------:R-:W1:Y:S01]  /*5ea0*/  LDSM.16.MT88.4 R56, [R229+0x8000] ;  /* 0x00800000e538783b */ /* 0x000e620000004200 */
[----:B------:R2:W-:Y:S03]  /*5eb0*/  MUFU.EX2 R10, R0 ;  /* 0x00000000000a7308 */ /* 0x0005e60000000800 */
[----:B------:R-:W1:Y:S04]  /*5ec0*/  LDSM.16.MT88.4 R76, [R230+0x8000] ;  /* 0x00800000e64c783b */ /* 0x000e680000004200 */
[----:B------:R-:W-:Y:S01]  /*5ed0*/  LDSM.16.MT88.4 R80, [R230+0x8800] ;  /* 0x00880000e650783b */ /* 0x000fe20000004200 */
[----:B--2---:R-:W-:-:S04]  /*5ee0*/  FFMA.FTZ R0, R65, c[0x0][0x23c], -R7 ;  /* 0x00008f0041007a23 */ /* 0x004fc80000010807 */
[----:B------:R2:W-:Y:S02]  /*5ef0*/  MUFU.EX2 R251, R0 ;  /* 0x0000000000fb7308 */ /* 0x0005e40000000800 */
[----:B--2---:R-:W-:-:S06]  /*5f00*/  FFMA.FTZ R0, R64, c[0x0][0x23c], -R7 ;  /* 0x00008f0040007a23 */ /* 0x004fcc0000010807 */
[----:B------:R2:W-:Y:S02]  /*5f10*/  MUFU.EX2 R11, R0 ;  /* 0x00000000000b7308 */ /* 0x0005e40000000800 */
[----:B--2---:R-:W-:-:S06]  /*5f20*/  FFMA.FTZ R0, R62, c[0x0][0x23c], -R7 ;  /* 0x00008f003e007a23 */ /* 0x004fcc0000010807 */
[----:B------:R2:W-:Y:S02]  /*5f30*/  MUFU.EX2 R239, R0 ;  /* 0x0000000000ef7308 */ /* 0x0005e40000000800 */
[----:B--2---:R-:W-:-:S06]  /*5f40*/  FFMA.FTZ R0, R63, c[0x0][0x23c], -R7 ;  /* 0x00008f003f007a23 */ /* 0x004fcc0000010807 */
[----:B------:R2:W-:Y:S02]  /*5f50*/  MUFU.EX2 R236, R0 ;  /* 0x0000000000ec7308 */ /* 0x0005e40000000800 */
[----:B--2---:R-:W-:-:S06]  /*5f60*/  FFMA.FTZ R0, R68, c[0x0][0x23c], -R5 ;  /* 0x00008f0044007a23 */ /* 0x004fcc0000010805 */
[----:B------:R-:W-:Y:S01]  /*5f70*/  MUFU.EX2 R248, R2 ;  /* 0x0000000200f87308 */ /* 0x000fe20000000800 */
[----:B------:R-:W-:Y:S07]  /*5f80*/  LDSM.16.MT88.4 R68, [R229+0x8800] ;  /* 0x00880000e544783b */ /* 0x000fee0000004200 */
[----:B------:R2:W-:Y:S02]  /*5f90*/  MUFU.EX2 R8, R0 ;  /* 0x0000000000087308 */ /* 0x0005e40000000800 */
[----:B--2---:R-:W-:-:S06]  /*5fa0*/  FFMA.FTZ R0, R88, c[0x0][0x23c], -R5 ;  /* 0x00008f0058007a23 */ /* 0x004fcc0000010805 */
[----:B------:R2:W-:Y:S02]  /*5fb0*/  MUFU.EX2 R242, R0 ;  /* 0x0000000000f27308 */ /* 0x0005e40000000800 */
[----:B--2---:R-:W-:-:S06]  /*5fc0*/  FFMA.FTZ R0, R87, c[0x0][0x23c], -R5 ;  /* 0x00008f0057007a23 */ /* 0x004fcc0000010805 */
[----:B------:R2:W-:Y:S02]  /*5fd0*/  MUFU.EX2 R238, R0 ;  /* 0x0000000000ee7308 */ /* 0x0005e40000000800 */
[----:B--2---:R-:W-:-:S06]  /*5fe0*/  FFMA.FTZ R0, R86, c[0x0][0x23c], -R5 ;  /* 0x00008f0056007a23 */ /* 0x004fcc0000010805 */
[----:B------:R2:W-:Y:S02]  /*5ff0*/  MUFU.EX2 R235, R0 ;  /* 0x0000000000eb7308 */ /* 0x0005e40000000800 */
[----:B--2---:R-:W-:-:S04]  /*6000*/  FMNMX.FTZ R0, R72, R73, !PT ;  /* 0x0000004948007209 */ /* 0x004fc80007810000 */
[----:B------:R-:W-:-:S04]  /*6010*/  FMNMX.FTZ R0, R188, R0, !PT ;  /* 0x00000000bc007209 */ /* 0x000fc80007810000 */
[----:B------:R-:W-:-:S04]  /*6020*/  FMNMX.FTZ R0, R141, R0, !PT ;  /* 0x000000008d007209 */ /* 0x000fc80007810000 */
[----:B------:R-:W-:-:S04]  /*6030*/  FMNMX.FTZ R0, R140, R0, !PT ;  /* 0x000000008c007209 */ /* 0x000fc80007810000 */
[----:B------:R-:W-:Y:S01]  /*6040*/  FMNMX.FTZ R0, R127, R0, !PT ;  /* 0x000000007f007209 */ /* 0x000fe20007810000 */
[----:B------:R-:W-:Y:S02]  /*6050*/  FFMA.FTZ R2, R60, c[0x0][0x23c], -R7 ;  /* 0x00008f003c027a23 */ /* 0x000fe40000010807 */
[----:B------:R-:W-:Y:S01]  /*6060*/  LDSM.16.MT88.4 R60, [R228+0x8800] ;  /* 0x00880000e43c783b */ /* 0x000fe20000004200 */
[----:B------:R-:W-:Y:S01]  /*6070*/  FMNMX.FTZ R0, R126, R0, !PT ;  /* 0x000000007e007209 */ /* 0x000fe20007810000 */
[----:B------:R2:W1:Y:S03]  /*6080*/  MUFU.EX2 R9, R2 ;  /* 0x0000000200097308 */ /* 0x0004660000000800 */
[----:B------:R-:W-:-:S04]  /*6090*/  FMNMX.FTZ R0, R124, R0, !PT ;  /* 0x000000007c007209 */ /* 0x000fc80007810000 */
[----:B------:R-:W-:Y:S01]  /*60a0*/  FMNMX.FTZ R0, R194, R0, !PT ;  /* 0x00000000c2007209 */ /* 0x000fe20007810000 */
[----:B--2---:R-:W-:-:S03]  /*60b0*/  FFMA.FTZ R2, R34, c[0x0][0x23c], -R5 ;  /* 0x00008f0022027a23 */ /* 0x004fc60000010805 */
[----:B------:R-:W-:Y:S01]  /*60c0*/  FMNMX.FTZ R0, R191, R0, !PT ;  /* 0x00000000bf007209 */ /* 0x000fe20007810000 */
[----:B------:R2:W-:Y:S03]  /*60d0*/  MUFU.EX2 R245, R2 ;  /* 0x0000000200f57308 */ /* 0x0005e60000000800 */
[----:B------:R-:W-:Y:S01]  /*60e0*/  FMNMX.FTZ R0, R164, R0, !PT ;  /* 0x00000000a4007209 */ /* 0x000fe20007810000 */
[----:B--2---:R-:W-:-:S04]  /*60f0*/  FFMA.FTZ R2, R37, c[0x0][0x23c], -R5 ;  /* 0x00008f0025027a23 */ /* 0x004fc80000010805 */
[----:B------:R2:W1:Y:S02]  /*6100*/  MUFU.EX2 R246, R2 ;  /* 0x0000000200f67308 */ /* 0x0004640000000800 */
[----:B--2---:R-:W-:Y:S02]  /*6110*/  FFMA.FTZ R2, R67, c[0x0][0x23c], -R5 ;  /* 0x00008f0043027a23 */ /* 0x004fe40000010805 */
[----:B------:R-:W-:Y:S04]  /*6120*/  LDSM.16.MT88.4 R64, [R231+0x8800] ;  /* 0x00880000e740783b */ /* 0x000fe80000004200 */
[----:B------:R2:W1:Y:S02]  /*6130*/  MUFU.EX2 R150, R2 ;  /* 0x0000000200967308 */ /* 0x0004640000000800 */
[----:B--2---:R-:W-:-:S02]  /*6140*/  FMNMX.FTZ R2, R152, R0, !PT ;  /* 0x0000000098027209 */ /* 0x004fc40007810000 */
        /* <DEDUP_REMOVED lines=17> */
[----:B----4-:R-:W-:-:S02]  /*6260*/  FMNMX.FTZ R2, R219, R2, !PT ;  /* 0x00000002db027209 */ /* 0x010fc40007810000 */
        /* <DEDUP_REMOVED lines=23> */
[----:B---3--:R-:W-:-:S02]  /*63e0*/  F2FP.BF16.PACK_AB R12, R3, R134 ;  /* 0x00000086030c723e */ /* 0x008fc400000010ff */
[----:B-1----:R-:W-:Y:S02]  /*63f0*/  F2FP.BF16.PACK_AB R14, R9, R248 ;  /* 0x000000f8090e723e */ /* 0x002fe400000010ff */
[----:B------:R-:W-:Y:S02]  /*6400*/  F2FP.BF16.PACK_AB R13, R246, R245 ;  /* 0x000000f5f60d723e */ /* 0x000fe400000010ff */
[----:B------:R-:W-:Y:S01]  /*6410*/  F2FP.BF16.PACK_AB R15, R10, R150 ;  /* 0x000000960a0f723e */ /* 0x000fe200000010ff */
[----:B------:R-:W1:Y:S01]  /*6420*/  SHFL.BFLY PT, R4, R0, 0x2, 0x1f ;  /* 0x0c401f0000047f89 */ /* 0x000e6200000e0000 */
[----:B------:R-:W-:-:S04]  /*6430*/  FMNMX.FTZ R2, R225, R2, !PT ;  /* 0x00000002e1027209 */ /* 0x000fc80007810000 */
[----:B------:R-:W-:Y:S01]  /*6440*/  FMNMX.FTZ R2, R220, R2, !PT ;  /* 0x00000002dc027209 */ /* 0x000fe20007810000 */
[----:B------:R-:W-:Y:S03]  /*6450*/  HMMA.16816.F32.BF16 R44, R12, R48, RZ ;  /* 0x000000300c2c723c */ /* 0x000fe600000418ff */
[----:B------:R-:W-:-:S05]  /*6460*/  FMNMX.FTZ R2, R218, R2, !PT ;  /* 0x00000002da027209 */ /* 0x000fca0007810000 */
[----:B------:R-:W-:Y:S01]  /*6470*/  HMMA.16816.F32.BF16 R40, R12, R52, RZ ;  /* 0x000000340c28723c */ /* 0x000fe200000418ff */
[----:B------:R-:W-:-:S07]  /*6480*/  FMNMX.FTZ R2, R208, R2, !PT ;  /* 0x00000002d0027209 */ /* 0x000fce0007810000 */
[C---:B------:R-:W-:Y:S08]  /*6490*/  HMMA.16816.F32.BF16 R36, R12.reuse, R56, RZ ;  /* 0x000000380c24723c */ /* 0x040ff000000418ff */
[C---:B------:R-:W-:Y:S08]  /*64a0*/  HMMA.16816.F32.BF16 R32, R12.reuse, R76, RZ ;  /* 0x0000004c0c20723c */ /* 0x040ff000000418ff */
[C---:B------:R-:W-:Y:S08]  /*64b0*/  HMMA.16816.F32.BF16 R28, R12.reuse, R50, RZ ;  /* 0x000000320c1c723c */ /* 0x040ff000000418ff */
[C---:B------:R-:W-:Y:S08]  /*64c0*/  HMMA.16816.F32.BF16 R24, R12.reuse, R54, RZ ;  /* 0x000000360c18723c */ /* 0x040ff000000418ff */
[C---:B------:R-:W-:Y:S08]  /*64d0*/  HMMA.16816.F32.BF16 R20, R12.reuse, R58, RZ ;  /* 0x0000003a0c14723c */ /* 0x040ff000000418ff */
[----:B------:R-:W-:Y:S01]  /*64e0*/  HMMA.16816.F32.BF16 R16, R12, R78, RZ ;  /* 0x0000004e0c10723c */ /* 0x000fe200000418ff */
[----:B------:R-:W-:-:S04]  /*64f0*/  FMNMX.FTZ R2, R205, R2, !PT ;  /* 0x00000002cd027209 */ /* 0x000fc80007810000 */
[----:B------:R-:W-:Y:S02]  /*6500*/  FMNMX.FTZ R2, R176, R2, !PT ;  /* 0x00000002b0027209 */ /* 0x000fe40007810000 */
[----:B------:R-:W-:Y:S02]  /*6510*/  F2FP.BF16.PACK_AB R12, R11, R251 ;  /* 0x000000fb0b0c723e */ /* 0x000fe400000010ff */
[----:B------:R-:W-:Y:S02]  /*6520*/  F2FP.BF16.PACK_AB R13, R242, R8 ;  /* 0x00000008f20d723e */ /* 0x000fe400000010ff */
[----:B------:R-:W-:Y:S02]  /*6530*/  F2FP.BF16.PACK_AB R14, R236, R239 ;  /* 0x000000efec0e723e */ /* 0x000fe400000010ff */
[----:B------:R-:W-:Y:S02]  /*6540*/  F2FP.BF16.PACK_AB R15, R235, R238 ;  /* 0x000000eeeb0f723e */ /* 0x000fe400000010ff */
[----:B------:R-:W-:-:S02]  /*6550*/  FMNMX.FTZ R2, R146, R2, !PT ;  /* 0x0000000292027209 */ /* 0x000fc40007810000 */
[----:B-1----:R-:W-:Y:S02]  /*6560*/  FMNMX.FTZ R0, R0, R4, !PT ;  /* 0x0000000400007209 */ /* 0x002fe40007810000 */
[----:B------:R-:W-:Y:S01]  /*6570*/  FMNMX.FTZ R2, R133, R2, !PT ;  /* 0x0000000285027209 */ /* 0x000fe20007810000 */
[----:B------:R-:W-:Y:S03]  /*6580*/  HMMA.16816.F32.BF16 R92, R12, R60, R44 ;  /* 0x0000003c0c5c723c */ /* 0x000fe6000004182c */
[----:B------:R-:W-:-:S05]  /*6590*/  FMNMX.FTZ R2, R132, R2, !PT ;  /* 0x0000000284027209 */ /* 0x000fca0007810000 */
[----:B------:R-:W-:Y:S01]  /*65a0*/  HMMA.16816.F32.BF16 R96, R12, R64, R40 ;  /* 0x000000400c60723c */ /* 0x000fe20000041828 */
[----:B------:R-:W-:-:S07]  /*65b0*/  FMNMX.FTZ R4, R123, R2, !PT ;  /* 0x000000027b047209 */ /* 0x000fce0007810000 */
[C---:B------:R-:W-:Y:S08]  /*65c0*/  HMMA.16816.F32.BF16 R116, R12.reuse, R68, R36 ;  /* 0x000000440c74723c */ /* 0x040ff00000041824 */
[C---:B------:R-:W-:Y:S08]  /*65d0*/  HMMA.16816.F32.BF16 R104, R12.reuse, R80, R32 ;  /* 0x000000500c68723c */ /* 0x040ff00000041820 */
[C---:B------:R-:W-:Y:S08]  /*65e0*/  HMMA.16816.F32.BF16 R88, R12.reuse, R62, R28 ;  /* 0x0000003e0c58723c */ /* 0x040ff0000004181c */
[C---:B------:R-:W-:Y:S08]  /*65f0*/  HMMA.16816.F32.BF16 R112, R12.reuse, R66, R24 ;  /* 0x000000420c70723c */ /* 0x040ff00000041818 */
[C---:B------:R-:W-:Y:S08]  /*6600*/  HMMA.16816.F32.BF16 R108, R12.reuse, R70, R20 ;  /* 0x000000460c6c723c */ /* 0x040ff00000041814 */
[----:B------:R-:W-:Y:S01]  /*6610*/  HMMA.16816.F32.BF16 R100, R12, R82, R16 ;  /* 0x000000520c64723c */ /* 0x000fe20000041810 */
[----:B------:R-:W1:Y:S04]  /*6620*/  SHFL.BFLY PT, R12, R0, 0x1, 0x1f ;  /* 0x0c201f00000c7f89 */ /* 0x000e6800000e0000 */
[----:B------:R-:W2:Y:S01]  /*6630*/  SHFL.BFLY PT, R6, R4, 0x2, 0x1f ;  /* 0x0c401f0004067f89 */ /* 0x000ea200000e0000 */
[----:B-1----:R-:W-:-:S04]  /*6640*/  FMNMX.FTZ R136, R0, R12, !PT ;  /* 0x0000000c00887209 */ /* 0x002fc80007810000 */
[C---:B------:R-:W-:Y:S01]  /*6650*/  FSETP.NEU.FTZ.AND P1, PT, R136.reuse, -INF , PT ;  /* 0xff8000008800780b */ /* 0x040fe20003f3d000 */
[----:B------:R-:W-:Y:S01]  /*6660*/  FMUL.FTZ R2, R136, c[0x0][0x23c] ;  /* 0x00008f0088027a20 */ /* 0x000fe20000410000 */
[----:B--2---:R-:W-:-:S04]  /*6670*/  FMNMX.FTZ R0, R4, R6, !PT ;  /* 0x0000000604007209 */ /* 0x004fc80007810000 */
[----:B------:R-:W-:Y:S01]  /*6680*/  FSEL R2, R2, RZ, P1 ;  /* 0x000000ff02027208 */ /* 0x000fe20000800000 */
[----:B------:R-:W1:Y:S04]  /*6690*/  SHFL.BFLY PT, R6, R0, 0x1, 0x1f ;  /* 0x0c201f0000067f89 */ /* 0x000e6800000e0000 */
[--C-:B------:R-:W-:Y:S01]  /*66a0*/  FFMA.FTZ R4, R72, c[0x0][0x23c], -R2.reuse ;  /* 0x00008f0048047a23 */ /* 0x100fe20000010802 */
[----:B------:R-:W-:Y:S04]  /*66b0*/  STL [R1+0x15c], R134 ;  /* 0x00015c8601007387 */ /* 0x000fe80000100800 */
[----:B------:R2:W-:Y:S02]  /*66c0*/  STL [R1+0x158], R3 ;  /* 0x0001580301007387 */ /* 0x0005e40000100800 */
[----:B--2---:R2:W-:Y:S02]  /*66d0*/  MUFU.EX2 R3, R4 ;  /* 0x0000000400037308 */ /* 0x0045e40000000800 */
[----:B--2---:R-:W-:-:S06]  /*66e0*/  FFMA.FTZ R4, R73, c[0x0][0x23c], -R2 ;  /* 0x00008f0049047a23 */ /* 0x004fcc0000010802 */
[----:B------:R2:W-:Y:S01]  /*66f0*/  MUFU.EX2 R134, R4 ;  /* 0x0000000400867308 */ /* 0x0005e20000000800 */
[----:B-1----:R-:W-:Y:S01]  /*6700*/  FMNMX.FTZ R135, R0, R6, !PT ;  /* 0x0000000600877209 */ /* 0x002fe20007810000 */
[----:B--2---:R-:W-:-:S06]  /*6710*/  FFMA.FTZ R4, R188, c[0x0][0x23c], -R2 ;  /* 0x00008f00bc047a23 */ /* 0x004fcc0000010802 */
[----:B------:R1:W-:Y:S01]  /*6720*/  MUFU.EX2 R244, R4 ;  /* 0x0000000400f47308 */ /* 0x0003e20000000800 */
[----:B------:R-:W-:Y:S02]  /*6730*/  FMUL.FTZ R0, R135, c[0x0][0x23c] ;  /* 0x00008f0087007a20 */ /* 0x000fe40000410000 */
[----:B-1----:R-:W-:-:S05]  /*6740*/  FFMA.FTZ R4, R141, c[0x0][0x23c], -R2 ;  /* 0x00008f008d047a23 */ /* 0x002fca0000010802 */
[----:B------:R1:W2:Y:S01]  /*6750*/  MUFU.EX2 R84, R4 ;  /* 0x0000000400547308 */ /* 0x0002a20000000800 */
[----:B------:R-:W-:Y:S01]  /*6760*/  FSETP.NEU.FTZ.AND P1, PT, R135, -INF , PT ;  /* 0xff8000008700780b */ /* 0x000fe20003f3d000 */
[----:B-1----:R-:W-:-:S06]  /*6770*/  FFMA.FTZ R4, R140, c[0x0][0x23c], -R2 ;  /* 0x00008f008c047a23 */ /* 0x002fcc0000010802 */
[----:B------:R1:W-:Y:S01]  /*6780*/  MUFU.EX2 R151, R4 ;  /* 0x0000000400977308 */ /* 0x0003e20000000800 */
[----:B------:R-:W-:Y:S01]  /*6790*/  FSEL R0, R0, RZ, P1 ;  /* 0x000000ff00007208 */ /* 0x000fe20000800000 */
[----:B-1----:R-:W-:-:S06]  /*67a0*/  FFMA.FTZ R4, R127, c[0x0][0x23c], -R2 ;  /* 0x00008f007f047a23 */ /* 0x002fcc0000010802 */
[----:B------:R1:W-:Y:S02]  /*67b0*/  MUFU.EX2 R243, R4 ;  /* 0x0000000400f37308 */ /* 0x0003e40000000800 */
[----:B-1----:R-:W-:-:S06]  /*67c0*/  FFMA.FTZ R4, R126, c[0x0][0x23c], -R2 ;  /* 0x00008f007e047a23 */ /* 0x002fcc0000010802 */
        /* <DEDUP_REMOVED lines=8> */
[----:B------:R1:W-:Y:S02]  /*6850*/  MUFU.EX2 R189, R4 ;  /* 0x0000000400bd7308 */ /* 0x0003e40000000800 */
[----:B-1----:R-:W-:-:S06]  /*6860*/  FFMA.FTZ R4, R143, c[0x0][0x23c], -R0 ;  /* 0x00008f008f047a23 */ /* 0x002fcc0000010800 */
[----:B------:R1:W4:Y:S02]  /*6870*/  MUFU.EX2 R149, R4 ;  /* 0x0000000400957308 */ /* 0x0003240000000800 */
[----:B-1----:R-:W-:-:S06]  /*6880*/  FFMA.FTZ R4, R142, c[0x0][0x23c], -R0 ;  /* 0x00008f008e047a23 */ /* 0x002fcc0000010800 */
[----:B------:R1:W-:Y:S02]  /*6890*/  MUFU.EX2 R250, R4 ;  /* 0x0000000400fa7308 */ /* 0x0003e40000000800 */
[----:B-1----:R-:W-:-:S06]  /*68a0*/  FFMA.FTZ R4, R138, c[0x0][0x23c], -R0 ;  /* 0x00008f008a047a23 */ /* 0x002fcc0000010800 */
[----:B------:R1:W1:Y:S01]  /*68b0*/  MUFU.EX2 R142, R4 ;  /* 0x00000004008e7308 */ /* 0x0002620000000800 */
[----:B--2---:R-:W-:Y:S01]  /*68c0*/  MOV R6, R84 ;  /* 0x0000005400067202 */ /* 0x004fe20000000f00 */
[----:B-1----:R-:W-:-:S06]  /*68d0*/  FFMA.FTZ R4, R137, c[0x0][0x23c], -R0 ;  /* 0x00008f0089047a23 */ /* 0x002fcc0000010800 */
[----:B------:R1:W-:Y:S01]  /*68e0*/  MUFU.EX2 R240, R4 ;  /* 0x0000000400f07308 */ /* 0x0003e20000000800 */
[----:B------:R-:W-:Y:S02]  /*68f0*/  F2FP.BF16.PACK_AB R16, R134, R3 ;  /* 0x000000038610723e */ /* 0x000fe400000010ff */
[----:B------:R-:W-:Y:S02]  /*6900*/  F2FP.BF16.PACK_AB R18, R6, R244 ;  /* 0x000000f40612723e */ /* 0x000fe400000010ff */
[----:B---3--:R-:W-:Y:S01]  /*6910*/  F2FP.BF16.PACK_AB R17, R188, R249 ;  /* 0x000000f9bc11723e */ /* 0x008fe200000010ff */
[----:B-1----:R-:W-:-:S04]  /*6920*/  FFMA.FTZ R4, R125, c[0x0][0x23c], -R0 ;  /* 0x00008f007d047a23 */ /* 0x002fc80000010800 */
[----:B------:R1:W2:Y:S01]  /*6930*/  MUFU.EX2 R140, R4 ;  /* 0x00000004008c7308 */ /* 0x0002a20000000800 */
[----:B----4-:R-:W-:Y:S01]  /*6940*/  F2FP.BF16.PACK_AB R19, R149, R189 ;  /* 0x000000bd9513723e */ /* 0x010fe200000010ff */
[----:B------:R-:W-:Y:S02]  /*6950*/  IMAD.MOV.U32 R124, RZ, RZ, R9 ;  /* 0x000000ffff7c7224 */ /* 0x000fe400078e0009 */
[----:B-1----:R-:W-:-:S04]  /*6960*/  FFMA.FTZ R4, R194, c[0x0][0x23c], -R2 ;  /* 0x00008f00c2047a23 */ /* 0x002fc80000010802 */
[----:B------:R1:W-:Y:S01]  /*6970*/  MUFU.EX2 R139, R4 ;  /* 0x00000004008b7308 */ /* 0x0003e20000000800 */
[----:B------:R-:W-:Y:S01]  /*6980*/  HMMA.16816.F32.BF16 R20, R16, R56, RZ ;  /* 0x000000381014723c */ /* 0x000fe200000418ff */
[----:B------:R-:W-:Y:S02]  /*6990*/  IMAD.MOV.U32 R141, RZ, RZ, R11 ;  /* 0x000000ffff8d7224 */ /* 0x000fe400078e000b */
[----:B-1----:R-:W-:-:S04]  /*69a0*/  FFMA.FTZ R4, R191, c[0x0][0x23c], -R2 ;  /* 0x00008f00bf047a23 */ /* 0x002fc80000010802 */
[----:B------:R1:W3:Y:S01]  /*69b0*/  MUFU.EX2 R9, R4 ;  /* 0x0000000400097308 */ /* 0x0002e20000000800 */
[----:B------:R-:W-:Y:S01]  /*69c0*/  HMMA.16816.F32.BF16 R24, R16, R52, RZ ;  /* 0x000000341018723c */ /* 0x000fe200000418ff */
[----:B-1----:R-:W-:-:S06]  /*69d0*/  FFMA.FTZ R4, R164, c[0x0][0x23c], -R2 ;  /* 0x00008f00a4047a23 */ /* 0x002fcc0000010802 */
[----:B------:R1:W-:Y:S01]  /*69e0*/  MUFU.EX2 R11, R4 ;  /* 0x00000004000b7308 */ /* 0x0003e20000000800 */
[----:B------:R-:W-:Y:S01]  /*69f0*/  F2FP.BF16.PACK_AB R12, R243, R151 ;  /* 0x00000097f30c723e */ /* 0x000fe200000010ff */
[----:B-1----:R-:W-:-:S06]  /*6a00*/  FFMA.FTZ R4, R152, c[0x0][0x23c], -R2 ;  /* 0x00008f0098047a23 */ /* 0x002fcc0000010802 */
[----:B------:R1:W-:Y:S01]  /*6a10*/  MUFU.EX2 R234, R4 ;  /* 0x0000000400ea7308 */ /* 0x0003e20000000800 */
[----:B------:R-:W-:Y:S02]  /*6a20*/  F2FP.BF16.PACK_AB R13, R142, R250 ;  /* 0x000000fa8e0d723e */ /* 0x000fe400000010ff */
[----:B------:R-:W-:Y:S02]  /*6a30*/  F2FP.BF16.PACK_AB R14, R237, R241 ;  /* 0x000000f1ed0e723e */ /* 0x000fe400000010ff */
[----:B--2---:R-:W-:Y:S01]  /*6a40*/  F2FP.BF16.PACK_AB R15, R140, R240 ;  /* 0x000000f08c0f723e */ /* 0x004fe200000010ff */
[----:B-1----:R-:W-:-:S04]  /*6a50*/  FFMA.FTZ R4, R193, c[0x0][0x23c], -R0 ;  /* 0x00008f00c1047a23 */ /* 0x002fc80000010800 */
[----:B------:R1:W-:Y:S01]  /*6a60*/  MUFU.EX2 R233, R4 ;  /* 0x0000000400e97308 */ /* 0x0003e20000000800 */
[----:B------:R-:W-:Y:S01]  /*6a70*/  MOV R126, R10 ;  /* 0x0000000a007e7202 */ /* 0x000fe20000000f00 */
[----:B------:R-:W-:Y:S01]  /*6a80*/  HMMA.16816.F32.BF16 R84, R12, R68, R20 ;  /* 0x000000440c54723c */ /* 0x000fe20000041814 */
[----:B-1----:R-:W-:-:S05]  /*6a90*/  FFMA.FTZ R4, R167, c[0x0][0x23c], -R0 ;  /* 0x00008f00a7047a23 */ /* 0x002fca0000010800 */
[----:B------:R1:W-:Y:S02]  /*6aa0*/  MUFU.EX2 R127, R4 ;  /* 0x00000004007f7308 */ /* 0x0003e40000000800 */
[----:B------:R-:W-:Y:S01]  /*6ab0*/  HMMA.16816.F32.BF16 R20, R16, R76, RZ ;  /* 0x0000004c1014723c */ /* 0x000fe200000418ff */
[----:B-1----:R-:W-:-:S05]  /*6ac0*/  FFMA.FTZ R4, R166, c[0x0][0x23c], -R0 ;  /* 0x00008f00a6047a23 */ /* 0x002fca0000010800 */
[----:B------:R1:W-:Y:S02]  /*6ad0*/  MUFU.EX2 R10, R4 ;  /* 0x00000004000a7308 */ /* 0x0003e40000000800 */
[----:B------:R-:W-:Y:S01]  /*6ae0*/  HMMA.16816.F32.BF16 R28, R16, R48, RZ ;  /* 0x00000030101c723c */ /* 0x000fe200000418ff */
[----:B-1----:R-:W-:-:S05]  /*6af0*/  FFMA.FTZ R4, R153, c[0x0][0x23c], -R0 ;  /* 0x00008f0099047a23 */ /* 0x002fca0000010800 */
[----:B------:R1:W-:Y:S02]  /*6b00*/  MUFU.EX2 R148, R4 ;  /* 0x0000000400947308 */ /* 0x0003e40000000800 */
[----:B------:R-:W-:Y:S01]  /*6b10*/  HMMA.16816.F32.BF16 R72, R12, R64, R24 ;  /* 0x000000400c48723c */ /* 0x000fe20000041818 */
[----:B-1----:R-:W-:-:S05]  /*6b20*/  FFMA.FTZ R4, R195, c[0x0][0x23c], -R7 ;  /* 0x00008f00c3047a23 */ /* 0x002fca0000010807 */
[----:B------:R1:W2:Y:S02]  /*6b30*/  MUFU.EX2 R143, R4 ;  /* 0x00000004008f7308 */ /* 0x0002a40000000800 */
[----:B------:R-:W-:Y:S01]  /*6b40*/  HMMA.16816.F32.BF16 R24, R16, R58, RZ ;  /* 0x0000003a1018723c */ /* 0x000fe200000418ff */
[----:B-1----:R-:W-:-:S05]  /*6b50*/  FFMA.FTZ R4, R190, c[0x0][0x23c], -R7 ;  /* 0x00008f00be047a23 */ /* 0x002fca0000010807 */
[----:B------:R1:W4:Y:S01]  /*6b60*/  MUFU.EX2 R232, R4 ;  /* 0x0000000400e87308 */ /* 0x0003220000000800 */
[----:B---3--:R-:W-:Y:S01]  /*6b70*/  MOV R190, R9 ;  /* 0x0000000900be7202 */ /* 0x008fe20000000f00 */
[----:B------:R-:W-:Y:S01]  /*6b80*/  HMMA.16816.F32.BF16 R32, R16, R50, RZ ;  /* 0x000000321020723c */ /* 0x000fe200000418ff */
[----:B-1----:R-:W-:-:S05]  /*6b90*/  FFMA.FTZ R4, R165, c[0x0][0x23c], -R7 ;  /* 0x00008f00a5047a23 */ /* 0x002fca0000010807 */
[----:B------:R1:W-:Y:S02]  /*6ba0*/  MUFU.EX2 R9, R4 ;  /* 0x0000000400097308 */ /* 0x0003e40000000800 */
[----:B------:R-:W-:Y:S01]  /*6bb0*/  HMMA.16816.F32.BF16 R56, R12, R80, R20 ;  /* 0x000000500c38723c */ /* 0x000fe20000041814 */
[----:B------:R-:W3:Y:S01]  /*6bc0*/  LDSM.16.MT88.4 R20, [R228+0x9000] ;  /* 0x00900000e414783b */ /* 0x000ee20000004200 */
[----:B-1----:R-:W-:-:S04]  /*6bd0*/  FFMA.FTZ R4, R155, c[0x0][0x23c], -R7 ;  /* 0x00008f009b047a23 */ /* 0x002fc80000010807 */
[----:B------:R1:W-:Y:S02]  /*6be0*/  MUFU.EX2 R138, R4 ;  /* 0x00000004008a7308 */ /* 0x0003e40000000800 */
[----:B------:R-:W-:Y:S01]  /*6bf0*/  HMMA.16816.F32.BF16 R44, R12, R60, R28 ;  /* 0x0000003c0c2c723c */ /* 0x000fe2000004181c */
[----:B------:R-:W-:Y:S02]  /*6c00*/  IMAD.MOV.U32 R155, RZ, RZ, R139 ;  /* 0x000000ffff9b7224 */ /* 0x000fe400078e008b */
[----:B-1----:R-:W-:-:S04]  /*6c10*/  FFMA.FTZ R4, R196, c[0x0][0x23c], -R5 ;  /* 0x00008f00c4047a23 */ /* 0x002fc80000010805 */
[----:B------:R1:W-:Y:S01]  /*6c20*/  MUFU.EX2 R196, R4 ;  /* 0x0000000400c47308 */ /* 0x0003e20000000800 */
[C---:B------:R-:W-:Y:S08]  /*6c30*/  HMMA.16816.F32.BF16 R28, R16.reuse, R54, RZ ;  /* 0x00000036101c723c */ /* 0x040ff000000418ff */
[----:B------:R-:W-:Y:S01]  /*6c40*/  HMMA.16816.F32.BF16 R16, R16, R78, RZ ;  /* 0x0000004e1010723c */ /* 0x000fe200000418ff */
[----:B-1----:R-:W-:-:S07]  /*6c50*/  FFMA.FTZ R4, R192, c[0x0][0x23c], -R5 ;  /* 0x00008f00c0047a23 */ /* 0x002fce0000010805 */
[C---:B------:R-:W-:Y:S01]  /*6c60*/  HMMA.16816.F32.BF16 R36, R12.reuse, R70, R24 ;  /* 0x000000460c24723c */ /* 0x040fe20000041818 */
[----:B------:R-:W1:Y:S01]  /*6c70*/  LDSM.16.MT88.4 R24, [R229+0x9000] ;  /* 0x00900000e518783b */ /* 0x000e620000004200 */
[----:B------:R2:W1:Y:S06]  /*6c80*/  MUFU.EX2 R139, R4 ;  /* 0x00000004008b7308 */ /* 0x00046c0000000800 */
[----:B------:R-:W-:Y:S01]  /*6c90*/  HMMA.16816.F32.BF16 R40, R12, R62, R32 ;  /* 0x0000003e0c28723c */ /* 0x000fe20000041820 */
[----:B--2---:R-:W-:Y:S01]  /*6ca0*/  FFMA.FTZ R4, R184, c[0x0][0x23c], -R5 ;  /* 0x00008f00b8047a23 */ /* 0x004fe20000010805 */
[----:B------:R-:W-:-:S02]  /*6cb0*/  MOV R184, R143 ;  /* 0x0000008f00b87202 */ /* 0x000fc40000000f00 */
[----:B------:R-:W-:Y:S02]  /*6cc0*/  MOV R143, R141 ;  /* 0x0000008d008f7202 */ /* 0x000fe40000000f00 */
[----:B------:R-:W-:Y:S02]  /*6cd0*/  MOV R141, R8 ;  /* 0x00000008008d7202 */ /* 0x000fe40000000f00 */
[----:B------:R2:W-:Y:S02]  /*6ce0*/  MUFU.EX2 R8, R4 ;  /* 0x0000000400087308 */ /* 0x0005e40000000800 */
[----:B--2---:R-:W-:-:S06]  /*6cf0*/  FFMA.FTZ R4, R154, c[0x0][0x23c], -R5 ;  /* 0x00008f009a047a23 */ /* 0x004fcc0000010805 */
[----:B------:R-:W2:Y:S01]  /*6d00*/  MUFU.EX2 R191, R4 ;  /* 0x0000000400bf7308 */ /* 0x000ea20000000800 */
[C---:B------:R-:W-:Y:S01]  /*6d10*/  HMMA.16816.F32.BF16 R48, R12.reuse, R66, R28 ;  /* 0x000000420c30723c */ /* 0x040fe2000004181c */
[----:B------:R-:W3:Y:S07]  /*6d20*/  LDSM.16.MT88.4 R28, [R231+0x9000] ;  /* 0x00900000e71c783b */ /* 0x000eee0000004200 */
[----:B------:R-:W-:Y:S07]  /*6d30*/  HMMA.16816.F32.BF16 R32, R12, R82, R16 ;  /* 0x000000520c20723c */ /* 0x000fee0000041810 */
[----:B------:R-:W-:-:S02]  /*6d40*/  F2FP.BF16.PACK_AB R16, R190, R155 ;  /* 0x0000009bbe10723e */ /* 0x000fc400000010ff */
[----:B------:R-:W-:Y:S02]  /*6d50*/  F2FP.BF16.PACK_AB R17, R127, R233 ;  /* 0x000000e97f11723e */ /* 0x000fe400000010ff */
[----:B------:R-:W-:Y:S02]  /*6d60*/  F2FP.BF16.PACK_AB R18, R234, R11 ;  /* 0x0000000bea12723e */ /* 0x000fe400000010ff */
[----:B------:R-:W-:Y:S02]  /*6d70*/  F2FP.BF16.PACK_AB R19, R148, R10 ;  /* 0x0000000a9413723e */ /* 0x000fe400000010ff */
[----:B----4-:R-:W-:Y:S02]  /*6d80*/  F2FP.BF16.PACK_AB R12, R232, R184 ;  /* 0x000000b8e80c723e */ /* 0x010fe400000010ff */
[----:B-1----:R-:W-:Y:S02]  /*6d90*/  F2FP.BF16.PACK_AB R13, R139, R196 ;  /* 0x000000c48b0d723e */ /* 0x002fe400000010ff */
[----:B------:R-:W-:-:S02]  /*6da0*/  F2FP.BF16.PACK_AB R14, R138, R9 ;  /* 0x000000098a0e723e */ /* 0x000fc400000010ff */
[----:B--2---:R-:W-:Y:S01]  /*6db0*/  F2FP.BF16.PACK_AB R15, R191, R8 ;  /* 0x00000008bf0f723e */ /* 0x004fe200000010ff */
[--C-:B------:R-:W-:Y:S01]  /*6dc0*/  FFMA.FTZ R4, R198, c[0x0][0x23c], -R2.reuse ;  /* 0x00008f00c6047a23 */ /* 0x100fe20000010802 */
[-C--:B---3--:R-:W-:Y:S01]  /*6dd0*/  HMMA.16816.F32.BF16 R44, R16, R20.reuse, R44 ;  /* 0x00000014102c723c */ /* 0x088fe2000004182c */
[----:B------:R-:W-:Y:S02]  /*6de0*/  MOV R137, R124 ;  /* 0x0000007c00897202 */ /* 0x000fe40000000f00 */
[----:B------:R1:W-:Y:S05]  /*6df0*/  MUFU.EX2 R124, R4 ;  /* 0x00000004007c7308 */ /* 0x0003ea0000000800 */
[C---:B------:R-:W-:Y:S08]  /*6e00*/  HMMA.16816.F32.BF16 R52, R12.reuse, R20, R92 ;  /* 0x000000140c34723c */ /* 0x040ff0000004185c */
[----:B------:R-:W-:Y:S01]  /*6e10*/  HMMA.16816.F32.BF16 R60, R12, R22, R88 ;  /* 0x000000160c3c723c */ /* 0x000fe20000041858 */
[----:B-1----:R-:W-:-:S07]  /*6e20*/  FFMA.FTZ R4, R186, c[0x0][0x23c], -R2 ;  /* 0x00008f00ba047a23 */ /* 0x002fce0000010802 */
[----:B------:R-:W-:Y:S01]  /*6e30*/  HMMA.16816.F32.BF16 R40, R16, R22, R40 ;  /* 0x000000161028723c */ /* 0x000fe20000041828 */
[----:B------:R-:W1:Y:S01]  /*6e40*/  LDSM.16.MT88.4 R20, [R230+0x9000] ;  /* 0x00900000e614783b */ /* 0x000e620000004200 */
[----:B------:R2:W-:Y:S06]  /*6e50*/  MUFU.EX2 R164, R4 ;  /* 0x0000000400a47308 */ /* 0x0005ec0000000800 */
[----:B------:R-:W-:Y:S01]  /*6e60*/  HMMA.16816.F32.BF16 R88, R12, R26, R108 ;  /* 0x0000001a0c58723c */ /* 0x000fe2000004186c */
[----:B--2---:R-:W-:-:S04]  /*6e70*/  FFMA.FTZ R4, R168, c[0x0][0x23c], -R2 ;  /* 0x00008f00a8047a23 */ /* 0x004fc80000010802 */
[----:B------:R2:W-:Y:S01]  /*6e80*/  MUFU.EX2 R111, R4 ;  /* 0x00000004006f7308 */ /* 0x0005e20000000800 */
[----:B------:R-:W-:Y:S02]  /*6e90*/  IMAD.MOV.U32 R194, RZ, RZ, R126 ;  /* 0x000000ffffc27224 */ /* 0x000fe400078e007e */
[----:B--2---:R-:W-:-:S05]  /*6ea0*/  FFMA.FTZ R4, R128, c[0x0][0x23c], -R2 ;  /* 0x00008f0080047a23 */ /* 0x004fca0000010802 */
[----:B------:R2:W3:Y:S01]  /*6eb0*/  MUFU.EX2 R152, R4 ;  /* 0x0000000400987308 */ /* 0x0004e20000000800 */
[----:B------:R-:W-:Y:S01]  /*6ec0*/  HMMA.16816.F32.BF16 R76, R12, R30, R112 ;  /* 0x0000001e0c4c723c */ /* 0x000fe20000041870 */
[----:B--2---:R-:W-:-:S06]  /*6ed0*/  FFMA.FTZ R4, R197, c[0x0][0x23c], -R0 ;  /* 0x00008f00c5047a23 */ /* 0x004fcc0000010800 */
[----:B------:R2:W-:Y:S02]  /*6ee0*/  MUFU.EX2 R125, R4 ;  /* 0x00000004007d7308 */ /* 0x0005e40000000800 */
[----:B--2---:R-:W-:-:S06]  /*6ef0*/  FFMA.FTZ R4, R171, c[0x0][0x23c], -R0 ;  /* 0x00008f00ab047a23 */ /* 0x004fcc0000010800 */
[----:B------:R2:W-:Y:S01]  /*6f00*/  MUFU.EX2 R126, R4 ;  /* 0x00000004007e7308 */ /* 0x0005e20000000800 */
[----:B------:R-:W-:Y:S01]  /*6f10*/  HMMA.16816.F32.BF16 R68, R12, R28, R96 ;  /* 0x0000001c0c44723c */ /* 0x000fe20000041860 */
[----:B--2---:R-:W-:-:S06]  /*6f20*/  FFMA.FTZ R4, R170, c[0x0][0x23c], -R0 ;  /* 0x00008f00aa047a23 */ /* 0x004fcc0000010800 */
[----:B------:R2:W-:Y:S01]  /*6f30*/  MUFU.EX2 R114, R4 ;  /* 0x0000000400727308 */ /* 0x0005e20000000800 */
[----:B------:R-:W-:Y:S01]  /*6f40*/  HMMA.16816.F32.BF16 R80, R12, R24, R116 ;  /* 0x000000180c50723c */ /* 0x000fe20000041874 */
[----:B--2---:R-:W-:-:S06]  /*6f50*/  FFMA.FTZ R4, R129, c[0x0][0x23c], -R0 ;  /* 0x00008f0081047a23 */ /* 0x004fcc0000010800 */
[----:B------:R2:W-:Y:S01]  /*6f60*/  MUFU.EX2 R192, R4 ;  /* 0x0000000400c07308 */ /* 0x0005e20000000800 */
[C---:B-1----:R-:W-:Y:S08]  /*6f70*/  HMMA.16816.F32.BF16 R104, R12.reuse, R20, R104 ;  /* 0x000000140c68723c */ /* 0x042ff00000041868 */
[----:B------:R-:W-:Y:S01]  /*6f80*/  HMMA.16816.F32.BF16 R100, R12, R22, R100 ;  /* 0x000000160c64723c */ /* 0x000fe20000041864 */
[----:B--2---:R-:W-:-:S04]  /*6f90*/  FFMA.FTZ R4, R199, c[0x0][0x23c], -R7 ;  /* 0x00008f00c7047a23 */ /* 0x004fc80000010807 */
[----:B------:R1:W-:Y:S03]  /*6fa0*/  MUFU.EX2 R12, R4 ;  /* 0x00000004000c7308 */ /* 0x0003e60000000800 */
[----:B------:R-:W-:Y:S01]  /*6fb0*/  HMMA.16816.F32.BF16 R64, R16, R28, R72 ;  /* 0x0000001c1040723c */ /* 0x000fe20000041848 */
[----:B-1----:R-:W-:-:S04]  /*6fc0*/  FFMA.FTZ R4, R185, c[0x0][0x23c], -R7 ;  /* 0x00008f00b9047a23 */ /* 0x002fc80000010807 */
[----:B------:R1:W2:Y:S03]  /*6fd0*/  MUFU.EX2 R13, R4 ;  /* 0x00000004000d7308 */ /* 0x0002a60000000800 */
[----:B------:R-:W-:Y:S01]  /*6fe0*/  HMMA.16816.F32.BF16 R72, R16, R20, R56 ;  /* 0x000000141048723c */ /* 0x000fe20000041838 */
[----:B-1----:R-:W-:-:S04]  /*6ff0*/  FFMA.FTZ R4, R169, c[0x0][0x23c], -R7 ;  /* 0x00008f00a9047a23 */ /* 0x002fc80000010807 */
[----:B------:R1:W-:Y:S03]  /*7000*/  MUFU.EX2 R108, R4 ;  /* 0x00000004006c7308 */ /* 0x0003e60000000800 */
[----:B------:R-:W-:Y:S01]  /*7010*/  HMMA.16816.F32.BF16 R32, R16, R22, R32 ;  /* 0x000000161020723c */ /* 0x000fe20000041820 */
[----:B------:R-:W4:Y:S01]  /*7020*/  LDSM.16.MT88.4 R20, [R228+0x9800] ;  /* 0x00980000e414783b */ /* 0x000f220000004200 */
[----:B-1----:R-:W-:-:S04]  /*7030*/  FFMA.FTZ R4, R131, c[0x0][0x23c], -R7 ;  /* 0x00008f0083047a23 */ /* 0x002fc80000010807 */
[----:B------:R1:W-:Y:S02]  /*7040*/  MUFU.EX2 R165, R4 ;  /* 0x0000000400a57308 */ /* 0x0003e40000000800 */
[----:B-1----:R-:W-:-:S06]  /*7050*/  FFMA.FTZ R4, R200, c[0x0][0x23c], -R5 ;  /* 0x00008f00c8047a23 */ /* 0x002fcc0000010805 */
[----:B------:R1:W-:Y:S01]  /*7060*/  MUFU.EX2 R128, R4 ;  /* 0x0000000400807308 */ /* 0x0003e20000000800 */
[----:B------:R-:W-:Y:S01]  /*7070*/  IMAD.MOV.U32 R193, RZ, RZ, R194 ;  /* 0x000000ffffc17224 */ /* 0x000fe200078e00c2 */
[----:B------:R-:W-:Y:S01]  /*7080*/  MOV R194, R6 ;  /* 0x0000000600c27202 */ /* 0x000fe20000000f00 */
[----:B-1----:R-:W-:-:S05]  /*7090*/  FFMA.FTZ R4, R187, c[0x0][0x23c], -R5 ;  /* 0x00008f00bb047a23 */ /* 0x002fca0000010805 */
[----:B------:R1:W1:Y:S02]  /*70a0*/  MUFU.EX2 R131, R4 ;  /* 0x0000000400837308 */ /* 0x0002640000000800 */
[----:B-1----:R-:W-:-:S06]  /*70b0*/  FFMA.FTZ R4, R180, c[0x0][0x23c], -R5 ;  /* 0x00008f00b4047a23 */ /* 0x002fcc0000010805 */
[----:B------:R1:W-:Y:S01]  /*70c0*/  MUFU.EX2 R109, R4 ;  /* 0x00000004006d7308 */ /* 0x0003e20000000800 */
[----:B---3--:R-:W-:Y:S02]  /*70d0*/  IMAD.MOV.U32 R129, RZ, RZ, R152 ;  /* 0x000000ffff817224 */ /* 0x008fe400078e0098 */
[----:B-1----:R-:W-:-:S05]  /*70e0*/  FFMA.FTZ R4, R130, c[0x0][0x23c], -R5 ;  /* 0x00008f0082047a23 */ /* 0x002fca0000010805 */
[----:B------:R-:W1:Y:S01]  /*70f0*/  MUFU.EX2 R6, R4 ;  /* 0x0000000400067308 */ /* 0x000e620000000800 */
[----:B--2---:R-:W-:Y:S02]  /*7100*/  MOV R200, R13 ;  /* 0x0000000d00c87202 */ /* 0x004fe40000000f00 */
[----:B------:R-:W-:Y:S01]  /*7110*/  MOV R180, R12 ;  /* 0x0000000c00b47202 */ /* 0x000fe20000000f00 */
[----:B------:R-:W-:Y:S01]  /*7120*/  HMMA.16816.F32.BF16 R96, R16, R30, R48 ;  /* 0x0000001e1060723c */ /* 0x000fe20000041830 */
[----:B------:R-:W-:Y:S01]  /*7130*/  F2FP.BF16.PACK_AB R13, R131, R128 ;  /* 0x00000080830d723e */ /* 0x000fe200000010ff */
[----:B------:R-:W2:Y:S01]  /*7140*/  LDSM.16.MT88.4 R28, [R231+0x9800] ;  /* 0x00980000e71c783b */ /* 0x000ea20000004200 */
[----:B------:R-:W-:Y:S02]  /*7150*/  F2FP.BF16.PACK_AB R12, R200, R180 ;  /* 0x000000b4c80c723e */ /* 0x000fe400000010ff */
[----:B------:R-:W-:-:S03]  /*7160*/  F2FP.BF16.PACK_AB R14, R165, R108 ;  /* 0x0000006ca50e723e */ /* 0x000fc600000010ff */
[----:B------:R-:W-:Y:S01]  /*7170*/  HMMA.16816.F32.BF16 R84, R16, R24, R84 ;  /* 0x000000181054723c */ /* 0x000fe20000041854 */
[----:B-1----:R-:W-:-:S07]  /*7180*/  F2FP.BF16.PACK_AB R15, R6, R109 ;  /* 0x0000006d060f723e */ /* 0x002fce00000010ff */
[----:B------:R-:W-:Y:S01]  /*7190*/  HMMA.16816.F32.BF16 R92, R16, R26, R36 ;  /* 0x0000001a105c723c */ /* 0x000fe20000041824 */
[----:B------:R-:W1:Y:S06]  /*71a0*/  LDSM.16.MT88.4 R24, [R229+0x9800] ;  /* 0x00980000e518783b */ /* 0x000e6c0000004200 */
[----:B------:R-:W-:Y:S02]  /*71b0*/  F2FP.BF16.PACK_AB R16, R164, R124 ;  /* 0x0000007ca410723e */ /* 0x000fe400000010ff */
[----:B------:R-:W-:Y:S02]  /*71c0*/  F2FP.BF16.PACK_AB R17, R126, R125 ;  /* 0x0000007d7e11723e */ /* 0x000fe400000010ff */
[----:B------:R-:W-:-:S02]  /*71d0*/  F2FP.BF16.PACK_AB R18, R129, R111 ;  /* 0x0000006f8112723e */ /* 0x000fc400000010ff */
[----:B------:R-:W-:Y:S01]  /*71e0*/  F2FP.BF16.PACK_AB R19, R192, R114 ;  /* 0x00000072c013723e */ /* 0x000fe200000010ff */
[----:B----4-:R-:W-:Y:S08]  /*71f0*/  HMMA.16816.F32.BF16 R56, R12, R22, R60 ;  /* 0x000000160c38723c */ /* 0x010ff0000004183c */
[-C--:B------:R-:W-:Y:S08]  /*7200*/  HMMA.16816.F32.BF16 R36, R16, R20.reuse, R44 ;  /* 0x000000141024723c */ /* 0x080ff0000004182c */
[----:B------:R-:W-:Y:S08]  /*7210*/  HMMA.16816.F32.BF16 R44, R12, R20, R52 ;  /* 0x000000140c2c723c */ /* 0x000ff00000041834 */
[----:B------:R-:W-:Y:S01]  /*7220*/  HMMA.16816.F32.BF16 R52, R16, R22, R40 ;  /* 0x000000161034723c */ /* 0x000fe20000041828 */
[----:B------:R-:W3:Y:S01]  /*7230*/  LDSM.16.MT88.4 R20, [R230+0x9800] ;  /* 0x00980000e614783b */ /* 0x000ee20000004200 */
[----:B------:R-:W-:-:S04]  /*7240*/  FFMA.FTZ R4, R202, c[0x0][0x23c], -R2 ;  /* 0x00008f00ca047a23 */ /* 0x000fc80000010802 */
[----:B------:R4:W-:Y:S02]  /*7250*/  MUFU.EX2 R197, R4 ;  /* 0x0000000400c57308 */ /* 0x0009e40000000800 */
[----:B--2---:R-:W-:Y:S01]  /*7260*/  HMMA.16816.F32.BF16 R48, R16, R28, R64 ;  /* 0x0000001c1030723c */ /* 0x004fe20000041840 */
[----:B----4-:R-:W-:-:S05]  /*7270*/  FFMA.FTZ R4, R182, c[0x0][0x23c], -R2 ;  /* 0x00008f00b6047a23 */ /* 0x010fca0000010802 */
[----:B------:R2:W4:Y:S02]  /*7280*/  MUFU.EX2 R187, R4 ;  /* 0x0000000400bb7308 */ /* 0x0005240000000800 */
[----:B------:R-:W-:Y:S01]  /*7290*/  HMMA.16816.F32.BF16 R60, R12, R30, R76 ;  /* 0x0000001e0c3c723c */ /* 0x000fe2000004184c */
[----:B--2---:R-:W-:-:S05]  /*72a0*/  FFMA.FTZ R4, R172, c[0x0][0x23c], -R2 ;  /* 0x00008f00ac047a23 */ /* 0x004fca0000010802 */
[----:B------:R2:W-:Y:S02]  /*72b0*/  MUFU.EX2 R170, R4 ;  /* 0x0000000400aa7308 */ /* 0x0005e40000000800 */
[C---:B-1----:R-:W-:Y:S08]  /*72c0*/  HMMA.16816.F32.BF16 R64, R12.reuse, R24, R80 ;  /* 0x000000180c40723c */ /* 0x042ff00000041850 */
[----:B---3--:R-:W-:Y:S01]  /*72d0*/  HMMA.16816.F32.BF16 R80, R12, R20, R104 ;  /* 0x000000140c50723c */ /* 0x008fe20000041868 */
[----:B--2---:R-:W-:-:S07]  /*72e0*/  FFMA.FTZ R4, R122, c[0x0][0x23c], -R2 ;  /* 0x00008f007a047a23 */ /* 0x004fce0000010802 */
[----:B------:R-:W-:Y:S01]  /*72f0*/  HMMA.16816.F32.BF16 R76, R12, R22, R100 ;  /* 0x000000160c4c723c */ /* 0x000fe20000041864 */
[----:B------:R1:W-:Y:S07]  /*7300*/  MUFU.EX2 R152, R4 ;  /* 0x0000000400987308 */ /* 0x0003ee0000000800 */
[C---:B------:R-:W-:Y:S08]  /*7310*/  HMMA.16816.F32.BF16 R72, R16.reuse, R20, R72 ;  /* 0x000000141048723c */ /* 0x040ff00000041848 */
[----:B------:R-:W-:Y:S01]  /*7320*/  HMMA.16816.F32.BF16 R32, R16, R22, R32 ;  /* 0x000000161020723c */ /* 0x000fe20000041820 */
[----:B------:R-:W2:Y:S01]  /*7330*/  LDSM.16.MT88.4 R20, [R228+0xa000] ;  /* 0x00a00000e414783b */ /* 0x000ea20000004200 */
[----:B-1----:R-:W-:-:S04]  /*7340*/  FFMA.FTZ R4, R201, c[0x0][0x23c], -R0 ;  /* 0x00008f00c9047a23 */ /* 0x002fc80000010800 */
[----:B------:R1:W-:Y:S02]  /*7350*/  MUFU.EX2 R198, R4 ;  /* 0x0000000400c67308 */ /* 0x0003e40000000800 */
[----:B-1----:R-:W-:-:S06]  /*7360*/  FFMA.FTZ R4, R174, c[0x0][0x23c], -R0 ;  /* 0x00008f00ae047a23 */ /* 0x002fcc0000010800 */
[----:B------:R1:W3:Y:S02]  /*7370*/  MUFU.EX2 R185, R4 ;  /* 0x0000000400b97308 */ /* 0x0002e40000000800 */
[----:B-1----:R-:W-:-:S06]  /*7380*/  FFMA.FTZ R4, R173, c[0x0][0x23c], -R0 ;  /* 0x00008f00ad047a23 */ /* 0x002fcc0000010800 */
[----:B------:R1:W-:Y:S02]  /*7390*/  MUFU.EX2 R169, R4 ;  /* 0x0000000400a97308 */ /* 0x0003e40000000800 */
[----:B-1----:R-:W-:-:S06]  /*73a0*/  FFMA.FTZ R4, R156, c[0x0][0x23c], -R0 ;  /* 0x00008f009c047a23 */ /* 0x002fcc0000010800 */
[----:B------:R1:W1:Y:S01]  /*73b0*/  MUFU.EX2 R153, R4 ;  /* 0x0000000400997308 */ /* 0x0002620000000800 */
[C---:B------:R-:W-:Y:S08]  /*73c0*/  HMMA.16816.F32.BF16 R40, R12.reuse, R28, R68 ;  /* 0x0000001c0c28723c */ /* 0x040ff00000041844 */
[----:B------:R-:W-:Y:S08]  /*73d0*/  HMMA.16816.F32.BF16 R68, R12, R26, R88 ;  /* 0x0000001a0c44723c */ /* 0x000ff00000041858 */
[C---:B------:R-:W-:Y:S08]  /*73e0*/  HMMA.16816.F32.BF16 R88, R16.reuse, R30, R96 ;  /* 0x0000001e1058723c */ /* 0x040ff00000041860 */
[----:B------:R-:W-:Y:S01]  /*73f0*/  HMMA.16816.F32.BF16 R92, R16, R26, R92 ;  /* 0x0000001a105c723c */ /* 0x000fe2000004185c */
[----:B-1----:R-:W-:Y:S01]  /*7400*/  FFMA.FTZ R4, R203, c[0x0][0x23c], -R7 ;  /* 0x00008f00cb047a23 */ /* 0x002fe20000010807 */
[----:B------:R-:W-:Y:S01]  /*7410*/  MOV R166, R137 ;  /* 0x0000008900a67202 */ /* 0x000fe20000000f00 */
[----:B------:R-:W-:-:S02]  /*7420*/  IMAD.MOV.U32 R167, RZ, RZ, R249 ;  /* 0x000000ffffa77224 */ /* 0x000fc400078e00f9 */
[----:B------:R-:W-:Y:S01]  /*7430*/  IMAD.MOV.U32 R112, RZ, RZ, R250 ;  /* 0x000000ffff707224 */ /* 0x000fe200078e00fa */
[----:B------:R-:W-:Y:S01]  /*7440*/  MOV R115, R251 ;  /* 0x000000fb00737202 */ /* 0x000fe20000000f00 */
[----:B------:R-:W-:Y:S01]  /*7450*/  IMAD.MOV.U32 R118, RZ, RZ, R193 ;  /* 0x000000ffff767224 */ /* 0x000fe200078e00c1 */
[----:B------:R-:W-:Y:S01]  /*7460*/  HMMA.16816.F32.BF16 R96, R16, R24, R84 ;  /* 0x000000181060723c */ /* 0x000fe20000041854 */
[----:B------:R1:W-:Y:S01]  /*7470*/  MUFU.EX2 R199, R4 ;  /* 0x0000000400c77308 */ /* 0x0003e20000000800 */
[----:B------:R-:W-:Y:S01]  /*7480*/  MOV R137, R248 ;  /* 0x000000f800897202 */ /* 0x000fe20000000f00 */
[----:B------:R-:W-:Y:S01]  /*7490*/  IMAD.MOV.U32 R195, RZ, RZ, R140 ;  /* 0x000000ffffc37224 */ /* 0x000fe200078e008c */
[----:B------:R-:W-:Y:S01]  /*74a0*/  MOV R117, R142 ;  /* 0x0000008e00757202 */ /* 0x000fe20000000f00 */
[----:B------:R-:W1:Y:S02]  /*74b0*/  LDSM.16.MT88.4 R28, [R231+0xa000] ;  /* 0x00a00000e71c783b */ /* 0x000e640000004200 */
[----:B----4-:R-:W-:-:S02]  /*74c0*/  F2FP.BF16.PACK_AB R16, R187, R197 ;  /* 0x000000c5bb10723e */ /* 0x010fc400000010ff */
[----:B---3--:R-:W-:Y:S01]  /*74d0*/  F2FP.BF16.PACK_AB R17, R185, R198 ;  /* 0x000000c6b911723e */ /* 0x008fe200000010ff */
[----:B------:R-:W3:Y:S01]  /*74e0*/  LDSM.16.MT88.4 R24, [R229+0xa000] ;  /* 0x00a00000e518783b */ /* 0x000ee20000004200 */
[----:B------:R-:W-:Y:S02]  /*74f0*/  F2FP.BF16.PACK_AB R18, R152, R170 ;  /* 0x000000aa9812723e */ /* 0x000fe400000010ff */
[----:B------:R-:W-:-:S07]  /*7500*/  F2FP.BF16.PACK_AB R19, R153, R169 ;  /* 0x000000a99913723e */ /* 0x000fce00000010ff */
[----:B--2---:R-:W-:Y:S07]  /*7510*/  HMMA.16816.F32.BF16 R104, R16, R20, R36 ;  /* 0x000000141068723c */ /* 0x004fee0000041824 */
[----:B------:R-:W-:Y:S02]  /*7520*/  FFMA.FTZ R39, R219, c[0x0][0x23c], -R2 ;  /* 0x00008f00db277a23 */ /* 0x000fe40000010802 */
[----:B------:R-:W2:Y:S04]  /*7530*/  LDL.LU R219, [R1+0x168] ;  /* 0x0001680001db7983 */ /* 0x000ea80000300800 */
[----:B------:R-:W4:Y:S01]  /*7540*/  LDL.LU R122, [R1+0x10] ;  /* 0x00001000017a7983 */ /* 0x000f220000300800 */
[----:B-1----:R-:W-:-:S04]  /*7550*/  FFMA.FTZ R4, R181, c[0x0][0x23c], -R7 ;  /* 0x00008f00b5047a23 */ /* 0x002fc80000010807 */
[----:B------:R1:W-:Y:S02]  /*7560*/  MUFU.EX2 R171, R4 ;  /* 0x0000000400ab7308 */ /* 0x0003e40000000800 */
[----:B-1----:R-:W-:-:S06]  /*7570*/  FFMA.FTZ R4, R159, c[0x0][0x23c], -R7 ;  /* 0x00008f009f047a23 */ /* 0x002fcc0000010807 */
[----:B------:R1:W-:Y:S02]  /*7580*/  MUFU.EX2 R168, R4 ;  /* 0x0000000400a87308 */ /* 0x0003e40000000800 */
[----:B-1----:R-:W-:-:S06]  /*7590*/  FFMA.FTZ R4, R158, c[0x0][0x23c], -R7 ;  /* 0x00008f009e047a23 */ /* 0x002fcc0000010807 */
[----:B------:R1:W1:Y:S02]  /*75a0*/  MUFU.EX2 R110, R4 ;  /* 0x00000004006e7308 */ /* 0x0002640000000800 */
[----:B-1----:R-:W-:-:S06]  /*75b0*/  FFMA.FTZ R4, R204, c[0x0][0x23c], -R5 ;  /* 0x00008f00cc047a23 */ /* 0x002fcc0000010805 */
[----:B------:R1:W-:Y:S02]  /*75c0*/  MUFU.EX2 R248, R4 ;  /* 0x0000000400f87308 */ /* 0x0003e40000000800 */
[----:B-1----:R-:W-:-:S06]  /*75d0*/  FFMA.FTZ R4, R183, c[0x0][0x23c], -R5 ;  /* 0x00008f00b7047a23 */ /* 0x002fcc0000010805 */
[----:B------:R1:W1:Y:S02]  /*75e0*/  MUFU.EX2 R249, R4 ;  /* 0x0000000400f97308 */ /* 0x0002640000000800 */
[----:B-1----:R-:W-:-:S06]  /*75f0*/  FFMA.FTZ R4, R175, c[0x0][0x23c], -R5 ;  /* 0x00008f00af047a23 */ /* 0x002fcc0000010805 */
[----:B------:R1:W-:Y:S02]  /*7600*/  MUFU.EX2 R250, R4 ;  /* 0x0000000400fa7308 */ /* 0x0003e40000000800 */
[----:B-1----:R-:W-:-:S06]  /*7610*/  FFMA.FTZ R4, R157, c[0x0][0x23c], -R5 ;  /* 0x00008f009d047a23 */ /* 0x002fcc0000010805 */
[----:B------:R-:W1:Y:S01]  /*7620*/  MUFU.EX2 R251, R4 ;  /* 0x0000000400fb7308 */ /* 0x000e620000000800 */
[----:B------:R-:W-:Y:S02]  /*7630*/  MOV R175, R110 ;  /* 0x0000006e00af7202 */ /* 0x000fe40000000f00 */
[----:B------:R-:W-:Y:S02]  /*7640*/  F2FP.BF16.PACK_AB R12, R171, R199 ;  /* 0x000000c7ab0c723e */ /* 0x000fe400000010ff */
[----:B------:R-:W-:Y:S02]  /*7650*/  F2FP.BF16.PACK_AB R13, R249, R248 ;  /* 0x000000f8f90d723e */ /* 0x000fe400000010ff */
[----:B------:R-:W-:Y:S01]  /*7660*/  F2FP.BF16.PACK_AB R14, R175, R168 ;  /* 0x000000a8af0e723e */ /* 0x000fe200000010ff */
[----:B------:R-:W-:Y:S01]  /*7670*/  IMAD.MOV.U32 R110, RZ, RZ, R149 ;  /* 0x000000ffff6e7224 */ /* 0x000fe200078e0095 */
[----:B------:R-:W-:Y:S02]  /*7680*/  MOV R154, R143 ;  /* 0x0000008f009a7202 */ /* 0x000fe40000000f00 */
[----:B-1----:R-:W-:Y:S01]  /*7690*/  F2FP.BF16.PACK_AB R15, R251, R250 ;  /* 0x000000fafb0f723e */ /* 0x002fe200000010ff */
[----:B------:R-:W-:Y:S01]  /*76a0*/  HMMA.16816.F32.BF16 R100, R16, R22, R52 ;  /* 0x000000161064723c */ /* 0x000fe20000041834 */
[----:B------:R-:W-:-:S02]  /*76b0*/  MOV R116, R141 ;  /* 0x0000008d00747202 */ /* 0x000fc40000000f00 */
[----:B------:R-:W-:Y:S02]  /*76c0*/  MOV R113, R151 ;  /* 0x0000009700717202 */ /* 0x000fe40000000f00 */
[----:B------:R-:W-:Y:S02]  /*76d0*/  MOV R193, R150 ;  /* 0x0000009600c17202 */ /* 0x000fe40000000f00 */
[----:B------:R-:W-:Y:S01]  /*76e0*/  MOV R119, R148 ;  /* 0x0000009400777202 */ /* 0x000fe20000000f00 */
[C---:B------:R-:W-:Y:S08]  /*76f0*/  HMMA.16816.F32.BF16 R140, R12.reuse, R20, R44 ;  /* 0x000000140c8c723c */ /* 0x040ff0000004182c */
[----:B------:R-:W-:Y:S01]  /*7700*/  HMMA.16816.F32.BF16 R148, R12, R22, R56 ;  /* 0x000000160c94723c */ /* 0x000fe20000041838 */
[----:B------:R-:W1:Y:S01]  /*7710*/  LDSM.16.MT88.4 R20, [R230+0xa000] ;  /* 0x00a00000e614783b */ /* 0x000e620000004200 */
[----:B------:R-:W-:-:S02]  /*7720*/  MOV R182, R108 ;  /* 0x0000006c00b67202 */ /* 0x000fc40000000f00 */
[----:B------:R-:W-:Y:S02]  /*7730*/  MOV R108, R166 ;  /* 0x000000a6006c7202 */ /* 0x000fe40000000f00 */
[----:B------:R-:W-:Y:S01]  /*7740*/  MOV R166, R167 ;  /* 0x000000a700a67202 */ /* 0x000fe20000000f00 */
[----:B------:R-:W-:Y:S02]  /*7750*/  IMAD.MOV.U32 R167, RZ, RZ, R137 ;  /* 0x000000ffffa77224 */ /* 0x000fe400078e0089 */
[----:B------:R-:W2:Y:S01]  /*7760*/  LDL.LU R137, [R1+0x8] ;  /* 0x0000080001897983 */ /* 0x000ea20000300800 */
[-C--:B------:R-:W-:Y:S01]  /*7770*/  HMMA.16816.F32.BF16 R84, R12, R28.reuse, R40 ;  /* 0x0000001c0c54723c */ /* 0x080fe20000041828 */
        /* <DEDUP_REMOVED lines=8> */
[--C-:B------:R-:W-:Y:S01]  /*7800*/  FFMA.FTZ R38, R226, c[0x0][0x23c], -R2.reuse ;  /* 0x00008f00e2267a23 */ /* 0x100fe20000010802 */
[----:B------:R-:W-:Y:S01]  /*7810*/  MOV R174, R131 ;  /* 0x0000008300ae7202 */ /* 0x000fe20000000f00 */
[--C-:B------:R-:W-:Y:S01]  /*7820*/  FFMA.FTZ R37, R223, c[0x0][0x23c], -R2.reuse ;  /* 0x00008f00df257a23 */ /* 0x100fe20000010802 */
[----:B------:R-:W-:Y:S01]  /*7830*/  MOV R131, R119 ;  /* 0x0000007700837202 */ /* 0x000fe20000000f00 */
[----:B------:R-:W-:-:S02]  /*7840*/  FFMA.FTZ R36, R211, c[0x0][0x23c], -R2 ;  /* 0x00008f00d3247a23 */ /* 0x000fc40000010802 */
[--C-:B------:R-:W-:Y:S01]  /*7850*/  FFMA.FTZ R115, R160, c[0x0][0x23c], -R2.reuse ;  /* 0x00008f00a0737a23 */ /* 0x100fe20000010802 */
[C---:B---3--:R-:W-:Y:S01]  /*7860*/  HMMA.16816.F32.BF16 R52, R12.reuse, R24, R64 ;  /* 0x000000180c34723c */ /* 0x048fe20000041840 */
[--C-:B------:R-:W-:Y:S02]  /*7870*/  FFMA.FTZ R116, R144, c[0x0][0x23c], -R2.reuse ;  /* 0x00008f0090747a23 */ /* 0x100fe40000010802 */
[--C-:B------:R-:W-:Y:S02]  /*7880*/  FFMA.FTZ R117, R121, c[0x0][0x23c], -R2.reuse ;  /* 0x00008f0079757a23 */ /* 0x100fe40000010802 */
[--C-:B------:R-:W-:Y:S02]  /*7890*/  FFMA.FTZ R118, R120, c[0x0][0x23c], -R2.reuse ;  /* 0x00008f0078767a23 */ /* 0x100fe40000010802 */
[--C-:B------:R-:W-:Y:S01]  /*78a0*/  FFMA.FTZ R66, R209, c[0x0][0x23c], -R2.reuse ;  /* 0x00008f00d1427a23 */ /* 0x100fe20000010802 */
[----:B------:R-:W-:Y:S01]  /*78b0*/  HMMA.16816.F32.BF16 R56, R12, R30, R60 ;  /* 0x0000001e0c38723c */ /* 0x000fe2000004183c */
[----:B------:R-:W-:Y:S01]  /*78c0*/  FFMA.FTZ R67, R206, c[0x0][0x23c], -R2 ;  /* 0x00008f00ce437a23 */ /* 0x000fe20000010802 */
[----:B------:R-:W-:Y:S01]  /*78d0*/  MOV R201, R172 ;  /* 0x000000ac00c97202 */ /* 0x000fe20000000f00 */
[----:B------:R-:W-:-:S05]  /*78e0*/  FFMA.FTZ R29, R225, c[0x0][0x23c], -R0 ;  /* 0x00008f00e11d7a23 */ /* 0x000fca0000010800 */
[----:B-1----:R-:W-:Y:S01]  /*78f0*/  HMMA.16816.F32.BF16 R40, R12, R22, R76 ;  /* 0x000000160c28723c */ /* 0x002fe2000004184c */
[--C-:B------:R-:W-:Y:S02]  /*7900*/  FFMA.FTZ R28, R220, c[0x0][0x23c], -R0.reuse ;  /* 0x00008f00dc1c7a23 */ /* 0x100fe40000010800 */
[--C-:B------:R-:W-:Y:S02]  /*7910*/  FFMA.FTZ R119, R146, c[0x0][0x23c], -R0.reuse ;  /* 0x00008f0092777a23 */ /* 0x100fe40000010800 */
[----:B------:R-:W-:-:S03]  /*7920*/  FFMA.FTZ R120, R133, c[0x0][0x23c], -R0 ;  /* 0x00008f0085787a23 */ /* 0x000fc60000010800 */
[----:B------:R-:W-:Y:S01]  /*7930*/  HMMA.16816.F32.BF16 R76, R16, R26, R92 ;  /* 0x0000001a104c723c */ /* 0x000fe2000004185c */
[----:B------:R-:W-:Y:S02]  /*7940*/  FFMA.FTZ R121, R132, c[0x0][0x23c], -R0 ;  /* 0x00008f0084797a23 */ /* 0x000fe40000010800 */
[----:B------:R-:W-:-:S04]  /*7950*/  IMAD.MOV.U32 R172, RZ, RZ, R114 ;  /* 0x000000ffffac7224 */ /* 0x000fc800078e0072 */
[--C-:B------:R-:W-:Y:S01]  /*7960*/  FFMA.FTZ R93, R178, c[0x0][0x23c], -R2.reuse ;  /* 0x00008f00b25d7a23 */ /* 0x100fe20000010802 */
[----:B------:R-:W-:Y:S01]  /*7970*/  HMMA.16816.F32.BF16 R48, R12, R26, R68 ;  /* 0x0000001a0c30723c */ /* 0x000fe20000041844 */
[----:B------:R-:W-:Y:S02]  /*7980*/  FFMA.FTZ R94, R161, c[0x0][0x23c], -R2 ;  /* 0x00008f00a15e7a23 */ /* 0x000fe40000010802 */
[----:B------:R-:W-:-:S05]  /*7990*/  FFMA.FTZ R95, R218, c[0x0][0x23c], -R0 ;  /* 0x00008f00da5f7a23 */ /* 0x000fca0000010800 */
[C---:B------:R-:W-:Y:S07]  /*79a0*/  HMMA.16816.F32.BF16 R60, R16.reuse, R30, R88 ;  /* 0x0000001e103c723c */ /* 0x040fee0000041858 */
[--C-:B------:R-:W-:Y:S01]  /*79b0*/  FFMA.FTZ R31, R216, c[0x0][0x23c], -R0.reuse ;  /* 0x00008f00d81f7a23 */ /* 0x100fe20000010800 */
[----:B------:R-:W-:Y:S01]  /*79c0*/  HMMA.16816.F32.BF16 R68, R16, R24, R96 ;  /* 0x000000181044723c */ /* 0x000fe20000041860 */
[----:B------:R-:W-:Y:S01]  /*79d0*/  FFMA.FTZ R30, R252, c[0x0][0x23c], -R0 ;  /* 0x00008f00fc1e7a23 */ /* 0x000fe20000010800 */
[----:B------:R-:W3:Y:S01]  /*79e0*/  LDL.LU R216, [R1+0x164] ;  /* 0x0001640001d87983 */ /* 0x000ee20000300800 */
[----:B------:R-:W-:-:S02]  /*79f0*/  FADD.FTZ R92, R3, R134 ;  /* 0x00000086035c7221 */ /* 0x000fc40000010000 */
[----:B------:R-:W-:Y:S01]  /*7a00*/  FFMA.FTZ R4, R224, c[0x0][0x23c], -R7 ;  /* 0x00008f00e0047a23 */ /* 0x000fe20000010807 */
[----:B------:R-:W1:Y:S01]  /*7a10*/  LDSM.16.MT88.4 R24, [R228+0xa800] ;  /* 0x00a80000e418783b */ /* 0x000e620000004200 */
[--C-:B------:R-:W-:Y:S02]  /*7a20*/  FFMA.FTZ R96, R208, c[0x0][0x23c], -R0.reuse ;  /* 0x00008f00d0607a23 */ /* 0x100fe40000010800 */
[--C-:B------:R-:W-:Y:S02]  /*7a30*/  FFMA.FTZ R97, R205, c[0x0][0x23c], -R0.reuse ;  /* 0x00008f00cd617a23 */ /* 0x100fe40000010800 */
[--C-:B------:R-:W-:Y:S02]  /*7a40*/  FFMA.FTZ R98, R176, c[0x0][0x23c], -R0.reuse ;  /* 0x00008f00b0627a23 */ /* 0x100fe40000010800 */
[----:B----4-:R-:W-:Y:S02]  /*7a50*/  FFMA.FTZ R2, R122, c[0x0][0x23c], -R5 ;  /* 0x00008f007a027a23 */ /* 0x010fe40000010805 */
[----:B------:R-:W-:-:S02]  /*7a60*/  FFMA.FTZ R122, R123, c[0x0][0x23c], -R0 ;  /* 0x00008f007b7a7a23 */ /* 0x000fc40000010800 */
[----:B------:R-:W-:Y:S02]  /*7a70*/  FFMA.FTZ R0, R222, c[0x0][0x23c], -R5 ;  /* 0x00008f00de007a23 */ /* 0x000fe40000010805 */
[----:B------:R-:W4:Y:S04]  /*7a80*/  LDL.LU R222, [R1+0x160] ;  /* 0x0001600001de7983 */ /* 0x000f280000300800 */
[----:B------:R-:W4:Y:S04]  /*7a90*/  LDL.LU R114, [R1+0xc] ;  /* 0x00000c0001727983 */ /* 0x000f280000300800 */
[----:B------:R-:W4:Y:S04]  /*7aa0*/  LDL.LU R134, [R1+0x15c] ;  /* 0x00015c0001867983 */ /* 0x000f280000300800 */
[----:B------:R-:W4:Y:S01]  /*7ab0*/  LDL.LU R3, [R1+0x158] ;  /* 0x0001580001037983 */ /* 0x000f220000300800 */
[-C--:B------:R-:W-:Y:S01]  /*7ac0*/  HMMA.16816.F32.BF16 R44, R12, R20.reuse, R80 ;  /* 0x000000140c2c723c */ /* 0x080fe20000041850 */
[----:B------:R1:W-:Y:S02]  /*7ad0*/  MUFU.EX2 R224, R4 ;  /* 0x0000000400e07308 */ /* 0x0003e40000000800 */
[----:B------:R-:W-:Y:S05]  /*7ae0*/  LDSM.16.MT88.4 R12, [R230+0xa800] ;  /* 0x00a80000e60c783b */ /* 0x000fea0000004200 */
[----:B------:R-:W-:Y:S01]  /*7af0*/  HMMA.16816.F32.BF16 R80, R16, R20, R72 ;  /* 0x000000141050723c */ /* 0x000fe20000041848 */
[----:B------:R-:W-:-:S07]  /*7b00*/  IMAD.MOV.U32 R173, RZ, RZ, R186 ;  /* 0x000000ffffad7224 */ /* 0x000fce00078e00ba */
[----:B------:R-:W-:Y:S01]  /*7b10*/  HMMA.16816.F32.BF16 R72, R16, R22, R32 ;  /* 0x000000161048723c */ /* 0x000fe20000041820 */
[----:B------:R-:W2:Y:S01]  /*7b20*/  LDSM.16.MT88.4 R20, [R231+0xa800] ;  /* 0x00a80000e714783b */ /* 0x000ea20000004200 */
[----:B-1----:R-:W-:-:S03]  /*7b30*/  FFMA.FTZ R4, R221, c[0x0][0x23c], -R7 ;  /* 0x00008f00dd047a23 */ /* 0x002fc60000010807 */
[----:B------:R-:W1:Y:S01]  /*7b40*/  LDSM.16.MT88.4 R16, [R229+0xa800] ;  /* 0x00a80000e510783b */ /* 0x000e620000004200 */
[----:B------:R-:W-:Y:S01]  /*7b50*/  MOV R186, R138 ;  /* 0x0000008a00ba7202 */ /* 0x000fe20000000f00 */
[----:B------:R2:W1:Y:S08]  /*7b60*/  MUFU.EX2 R221, R4 ;  /* 0x0000000400dd7308 */ /* 0x0004700000000800 */
[----:B------:R-:W-:Y:S01]  /*7b70*/  MUFU.EX2 R138, R2 ;  /* 0x00000002008a7308 */ /* 0x000fe20000000800 */
[----:B--2---:R-:W-:-:S07]  /*7b80*/  FFMA.FTZ R4, R217, c[0x0][0x23c], -R7 ;  /* 0x00008f00d9047a23 */ /* 0x004fce0000010807 */
[----:B------:R2:W-:Y:S01]  /*7b90*/  MUFU.EX2 R217, R4 ;  /* 0x0000000400d97308 */ /* 0x0005e20000000800 */
[----:B------:R-:W-:-:S07]  /*7ba0*/  MOV R203, R131 ;  /* 0x0000008300cb7202 */ /* 0x000fce0000000f00 */
[----:B------:R-:W-:Y:S01]  /*7bb0*/  MUFU.EX2 R132, R0 ;  /* 0x0000000000847308 */ /* 0x000fe20000000800 */
[----:B--2---:R-:W-:-:S07]  /*7bc0*/  FFMA.FTZ R4, R219, c[0x0][0x23c], -R7 ;  /* 0x00008f00db047a23 */ /* 0x004fce0000010807 */
[----:B------:R1:W2:Y:S01]  /*7bd0*/  MUFU.EX2 R204, R4 ;  /* 0x0000000400cc7308 */ /* 0x0002a20000000800 */
        /* <DEDUP_REMOVED lines=10> */
[----:B------:R-:W-:-:S02]  /*7c80*/  MOV R182, R128 ;  /* 0x0000008000b67202 */ /* 0x000fc40000000f00 */
        /* <DEDUP_REMOVED lines=8> */
[--C-:B------:R-:W-:Y:S01]  /*7d10*/  FFMA.FTZ R33, R214, c[0x0][0x23c], -R7.reuse ;  /* 0x00008f00d6217a23 */ /* 0x100fe20000010807 */
[----:B------:R-:W-:Y:S01]  /*7d20*/  MOV R90, R113 ;  /* 0x00000071005a7202 */ /* 0x000fe20000000f00 */
[--C-:B------:R-:W-:Y:S01]  /*7d30*/  FFMA.FTZ R32, R213, c[0x0][0x23c], -R7.reuse ;  /* 0x00008f00d5207a23 */ /* 0x100fe20000010807 */
[----:B------:R-:W-:Y:S01]  /*7d40*/  MOV R226, R203 ;  /* 0x000000cb00e27202 */ /* 0x000fe20000000f00 */
[----:B------:R-:W-:Y:S01]  /*7d50*/  MUFU.EX2 R129, R37 ;  /* 0x0000002500817308 */ /* 0x000fe20000000800 */
[--C-:B------:R-:W-:Y:S01]  /*7d60*/  FFMA.FTZ R99, R207, c[0x0][0x23c], -R7.reuse ;  /* 0x00008f00cf637a23 */ /* 0x100fe20000010807 */
[----:B------:R-:W-:Y:S01]  /*7d70*/  MOV R203, R6 ;  /* 0x0000000600cb7202 */ /* 0x000fe20000000f00 */
[--C-:B------:R-:W-:Y:S01]  /*7d80*/  FFMA.FTZ R108, R177, c[0x0][0x23c], -R7.reuse ;  /* 0x00008f00b16c7a23 */ /* 0x100fe20000010807 */
[----:B-1----:R-:W-:Y:S01]  /*7d90*/  F2FP.BF16.PACK_AB R4, R221, R224 ;  /* 0x000000e0dd04723e */ /* 0x002fe200000010ff */
[----:B------:R-:W-:-:S03]  /*7da0*/  FFMA.FTZ R109, R147, c[0x0][0x23c], -R7 ;  /* 0x00008f00936d7a23 */ /* 0x000fc60000010807 */
[----:B------:R-:W-:Y:S01]  /*7db0*/  MUFU.EX2 R130, R36 ;  /* 0x0000002400827308 */ /* 0x000fe20000000800 */
[----:B------:R-:W-:Y:S01]  /*7dc0*/  FFMA.FTZ R110, R145, c[0x0][0x23c], -R7 ;  /* 0x00008f00916e7a23 */ /* 0x000fe20000010807 */
[----:B--2---:R-:W-:Y:S01]  /*7dd0*/  F2FP.BF16.PACK_AB R6, R204, R217 ;  /* 0x000000d9cc06723e */ /* 0x004fe200000010ff */
[--C-:B------:R-:W-:Y:S02]  /*7de0*/  FFMA.FTZ R0, R247, c[0x0][0x23c], -R5.reuse ;  /* 0x00008f00f7007a23 */ /* 0x100fe40000010805 */
[----:B------:R-:W-:-:S03]  /*7df0*/  FFMA.FTZ R64, R215, c[0x0][0x23c], -R5 ;  /* 0x00008f00d7407a23 */ /* 0x000fc60000010805 */
[----:B------:R-:W-:Y:S01]  /*7e00*/  MUFU.EX2 R123, R31 ;  /* 0x0000001f007b7308 */ /* 0x000fe20000000800 */
[--C-:B------:R-:W-:Y:S02]  /*7e10*/  FFMA.FTZ R65, R212, c[0x0][0x23c], -R5.reuse ;  /* 0x00008f00d4417a23 */ /* 0x100fe40000010805 */
[--C-:B------:R-:W-:Y:S02]  /*7e20*/  FFMA.FTZ R111, R210, c[0x0][0x23c], -R5.reuse ;  /* 0x00008f00d26f7a23 */ /* 0x100fe40000010805 */
[----:B------:R-:W-:-:S03]  /*7e30*/  FFMA.FTZ R112, R179, c[0x0][0x23c], -R5 ;  /* 0x00008f00b3707a23 */ /* 0x000fc60000010805 */
[----:B------:R-:W-:Y:S01]  /*7e40*/  MUFU.EX2 R124, R30 ;  /* 0x0000001e007c7308 */ /* 0x000fe20000000800 */
[----:B------:R-:W-:-:S07]  /*7e50*/  FFMA.FTZ R113, R163, c[0x0][0x23c], -R5 ;  /* 0x00008f00a3717a23 */ /* 0x000fce0000010805 */
[----:B------:R-:W-:Y:S01]  /*7e60*/  MUFU.EX2 R126, R29 ;  /* 0x0000001d007e7308 */ /* 0x000fe20000000800 */
[----:B------:R-:W-:-:S07]  /*7e70*/  FFMA.FTZ R2, R137, c[0x0][0x23c], -R5 ;  /* 0x00008f0089027a23 */ /* 0x000fce0000010805 */
[----:B------:R1:W-:Y:S02]  /*7e80*/  MUFU.EX2 R137, R2 ;  /* 0x0000000200897308 */ /* 0x0003e40000000800 */
[----:B-1----:R-:W-:-:S06]  /*7e90*/  FFMA.FTZ R2, R227, c[0x0][0x23c], -R5 ;  /* 0x00008f00e3027a23 */ /* 0x002fcc0000010805 */
[----:B------:R-:W1:Y:S01]  /*7ea0*/  MUFU.EX2 R131, R2 ;  /* 0x0000000200837308 */ /* 0x000e620000000800 */
[----:B------:R-:W-:-:S07]  /*7eb0*/  IMAD.MOV.U32 R227, RZ, RZ, R166 ;  /* 0x000000ffffe37224 */ /* 0x000fce00078e00a6 */
[----:B------:R-:W2:Y:S01]  /*7ec0*/  MUFU.EX2 R128, R28 ;  /* 0x0000001c00807308 */ /* 0x000ea20000000800 */
        /* <DEDUP_REMOVED lines=11> */
[----:B------:R-:W-:Y:S02]  /*7f80*/  MOV R181, R165 ;  /* 0x000000a500b57202 */ /* 0x000fe40000000f00 */
[----:B------:R-:W-:Y:S01]  /*7f90*/  MOV R172, R164 ;  /* 0x000000a400ac7202 */ /* 0x000fe20000000f00 */
[--C-:B---3--:R-:W-:Y:S01]  /*7fa0*/  FFMA.FTZ R34, R216, c[0x0][0x23c], -R7.reuse ;  /* 0x00008f00d8227a23 */ /* 0x108fe20000010807 */
[----:B------:R-:W-:Y:S01]  /*7fb0*/  MOV R216, R167 ;  /* 0x000000a700d87202 */ /* 0x000fe20000000f00 */
[----:B------:R-:W-:Y:S08]  /*7fc0*/  MUFU.EX2 R64, R64 ;  /* 0x0000004000407308 */ /* 0x000ff00000000800 */
[----:B------:R-:W-:Y:S08]  /*7fd0*/  MUFU.EX2 R65, R65 ;  /* 0x0000004100417308 */ /* 0x000ff00000000800 */
[----:B------:R-:W-:Y:S01]  /*7fe0*/  MUFU.EX2 R66, R66 ;  /* 0x0000004200427308 */ /* 0x000fe20000000800 */
[----:B----4-:R-:W-:Y:S01]  /*7ff0*/  FFMA.FTZ R35, R222, c[0x0][0x23c], -R7 ;  /* 0x00008f00de237a23 */ /* 0x010fe20000010807 */
[----:B-1----:R-:W-:Y:S01]  /*8000*/  F2FP.BF16.PACK_AB R7, R131, R132 ;  /* 0x000000848307723e */ /* 0x002fe200000010ff */
[----:B------:R-:W-:-:S02]  /*8010*/  FFMA.FTZ R2, R114, c[0x0][0x23c], -R5 ;  /* 0x00008f0072027a23 */ /* 0x000fc40000010805 */
[----:B------:R-:W-:Y:S01]  /*8020*/  FFMA.FTZ R114, R162, c[0x0][0x23c], -R5 ;  /* 0x00008f00a2727a23 */ /* 0x000fe20000010805 */
[----:B------:R-:W-:Y:S02]  /*8030*/  F2FP.BF16.PACK_AB R5, R137, R138 ;  /* 0x0000008a8905723e */ /* 0x000fe400000010ff */
[----:B------:R-:W-:-:S05]  /*8040*/  MOV R222, R193 ;  /* 0x000000c100de7202 */ /* 0x000fca0000000f00 */
        /* <DEDUP_REMOVED lines=8> */
[----:B------:R-:W-:-:S02]  /*80d0*/  FADD.FTZ R7, R227, R188 ;  /* 0x000000bce3077221 */ /* 0x000fc40000010000 */
[----:B------:R-:W-:Y:S02]  /*80e0*/  FADD.FTZ R6, R134, R3 ;  /* 0x0000000386067221 */ /* 0x000fe40000010000 */
[----:B------:R-:W-:Y:S01]  /*80f0*/  FADD.FTZ R5, R245, R246 ;  /* 0x000000f6f5057221 */ /* 0x000fe20000010000 */
[----:B------:R-:W-:Y:S01]  /*8100*/  MUFU.EX2 R67, R67 ;  /* 0x0000004300437308 */ /* 0x000fe20000000800 */
[----:B------:R-:W-:-:S07]  /*8110*/  FADD.FTZ R4, R244, R92 ;  /* 0x0000005cf4047221 */ /* 0x000fce0000010000 */
[----:B------:R-:W-:Y:S01]  /*8120*/  MUFU.EX2 R93, R93 ;  /* 0x0000005d005d7308 */ /* 0x000fe20000000800 */
[----:B------:R-:W-:Y:S01]  /*8130*/  FADD.FTZ R29, R189, R7 ;  /* 0x00000007bd1d7221 */ /* 0x000fe20000010000 */
[----:B--2---:R-:W-:Y:S01]  /*8140*/  F2FP.BF16.PACK_AB R7, R128, R126 ;  /* 0x0000007e8007723e */ /* 0x004fe200000010ff */
[----:B------:R-:W-:Y:S01]  /*8150*/  FADD.FTZ R31, R216, R6 ;  /* 0x00000006d81f7221 */ /* 0x000fe20000010000 */
[----:B------:R-:W-:Y:S01]  /*8160*/  F2FP.BF16.PACK_AB R6, R130, R129 ;  /* 0x000000818206723e */ /* 0x000fe200000010ff */
[----:B------:R-:W-:Y:S01]  /*8170*/  FADD.FTZ R30, R222, R5 ;  /* 0x00000005de1e7221 */ /* 0x000fe20000010000 */
[----:B------:R-:W-:Y:S01]  /*8180*/  F2FP.BF16.PACK_AB R5, R124, R123 ;  /* 0x0000007b7c05723e */ /* 0x000fe200000010ff */
[----:B------:R-:W-:Y:S01]  /*8190*/  FADD.FTZ R28, R133, R4 ;  /* 0x00000004851c7221 */ /* 0x000fe20000010000 */
[----:B------:R-:W-:Y:S01]  /*81a0*/  F2FP.BF16.PACK_AB R4, R127, R125 ;  /* 0x0000007d7f04723e */ /* 0x000fe200000010ff */
[----:B------:R-:W-:Y:S08]  /*81b0*/  MUFU.EX2 R92, R34 ;  /* 0x00000022005c7308 */ /* 0x000ff00000000800 */
[----:B------:R-:W-:Y:S01]  /*81c0*/  MUFU.EX2 R94, R94 ;  /* 0x0000005e005e7308 */ /* 0x000fe20000000800 */
[C---:B------:R-:W-:Y:S07]  /*81d0*/  HMMA.16816.F32.BF16 R52, R4.reuse, R26, R100 ;  /* 0x0000001a0434723c */ /* 0x040fee0000041864 */
[----:B------:R-:W-:Y:S01]  /*81e0*/  MUFU.EX2 R95, R95 ;  /* 0x0000005f005f7308 */ /* 0x000fe20000000800 */
[C---:B------:R-:W-:Y:S07]  /*81f0*/  HMMA.16816.F32.BF16 R40, R4.reuse, R22, R60 ;  /* 0x000000160428723c */ /* 0x040fee000004183c */
[----:B------:R-:W-:Y:S01]  /*8200*/  MUFU.EX2 R96, R96 ;  /* 0x0000006000607308 */ /* 0x000fe20000000800 */
[C---:B------:R-:W-:Y:S07]  /*8210*/  HMMA.16816.F32.BF16 R36, R4.reuse, R16, R68 ;  /* 0x000000100424723c */ /* 0x040fee0000041844 */
[----:B------:R-:W-:Y:S01]  /*8220*/  MUFU.EX2 R97, R97 ;  /* 0x0000006100617308 */ /* 0x000fe20000000800 */
[C---:B------:R-:W-:Y:S01]  /*8230*/  HMMA.16816.F32.BF16 R56, R4.reuse, R24, R104 ;  /* 0x000000180438723c */ /* 0x040fe20000041868 */
[----:B------:R-:W1:Y:S06]  /*8240*/  LDSM.16.MT88.4 R24, [R228+0xb000] ;  /* 0x00b00000e418783b */ /* 0x000e6c0000004200 */
[----:B------:R-:W-:Y:S01]  /*8250*/  MUFU.EX2 R98, R98 ;  /* 0x0000006200627308 */ /* 0x000fe20000000800 */
[C---:B------:R-:W-:Y:S01]  /*8260*/  HMMA.16816.F32.BF16 R156, R4.reuse, R20, R156 ;  /* 0x00000014049c723c */ /* 0x040fe2000004189c */
[----:B------:R-:W-:Y:S01]  /*8270*/  LDSM.16.MT88.4 R20, [R231+0xb000] ;  /* 0x00b00000e714783b */ /* 0x000fe20000004200 */
[----:B------:R-:W-:Y:S01]  /*8280*/  IMAD.MOV.U32 R215, RZ, RZ, R154 ;  /* 0x000000ffffd77224 */ /* 0x000fe200078e009a */
[----:B------:R-:W-:Y:S01]  /*8290*/  MOV R213, R211 ;  /* 0x000000d300d57202 */ /* 0x000fe20000000f00 */
[----:B------:R-:W-:Y:S01]  /*82a0*/  IMAD.MOV.U32 R147, RZ, RZ, R190 ;  /* 0x000000ffff937224 */ /* 0x000fe200078e00be */
[----:B------:R-:W-:Y:S01]  /*82b0*/  MOV R145, R155 ;  /* 0x0000009b00917202 */ /* 0x000fe20000000f00 */
[----:B------:R-:W-:Y:S01]  /*82c0*/  IMAD.MOV.U32 R207, RZ, RZ, R223 ;  /* 0x000000ffffcf7224 */ /* 0x000fe200078e00df */
[----:B------:R-:W-:Y:S01]  /*82d0*/  MUFU.EX2 R62, R35 ;  /* 0x00000023003e7308 */ /* 0x000fe20000000800 */
[C---:B------:R-:W-:Y:S01]  /*82e0*/  HMMA.16816.F32.BF16 R80, R4.reuse, R12, R80 ;  /* 0x0000000c0450723c */ /* 0x040fe20000041850 */
[----:B------:R-:W-:Y:S01]  /*82f0*/  MOV R214, R209 ;  /* 0x000000d100d67202 */ /* 0x000fe20000000f00 */
[----:B------:R-:W-:Y:S01]  /*8300*/  IMAD.MOV.U32 R227, RZ, RZ, R206 ;  /* 0x000000ffffe37224 */ /* 0x000fe200078e00ce */
[----:B------:R-:W-:Y:S01]  /*8310*/  MOV R247, R184 ;  /* 0x000000b800f77202 */ /* 0x000fe20000000f00 */
[----:B------:R2:W5:Y:S03]  /*8320*/  LDL.LU R3, [R1+0x154] ;  /* 0x0001540001037983 */ /* 0x0005660000300800 */
[----:B------:R-:W-:Y:S01]  /*8330*/  MUFU.EX2 R100, R33 ;  /* 0x0000002100647308 */ /* 0x000fe20000000800 */
[C---:B------:R-:W-:Y:S01]  /*8340*/  HMMA.16816.F32.BF16 R44, R4.reuse, R14, R72 ;  /* 0x0000000e042c723c */ /* 0x040fe20000041848 */
[----:B------:R-:W-:Y:S06]  /*8350*/  LDSM.16.MT88.4 R12, [R230+0xb000] ;  /* 0x00b00000e60c783b */ /* 0x000fec0000004200 */
[----:B------:R3:W4:Y:S08]  /*8360*/  MUFU.EX2 R63, R32 ;  /* 0x00000020003f7308 */ /* 0x0007300000000800 */
[----:B------:R1:W-:Y:S08]  /*8370*/  MUFU.EX2 R61, R2 ;  /* 0x00000002003d7308 */ /* 0x0003f00000000800 */
[----:B------:R-:W2:Y:S01]  /*8380*/  MUFU.EX2 R60, R0 ;  /* 0x00000000003c7308 */ /* 0x000ea20000000800 */
[----:B---3--:R-:W-:Y:S01]  /*8390*/  HMMA.16816.F32.BF16 R32, R4, R18, R76 ;  /* 0x000000120420723c */ /* 0x008fe2000004184c */
[----:B------:R-:W3:Y:S01]  /*83a0*/  LDSM.16.MT88.4 R16, [R229+0xb000] ;  /* 0x00b00000e510783b */ /* 0x000ee20000004200 */
[----:B------:R-:W-:Y:S01]  /*83b0*/  IMAD.MOV.U32 R211, RZ, RZ, R191 ;  /* 0x000000ffffd37224 */ /* 0x000fe200078e00bf */
[----:B------:R-:W-:Y:S01]  /*83c0*/  MOV R216, R219 ;  /* 0x000000db00d87202 */ /* 0x000fe20000000f00 */
[----:B------:R-:W-:Y:S01]  /*83d0*/  IMAD.MOV.U32 R107, RZ, RZ, R172 ;  /* 0x000000ffff6b7224 */ /* 0x000fe200078e00ac */
[----:B------:R-:W-:Y:S01]  /*83e0*/  MOV R210, R202 ;  /* 0x000000ca00d27202 */ /* 0x000fe20000000f00 */
[----:B------:R3:W5:Y:S01]  /*83f0*/  LDL.LU R134, [R1+0x150] ;  /* 0x0001500001867983 */ /* 0x0007620000300800 */
[----:B------:R-:W-:-:S02]  /*8400*/  FADD.FTZ R4, R205, R31 ;  /* 0x0000001fcd047221 */ /* 0x000fc40000010000 */
[----:B------:R-:W-:Y:S01]  /*8410*/  FADD.FTZ R5, R208, R30 ;  /* 0x0000001ed0057221 */ /* 0x000fe20000010000 */
[----:B----4-:R-:W-:Y:S01]  /*8420*/  F2FP.BF16.PACK_AB R6, R63, R100 ;  /* 0x000000643f06723e */ /* 0x010fe200000010ff */
[----:B-1----:R-:W-:Y:S01]  /*8430*/  FADD.FTZ R2, R146, R29 ;  /* 0x0000001d92027221 */ /* 0x002fe20000010000 */
[----:B------:R-:W-:Y:S01]  /*8440*/  F2FP.BF16.PACK_AB R7, R65, R64 ;  /* 0x000000404107723e */ /* 0x000fe200000010ff */
[----:B------:R-:W-:Y:S01]  /*8450*/  FADD.FTZ R30, R225, R4 ;  /* 0x00000004e11e7221 */ /* 0x000fe20000010000 */
[----:B------:R-:W-:Y:S01]  /*8460*/  F2FP.BF16.PACK_AB R4, R92, R62 ;  /* 0x0000003e5c04723e */ /* 0x000fe200000010ff */
[----:B------:R-:W-:Y:S01]  /*8470*/  FADD.FTZ R31, R252, R5 ;  /* 0x00000005fc1f7221 */ /* 0x000fe20000010000 */
[----:B--2---:R-:W-:Y:S01]  /*8480*/  F2FP.BF16.PACK_AB R5, R60, R61 ;  /* 0x0000003d3c05723e */ /* 0x004fe200000010ff */
        /* <DEDUP_REMOVED lines=14> */
[----:B------:R-:W-:Y:S01]  /*8570*/  FADD.FTZ R28, R205, R2 ;  /* 0x00000002cd1c7221 */ /* 0x000fe20000010000 */
[----:B------:R-:W-:-:S02]  /*8580*/  MOV R102, R211 ;  /* 0x000000d300667202 */ /* 0x000fc40000000f00 */
[----:B------:R-:W-:Y:S01]  /*8590*/  MOV R212, R200 ;  /* 0x000000c800d47202 */ /* 0x000fe20000000f00 */
[----:B------:R-:W-:Y:S01]  /*85a0*/  IMAD.MOV.U32 R219, RZ, RZ, R170 ;  /* 0x000000ffffdb7224 */ /* 0x000fe200078e00aa */
[----:B------:R-:W-:Y:S01]  /*85b0*/  MOV R223, R152 ;  /* 0x0000009800df7202 */ /* 0x000fe20000000f00 */
[C---:B------:R-:W-:Y:S01]  /*85c0*/  HMMA.16816.F32.BF16 R148, R4.reuse, R26, R148 ;  /* 0x0000001a0494723c */ /* 0x040fe20000041894 */
[----:B------:R-:W-:Y:S01]  /*85d0*/  FADD.FTZ R28, R240, R28 ;  /* 0x0000001cf01c7221 */ /* 0x000fe20000010000 */
[----:B------:R-:W-:Y:S01]  /*85e0*/  MOV R206, R169 ;  /* 0x000000a900ce7202 */ /* 0x000fe20000000f00 */
[----:B------:R-:W1:Y:S01]  /*85f0*/  MUFU.EX2 R115, R115 ;  /* 0x0000007300737308 */ /* 0x000e620000000800 */
[----:B------:R-:W-:Y:S01]  /*8600*/  MOV R209, R168 ;  /* 0x000000a800d17202 */ /* 0x000fe20000000f00 */
[----:B------:R2:W5:Y:S03]  /*8610*/  LDL.LU R246, [R1+0x14c] ;  /* 0x00014c0001f67983 */ /* 0x0005660000300800 */
[C---:B---3--:R-:W-:Y:S08]  /*8620*/  HMMA.16816.F32.BF16 R180, R4.reuse, R18, R48 ;  /* 0x0000001204b4723c */ /* 0x048ff00000041830 */
[C---:B------:R-:W-:Y:S08]  /*8630*/  HMMA.16816.F32.BF16 R160, R4.reuse, R20, R84 ;  /* 0x0000001404a0723c */ /* 0x040ff00000041854 */
[C---:B------:R-:W-:Y:S08]  /*8640*/  HMMA.16816.F32.BF16 R164, R4.reuse, R22, R164 ;  /* 0x0000001604a4723c */ /* 0x040ff000000418a4 */
[C---:B------:R-:W-:Y:S08]  /*8650*/  HMMA.16816.F32.BF16 R176, R4.reuse, R16, R176 ;  /* 0x0000001004b0723c */ /* 0x040ff000000418b0 */
[----:B------:R-:W-:Y:S01]  /*8660*/  HMMA.16816.F32.BF16 R192, R4, R12, R192 ;  /* 0x0000000c04c0723c */ /* 0x000fe200000418c0 */
[----:B------:R-:W-:Y:S01]  /*8670*/  FADD.FTZ R29, R243, R0 ;  /* 0x00000000f31d7221 */ /* 0x000fe20000010000 */
[----:B------:R-:W-:Y:S01]  /*8680*/  MOV R222, R144 ;  /* 0x0000009000de7202 */ /* 0x000fe20000000f00 */
[----:B------:R-:W-:Y:S01]  /*8690*/  IMAD.MOV.U32 R133, RZ, RZ, R252 ;  /* 0x000000ffff857224 */ /* 0x000fe200078e00fc */
[----:B------:R-:W-:Y:S01]  /*86a0*/  MOV R205, R225 ;  /* 0x000000e100cd7202 */ /* 0x000fe20000000f00 */
[----:B------:R-:W-:Y:S01]  /*86b0*/  FADD.FTZ R2, R208, R30 ;  /* 0x0000001ed0027221 */ /* 0x000fe20000010000 */
[----:B------:R-:W-:-:S02]  /*86c0*/  MOV R146, R226 ;  /* 0x000000e200927202 */ /* 0x000fc40000000f00 */
[----:B------:R-:W-:Y:S01]  /*86d0*/  MOV R103, R203 ;  /* 0x000000cb00677202 */ /* 0x000fe20000000f00 */
[----:B------:R-:W-:Y:S01]  /*86e0*/  HMMA.16816.F32.BF16 R48, R4, R14, R88 ;  /* 0x0000000e0430723c */ /* 0x000fe20000041858 */
[----:B------:R-:W-:Y:S01]  /*86f0*/  IMAD.MOV.U32 R104, RZ, RZ, R173 ;  /* 0x000000ffff687224 */ /* 0x000fe200078e00ad */
[----:B------:R-:W-:Y:S01]  /*8700*/  MOV R105, R174 ;  /* 0x000000ae00697202 */ /* 0x000fe20000000f00 */
[----:B------:R-:W3:Y:S01]  /*8710*/  MUFU.EX2 R119, R119 ;  /* 0x0000007700777308 */ /* 0x000ee20000000800 */
[----:B------:R-:W-:Y:S01]  /*8720*/  MOV R106, R201 ;  /* 0x000000c9006a7202 */ /* 0x000fe20000000f00 */
[----:B------:R2:W5:Y:S02]  /*8730*/  LDL.LU R245, [R1+0x148] ;  /* 0x0001480001f57983 */ /* 0x0005640000300800 */
[----:B------:R-:W-:Y:S02]  /*8740*/  F2FP.BF16.PACK_AB R4, R67, R66 ;  /* 0x000000424304723e */ /* 0x000fe400000010ff */
[----:B------:R-:W-:Y:S01]  /*8750*/  F2FP.BF16.PACK_AB R5, R96, R95 ;  /* 0x0000005f6005723e */ /* 0x000fe200000010ff */
[----:B------:R-:W-:Y:S01]  /*8760*/  FADD.FTZ R0, R242, R31 ;  /* 0x0000001ff2007221 */ /* 0x000fe20000010000 */
[----:B------:R-:W-:Y:S01]  /*8770*/  F2FP.BF16.PACK_AB R6, R94, R93 ;  /* 0x0000005d5e06723e */ /* 0x000fe200000010ff */
[----:B------:R-:W-:Y:S01]  /*8780*/  FADD.FTZ R29, R241, R29 ;  /* 0x0000001df11d7221 */ /* 0x000fe20000010000 */
[----:B------:R-:W-:-:S02]  /*8790*/  F2FP.BF16.PACK_AB R7, R98, R97 ;  /* 0x000000616207723e */ /* 0x000fc400000010ff */
[----:B------:R-:W-:Y:S01]  /*87a0*/  MOV R208, R220 ;  /* 0x000000dc00d07202 */ /* 0x000fe20000000f00 */
[----:B------:R-:W-:Y:S01]  /*87b0*/  FADD.FTZ R2, R239, R2 ;  /* 0x00000002ef027221 */ /* 0x000fe20000010000 */
[----:B------:R-:W-:Y:S01]  /*87c0*/  MOV R144, R186 ;  /* 0x000000ba00907202 */ /* 0x000fe20000000f00 */
[----:B------:R-:W-:Y:S01]  /*87d0*/  IMAD.MOV.U32 R225, RZ, RZ, R185 ;  /* 0x000000ffffe17224 */ /* 0x000fe200078e00b9 */
[----:B------:R-:W-:Y:S01]  /*87e0*/  MOV R71, R146 ;  /* 0x0000009200477202 */ /* 0x000fe20000000f00 */
[C---:B------:R-:W-:Y:S01]  /*87f0*/  HMMA.16816.F32.BF16 R188, R4.reuse, R12, R80 ;  /* 0x0000000c04bc723c */ /* 0x040fe20000041850 */
[----:B------:R-:W-:Y:S01]  /*8800*/  MOV R252, R171 ;  /* 0x000000ab00fc7202 */ /* 0x000fe20000000f00 */
[----:B------:R-:W-:Y:S01]  /*8810*/  FADD.FTZ R0, R238, R0 ;  /* 0x00000000ee007221 */ /* 0x000fe20000010000 */
[----:B------:R-:W-:Y:S01]  /*8820*/  MOV R226, R153 ;  /* 0x0000009900e27202 */ /* 0x000fe20000000f00 */
[----:B------:R-:W-:Y:S01]  /*8830*/  FADD.FTZ R29, R237, R29 ;  /* 0x0000001ded1d7221 */ /* 0x000fe20000010000 */
[----:B------:R-:W-:Y:S01]  /*8840*/  MOV R211, R223 ;  /* 0x000000df00d37202 */ /* 0x000fe20000000f00 */
[----:B------:R-:W4:Y:S01]  /*8850*/  MUFU.EX2 R111, R111 ;  /* 0x0000006f006f7308 */ /* 0x000f220000000800 */
        /* <DEDUP_REMOVED lines=10> */
[----:B------:R-:W1:Y:S01]  /*8900*/  MUFU.EX2 R99, R99 ;  /* 0x0000006300637308 */ /* 0x000e620000000800 */
[----:B------:R-:W-:Y:S01]  /*8910*/  MOV R216, R222 ;  /* 0x000000de00d87202 */ /* 0x000fe20000000f00 */
[----:B------:R-:W-:Y:S01]  /*8920*/  IMAD.MOV.U32 R222, RZ, RZ, R133 ;  /* 0x000000ffffde7224 */ /* 0x000fe200078e0085 */
[----:B------:R-:W-:Y:S01]  /*8930*/  MOV R133, R205 ;  /* 0x000000cd00857202 */ /* 0x000fe20000000f00 */
[----:B------:R-:W-:Y:S01]  /*8940*/  HMMA.16816.F32.BF16 R52, R4, R26, R52 ;  /* 0x0000001a0434723c */ /* 0x000fe20000041834 */
[----:B------:R-:W-:Y:S01]  /*8950*/  MOV R205, R208 ;  /* 0x000000d000cd7202 */ /* 0x000fe20000000f00 */
[----:B------:R-:W-:Y:S01]  /*8960*/  IMAD.MOV.U32 R208, RZ, RZ, R218 ;  /* 0x000000ffffd07224 */ /* 0x000fe200078e00da */
[----:B------:R2:W5:Y:S01]  /*8970*/  LDL.LU R244, [R1+0x144] ;  /* 0x0001440001f47983 */ /* 0x0005620000300800 */
[----:B------:R-:W-:-:S02]  /*8980*/  FADD.FTZ R2, R235, R0 ;  /* 0x00000000eb027221 */ /* 0x000fc40000010000 */
[----:B------:R-:W-:Y:S01]  /*8990*/  FADD.FTZ R0, R215, R29 ;  /* 0x0000001dd7007221 */ /* 0x000fe20000010000 */
[----:B------:R-:W-:Y:S01]  /*89a0*/  MOV R215, R208 ;  /* 0x000000d000d77202 */ /* 0x000fe20000000f00 */
[----:B------:R-:W-:Y:S01]  /*89b0*/  HMMA.16816.F32.BF16 R156, R4, R20, R156 ;  /* 0x00000014049c723c */ /* 0x000fe2000004189c */
[----:B------:R-:W-:-:S07]  /*89c0*/  MOV R218, R234 ;  /* 0x000000ea00da7202 */ /* 0x000fce0000000f00 */
[C---:B------:R-:W-:Y:S08]  /*89d0*/  HMMA.16816.F32.BF16 R40, R4.reuse, R22, R40 ;  /* 0x000000160428723c */ /* 0x040ff00000041828 */
[C---:B------:R-:W-:Y:S08]  /*89e0*/  HMMA.16816.F32.BF16 R36, R4.reuse, R16, R36 ;  /* 0x000000100424723c */ /* 0x040ff00000041824 */
[C---:B------:R-:W-:Y:S08]  /*89f0*/  HMMA.16816.F32.BF16 R32, R4.reuse, R18, R32 ;  /* 0x000000120420723c */ /* 0x040ff00000041820 */
[----:B------:R-:W-:Y:S01]  /*8a00*/  HMMA.16816.F32.BF16 R44, R4, R14, R44 ;  /* 0x0000000e042c723c */ /* 0x000fe2000004182c */
[----:B------:R-:W-:Y:S01]  /*8a10*/  IMAD.MOV.U32 R101, RZ, RZ, R144 ;  /* 0x000000ffff657224 */ /* 0x000fe200078e0090 */
[----:B------:R-:W-:-:S02]  /*8a20*/  MOV R208, R198 ;  /* 0x000000c600d07202 */ /* 0x000fc40000000f00 */
[----:B------:R-:W-:Y:S01]  /*8a30*/  MOV R220, R187 ;  /* 0x000000bb00dc7202 */ /* 0x000fe20000000f00 */
[----:B------:R-:W-:Y:S01]  /*8a40*/  IMAD.MOV.U32 R223, RZ, RZ, R226 ;  /* 0x000000ffffdf7224 */ /* 0x000fe200078e00e2 */
[----:B------:R-:W1:Y:S01]  /*8a50*/  MUFU.EX2 R116, R116 ;  /* 0x0000007400747308 */ /* 0x000e620000000800 */
[----:B------:R-:W-:Y:S01]  /*8a60*/  FADD.FTZ R4, R233, R13 ;  /* 0x0000000de9047221 */ /* 0x000fe20000010000 */
[----:B------:R-:W1:Y:S01]  /*8a70*/  LDSM.16.MT88.4 R152, [R228+0xb800] ;  /* 0x00b80000e498783b */ /* 0x000e620000004200 */
[----:B------:R-:W-:Y:S02]  /*8a80*/  FADD.FTZ R6, R247, R12 ;  /* 0x0000000cf7067221 */ /* 0x000fe40000010000 */
[----:B------:R-:W-:Y:S01]  /*8a90*/  FADD.FTZ R5, R196, R2 ;  /* 0x00000002c4057221 */ /* 0x000fe20000010000 */
[----:B------:R-:W1:Y:S01]  /*8aa0*/  LDSM.16.MT88.4 R168, [R231+0xb800] ;  /* 0x00b80000e7a8783b */ /* 0x000e620000004200 */
[----:B------:R-:W-:Y:S02]  /*8ab0*/  FADD.FTZ R7, R145, R0 ;  /* 0x0000000091077221 */ /* 0x000fe40000010000 */
[----:B------:R-:W-:Y:S01]  /*8ac0*/  FADD.FTZ R4, R215, R4 ;  /* 0x00000004d7047221 */ /* 0x000fe20000010000 */
[----:B------:R-:W-:Y:S01]  /*8ad0*/  MOV R247, R218 ;  /* 0x000000da00f77202 */ /* 0x000fe20000000f00 */
[----:B------:R-:W-:Y:S01]  /*8ae0*/  FADD.FTZ R2, R232, R6 ;  /* 0x00000006e8027221 */ /* 0x000fe20000010000 */
[----:B------:R-:W1:Y:S01]  /*8af0*/  MUFU.EX2 R120, R120 ;  /* 0x0000007800787308 */ /* 0x000e620000000800 */
[----:B------:R-:W-:Y:S01]  /*8b00*/  FADD.FTZ R0, R139, R5 ;  /* 0x000000058b007221 */ /* 0x000fe20000010000 */
[----:B------:R-:W1:Y:S01]  /*8b10*/  LDSM.16.MT88.4 R184, [R229+0xb800] ;  /* 0x00b80000e5b8783b */ /* 0x000e620000004200 */
[----:B------:R-:W-:-:S02]  /*8b20*/  FADD.FTZ R5, R11, R7 ;  /* 0x000000070b057221 */ /* 0x000fc40000010000 */
[----:B------:R-:W-:Y:S01]  /*8b30*/  FADD.FTZ R7, R10, R4 ;  /* 0x000000040a077221 */ /* 0x000fe20000010000 */
[----:B------:R-:W1:Y:S01]  /*8b40*/  LDSM.16.MT88.4 R16, [R230+0xb800] ;  /* 0x00b80000e610783b */ /* 0x000e620000004200 */
[----:B------:R-:W-:Y:S02]  /*8b50*/  FADD.FTZ R6, R9, R2 ;  /* 0x0000000209067221 */ /* 0x000fe40000010000 */
[----:B------:R-:W-:Y:S01]  /*8b60*/  FADD.FTZ R4, R8, R0 ;  /* 0x0000000008047221 */ /* 0x000fe20000010000 */
[----:B------:R-:W1:Y:S01]  /*8b70*/  MUFU.EX2 R112, R112 ;  /* 0x0000007000707308 */ /* 0x000e620000000800 */
[----:B------:R-:W-:Y:S01]  /*8b80*/  FADD.FTZ R5, R247, R5 ;  /* 0x00000005f7057221 */ /* 0x000fe20000010000 */
[----:B------:R2:W5:Y:S01]  /*8b90*/  LDL.LU R243, [R1+0x140] ;  /* 0x0001400001f37983 */ /* 0x0005620000300800 */
[----:B------:R-:W-:Y:S02]  /*8ba0*/  FADD.FTZ R2, R71, R7 ;  /* 0x0000000747027221 */ /* 0x000fe40000010000 */
[----:B------:R-:W-:Y:S01]  /*8bb0*/  FADD.FTZ R0, R101, R6 ;  /* 0x0000000665007221 */ /* 0x000fe20000010000 */
        /* <DEDUP_REMOVED lines=12> */
[----:B------:R-:W-:Y:S01]  /*8c80*/  IMAD.MOV.U32 R247, RZ, RZ, R145 ;  /* 0x000000fffff77224 */ /* 0x000fe200078e0091 */
[----:B------:R-:W-:Y:S01]  /*8c90*/  MOV R214, R227 ;  /* 0x000000e300d67202 */ /* 0x000fe20000000f00 */
[----:B------:R-:W-:Y:S01]  /*8ca0*/  FADD.FTZ R6, R107, R6 ;  /* 0x000000066b067221 */ /* 0x000fe20000010000 */
[----:B------:R-:W1:Y:S01]  /*8cb0*/  MUFU.EX2 R117, R117 ;  /* 0x0000007500757308 */ /* 0x000e620000000800 */
[----:B------:R-:W-:Y:S01]  /*8cc0*/  FADD.FTZ R4, R210, R5 ;  /* 0x00000005d2047221 */ /* 0x000fe20000010000 */
[----:B------:R2:W5:Y:S01]  /*8cd0*/  LDL.LU R241, [R1+0x138] ;  /* 0x0001380001f17983 */ /* 0x0005620000300800 */
[----:B------:R-:W-:Y:S02]  /*8ce0*/  FADD.FTZ R0, R215, R0 ;  /* 0x00000000d7007221 */ /* 0x000fe40000010000 */
[----:B------:R-:W-:Y:S01]  /*8cf0*/  IMAD.MOV.U32 R227, RZ, RZ, R216 ;  /* 0x000000ffffe37224 */ /* 0x000fe200078e00d8 */
[----:B------:R-:W-:Y:S01]  /*8d00*/  MOV R216, R222 ;  /* 0x000000de00d87202 */ /* 0x000fe20000000f00 */
        /* <DEDUP_REMOVED lines=16> */
[----:B------:R-:W-:Y:S01]  /*8e10*/  IMAD.MOV.U32 R218, RZ, RZ, R199 ;  /* 0x000000ffffda7224 */ /* 0x000fe200078e00c7 */
        /* <DEDUP_REMOVED lines=65> */
[----:B-1----:R-:W-:-:S02]  /*9230*/  FADD.FTZ R5, R115, R5 ;  /* 0x0000000573057221 */ /* 0x002fc40000010000 */
[----:B---3--:R-:W-:Y:S02]  /*9240*/  FADD.FTZ R4, R119, R4 ;  /* 0x0000000477047221 */ /* 0x008fe40000010000 */
[----:B----4-:R-:W-:Y:S02]  /*9250*/  FADD.FTZ R0, R111, R0 ;  /* 0x000000006f007221 */ /* 0x010fe40000010000 */
        /* <DEDUP_REMOVED lines=42> */
[----:B--2---:R-:W2:Y:S04]  /*9500*/  LDL.64 R208, [R1+0xa8] ;  /* 0x0000a80001d07983 */ /* 0x004ea80000100a00 */
[----:B------:R-:W3:Y:S01]  /*9510*/  LDL.64 R218, [R1+0xf0] ;  /* 0x0000f00001da7983 */ /* 0x000ee20000100a00 */
[----:B------:R-:W-:Y:S01]  /*9520*/  UIADD3 UR5, UR33, -0x2, URZ ;  /* 0xfffffffe21057890 */ /* 0x000fe2000fffe03f */
[----:B------:R-:W-:Y:S01]  /*9530*/  IMAD.U32 R2, RZ, RZ, UR10 ;  /* 0x0000000aff027e24 */ /* 0x000fe2000f8e00ff */
[----:B------:R-:W-:-:S04]  /*9540*/  DEPBAR.LE SB0, 0x0 ;  /* 0x000080000000791a */ /* 0x000fc80000000000 */
[----:B------:R-:W-:Y:S01]  /*9550*/  USHF.R.S32.HI UR8, URZ, 0x1f, UR5 ;  /* 0x0000001f3f087899 */ /* 0x000fe20008011405 */
[----:B------:R-:W-:Y:S01]  /*9560*/  IMAD.U32 R4, RZ, RZ, UR5 ;  /* 0x00000005ff047e24 */ /* 0x000fe2000f8e00ff */
[----:B------:R-:W-:Y:S01]  /*9570*/  UIMAD UR7, UR26, UR5, URZ ;  /* 0x000000051a0772a4 */ /* 0x000fe2000f8e023f */
[----:B------:R-:W-:Y:S01]  /*9580*/  IMAD.U32 R6, RZ, RZ, UR10 ;  /* 0x0000000aff067e24 */ /* 0x000fe2000f8e00ff */
[----:B------:R-:W-:Y:S01]  /*9590*/  UISETP.GE.AND UP0, UPT, UR33, 0x3, UPT ;  /* 0x000000032100788c */ /* 0x000fe2000bf06270 */
[----:B------:R-:W-:Y:S01]  /*95a0*/  IMAD.U32 R7, RZ, RZ, UR10 ;  /* 0x0000000aff077e24 */ /* 0x000fe2000f8e00ff */
[----:B------:R-:W-:Y:S01]  /*95b0*/  UIMAD UR7, UR8, UR27, UR7 ;  /* 0x0000001b080772a4 */ /* 0x000fe2000f8e0207 */
[----:B------:R-:W-:Y:S01]  /*95c0*/  IMAD.U32 R12, RZ, RZ, UR10 ;  /* 0x0000000aff0c7e24 */ /* 0x000fe2000f8e00ff */
[----:B------:R-:W-:Y:S01]  /*95d0*/  BAR.SYNC.DEFER_BLOCKING 0x0 ;  /* 0x0000000000007b1d */ /* 0x000fe20000010000 */
[----:B--2---:R-:W-:Y:S01]  /*95e0*/  ISETP.GE.AND P1, PT, R208, c[0x0][0x220], PT ;  /* 0x00008800d0007a0c */ /* 0x004fe20003f26270 */
[----:B---3--:R-:W-:-:S05]  /*95f0*/  IMAD.WIDE.U32 R4, R4, UR27, R218 ;  /* 0x0000001b04047c25 */ /* 0x008fca000f8e00da */
[----:B------:R-:W-:-:S07]  /*9600*/  IADD3 R5, R5, UR7, RZ ;  /* 0x0000000705057c10 */ /* 0x000fce000fffe0ff */
[----:B------:R-:W-:Y:S01]  /*9610*/  @!P1 IMAD.MOV.U32 R14, RZ, RZ, c[0x0][0x1a4] ;  /* 0x00006900ff0e9624 */ /* 0x000fe200078e00ff */
[-C--:B------:R-:W-:Y:S01]  /*9620*/  @!P1 LEA R2, P2, R2, R4.reuse, 0x5 ;  /* 0x0000000402029211 */ /* 0x080fe200078428ff */
[----:B------:R-:W-:Y:S01]  /*9630*/  @!P1 IMAD.MOV.U32 R22, RZ, RZ, c[0x0][0x1a4] ;  /* 0x00006900ff169624 */ /* 0x000fe200078e00ff */
[----:B------:R-:W-:Y:S01]  /*9640*/  @!P1 IADD3 R0, P3, R4, UR29, RZ ;  /* 0x0000001d04009c10 */ /* 0x000fe2000ff7e0ff */
[--C-:B------:R-:W-:Y:S01]  /*9650*/  @!P1 IMAD.MOV.U32 R13, RZ, RZ, R5.reuse ;  /* 0x000000ffff0d9224 */ /* 0x100fe200078e0005 */
[----:B------:R-:W-:Y:S01]  /*9660*/  @!P1 LEA R6, P0, R6, R4, 0x6 ;  /* 0x0000000406069211 */ /* 0x000fe200078030ff */
[----:B------:R-:W-:Y:S01]  /*9670*/  @!P1 IMAD.MOV.U32 R20, RZ, RZ, R4 ;  /* 0x000000ffff149224 */ /* 0x000fe200078e0004 */
[-C--:B------:R-:W-:Y:S01]  /*9680*/  @!P1 LEA.HI.X R14, R7, R5.reuse, R14, 0x5, P2 ;  /* 0x00000005070e9211 */ /* 0x080fe200010f2c0e */
[--C-:B------:R-:W-:Y:S01]  /*9690*/  @!P1 IMAD.MOV.U32 R21, RZ, RZ, R5.reuse ;  /* 0x000000ffff159224 */ /* 0x100fe200078e0005 */
[----:B------:R-:W-:Y:S01]  /*96a0*/  @!P1 IADD3.X R7, R5, UR28, RZ, P3, !PT ;  /* 0x0000001c05079c10 */ /* 0x000fe20009ffe4ff */
[----:B------:R-:W-:Y:S01]  /*96b0*/  @!P1 IMAD.MOV.U32 R18, RZ, RZ, R4 ;  /* 0x000000ffff129224 */ /* 0x000fe200078e0004 */
[----:B------:R-:W-:Y:S01]  /*96c0*/  @!P1 LEA R28, P2, R0, c[0x0][0x170], 0x1 ;  /* 0x00005c00001c9a11 */ /* 0x000fe200078408ff */
[----:B------:R-:W-:Y:S01]  /*96d0*/  @!P1 IMAD.MOV.U32 R19, RZ, RZ, R5 ;  /* 0x000000ffff139224 */ /* 0x000fe200078e0005 */
[----:B------:R-:W-:Y:S01]  /*96e0*/  @!P1 LEA.HI.X R22, R12, R5, R22, 0x6, P0 ;  /* 0x000000050c169211 */ /* 0x000fe200000f3416 */
[----:B------:R-:W-:Y:S01]  /*96f0*/  @!P1 IMAD.MOV.U32 R12, RZ, RZ, R4 ;  /* 0x000000ffff0c9224 */ /* 0x000fe200078e0004 */
[----:B------:R-:W-:Y:S01]  /*9700*/  @!P1 LEA R26, P0, R2, c[0x0][0x170], 0x1 ;  /* 0x00005c00021a9a11 */ /* 0x000fe200078008ff */
[----:B-----5:R-:W-:Y:S01]  /*9710*/  @P1 STS.128 [R246+0x8000], RZ ;  /* 0x008000fff6001388 */ /* 0x020fe20000000c00 */
[----:B------:R-:W-:Y:S01]  /*9720*/  @!P1 LEA.HI.X R29, R0, c[0x0][0x174], R7, 0x1, P2 ;  /* 0x00005d00001d9a11 */ /* 0x000fe200010f0c07 */
[----:B------:R-:W-:Y:S01]  /*9730*/  IMAD.U32 R0, RZ, RZ, UR10 ;  /* 0x0000000aff007e24 */ /* 0x000fe2000f8e00ff */
[----:B------:R-:W-:Y:S01]  /*9740*/  @!P1 LEA.HI.X R27, R2, c[0x0][0x174], R14, 0x1, P0 ;  /* 0x00005d00021b9a11 */ /* 0x000fe200000f0c0e */
[----:B------:R-:W-:Y:S01]  /*9750*/  IMAD.U32 R14, RZ, RZ, UR10 ;  /* 0x0000000aff0e7e24 */ /* 0x000fe2000f8e00ff */
[----:B------:R-:W-:Y:S01]  /*9760*/  @!P1 LEA R16, P4, R4, c[0x0][0x170], 0x1 ;  /* 0x00005c0004109a11 */ /* 0x000fe200078808ff */
[----:B------:R-:W-:Y:S01]  /*9770*/  IMAD.U32 R2, RZ, RZ, UR10 ;  /* 0x0000000aff027e24 */ /* 0x000fe2000f8e00ff */
[----:B------:R-:W-:Y:S01]  /*9780*/  @!P1 LEA R24, P0, R6, c[0x0][0x170], 0x1 ;  /* 0x00005c0006189a11 */ /* 0x000fe200078008ff */
[----:B------:R-:W-:Y:S01]  /*9790*/  @!P1 IMAD.WIDE.U32 R12, R0, 0x50, R12 ;  /* 0x00000050000c9825 */ /* 0x000fe200078e000c */
[----:B------:R-:W-:-:S02]  /*97a0*/  @!P1 LEA.HI.X R17, R4, c[0x0][0x174], R5, 0x1, P4 ;  /* 0x00005d0004119a11 */ /* 0x000fc400020f0c05 */
[----:B------:R-:W-:Y:S01]  /*97b0*/  @!P1 LEA.HI.X R25, R6, c[0x0][0x174], R22, 0x1, P0 ;  /* 0x00005d0006199a11 */ /* 0x000fe200000f0c16 */
[----:B------:R-:W-:Y:S02]  /*97c0*/  @!P1 IMAD.MOV.U32 R0, RZ, RZ, c[0x0][0x1a4] ;  /* 0x00006900ff009624 */ /* 0x000fe400078e00ff */
[----:B------:R-:W-:Y:S01]  /*97d0*/  IMAD.U32 R7, RZ, RZ, UR10 ;  /* 0x0000000aff077e24 */ /* 0x000fe2000f8e00ff */
[----:B------:R-:W-:Y:S01]  /*97e0*/  @!PT LDS RZ, [RZ] ;  /* 0x00000000fffff984 */ /* 0x000fe20000000800 */
[----:B------:R-:W-:Y:S01]  /*97f0*/  @!PT LDS RZ, [RZ] ;  /* 0x00000000fffff984 */ /* 0x000fe20000000800 */
[----:B------:R-:W-:Y:S01]  /*9800*/  @!PT LDS RZ, [RZ] ;  /* 0x00000000fffff984 */ /* 0x000fe20000000800 */
[----:B------:R1:W-:Y:S01]  /*9810*/  @!P1 LDGSTS.E.BYPASS.LTC128B.128 [R246+0x8000], [R16.64] ;  /* 0x0800000010f69fae */ /* 0x0003e2000b901d74 */
[----:B------:R-:W-:-:S03]  /*9820*/  @!P1 IMAD.WIDE.U32 R14, R14, 0x30, R4 ;  /* 0x000000300e0e9825 */ /* 0x000fc600078e0004 */
[----:B------:R-:W-:Y:S01]  /*9830*/  @P1 STS.128 [R246+0x8800], RZ ;  /* 0x008800fff6001388 */ /* 0x000fe20000000c00 */
[----:B------:R-:W-:Y:S01]  /*9840*/  @!P1 IMAD.WIDE.U32 R4, R2, 0x70, R20 ;  /* 0x0000007002049825 */ /* 0x000fe200078e0014 */
[----:B------:R-:W-:Y:S02]  /*9850*/  @!P1 LEA R22, P4, R14, c[0x0][0x170], 0x1 ;  /* 0x00005c000e169a11 */ /* 0x000fe400078808ff */
[----:B------:R-:W-:Y:S01]  /*9860*/  @!P1 LEA R20, P3, R12, c[0x0][0x170], 0x1 ;  /* 0x00005c000c149a11 */ /* 0x000fe200078608ff */
[----:B------:R-:W-:Y:S01]  /*9870*/  @!P1 IMAD.MOV.U32 R2, RZ, RZ, c[0x0][0x1a4] ;  /* 0x00006900ff029624 */ /* 0x000fe200078e00ff */
[----:B------:R-:W-:Y:S01]  /*9880*/  @!PT LDS RZ, [RZ] ;  /* 0x00000000fffff984 */ /* 0x000fe20000000800 */
[----:B------:R-:W-:Y:S01]  /*9890*/  @!PT LDS RZ, [RZ] ;  /* 0x00000000fffff984 */ /* 0x000fe20000000800 */
[----:B------:R-:W-:Y:S01]  /*98a0*/  @!PT LDS RZ, [RZ] ;  /* 0x00000000fffff984 */ /* 0x000fe20000000800 */
[----:B------:R2:W-:Y:S01]  /*98b0*/  @!P1 LDGSTS.E.BYPASS.LTC128B.128 [R246+0x8800], [R28.64] ;  /* 0x088000001cf69fae */ /* 0x0005e2000b901d74 */
[----:B------:R-:W-:Y:S02]  /*98c0*/  @!P1 IMAD R0, R0, 0x30, RZ ;  /* 0x0000003000009824 */ /* 0x000fe400078e02ff */
[----:B------:R-:W-:Y:S01]  /*98d0*/  @!P1 IMAD.WIDE.U32 R6, R7, 0x60, R18 ;  /* 0x0000006007069825 */ /* 0x000fe200078e0012 */
[----:B------:R-:W-:Y:S03]  /*98e0*/  @P1 STS.128 [R246+0x9000], RZ ;  /* 0x009000fff6001388 */ /* 0x000fe60000000c00 */
[----:B------:R-:W-:Y:S01]  /*98f0*/  @!P1 IMAD.MOV.U32 R18, RZ, RZ, c[0x0][0x1a4] ;  /* 0x00006900ff129624 */ /* 0x000fe200078e00ff */
[----:B------:R-:W-:Y:S01]  /*9900*/  @!PT LDS RZ, [RZ] ;  /* 0x00000000fffff984 */ /* 0x000fe20000000800 */
[----:B------:R-:W-:Y:S01]  /*9910*/  @!PT LDS RZ, [RZ] ;  /* 0x00000000fffff984 */ /* 0x000fe20000000800 */
[----:B------:R-:W-:Y:S01]  /*9920*/  @!PT LDS RZ, [RZ] ;  /* 0x00000000fffff984 */ /* 0x000fe20000000800 */
[----:B------:R3:W-:Y:S01]  /*9930*/  @!P1 LDGSTS.E.BYPASS.LTC128B.128 [R246+0x9000], [R26.64] ;  /* 0x090000001af69fae */ /* 0x0007e2000b901d74 */
[----:B------:R-:W-:-:S02]  /*9940*/  @!P1 IMAD.MOV.U32 R19, RZ, RZ, c[0x0][0x1a4] ;  /* 0x00006900ff139624 */ /* 0x000fc400078e00ff */
[----:B------:R-:W-:Y:S01]  /*9950*/  @!P1 IMAD R2, R2, 0x50, RZ ;  /* 0x0000005002029824 */ /* 0x000fe200078e02ff */
[----:B------:R-:W-:Y:S01]  /*9960*/  @P1 STS.128 [R246+0x9800], RZ ;  /* 0x009800fff6001388 */ /* 0x000fe20000000c00 */
[----:B------:R-:W-:Y:S02]  /*9970*/  @!P1 IMAD.IADD R0, R0, 0x1, R15 ;  /* 0x0000000100009824 */ /* 0x000fe400078e020f */
[----:B------:R-:W-:Y:S02]  /*9980*/  @!P1 IMAD R18, R18, 0x60, RZ ;  /* 0x0000006012129824 */ /* 0x000fe400078e02ff */
[----:B------:R-:W-:Y:S01]  /*9990*/  @!P1 IMAD R19, R19, 0x70, RZ ;  /* 0x0000007013139824 */ /* 0x000fe200078e02ff */
[----:B------:R-:W-:Y:S01]  /*99a0*/  @!P1 LEA.HI.X R23, R14, c[0x0][0x174], R0, 0x1, P4 ;  /* 0x00005d000e179a11 */ /* 0x000fe200020f0c00 */
[----:B------:R-:W-:Y:S01]  /*99b0*/  @!P1 IMAD.IADD R2, R2, 0x1, R13 ;  /* 0x0000000102029824 */ /* 0x000fe200078e020d */
[----:B-1----:R-:W-:Y:S01]  /*99c0*/  @!P1 LEA R16, P0, R4, c[0x0][0x170], 0x1 ;  /* 0x00005c0004109a11 */ /* 0x002fe200078008ff */
[----:B------:R-:W-:Y:S01]  /*99d0*/  @!P1 IMAD.IADD R7, R18, 0x1, R7 ;  /* 0x0000000112079824 */ /* 0x000fe200078e0207 */
[----:B------:R-:W-:Y:S01]  /*99e0*/  @!P1 LEA R18, P2, R6, c[0x0][0x170], 0x1 ;  /* 0x00005c0006129a11 */ /* 0x000fe200078408ff */
[----:B------:R-:W-:Y:S01]  /*99f0*/  @!P1 IMAD.IADD R5, R19, 0x1, R5 ;  /* 0x0000000113059824 */ /* 0x000fe200078e0205 */
[----:B------:R-:W-:Y:S01]  /*9a00*/  @!P1 LEA.HI.X R21, R12, c[0x0][0x174], R2, 0x1, P3 ;  /* 0x00005d000c159a11 */ /* 0x000fe200018f0c02 */
[----:B------:R-:W-:Y:S01]  /*9a10*/  @!PT LDS RZ, [RZ] ;  /* 0x00000000fffff984 */ /* 0x000fe20000000800 */
[----:B------:R-:W-:Y:S01]  /*9a20*/  @!PT LDS RZ, [RZ] ;  /* 0x00000000fffff984 */ /* 0x000fe20000000800 */
[----:B------:R-:W-:Y:S01]  /*9a30*/  @!PT LDS RZ, [RZ] ;  /* 0x00000000fffff984 */ /* 0x000fe20000000800 */
[----:B------:R1:W-:Y:S01]  /*9a40*/  @!P1 LDGSTS.E.BYPASS.LTC128B.128 [R246+0x9800], [R22.64] ;  /* 0x0980000016f69fae */ /* 0x0003e2000b901d74 */
[----:B------:R-:W-:-:S02]  /*9a50*/  @!P1 LEA.HI.X R19, R6, c[0x0][0x174], R7, 0x1, P2 ;  /* 0x00005d0006139a11 */ /* 0x000fc400010f0c07 */
[----:B------:R-:W-:Y:S01]  /*9a60*/  @!P1 LEA.HI.X R17, R4, c[0x0][0x174], R5, 0x1, P0 ;  /* 0x00005d0004119a11 */ /* 0x000fe200000f0c05 */
[----:B------:R-:W-:Y:S04]  /*9a70*/  @P1 STS.128 [R246+0xa000], RZ ;  /* 0x00a000fff6001388 */ /* 0x000fe80000000c00 */
[----:B------:R-:W-:Y:S01]  /*9a80*/  @!PT LDS RZ, [RZ] ;  /* 0x00000000fffff984 */ /* 0x000fe20000000800 */
[----:B------:R-:W-:Y:S01]  /*9a90*/  @!PT LDS RZ, [RZ] ;  /* 0x00000000fffff984 */ /* 0x000fe20000000800 */
[----:B------:R-:W-:Y:S01]  /*9aa0*/  @!PT LDS RZ, [RZ] ;  /* 0x00000000fffff984 */ /* 0x000fe20000000800 */
[----:B------:R3:W-:Y:S04]  /*9ab0*/  @!P1 LDGSTS.E.BYPASS.LTC128B.128 [R246+0xa000], [R24.64] ;  /* 0x0a00000018f69fae */ /* 0x0007e8000b901d74 */
        /* <DEDUP_REMOVED lines=15> */
[----:B------:R-:W-:Y:S04]  /*9bb0*/  LDSM.16.M88.4 R36, [R234] ;  /* 0x00000000ea24783b */ /* 0x000fe80000000200 */
[----:B------:R-:W4:Y:S04]  /*9bc0*/  LDSM.16.M88.4 R4, [R139+0x4000] ;  /* 0x004000008b04783b */ /* 0x000f280000000200 */
[----:B------:R-:W4:Y:S04]  /*9bd0*/  LDSM.16.M88.4 R32, [R234+0x2000] ;  /* 0x00200000ea20783b */ /* 0x000f280000000200 */
[----:B-1----:R-:W1:Y:S04]  /*9be0*/  LDSM.16.M88.4 R20, [R139+0x4800] ;  /* 0x004800008b14783b */ /* 0x002e680000000200 */
[----:B------:R-:W1:Y:S04]  /*9bf0*/  LDSM.16.M88.4 R48, [R139+0x5000] ;  /* 0x005000008b30783b */ /* 0x000e680000000200 */
[----:B--2---:R-:W-:Y:S04]  /*9c00*/  LDSM.16.M88.4 R28, [R237] ;  /* 0x00000000ed1c783b */ /* 0x004fe80000000200 */
[----:B------:R-:W-:Y:S04]  /*9c10*/  LDSM.16.M88.4 R44, [R233+0x4000] ;  /* 0x00400000e92c783b */ /* 0x000fe80000000200 */
[----:B---3--:R-:W2:Y:S04]  /*9c20*/  LDSM.16.M88.4 R24, [R237+0x2000] ;  /* 0x00200000ed18783b */ /* 0x008ea80000000200 */
[----:B------:R-:W3:Y:S04]  /*9c30*/  LDSM.16.M88.4 R40, [R233+0x4800] ;  /* 0x00480000e928783b */ /* 0x000ee80000000200 */
[----:B----4-:R-:W4:Y:S04]  /*9c40*/  LDSM.16.M88.4 R16, [R139+0x5800] ;  /* 0x005800008b10783b */ /* 0x010f280000000200 */
[----:B------:R-:W-:Y:S01]  /*9c50*/  LDSM.16.M88.4 R12, [R139+0x6000] ;  /* 0x006000008b0c783b */ /* 0x000fe20000000200 */
[-C--:B------:R-:W-:Y:S03]  /*9c60*/  HMMA.16816.F32.BF16 R92, R36, R4.reuse, RZ ;  /* 0x00000004245c723c */ /* 0x080fe600000418ff */
[----:B------:R-:W-:Y:S04]  /*9c70*/  LDSM.16.M88.4 R60, [R139+0x6800] ;  /* 0x006800008b3c783b */ /* 0x000fe80000000200 */
[----:B------:R-:W0:Y:S01]  /*9c80*/  LDGDEPBAR ;  /* 0x00000000000079af */ /* 0x000e220000000000 */
[C---:B------:R-:W-:Y:S08]  /*9c90*/  HMMA.16816.F32.BF16 R88, R32.reuse, R4, RZ ;  /* 0x000000042058723c */ /* 0x040ff000000418ff */
[-C--:B------:R-:W-:Y:S08]  /*9ca0*/  HMMA.16816.F32.BF16 R84, R32, R6.reuse, RZ ;  /* 0x000000062054723c */ /* 0x080ff000000418ff */
[C---:B------:R-:W-:Y:S01]  /*9cb0*/  HMMA.16816.F32.BF16 R80, R36.reuse, R6, RZ ;  /* 0x000000062450723c */ /* 0x040fe200000418ff */
[----:B------:R-:W2:Y:S07]  /*9cc0*/  LDSM.16.M88.4 R4, [R233+0x5000] ;  /* 0x00500000e904783b */ /* 0x000eae0000000200 */
[----:B-1----:R-:W-:Y:S08]  /*9cd0*/  HMMA.16816.F32.BF16 R76, R36, R20, RZ ;  /* 0x00000014244c723c */ /* 0x002ff000000418ff */
[-C--:B------:R-:W-:Y:S08]  /*9ce0*/  HMMA.16816.F32.BF16 R68, R32, R22.reuse, RZ ;  /* 0x000000162044723c */ /* 0x080ff000000418ff */
[----:B------:R-:W-:Y:S08]  /*9cf0*/  HMMA.16816.F32.BF16 R64, R36, R22, RZ ;  /* 0x000000162440723c */ /* 0x000ff000000418ff */
[C---:B------:R-:W-:Y:S08]  /*9d00*/  HMMA.16816.F32.BF16 R52, R32.reuse, R48, RZ ;  /* 0x000000302034723c */ /* 0x040ff000000418ff */
[C---:B------:R-:W-:Y:S08]  /*9d10*/  HMMA.16816.F32.BF16 R72, R32.reuse, R20, RZ ;  /* 0x000000142048723c */ /* 0x040ff000000418ff */
[----:B------:R-:W-:Y:S08]  /*9d20*/  HMMA.16816.F32.BF16 R20, R32, R50, RZ ;  /* 0x000000322014723c */ /* 0x000ff000000418ff */
[C---:B------:R-:W-:Y:S08]  /*9d30*/  HMMA.16816.F32.BF16 R56, R36.reuse, R48, RZ ;  /* 0x000000302438723c */ /* 0x040ff000000418ff */
[----:B------:R-:W-:Y:S08]  /*9d40*/  HMMA.16816.F32.BF16 R48, R36, R50, RZ ;  /* 0x000000322430723c */ /* 0x000ff000000418ff */
[----:B--2---:R-:W-:Y:S08]  /*9d50*/  HMMA.16816.F32.BF16 R220, R24, R44, R88 ;  /* 0x0000002c18dc723c */ /* 0x004ff00000041858 */
[----:B---3--:R-:W-:Y:S08]  /*9d60*/  HMMA.16816.F32.BF16 R208, R28, R40, R76 ;  /* 0x000000281cd0723c */ /* 0x008ff0000004184c */
[-C--:B------:R-:W-:Y:S08]  /*9d70*/  HMMA.16816.F32.BF16 R128, R24, R42.reuse, R68 ;  /* 0x0000002a1880723c */ /* 0x080ff00000041844 */
[C---:B------:R-:W-:Y:S08]  /*9d80*/  HMMA.16816.F32.BF16 R124, R28.reuse, R42, R64 ;  /* 0x0000002a1c7c723c */ /* 0x040ff00000041840 */
[----:B------:R-:W-:Y:S08]  /*9d90*/  HMMA.16816.F32.BF16 R248, R28, R44, R92 ;  /* 0x0000002c1cf8723c */ /* 0x000ff0000004185c */
[-C--:B------:R-:W-:Y:S08]  /*9da0*/  HMMA.16816.F32.BF16 R216, R24, R46.reuse, R84 ;  /* 0x0000002e18d8723c */ /* 0x080ff00000041854 */
[----:B------:R-:W-:Y:S01]  /*9db0*/  HMMA.16816.F32.BF16 R212, R28, R46, R80 ;  /* 0x0000002e1cd4723c */ /* 0x000fe20000041850 */
[----:B------:R-:W-:Y:S07]  /*9dc0*/  LDSM.16.M88.4 R44, [R238] ;  /* 0x00000000ee2c783b */ /* 0x000fee0000000200 */
[-C--:B----4-:R-:W-:Y:S08]  /*9dd0*/  HMMA.16816.F32.BF16 R68, R36, R16.reuse, RZ ;  /* 0x000000102444723c */ /* 0x090ff000000418ff */
[C---:B------:R-:W-:Y:S08]  /*9de0*/  HMMA.16816.F32.BF16 R64, R32.reuse, R16, RZ ;  /* 0x000000102040723c */ /* 0x040ff000000418ff */
[-C--:B------:R-:W-:Y:S08]  /*9df0*/  HMMA.16816.F32.BF16 R76, R32, R18.reuse, RZ ;  /* 0x00000012204c723c */ /* 0x080ff000000418ff */
[----:B------:R-:W-:Y:S01]  /*9e00*/  HMMA.16816.F32.BF16 R88, R36, R18, RZ ;  /* 0x000000122458723c */ /* 0x000fe200000418ff */
[----:B------:R-:W1:Y:S07]  /*9e10*/  LDSM.16.M88.4 R16, [R235+0x2000] ;  /* 0x00200000eb10783b */ /* 0x000e6e0000000200 */
[C---:B------:R-:W-:Y:S01]  /*9e20*/  HMMA.16816.F32.BF16 R116, R24.reuse, R4, R52 ;  /* 0x000000041874723c */ /* 0x040fe20000041834 */
[----:B------:R-:W2:Y:S07]  /*9e30*/  LDSM.16.M88.4 R52, [R233+0x5800] ;  /* 0x00580000e934783b */ /* 0x000eae0000000200 */
[C---:B------:R-:W-:Y:S01]  /*9e40*/  HMMA.16816.F32.BF16 R204, R24.reuse, R40, R72 ;  /* 0x0000002818cc723c */ /* 0x040fe20000041848 */
[----:B------:R-:W3:Y:S07]  /*9e50*/  LDSM.16.M88.4 R40, [R245] ;  /* 0x00000000f528783b */ /* 0x000eee0000000200 */
[----:B------:R-:W-:Y:S01]  /*9e60*/  HMMA.16816.F32.BF16 R112, R24, R6, R20 ;  /* 0x000000061870723c */ /* 0x000fe20000041814 */
[----:B------:R-:W-:Y:S07]  /*9e70*/  LDSM.16.M88.4 R20, [R235] ;  /* 0x00000000eb14783b */ /* 0x000fee0000000200 */
[-C--:B------:R-:W-:Y:S08]  /*9e80*/  HMMA.16816.F32.BF16 R100, R36, R12.reuse, RZ ;  /* 0x0000000c2464723c */ /* 0x080ff000000418ff */
[C---:B------:R-:W-:Y:S08]  /*9e90*/  HMMA.16816.F32.BF16 R96, R32.reuse, R12, RZ ;  /* 0x0000000c2060723c */ /* 0x040ff000000418ff */
[-C--:B------:R-:W-:Y:S08]  /*9ea0*/  HMMA.16816.F32.BF16 R92, R32, R14.reuse, RZ ;  /* 0x0000000e205c723c */ /* 0x080ff000000418ff */
[----:B------:R-:W-:Y:S01]  /*9eb0*/  HMMA.16816.F32.BF16 R84, R36, R14, RZ ;  /* 0x0000000e2454723c */ /* 0x000fe200000418ff */
[----:B------:R-:W4:Y:S07]  /*9ec0*/  LDSM.16.M88.4 R12, [R244] ;  /* 0x00000000f40c783b */ /* 0x000f2e0000000200 */
[C---:B------:R-:W-:Y:S01]  /*9ed0*/  HMMA.16816.F32.BF16 R120, R28.reuse, R4, R56 ;  /* 0x000000041c78723c */ /* 0x040fe20000041838 */
[----:B------:R-:W-:Y:S07]  /*9ee0*/  LDSM.16.M88.4 R56, [R233+0x6800] ;  /* 0x00680000e938783b */ /* 0x000fee0000000200 */
[----:B------:R-:W-:Y:S01]  /*9ef0*/  HMMA.16816.F32.BF16 R108, R28, R6, R48 ;  /* 0x000000061c6c723c */ /* 0x000fe20000041830 */
[----:B------:R-:W3:Y:S04]  /*9f00*/  LDSM.16.M88.4 R48, [R233+0x6000] ;  /* 0x00600000e930783b */ /* 0x000ee80000000200 */
[----:B------:R-:W3:Y:S03]  /*9f10*/  LDSM.16.M88.4 R4, [R243] ;  /* 0x00000000f304783b */ /* 0x000ee60000000200 */
[----:B-1----:R-:W-:Y:S08]  /*9f20*/  HMMA.16816.F32.BF16 R224, R16, R44, R220 ;  /* 0x0000002c10e0723c */ /* 0x002ff000000418dc */
[----:B------:R-:W-:Y:S08]  /*9f30*/  HMMA.16816.F32.BF16 R72, R32, R60, RZ ;  /* 0x0000003c2048723c */ /* 0x000ff000000418ff */
[-C--:B--2---:R-:W-:Y:S08]  /*9f40*/  HMMA.16816.F32.BF16 R104, R28, R52.reuse, R68 ;  /* 0x000000341c68723c */ /* 0x084ff00000041844 */
[C---:B------:R-:W-:Y:S08]  /*9f50*/  HMMA.16816.F32.BF16 R64, R24.reuse, R52, R64 ;  /* 0x000000341840723c */ /* 0x040ff00000041840 */
[----:B------:R-:W-:Y:S08]  /*9f60*/  HMMA.16816.F32.BF16 R68, R24, R54, R76 ;  /* 0x000000361844723c */ /* 0x000ff0000004184c */
[----:B------:R-:W-:Y:S08]  /*9f70*/  HMMA.16816.F32.BF16 R220, R16, R46, R216 ;  /* 0x0000002e10dc723c */ /* 0x000ff000000418d8 */
[----:B------:R-:W-:Y:S08]  /*9f80*/  HMMA.16816.F32.BF16 R52, R28, R54, R88 ;  /* 0x000000361c34723c */ /* 0x000ff00000041858 */
[----:B---3--:R-:W-:Y:S08]  /*9f90*/  HMMA.16816.F32.BF16 R216, R16, R42, R128 ;  /* 0x0000002a10d8723c */ /* 0x008ff00000041880 */
[-C--:B----4-:R-:W-:Y:S08]  /*9fa0*/  HMMA.16816.F32.BF16 R128, R20, R12.reuse, R120 ;  /* 0x0000000c1480723c */ /* 0x090ff00000041878 */
[C---:B------:R-:W-:Y:S08]  /*9fb0*/  HMMA.16816.F32.BF16 R116, R16.reuse, R12, R116 ;  /* 0x0000000c1074723c */ /* 0x040ff00000041874 */
[-C--:B------:R-:W-:Y:S08]  /*9fc0*/  HMMA.16816.F32.BF16 R112, R16, R14.reuse, R112 ;  /* 0x0000000e1070723c */ /* 0x080ff00000041870 */
[----:B------:R-:W-:Y:S08]  /*9fd0*/  HMMA.16816.F32.BF16 R108, R20, R14, R108 ;  /* 0x0000000e146c723c */ /* 0x000ff0000004186c */
[----:B------:R-:W-:Y:S08]  /*9fe0*/  HMMA.16816.F32.BF16 R12, R32, R62, RZ ;  /* 0x0000003e200c723c */ /* 0x000ff000000418ff */
[-C--:B------:R-:W-:Y:S08]  /*9ff0*/  HMMA.16816.F32.BF16 R100, R28, R48.reuse, R100 ;  /* 0x000000301c64723c */ /* 0x080ff00000041864 */
[C---:B------:R-:W-:Y:S07]  /*a000*/  HMMA.16816.F32.BF16 R96, R24.reuse, R48, R96 ;  /* 0x000000301860723c */ /* 0x040fee0000041860 */
[----:B------:R-:W-:Y:S01]  /*a010*/  IMAD.MOV.U32 R49, RZ, RZ, R226 ;  /* 0x000000ffff317224 */ /* 0x000fe200078e00e2 */
[----:B------:R-:W-:Y:S01]  /*a020*/  HMMA.16816.F32.BF16 R88, R24, R50, R92 ;  /* 0x000000321858723c */ /* 0x000fe2000004185c */
[----:B------:R-:W-:-:S07]  /*a030*/  IMAD.MOV.U32 R48, RZ, RZ, R227 ;  /* 0x000000ffff307224 */ /* 0x000fce00078e00e3 */
[----:B------:R-:W-:Y:S07]  /*a040*/  HMMA.16816.F32.BF16 R84, R28, R50, R84 ;  /* 0x000000321c54723c */ /* 0x000fee0000041854 */
[----:B------:R-:W-:Y:S01]  /*a050*/  IMAD.MOV.U32 R51, RZ, RZ, R224 ;  /* 0x000000ffff337224 */ /* 0x000fe200078e00e0 */
[----:B------:R-:W-:Y:S01]  /*a060*/  HMMA.16816.F32.BF16 R76, R24, R56, R72 ;  /* 0x00000038184c723c */ /* 0x000fe20000041848 */
[----:B------:R-:W-:-:S07]  /*a070*/  IMAD.MOV.U32 R50, RZ, RZ, R225 ;  /* 0x000000ffff327224 */ /* 0x000fce00078e00e1 */
[C---:B------:R-:W-:Y:S08]  /*a080*/  HMMA.16816.F32.BF16 R248, R20.reuse, R44, R248 ;  /* 0x0000002c14f8723c */ /* 0x040ff000000418f8 */
[----:B------:R-:W-:Y:S08]  /*a090*/  HMMA.16816.F32.BF16 R72, R20, R46, R212 ;  /* 0x0000002e1448723c */ /* 0x000ff000000418d4 */
[----:B------:R-:W-:Y:S08]  /*a0a0*/  HMMA.16816.F32.BF16 R80, R36, R60, RZ ;  /* 0x0000003c2450723c */ /* 0x000ff000000418ff */
[----:B------:R-:W-:Y:S08]  /*a0b0*/  HMMA.16816.F32.BF16 R224, R16, R40, R204 ;  /* 0x0000002810e0723c */ /* 0x000ff000000418cc */
[C---:B------:R-:W-:Y:S08]  /*a0c0*/  HMMA.16816.F32.BF16 R44, R20.reuse, R4, R104 ;  /* 0x00000004142c723c */ /* 0x040ff00000041868 */
[----:B------:R-:W-:Y:S08]  /*a0d0*/  HMMA.16816.F32.BF16 R92, R20, R40, R208 ;  /* 0x00000028145c723c */ /* 0x000ff000000418d0 */
[----:B------:R-:W-:Y:S07]  /*a0e0*/  HMMA.16816.F32.BF16 R104, R16, R4, R64 ;  /* 0x000000041068723c */ /* 0x000fee0000041840 */
[----:B------:R-:W-:Y:S01]  /*a0f0*/  IMAD.MOV.U32 R64, RZ, RZ, R51 ;  /* 0x000000ffff407224 */ /* 0x000fe200078e0033 */
[----:B------:R-:W-:Y:S01]  /*a100*/  HMMA.16816.F32.BF16 R204, R20, R6, R52 ;  /* 0x0000000614cc723c */ /* 0x000fe20000041834 */
[----:B------:R-:W-:-:S02]  /*a110*/  IMAD.MOV.U32 R65, RZ, RZ, R50 ;  /* 0x000000ffff417224 */ /* 0x000fc400078e0032 */
[----:B------:R-:W-:Y:S02]  /*a120*/  IMAD.MOV.U32 R66, RZ, RZ, R49 ;  /* 0x000000ffff427224 */ /* 0x000fe400078e0031 */
[----:B------:R-:W-:Y:S02]  /*a130*/  IMAD.MOV.U32 R67, RZ, RZ, R48 ;  /* 0x000000ffff437224 */ /* 0x000fe400078e0030 */
[----:B------:R-:W1:Y:S01]  /*a140*/  LDSM.16.M88.4 R48, [R242] ;  /* 0x00000000f230783b */ /* 0x000e620000000200 */
[----:B------:R-:W-:Y:S01]  /*a150*/  HMMA.16816.F32.BF16 R208, R20, R42, R124 ;  /* 0x0000002a14d0723c */ /* 0x000fe2000004187c */
[----:B------:R-:W-:Y:S02]  /*a160*/  IMAD.MOV.U32 R120, RZ, RZ, R44 ;  /* 0x000000ffff787224 */ /* 0x000fe400078e002c */
[----:B------:R-:W-:Y:S01]  /*a170*/  LDSM.16.M88.4 R40, [R232] ;  /* 0x00000000e828783b */ /* 0x000fe20000000200 */
[----:B------:R-:W-:Y:S02]  /*a180*/  IMAD.MOV.U32 R0, RZ, RZ, R47 ;  /* 0x000000ffff007224 */ /* 0x000fe400078e002f */
[----:B------:R-:W-:-:S02]  /*a190*/  IMAD.MOV.U32 R247, RZ, RZ, R92 ;  /* 0x000000fffff77224 */ /* 0x000fc400078e005c */
[----:B------:R-:W-:Y:S01]  /*a1a0*/  HMMA.16816.F32.BF16 R212, R16, R6, R68 ;  /* 0x0000000610d4723c */ /* 0x000fe20000041844 */
[----:B------:R-:W2:Y:S01]  /*a1b0*/  LDSM.16.M88.4 R4, [R236+0x2000] ;  /* 0x00200000ec04783b */ /* 0x000ea20000000200 */
[----:B------:R-:W-:Y:S02]  /*a1c0*/  IMAD.MOV.U32 R138, RZ, RZ, R93 ;  /* 0x000000ffff8a7224 */ /* 0x000fe400078e005d */
[----:B------:R-:W-:Y:S02]  /*a1d0*/  IMAD.MOV.U32 R133, RZ, RZ, R94 ;  /* 0x000000ffff857224 */ /* 0x000fe400078e005e */
[----:B------:R-:W-:Y:S02]  /*a1e0*/  IMAD.MOV.U32 R2, RZ, RZ, R95 ;  /* 0x000000ffff027224 */ /* 0x000fe400078e005f */
[----:B------:R-:W-:Y:S08]  /*a1f0*/  HMMA.16816.F32.BF16 R52, R36, R62, RZ ;  /* 0x0000003e2434723c */ /* 0x000ff000000418ff */
[----:B------:R-:W-:Y:S01]  /*a200*/  HMMA.16816.F32.BF16 R60, R24, R58, R12 ;  /* 0x0000003a183c723c */ /* 0x000fe2000004180c */
[----:B------:R-:W3:Y:S07]  /*a210*/  LDSM.16.M88.4 R12, [R236] ;  /* 0x00000000ec0c783b */ /* 0x000eee0000000200 */
[----:B------:R-:W-:Y:S07]  /*a220*/  HMMA.16816.F32.BF16 R80, R28, R56, R80 ;  /* 0x000000381c50723c */ /* 0x000fee0000041850 */
[----:B------:R-:W-:Y:S01]  /*a230*/  IMAD.MOV.U32 R57, RZ, RZ, R45 ;  /* 0x000000ffff397224 */ /* 0x000fe200078e002d */
[----:B-1----:R-:W-:Y:S01]  /*a240*/  HMMA.16816.F32.BF16 R100, R20, R48, R100 ;  /* 0x000000301464723c */ /* 0x002fe20000041864 */
[----:B------:R-:W-:-:S02]  /*a250*/  IMAD.MOV.U32 R56, RZ, RZ, R46 ;  /* 0x000000ffff387224 */ /* 0x000fc400078e002e */
[----:B------:R-:W1:Y:S05]  /*a260*/  LDSM.16.M88.4 R44, [R241] ;  /* 0x00000000f12c783b */ /* 0x000e6a0000000200 */
[C---:B------:R-:W-:Y:S07]  /*a270*/  HMMA.16816.F32.BF16 R92, R16.reuse, R48, R96 ;  /* 0x00000030105c723c */ /* 0x040fee0000041860 */
[----:B------:R-:W-:Y:S01]  /*a280*/  IMAD.MOV.U32 R96, RZ, RZ, R120 ;  /* 0x000000ffff607224 */ /* 0x000fe200078e0078 */
[----:B------:R-:W-:Y:S01]  /*a290*/  HMMA.16816.F32.BF16 R88, R16, R50, R88 ;  /* 0x000000321058723c */ /* 0x000fe20000041858 */
[----:B------:R-:W-:-:S02]  /*a2a0*/  IMAD.MOV.U32 R99, RZ, RZ, R0 ;  /* 0x000000ffff637224 */ /* 0x000fc400078e0000 */
[----:B------:R-:W-:Y:S02]  /*a2b0*/  IMAD.MOV.U32 R97, RZ, RZ, R57 ;  /* 0x000000ffff617224 */ /* 0x000fe400078e0039 */
[----:B------:R-:W-:-:S03]  /*a2c0*/  IMAD.MOV.U32 R98, RZ, RZ, R56 ;  /* 0x000000ffff627224 */ /* 0x000fc600078e0038 */
[----:B------:R-:W-:Y:S08]  /*a2d0*/  HMMA.16816.F32.BF16 R84, R20, R50, R84 ;  /* 0x000000321454723c */ /* 0x000ff00000041854 */
[-C--:B--2---:R-:W-:Y:S08]  /*a2e0*/  HMMA.16816.F32.BF16 R64, R4, R40.reuse, R64 ;  /* 0x000000280440723c */ /* 0x084ff00000041840 */
[----:B---3--:R-:W-:Y:S07]  /*a2f0*/  HMMA.16816.F32.BF16 R48, R12, R40, R248 ;  /* 0x000000280c30723c */ /* 0x008fee00000418f8 */
[----:B------:R-:W-:Y:S01]  /*a300*/  IMAD.MOV.U32 R249, RZ, RZ, R138 ;  /* 0x000000fffff97224 */ /* 0x000fe200078e008a */
[----:B-1----:R-:W-:Y:S01]  /*a310*/  HMMA.16816.F32.BF16 R124, R20, R44, R80 ;  /* 0x0000002c147c723c */ /* 0x002fe20000041850 */
[----:B------:R-:W-:-:S02]  /*a320*/  IMAD.MOV.U32 R251, RZ, RZ, R2 ;  /* 0x000000fffffb7224 */ /* 0x000fc400078e0002 */
[----:B------:R-:W-:Y:S02]  /*a330*/  IMAD.MOV.U32 R248, RZ, RZ, R247 ;  /* 0x000000fffff87224 */ /* 0x000fe400078e00f7 */
[----:B------:R-:W-:-:S03]  /*a340*/  IMAD.MOV.U32 R250, RZ, RZ, R133 ;  /* 0x000000fffffa7224 */ /* 0x000fc600078e0085 */
[----:B------:R-:W-:Y:S01]  /*a350*/  HMMA.16816.F32.BF16 R120, R16, R44, R76 ;  /* 0x0000002c1078723c */ /* 0x000fe2000004184c */
[----:B------:R-:W-:Y:S02]  /*a360*/  IMAD.MOV.U32 R137, RZ, RZ, R65 ;  /* 0x000000ffff897224 */ /* 0x000fe400078e0041 */
[----:B------:R-:W-:-:S04]  /*a370*/  IMAD.MOV.U32 R132, RZ, RZ, R66 ;  /* 0x000000ffff847224 */ /* 0x000fc800078e0042 */
[----:B------:R-:W-:Y:S01]  /*a380*/  IMAD.MOV.U32 R44, RZ, RZ, R64 ;  /* 0x000000ffff2c7224 */ /* 0x000fe200078e0040 */
[----:B------:R-:W-:Y:S01]  /*a390*/  HMMA.16816.F32.BF16 R52, R28, R58, R52 ;  /* 0x0000003a1c34723c */ /* 0x000fe20000041834 */
[----:B------:R-:W-:Y:S01]  /*a3a0*/  IMAD.MOV.U32 R41, RZ, RZ, R50 ;  /* 0x000000ffff297224 */ /* 0x000fe200078e0032 */
[----:B------:R-:W1:Y:S01]  /*a3b0*/  LDSM.16.M88.4 R56, [R139+0x7000] ;  /* 0x007000008b38783b */ /* 0x000e620000000200 */
[----:B------:R-:W-:Y:S02]  /*a3c0*/  IMAD.MOV.U32 R40, RZ, RZ, R51 ;  /* 0x000000ffff287224 */ /* 0x000fe400078e0033 */
[----:B------:R-:W-:Y:S02]  /*a3d0*/  IMAD.MOV.U32 R64, RZ, RZ, R48 ;  /* 0x000000ffff407224 */ /* 0x000fe400078e0030 */
[----:B------:R-:W-:Y:S01]  /*a3e0*/  IMAD.MOV.U32 R0, RZ, RZ, R49 ;  /* 0x000000ffff007224 */ /* 0x000fe200078e0031 */
[----:B------:R-:W-:Y:S01]  /*a3f0*/  HMMA.16816.F32.BF16 R80, R16, R46, R60 ;  /* 0x0000002e1050723c */ /* 0x000fe2000004183c */
[----:B------:R-:W-:-:S07]  /*a400*/  IMAD.MOV.U32 R79, RZ, RZ, R67 ;  /* 0x000000ffff4f7224 */ /* 0x000fce00078e0043 */
[----:B------:R-:W-:Y:S08]  /*a410*/  HMMA.16816.F32.BF16 R48, R4, R42, R220 ;  /* 0x0000002a0430723c */ /* 0x000ff000000418dc */
[----:B------:R-:W-:Y:S01]  /*a420*/  HMMA.16816.F32.BF16 R68, R20, R46, R52 ;  /* 0x0000002e1444723c */ /* 0x000fe20000041834 */
[----:B------:R-:W-:Y:S11]  /*a430*/  LDSM.16.M88.4 R52, [R233+0x7000] ;  /* 0x00700000e934783b */ /* 0x000ff60000000200 */
[----:B------:R-:W-:Y:S04]  /*a440*/  @!UPT UIADD3 URZ, URZ, URZ, URZ ;  /* 0x0000003f3f3ff290 */ /* 0x000fe8000fffe03f */
[----:B------:R-:W-:Y:S02]  /*a450*/  IMAD.MOV.U32 R65, RZ, RZ, R49 ;  /* 0x000000ffff417224 */ /* 0x000fe400078e0031 */
[----:B------:R-:W-:Y:S01]  /*a460*/  IMAD.MOV.U32 R76, RZ, RZ, R50 ;  /* 0x000000ffff4c7224 */ /* 0x000fe200078e0032 */
[----:B-1----:R-:W-:Y:S01]  /*a470*/  HMMA.16816.F32.BF16 R60, R36, R56, RZ ;  /* 0x00000038243c723c */ /* 0x002fe200000418ff */
[----:B------:R-:W-:Y:S02]  /*a480*/  IMAD.MOV.U32 R2, RZ, RZ, R51 ;  /* 0x000000ffff027224 */ /* 0x000fe400078e0033 */
[----:B------:R-:W-:-:S05]  /*a490*/  IMAD.MOV.U32 R138, RZ, RZ, R48 ;  /* 0x000000ffff8a7224 */ /* 0x000fca00078e0030 */
[----:B------:R-:W-:Y:S07]  /*a4a0*/  HMMA.16816.F32.BF16 R48, R12, R42, R72 ;  /* 0x0000002a0c30723c */ /* 0x000fee0000041848 */
[----:B------:R-:W-:Y:S02]  /*a4b0*/  IMAD.MOV.U32 R75, RZ, RZ, R44 ;  /* 0x000000ffff4b7224 */ /* 0x000fe400078e002c */
[----:B------:R-:W1:Y:S01]  /*a4c0*/  LDSM.16.M88.4 R44, [R232+0x800] ;  /* 0x00080000e82c783b */ /* 0x000e620000000200 */
[----:B------:R-:W-:-:S02]  /*a4d0*/  IMAD.MOV.U32 R73, RZ, RZ, R41 ;  /* 0x000000ffff497224 */ /* 0x000fc400078e0029 */
[----:B------:R-:W-:Y:S02]  /*a4e0*/  IMAD.MOV.U32 R74, RZ, RZ, R40 ;  /* 0x000000ffff4a7224 */ /* 0x000fe400078e0028 */
[----:B------:R-:W2:Y:S10]  /*a4f0*/  LDSM.16.M88.4 R40, [R232+0x1000] ;  /* 0x00100000e828783b */ /* 0x000eb40000000200 */
[----:B------:R-:W-:-:S02]  /*a500*/  IMAD.MOV.U32 R78, RZ, RZ, R49 ;  /* 0x000000ffff4e7224 */ /* 0x000fc400078e0031 */
[----:B------:R-:W-:Y:S02]  /*a510*/  IMAD.MOV.U32 R77, RZ, RZ, R50 ;  /* 0x000000ffff4d7224 */ /* 0x000fe400078e0032 */
[----:B------:R-:W-:Y:S02]  /*a520*/  IMAD.MOV.U32 R72, RZ, RZ, R48 ;  /* 0x000000ffff487224 */ /* 0x000fe400078e0030 */
[----:B------:R-:W-:Y:S02]  /*a530*/  IMAD.MOV.U32 R133, RZ, RZ, R51 ;  /* 0x000000ffff857224 */ /* 0x000fe400078e0033 */
[----:B------:R-:W-:Y:S07]  /*a540*/  HMMA.16816.F32.BF16 R48, R32, R56, RZ ;  /* 0x000000382030723c */ /* 0x000fee00000418ff */
[----:B------:R-:W-:Y:S01]  /*a550*/  IMAD.MOV.U32 R57, RZ, RZ, R65 ;  /* 0x000000ffff397224 */ /* 0x000fe200078e0041 */
[-C--:B-1----:R-:W-:Y:S08]  /*a560*/  HMMA.16816.F32.BF16 R220, R12, R44.reuse, R248 ;  /* 0x0000002c0cdc723c */ /* 0x082ff000000418f8 */
[C---:B------:R-:W-:Y:S07]  /*a570*/  HMMA.16816.F32.BF16 R248, R4.reuse, R44, R224 ;  /* 0x0000002c04f8723c */ /* 0x040fee00000418e0 */
[----:B------:R-:W-:Y:S01]  /*a580*/  IMAD.MOV.U32 R45, RZ, RZ, R64 ;  /* 0x000000ffff2d7224 */ /* 0x000fe200078e0040 */
[----:B------:R-:W-:Y:S08]  /*a590*/  HMMA.16816.F32.BF16 R224, R4, R46, R216 ;  /* 0x0000002e04e0723c */ /* 0x000ff000000418d8 */
[----:B------:R-:W-:Y:S01]  /*a5a0*/  IMAD.MOV.U32 R65, RZ, RZ, R223 ;  /* 0x000000ffff417224 */ /* 0x000fe200078e00df */
[----:B--2---:R-:W-:Y:S01]  /*a5b0*/  HMMA.16816.F32.BF16 R216, R12, R40, R128 ;  /* 0x000000280cd8723c */ /* 0x004fe20000041880 */
[----:B------:R-:W-:-:S02]  /*a5c0*/  IMAD.MOV.U32 R56, RZ, RZ, R222 ;  /* 0x000000ffff387224 */ /* 0x000fc400078e00de */
[----:B------:R-:W-:Y:S02]  /*a5d0*/  IMAD.MOV.U32 R252, RZ, RZ, R220 ;  /* 0x000000fffffc7224 */ /* 0x000fe400078e00dc */
[----:B------:R-:W-:Y:S02]  /*a5e0*/  IMAD.MOV.U32 R247, RZ, RZ, R221 ;  /* 0x000000fffff77224 */ /* 0x000fe400078e00dd */
[----:B------:R-:W-:Y:S01]  /*a5f0*/  IMAD.MOV.U32 R44, RZ, RZ, R65 ;  /* 0x000000ffff2c7224 */ /* 0x000fe200078e0041 */
[----:B------:R-:W-:Y:S08]  /*a600*/  HMMA.16816.F32.BF16 R220, R12, R46, R208 ;  /* 0x0000002e0cdc723c */ /* 0x000ff000000418d0 */
[C---:B------:R-:W-:Y:S08]  /*a610*/  HMMA.16816.F32.BF16 R208, R4.reuse, R40, R116 ;  /* 0x0000002804d0723c */ /* 0x040ff00000041874 */
[-C--:B------:R-:W-:Y:S08]  /*a620*/  HMMA.16816.F32.BF16 R128, R4, R42.reuse, R112 ;  /* 0x0000002a0480723c */ /* 0x080ff00000041870 */
[----:B------:R-:W-:Y:S01]  /*a630*/  HMMA.16816.F32.BF16 R116, R12, R42, R108 ;  /* 0x0000002a0c74723c */ /* 0x000fe2000004186c */
[----:B------:R-:W1:Y:S07]  /*a640*/  LDSM.16.M88.4 R40, [R232+0x2000] ;  /* 0x00200000e828783b */ /* 0x000e6e0000000200 */
[-C--:B------:R-:W-:Y:S08]  /*a650*/  HMMA.16816.F32.BF16 R64, R28, R52.reuse, R60 ;  /* 0x000000341c40723c */ /* 0x080ff0000004183c */
[----:B------:R-:W-:Y:S01]  /*a660*/  HMMA.16816.F32.BF16 R60, R24, R52, R48 ;  /* 0x00000034183c723c */ /* 0x000fe20000041830 */
[----:B------:R-:W-:Y:S06]  /*a670*/  LDSM.16.M88.4 R48, [R240] ;  /* 0x00000000f030783b */ /* 0x000fec0000000200 */
[----:B------:R-:W-:-:S02]  /*a680*/  IMAD.MOV.U32 R52, RZ, RZ, R44 ;  /* 0x000000ffff347224 */ /* 0x000fc400078e002c */
[----:B------:R-:W-:Y:S02]  /*a690*/  IMAD.MOV.U32 R53, RZ, RZ, R45 ;  /* 0x000000ffff357224 */ /* 0x000fe400078e002d */
[----:B------:R-:W2:Y:S01]  /*a6a0*/  LDSM.16.M88.4 R44, [R232+0x1800] ;  /* 0x00180000e82c783b */ /* 0x000ea20000000200 */
[-C--:B-1----:R-:W-:Y:S08]  /*a6b0*/  HMMA.16816.F32.BF16 R100, R12, R40.reuse, R100 ;  /* 0x000000280c64723c */ /* 0x082ff00000041864 */
[C---:B------:R-:W-:Y:S08]  /*a6c0*/  HMMA.16816.F32.BF16 R92, R4.reuse, R40, R92 ;  /* 0x00000028045c723c */ /* 0x040ff0000004185c */
[-C--:B------:R-:W-:Y:S08]  /*a6d0*/  HMMA.16816.F32.BF16 R88, R4, R42.reuse, R88 ;  /* 0x0000002a0458723c */ /* 0x080ff00000041858 */
[C---:B------:R-:W-:Y:S01]  /*a6e0*/  HMMA.16816.F32.BF16 R84, R12.reuse, R42, R84 ;  /* 0x0000002a0c54723c */ /* 0x040fe20000041854 */
[----:B------:R-:W1:Y:S07]  /*a6f0*/  LDSM.16.M88.4 R40, [R232+0x2800] ;  /* 0x00280000e828783b */ /* 0x000e6e0000000200 */
[C---:B--2---:R-:W-:Y:S08]  /*a700*/  HMMA.16816.F32.BF16 R108, R12.reuse, R44, R96 ;  /* 0x0000002c0c6c723c */ /* 0x044ff00000041860 */
[-C--:B------:R-:W-:Y:S01]  /*a710*/  HMMA.16816.F32.BF16 R96, R12, R46.reuse, R204 ;  /* 0x0000002e0c60723c */ /* 0x080fe200000418cc */
[----:B------:R-:W2:Y:S06]  /*a720*/  S2R R204, SR_TID.X ;  /* 0x0000000000cc7919 */ /* 0x000eac0000002100 */
[----:B------:R-:W-:Y:S01]  /*a730*/  IMAD.MOV.U32 R205, RZ, RZ, R78 ;  /* 0x000000ffffcd7224 */ /* 0x000fe200078e004e */
[----:B------:R-:W-:Y:S01]  /*a740*/  HMMA.16816.F32.BF16 R112, R4, R46, R212 ;  /* 0x0000002e0470723c */ /* 0x000fe200000418d4 */
[----:B------:R-:W-:-:S02]  /*a750*/  IMAD.MOV.U32 R206, RZ, RZ, R56 ;  /* 0x000000ffffce7224 */ /* 0x000fc400078e0038 */
[----:B------:R-:W-:-:S04]  /*a760*/  IMAD.MOV.U32 R207, RZ, RZ, R52 ;  /* 0x000000ffffcf7224 */ /* 0x000fc800078e0034 */
[----:B------:R-:W-:Y:S01]  /*a770*/  IMAD.MOV.U32 R213, RZ, RZ, R79 ;  /* 0x000000ffffd57224 */ /* 0x000fe200078e004f */
[----:B------:R-:W-:Y:S01]  /*a780*/  HMMA.16816.F32.BF16 R104, R4, R44, R104 ;  /* 0x0000002c0468723c */ /* 0x000fe20000041868 */
[----:B------:R-:W-:Y:S02]  /*a790*/  IMAD.MOV.U32 R214, RZ, RZ, R77 ;  /* 0x000000ffffd67224 */ /* 0x000fe400078e004d */
[----:B------:R-:W-:Y:S02]  /*a7a0*/  IMAD.MOV.U32 R215, RZ, RZ, R76 ;  /* 0x000000ffffd77224 */ /* 0x000fe400078e004c */
[----:B------:R-:W-:-:S03]  /*a7b0*/  IMAD.MOV.U32 R212, RZ, RZ, R57 ;  /* 0x000000ffffd47224 */ /* 0x000fc600078e0039 */
[----:B------:R-:W-:Y:S01]  /*a7c0*/  HMMA.16816.F32.BF16 R44, R32, R58, RZ ;  /* 0x0000003a202c723c */ /* 0x000fe200000418ff */
[----:B--2---:R-:W-:-:S05]  /*a7d0*/  IMAD.SHL.U32 R204, R204, 0x2, RZ ;  /* 0x00000002cccc7824 */ /* 0x004fca00078e00ff */
[----:B------:R-:W-:Y:S02]  /*a7e0*/  LOP3.LUT R204, R204, 0x6, RZ, 0xc0, !PT ;  /* 0x00000006cccc7812 */ /* 0x000fe400078ec0ff */
[----:B-1----:R-:W-:Y:S07]  /*a7f0*/  HMMA.16816.F32.BF16 R76, R12, R40, R124 ;  /* 0x000000280c4c723c */ /* 0x002fee000004187c */
        /* <DEDUP_REMOVED lines=8> */
[----:B------:R-:W-:Y:S02]  /*a880*/  IMAD.U32 R0, RZ, RZ, UR5 ;  /* 0x00000005ff007e24 */ /* 0x000fe4000f8e00ff */
[----:B------:R-:W-:-:S02]  /*a890*/  IMAD.MOV.U32 R122, RZ, RZ, R53 ;  /* 0x000000ffff7a7224 */ /* 0x000fc400078e0035 */
[----:B------:R-:W-:Y:S02]  /*a8a0*/  IMAD R0, R0, 0x80, R204 ;  /* 0x0000008000007824 */ /* 0x000fe400078e02cc */
[----:B------:R-:W-:Y:S01]  /*a8b0*/  IMAD.MOV.U32 R204, RZ, RZ, R205 ;  /* 0x000000ffffcc7224 */ /* 0x000fe200078e00cd */
[----:B------:R-:W-:Y:S01]  /*a8c0*/  HMMA.16816.F32.BF16 R68, R12, R42, R68 ;  /* 0x0000002a0c44723c */ /* 0x000fe20000041844 */
[----:B------:R-:W-:Y:S01]  /*a8d0*/  IMAD.MOV.U32 R205, RZ, RZ, R214 ;  /* 0x000000ffffcd7224 */ /* 0x000fe200078e00d6 */
[----:B------:R-:W1:Y:S01]  /*a8e0*/  LDSM.16.M88.4 R40, [R232+0x3000] ;  /* 0x00300000e828783b */ /* 0x000e620000000200 */
[----:B------:R-:W-:Y:S01]  /*a8f0*/  IMAD.MOV.U32 R214, RZ, RZ, R215 ;  /* 0x000000ffffd67224 */ /* 0x000fe200078e00d7 */
[CC--:B------:R-:W-:Y:S01]  /*a900*/  ISETP.GE.AND P0, PT, R0.reuse, R8.reuse, PT ;  /* 0x000000080000720c */ /* 0x0c0fe20003f06270 */
[----:B------:R-:W-:Y:S01]  /*a910*/  IMAD.MOV.U32 R215, RZ, RZ, R2 ;  /* 0x000000ffffd77224 */ /* 0x000fe200078e0002 */
[----:B------:R-:W-:Y:S02]  /*a920*/  IADD3 R2, R0, 0x1, RZ ;  /* 0x0000000100027810 */ /* 0x000fe40007ffe0ff */
[----:B------:R-:W-:Y:S01]  /*a930*/  FSEL R120, R122, -INF , !P0 ;  /* 0xff8000007a787808 */ /* 0x000fe20004000000 */
[----:B------:R-:W-:Y:S01]  /*a940*/  HMMA.16816.F32.BF16 R44, R24, R54, R44 ;  /* 0x00000036182c723c */ /* 0x000fe2000004182c */
[----:B------:R-:W-:-:S02]  /*a950*/  ISETP.GE.AND P4, PT, R2, R8, PT ;  /* 0x000000080200720c */ /* 0x000fc40003f86270 */
[CC--:B------:R-:W-:Y:S02]  /*a960*/  ISETP.GE.AND P5, PT, R2.reuse, R10.reuse, PT ;  /* 0x0000000a0200720c */ /* 0x0c0fe40003fa6270 */
[C---:B------:R-:W-:Y:S02]  /*a970*/  ISETP.GE.AND P2, PT, R2.reuse, R9, PT ;  /* 0x000000090200720c */ /* 0x040fe40003f46270 */
[----:B------:R-:W-:Y:S01]  /*a980*/  ISETP.GE.AND P3, PT, R2, R11, PT ;  /* 0x0000000b0200720c */ /* 0x000fe20003f66270 */
[----:B------:R-:W-:Y:S01]  /*a990*/  HMMA.16816.F32.BF16 R52, R28, R54, R56 ;  /* 0x000000361c34723c */ /* 0x000fe20000041838 */
[C---:B------:R-:W-:Y:S02]  /*a9a0*/  IADD3 R2, R0.reuse, 0x8, RZ ;  /* 0x0000000800027810 */ /* 0x040fe40007ffe0ff */
[----:B------:R-:W-:Y:S02]  /*a9b0*/  ISETP.GE.AND P0, PT, R0, R10, PT ;  /* 0x0000000a0000720c */ /* 0x000fe40003f06270 */
[----:B------:R-:W-:-:S02]  /*a9c0*/  ISETP.GE.AND P6, PT, R2, R8, PT ;  /* 0x000000080200720c */ /* 0x000fc40003fc6270 */
[----:B------:R-:W-:Y:S01]  /*a9d0*/  FSEL R122, R123, -INF , !P4 ;  /* 0xff8000007b7a7808 */ /* 0x000fe20006000000 */
[-C--:B------:R-:W-:Y:S01]  /*a9e0*/  HMMA.16816.F32.BF16 R64, R20, R48.reuse, R64 ;  /* 0x000000301440723c */ /* 0x080fe20000041840 */
[----:B------:R-:W-:Y:S02]  /*a9f0*/  FSEL R124, R124, -INF , !P6 ;  /* 0xff8000007c7c7808 */ /* 0x000fe40007000000 */
[----:B------:R-:W-:Y:S02]  /*aa00*/  FSEL R121, R125, -INF , !P0 ;  /* 0xff8000007d797808 */ /* 0x000fe40004000000 */
[----:B------:R-:W-:Y:S02]  /*aa10*/  FSEL R127, R127, -INF , !P5 ;  /* 0xff8000007f7f7808 */ /* 0x000fe40006800000 */
[C---:B------:R-:W-:Y:S01]  /*aa20*/  ISETP.GE.AND P4, PT, R2.reuse, R10, PT ;  /* 0x0000000a0200720c */ /* 0x040fe20003f86270 */
[----:B------:R-:W-:Y:S01]  /*aa30*/  HMMA.16816.F32.BF16 R60, R16, R48, R60 ;  /* 0x00000030103c723c */ /* 0x000fe2000004183c */
[----:B------:R-:W-:-:S02]  /*aa40*/  ISETP.GE.AND P6, PT, R2, R9, PT ;  /* 0x000000090200720c */ /* 0x000fc40003fc6270 */
[----:B------:R-:W-:Y:S02]  /*aa50*/  ISETP.GE.AND P0, PT, R2, R11, PT ;  /* 0x0000000b0200720c */ /* 0x000fe40003f06270 */
[CC--:B------:R-:W-:Y:S02]  /*aa60*/  ISETP.GE.AND P5, PT, R0.reuse, R9.reuse, PT ;  /* 0x000000090000720c */ /* 0x0c0fe40003fa6270 */
[----:B------:R-:W-:Y:S01]  /*aa70*/  IADD3 R2, R0, 0x9, RZ ;  /* 0x0000000900027810 */ /* 0x000fe20007ffe0ff */
[----:B------:R-:W-:Y:S01]  /*aa80*/  HMMA.16816.F32.BF16 R44, R16, R50, R44 ;  /* 0x00000032102c723c */ /* 0x000fe2000004182c */
[----:B------:R-:W-:Y:S02]  /*aa90*/  FSEL R125, R126, -INF , !P5 ;  /* 0xff8000007e7d7808 */ /* 0x000fe40006800000 */
[----:B------:R-:W-:Y:S02]  /*aaa0*/  FSEL R137, R137, -INF , !P2 ;  /* 0xff80000089897808 */ /* 0x000fe40005000000 */
[----:B------:R-:W-:-:S02]  /*aab0*/  ISETP.GE.AND P5, PT, R2, R9, PT ;  /* 0x000000090200720c */ /* 0x000fc40003fa6270 */
[----:B------:R-:W-:Y:S01]  /*aac0*/  ISETP.GE.AND P2, PT, R0, R11, PT ;  /* 0x0000000b0000720c */ /* 0x000fe20003f46270 */
[----:B------:R-:W-:Y:S01]  /*aad0*/  HMMA.16816.F32.BF16 R48, R20, R50, R52 ;  /* 0x000000321430723c */ /* 0x000fe20000041834 */
[----:B------:R-:W-:Y:S02]  /*aae0*/  FSEL R138, R138, -INF , !P6 ;  /* 0xff8000008a8a7808 */ /* 0x000fe40007000000 */
[----:B------:R-:W-:Y:S02]  /*aaf0*/  FSEL R212, R212, -INF , !P5 ;  /* 0xff800000d4d47808 */ /* 0x000fe40006800000 */
[----:B------:R-:W-:Y:S02]  /*ab00*/  FSEL R132, R132, -INF , !P2 ;  /* 0xff80000084847808 */ /* 0x000fe40005000000 */
[C---:B------:R-:W-:Y:S01]  /*ab10*/  ISETP.GE.AND P6, PT, R2.reuse, R8, PT ;  /* 0x000000080200720c */ /* 0x040fe20003fc6270 */
        /* <DEDUP_REMOVED lines=8> */
[----:B------:R-:W-:-:S02]  /*aba0*/  FSEL R214, R214, -INF , !P0 ;  /* 0xff800000d6d67808 */ /* 0x000fc40004000000 */
[C---:B------:R-:W-:Y:S01]  /*abb0*/  ISETP.GE.AND P3, PT, R2.reuse, R8, PT ;  /* 0x000000080200720c */ /* 0x040fe20003f66270 */
[-C--:B------:R-:W-:Y:S01]  /*abc0*/  HMMA.16816.F32.BF16 R56, R4, R42.reuse, R44 ;  /* 0x0000002a0438723c */ /* 0x080fe2000004182c */
[C---:B------:R-:W-:Y:S02]  /*abd0*/  ISETP.GE.AND P6, PT, R2.reuse, R10, PT ;  /* 0x0000000a0200720c */ /* 0x040fe40003fc6270 */
[C---:B------:R-:W-:Y:S02]  /*abe0*/  ISETP.GE.AND P4, PT, R2.reuse, R9, PT ;  /* 0x000000090200720c */ /* 0x040fe40003f86270 */
[----:B------:R-:W-:Y:S02]  /*abf0*/  ISETP.GE.AND P0, PT, R2, R11, PT ;  /* 0x0000000b0200720c */ /* 0x000fe40003f06270 */
[----:B------:R-:W-:Y:S01]  /*ac00*/  IADD3 R2, R0, 0x11, RZ ;  /* 0x0000001100027810 */ /* 0x000fe20007ffe0ff */
[----:B------:R-:W-:Y:S01]  /*ac10*/  HMMA.16816.F32.BF16 R64, R12, R42, R48 ;  /* 0x0000002a0c40723c */ /* 0x000fe20000041830 */
[----:B------:R-:W-:-:S02]  /*ac20*/  FSEL R133, R133, -INF , !P5 ;  /* 0xff80000085857808 */ /* 0x000fc40006800000 */
        /* <DEDUP_REMOVED lines=10> */
[----:B------:R-:W-:Y:S01]  /*acd0*/  FSEL R40, R207, -INF , !P2 ;  /* 0xff800000cf287808 */ /* 0x000fe20005000000 */
[----:B------:R1:W-:Y:S01]  /*ace0*/  STL [R1+0x4], R41 ;  /* 0x0000042901007387 */ /* 0x0003e20000100800 */
[----:B------:R-:W-:-:S02]  /*acf0*/  FSEL R220, R220, -INF , !P6 ;  /* 0xff800000dcdc7808 */ /* 0x000fc40007000000 */
[----:B------:R-:W-:Y:S01]  /*ad00*/  FSEL R248, R248, -INF , !P4 ;  /* 0xff800000f8f87808 */ /* 0x000fe20006000000 */
[----:B------:R2:W-:Y:S01]  /*ad10*/  STL [R1], R40 ;  /* 0x0000002801007387 */ /* 0x0005e20000100800 */
        /* <DEDUP_REMOVED lines=14> */
[----:B------:R-:W-:Y:S02]  /*ae00*/  FSEL R221, R221, -INF , !P6 ;  /* 0xff800000dddd7808 */ /* 0x000fe40007000000 */
[----:B------:R-:W-:Y:S02]  /*ae10*/  FSEL R222, R222, -INF , !P2 ;  /* 0xff800000dede7808 */ /* 0x000fe40005000000 */
[----:B------:R-:W-:-:S02]  /*ae20*/  FSEL R226, R226, -INF , !P4 ;  /* 0xff800000e2e27808 */ /* 0x000fc40006000000 */
[C---:B------:R-:W-:Y:S02]  /*ae30*/  ISETP.GE.AND P5, PT, R2.reuse, R8, PT ;  /* 0x000000080200720c */ /* 0x040fe40003fa6270 */
[C---:B------:R-:W-:Y:S02]  /*ae40*/  ISETP.GE.AND P6, PT, R2.reuse, R10, PT ;  /* 0x0000000a0200720c */ /* 0x040fe40003fc6270 */
[C---:B------:R-:W-:Y:S02]  /*ae50*/  ISETP.GE.AND P2, PT, R2.reuse, R9, PT ;  /* 0x000000090200720c */ /* 0x040fe40003f46270 */
[----:B------:R-:W-:Y:S02]  /*ae60*/  ISETP.GE.AND P4, PT, R2, R11, PT ;  /* 0x0000000b0200720c */ /* 0x000fe40003f86270 */
[----:B------:R-:W-:Y:S02]  /*ae70*/  IADD3 R2, R0, 0x21, RZ ;  /* 0x0000002100027810 */ /* 0x000fe40007ffe0ff */
[----:B------:R-:W-:-:S02]  /*ae80*/  FSEL R223, R223, -INF , !P3 ;  /* 0xff800000dfdf7808 */ /* 0x000fc40005800000 */
[----:B------:R-:W-:Y:S02]  /*ae90*/  ISETP.GE.AND P3, PT, R2, R8, PT ;  /* 0x000000080200720c */ /* 0x000fe40003f66270 */
[----:B-1----:R-:W-:Y:S02]  /*aea0*/  FSEL R41, R216, -INF , !P5 ;  /* 0xff800000d8297808 */ /* 0x002fe40006800000 */
[----:B--2---:R-:W-:Y:S02]  /*aeb0*/  FSEL R40, R217, -INF , !P3 ;  /* 0xff800000d9287808 */ /* 0x004fe40005800000 */
[----:B------:R-:W-:Y:S01]  /*aec0*/  FSEL R227, R227, -INF , !P0 ;  /* 0xff800000e3e37808 */ /* 0x000fe20004000000 */
[----:B------:R1:W-:Y:S01]  /*aed0*/  STL [R1+0x70], R41 ;  /* 0x0000702901007387 */ /* 0x0003e20000100800 */
[C---:B------:R-:W-:Y:S02]  /*aee0*/  ISETP.GE.AND P0, PT, R2.reuse, R10, PT ;  /* 0x0000000a0200720c */ /* 0x040fe40003f06270 */
[C---:B------:R-:W-:Y:S01]  /*aef0*/  ISETP.GE.AND P5, PT, R2.reuse, R9, PT ;  /* 0x000000090200720c */ /* 0x040fe20003fa6270 */
[----:B------:R2:W-:Y:S01]  /*af00*/  STL [R1+0x6c], R40 ;  /* 0x00006c2801007387 */ /* 0x0005e20000100800 */
[----:B------:R-:W-:-:S02]  /*af10*/  ISETP.GE.AND P3, PT, R2, R11, PT ;  /* 0x0000000b0200720c */ /* 0x000fc40003f66270 */
[----:B------:R-:W-:Y:S02]  /*af20*/  IADD3 R2, R0, 0x28, RZ ;  /* 0x0000002800027810 */ /* 0x000fe40007ffe0ff */
[----:B------:R-:W-:Y:S02]  /*af30*/  FSEL R208, R208, -INF , !P2 ;  /* 0xff800000d0d07808 */ /* 0x000fe40005000000 */
[----:B------:R-:W-:Y:S02]  /*af40*/  ISETP.GE.AND P2, PT, R2, R11, PT ;  /* 0x0000000b0200720c */ /* 0x000fe40003f46270 */
[----:B------:R-:W-:Y:S02]  /*af50*/  FSEL R209, R209, -INF , !P5 ;  /* 0xff800000d1d17808 */ /* 0x000fe40006800000 */
[----:B------:R-:W-:Y:S02]  /*af60*/  FSEL R210, R210, -INF , !P4 ;  /* 0xff800000d2d27808 */ /* 0x000fe40006000000 */
[----:B------:R-:W-:-:S02]  /*af70*/  FSEL R211, R211, -INF , !P3 ;  /* 0xff800000d3d37808 */ /* 0x000fc40005800000 */
[----:B------:R-:W-:Y:S02]  /*af80*/  FSEL R130, R130, -INF , !P2 ;  /* 0xff80000082827808 */ /* 0x000fe40005000000 */
[----:B-1----:R-:W-:Y:S02]  /*af90*/  FSEL R41, R219, -INF , !P0 ;  /* 0xff800000db297808 */ /* 0x002fe40004000000 */
[----:B------:R-:W-:Y:S02]  /*afa0*/  ISETP.GE.AND P0, PT, R2, R10, PT ;  /* 0x0000000a0200720c */ /* 0x000fe40003f06270 */
[----:B--2---:R-:W-:Y:S02]  /*afb0*/  FSEL R40, R218, -INF , !P6 ;  /* 0xff800000da287808 */ /* 0x004fe40007000000 */
[----:B------:R-:W-:-:S03]  /*afc0*/  ISETP.GE.AND P6, PT, R2, R8, PT ;  /* 0x000000080200720c */ /* 0x000fc60003fc6270 */
[----:B------:R1:W-:Y:S04]  /*afd0*/  STL [R1+0x84], R40 ;  /* 0x0000842801007387 */ /* 0x0003e80000100800 */
[----:B------:R2:W-:Y:S01]  /*afe0*/  STL [R1+0x88], R41 ;  /* 0x0000882901007387 */ /* 0x0005e20000100800 */
[----:B-1----:R-:W-:Y:S02]  /*aff0*/  FSEL R40, R116, -INF , !P6 ;  /* 0xff80000074287808 */ /* 0x002fe40007000000 */
[----:B------:R-:W-:Y:S02]  /*b000*/  ISETP.GE.AND P6, PT, R2, R9, PT ;  /* 0x000000090200720c */ /* 0x000fe40003fc6270 */
[----:B------:R-:W-:Y:S01]  /*b010*/  IADD3 R2, R0, 0x29, RZ ;  /* 0x0000002900027810 */ /* 0x000fe20007ffe0ff */
[----:B------:R1:W-:Y:S01]  /*b020*/  STL [R1+0x68], R40 ;  /* 0x0000682801007387 */ /* 0x0003e20000100800 */
[----:B------:R-:W-:-:S02]  /*b030*/  FSEL R128, R128, -INF , !P6 ;  /* 0xff80000080807808 */ /* 0x000fc40007000000 */
[C---:B------:R-:W-:Y:S02]  /*b040*/  ISETP.GE.AND P5, PT, R2.reuse, R9, PT ;  /* 0x000000090200720c */ /* 0x040fe40003fa6270 */
[C---:B------:R-:W-:Y:S02]  /*b050*/  ISETP.GE.AND P6, PT, R2.reuse, R8, PT ;  /* 0x000000080200720c */ /* 0x040fe40003fc6270 */
[----:B------:R-:W-:Y:S02]  /*b060*/  FSEL R129, R129, -INF , !P5 ;  /* 0xff80000081817808 */ /* 0x000fe40006800000 */
[C---:B------:R-:W-:Y:S02]  /*b070*/  ISETP.GE.AND P5, PT, R2.reuse, R10, PT ;  /* 0x0000000a0200720c */ /* 0x040fe40003fa6270 */
[----:B------:R-:W-:Y:S02]  /*b080*/  ISETP.GE.AND P4, PT, R2, R11, PT ;  /* 0x0000000b0200720c */ /* 0x000fe40003f86270 */
[----:B------:R-:W-:-:S02]  /*b090*/  IADD3 R2, R0, 0x30, RZ ;  /* 0x0000003000027810 */ /* 0x000fc40007ffe0ff */
[----:B--2---:R-:W-:Y:S02]  /*b0a0*/  FSEL R41, R117, -INF , !P6 ;  /* 0xff80000075297808 */ /* 0x004fe40007000000 */
[C---:B------:R-:W-:Y:S02]  /*b0b0*/  ISETP.GE.AND P3, PT, R2.reuse, R8, PT ;  /* 0x000000080200720c */ /* 0x040fe40003f66270 */
[C---:B------:R-:W-:Y:S01]  /*b0c0*/  ISETP.GE.AND P6, PT, R2.reuse, R10, PT ;  /* 0x0000000a0200720c */ /* 0x040fe20003fc6270 */
[----:B------:R2:W-:Y:S01]  /*b0d0*/  STL [R1+0x60], R41 ;  /* 0x0000602901007387 */ /* 0x0005e20000100800 */
[----:B------:R-:W-:Y:S02]  /*b0e0*/  ISETP.GE.AND P2, PT, R2, R11, PT ;  /* 0x0000000b0200720c */ /* 0x000fe40003f46270 */
[----:B------:R-:W-:Y:S02]  /*b0f0*/  FSEL R131, R131, -INF , !P4 ;  /* 0xff80000083837808 */ /* 0x000fe40006000000 */
[----:B-1----:R-:W-:-:S02]  /*b100*/  FSEL R40, R118, -INF , !P0 ;  /* 0xff80000076287808 */ /* 0x002fc40004000000 */
[-C--:B------:R-:W-:Y:S02]  /*b110*/  ISETP.GE.AND P0, PT, R2, R9.reuse, PT ;  /* 0x000000090200720c */ /* 0x080fe40003f06270 */
[----:B------:R-:W-:Y:S01]  /*b120*/  IADD3 R2, R0, 0x31, RZ ;  /* 0x0000003100027810 */ /* 0x000fe20007ffe0ff */
[----:B------:R1:W-:Y:S01]  /*b130*/  STL [R1+0x80], R40 ;  /* 0x0000802801007387 */ /* 0x0003e20000100800 */
[----:B------:R-:W-:Y:S02]  /*b140*/  FSEL R206, R106, -INF , !P2 ;  /* 0xff8000006ace7808 */ /* 0x000fe40005000000 */
[----:B------:R-:W-:Y:S02]  /*b150*/  ISETP.GE.AND P4, PT, R2, R10, PT ;  /* 0x0000000a0200720c */ /* 0x000fe40003f86270 */
[----:B--2---:R-:W-:Y:S02]  /*b160*/  FSEL R41, R108, -INF , !P3 ;  /* 0xff8000006c297808 */ /* 0x004fe40005800000 */
[----:B------:R-:W-:-:S02]  /*b170*/  ISETP.GE.AND P3, PT, R2, R9, PT ;  /* 0x000000090200720c */ /* 0x000fc40003f66270 */
[----:B-1----:R-:W-:Y:S02]  /*b180*/  FSEL R40, R119, -INF , !P5 ;  /* 0xff80000077287808 */ /* 0x002fe40006800000 */
[----:B------:R-:W-:-:S03]  /*b190*/  ISETP.GE.AND P5, PT, R2, R8, PT ;  /* 0x000000080200720c */ /* 0x000fc60003fa6270 */
[----:B------:R1:W-:Y:S04]  /*b1a0*/  STL [R1+0x7c], R40 ;  /* 0x00007c2801007387 */ /* 0x0003e80000100800 */
[----:B------:R2:W-:Y:S01]  /*b1b0*/  STL [R1+0x50], R41 ;  /* 0x0000502901007387 */ /* 0x0005e20000100800 */
[----:B-1----:R-:W-:Y:S02]  /*b1c0*/  FSEL R40, R109, -INF , !P5 ;  /* 0xff8000006d287808 */ /* 0x002fe40006800000 */
[----:B------:R-:W-:Y:S02]  /*b1d0*/  ISETP.GE.AND P5, PT, R2, R11, PT ;  /* 0x0000000b0200720c */ /* 0x000fe40003fa6270 */
[----:B------:R-:W-:Y:S01]  /*b1e0*/  IADD3 R2, R0, 0x38, RZ ;  /* 0x0000003800027810 */ /* 0x000fe20007ffe0ff */
[----:B------:R1:W-:Y:S01]  /*b1f0*/  STL [R1+0x4c], R40 ;  /* 0x00004c2801007387 */ /* 0x0003e20000100800 */
[----:B--2---:R-:W-:-:S02]  /*b200*/  FSEL R41, R111, -INF , !P4 ;  /* 0xff8000006f297808 */ /* 0x004fc40006000000 */
[----:B------:R-:W-:Y:S02]  /*b210*/  ISETP.GE.AND P4, PT, R2, R10, PT ;  /* 0x0000000a0200720c */ /* 0x000fe40003f86270 */
[----:B------:R-:W-:Y:S02]  /*b220*/  FSEL R207, R107, -INF , !P5 ;  /* 0xff8000006bcf7808 */ /* 0x000fe40006800000 */
[----:B-1----:R-:W-:Y:S02]  /*b230*/  FSEL R40, R110, -INF , !P6 ;  /* 0xff8000006e287808 */ /* 0x002fe40007000000 */
[----:B------:R-:W-:-:S03]  /*b240*/  ISETP.GE.AND P6, PT, R2, R8, PT ;  /* 0x000000080200720c */ /* 0x000fc60003fc6270 */
[----:B------:R1:W-:Y:S04]  /*b250*/  STL [R1+0x78], R40 ;  /* 0x0000782801007387 */ /* 0x0003e80000100800 */
[----:B------:R2:W-:Y:S01]  /*b260*/  STL [R1+0x74], R41 ;  /* 0x0000742901007387 */ /* 0x0005e20000100800 */
[----:B-1----:R-:W-:Y:S02]  /*b270*/  FSEL R40, R96, -INF , !P6 ;  /* 0xff80000060287808 */ /* 0x002fe40007000000 */
[----:B------:R-:W-:-:S03]  /*b280*/  ISETP.GE.AND P6, PT, R2, R9, PT ;  /* 0x000000090200720c */ /* 0x000fc60003fc6270 */
[----:B------:R1:W-:Y:S01]  /*b290*/  STL [R1+0x44], R40 ;  /* 0x0000442801007387 */ /* 0x0003e20000100800 */
[----:B--2---:R-:W-:Y:S02]  /*b2a0*/  FSEL R41, R112, -INF , !P6 ;  /* 0xff80000070297808 */ /* 0x004fe40007000000 */
[----:B-1----:R-:W-:Y:S02]  /*b2b0*/  FSEL R40, R104, -INF , !P0 ;  /* 0xff80000068287808 */ /* 0x002fe40004000000 */
[----:B------:R-:W-:Y:S02]  /*b2c0*/  ISETP.GE.AND P0, PT, R2, R11, PT ;  /* 0x0000000b0200720c */ /* 0x000fe40003f06270 */
[----:B------:R-:W-:Y:S01]  /*b2d0*/  IADD3 R2, R0, 0x39, RZ ;  /* 0x0000003900027810 */ /* 0x000fe20007ffe0ff */
[----:B------:R1:W-:Y:S01]  /*b2e0*/  STL [R1+0xc0], R40 ;  /* 0x0000c02801007387 */ /* 0x0003e20000100800 */
[----:B------:R-:W-:Y:S02]  /*b2f0*/  FSEL R204, R114, -INF , !P0 ;  /* 0xff80000072cc7808 */ /* 0x000fe40004000000 */
[----:B------:R-:W-:-:S02]  /*b300*/  ISETP.GE.AND P6, PT, R2, R8, PT ;  /* 0x000000080200720c */ /* 0x000fc40003fc6270 */
[C---:B------:R-:W-:Y:S02]  /*b310*/  ISETP.GE.AND P2, PT, R2.reuse, R11, PT ;  /* 0x0000000b0200720c */ /* 0x040fe40003f46270 */
[----:B-1----:R-:W-:Y:S02]  /*b320*/  FSEL R40, R105, -INF , !P3 ;  /* 0xff80000069287808 */ /* 0x002fe40005800000 */
[----:B------:R-:W-:-:S03]  /*b330*/  ISETP.GE.AND P3, PT, R2, R9, PT ;  /* 0x000000090200720c */ /* 0x000fc60003f66270 */
[----:B------:R1:W-:Y:S04]  /*b340*/  STL [R1+0xa4], R40 ;  /* 0x0000a42801007387 */ /* 0x0003e80000100800 */
[----:B------:R-:W-:Y:S01]  /*b350*/  STL [R1+0xa0], R41 ;  /* 0x0000a02901007387 */ /* 0x000fe20000100800 */
[----:B-1----:R-:W-:Y:S02]  /*b360*/  FSEL R40, R113, -INF , !P3 ;  /* 0xff80000071287808 */ /* 0x002fe40005800000 */
[----:B------:R-:W-:Y:S02]  /*b370*/  ISETP.GE.AND P3, PT, R2, R10, PT ;  /* 0x0000000a0200720c */ /* 0x000fe40003f66270 */
[----:B------:R-:W-:Y:S01]  /*b380*/  IADD3 R2, R0, 0x40, RZ ;  /* 0x0000004000027810 */ /* 0x000fe20007ffe0ff */
[----:B------:R1:W-:Y:S03]  /*b390*/  STL [R1+0x98], R40 ;  /* 0x0000982801007387 */ /* 0x0003e60000100800 */
[----:B------:R-:W-:-:S02]  /*b3a0*/  ISETP.GE.AND P5, PT, R2, R8, PT ;  /* 0x000000080200720c */ /* 0x000fc40003fa6270 */
[C---:B------:R-:W-:Y:S02]  /*b3b0*/  ISETP.GE.AND P0, PT, R2.reuse, R11, PT ;  /* 0x0000000b0200720c */ /* 0x040fe40003f06270 */
[----:B-1----:R-:W-:Y:S02]  /*b3c0*/  FSEL R40, R97, -INF , !P6 ;  /* 0xff80000061287808 */ /* 0x002fe40007000000 */
[----:B------:R-:W-:-:S03]  /*b3d0*/  ISETP.GE.AND P6, PT, R2, R9, PT ;  /* 0x000000090200720c */ /* 0x000fc60003fc6270 */
[----:B------:R1:W-:Y:S01]  /*b3e0*/  STL [R1+0x3c], R40 ;  /* 0x00003c2801007387 */ /* 0x0003e20000100800 */
[----:B------:R-:W-:Y:S02]  /*b3f0*/  FSEL R96, R92, -INF , !P6 ;  /* 0xff8000005c607808 */ /* 0x000fe40007000000 */
[----:B-1----:R-:W-:Y:S02]  /*b400*/  FSEL R40, R98, -INF , !P4 ;  /* 0xff80000062287808 */ /* 0x002fe40006000000 */
[-C--:B------:R-:W-:Y:S02]  /*b410*/  ISETP.GE.AND P4, PT, R2, R10.reuse, PT ;  /* 0x0000000a0200720c */ /* 0x080fe40003f86270 */
[----:B------:R-:W-:Y:S01]  /*b420*/  IADD3 R2, R0, 0x41, RZ ;  /* 0x0000004100027810 */ /* 0x000fe20007ffe0ff */
[----:B------:R1:W-:Y:S01]  /*b430*/  STL [R1+0x64], R40 ;  /* 0x0000642801007387 */ /* 0x0003e20000100800 */
[----:B------:R-:W-:Y:S02]  /*b440*/  FSEL R98, R115, -INF , !P2 ;  /* 0xff80000073627808 */ /* 0x000fe40005000000 */
[----:B------:R-:W-:-:S04]  /*b450*/  ISETP.GE.AND P2, PT, R2, R10, PT ;  /* 0x0000000a0200720c */ /* 0x000fc80003f46270 */
[----:B------:R-:W-:Y:S02]  /*b460*/  FSEL R205, R103, -INF , !P2 ;  /* 0xff80000067cd7808 */ /* 0x000fe40005000000 */
[----:B-1----:R-:W-:Y:S02]  /*b470*/  FSEL R40, R99, -INF , !P3 ;  /* 0xff80000063287808 */ /* 0x002fe40005800000 */
[----:B------:R-:W-:-:S03]  /*b480*/  ISETP.GE.AND P3, PT, R2, R8, PT ;  /* 0x000000080200720c */ /* 0x000fc60003f66270 */
[----:B------:R1:W-:Y:S01]  /*b490*/  STL [R1+0x5c], R40 ;  /* 0x00005c2801007387 */ /* 0x0003e20000100800 */
[----:B------:R-:W-:Y:S02]  /*b4a0*/  FSEL R101, R101, -INF , !P3 ;  /* 0xff80000065657808 */ /* 0x000fe40005800000 */
[----:B------:R-:W-:Y:S02]  /*b4b0*/  ISETP.GE.AND P3, PT, R2, R11, PT ;  /* 0x0000000b0200720c */ /* 0x000fe40003f66270 */
[----:B-1----:R-:W-:Y:S02]  /*b4c0*/  FSEL R40, R100, -INF , !P5 ;  /* 0xff80000064287808 */ /* 0x002fe40006800000 */
[----:B------:R-:W-:Y:S02]  /*b4d0*/  ISETP.GE.AND P5, PT, R2, R9, PT ;  /* 0x000000090200720c */ /* 0x000fe40003fa6270 */
[----:B------:R-:W-:Y:S01]  /*b4e0*/  IADD3 R2, R0, 0x48, RZ ;  /* 0x0000004800027810 */ /* 0x000fe20007ffe0ff */
[----:B------:R1:W-:Y:S03]  /*b4f0*/  STL [R1+0x34], R40 ;  /* 0x0000342801007387 */ /* 0x0003e60000100800 */
[----:B------:R-:W-:-:S02]  /*b500*/  ISETP.GE.AND P2, PT, R2, R10, PT ;  /* 0x0000000a0200720c */ /* 0x000fc40003f46270 */
[----:B------:R-:W-:Y:S02]  /*b510*/  ISETP.GE.AND P6, PT, R2, R11, PT ;  /* 0x0000000b0200720c */ /* 0x000fe40003fc6270 */
[----:B------:R-:W-:Y:S02]  /*b520*/  FSEL R92, R86, -INF , !P2 ;  /* 0xff800000565c7808 */ /* 0x000fe40005000000 */
[----:B-1----:R-:W-:Y:S02]  /*b530*/  FSEL R40, R102, -INF , !P4 ;  /* 0xff80000066287808 */ /* 0x002fe40006000000 */
[----:B------:R-:W-:-:S03]  /*b540*/  ISETP.GE.AND P4, PT, R2, R8, PT ;  /* 0x000000080200720c */ /* 0x000fc60003f86270 */
[----:B------:R1:W-:Y:S02]  /*b550*/  STL [R1+0x58], R40 ;  /* 0x0000582801007387 */ /* 0x0003e40000100800 */
[----:B-1----:R-:W-:Y:S02]  /*b560*/  FSEL R40, R84, -INF , !P4 ;  /* 0xff80000054287808 */ /* 0x002fe40006000000 */
[----:B------:R-:W-:Y:S02]  /*b570*/  ISETP.GE.AND P4, PT, R2, R9, PT ;  /* 0x000000090200720c */ /* 0x000fe40003f86270 */
[----:B------:R-:W-:Y:S01]  /*b580*/  IADD3 R2, R0, 0x49, RZ ;  /* 0x0000004900027810 */ /* 0x000fe20007ffe0ff */
[----:B------:R1:W-:Y:S01]  /*b590*/  STL [R1+0x2c], R40 ;  /* 0x00002c2801007387 */ /* 0x0003e20000100800 */
[----:B------:R-:W-:Y:S02]  /*b5a0*/  FSEL R97, R88, -INF , !P4 ;  /* 0xff80000058617808 */ /* 0x000fe40006000000 */
[----:B------:R-:W-:Y:S01]  /*b5b0*/  ISETP.GE.AND P4, PT, R2, R8, PT ;  /* 0x000000080200720c */ /* 0x000fe20003f86270 */
[----:B------:R-:W-:Y:S01]  /*b5c0*/  STL [R1+0x54], R205 ;  /* 0x000054cd01007387 */ /* 0x000fe20000100800 */
[----:B------:R-:W-:-:S02]  /*b5d0*/  FSEL R88, R95, -INF , !P3 ;  /* 0xff8000005f587808 */ /* 0x000fc40005800000 */
[----:B-1----:R-:W-:Y:S02]  /*b5e0*/  FSEL R40, R93, -INF , !P5 ;  /* 0xff8000005d287808 */ /* 0x002fe40006800000 */
[----:B------:R-:W-:-:S03]  /*b5f0*/  ISETP.GE.AND P5, PT, R2, R9, PT ;  /* 0x000000090200720c */ /* 0x000fc60003fa6270 */
[----:B------:R1:W-:Y:S02]  /*b600*/  STL [R1+0xe4], R40 ;  /* 0x0000e42801007387 */ /* 0x0003e40000100800 */
[----:B-1----:R-:W-:Y:S02]  /*b610*/  FSEL R40, R89, -INF , !P5 ;  /* 0xff80000059287808 */ /* 0x002fe40006800000 */
[----:B------:R-:W-:-:S03]  /*b620*/  ISETP.GE.AND P5, PT, R2, R10, PT ;  /* 0x0000000a0200720c */ /* 0x000fc60003fa6270 */
[----:B------:R1:W-:Y:S01]  /*b630*/  STL [R1+0xe0], R40 ;  /* 0x0000e02801007387 */ /* 0x0003e20000100800 */
[----:B------:R-:W-:Y:S02]  /*b640*/  FSEL R89, R87, -INF , !P5 ;  /* 0xff80000057597808 */ /* 0x000fe40006800000 */
[----:B-1----:R-:W-:Y:S02]  /*b650*/  FSEL R40, R94, -INF , !P0 ;  /* 0xff8000005e287808 */ /* 0x002fe40004000000 */
[----:B------:R-:W-:Y:S02]  /*b660*/  ISETP.GE.AND P0, PT, R2, R11, PT ;  /* 0x0000000b0200720c */ /* 0x000fe40003f06270 */
[----:B------:R-:W-:Y:S01]  /*b670*/  IADD3 R2, R0, 0x50, RZ ;  /* 0x0000005000027810 */ /* 0x000fe20007ffe0ff */
[----:B------:R1:W-:Y:S01]  /*b680*/  STL [R1+0xec], R40 ;  /* 0x0000ec2801007387 */ /* 0x0003e20000100800 */
[----:B------:R-:W-:Y:S02]  /*b690*/  FSEL R102, R91, -INF , !P0 ;  /* 0xff8000005b667808 */ /* 0x000fe40004000000 */
[----:B------:R-:W-:-:S02]  /*b6a0*/  ISETP.GE.AND P3, PT, R2, R8, PT ;  /* 0x000000080200720c */ /* 0x000fc40003f66270 */
[----:B------:R-:W-:-:S04]  /*b6b0*/  ISETP.GE.AND P2, PT, R2, R10, PT ;  /* 0x0000000a0200720c */ /* 0x000fc80003f46270 */
[----:B------:R-:W-:Y:S02]  /*b6c0*/  FSEL R99, R78, -INF , !P2 ;  /* 0xff8000004e637808 */ /* 0x000fe40005000000 */
[----:B-1----:R-:W-:Y:S02]  /*b6d0*/  FSEL R40, R85, -INF , !P4 ;  /* 0xff80000055287808 */ /* 0x002fe40006000000 */
[----:B------:R-:W-:-:S03]  /*b6e0*/  ISETP.GE.AND P4, PT, R2, R9, PT ;  /* 0x000000090200720c */ /* 0x000fc60003f86270 */
[----:B------:R1:W-:Y:S04]  /*b6f0*/  STL [R1+0x28], R40 ;  /* 0x0000282801007387 */ /* 0x0003e80000100800 */
[----:B------:R-:W-:Y:S01]  /*b700*/  STL [R1+0x40], R92 ;  /* 0x0000405c01007387 */ /* 0x000fe20000100800 */
        /* <DEDUP_REMOVED lines=8> */
[----:B------:R-:W-:Y:S02]  /*b790*/  ISETP.GE.AND P5, PT, R2, R11, PT ;  /* 0x0000000b0200720c */ /* 0x000fe40003fa6270 */
[----:B------:R-:W-:Y:S02]  /*b7a0*/  FSEL R100, R79, -INF , !P0 ;  /* 0xff8000004f647808 */ /* 0x000fe40004000000 */
[----:B------:R-:W-:-:S02]  /*b7b0*/  FSEL R79, R72, -INF , !P4 ;  /* 0xff800000484f7808 */ /* 0x000fc40006000000 */
[----:B------:R-:W-:Y:S02]  /*b7c0*/  FSEL R103, R75, -INF , !P5 ;  /* 0xff8000004b677808 */ /* 0x000fe40006800000 */
[----:B-1----:R-:W-:Y:S02]  /*b7d0*/  FSEL R40, R76, -INF , !P3 ;  /* 0xff8000004c287808 */ /* 0x002fe40005800000 */
[-C--:B------:R-:W-:Y:S02]  /*b7e0*/  ISETP.GE.AND P3, PT, R2, R9.reuse, PT ;  /* 0x000000090200720c */ /* 0x080fe40003f66270 */
[----:B------:R-:W-:Y:S01]  /*b7f0*/  IADD3 R2, R0, 0x58, RZ ;  /* 0x0000005800027810 */ /* 0x000fe20007ffe0ff */
[----:B------:R1:W-:Y:S03]  /*b800*/  STL [R1+0x14], R40 ;  /* 0x0000142801007387 */ /* 0x0003e60000100800 */
[C---:B------:R-:W-:Y:S01]  /*b810*/  ISETP.GE.AND P0, PT, R2.reuse, R9, PT ;  /* 0x000000090200720c */ /* 0x040fe20003f06270 */
[----:B------:R-:W-:Y:S01]  /*b820*/  STL [R1+0x10], R93 ;  /* 0x0000105d01007387 */ /* 0x000fe20000100800 */
[----:B------:R-:W-:-:S02]  /*b830*/  ISETP.GE.AND P2, PT, R2, R8, PT ;  /* 0x000000080200720c */ /* 0x000fc40003f46270 */
[----:B------:R-:W-:Y:S02]  /*b840*/  ISETP.GE.AND P4, PT, R2, R10, PT ;  /* 0x0000000a0200720c */ /* 0x000fe40003f86270 */
[----:B------:R-:W-:Y:S02]  /*b850*/  FSEL R76, R80, -INF , !P0 ;  /* 0xff800000504c7808 */ /* 0x000fe40004000000 */
[----:B------:R-:W-:Y:S02]  /*b860*/  FSEL R117, R68, -INF , !P2 ;  /* 0xff80000044757808 */ /* 0x000fe40005000000 */
[----:B------:R-:W-:Y:S02]  /*b870*/  FSEL R90, R70, -INF , !P4 ;  /* 0xff800000465a7808 */ /* 0x000fe40006000000 */
[----:B-1----:R-:W-:Y:S02]  /*b880*/  FSEL R40, R73, -INF , !P3 ;  /* 0xff80000049287808 */ /* 0x002fe40005800000 */
[----:B------:R-:W-:-:S02]  /*b890*/  ISETP.GE.AND P3, PT, R2, R11, PT ;  /* 0x0000000b0200720c */ /* 0x000fc40003f66270 */
[----:B------:R-:W-:Y:S01]  /*b8a0*/  IADD3 R2, R0, 0x59, RZ ;  /* 0x0000005900027810 */ /* 0x000fe20007ffe0ff */
[----:B------:R-:W-:Y:S01]  /*b8b0*/  STL [R1+0xd8], R40 ;  /* 0x0000d82801007387 */ /* 0x000fe20000100800 */
[----:B------:R-:W-:Y:S02]  /*b8c0*/  FSEL R82, R82, -INF , !P3 ;  /* 0xff80000052527808 */ /* 0x000fe40005800000 */
[C---:B------:R-:W-:Y:S01]  /*b8d0*/  ISETP.GE.AND P6, PT, R2.reuse, R9, PT ;  /* 0x000000090200720c */ /* 0x040fe20003fc6270 */
[----:B------:R-:W1:Y:S01]  /*b8e0*/  LDSM.16.M88.4 R40, [R139+0x7800] ;  /* 0x007800008b28783b */ /* 0x000e620000000200 */
[C---:B------:R-:W-:Y:S02]  /*b8f0*/  ISETP.GE.AND P5, PT, R2.reuse, R8, PT ;  /* 0x000000080200720c */ /* 0x040fe40003fa6270 */
[C---:B------:R-:W-:Y:S02]  /*b900*/  ISETP.GE.AND P0, PT, R2.reuse, R10, PT ;  /* 0x0000000a0200720c */ /* 0x040fe40003f06270 */
[----:B------:R-:W-:-:S02]  /*b910*/  ISETP.GE.AND P3, PT, R2, R11, PT ;  /* 0x0000000b0200720c */ /* 0x000fc40003f66270 */
[----:B------:R-:W-:Y:S02]  /*b920*/  IADD3 R2, R0, 0x60, RZ ;  /* 0x0000006000027810 */ /* 0x000fe40007ffe0ff */
[----:B------:R-:W-:Y:S02]  /*b930*/  FSEL R87, R81, -INF , !P6 ;  /* 0xff80000051577808 */ /* 0x000fe40007000000 */
[----:B------:R-:W-:Y:S02]  /*b940*/  FSEL R77, R83, -INF , !P3 ;  /* 0xff800000534d7808 */ /* 0x000fe40005800000 */
[----:B------:R-:W-:Y:S01]  /*b950*/  FSEL R116, R69, -INF , !P5 ;  /* 0xff80000045747808 */ /* 0x000fe20006800000 */
[----:B------:R-:W-:Y:S01]  /*b960*/  STL [R1+0xd4], R87 ;  /* 0x0000d45701007387 */ /* 0x000fe20000100800 */
[C---:B------:R-:W-:Y:S02]  /*b970*/  ISETP.GE.AND P3, PT, R2.reuse, R8, PT ;  /* 0x000000080200720c */ /* 0x040fe40003f66270 */
[----:B------:R-:W-:-:S02]  /*b980*/  ISETP.GE.AND P6, PT, R2, R10, PT ;  /* 0x0000000a0200720c */ /* 0x000fc40003fc6270 */
[C---:B------:R-:W-:Y:S02]  /*b990*/  ISETP.GE.AND P2, PT, R2.reuse, R9, PT ;  /* 0x000000090200720c */ /* 0x040fe40003f46270 */
[----:B------:R-:W-:Y:S02]  /*b9a0*/  ISETP.GE.AND P5, PT, R2, R11, PT ;  /* 0x0000000b0200720c */ /* 0x000fe40003fa6270 */
[----:B------:R-:W-:Y:S02]  /*b9b0*/  IADD3 R2, R0, 0x61, RZ ;  /* 0x0000006100027810 */ /* 0x000fe40007ffe0ff */
[----:B------:R-:W-:Y:S02]  /*b9c0*/  FSEL R91, R71, -INF , !P0 ;  /* 0xff800000475b7808 */ /* 0x000fe40004000000 */
[C---:B------:R-:W-:Y:S02]  /*b9d0*/  ISETP.GE.AND P4, PT, R2.reuse, R8, PT ;  /* 0x000000080200720c */ /* 0x040fe40003f86270 */
[----:B------:R-:W-:-:S02]  /*b9e0*/  ISETP.GE.AND P0, PT, R2, R10, PT ;  /* 0x0000000a0200720c */ /* 0x000fc40003f06270 */
[----:B------:R-:W-:Y:S02]  /*b9f0*/  FSEL R115, R52, -INF , !P3 ;  /* 0xff80000034737808 */ /* 0x000fe40005800000 */
[----:B------:R-:W-:Y:S02]  /*ba00*/  FSEL R114, R53, -INF , !P4 ;  /* 0xff80000035727808 */ /* 0x000fe40006000000 */
[----:B------:R-:W-:Y:S02]  /*ba10*/  FSEL R119, R54, -INF , !P6 ;  /* 0xff80000036777808 */ /* 0x000fe40007000000 */
[----:B------:R-:W-:Y:S02]  /*ba20*/  FSEL R118, R55, -INF , !P0 ;  /* 0xff80000037767808 */ /* 0x000fe40004000000 */
[C---:B------:R-:W-:Y:S01]  /*ba30*/  ISETP.GE.AND P3, PT, R2.reuse, R9, PT ;  /* 0x000000090200720c */ /* 0x040fe20003f66270 */
[----:B-1----:R-:W-:Y:S01]  /*ba40*/  HMMA.16816.F32.BF16 R52, R32, R40, RZ ;  /* 0x000000282034723c */ /* 0x002fe200000418ff */
[----:B------:R-:W-:-:S02]  /*ba50*/  ISETP.GE.AND P4, PT, R2, R11, PT ;  /* 0x0000000b0200720c */ /* 0x000fc40003f86270 */
[----:B------:R-:W-:Y:S02]  /*ba60*/  IADD3 R2, R0, 0x68, RZ ;  /* 0x0000006800027810 */ /* 0x000fe40007ffe0ff */
[----:B------:R-:W-:Y:S02]  /*ba70*/  FSEL R60, R60, -INF , !P2 ;  /* 0xff8000003c3c7808 */ /* 0x000fe40005000000 */
[----:B------:R-:W-:Y:S01]  /*ba80*/  FSEL R61, R61, -INF , !P3 ;  /* 0xff8000003d3d7808 */ /* 0x000fe20005800000 */
[----:B------:R-:W-:Y:S01]  /*ba90*/  HMMA.16816.F32.BF16 R48, R32, R42, RZ ;  /* 0x0000002a2030723c */ /* 0x000fe200000418ff */
[----:B------:R-:W1:Y:S01]  /*baa0*/  LDSM.16.M88.4 R32, [R233+0x7800] ;  /* 0x00780000e920783b */ /* 0x000e620000000200 */
[C---:B------:R-:W-:Y:S02]  /*bab0*/  ISETP.GE.AND P0, PT, R2.reuse, R9, PT ;  /* 0x000000090200720c */ /* 0x040fe40003f06270 */
[C---:B------:R-:W-:Y:S01]  /*bac0*/  ISETP.GE.AND P6, PT, R2.reuse, R8, PT ;  /* 0x000000080200720c */ /* 0x040fe20003fc6270 */
[----:B------:R-:W-:Y:S01]  /*bad0*/  STL [R1+0xcc], R60 ;  /* 0x0000cc3c01007387 */ /* 0x000fe20000100800 */
[----:B------:R-:W-:-:S02]  /*bae0*/  ISETP.GE.AND P2, PT, R2, R10, PT ;  /* 0x0000000a0200720c */ /* 0x000fc40003f46270 */
[C---:B------:R-:W-:Y:S01]  /*baf0*/  HMMA.16816.F32.BF16 R44, R36.reuse, R40, RZ ;  /* 0x00000028242c723c */ /* 0x040fe200000418ff */
[----:B------:R-:W-:Y:S01]  /*bb00*/  ISETP.GE.AND P3, PT, R2, R11, PT ;  /* 0x0000000b0200720c */ /* 0x000fe20003f66270 */
[----:B------:R-:W-:Y:S01]  /*bb10*/  STL [R1+0xc8], R61 ;  /* 0x0000c83d01007387 */ /* 0x000fe20000100800 */
[----:B------:R-:W-:Y:S02]  /*bb20*/  IADD3 R2, R0, 0x69, RZ ;  /* 0x0000006900027810 */ /* 0x000fe40007ffe0ff */
[----:B------:R-:W-:Y:S02]  /*bb30*/  FSEL R56, R56, -INF , !P0 ;  /* 0xff80000038387808 */ /* 0x000fe40004000000 */
[----:B------:R-:W-:Y:S01]  /*bb40*/  ISETP.GE.AND P0, PT, R2, R10, PT ;  /* 0x0000000a0200720c */ /* 0x000fe20003f06270 */
[----:B------:R-:W-:Y:S01]  /*bb50*/  HMMA.16816.F32.BF16 R36, R36, R42, RZ ;  /* 0x0000002a2424723c */ /* 0x000fe200000418ff */
[----:B------:R-:W-:Y:S02]  /*bb60*/  FSEL R72, R58, -INF , !P3 ;  /* 0xff8000003a487808 */ /* 0x000fe40005800000 */
[----:B------:R-:W-:-:S02]  /*bb70*/  FSEL R112, R67, -INF , !P0 ;  /* 0xff80000043707808 */ /* 0x000fc40004000000 */
[----:B------:R-:W-:Y:S02]  /*bb80*/  FSEL R78, R62, -INF , !P5 ;  /* 0xff8000003e4e7808 */ /* 0x000fe40006800000 */
[----:B------:R-:W-:Y:S02]  /*bb90*/  FSEL R63, R63, -INF , !P4 ;  /* 0xff8000003f3f7808 */ /* 0x000fe40006000000 */
[C---:B------:R-:W-:Y:S02]  /*bba0*/  ISETP.GE.AND P3, PT, R2.reuse, R11, PT ;  /* 0x0000000b0200720c */ /* 0x040fe40003f66270 */
[C---:B------:R-:W-:Y:S01]  /*bbb0*/  ISETP.GE.AND P4, PT, R2.reuse, R9, PT ;  /* 0x000000090200720c */ /* 0x040fe20003f86270 */
[----:B------:R-:W-:Y:S01]  /*bbc0*/  STL [R1+0xd0], R63 ;  /* 0x0000d03f01007387 */ /* 0x000fe20000100800 */
[----:B------:R-:W-:Y:S02]  /*bbd0*/  ISETP.GE.AND P5, PT, R2, R8, PT ;  /* 0x000000080200720c */ /* 0x000fe40003fa6270 */
[----:B------:R-:W-:Y:S01]  /*bbe0*/  IADD3 R2, R0, 0x78, RZ ;  /* 0x0000007800027810 */ /* 0x000fe20007ffe0ff */
[----:B------:R-:W-:Y:S01]  /*bbf0*/  STL [R1+0xc4], R56 ;  /* 0x0000c43801007387 */ /* 0x000fe20000100800 */
[----:B------:R-:W-:-:S02]  /*bc00*/  FSEL R113, R66, -INF , !P2 ;  /* 0xff80000042717808 */ /* 0x000fc40005000000 */
[----:B------:R-:W-:Y:S02]  /*bc10*/  FSEL R59, R59, -INF , !P3 ;  /* 0xff8000003b3b7808 */ /* 0x000fe40005800000 */
[----:B------:R-:W-:Y:S02]  /*bc20*/  FSEL R57, R57, -INF , !P4 ;  /* 0xff80000039397808 */ /* 0x000fe40006000000 */
[----:B------:R-:W-:Y:S01]  /*bc30*/  FSEL R110, R65, -INF , !P5 ;  /* 0xff800000416e7808 */ /* 0x000fe20006800000 */
[C---:B-1----:R-:W-:Y:S02]  /*bc40*/  HMMA.16816.F32.BF16 R40, R24.reuse, R32, R52 ;  /* 0x000000201828723c */ /* 0x042fe40000041834 */
[----:B------:R-:W-:Y:S01]  /*bc50*/  STL [R1+0x30], R57 ;  /* 0x0000303901007387 */ /* 0x000fe20000100800 */
[----:B------:R-:W-:Y:S02]  /*bc60*/  FSEL R111, R64, -INF , !P6 ;  /* 0xff800000406f7808 */ /* 0x000fe40007000000 */
[----:B------:R-:W-:Y:S01]  /*bc70*/  ISETP.GE.AND P6, PT, R2, R8, PT ;  /* 0x000000080200720c */ /* 0x000fe20003fc6270 */
[----:B------:R-:W-:Y:S02]  /*bc80*/  STL [R1+0x48], R59 ;  /* 0x0000483b01007387 */ /* 0x000fe40000100800 */
[----:B------:R-:W-:Y:S02]  /*bc90*/  HMMA.16816.F32.BF16 R48, R24, R34, R48 ;  /* 0x000000221830723c */ /* 0x000fe40000041830 */
[----:B------:R-:W1:Y:S06]  /*bca0*/  LDSM.16.M88.4 R24, [R239] ;  /* 0x00000000ef18783b */ /* 0x000e6c0000000200 */
[C---:B------:R-:W-:Y:S08]  /*bcb0*/  HMMA.16816.F32.BF16 R44, R28.reuse, R32, R44 ;  /* 0x000000201c2c723c */ /* 0x040ff0000004182c */
[----:B------:R-:W-:Y:S01]  /*bcc0*/  HMMA.16816.F32.BF16 R32, R28, R34, R36 ;  /* 0x000000221c20723c */ /* 0x000fe20000041824 */
[----:B------:R-:W2:Y:S01]  /*bcd0*/  LDSM.16.M88.4 R28, [R232+0x3800] ;  /* 0x00380000e81c783b */ /* 0x000ea20000000200 */
[----:B------:R-:W-:Y:S11]  /*bce0*/  DEPBAR.LE SB0, 0x0 ;  /* 0x000080000000791a */ /* 0x000ff60000000000 */
[----:B------:R-:W-:Y:S03]  /*bcf0*/  @!UPT UIADD3 URZ, URZ, URZ, URZ ;  /* 0x0000003f3f3ff290 */ /* 0x000fe6000fffe03f */
[-C--:B-1----:R-:W-:Y:S08]  /*bd00*/  HMMA.16816.F32.BF16 R36, R20, R24.reuse, R44 ;  /* 0x000000181424723c */ /* 0x082ff0000004182c */
[C---:B------:R-:W-:Y:S08]  /*bd10*/  HMMA.16816.F32.BF16 R40, R16.reuse, R24, R40 ;  /* 0x000000181028723c */ /* 0x040ff00000041828 */
[-C--:B------:R-:W-:Y:S08]  /*bd20*/  HMMA.16816.F32.BF16 R16, R16, R26.reuse, R48 ;  /* 0x0000001a1010723c */ /* 0x080ff00000041830 */
[----:B------:R-:W-:Y:S08]  /*bd30*/  HMMA.16816.F32.BF16 R20, R20, R26, R32 ;  /* 0x0000001a1414723c */ /* 0x000ff00000041820 */
[-C--:B--2---:R-:W-:Y:S08]  /*bd40*/  HMMA.16816.F32.BF16 R32, R12, R28.reuse, R36 ;  /* 0x0000001c0c20723c */ /* 0x084ff00000041824 */
[C---:B------:R-:W-:Y:S08]  /*bd50*/  HMMA.16816.F32.BF16 R24, R4.reuse, R28, R40 ;  /* 0x0000001c0418723c */ /* 0x040ff00000041828 */
[-C--:B------:R-:W-:Y:S07]  /*bd60*/  HMMA.16816.F32.BF16 R16, R4, R30.reuse, R16 ;  /* 0x0000001e0410723c */ /* 0x080fee0000041810 */
[C---:B------:R-:W-:Y:S01]  /*bd70*/  IADD3 R4, R0.reuse, 0x71, RZ ;  /* 0x0000007100047810 */ /* 0x040fe20007ffe0ff */
[----:B------:R-:W-:Y:S01]  /*bd80*/  HMMA.16816.F32.BF16 R12, R12, R30, R20 ;  /* 0x0000001e0c0c723c */ /* 0x000fe20000041814 */
[----:B------:R-:W-:Y:S01]  /*bd90*/  IADD3 R5, R0, 0x70, RZ ;  /* 0x0000007000057810 */ /* 0x000fe20007ffe0ff */
[----:B------:R-:W-:Y:S01]  /*bda0*/  BAR.SYNC.DEFER_BLOCKING 0x0 ;  /* 0x0000000000007b1d */ /* 0x000fe20000010000 */
[----:B------:R-:W-:-:S02]  /*bdb0*/  ISETP.GE.AND P0, PT, R4, R10, PT ;  /* 0x0000000a0400720c */ /* 0x000fc40003f06270 */
[----:B------:R-:W-:Y:S02]  /*bdc0*/  IADD3 R0, R0, 0x79, RZ ;  /* 0x0000007900007810 */ /* 0x000fe40007ffe0ff */
[----:B------:R-:W-:Y:S02]  /*bdd0*/  FSEL R107, R35, -INF , !P0 ;  /* 0xff800000236b7808 */ /* 0x000fe40004000000 */
[C---:B------:R-:W-:Y:S02]  /*bde0*/  ISETP.GE.AND P0, PT, R4.reuse, R9, PT ;  /* 0x000000090400720c */ /* 0x040fe40003f06270 */
[----:B------:R-:W-:Y:S02]  /*bdf0*/  ISETP.GE.AND P2, PT, R5, R10, PT ;  /* 0x0000000a0500720c */ /* 0x000fe40003f46270 */
[----:B------:R-:W-:Y:S02]  /*be00*/  ISETP.GE.AND P3, PT, R4, R8, PT ;  /* 0x000000080400720c */ /* 0x000fe40003f66270 */
[----:B------:R-:W-:-:S02]  /*be10*/  FSEL R218, R25, -INF , !P0 ;  /* 0xff80000019da7808 */ /* 0x000fc40004000000 */
[----:B------:R-:W-:Y:S02]  /*be20*/  FSEL R109, R34, -INF , !P2 ;  /* 0xff800000226d7808 */ /* 0x000fe40005000000 */
[----:B------:R-:W-:Y:S02]  /*be30*/  ISETP.GE.AND P0, PT, R0, R9, PT ;  /* 0x000000090000720c */ /* 0x000fe40003f06270 */
[-C--:B------:R-:W-:Y:S02]  /*be40*/  ISETP.GE.AND P2, PT, R4, R11.reuse, PT ;  /* 0x0000000b0400720c */ /* 0x080fe40003f46270 */
[----:B------:R-:W-:Y:S02]  /*be50*/  FSEL R106, R33, -INF , !P3 ;  /* 0xff800000216a7808 */ /* 0x000fe40005800000 */
[----:B------:R-:W-:Y:S02]  /*be60*/  ISETP.GE.AND P3, PT, R5, R11, PT ;  /* 0x0000000b0500720c */ /* 0x000fe40003f66270 */
[----:B------:R-:W-:-:S02]  /*be70*/  FSEL R216, R17, -INF , !P0 ;  /* 0xff80000011d87808 */ /* 0x000fc40004000000 */
[-C--:B------:R-:W-:Y:S02]  /*be80*/  ISETP.GE.AND P0, PT, R2, R11.reuse, PT ;  /* 0x0000000b0200720c */ /* 0x080fe40003f06270 */
[----:B------:R-:W-:Y:S02]  /*be90*/  FSEL R85, R27, -INF , !P2 ;  /* 0xff8000001b557808 */ /* 0x000fe40005000000 */
[----:B------:R-:W-:Y:S02]  /*bea0*/  ISETP.GE.AND P2, PT, R0, R11, PT ;  /* 0x0000000b0000720c */ /* 0x000fe40003f46270 */
[----:B------:R-:W-:Y:S02]  /*beb0*/  FSEL R86, R26, -INF , !P3 ;  /* 0xff8000001a567808 */ /* 0x000fe40005800000 */
[C---:B------:R-:W-:Y:S02]  /*bec0*/  ISETP.GE.AND P5, PT, R0.reuse, R8, PT ;  /* 0x000000080000720c */ /* 0x040fe40003fa6270 */
[----:B------:R-:W-:Y:S01]  /*bed0*/  ISETP.GE.AND P3, PT, R0, R10, PT ;  /* 0x0000000a0000720c */ /* 0x000fe20003f66270 */
[----:B------:R1:W-:Y:S01]  /*bee0*/  STL [R1+0x1c], R86 ;  /* 0x00001c5601007387 */ /* 0x0003e20000100800 */
[----:B------:R-:W-:-:S02]  /*bef0*/  FSEL R84, R18, -INF , !P0 ;  /* 0xff80000012547808 */ /* 0x000fc40004000000 */
[----:B------:R-:W-:Y:S01]  /*bf00*/  FSEL R0, R19, -INF , !P2 ;  /* 0xff80000013007808 */ /* 0x000fe20005000000 */
[----:B------:R1:W-:Y:S01]  /*bf10*/  STL [R1+0x18], R85 ;  /* 0x0000185501007387 */ /* 0x0003e20000100800 */
[C---:B------:R-:W-:Y:S02]  /*bf20*/  ISETP.GE.AND P4, PT, R5.reuse, R8, PT ;  /* 0x000000080500720c */ /* 0x040fe40003f86270 */
[----:B------:R-:W-:Y:S01]  /*bf30*/  PLOP3.LUT P0, PT, PT, PT, UP0, 0x80, 0x0 ;  /* 0x000000000000781c */ /* 0x000fe20003f0f008 */
[----:B------:R1:W-:Y:S01]  /*bf40*/  STL [R1+0xc], R84 ;  /* 0x00000c5401007387 */ /* 0x0003e20000100800 */
[----:B------:R-:W-:Y:S02]  /*bf50*/  FSEL R108, R32, -INF , !P4 ;  /* 0xff800000206c7808 */ /* 0x000fe40006000000 */
[----:B------:R-:W-:Y:S01]  /*bf60*/  ISETP.GE.AND P4, PT, R5, R9, PT ;  /* 0x000000090500720c */ /* 0x000fe20003f86270 */
[----:B------:R1:W-:Y:S01]  /*bf70*/  STL [R1+0x8], R0 ;  /* 0x0000080001007387 */ /* 0x0003e20000100800 */
[----:B------:R-:W-:-:S02]  /*bf80*/  FSEL R95, R12, -INF , !P6 ;  /* 0xff8000000c5f7808 */ /* 0x000fc40007000000 */
[----:B------:R-:W-:Y:S02]  /*bf90*/  FSEL R219, R24, -INF , !P4 ;  /* 0xff80000018db7808 */ /* 0x000fe40006000000 */
[----:B------:R-:W-:Y:S02]  /*bfa0*/  ISETP.GE.AND P4, PT, R2, R9, PT ;  /* 0x000000090200720c */ /* 0x000fe40003f86270 */
[----:B------:R-:W-:Y:S02]  /*bfb0*/  FSEL R94, R13, -INF , !P5 ;  /* 0xff8000000d5e7808 */ /* 0x000fe40006800000 */
[----:B------:R-:W-:Y:S02]  /*bfc0*/  FSEL R217, R16, -INF , !P4 ;  /* 0xff80000010d97808 */ /* 0x000fe40006000000 */
[----:B------:R-:W-:Y:S02]  /*bfd0*/  ISETP.GE.AND P4, PT, R2, R10, PT ;  /* 0x0000000a0200720c */ /* 0x000fe40003f86270 */
[----:B------:R-:W-:-:S02]  /*bfe0*/  FSEL R104, R15, -INF , !P3 ;  /* 0xff8000000f687808 */ /* 0x000fc40005800000 */
[----:B------:R-:W-:Y:S01]  /*bff0*/  FSEL R105, R14, -INF , !P4 ;  /* 0xff8000000e697808 */ /* 0x000fe20006000000 */
[----:B------:R-:W-:Y:S05]  /*c000*/  @!P0 BRA `(.L_x_167) ;  /* 0x000006c000008947 */ /* 0x000fea0003800000 */
[----:B------:R-:W2:Y:S04]  /*c010*/  LDL.64 R68, [R1+0xb8] ;  /* 0x0000b80001447983 */ /* 0x000ea80000100a00 */
[----:B------:R-:W3:Y:S01]  /*c020*/  LDL.64 R80, [R1+0xb0] ;  /* 0x0000b00001507983 */ /* 0x000ee20000100a00 */
[----:B------:R-:W-:Y:S01]  /*c030*/  UIADD3 UR11, UR33, -0x3, URZ ;  /* 0xfffffffd210b7890 */ /* 0x000fe2000fffe03f */
[----:B------:R-:W-:Y:S01]  /*c040*/  MOV R2, UR4 ;  /* 0x0000000400027c02 */ /* 0x000fe20008000f00 */
[----:B------:R-:W-:Y:S01]  /*c050*/  ULDC.64 UR8, c[0x0][0x198] ;  /* 0x0000660000087ab9 */ /* 0x000fe20000000a00 */
[----:B------:R4:W-:Y:S01]  /*c060*/  @P1 STS.128 [R246+0x4000], RZ ;  /* 0x004000fff6001388 */ /* 0x0009e20000000c00 */
[----:B------:R-:W-:Y:S01]  /*c070*/  USHF.R.S32.HI UR7, URZ, 0x1f, UR11 ;  /* 0x0000001f3f077899 */ /* 0x000fe2000801140b */
[----:B------:R-:W-:Y:S01]  /*c080*/  BSSY B0, `(.L_x_168) ;  /* 0x0000063000007945 */ /* 0x000fe20003800000 */
[----:B------:R-:W-:-:S02]  /*c090*/  UIMAD.WIDE.U32 UR12, UR11, UR8, URZ ;  /* 0x000000080b0c72a5 */ /* 0x000fc4000f8e003f */
[----:B------:R-:W-:-:S04]  /*c0a0*/  UIMAD UR7, UR7, UR8, URZ ;  /* 0x00000008070772a4 */ /* 0x000fc8000f8e023f */
[----:B------:R-:W-:Y:S01]  /*c0b0*/  UIMAD UR7, UR11, UR9, UR7 ;  /* 0x000000090b0772a4 */ /* 0x000fe2000f8e0207 */
[----:B------:R-:W-:Y:S02]  /*c0c0*/  IMAD.U32 R6, RZ, RZ, UR12 ;  /* 0x0000000cff067e24 */ /* 0x000fe4000f8e00ff */
[----:B------:R-:W-:Y:S01]  /*c0d0*/  IMAD.U32 R7, RZ, RZ, UR13 ;  /* 0x0000000dff077e24 */ /* 0x000fe2000f8e00ff */
[----:B------:R-:W-:-:S06]  /*c0e0*/  UIADD3 UR7, UR13, UR7, URZ ;  /* 0x000000070d077290 */ /* 0x000fcc000fffe03f */
[----:B-1----:R-:W-:Y:S01]  /*c0f0*/  IMAD.U32 R0, RZ, RZ, UR7 ;  /* 0x00000007ff007e24 */ /* 0x002fe2000f8e00ff */
[----:B--2---:R-:W-:-:S04]  /*c100*/  LEA R4, P2, R6, R68, 0x7 ;  /* 0x0000004406047211 */ /* 0x004fc800078438ff */
[----:B---3--:R-:W-:Y:S01]  /*c110*/  LEA.HI.X R5, R6, R81, R0, 0x7, P2 ;  /* 0x0000005106057211 */ /* 0x008fe200010f3c00 */
[----:B------:R-:W-:Y:S01]  /*c120*/  IMAD.U32 R6, RZ, RZ, UR4 ;  /* 0x00000004ff067e24 */ /* 0x000fe2000f8e00ff */
[----:B------:R-:W-:Y:S01]  /*c130*/  @!P1 LEA R8, P2, R4, c[0x0][0x168], 0x1 ;  /* 0x00005a0004089a11 */ /* 0x000fe200078408ff */
[----:B------:R-:W-:Y:S02]  /*c140*/  @!P1 IMAD.MOV.U32 R0, RZ, RZ, c[0x0][0x19c] ;  /* 0x00006700ff009624 */ /* 0x000fe400078e00ff */
[----:B------:R-:W-:Y:S01]  /*c150*/  @!P1 IMAD.WIDE.U32 R6, R6, 0x30, R4 ;  /* 0x0000003006069825 */ /* 0x000fe200078e0004 */
[----:B------:R-:W-:-:S03]  /*c160*/  @!P1 LEA.HI.X R9, R4, c[0x0][0x16c], R5, 0x1, P2 ;  /* 0x00005b0004099a11 */ /* 0x000fc600010f0c05 */
[----:B------:R-:W-:Y:S01]  /*c170*/  @!P1 IMAD R0, R0, 0x30, RZ ;  /* 0x0000003000009824 */ /* 0x000fe200078e02ff */
[----:B------:R-:W-:Y:S01]  /*c180*/  @!P1 LEA R14, P2, R6, c[0x0][0x168], 0x1 ;  /* 0x00005a00060e9a11 */ /* 0x000fe200078408ff */
[----:B------:R-:W-:Y:S01]  /*c190*/  @!PT LDS RZ, [RZ] ;  /* 0x00000000fffff984 */ /* 0x000fe20000000800 */
[----:B------:R-:W-:Y:S01]  /*c1a0*/  @!PT LDS RZ, [RZ] ;  /* 0x00000000fffff984 */ /* 0x000fe20000000800 */
[----:B------:R-:W-:Y:S01]  /*c1b0*/  @!PT LDS RZ, [RZ] ;  /* 0x00000000fffff984 */ /* 0x000fe20000000800 */
[----:B------:R1:W-:Y:S02]  /*c1c0*/  @!P1 LDGSTS.E.BYPASS.LTC128B.128 [R246+0x4000], [R8.64] ;  /* 0x0400000008f69fae */ /* 0x0003e4000b901d74 */
[----:B------:R-:W-:Y:S02]  /*c1d0*/  @!P1 IMAD.IADD R0, R0, 0x1, R7 ;  /* 0x0000000100009824 */ /* 0x000fe400078e0207 */
[----:B------:R-:W-:Y:S01]  /*c1e0*/  @!P1 IMAD.MOV.U32 R7, RZ, RZ, R5 ;  /* 0x000000ffff079224 */ /* 0x000fe200078e0005 */
[----:B------:R4:W-:Y:S02]  /*c1f0*/  @P1 STS.128 [R246+0x4800], RZ ;  /* 0x004800fff6001388 */ /* 0x0009e40000000c00 */
[----:B------:R-:W-:Y:S01]  /*c200*/  @!P1 LEA.HI.X R15, R6, c[0x0][0x16c], R0, 0x1, P2 ;  /* 0x00005b00060f9a11 */ /* 0x000fe200010f0c00 */
[----:B------:R-:W-:-:S02]  /*c210*/  @!P1 IMAD.MOV.U32 R0, RZ, RZ, c[0x0][0x19c] ;  /* 0x00006700ff009624 */ /* 0x000fc400078e00ff */
[----:B------:R-:W-:Y:S02]  /*c220*/  @!P1 IMAD.MOV.U32 R6, RZ, RZ, R4 ;  /* 0x000000ffff069224 */ /* 0x000fe400078e0004 */
[----:B------:R-:W-:Y:S02]  /*c230*/  @!P1 IMAD R0, R0, 0x50, RZ ;  /* 0x0000005000009824 */ /* 0x000fe400078e02ff */
[----:B------:R-:W-:-:S04]  /*c240*/  @!P1 IMAD.WIDE.U32 R6, R2, 0x50, R6 ;  /* 0x0000005002069825 */ /* 0x000fc800078e0006 */
[----:B------:R-:W-:Y:S01]  /*c250*/  @!P1 IMAD.IADD R0, R0, 0x1, R7 ;  /* 0x0000000100009824 */ /* 0x000fe200078e0207 */
[----:B------:R-:W-:Y:S01]  /*c260*/  @!P1 LEA R12, P2, R6, c[0x0][0x168], 0x1 ;  /* 0x00005a00060c9a11 */ /* 0x000fe200078408ff */
[----:B------:R-:W-:-:S03]  /*c270*/  @!P1 IMAD.MOV.U32 R7, RZ, RZ, R5 ;  /* 0x000000ffff079224 */ /* 0x000fc600078e0005 */
[----:B------:R-:W-:Y:S01]  /*c280*/  @!P1 LEA.HI.X R13, R6, c[0x0][0x16c], R0, 0x1, P2 ;  /* 0x00005b00060d9a11 */ /* 0x000fe200010f0c00 */
[----:B------:R-:W-:Y:S01]  /*c290*/  @!P1 IMAD.MOV.U32 R6, RZ, RZ, R4 ;  /* 0x000000ffff069224 */ /* 0x000fe200078e0004 */
[----:B------:R-:W-:-:S03]  /*c2a0*/  @!P1 MOV R0, c[0x0][0x19c] ;  /* 0x0000670000009a02 */ /* 0x000fc60000000f00 */
[----:B------:R-:W-:-:S04]  /*c2b0*/  @!P1 IMAD.WIDE.U32 R6, R2, 0x60, R6 ;  /* 0x0000006002069825 */ /* 0x000fc800078e0006 */
[----:B------:R-:W-:Y:S01]  /*c2c0*/  @!P1 IMAD R0, R0, 0x60, RZ ;  /* 0x0000006000009824 */ /* 0x000fe200078e02ff */
[----:B------:R-:W-:-:S03]  /*c2d0*/  @!P1 LEA R10, P2, R6, c[0x0][0x168], 0x1 ;  /* 0x00005a00060a9a11 */ /* 0x000fc600078408ff */
[----:B------:R-:W-:Y:S02]  /*c2e0*/  @!P1 IMAD.IADD R0, R0, 0x1, R7 ;  /* 0x0000000100009824 */ /* 0x000fe400078e0207 */
[----:B------:R-:W-:-:S03]  /*c2f0*/  @!P1 IMAD.MOV.U32 R7, RZ, RZ, c[0x0][0x19c] ;  /* 0x00006700ff079624 */ /* 0x000fc600078e00ff */
[----:B------:R-:W-:Y:S02]  /*c300*/  @!P1 LEA.HI.X R11, R6, c[0x0][0x16c], R0, 0x1, P2 ;  /* 0x00005b00060b9a11 */ /* 0x000fe400010f0c00 */
[----:B------:R-:W-:Y:S02]  /*c310*/  @!P1 LEA R2, P2, R2, R4, 0x5 ;  /* 0x0000000402029211 */ /* 0x000fe400078428ff */
[----:B------:R-:W-:-:S04]  /*c320*/  MOV R0, UR4 ;  /* 0x0000000400007c02 */ /* 0x000fc80008000f00 */
[----:B------:R-:W-:Y:S02]  /*c330*/  @!P1 LEA.HI.X R7, R0, R5, R7, 0x5, P2 ;  /* 0x0000000500079211 */ /* 0x000fe400010f2c07 */
[----:B------:R-:W-:-:S04]  /*c340*/  @!P1 IADD3 R0, P3, R4, UR25, RZ ;  /* 0x0000001904009c10 */ /* 0x000fc8000ff7e0ff */
[----:B-1----:R-:W-:Y:S02]  /*c350*/  @!P1 LEA R8, P2, R0, c[0x0][0x168], 0x1 ;  /* 0x00005a0000089a11 */ /* 0x002fe400078408ff */
[----:B------:R-:W-:-:S04]  /*c360*/  @!P1 IADD3.X R6, R5, UR24, RZ, P3, !PT ;  /* 0x0000001805069c10 */ /* 0x000fc80009ffe4ff */
[----:B------:R-:W-:Y:S01]  /*c370*/  @!P1 LEA.HI.X R9, R0, c[0x0][0x16c], R6, 0x1, P2 ;  /* 0x00005b0000099a11 */ /* 0x000fe200010f0c06 */
[----:B------:R-:W-:Y:S01]  /*c380*/  IMAD.U32 R0, RZ, RZ, UR4 ;  /* 0x00000004ff007e24 */ /* 0x000fe2000f8e00ff */
[----:B------:R-:W-:-:S03]  /*c390*/  @!P1 LEA R6, P2, R2, c[0x0][0x168], 0x1 ;  /* 0x00005a0002069a11 */ /* 0x000fc600078408ff */
[----:B------:R-:W-:Y:S01]  /*c3a0*/  @!PT LDS RZ, [RZ] ;  /* 0x00000000fffff984 */ /* 0x000fe20000000800 */
[----:B------:R-:W-:Y:S01]  /*c3b0*/  @!PT LDS RZ, [RZ] ;  /* 0x00000000fffff984 */ /* 0x000fe20000000800 */
[----:B------:R-:W-:Y:S01]  /*c3c0*/  @!PT LDS RZ, [RZ] ;  /* 0x00000000fffff984 */ /* 0x000fe20000000800 */
[----:B------:R4:W-:Y:S01]  /*c3d0*/  @!P1 LDGSTS.E.BYPASS.LTC128B.128 [R246+0x4800], [R8.64] ;  /* 0x0480000008f69fae */ /* 0x0009e2000b901d74 */
[----:B------:R-:W-:Y:S01]  /*c3e0*/  @!P1 LEA.HI.X R7, R2, c[0x0][0x16c], R7, 0x1, P2 ;  /* 0x00005b0002079a11 */ /* 0x000fe200010f0c07 */
[----:B------:R-:W-:Y:S01]  /*c3f0*/  @!P1 IMAD.MOV.U32 R2, RZ, RZ, c[0x0][0x19c] ;  /* 0x00006700ff029624 */ /* 0x000fe200078e00ff */
[----:B------:R-:W-:Y:S01]  /*c400*/  @!P1 LEA R0, P2, R0, R4, 0x6 ;  /* 0x0000000400009211 */ /* 0x000fe200078430ff */
        /* <DEDUP_REMOVED lines=11> */
[----:B-1----:R-:W-:-:S05]  /*c4c0*/  IMAD.U32 R6, RZ, RZ, UR4 ;  /* 0x00000004ff067e24 */ /* 0x002fca000f8e00ff */
[----:B------:R-:W-:Y:S02]  /*c4d0*/  @!P1 LEA.HI.X R2, R6, R5, R2, 0x6, P2 ;  /* 0x0000000506029211 */ /* 0x000fe400010f3402 */
[----:B------:R-:W-:-:S04]  /*c4e0*/  @!P1 LEA R6, P2, R0, c[0x0][0x168], 0x1 ;  /* 0x00005a0000069a11 */ /* 0x000fc800078408ff */
[----:B------:R-:W-:-:S05]  /*c4f0*/  @!P1 LEA.HI.X R7, R0, c[0x0][0x16c], R2, 0x1, P2 ;  /* 0x00005b0000079a11 */ /* 0x000fca00010f0c02 */
        /* <DEDUP_REMOVED lines=16> */
[----:B----4-:R-:W-:Y:S01]  /*c600*/  IMAD.U32 R6, RZ, RZ, UR4 ;  /* 0x00000004ff067e24 */ /* 0x010fe2000f8e00ff */
[----:B------:R-:W-:-:S02]  /*c610*/  ULDC UR7, c[0x0][0x19c] ;  /* 0x0000670000077ab9 */ /* 0x000fc40000000800 */
[----:B------:R-:W-:Y:S01]  /*c620*/  UIMAD UR7, UR7, 0x70, URZ ;  /* 0x00000070070778a4 */ /* 0x000fe2000f8e023f */
        /* <DEDUP_REMOVED lines=8> */
.L_x_169:
[----:B------:R-:W-:Y:S05]  /*c6b0*/  BSYNC B0 ;  /* 0x0000000000007941 */ /* 0x000fea0003800000 */
.L_x_168:
[----:B------:R-:W0:Y:S02]  /*c6c0*/  LDGDEPBAR ;  /* 0x00000000000079af */ /* 0x000e240000000000 */
.L_x_167:
[----:B----4-:R-:W2:Y:S04]  /*c6d0*/  LDL.LU R9, [R1+0xe0] ;  /* 0x0000e00001097983 */ /* 0x010ea80000300800 */
[----:B------:R-:W3:Y:S04]  /*c6e0*/  LDL.LU R6, [R1+0x74] ;  /* 0x0000740001067983 */ /* 0x000ee80000300800 */
[----:B-1----:R-:W4:Y:S04]  /*c6f0*/  LDL.LU R4, [R1+0xa4] ;  /* 0x0000a40001047983 */ /* 0x002f280000300800 */
[----:B------:R-:W3:Y:S04]  /*c700*/  LDL.LU R8, [R1+0x88] ;  /* 0x0000880001087983 */ /* 0x000ee80000300800 */
[----:B------:R-:W3:Y:S04]  /*c710*/  LDL.LU R5, [R1+0x80] ;  /* 0x0000800001057983 */ /* 0x000ee80000300800 */
[----:B------:R-:W3:Y:S04]  /*c720*/  LDL.LU R2, [R1+0xa0] ;  /* 0x0000a00001027983 */ /* 0x000ee80000300800 */
[----:B------:R-:W3:Y:S04]  /*c730*/  LDL.LU R0, [R1+0x98] ;  /* 0x0000980001007983 */ /* 0x000ee80000300800 */
[----:B------:R-:W4:Y:S04]  /*c740*/  LDL.LU R64, [R1+0x6c] ;  /* 0x00006c0001407983 */ /* 0x000f280000300800 */
[----:B------:R-:W4:Y:S04]  /*c750*/  LDL.LU R65, [R1+0x68] ;  /* 0x0000680001417983 */ /* 0x000f280000300800 */
[----:B------:R-:W4:Y:S04]  /*c760*/  LDL.LU R66, [R1+0x60] ;  /* 0x0000600001427983 */ /* 0x000f280000300800 */
[----:B------:R1:W-:Y:S01]  /*c770*/  STL [R1+0x13c], R246 ;  /* 0x00013cf601007387 */ /* 0x0003e20000100800 */
[----:B------:R-:W-:Y:S01]  /*c780*/  MOV R71, R206 ;  /* 0x000000ce00477202 */ /* 0x000fe20000000f00 */
[----:B------:R-:W-:-:S02]  /*c790*/  IMAD.MOV.U32 R68, RZ, RZ, R207 ;  /* 0x000000ffff447224 */ /* 0x000fc400078e00cf */
[----:B------:R-:W-:Y:S01]  /*c7a0*/  IMAD.MOV.U32 R73, RZ, RZ, R204 ;  /* 0x000000ffff497224 */ /* 0x000fe200078e00cc */
[----:B------:R-:W-:Y:S04]  /*c7b0*/  LDSM.16.MT88.4 R20, [R229+0x8000] ;  /* 0x00800000e514783b */ /* 0x000fe80000004200 */
[----:B------:R-:W-:Y:S04]  /*c7c0*/  LDSM.16.MT88.4 R24, [R231+0x8000] ;  /* 0x00800000e718783b */ /* 0x000fe80000004200 */
[----:B-1----:R-:W4:Y:S04]  /*c7d0*/  LDL.LU R246, [R1+0x8] ;  /* 0x0000080001f67983 */ /* 0x002f280000300800 */
[----:B------:R-:W-:Y:S04]  /*c7e0*/  STL [R1+0x138], R245 ;  /* 0x000138f501007387 */ /* 0x000fe80000100800 */
[----:B------:R-:W-:Y:S04]  /*c7f0*/  STL [R1+0x134], R244 ;  /* 0x000134f401007387 */ /* 0x000fe80000100800 */
[----:B------:R-:W-:Y:S04]  /*c800*/  STL [R1+0x130], R243 ;  /* 0x000130f301007387 */ /* 0x000fe80000100800 */
[----:B------:R-:W-:Y:S04]  /*c810*/  STL [R1+0x12c], R242 ;  /* 0x00012cf201007387 */ /* 0x000fe80000100800 */
[----:B------:R-:W-:Y:S04]  /*c820*/  STL [R1+0x128], R241 ;  /* 0x000128f101007387 */ /* 0x000fe80000100800 */
[----:B------:R1:W-:Y:S04]  /*c830*/  STL [R1+0x124], R240 ;  /* 0x000124f001007387 */ /* 0x0003e80000100800 */
[----:B------:R-:W4:Y:S04]  /*c840*/  LDL R7, [R1+0x70] ;  /* 0x0000700001077983 */ /* 0x000f280000100800 */
[----:B------:R-:W4:Y:S04]  /*c850*/  LDL.LU R83, [R1+0x4] ;  /* 0x0000040001537983 */ /* 0x000f280000300800 */
[----:B------:R2:W-:Y:S04]  /*c860*/  STL [R1+0x120], R239 ;  /* 0x000120ef01007387 */ /* 0x0005e80000100800 */
[----:B------:R-:W4:Y:S04]  /*c870*/  LDL.LU R81, [R1] ;  /* 0x0000000001517983 */ /* 0x000f280000300800 */
[----:B------:R-:W4:Y:S04]  /*c880*/  LDL R12, [R1+0x50] ;  /* 0x00005000010c7983 */ /* 0x000f280000100800 */
[----:B------:R-:W4:Y:S01]  /*c890*/  LDL R11, [R1+0x44] ;  /* 0x00004400010b7983 */ /* 0x000f220000100800 */
[----:B-1----:R-:W-:-:S03]  /*c8a0*/  MOV R240, R79 ;  /* 0x0000004f00f07202 */ /* 0x002fc60000000f00 */
[----:B------:R-:W4:Y:S01]  /*c8b0*/  LDL R17, [R1+0x3c] ;  /* 0x00003c0001117983 */ /* 0x000f220000100800 */
[----:B--2---:R-:W-:Y:S02]  /*c8c0*/  IMAD.MOV.U32 R239, RZ, RZ, R9 ;  /* 0x000000ffffef7224 */ /* 0x004fe400078e0009 */
[----:B---3--:R-:W-:Y:S01]  /*c8d0*/  IMAD.MOV.U32 R9, RZ, RZ, R0 ;  /* 0x000000ffff097224 */ /* 0x008fe200078e0000 */
[----:B------:R-:W-:-:S04]  /*c8e0*/  FMNMX.FTZ R0, R136, R120, !PT ;  /* 0x0000007888007209 */ /* 0x000fc80007810000 */
[----:B------:R-:W-:-:S04]  /*c8f0*/  FMNMX.FTZ R0, R122, R0, !PT ;  /* 0x000000007a007209 */ /* 0x000fc80007810000 */
[----:B------:R-:W-:-:S04]  /*c900*/  FMNMX.FTZ R0, R124, R0, !PT ;  /* 0x000000007c007209 */ /* 0x000fc80007810000 */
[----:B------:R-:W-:-:S04]  /*c910*/  FMNMX.FTZ R0, R123, R0, !PT ;  /* 0x000000007b007209 */ /* 0x000fc80007810000 */
[----:B------:R-:W-:Y:S01]  /*c920*/  FMNMX.FTZ R0, R252, R0, !PT ;  /* 0x00000000fc007209 */ /* 0x000fe20007810000 */
[----:B------:R-:W-:Y:S02]  /*c930*/  IMAD.MOV.U32 R79, RZ, RZ, R5 ;  /* 0x000000ffff4f7224 */ /* 0x000fe400078e0005 */
[----:B------:R-:W2:Y:S01]  /*c940*/  LDL R5, [R1+0x4c] ;  /* 0x00004c0001057983 */ /* 0x000ea20000100800 */
[----:B------:R-:W-:Y:S02]  /*c950*/  FMNMX.FTZ R0, R247, R0, !PT ;  /* 0x00000000f7007209 */ /* 0x000fe40007810000 */
[----:B------:R-:W-:Y:S02]  /*c960*/  MOV R69, R8 ;  /* 0x0000000800457202 */ /* 0x000fe40000000f00 */
[----:B------:R-:W3:Y:S01]  /*c970*/  LDL R8, [R1+0x84] ;  /* 0x0000840001087983 */ /* 0x000ee20000100800 */
[----:B------:R-:W-:-:S03]  /*c980*/  FMNMX.FTZ R0, R220, R0, !PT ;  /* 0x00000000dc007209 */ /* 0x000fc60007810000 */
[----:B------:R-:W-:Y:S01]  /*c990*/  STL [R1+0x11c], R238 ;  /* 0x00011cee01007387 */ /* 0x000fe20000100800 */
[----:B------:R-:W-:-:S03]  /*c9a0*/  MOV R10, R2 ;  /* 0x00000002000a7202 */ /* 0x000fc60000000f00 */
[----:B------:R-:W-:Y:S01]  /*c9b0*/  STL [R1+0x118], R237 ;  /* 0x000118ed01007387 */ /* 0x000fe20000100800 */
[----:B------:R-:W-:-:S03]  /*c9c0*/  FMNMX.FTZ R2, R221, R0, !PT ;  /* 0x00000000dd027209 */ /* 0x000fc60007810000 */
[----:B------:R-:W-:Y:S04]  /*c9d0*/  STL [R1+0x114], R236 ;  /* 0x000114ec01007387 */ /* 0x000fe80000100800 */
[----:B------:R-:W-:Y:S04]  /*c9e0*/  STL [R1+0x110], R235 ;  /* 0x000110eb01007387 */ /* 0x000fe80000100800 */
[----:B------:R-:W-:Y:S04]  /*c9f0*/  STL [R1+0x10c], R234 ;  /* 0x00010cea01007387 */ /* 0x000fe80000100800 */
[----:B------:R-:W-:Y:S04]  /*ca00*/  STL [R1+0x108], R233 ;  /* 0x000108e901007387 */ /* 0x000fe80000100800 */
[----:B------:R-:W-:Y:S01]  /*ca10*/  STL [R1+0x104], R232 ;  /* 0x000104e801007387 */ /* 0x000fe20000100800 */
[----:B----4-:R-:W-:-:S03]  /*ca20*/  IMAD.MOV.U32 R15, RZ, RZ, R4 ;  /* 0x000000ffff0f7224 */ /* 0x010fc600078e0004 */
[----:B------:R-:W-:Y:S01]  /*ca30*/  STL [R1+0x100], R139 ;  /* 0x0001008b01007387 */ /* 0x000fe20000100800 */
[----:B------:R-:W-:-:S03]  /*ca40*/  MOV R80, R6 ;  /* 0x0000000600507202 */ /* 0x000fc60000000f00 */
[----:B------:R-:W4:Y:S04]  /*ca50*/  LDL R6, [R1+0x2c] ;  /* 0x00002c0001067983 */ /* 0x000f280000100800 */
[----:B------:R-:W4:Y:S01]  /*ca60*/  LDL R14, [R1+0x28] ;  /* 0x00002800010e7983 */ /* 0x000f220000100800 */
[----:B------:R-:W-:-:S03]  /*ca70*/  FMNMX.FTZ R2, R7, R2, !PT ;  /* 0x0000000207027209 */ /* 0x000fc60007810000 */
[----:B------:R-:W4:Y:S04]  /*ca80*/  LDL R16, [R1+0x7c] ;  /* 0x00007c0001107983 */ /* 0x000f280000100800 */
[----:B------:R-:W4:Y:S01]  /*ca90*/  LDL R7, [R1+0x34] ;  /* 0x0000340001077983 */ /* 0x000f220000100800 */
[----:B------:R-:W-:Y:S02]  /*caa0*/  FMNMX.FTZ R4, R64, R2, !PT ;  /* 0x0000000240047209 */ /* 0x000fe40007810000 */
[----:B------:R-:W-:Y:S01]  /*cab0*/  FMNMX.FTZ R0, R135, R121, !PT ;  /* 0x0000007987007209 */ /* 0x000fe20007810000 */
[----:B------:R-:W4:Y:S01]  /*cac0*/  LDL R13, [R1+0x78] ;  /* 0x00007800010d7983 */ /* 0x000f220000100800 */
[----:B------:R-:W-:-:S04]  /*cad0*/  FMNMX.FTZ R4, R65, R4, !PT ;  /* 0x0000000441047209 */ /* 0x000fc80007810000 */
[----:B------:R-:W-:-:S04]  /*cae0*/  FMNMX.FTZ R4, R66, R4, !PT ;  /* 0x0000000442047209 */ /* 0x000fc80007810000 */
[----:B------:R-:W-:Y:S02]  /*caf0*/  FMNMX.FTZ R4, R12, R4, !PT ;  /* 0x000000040c047209 */ /* 0x000fe40007810000 */
[----:B------:R-:W4:Y:S01]  /*cb00*/  LDL R12, [R1+0x14] ;  /* 0x00001400010c7983 */ /* 0x000f220000100800 */
[----:B------:R-:W-:-:S04]  /*cb10*/  FMNMX.FTZ R0, R127, R0, !PT ;  /* 0x000000007f007209 */ /* 0x000fc80007810000 */
[----:B------:R-:W-:-:S04]  /*cb20*/  FMNMX.FTZ R0, R126, R0, !PT ;  /* 0x000000007e007209 */ /* 0x000fc80007810000 */
[----:B------:R-:W-:-:S04]  /*cb30*/  FMNMX.FTZ R0, R133, R0, !PT ;  /* 0x0000000085007209 */ /* 0x000fc80007810000 */
[----:B------:R-:W-:-:S04]  /*cb40*/  FMNMX.FTZ R2, R83, R0, !PT ;  /* 0x0000000053027209 */ /* 0x000fc80007810000 */
[----:B------:R-:W-:Y:S02]  /*cb50*/  FMNMX.FTZ R2, R81, R2, !PT ;  /* 0x0000000251027209 */ /* 0x000fe40007810000 */
[----:B--2---:R-:W-:-:S04]  /*cb60*/  FMNMX.FTZ R5, R5, R4, !PT ;  /* 0x0000000405057209 */ /* 0x004fc80007810000 */
[----:B------:R-:W-:Y:S02]  /*cb70*/  FMNMX.FTZ R5, R11, R5, !PT ;  /* 0x000000050b057209 */ /* 0x000fe40007810000 */
[----:B------:R-:W-:Y:S01]  /*cb80*/  FMNMX.FTZ R4, R222, R2, !PT ;  /* 0x00000002de047209 */ /* 0x000fe20007810000 */
[----:B------:R-:W2:Y:S01]  /*cb90*/  LDL R11, [R1+0x64] ;  /* 0x00006400010b7983 */ /* 0x000ea20000100800 */
[----:B------:R-:W-:Y:S02]  /*cba0*/  FMNMX.FTZ R5, R17, R5, !PT ;  /* 0x0000000511057209 */ /* 0x000fe40007810000 */
[----:B------:R-:W-:-:S04]  /*cbb0*/  FMNMX.FTZ R4, R223, R4, !PT ;  /* 0x00000004df047209 */ /* 0x000fc80007810000 */
[----:B---3--:R-:W-:Y:S02]  /*cbc0*/  FMNMX.FTZ R4, R8, R4, !PT ;  /* 0x0000000408047209 */ /* 0x008fe40007810000 */
[----:B------:R-:W3:Y:S01]  /*cbd0*/  LDL R8, [R1+0x5c] ;  /* 0x00005c0001087983 */ /* 0x000ee20000100800 */
[----:B----4-:R-:W-:-:S03]  /*cbe0*/  FMNMX.FTZ R5, R7, R5, !PT ;  /* 0x0000000507057209 */ /* 0x010fc60007810000 */
[----:B------:R-:W4:Y:S01]  /*cbf0*/  LDL R7, [R1+0x58] ;  /* 0x0000580001077983 */ /* 0x000f220000100800 */
[----:B------:R-:W-:-:S04]  /*cc00*/  FMNMX.FTZ R5, R101, R5, !PT ;  /* 0x0000000565057209 */ /* 0x000fc80007810000 */
[----:B------:R-:W-:-:S04]  /*cc10*/  FMNMX.FTZ R6, R6, R5, !PT ;  /* 0x0000000506067209 */ /* 0x000fc80007810000 */
[----:B------:R-:W-:-:S04]  /*cc20*/  FMNMX.FTZ R6, R14, R6, !PT ;  /* 0x000000060e067209 */ /* 0x000fc80007810000 */
[----:B------:R-:W-:-:S04]  /*cc30*/  FMNMX.FTZ R6, R12, R6, !PT ;  /* 0x000000060c067209 */ /* 0x000fc80007810000 */
[----:B------:R-:W-:Y:S01]  /*cc40*/  FMNMX.FTZ R6, R93, R6, !PT ;  /* 0x000000065d067209 */ /* 0x000fe20007810000 */
[----:B------:R-:W-:Y:S03]  /*cc50*/  STL [R1+0x148], R117 ;  /* 0x0001487501007387 */ /* 0x000fe60000100800 */
[----:B------:R-:W-:Y:S01]  /*cc60*/  FMNMX.FTZ R6, R117, R6, !PT ;  /* 0x0000000675067209 */ /* 0x000fe20007810000 */
[----:B------:R1:W-:Y:S03]  /*cc70*/  STL [R1+0x14c], R116 ;  /* 0x00014c7401007387 */ /* 0x0003e60000100800 */
[----:B------:R-:W-:-:S04]  /*cc80*/  FMNMX.FTZ R6, R116, R6, !PT ;  /* 0x0000000674067209 */ /* 0x000fc80007810000 */
[----:B------:R-:W-:Y:S01]  /*cc90*/  FMNMX.FTZ R6, R115, R6, !PT ;  /* 0x0000000673067209 */ /* 0x000fe20007810000 */
[----:B-1----:R-:W2:Y:S03]  /*cca0*/  LDL.LU R116, [R1+0xc0] ;  /* 0x0000c00001747983 */ /* 0x002ea60000300800 */
[----:B------:R-:W-:Y:S01]  /*ccb0*/  FMNMX.FTZ R6, R114, R6, !PT ;  /* 0x0000000672067209 */ /* 0x000fe20007810000 */
[----:B------:R1:W-:Y:S03]  /*ccc0*/  STL [R1+0x150], R115 ;  /* 0x0001507301007387 */ /* 0x0003e60000100800 */
[----:B------:R-:W-:Y:S01]  /*ccd0*/  FMNMX.FTZ R6, R111, R6, !PT ;  /* 0x000000066f067209 */ /* 0x000fe20007810000 */
[----:B-1----:R-:W3:Y:S04]  /*cce0*/  LDL.LU R115, [R1+0xe8] ;  /* 0x0000e80001737983 */ /* 0x002ee80000300800 */
[----:B------:R-:W3:Y:S04]  /*ccf0*/  LDL.LU R117, [R1+0xd8] ;  /* 0x0000d80001757983 */ /* 0x000ee80000300800 */
[----:B------:R1:W-:Y:S04]  /*cd00*/  STL [R1+0x144], R111 ;  /* 0x0001446f01007387 */ /* 0x0003e80000100800 */
[----:B-1----:R-:W3:Y:S01]  /*cd10*/  LDL.LU R111, [R1+0xe4] ;  /* 0x0000e400016f7983 */ /* 0x002ee20000300800 */
        /* <DEDUP_REMOVED lines=11> */
[----:B------:R-:W-:Y:S01]  /*cdd0*/  MOV R67, R15 ;  /* 0x0000000f00437202 */ /* 0x000fe20000000f00 */
[----:B------:R-:W-:Y:S01]  /*cde0*/  IMAD.MOV.U32 R75, RZ, RZ, R10 ;  /* 0x000000ffff4b7224 */ /* 0x000fe200078e000a */
[----:B------:R-:W-:Y:S02]  /*cdf0*/  FMNMX.FTZ R4, R208, R4, !PT ;  /* 0x00000004d0047209 */ /* 0x000fe40007810000 */
[----:B------:R-:W-:Y:S01]  /*ce00*/  MOV R70, R9 ;  /* 0x0000000900467202 */ /* 0x000fe20000000f00 */
[----:B------:R1:W-:Y:S01]  /*ce10*/  STL [R1+0x140], R239 ;  /* 0x000140ef01007387 */ /* 0x0003e20000100800 */
[----:B------:R-:W-:Y:S02]  /*ce20*/  FMNMX.FTZ R4, R209, R4, !PT ;  /* 0x00000004d1047209 */ /* 0x000fe40007810000 */
[----:B------:R-:W-:Y:S01]  /*ce30*/  FMNMX.FTZ R0, R3, R132, !PT ;  /* 0x0000008403007209 */ /* 0x000fe20007810000 */
[----:B------:R-:W-:Y:S01]  /*ce40*/  LDSM.16.MT88.4 R16, [R228+0x8000] ;  /* 0x00800000e410783b */ /* 0x000fe20000004200 */
[----:B------:R-:W-:-:S04]  /*ce50*/  FMNMX.FTZ R4, R128, R4, !PT ;  /* 0x0000000480047209 */ /* 0x000fc80007810000 */
[----:B------:R-:W-:-:S04]  /*ce60*/  FMNMX.FTZ R4, R129, R4, !PT ;  /* 0x0000000481047209 */ /* 0x000fc80007810000 */
[----:B--2---:R-:W-:-:S04]  /*ce70*/  FMNMX.FTZ R4, R116, R4, !PT ;  /* 0x0000000474047209 */ /* 0x004fc80007810000 */
[----:B------:R-:W-:-:S04]  /*ce80*/  FMNMX.FTZ R4, R67, R4, !PT ;  /* 0x0000000443047209 */ /* 0x000fc80007810000 */
[----:B------:R-:W-:-:S04]  /*ce90*/  FMNMX.FTZ R4, R75, R4, !PT ;  /* 0x000000044b047209 */ /* 0x000fc80007810000 */
[----:B------:R-:W-:-:S04]  /*cea0*/  FMNMX.FTZ R4, R70, R4, !PT ;  /* 0x0000000446047209 */ /* 0x000fc80007810000 */
[----:B------:R-:W-:-:S04]  /*ceb0*/  FMNMX.FTZ R4, R96, R4, !PT ;  /* 0x0000000460047209 */ /* 0x000fc80007810000 */
[----:B---3--:R-:W-:-:S04]  /*cec0*/  FMNMX.FTZ R4, R111, R4, !PT ;  /* 0x000000046f047209 */ /* 0x008fc80007810000 */
[----:B------:R-:W-:-:S04]  /*ced0*/  FMNMX.FTZ R4, R97, R4, !PT ;  /* 0x0000000461047209 */ /* 0x000fc80007810000 */
[----:B------:R-:W-:Y:S02]  /*cee0*/  FMNMX.FTZ R4, R239, R4, !PT ;  /* 0x00000004ef047209 */ /* 0x000fe40007810000 */
[----:B-1----:R-:W2:Y:S01]  /*cef0*/  LDL.LU R239, [R1+0xec] ;  /* 0x0000ec0001ef7983 */ /* 0x002ea20000300800 */
[----:B------:R-:W-:Y:S02]  /*cf00*/  FMNMX.FTZ R0, R213, R0, !PT ;  /* 0x00000000d5007209 */ /* 0x000fe40007810000 */
[----:B------:R-:W-:Y:S01]  /*cf10*/  FMNMX.FTZ R5, R13, R5, !PT ;  /* 0x000000050d057209 */ /* 0x000fe20007810000 */
[----:B------:R-:W3:Y:S01]  /*cf20*/  LDL.LU R237, [R1+0x38] ;  /* 0x0000380001ed7983 */ /* 0x000ee20000300800 */
[----:B------:R-:W-:Y:S02]  /*cf30*/  FMNMX.FTZ R0, R214, R0, !PT ;  /* 0x00000000d6007209 */ /* 0x000fe40007810000 */
[----:B------:R-:W-:Y:S02]  /*cf40*/  FMNMX.FTZ R5, R80, R5, !PT ;  /* 0x0000000550057209 */ /* 0x000fe40007810000 */
[----:B------:R-:W-:-:S02]  /*cf50*/  FMNMX.FTZ R0, R215, R0, !PT ;  /* 0x00000000d7007209 */ /* 0x000fc40007810000 */
[----:B------:R-:W-:Y:S02]  /*cf60*/  FMNMX.FTZ R5, R11, R5, !PT ;  /* 0x000000050b057209 */ /* 0x000fe40007810000 */
[----:B------:R-:W-:Y:S02]  /*cf70*/  FMNMX.FTZ R0, R250, R0, !PT ;  /* 0x00000000fa007209 */ /* 0x000fe40007810000 */
[----:B------:R-:W-:Y:S02]  /*cf80*/  FMNMX.FTZ R5, R8, R5, !PT ;  /* 0x0000000508057209 */ /* 0x000fe40007810000 */
[----:B------:R-:W-:Y:S02]  /*cf90*/  FMNMX.FTZ R0, R251, R0, !PT ;  /* 0x00000000fb007209 */ /* 0x000fe40007810000 */
[----:B----4-:R-:W-:Y:S02]  /*cfa0*/  FMNMX.FTZ R5, R7, R5, !PT ;  /* 0x0000000507057209 */ /* 0x010fe40007810000 */
        /* <DEDUP_REMOVED lines=37> */
[----:B------:R-:W-:-:S03]  /*d200*/  FMNMX.FTZ R5, R56, R5, !PT ;  /* 0x0000000538057209 */ /* 0x000fc60007810000 */
[----:B------:R-:W1:Y:S01]  /*d210*/  SHFL.BFLY PT, R8, R0, 0x1, 0x1f ;  /* 0x0c201f0000087f89 */ /* 0x000e6200000e0000 */
[----:B------:R-:W-:-:S04]  /*d220*/  FMNMX.FTZ R5, R57, R5, !PT ;  /* 0x0000000539057209 */ /* 0x000fc80007810000 */
[----:B------:R-:W-:-:S04]  /*d230*/  FMNMX.FTZ R5, R219, R5, !PT ;  /* 0x00000005db057209 */ /* 0x000fc80007810000 */
[----:B------:R-:W-:-:S04]  /*d240*/  FMNMX.FTZ R5, R218, R5, !PT ;  /* 0x00000005da057209 */ /* 0x000fc80007810000 */
[----:B------:R-:W-:-:S04]  /*d250*/  FMNMX.FTZ R5, R217, R5, !PT ;  /* 0x00000005d9057209 */ /* 0x000fc80007810000 */
[----:B------:R-:W-:-:S05]  /*d260*/  FMNMX.FTZ R5, R216, R5, !PT ;  /* 0x00000005d8057209 */ /* 0x000fca0007810000 */
[----:B------:R-:W4:Y:S01]  /*d270*/  SHFL.BFLY PT, R7, R5, 0x2, 0x1f ;  /* 0x0c401f0005077f89 */ /* 0x000f2200000e0000 */
[----:B-1----:R-:W-:-:S04]  /*d280*/  FMNMX.FTZ R207, R0, R8, !PT ;  /* 0x0000000800cf7209 */ /* 0x002fc80007810000 */
[----:B------:R-:W-:Y:S02]  /*d290*/  FSETP.NEU.FTZ.AND P4, PT, R207, -INF , PT ;  /* 0xff800000cf00780b */ /* 0x000fe40003f9d000 */
[----:B----4-:R-:W-:-:S05]  /*d2a0*/  FMNMX.FTZ R5, R5, R7, !PT ;  /* 0x0000000705057209 */ /* 0x010fca0007810000 */
[----:B------:R-:W1:Y:S02]  /*d2b0*/  SHFL.BFLY PT, R8, R5, 0x1, 0x1f ;  /* 0x0c201f0005087f89 */ /* 0x000e6400000e0000 */
[----:B-1----:R-:W-:-:S04]  /*d2c0*/  FMNMX.FTZ R205, R5, R8, !PT ;  /* 0x0000000805cd7209 */ /* 0x002fc80007810000 */
[C---:B------:R-:W-:Y:S01]  /*d2d0*/  FSETP.NEU.FTZ.AND P2, PT, R205.reuse, -INF , PT ;  /* 0xff800000cd00780b */ /* 0x040fe20003f5d000 */
[----:B------:R-:W-:-:S05]  /*d2e0*/  FMUL.FTZ R13, R205, c[0x0][0x23c] ;  /* 0x00008f00cd0d7a20 */ /* 0x000fca0000410000 */
[----:B------:R-:W-:Y:S02]  /*d2f0*/  FSEL R13, R13, RZ, P2 ;  /* 0x000000ff0d0d7208 */ /* 0x000fe40001000000 */
[----:B--2---:R-:W-:-:S04]  /*d300*/  FMNMX.FTZ R2, R239, R2, !PT ;  /* 0x00000002ef027209 */ /* 0x004fc80007810000 */
[----:B------:R-:W-:-:S04]  /*d310*/  FMNMX.FTZ R2, R88, R2, !PT ;  /* 0x0000000258027209 */ /* 0x000fc80007810000 */
[----:B------:R-:W-:-:S04]  /*d320*/  FMNMX.FTZ R2, R115, R2, !PT ;  /* 0x0000000273027209 */ /* 0x000fc80007810000 */
[----:B------:R-:W-:-:S04]  /*d330*/  FMNMX.FTZ R2, R102, R2, !PT ;  /* 0x0000000266027209 */ /* 0x000fc80007810000 */
        /* <DEDUP_REMOVED lines=10> */
[----:B-1----:R-:W-:Y:S02]  /*d3e0*/  FMNMX.FTZ R0, R2, R6, !PT ;  /* 0x0000000602007209 */ /* 0x002fe40007810000 */
[----:B------:R-:W-:-:S03]  /*d3f0*/  FMNMX.FTZ R4, R86, R4, !PT ;  /* 0x0000000456047209 */ /* 0x000fc60007810000 */
[----:B------:R-:W1:Y:S01]  /*d400*/  SHFL.BFLY PT, R9, R0, 0x1, 0x1f ;  /* 0x0c201f0000097f89 */ /* 0x000e6200000e0000 */
[----:B------:R-:W-:-:S04]  /*d410*/  FMNMX.FTZ R4, R85, R4, !PT ;  /* 0x0000000455047209 */ /* 0x000fc80007810000 */
[----:B------:R-:W-:Y:S01]  /*d420*/  FMNMX.FTZ R4, R84, R4, !PT ;  /* 0x0000000454047209 */ /* 0x000fe20007810000 */
[----:B------:R-:W-:-:S03]  /*d430*/  FMUL.FTZ R2, R207, c[0x0][0x23c] ;  /* 0x00008f00cf027a20 */ /* 0x000fc60000410000 */
[----:B------:R-:W-:Y:S02]  /*d440*/  FMNMX.FTZ R4, R246, R4, !PT ;  /* 0x00000004f6047209 */ /* 0x000fe40007810000 */
[----:B------:R-:W-:-:S03]  /*d450*/  FSEL R2, R2, RZ, P4 ;  /* 0x000000ff02027208 */ /* 0x000fc60002000000 */
[----:B------:R-:W2:Y:S02]  /*d460*/  SHFL.BFLY PT, R7, R4, 0x2, 0x1f ;  /* 0x0c401f0004077f89 */ /* 0x000ea400000e0000 */
[--C-:B------:R-:W-:Y:S01]  /*d470*/  FFMA.FTZ R6, R120, c[0x0][0x23c], -R2.reuse ;  /* 0x00008f0078067a23 */ /* 0x100fe20000010802 */
[----:B-1----:R-:W-:Y:S01]  /*d480*/  FMNMX.FTZ R206, R0, R9, !PT ;  /* 0x0000000900ce7209 */ /* 0x002fe20007810000 */
[----:B------:R-:W-:Y:S02]  /*d490*/  FFMA.FTZ R0, R124, c[0x0][0x23c], -R2 ;  /* 0x00008f007c007a23 */ /* 0x000fe40000010802 */
[----:B------:R1:W-:Y:S01]  /*d4a0*/  MUFU.EX2 R93, R6 ;  /* 0x00000006005d7308 */ /* 0x0003e20000000800 */
[----:B------:R-:W-:-:S07]  /*d4b0*/  FSETP.NEU.FTZ.AND P3, PT, R206, -INF , PT ;  /* 0xff800000ce00780b */ /* 0x000fce0003f7d000 */
[----:B------:R4:W-:Y:S01]  /*d4c0*/  MUFU.EX2 R242, R0 ;  /* 0x0000000000f27308 */ /* 0x0009e20000000800 */
[----:B-1----:R-:W-:-:S07]  /*d4d0*/  FFMA.FTZ R6, R122, c[0x0][0x23c], -R2 ;  /* 0x00008f007a067a23 */ /* 0x002fce0000010802 */
[----:B------:R1:W-:Y:S01]  /*d4e0*/  MUFU.EX2 R245, R6 ;  /* 0x0000000600f57308 */ /* 0x0003e20000000800 */
[----:B----4-:R-:W-:-:S05]  /*d4f0*/  FMUL.FTZ R0, R206, c[0x0][0x23c] ;  /* 0x00008f00ce007a20 */ /* 0x010fca0000410000 */
[----:B------:R-:W-:Y:S01]  /*d500*/  FSEL R0, R0, RZ, P3 ;  /* 0x000000ff00007208 */ /* 0x000fe20001800000 */
[----:B-1----:R-:W-:Y:S01]  /*d510*/  FFMA.FTZ R6, R123, c[0x0][0x23c], -R2 ;  /* 0x00008f007b067a23 */ /* 0x002fe20000010802 */
[----:B--2---:R-:W-:-:S03]  /*d520*/  FMNMX.FTZ R4, R4, R7, !PT ;  /* 0x0000000704047209 */ /* 0x004fc60007810000 */
[----:B------:R1:W-:Y:S02]  /*d530*/  MUFU.EX2 R10, R6 ;  /* 0x00000006000a7308 */ /* 0x0003e40000000800 */
[----:B-1----:R-:W-:-:S06]  /*d540*/  FFMA.FTZ R6, R121, c[0x0][0x23c], -R0 ;  /* 0x00008f0079067a23 */ /* 0x002fcc0000010800 */
[----:B------:R1:W-:Y:S02]  /*d550*/  MUFU.EX2 R92, R6 ;  /* 0x00000006005c7308 */ /* 0x0003e40000000800 */
[----:B-1----:R-:W1:Y:S01]  /*d560*/  SHFL.BFLY PT, R6, R4, 0x1, 0x1f ;  /* 0x0c201f0004067f89 */ /* 0x002e6200000e0000 */
[----:B------:R-:W-:-:S05]  /*d570*/  FFMA.FTZ R5, R127, c[0x0][0x23c], -R0 ;  /* 0x00008f007f057a23 */ /* 0x000fca0000010800 */
[----:B------:R2:W-:Y:S01]  /*d580*/  MUFU.EX2 R244, R5 ;  /* 0x0000000500f47308 */ /* 0x0005e20000000800 */
[----:B-1----:R-:W-:Y:S01]  /*d590*/  FMNMX.FTZ R204, R4, R6, !PT ;  /* 0x0000000604cc7209 */ /* 0x002fe20007810000 */
[----:B------:R-:W-:-:S06]  /*d5a0*/  FFMA.FTZ R4, R137, c[0x0][0x23c], -R13 ;  /* 0x00008f0089047a23 */ /* 0x000fcc000001080d */
[----:B------:R1:W-:Y:S01]  /*d5b0*/  MUFU.EX2 R243, R4 ;  /* 0x0000000400f37308 */ /* 0x0003e20000000800 */
[C---:B------:R-:W-:Y:S01]  /*d5c0*/  FMUL.FTZ R12, R204.reuse, c[0x0][0x23c] ;  /* 0x00008f00cc0c7a20 */ /* 0x040fe20000410000 */
[----:B------:R-:W-:Y:S01]  /*d5d0*/  FSETP.NEU.FTZ.AND P1, PT, R204, -INF , PT ;  /* 0xff800000cc00780b */ /* 0x000fe20003f3d000 */
[----:B--2---:R-:W-:-:S03]  /*d5e0*/  FFMA.FTZ R5, R126, c[0x0][0x23c], -R0 ;  /* 0x00008f007e057a23 */ /* 0x004fc60000010800 */
[----:B------:R-:W-:Y:S01]  /*d5f0*/  FSEL R12, R12, RZ, P1 ;  /* 0x000000ff0c0c7208 */ /* 0x000fe20000800000 */
[----:B-1----:R-:W-:-:S04]  /*d600*/  FFMA.FTZ R4, R138, c[0x0][0x23c], -R13 ;  /* 0x00008f008a047a23 */ /* 0x002fc8000001080d */
[----:B------:R1:W-:Y:S08]  /*d610*/  MUFU.EX2 R124, R4 ;  /* 0x00000004007c7308 */ /* 0x0003f00000000800 */
[----:B------:R2:W-:Y:S01]  /*d620*/  MUFU.EX2 R241, R5 ;  /* 0x0000000500f17308 */ /* 0x0005e20000000800 */
[----:B-1----:R-:W-:-:S07]  /*d630*/  FFMA.FTZ R4, R212, c[0x0][0x23c], -R13 ;  /* 0x00008f00d4047a23 */ /* 0x002fce000001080d */
[----:B------:R1:W-:Y:S01]  /*d640*/  MUFU.EX2 R238, R4 ;  /* 0x0000000400ee7308 */ /* 0x0003e20000000800 */
[----:B--2---:R-:W-:-:S07]  /*d650*/  FFMA.FTZ R5, R133, c[0x0][0x23c], -R0 ;  /* 0x00008f0085057a23 */ /* 0x004fce0000010800 */
[----:B------:R2:W4:Y:S01]  /*d660*/  MUFU.EX2 R7, R5 ;  /* 0x0000000500077308 */ /* 0x0005220000000800 */
[----:B-1----:R-:W-:-:S07]  /*d670*/  FFMA.FTZ R4, R132, c[0x0][0x23c], -R12 ;  /* 0x00008f0084047a23 */ /* 0x002fce000001080c */
[----:B------:R1:W-:Y:S01]  /*d680*/  MUFU.EX2 R62, R4 ;  /* 0x00000004003e7308 */ /* 0x0003e20000000800 */
[----:B--2---:R-:W-:-:S07]  /*d690*/  FFMA.FTZ R5, R125, c[0x0][0x23c], -R13 ;  /* 0x00008f007d057a23 */ /* 0x004fce000001080d */
[----:B------:R2:W2:Y:S01]  /*d6a0*/  MUFU.EX2 R63, R5 ;  /* 0x00000005003f7308 */ /* 0x0004a20000000800 */
[----:B-1----:R-:W-:-:S07]  /*d6b0*/  FFMA.FTZ R4, R213, c[0x0][0x23c], -R12 ;  /* 0x00008f00d5047a23 */ /* 0x002fce000001080c */
[----:B------:R1:W-:Y:S01]  /*d6c0*/  MUFU.EX2 R212, R4 ;  /* 0x0000000400d47308 */ /* 0x0003e20000000800 */
[----:B--2---:R-:W-:-:S05]  /*d6d0*/  FSEL R5, R207, RZ, P4 ;  /* 0x000000ffcf057208 */ /* 0x004fca0002000000 */
[----:B------:R-:W-:Y:S02]  /*d6e0*/  FADD.FTZ R5, R136, -R5 ;  /* 0x8000000588057221 */ /* 0x000fe40000010000 */
[----:B-1----:R-:W-:-:S04]  /*d6f0*/  FFMA.FTZ R4, R214, c[0x0][0x23c], -R12 ;  /* 0x00008f00d6047a23 */ /* 0x002fc8000001080c */
[----:B------:R1:W-:Y:S01]  /*d700*/  MUFU.EX2 R214, R4 ;  /* 0x0000000400d67308 */ /* 0x0003e20000000800 */
[----:B------:R-:W-:Y:S01]  /*d710*/  FMUL.FTZ R14, R5, c[0x0][0x23c] ;  /* 0x00008f00050e7a20 */ /* 0x000fe20000410000 */
[----:B-1----:R-:W-:-:S05]  /*d720*/  FSEL R4, R206, RZ, P3 ;  /* 0x000000ffce047208 */ /* 0x002fca0001800000 */
[----:B------:R-:W-:Y:S01]  /*d730*/  FADD.FTZ R5, R135, -R4 ;  /* 0x8000000487057221 */ /* 0x000fe20000010000 */
[----:B------:R-:W-:-:S03]  /*d740*/  FSEL R4, R205, RZ, P2 ;  /* 0x000000ffcd047208 */ /* 0x000fc60001000000 */
[----:B------:R-:W-:Y:S02]  /*d750*/  FMUL.FTZ R61, R5, c[0x0][0x23c] ;  /* 0x00008f00053d7a20 */ /* 0x000fe40000410000 */
[----:B------:R-:W-:Y:S01]  /*d760*/  FADD.FTZ R5, R134, -R4 ;  /* 0x8000000486057221 */ /* 0x000fe20000010000 */
[----:B------:R-:W-:-:S05]  /*d770*/  FSEL R4, R204, RZ, P1 ;  /* 0x000000ffcc047208 */ /* 0x000fca0000800000 */
[----:B------:R-:W-:-:S04]  /*d780*/  FADD.FTZ R3, R3, -R4 ;  /* 0x8000000403037221 */ /* 0x000fc80000010000 */
[----:B------:R-:W-:Y:S02]  /*d790*/  FMUL.FTZ R3, R3, c[0x0][0x23c] ;  /* 0x00008f0003037a20 */ /* 0x000fe40000410000 */
[----:B------:R-:W-:Y:S02]  /*d7a0*/  FMUL.FTZ R5, R5, c[0x0][0x23c] ;  /* 0x00008f0005057a20 */ /* 0x000fe40000410000 */
[----:B------:R1:W2:Y:S08]  /*d7b0*/  MUFU.EX2 R15, R3 ;  /* 0x00000003000f7308 */ /* 0x0002b00000000800 */
[----:B------:R3:W3:Y:S01]  /*d7c0*/  MUFU.EX2 R60, R5 ;  /* 0x00000005003c7308 */ /* 0x0006e20000000800 */
[----:B-1----:R-:W-:-:S07]  /*d7d0*/  FFMA.FTZ R3, R215, c[0x0][0x23c], -R12 ;  /* 0x00008f00d7037a23 */ /* 0x002fce000001080c */
[----:B------:R-:W1:Y:S01]  /*d7e0*/  MUFU.EX2 R213, R3 ;  /* 0x0000000300d57308 */ /* 0x000e620000000800 */
[----:B----4-:R-:W-:Y:S01]  /*d7f0*/  IMAD.MOV.U32 R134, RZ, RZ, R7 ;  /* 0x000000ffff867224 */ /* 0x010fe200078e0007 */
[----:B------:R-:W-:Y:S01]  /*d800*/  F2FP.BF16.PACK_AB R4, R243, R63 ;  /* 0x0000003ff304723e */ /* 0x000fe200000010ff */
[-C--:B--2---:R-:W-:Y:S01]  /*d810*/  FMUL.FTZ R182, R182, R15.reuse ;  /* 0x0000000fb6b67220 */ /* 0x084fe20000410000 */
[----:B---3--:R-:W-:Y:S01]  /*d820*/  F2FP.BF16.PACK_AB R5, R212, R62 ;  /* 0x0000003ed405723e */ /* 0x008fe200000010ff */
[----:B------:R-:W-:Y:S01]  /*d830*/  FMUL.FTZ R180, R180, R60 ;  /* 0x0000003cb4b47220 */ /* 0x000fe20000410000 */
[----:B------:R-:W-:Y:S01]  /*d840*/  F2FP.BF16.PACK_AB R6, R238, R124 ;  /* 0x0000007cee06723e */ /* 0x000fe200000010ff */
[----:B------:R-:W-:Y:S02]  /*d850*/  FMUL.FTZ R181, R181, R60 ;  /* 0x0000003cb5b57220 */ /* 0x000fe40000410000 */
[----:B------:R-:W-:Y:S01]  /*d860*/  FMUL.FTZ R183, R183, R15 ;  /* 0x0000000fb7b77220 */ /* 0x000fe20000410000 */
[----:B-1----:R-:W-:-:S07]  /*d870*/  F2FP.BF16.PACK_AB R7, R213, R214 ;  /* 0x000000d6d507723e */ /* 0x002fce00000010ff */
[----:B------:R-:W-:Y:S01]  /*d880*/  HMMA.16816.F32.BF16 R32, R4, R22, R180 ;  /* 0x000000160420723c */ /* 0x000fe200000418b4 */
[----:B------:R-:W2:Y:S01]  /*d890*/  LDL.LU R183, [R1+0x90] ;  /* 0x0000900001b77983 */ /* 0x000ea20000300800 */
[----:B------:R-:W2:Y:S01]  /*d8a0*/  MUFU.EX2 R61, R61 ;  /* 0x0000003d003d7308 */ /* 0x000ea20000000800 */
[----:B------:R-:W-:Y:S01]  /*d8b0*/  F2FP.BF16.PACK_AB R9, R244, R92 ;  /* 0x0000005cf409723e */ /* 0x000fe200000010ff */
[-C--:B--2---:R-:W-:Y:S02]  /*d8c0*/  FFMA.FTZ R92, R183, R61.reuse, R92 ;  /* 0x0000003db75c7223 */ /* 0x084fe4000001005c */
[----:B------:R-:W2:Y:S02]  /*d8d0*/  LDL.LU R183, [R1+0x8c] ;  /* 0x00008c0001b77983 */ /* 0x000ea40000300800 */
[----:B--2---:R-:W-:Y:S02]  /*d8e0*/  FFMA.FTZ R63, R183, R60, R63 ;  /* 0x0000003cb73f7223 */ /* 0x004fe4000001003f */
[----:B------:R-:W2:Y:S01]  /*d8f0*/  LDL.LU R183, [R1+0x94] ;  /* 0x0000940001b77983 */ /* 0x000ea20000300800 */
[----:B------:R-:W1:Y:S01]  /*d900*/  MUFU.EX2 R14, R14 ;  /* 0x0000000e000e7308 */ /* 0x000e620000000800 */
[----:B------:R-:W-:Y:S01]  /*d910*/  MOV R133, R10 ;  /* 0x0000000a00857202 */ /* 0x000fe20000000f00 */
[----:B------:R-:W-:Y:S01]  /*d920*/  FMUL.FTZ R146, R146, R61 ;  /* 0x0000003d92927220 */ /* 0x000fe20000410000 */
[----:B------:R-:W-:Y:S01]  /*d930*/  F2FP.BF16.PACK_AB R8, R245, R93 ;  /* 0x0000005df508723e */ /* 0x000fe200000010ff */
[----:B------:R-:W-:Y:S01]  /*d940*/  FMUL.FTZ R147, R147, R61 ;  /* 0x0000003d93937220 */ /* 0x000fe20000410000 */
[----:B------:R-:W-:Y:S01]  /*d950*/  F2FP.BF16.PACK_AB R10, R133, R242 ;  /* 0x000000f2850a723e */ /* 0x000fe200000010ff */
[-C--:B------:R-:W-:Y:S01]  /*d960*/  FMUL.FTZ R140, R140, R60.reuse ;  /* 0x0000003c8c8c7220 */ /* 0x080fe20000410000 */
[----:B------:R-:W-:Y:S01]  /*d970*/  F2FP.BF16.PACK_AB R11, R134, R241 ;  /* 0x000000f1860b723e */ /* 0x000fe200000010ff */
[----:B------:R-:W-:-:S02]  /*d980*/  FMUL.FTZ R141, R141, R60 ;  /* 0x0000003c8d8d7220 */ /* 0x000fc40000410000 */
[-C--:B------:R-:W-:Y:S02]  /*d990*/  FMUL.FTZ R142, R142, R15.reuse ;  /* 0x0000000f8e8e7220 */ /* 0x080fe40000410000 */
[----:B------:R-:W-:Y:S02]  /*d9a0*/  FMUL.FTZ R143, R143, R15 ;  /* 0x0000000f8f8f7220 */ /* 0x000fe40000410000 */
[----:B------:R-:W-:Y:S02]  /*d9b0*/  FMUL.FTZ R148, R148, R60 ;  /* 0x0000003c94947220 */ /* 0x000fe40000410000 */
[-C--:B-1----:R-:W-:Y:S02]  /*d9c0*/  FMUL.FTZ R144, R144, R14.reuse ;  /* 0x0000000e90907220 */ /* 0x082fe40000410000 */
[----:B------:R-:W-:Y:S02]  /*d9d0*/  FMUL.FTZ R145, R145, R14 ;  /* 0x0000000e91917220 */ /* 0x000fe40000410000 */
[----:B------:R-:W-:-:S02]  /*d9e0*/  FMUL.FTZ R149, R149, R60 ;  /* 0x0000003c95957220 */ /* 0x000fc40000410000 */
[-C--:B------:R-:W-:Y:S02]  /*d9f0*/  FMUL.FTZ R150, R150, R15.reuse ;  /* 0x0000000f96967220 */ /* 0x080fe40000410000 */
[----:B------:R-:W-:Y:S02]  /*da00*/  FMUL.FTZ R151, R151, R15 ;  /* 0x0000000f97977220 */ /* 0x000fe40000410000 */
[-C--:B------:R-:W-:Y:S02]  /*da10*/  FMUL.FTZ R152, R152, R14.reuse ;  /* 0x0000000e98987220 */ /* 0x080fe40000410000 */
[----:B------:R-:W-:Y:S02]  /*da20*/  FMUL.FTZ R153, R153, R14 ;  /* 0x0000000e99997220 */ /* 0x000fe40000410000 */
[-C--:B------:R-:W-:Y:S02]  /*da30*/  FMUL.FTZ R154, R154, R61.reuse ;  /* 0x0000003d9a9a7220 */ /* 0x080fe40000410000 */
[----:B------:R-:W-:Y:S01]  /*da40*/  FMUL.FTZ R155, R155, R61 ;  /* 0x0000003d9b9b7220 */ /* 0x000fe20000410000 */
[-C--:B------:R-:W-:Y:S08]  /*da50*/  HMMA.16816.F32.BF16 R144, R8, R16.reuse, R144 ;  /* 0x000000100890723c */ /* 0x080ff00000041890 */
[C---:B------:R-:W-:Y:S08]  /*da60*/  HMMA.16816.F32.BF16 R52, R4.reuse, R16, R140 ;  /* 0x000000100434723c */ /* 0x040ff0000004188c */
[-C--:B------:R-:W-:Y:S08]  /*da70*/  HMMA.16816.F32.BF16 R48, R4, R18.reuse, R148 ;  /* 0x000000120430723c */ /* 0x080ff00000041894 */
[----:B------:R-:W-:Y:S01]  /*da80*/  HMMA.16816.F32.BF16 R152, R8, R18, R152 ;  /* 0x000000120898723c */ /* 0x000fe20000041898 */
[----:B------:R-:W1:Y:S01]  /*da90*/  LDSM.16.MT88.4 R16, [R230+0x8000] ;  /* 0x00800000e610783b */ /* 0x000e620000004200 */
[----:B------:R-:W-:-:S02]  /*daa0*/  FMUL.FTZ R196, R196, R60 ;  /* 0x0000003cc4c47220 */ /* 0x000fc40000410000 */
[-C--:B------:R-:W-:Y:S02]  /*dab0*/  FMUL.FTZ R197, R197, R60.reuse ;  /* 0x0000003cc5c57220 */ /* 0x080fe40000410000 */
[-C--:B------:R-:W-:Y:S02]  /*dac0*/  FMUL.FTZ R198, R198, R15.reuse ;  /* 0x0000000fc6c67220 */ /* 0x080fe40000410000 */
[----:B------:R-:W-:Y:S02]  /*dad0*/  FMUL.FTZ R199, R199, R15 ;  /* 0x0000000fc7c77220 */ /* 0x000fe40000410000 */
[----:B------:R-:W-:Y:S02]  /*dae0*/  FFMA.FTZ R3, R252, c[0x0][0x23c], -R2 ;  /* 0x00008f00fc037a23 */ /* 0x000fe40000010802 */
[-C--:B------:R-:W-:Y:S02]  /*daf0*/  FMUL.FTZ R160, R160, R60.reuse ;  /* 0x0000003ca0a07220 */ /* 0x080fe40000410000 */
[----:B------:R-:W-:-:S02]  /*db00*/  FMUL.FTZ R161, R161, R60 ;  /* 0x0000003ca1a17220 */ /* 0x000fc40000410000 */
[-C--:B------:R-:W-:Y:S02]  /*db10*/  FMUL.FTZ R162, R162, R15.reuse ;  /* 0x0000000fa2a27220 */ /* 0x080fe40000410000 */
[-C--:B------:R-:W-:Y:S02]  /*db20*/  FMUL.FTZ R163, R163, R15.reuse ;  /* 0x0000000fa3a37220 */ /* 0x080fe40000410000 */
[-C--:B------:R-:W-:Y:S02]  /*db30*/  FMUL.FTZ R164, R164, R60.reuse ;  /* 0x0000003ca4a47220 */ /* 0x080fe40000410000 */
[----:B------:R-:W-:Y:S02]  /*db40*/  FMUL.FTZ R165, R165, R60 ;  /* 0x0000003ca5a57220 */ /* 0x000fe40000410000 */
        /* <DEDUP_REMOVED lines=9> */
[----:B------:R-:W-:Y:S01]  /*dbe0*/  FMUL.FTZ R195, R195, R15 ;  /* 0x0000000fc3c37220 */ /* 0x000fe20000410000 */
[C---:B-1----:R-:W-:Y:S01]  /*dbf0*/  HMMA.16816.F32.BF16 R28, R4.reuse, R18, R196 ;  /* 0x00000012041c723c */ /* 0x042fe200000418c4 */
[----:B------:R1:W-:Y:S07]  /*dc00*/  MUFU.EX2 R197, R3 ;  /* 0x0000000300c57308 */ /* 0x0003ee0000000800 */
[----:B------:R-:W-:Y:S01]  /*dc10*/  HMMA.16816.F32.BF16 R44, R4, R24, R160 ;  /* 0x00000018042c723c */ /* 0x000fe200000418a0 */
[----:B-1----:R-:W-:-:S07]  /*dc20*/  FFMA.FTZ R3, R247, c[0x0][0x23c], -R2 ;  /* 0x00008f00f7037a23 */ /* 0x002fce0000010802 */
[C---:B------:R-:W-:Y:S08]  /*dc30*/  HMMA.16816.F32.BF16 R40, R4.reuse, R26, R164 ;  /* 0x0000001a0428723c */ /* 0x040ff000000418a4 */
[C---:B------:R-:W-:Y:S08]  /*dc40*/  HMMA.16816.F32.BF16 R36, R4.reuse, R20, R176 ;  /* 0x000000140424723c */ /* 0x040ff000000418b0 */
[----:B------:R-:W-:Y:S01]  /*dc50*/  HMMA.16816.F32.BF16 R56, R4, R16, R192 ;  /* 0x000000100438723c */ /* 0x000fe200000418c0 */
[----:B------:R1:W3:Y:S02]  /*dc60*/  MUFU.EX2 R5, R3 ;  /* 0x0000000300057308 */ /* 0x0002e40000000800 */
[----:B-1----:R-:W-:-:S06]  /*dc70*/  FFMA.FTZ R3, R220, c[0x0][0x23c], -R2 ;  /* 0x00008f00dc037a23 */ /* 0x002fcc0000010802 */
[----:B------:R1:W4:Y:S01]  /*dc80*/  MUFU.EX2 R4, R3 ;  /* 0x0000000300047308 */ /* 0x0003220000000800 */
[----:B--2---:R-:W-:Y:S02]  /*dc90*/  FFMA.FTZ R62, R183, R15, R62 ;  /* 0x0000000fb73e7223 */ /* 0x004fe4000001003e */
[----:B------:R-:W2:Y:S01]  /*dca0*/  LDL.LU R183, [R1+0x70] ;  /* 0x0000700001b77983 */ /* 0x000ea20000300800 */
[----:B-1----:R-:W-:-:S04]  /*dcb0*/  FFMA.FTZ R3, R221, c[0x0][0x23c], -R2 ;  /* 0x00008f00dd037a23 */ /* 0x002fc80000010802 */
[----:B------:R1:W-:Y:S01]  /*dcc0*/  MUFU.EX2 R140, R3 ;  /* 0x00000003008c7308 */ /* 0x0003e20000000800 */
[-C--:B------:R-:W-:Y:S02]  /*dcd0*/  FMUL.FTZ R156, R156, R14.reuse ;  /* 0x0000000e9c9c7220 */ /* 0x080fe40000410000 */
[----:B------:R-:W-:Y:S02]  /*dce0*/  FMUL.FTZ R157, R157, R14 ;  /* 0x0000000e9d9d7220 */ /* 0x000fe40000410000 */
[-C--:B------:R-:W-:Y:S02]  /*dcf0*/  FMUL.FTZ R158, R158, R61.reuse ;  /* 0x0000003d9e9e7220 */ /* 0x080fe40000410000 */
[----:B------:R-:W-:Y:S02]  /*dd00*/  FMUL.FTZ R159, R159, R61 ;  /* 0x0000003d9f9f7220 */ /* 0x000fe40000410000 */
[----:B-1----:R-:W-:-:S04]  /*dd10*/  FFMA.FTZ R3, R83, c[0x0][0x23c], -R0 ;  /* 0x00008f0053037a23 */ /* 0x002fc80000010800 */
[----:B------:R1:W-:Y:S01]  /*dd20*/  MUFU.EX2 R196, R3 ;  /* 0x0000000300c47308 */ /* 0x0003e20000000800 */
[----:B------:R-:W-:Y:S01]  /*dd30*/  HMMA.16816.F32.BF16 R84, R8, R24, R156 ;  /* 0x000000180854723c */ /* 0x000fe2000004189c */
[----:B-1----:R-:W-:-:S06]  /*dd40*/  FFMA.FTZ R3, R81, c[0x0][0x23c], -R0 ;  /* 0x00008f0051037a23 */ /* 0x002fcc0000010800 */
[----:B------:R1:W-:Y:S02]  /*dd50*/  MUFU.EX2 R234, R3 ;  /* 0x0000000300ea7308 */ /* 0x0003e40000000800 */
[----:B-1----:R-:W-:-:S06]  /*dd60*/  FFMA.FTZ R3, R222, c[0x0][0x23c], -R0 ;  /* 0x00008f00de037a23 */ /* 0x002fcc0000010800 */
[----:B------:R1:W-:Y:S02]  /*dd70*/  MUFU.EX2 R157, R3 ;  /* 0x00000003009d7308 */ /* 0x0003e40000000800 */
[----:B-1----:R-:W-:-:S06]  /*dd80*/  FFMA.FTZ R3, R223, c[0x0][0x23c], -R0 ;  /* 0x00008f00df037a23 */ /* 0x002fcc0000010800 */
[----:B------:R1:W-:Y:S01]  /*dd90*/  MUFU.EX2 R235, R3 ;  /* 0x0000000300eb7308 */ /* 0x0003e20000000800 */
[----:B------:R-:W-:Y:S02]  /*dda0*/  FMUL.FTZ R188, R188, R14 ;  /* 0x0000000ebcbc7220 */ /* 0x000fe40000410000 */
[----:B-1----:R-:W-:-:S05]  /*ddb0*/  FFMA.FTZ R3, R248, c[0x0][0x23c], -R13 ;  /* 0x00008f00f8037a23 */ /* 0x002fca000001080d */
[----:B------:R1:W-:Y:S01]  /*ddc0*/  MUFU.EX2 R222, R3 ;  /* 0x0000000300de7308 */ /* 0x0003e20000000800 */
[-C--:B------:R-:W-:Y:S02]  /*ddd0*/  FMUL.FTZ R189, R189, R14.reuse ;  /* 0x0000000ebdbd7220 */ /* 0x080fe40000410000 */
[-C--:B------:R-:W-:Y:S02]  /*dde0*/  FMUL.FTZ R190, R190, R61.reuse ;  /* 0x0000003dbebe7220 */ /* 0x080fe40000410000 */
[----:B------:R-:W-:Y:S02]  /*ddf0*/  FMUL.FTZ R191, R191, R61 ;  /* 0x0000003dbfbf7220 */ /* 0x000fe40000410000 */
[----:B------:R-:W-:Y:S02]  /*de00*/  FMUL.FTZ R200, R200, R14 ;  /* 0x0000000ec8c87220 */ /* 0x000fe40000410000 */
[----:B-1----:R-:W-:-:S04]  /*de10*/  FFMA.FTZ R3, R249, c[0x0][0x23c], -R13 ;  /* 0x00008f00f9037a23 */ /* 0x002fc8000001080d */
[----:B------:R1:W1:Y:S01]  /*de20*/  MUFU.EX2 R233, R3 ;  /* 0x0000000300e97308 */ /* 0x0002620000000800 */
[----:B------:R-:W-:Y:S02]  /*de30*/  FMUL.FTZ R201, R201, R14 ;  /* 0x0000000ec9c97220 */ /* 0x000fe40000410000 */
[-C--:B------:R-:W-:Y:S02]  /*de40*/  FMUL.FTZ R202, R202, R61.reuse ;  /* 0x0000003dcaca7220 */ /* 0x080fe40000410000 */
[----:B------:R-:W-:Y:S02]  /*de50*/  FMUL.FTZ R203, R203, R61 ;  /* 0x0000003dcbcb7220 */ /* 0x000fe40000410000 */
[----:B-1----:R-:W-:-:S04]  /*de60*/  FFMA.FTZ R3, R224, c[0x0][0x23c], -R13 ;  /* 0x00008f00e0037a23 */ /* 0x002fc8000001080d */
[----:B------:R1:W-:Y:S01]  /*de70*/  MUFU.EX2 R141, R3 ;  /* 0x00000003008d7308 */ /* 0x0003e20000000800 */
[C---:B------:R-:W-:Y:S08]  /*de80*/  HMMA.16816.F32.BF16 R188, R8.reuse, R16, R188 ;  /* 0x0000001008bc723c */ /* 0x040ff000000418bc */
[----:B------:R-:W-:Y:S01]  /*de90*/  HMMA.16816.F32.BF16 R200, R8, R18, R200 ;  /* 0x0000001208c8723c */ /* 0x000fe200000418c8 */
[----:B------:R-:W3:Y:S01]  /*dea0*/  LDSM.16.MT88.4 R16, [R228+0x8800] ;  /* 0x00880000e410783b */ /* 0x000ee20000004200 */
[----:B-1----:R-:W-:-:S04]  /*deb0*/  FFMA.FTZ R3, R225, c[0x0][0x23c], -R13 ;  /* 0x00008f00e1037a23 */ /* 0x002fc8000001080d */
[----:B------:R1:W-:Y:S02]  /*dec0*/  MUFU.EX2 R215, R3 ;  /* 0x0000000300d77308 */ /* 0x0003e40000000800 */
[----:B-1----:R-:W-:-:S06]  /*ded0*/  FFMA.FTZ R3, R250, c[0x0][0x23c], -R12 ;  /* 0x00008f00fa037a23 */ /* 0x002fcc000001080c */
[----:B------:R1:W-:Y:S02]  /*dee0*/  MUFU.EX2 R236, R3 ;  /* 0x0000000300ec7308 */ /* 0x0003e40000000800 */
[----:B-1----:R-:W-:-:S06]  /*def0*/  FFMA.FTZ R3, R251, c[0x0][0x23c], -R12 ;  /* 0x00008f00fb037a23 */ /* 0x002fcc000001080c */
[----:B------:R1:W1:Y:S02]  /*df00*/  MUFU.EX2 R232, R3 ;  /* 0x0000000300e87308 */ /* 0x0002640000000800 */
[----:B-1----:R-:W-:-:S06]  /*df10*/  FFMA.FTZ R3, R226, c[0x0][0x23c], -R12 ;  /* 0x00008f00e2037a23 */ /* 0x002fcc000001080c */
[----:B------:R1:W-:Y:S01]  /*df20*/  MUFU.EX2 R139, R3 ;  /* 0x00000003008b7308 */ /* 0x0003e20000000800 */
[-C--:B------:R-:W-:Y:S02]  /*df30*/  FMUL.FTZ R168, R168, R14.reuse ;  /* 0x0000000ea8a87220 */ /* 0x080fe40000410000 */
[----:B------:R-:W-:Y:S02]  /*df40*/  FMUL.FTZ R169, R169, R14 ;  /* 0x0000000ea9a97220 */ /* 0x000fe40000410000 */
[----:B-1----:R-:W-:-:S04]  /*df50*/  FFMA.FTZ R3, R227, c[0x0][0x23c], -R12 ;  /* 0x00008f00e3037a23 */ /* 0x002fc8000001080c */
[----:B------:R-:W1:Y:S01]  /*df60*/  MUFU.EX2 R158, R3 ;  /* 0x00000003009e7308 */ /* 0x000e620000000800 */
[-C--:B------:R-:W-:Y:S02]  /*df70*/  FMUL.FTZ R170, R170, R61.reuse ;  /* 0x0000003daaaa7220 */ /* 0x080fe40000410000 */
[-C--:B------:R-:W-:Y:S02]  /*df80*/  FMUL.FTZ R171, R171, R61.reuse ;  /* 0x0000003dabab7220 */ /* 0x080fe40000410000 */
[-C--:B------:R-:W-:Y:S02]  /*df90*/  FMUL.FTZ R172, R172, R14.reuse ;  /* 0x0000000eacac7220 */ /* 0x080fe40000410000 */
[----:B------:R-:W-:Y:S02]  /*dfa0*/  FMUL.FTZ R173, R173, R14 ;  /* 0x0000000eadad7220 */ /* 0x000fe40000410000 */
[-C--:B------:R-:W-:Y:S02]  /*dfb0*/  FMUL.FTZ R174, R174, R61.reuse ;  /* 0x0000003daeae7220 */ /* 0x080fe40000410000 */
[----:B------:R-:W-:-:S02]  /*dfc0*/  FMUL.FTZ R175, R175, R61 ;  /* 0x0000003dafaf7220 */ /* 0x000fc40000410000 */
[-C--:B------:R-:W-:Y:S02]  /*dfd0*/  FMUL.FTZ R184, R184, R14.reuse ;  /* 0x0000000eb8b87220 */ /* 0x080fe40000410000 */
[----:B------:R-:W-:Y:S02]  /*dfe0*/  FMUL.FTZ R185, R185, R14 ;  /* 0x0000000eb9b97220 */ /* 0x000fe40000410000 */
[-C--:B------:R-:W-:Y:S02]  /*dff0*/  FMUL.FTZ R186, R186, R61.reuse ;  /* 0x0000003dbaba7220 */ /* 0x080fe40000410000 */
[----:B------:R-:W-:Y:S01]  /*e000*/  FMUL.FTZ R187, R187, R61 ;  /* 0x0000003dbbbb7220 */ /* 0x000fe20000410000 */
[----:B---3--:R-:W-:Y:S01]  /*e010*/  MOV R223, R5 ;  /* 0x0000000500df7202 */ /* 0x008fe20000000f00 */
[----:B----4-:R-:W-:Y:S01]  /*e020*/  IMAD.MOV.U32 R249, RZ, RZ, R4 ;  /* 0x000000fffff97224 */ /* 0x010fe200078e0004 */
[C---:B------:R-:W-:Y:S01]  /*e030*/  HMMA.16816.F32.BF16 R168, R8.reuse, R26, R168 ;  /* 0x0000001a08a8723c */ /* 0x040fe200000418a8 */
[----:B------:R-:W-:Y:S01]  /*e040*/  F2FP.BF16.PACK_AB R4, R233, R222 ;  /* 0x000000dee904723e */ /* 0x000fe200000010ff */
[----:B------:R-:W-:Y:S01]  /*e050*/  IMAD.MOV.U32 R178, RZ, RZ, R66 ;  /* 0x000000ffffb27224 */ /* 0x000fe200078e0042 */
[----:B------:R-:W-:Y:S01]  /*e060*/  F2FP.BF16.PACK_AB R5, R232, R236 ;  /* 0x000000ece805723e */ /* 0x000fe200000010ff */
[----:B------:R-:W-:Y:S01]  /*e070*/  IMAD.MOV.U32 R177, RZ, RZ, R65 ;  /* 0x000000ffffb17224 */ /* 0x000fe200078e0041 */
[----:B------:R-:W-:Y:S01]  /*e080*/  F2FP.BF16.PACK_AB R6, R215, R141 ;  /* 0x0000008dd706723e */ /* 0x000fe200000010ff */
[----:B------:R-:W3:Y:S01]  /*e090*/  LDSM.16.MT88.4 R24, [R231+0x8800] ;  /* 0x00880000e718783b */ /* 0x000ee20000004200 */
[----:B-1----:R-:W-:Y:S01]  /*e0a0*/  F2FP.BF16.PACK_AB R7, R158, R139 ;  /* 0x0000008b9e07723e */ /* 0x002fe200000010ff */
[----:B------:R-:W-:Y:S01]  /*e0b0*/  HMMA.16816.F32.BF16 R172, R8, R20, R172 ;  /* 0x0000001408ac723c */ /* 0x000fe200000418ac */
[----:B------:R-:W-:-:S07]  /*e0c0*/  MOV R125, R67 ;  /* 0x00000043007d7202 */ /* 0x000fce0000000f00 */
[----:B------:R-:W-:Y:S01]  /*e0d0*/  HMMA.16816.F32.BF16 R184, R8, R22, R184 ;  /* 0x0000001608b8723c */ /* 0x000fe200000418b8 */
[----:B------:R-:W-:Y:S01]  /*e0e0*/  MOV R176, R64 ;  /* 0x0000004000b07202 */ /* 0x000fe20000000f00 */
[----:B------:R-:W1:Y:S05]  /*e0f0*/  LDSM.16.MT88.4 R20, [R229+0x8800] ;  /* 0x00880000e514783b */ /* 0x000e6a0000004200 */
[----:B------:R-:W-:Y:S02]  /*e100*/  F2FP.BF16.PACK_AB R8, R223, R197 ;  /* 0x000000c5df08723e */ /* 0x000fe400000010ff */
[----:B------:R-:W-:Y:S02]  /*e110*/  F2FP.BF16.PACK_AB R9, R234, R196 ;  /* 0x000000c4ea09723e */ /* 0x000fe400000010ff */
[----:B------:R-:W-:-:S02]  /*e120*/  F2FP.BF16.PACK_AB R10, R140, R249 ;  /* 0x000000f98c0a723e */ /* 0x000fc400000010ff */
[----:B------:R-:W-:Y:S01]  /*e130*/  F2FP.BF16.PACK_AB R11, R235, R157 ;  /* 0x0000009deb0b723e */ /* 0x000fe200000010ff */
[-C--:B------:R-:W-:Y:S08]  /*e140*/  HMMA.16816.F32.BF16 R52, R4, R16.reuse, R52 ;  /* 0x000000100434723c */ /* 0x080ff00000041834 */
[----:B------:R-:W-:Y:S08]  /*e150*/  HMMA.16816.F32.BF16 R64, R8, R16, R144 ;  /* 0x000000100840723c */ /* 0x000ff00000041890 */
[-C--:B------:R-:W-:Y:S08]  /*e160*/  HMMA.16816.F32.BF16 R48, R4, R18.reuse, R48 ;  /* 0x000000120430723c */ /* 0x080ff00000041830 */
[----:B------:R-:W-:Y:S01]  /*e170*/  HMMA.16816.F32.BF16 R152, R8, R18, R152 ;  /* 0x000000120898723c */ /* 0x000fe20000041898 */
[----:B------:R-:W4:Y:S01]  /*e180*/  LDSM.16.MT88.4 R16, [R230+0x8800] ;  /* 0x00880000e610783b */ /* 0x000f220000004200 */
[----:B------:R-:W-:-:S04]  /*e190*/  FFMA.FTZ R3, R208, c[0x0][0x23c], -R13 ;  /* 0x00008f00d0037a23 */ /* 0x000fc8000001080d */
[----:B------:R1:W-:Y:S02]  /*e1a0*/  MUFU.EX2 R247, R3 ;  /* 0x0000000300f77308 */ /* 0x0003e40000000800 */
[----:B-1----:R-:W-:-:S06]  /*e1b0*/  FFMA.FTZ R3, R209, c[0x0][0x23c], -R13 ;  /* 0x00008f00d1037a23 */ /* 0x002fcc000001080d */
[----:B------:R1:W1:Y:S01]  /*e1c0*/  MUFU.EX2 R160, R3 ;  /* 0x0000000300a07308 */ /* 0x0002620000000800 */
[----:B---3--:R-:W-:Y:S01]  /*e1d0*/  HMMA.16816.F32.BF16 R44, R4, R24, R44 ;  /* 0x00000018042c723c */ /* 0x008fe2000004182c */
[----:B------:R-:W-:Y:S02]  /*e1e0*/  FFMA.FTZ R93, R237, R14, R93 ;  /* 0x0000000eed5d7223 */ /* 0x000fe4000001005d */
[----:B-1----:R-:W-:-:S04]  /*e1f0*/  FFMA.FTZ R3, R128, c[0x0][0x23c], -R13 ;  /* 0x00008f0080037a23 */ /* 0x002fc8000001080d */
[----:B------:R1:W-:Y:S01]  /*e200*/  MUFU.EX2 R251, R3 ;  /* 0x0000000300fb7308 */ /* 0x0003e20000000800 */
[C---:B------:R-:W-:Y:S08]  /*e210*/  HMMA.16816.F32.BF16 R40, R4.reuse, R26, R40 ;  /* 0x0000001a0428723c */ /* 0x040ff00000041828 */
[----:B------:R-:W-:Y:S01]  /*e220*/  HMMA.16816.F32.BF16 R36, R4, R20, R36 ;  /* 0x000000140424723c */ /* 0x000fe20000041824 */
[----:B-1----:R-:W-:-:S07]  /*e230*/  FFMA.FTZ R3, R129, c[0x0][0x23c], -R13 ;  /* 0x00008f0081037a23 */ /* 0x002fce000001080d */
[C---:B------:R-:W-:Y:S01]  /*e240*/  HMMA.16816.F32.BF16 R32, R4.reuse, R22, R32 ;  /* 0x000000160420723c */ /* 0x040fe20000041820 */
[----:B------:R1:W-:Y:S07]  /*e250*/  MUFU.EX2 R224, R3 ;  /* 0x0000000300e07308 */ /* 0x0003ee0000000800 */
[C---:B----4-:R-:W-:Y:S08]  /*e260*/  HMMA.16816.F32.BF16 R56, R4.reuse, R16, R56 ;  /* 0x000000100438723c */ /* 0x050ff00000041838 */
[----:B------:R-:W-:Y:S01]  /*e270*/  HMMA.16816.F32.BF16 R28, R4, R18, R28 ;  /* 0x00000012041c723c */ /* 0x000fe2000004181c */
[----:B-1----:R-:W-:-:S07]  /*e280*/  FFMA.FTZ R3, R210, c[0x0][0x23c], -R12 ;  /* 0x00008f00d2037a23 */ /* 0x002fce000001080c */
[C---:B------:R-:W-:Y:S01]  /*e290*/  HMMA.16816.F32.BF16 R84, R8.reuse, R24, R84 ;  /* 0x000000180854723c */ /* 0x040fe20000041854 */
[----:B------:R1:W-:Y:S07]  /*e2a0*/  MUFU.EX2 R237, R3 ;  /* 0x0000000300ed7308 */ /* 0x0003ee0000000800 */
[C---:B------:R-:W-:Y:S01]  /*e2b0*/  HMMA.16816.F32.BF16 R168, R8.reuse, R26, R168 ;  /* 0x0000001a08a8723c */ /* 0x040fe200000418a8 */
[----:B------:R-:W-:Y:S07]  /*e2c0*/  LDSM.16.MT88.4 R24, [R230+0x9000] ;  /* 0x00900000e618783b */ /* 0x000fee0000004200 */
[----:B------:R-:W-:Y:S01]  /*e2d0*/  HMMA.16816.F32.BF16 R172, R8, R20, R172 ;  /* 0x0000001408ac723c */ /* 0x000fe200000418ac */
[----:B-1----:R-:W-:-:S07]  /*e2e0*/  FFMA.FTZ R3, R211, c[0x0][0x23c], -R12 ;  /* 0x00008f00d3037a23 */ /* 0x002fce000001080c */
[C---:B------:R-:W-:Y:S01]  /*e2f0*/  HMMA.16816.F32.BF16 R184, R8.reuse, R22, R184 ;  /* 0x0000001608b8723c */ /* 0x040fe200000418b8 */
[----:B------:R-:W1:Y:S07]  /*e300*/  LDSM.16.MT88.4 R20, [R228+0x9000] ;  /* 0x00900000e414783b */ /* 0x000e6e0000004200 */
[C---:B------:R-:W-:Y:S08]  /*e310*/  HMMA.16816.F32.BF16 R188, R8.reuse, R16, R188 ;  /* 0x0000001008bc723c */ /* 0x040ff000000418bc */
[----:B------:R-:W-:Y:S01]  /*e320*/  HMMA.16816.F32.BF16 R200, R8, R18, R200 ;  /* 0x0000001208c8723c */ /* 0x000fe200000418c8 */
[----:B------:R-:W3:Y:S04]  /*e330*/  LDSM.16.MT88.4 R16, [R231+0x9000] ;  /* 0x00900000e710783b */ /* 0x000ee80000004200 */
[----:B------:R-:W4:Y:S01]  /*e340*/  LDSM.16.MT88.4 R8, [R229+0x9000] ;  /* 0x00900000e508783b */ /* 0x000f220000004200 */
[----:B------:R2:W1:Y:S02]  /*e350*/  MUFU.EX2 R159, R3 ;  /* 0x00000003009f7308 */ /* 0x0004640000000800 */
[----:B--2---:R-:W-:-:S06]  /*e360*/  FFMA.FTZ R3, R130, c[0x0][0x23c], -R12 ;  /* 0x00008f0082037a23 */ /* 0x004fcc000001080c */
[----:B------:R2:W-:Y:S02]  /*e370*/  MUFU.EX2 R226, R3 ;  /* 0x0000000300e27308 */ /* 0x0005e40000000800 */
[----:B--2---:R-:W-:-:S06]  /*e380*/  FFMA.FTZ R3, R131, c[0x0][0x23c], -R12 ;  /* 0x00008f0083037a23 */ /* 0x004fcc000001080c */
[----:B------:R2:W2:Y:S01]  /*e390*/  MUFU.EX2 R248, R3 ;  /* 0x0000000300f87308 */ /* 0x0004a20000000800 */
[----:B------:R-:W-:Y:S02]  /*e3a0*/  F2FP.BF16.PACK_AB R4, R160, R247 ;  /* 0x000000f7a004723e */ /* 0x000fe400000010ff */
[----:B-1----:R-:W-:Y:S02]  /*e3b0*/  F2FP.BF16.PACK_AB R5, R159, R237 ;  /* 0x000000ed9f05723e */ /* 0x002fe400000010ff */
[----:B------:R-:W-:Y:S01]  /*e3c0*/  F2FP.BF16.PACK_AB R6, R224, R251 ;  /* 0x000000fbe006723e */ /* 0x000fe200000010ff */
[----:B------:R-:W-:Y:S01]  /*e3d0*/  IMAD.MOV.U32 R164, RZ, RZ, R70 ;  /* 0x000000ffffa47224 */ /* 0x000fe200078e0046 */
[----:B------:R-:W-:Y:S01]  /*e3e0*/  MOV R165, R71 ;  /* 0x0000004700a57202 */ /* 0x000fe20000000f00 */
[----:B------:R-:W-:Y:S01]  /*e3f0*/  IMAD.MOV.U32 R179, RZ, RZ, R69 ;  /* 0x000000ffffb37224 */ /* 0x000fe200078e0045 */
[----:B------:R-:W-:Y:S01]  /*e400*/  MOV R167, R75 ;  /* 0x0000004b00a77202 */ /* 0x000fe20000000f00 */
[----:B------:R-:W-:-:S02]  /*e410*/  IMAD.MOV.U32 R166, RZ, RZ, R73 ;  /* 0x000000ffffa67224 */ /* 0x000fc400078e0049 */
[----:B--2---:R-:W-:Y:S01]  /*e420*/  FFMA.FTZ R3, R183, c[0x0][0x23c], -R2 ;  /* 0x00008f00b7037a23 */ /* 0x004fe20000010802 */
[----:B------:R-:W-:Y:S02]  /*e430*/  MOV R183, R176 ;  /* 0x000000b000b77202 */ /* 0x000fe40000000f00 */
[----:B------:R-:W-:Y:S01]  /*e440*/  F2FP.BF16.PACK_AB R7, R248, R226 ;  /* 0x000000e2f807723e */ /* 0x000fe200000010ff */
[----:B------:R1:W-:Y:S01]  /*e450*/  MUFU.EX2 R199, R3 ;  /* 0x0000000300c77308 */ /* 0x0003e20000000800 */
        /* <DEDUP_REMOVED lines=14> */
[----:B-1----:R-:W-:Y:S01]  /*e540*/  FFMA.FTZ R3, R183, c[0x0][0x23c], -R2 ;  /* 0x00008f00b7037a23 */ /* 0x002fe20000010802 */
        /* <DEDUP_REMOVED lines=10> */
[----:B------:R-:W-:Y:S01]  /*e5f0*/  HMMA.16816.F32.BF16 R96, R4, R20, R52 ;  /* 0x000000140460723c */ /* 0x000fe20000041834 */
[----:B------:R-:W-:Y:S01]  /*e600*/  MOV R179, R164 ;  /* 0x000000a400b37202 */ /* 0x000fe20000000f00 */
[----:B------:R-:W-:Y:S01]  /*e610*/  IMAD.MOV.U32 R164, RZ, RZ, R165 ;  /* 0x000000ffffa47224 */ /* 0x000fe200078e00a5 */
[----:B------:R-:W-:Y:S01]  /*e620*/  MOV R165, R166 ;  /* 0x000000a600a57202 */ /* 0x000fe20000000f00 */
[----:B------:R-:W-:-:S04]  /*e630*/  IMAD.MOV.U32 R166, RZ, RZ, R167 ;  /* 0x000000ffffa67224 */ /* 0x000fc800078e00a7 */
[----:B------:R-:W-:Y:S01]  /*e640*/  HMMA.16816.F32.BF16 R100, R4, R22, R48 ;  /* 0x000000160464723c */ /* 0x000fe20000041830 */
[----:B------:R-:W-:Y:S01]  /*e650*/  MOV R167, R161 ;  /* 0x000000a100a77202 */ /* 0x000fe20000000f00 */
[----:B------:R-:W-:-:S06]  /*e660*/  IMAD.MOV.U32 R161, RZ, RZ, R162 ;  /* 0x000000ffffa17224 */ /* 0x000fcc00078e00a2 */
[----:B---3--:R-:W-:Y:S01]  /*e670*/  HMMA.16816.F32.BF16 R128, R4, R16, R44 ;  /* 0x000000100480723c */ /* 0x008fe2000004182c */
[----:B------:R-:W-:-:S07]  /*e680*/  MOV R162, R163 ;  /* 0x000000a300a27202 */ /* 0x000fce0000000f00 */
[----:B------:R-:W-:Y:S01]  /*e690*/  HMMA.16816.F32.BF16 R88, R4, R18, R40 ;  /* 0x000000120458723c */ /* 0x000fe20000041828 */
[----:B------:R-:W-:-:S07]  /*e6a0*/  IMAD.MOV.U32 R163, RZ, RZ, R150 ;  /* 0x000000ffffa37224 */ /* 0x000fce00078e0096 */
[C---:B----4-:R-:W-:Y:S08]  /*e6b0*/  HMMA.16816.F32.BF16 R80, R4.reuse, R8, R36 ;  /* 0x000000080450723c */ /* 0x050ff00000041824 */
[C---:B------:R-:W-:Y:S08]  /*e6c0*/  HMMA.16816.F32.BF16 R76, R4.reuse, R10, R32 ;  /* 0x0000000a044c723c */ /* 0x040ff00000041820 */
[C---:B------:R-:W-:Y:S08]  /*e6d0*/  HMMA.16816.F32.BF16 R72, R4.reuse, R24, R56 ;  /* 0x000000180448723c */ /* 0x040ff00000041838 */
[----:B------:R-:W-:Y:S01]  /*e6e0*/  HMMA.16816.F32.BF16 R68, R4, R26, R28 ;  /* 0x0000001a0444723c */ /* 0x000fe2000004181c */
[----:B------:R1:W2:Y:S01]  /*e6f0*/  MUFU.EX2 R4, R3 ;  /* 0x0000000300047308 */ /* 0x0002a20000000800 */
[----:B------:R-:W-:Y:S01]  /*e700*/  MOV R150, R142 ;  /* 0x0000008e00967202 */ /* 0x000fe20000000f00 */
[----:B------:R-:W-:-:S02]  /*e710*/  IMAD.MOV.U32 R142, RZ, RZ, R135 ;  /* 0x000000ffff8e7224 */ /* 0x000fc400078e0087 */
[----:B-1----:R-:W-:Y:S02]  /*e720*/  FFMA.FTZ R3, R176, c[0x0][0x23c], -R2 ;  /* 0x00008f00b0037a23 */ /* 0x002fe40000010802 */
        /* <DEDUP_REMOVED lines=12> */
[----:B------:R-:W-:Y:S01]  /*e7f0*/  IMAD.MOV.U32 R142, RZ, RZ, R134 ;  /* 0x000000ffff8e7224 */ /* 0x000fe200078e0086 */
[----:B------:R-:W-:Y:S01]  /*e800*/  MOV R134, R126 ;  /* 0x0000007e00867202 */ /* 0x000fe20000000f00 */
[----:B------:R1:W-:Y:S01]  /*e810*/  MUFU.EX2 R221, R3 ;  /* 0x0000000300dd7308 */ /* 0x0003e20000000800 */
[----:B------:R-:W-:Y:S02]  /*e820*/  MOV R135, R115 ;  /* 0x0000007300877202 */ /* 0x000fe40000000f00 */
[----:B------:R-:W-:Y:S01]  /*e830*/  MOV R126, R127 ;  /* 0x0000007f007e7202 */ /* 0x000fe20000000f00 */
[----:B------:R-:W3:Y:S01]  /*e840*/  LDL.LU R115, [R1+0x150] ;  /* 0x0001500001737983 */ /* 0x000ee20000300800 */
[----:B------:R-:W-:-:S03]  /*e850*/  IMAD.MOV.U32 R127, RZ, RZ, R116 ;  /* 0x000000ffff7f7224 */ /* 0x000fc600078e0074 */
[----:B------:R-:W4:Y:S01]  /*e860*/  LDL.LU R116, [R1+0x14c] ;  /* 0x00014c0001747983 */ /* 0x000f220000300800 */
[----:B-1----:R-:W-:-:S03]  /*e870*/  FFMA.FTZ R3, R176, c[0x0][0x23c], -R2 ;  /* 0x00008f00b0037a23 */ /* 0x002fc60000010802 */
[----:B------:R-:W2:Y:S02]  /*e880*/  LDL.LU R176, [R1+0x50] ;  /* 0x0000500001b07983 */ /* 0x000ea40000300800 */
[--C-:B--2---:R-:W-:Y:S02]  /*e890*/  FFMA.FTZ R31, R176, c[0x0][0x23c], -R2.reuse ;  /* 0x00008f00b01f7a23 */ /* 0x104fe40000010802 */
[----:B------:R-:W2:Y:S02]  /*e8a0*/  LDL.LU R176, [R1+0x4c] ;  /* 0x00004c0001b07983 */ /* 0x000ea40000300800 */
[--C-:B--2---:R-:W-:Y:S02]  /*e8b0*/  FFMA.FTZ R28, R176, c[0x0][0x23c], -R2.reuse ;  /* 0x00008f00b01c7a23 */ /* 0x104fe40000010802 */
[----:B------:R-:W2:Y:S02]  /*e8c0*/  LDL.LU R176, [R1+0x44] ;  /* 0x0000440001b07983 */ /* 0x000ea40000300800 */
[----:B--2---:R-:W-:-:S02]  /*e8d0*/  FFMA.FTZ R15, R176, c[0x0][0x23c], -R2 ;  /* 0x00008f00b00f7a23 */ /* 0x004fc40000010802 */
[----:B------:R-:W2:Y:S02]  /*e8e0*/  LDL.LU R176, [R1+0x3c] ;  /* 0x00003c0001b07983 */ /* 0x000ea40000300800 */
[--C-:B--2---:R-:W-:Y:S02]  /*e8f0*/  FFMA.FTZ R14, R176, c[0x0][0x23c], -R2.reuse ;  /* 0x00008f00b00e7a23 */ /* 0x104fe40000010802 */
[----:B------:R-:W2:Y:S02]  /*e900*/  LDL.LU R176, [R1+0x34] ;  /* 0x0000340001b07983 */ /* 0x000ea40000300800 */
[----:B--2---:R-:W-:Y:S01]  /*e910*/  FFMA.FTZ R144, R176, c[0x0][0x23c], -R2 ;  /* 0x00008f00b0907a23 */ /* 0x004fe20000010802 */
[----:B------:R-:W-:Y:S02]  /*e920*/  MOV R176, R177 ;  /* 0x000000b100b07202 */ /* 0x000fe40000000f00 */
        /* <DEDUP_REMOVED lines=10> */
[----:B------:R-:W-:Y:S01]  /*e9d0*/  IMAD.MOV.U32 R162, RZ, RZ, R163 ;  /* 0x000000ffffa27224 */ /* 0x000fe200078e00a3 */
[----:B------:R-:W-:-:S02]  /*e9e0*/  MOV R179, R164 ;  /* 0x000000a400b37202 */ /* 0x000fc40000000f00 */
[----:B------:R-:W-:Y:S02]  /*e9f0*/  MOV R163, R150 ;  /* 0x0000009600a37202 */ /* 0x000fe40000000f00 */
[----:B------:R-:W-:Y:S01]  /*ea00*/  MOV R164, R165 ;  /* 0x000000a500a47202 */ /* 0x000fe20000000f00 */
[----:B------:R-:W-:Y:S01]  /*ea10*/  IMAD.MOV.U32 R165, RZ, RZ, R166 ;  /* 0x000000ffffa57224 */ /* 0x000fe200078e00a6 */
        /* <DEDUP_REMOVED lines=8> */
[----:B------:R-:W-:Y:S01]  /*eaa0*/  MOV R162, R163 ;  /* 0x000000a300a27202 */ /* 0x000fe20000000f00 */
[----:B------:R-:W2:Y:S01]  /*eab0*/  LDL.LU R117, [R1+0x148] ;  /* 0x0001480001757983 */ /* 0x000ea20000300800 */
[----:B------:R-:W-:Y:S01]  /*eac0*/  MOV R163, R150 ;  /* 0x0000009600a37202 */ /* 0x000fe20000000f00 */
[----:B------:R-:W-:Y:S02]  /*ead0*/  IMAD.MOV.U32 R150, RZ, RZ, R142 ;  /* 0x000000ffff967224 */ /* 0x000fe400078e008e */
[----:B------:R-:W2:Y:S04]  /*eae0*/  LDL.LU R142, [R1+0x2c] ;  /* 0x00002c00018e7983 */ /* 0x000ea80000300800 */
[----:B------:R-:W2:Y:S02]  /*eaf0*/  LDL.LU R182, [R1+0x28] ;  /* 0x0000280001b67983 */ /* 0x000ea40000300800 */
[----:B--2---:R-:W-:-:S02]  /*eb00*/  FFMA.FTZ R145, R182, c[0x0][0x23c], -R2 ;  /* 0x00008f00b6917a23 */ /* 0x004fc40000010802 */
[----:B------:R-:W2:Y:S01]  /*eb10*/  LDL.LU R182, [R1+0x84] ;  /* 0x0000840001b67983 */ /* 0x000ea20000300800 */
[----:B------:R2:W1:Y:S02]  /*eb20*/  MUFU.EX2 R225, R3 ;  /* 0x0000000300e17308 */ /* 0x0004640000000800 */
[----:B--2---:R-:W-:Y:S02]  /*eb30*/  FFMA.FTZ R3, R182, c[0x0][0x23c], -R0 ;  /* 0x00008f00b6037a23 */ /* 0x004fe40000010800 */
[----:B------:R-:W2:Y:S04]  /*eb40*/  LDL.LU R182, [R1+0x14] ;  /* 0x0000140001b67983 */ /* 0x000ea80000300800 */
[----:B------:R1:W-:Y:S01]  /*eb50*/  MUFU.EX2 R198, R3 ;  /* 0x0000000300c67308 */ /* 0x0003e20000000800 */
[----:B--2---:R-:W-:Y:S01]  /*eb60*/  FFMA.FTZ R147, R182, c[0x0][0x23c], -R2 ;  /* 0x00008f00b6937a23 */ /* 0x004fe20000010802 */
[----:B------:R-:W-:-:S02]  /*eb70*/  MOV R182, R183 ;  /* 0x000000b700b67202 */ /* 0x000fc40000000f00 */
[----:B------:R-:W-:Y:S01]  /*eb80*/  MOV R183, R176 ;  /* 0x000000b000b77202 */ /* 0x000fe20000000f00 */
[----:B------:R-:W-:Y:S01]  /*eb90*/  IMAD.MOV.U32 R176, RZ, RZ, R177 ;  /* 0x000000ffffb07224 */ /* 0x000fe200078e00b1 */
[----:B------:R-:W-:Y:S02]  /*eba0*/  MOV R177, R179 ;  /* 0x000000b300b17202 */ /* 0x000fe40000000f00 */
[----:B------:R-:W-:Y:S01]  /*ebb0*/  MOV R179, R164 ;  /* 0x000000a400b37202 */ /* 0x000fe20000000f00 */
[----:B------:R-:W-:Y:S01]  /*ebc0*/  IMAD.MOV.U32 R164, RZ, RZ, R165 ;  /* 0x000000ffffa47224 */ /* 0x000fe200078e00a5 */
[----:B------:R-:W-:Y:S02]  /*ebd0*/  MOV R193, R182 ;  /* 0x000000b600c17202 */ /* 0x000fe40000000f00 */
[----:B------:R-:W-:Y:S02]  /*ebe0*/  MOV R194, R179 ;  /* 0x000000b300c27202 */ /* 0x000fe40000000f00 */
[----:B------:R-:W-:Y:S01]  /*ebf0*/  MOV R195, R164 ;  /* 0x000000a400c37202 */ /* 0x000fe20000000f00 */
[----:B-1----:R-:W-:Y:S01]  /*ec00*/  FFMA.FTZ R3, R193, c[0x0][0x23c], -R0 ;  /* 0x00008f00c1037a23 */ /* 0x002fe20000010800 */
[----:B------:R-:W-:Y:S01]  /*ec10*/  MOV R179, R126 ;  /* 0x0000007e00b37202 */ /* 0x000fe20000000f00 */
[----:B------:R-:W-:Y:S01]  /*ec20*/  IMAD.MOV.U32 R126, RZ, RZ, R127 ;  /* 0x000000ffff7e7224 */ /* 0x000fe200078e007f */
[----:B------:R-:W-:-:S02]  /*ec30*/  MOV R165, R166 ;  /* 0x000000a600a57202 */ /* 0x000fc40000000f00 */
[----:B------:R-:W-:Y:S02]  /*ec40*/  MOV R220, R194 ;  /* 0x000000c200dc7202 */ /* 0x000fe40000000f00 */
[----:B------:R-:W-:Y:S01]  /*ec50*/  MOV R166, R167 ;  /* 0x000000a700a67202 */ /* 0x000fe20000000f00 */
[----:B------:R-:W-:Y:S01]  /*ec60*/  IMAD.MOV.U32 R167, RZ, RZ, R161 ;  /* 0x000000ffffa77224 */ /* 0x000fe200078e00a1 */
[----:B------:R-:W-:Y:S01]  /*ec70*/  MOV R127, R121 ;  /* 0x00000079007f7202 */ /* 0x000fe20000000f00 */
[----:B------:R-:W2:Y:S01]  /*ec80*/  LDL.LU R161, [R1+0x10] ;  /* 0x0000100001a17983 */ /* 0x000ea20000300800 */
[----:B------:R-:W-:Y:S01]  /*ec90*/  MOV R121, R123 ;  /* 0x0000007b00797202 */ /* 0x000fe20000000f00 */
[----:B------:R-:W-:Y:S01]  /*eca0*/  IMAD.MOV.U32 R123, RZ, RZ, R111 ;  /* 0x000000ffff7b7224 */ /* 0x000fe200078e006f */
[----:B------:R-:W-:Y:S01]  /*ecb0*/  MOV R252, R195 ;  /* 0x000000c300fc7202 */ /* 0x000fe20000000f00 */
[----:B------:R-:W2:Y:S01]  /*ecc0*/  LDL.LU R111, [R1+0x144] ;  /* 0x00014400016f7983 */ /* 0x000ea20000300800 */
[----:B------:R-:W-:Y:S01]  /*ecd0*/  MOV R195, R125 ;  /* 0x0000007d00c37202 */ /* 0x000fe20000000f00 */
[----:B------:R-:W-:Y:S01]  /*ece0*/  IMAD.MOV.U32 R125, RZ, RZ, R239 ;  /* 0x000000ffff7d7224 */ /* 0x000fe200078e00ef */
[----:B------:R1:W-:Y:S01]  /*ecf0*/  MUFU.EX2 R5, R3 ;  /* 0x0000000300057308 */ /* 0x0003e20000000800 */
[----:B------:R-:W2:Y:S01]  /*ed00*/  LDL.LU R239, [R1+0x140] ;  /* 0x0001400001ef7983 */ /* 0x000ea20000300800 */
[----:B-1----:R-:W-:-:S03]  /*ed10*/  FFMA.FTZ R3, R220, c[0x0][0x23c], -R0 ;  /* 0x00008f00dc037a23 */ /* 0x002fc60000010800 */
[----:B------:R-:W2:Y:S01]  /*ed20*/  LDL.LU R220, [R1+0x7c] ;  /* 0x00007c0001dc7983 */ /* 0x000ea20000300800 */
[----:B------:R-:W-:Y:S02]  /*ed30*/  MOV R181, R163 ;  /* 0x000000a300b57202 */ /* 0x000fe40000000f00 */
[----:B------:R-:W-:-:S03]  /*ed40*/  MOV R194, R179 ;  /* 0x000000b300c27202 */ /* 0x000fc60000000f00 */
[----:B------:R-:W-:Y:S01]  /*ed50*/  IMAD.MOV.U32 R192, RZ, RZ, R181 ;  /* 0x000000ffffc07224 */ /* 0x000fe200078e00b5 */
[----:B------:R-:W-:Y:S01]  /*ed60*/  MOV R182, R176 ;  /* 0x000000b000b67202 */ /* 0x000fe20000000f00 */
[----:B------:R-:W-:Y:S01]  /*ed70*/  IMAD.MOV.U32 R180, RZ, RZ, R177 ;  /* 0x000000ffffb47224 */ /* 0x000fe200078e00b1 */
        /* <DEDUP_REMOVED lines=11> */
[--C-:B------:R-:W-:Y:S01]  /*ee30*/  FFMA.FTZ R143, R143, c[0x0][0x23c], -R2.reuse ;  /* 0x00008f008f8f7a23 */ /* 0x100fe20000010802 */
[----:B------:R-:W-:Y:S01]  /*ee40*/  MOV R183, R178 ;  /* 0x000000b200b77202 */ /* 0x000fe20000000f00 */
[----:B------:R-:W-:-:S02]  /*ee50*/  FFMA.FTZ R142, R142, c[0x0][0x23c], -R2 ;  /* 0x00008f008e8e7a23 */ /* 0x000fc40000010802 */
[--C-:B------:R-:W-:Y:S02]  /*ee60*/  FFMA.FTZ R162, R117, c[0x0][0x23c], -R2.reuse ;  /* 0x00008f0075a27a23 */ /* 0x100fe40000010802 */
[--C-:B----4-:R-:W-:Y:S02]  /*ee70*/  FFMA.FTZ R163, R116, c[0x0][0x23c], -R2.reuse ;  /* 0x00008f0074a37a23 */ /* 0x110fe40000010802 */
[--C-:B---3--:R-:W-:Y:S02]  /*ee80*/  FFMA.FTZ R176, R115, c[0x0][0x23c], -R2.reuse ;  /* 0x00008f0073b07a23 */ /* 0x108fe40000010802 */
[--C-:B------:R-:W-:Y:S02]  /*ee90*/  FFMA.FTZ R177, R114, c[0x0][0x23c], -R2.reuse ;  /* 0x00008f0072b17a23 */ /* 0x100fe40000010802 */
[--C-:B------:R-:W-:Y:S02]  /*eea0*/  FFMA.FTZ R181, R110, c[0x0][0x23c], -R2.reuse ;  /* 0x00008f006eb57a23 */ /* 0x100fe40000010802 */
[----:B------:R-:W-:-:S02]  /*eeb0*/  FFMA.FTZ R193, R108, c[0x0][0x23c], -R2 ;  /* 0x00008f006cc17a23 */ /* 0x000fc40000010802 */
[--C-:B------:R-:W-:Y:S02]  /*eec0*/  FFMA.FTZ R208, R106, c[0x0][0x23c], -R2.reuse ;  /* 0x00008f006ad07a23 */ /* 0x100fe40000010802 */
[--C-:B------:R-:W-:Y:S02]  /*eed0*/  FFMA.FTZ R210, R95, c[0x0][0x23c], -R2.reuse ;  /* 0x00008f005fd27a23 */ /* 0x100fe40000010802 */
[----:B------:R-:W-:Y:S02]  /*eee0*/  FFMA.FTZ R211, R94, c[0x0][0x23c], -R2 ;  /* 0x00008f005ed37a23 */ /* 0x000fe40000010802 */
[----:B------:R-:W-:Y:S01]  /*eef0*/  IMAD.MOV.U32 R178, RZ, RZ, R156 ;  /* 0x000000ffffb27224 */ /* 0x000fe200078e009c */
[----:B------:R-:W-:Y:S01]  /*ef00*/  MOV R156, R151 ;  /* 0x00000097009c7202 */ /* 0x000fe20000000f00 */
[----:B------:R-:W-:Y:S02]  /*ef10*/  FFMA.FTZ R29, R250, c[0x0][0x23c], -R0 ;  /* 0x00008f00fa1d7a23 */ /* 0x000fe40000010800 */
[----:B--2---:R-:W-:-:S02]  /*ef20*/  FFMA.FTZ R161, R161, c[0x0][0x23c], -R2 ;  /* 0x00008f00a1a17a23 */ /* 0x004fc40000010802 */
[----:B------:R-:W-:Y:S02]  /*ef30*/  FFMA.FTZ R179, R111, c[0x0][0x23c], -R2 ;  /* 0x00008f006fb37a23 */ /* 0x000fe40000010802 */
[--C-:B------:R-:W-:Y:S02]  /*ef40*/  FFMA.FTZ R2, R220, c[0x0][0x23c], -R0.reuse ;  /* 0x00008f00dc027a23 */ /* 0x100fe40000010800 */
[----:B------:R-:W2:Y:S04]  /*ef50*/  LDL.LU R220, [R1+0x78] ;  /* 0x0000780001dc7983 */ /* 0x000ea80000300800 */
[----:B------:R-:W3:Y:S04]  /*ef60*/  LDL.LU R151, [R1+0x40] ;  /* 0x0000400001977983 */ /* 0x000ee80000300800 */
[----:B------:R-:W4:Y:S02]  /*ef70*/  LDL.LU R250, [R1+0x64] ;  /* 0x0000640001fa7983 */ /* 0x000f240000300800 */
[----:B----4-:R-:W-:-:S02]  /*ef80*/  FFMA.FTZ R60, R250, c[0x0][0x23c], -R0 ;  /* 0x00008f00fa3c7a23 */ /* 0x010fc40000010800 */
[----:B------:R-:W4:Y:S02]  /*ef90*/  LDL.LU R250, [R1+0x5c] ;  /* 0x00005c0001fa7983 */ /* 0x000f240000300800 */
[--C-:B----4-:R-:W-:Y:S02]  /*efa0*/  FFMA.FTZ R61, R250, c[0x0][0x23c], -R0.reuse ;  /* 0x00008f00fa3d7a23 */ /* 0x110fe40000010800 */
[----:B------:R-:W4:Y:S01]  /*efb0*/  LDL.LU R250, [R1+0x58] ;  /* 0x0000580001fa7983 */ /* 0x000f220000300800 */
[--C-:B--2---:R-:W-:Y:S01]  /*efc0*/  FFMA.FTZ R30, R220, c[0x0][0x23c], -R0.reuse ;  /* 0x00008f00dc1e7a23 */ /* 0x104fe20000010800 */
[----:B------:R-:W-:Y:S08]  /*efd0*/  MUFU.EX2 R94, R2 ;  /* 0x00000002005e7308 */ /* 0x000ff00000000800 */
[----:B------:R-:W1:Y:S01]  /*efe0*/  MUFU.EX2 R220, R3 ;  /* 0x0000000300dc7308 */ /* 0x000e620000000800 */
[----:B------:R-:W-:Y:S01]  /*eff0*/  FFMA.FTZ R209, R104, c[0x0][0x23c], -R0 ;  /* 0x00008f0068d17a23 */ /* 0x000fe20000010800 */
[----:B------:R-:W-:-:S02]  /*f000*/  MOV R104, R4 ;  /* 0x0000000400687202 */ /* 0x000fc40000000f00 */
[----:B------:R-:W-:Y:S02]  /*f010*/  F2FP.BF16.PACK_AB R6, R225, R221 ;  /* 0x000000dde106723e */ /* 0x000fe400000010ff */
[----:B------:R-:W-:Y:S02]  /*f020*/  F2FP.BF16.PACK_AB R4, R104, R199 ;  /* 0x000000c76804723e */ /* 0x000fe400000010ff */
[----:B-1----:R-:W-:Y:S01]  /*f030*/  F2FP.BF16.PACK_AB R7, R94, R220 ;  /* 0x000000dc5e07723e */ /* 0x002fe200000010ff */
[----:B------:R-:W-:Y:S01]  /*f040*/  IMAD.MOV.U32 R111, RZ, RZ, R148 ;  /* 0x000000ffff6f7224 */ /* 0x000fe200078e0094 */
[----:B------:R-:W-:Y:S01]  /*f050*/  MOV R106, R224 ;  /* 0x000000e0006a7202 */ /* 0x000fe20000000f00 */
[----:B------:R-:W-:Y:S02]  /*f060*/  IMAD.MOV.U32 R95, RZ, RZ, R248 ;  /* 0x000000ffff5f7224 */ /* 0x000fe400078e00f8 */
[----:B----4-:R-:W-:Y:S01]  /*f070*/  FFMA.FTZ R146, R250, c[0x0][0x23c], -R0 ;  /* 0x00008f00fa927a23 */ /* 0x010fe20000010800 */
        /* <DEDUP_REMOVED lines=8> */
[----:B------:R-:W-:Y:S02]  /*f100*/  MOV R156, R149 ;  /* 0x00000095009c7202 */ /* 0x000fe40000000f00 */
[----:B------:R-:W2:Y:S01]  /*f110*/  LDL.LU R149, [R1+0x54] ;  /* 0x0000540001957983 */ /* 0x000ea20000300800 */
[----:B------:R-:W-:Y:S01]  /*f120*/  MOV R53, R195 ;  /* 0x000000c300357202 */ /* 0x000fe20000000f00 */
[----:B------:R-:W-:Y:S01]  /*f130*/  FFMA.FTZ R195, R105, c[0x0][0x23c], -R0 ;  /* 0x00008f0069c37a23 */ /* 0x000fe20000010800 */
[----:B------:R-:W-:Y:S01]  /*f140*/  MOV R105, R5 ;  /* 0x0000000500697202 */ /* 0x000fe20000000f00 */
[----:B------:R-:W-:Y:S01]  /*f150*/  IMAD.MOV.U32 R54, RZ, RZ, R180 ;  /* 0x000000ffff367224 */ /* 0x000fe200078e00b4 */
[----:B------:R-:W-:Y:S01]  /*f160*/  MOV R52, R194 ;  /* 0x000000c200347202 */ /* 0x000fe20000000f00 */
[----:B------:R-:W4:Y:S01]  /*f170*/  LDL.LU R110, [R1+0xd4] ;  /* 0x0000d400016e7983 */ /* 0x000f220000300800 */
[----:B------:R-:W-:-:S02]  /*f180*/  F2FP.BF16.PACK_AB R5, R105, R198 ;  /* 0x000000c66905723e */ /* 0x000fc400000010ff */
[----:B------:R-:W-:Y:S01]  /*f190*/  MOV R55, R182 ;  /* 0x000000b600377202 */ /* 0x000fe20000000f00 */
[----:B------:R-:W-:Y:S01]  /*f1a0*/  FFMA.FTZ R194, R107, c[0x0][0x23c], -R0 ;  /* 0x00008f006bc27a23 */ /* 0x000fe20000010800 */
[----:B------:R-:W-:Y:S01]  /*f1b0*/  MOV R50, R250 ;  /* 0x000000fa00327202 */ /* 0x000fe20000000f00 */
[----:B------:R-:W-:Y:S01]  /*f1c0*/  IMAD.MOV.U32 R41, RZ, RZ, R53 ;  /* 0x000000ffff297224 */ /* 0x000fe200078e0035 */
[----:B------:R-:W-:Y:S01]  /*f1d0*/  MOV R40, R52 ;  /* 0x0000003400287202 */ /* 0x000fe20000000f00 */
[----:B------:R-:W-:Y:S01]  /*f1e0*/  HMMA.16816.F32.BF16 R56, R4, R22, R152 ;  /* 0x000000160438723c */ /* 0x000fe20000041898 */
[----:B------:R-:W-:Y:S01]  /*f1f0*/  MOV R43, R54 ;  /* 0x00000036002b7202 */ /* 0x000fe20000000f00 */
[----:B------:R-:W-:Y:S01]  /*f200*/  IMAD.MOV.U32 R250, RZ, RZ, R178 ;  /* 0x000000fffffa7224 */ /* 0x000fe200078e00b2 */
[----:B------:R-:W-:Y:S01]  /*f210*/  MOV R42, R55 ;  /* 0x00000037002a7202 */ /* 0x000fe20000000f00 */
[----:B------:R-:W4:Y:S01]  /*f220*/  LDL.LU R148, [R1+0xcc] ;  /* 0x0000cc0001947983 */ /* 0x000f220000300800 */
[----:B------:R-:W-:-:S02]  /*f230*/  MOV R107, R160 ;  /* 0x000000a0006b7202 */ /* 0x000fc40000000f00 */
[----:B------:R-:W-:Y:S01]  /*f240*/  MOV R155, R159 ;  /* 0x0000009f009b7202 */ /* 0x000fe20000000f00 */
[C---:B------:R-:W-:Y:S01]  /*f250*/  HMMA.16816.F32.BF16 R52, R4.reuse, R16, R84 ;  /* 0x000000100434723c */ /* 0x040fe20000041854 */
[----:B------:R-:W-:Y:S02]  /*f260*/  MOV R160, R124 ;  /* 0x0000007c00a07202 */ /* 0x000fe40000000f00 */
[----:B------:R-:W-:Y:S02]  /*f270*/  MOV R154, R150 ;  /* 0x00000096009a7202 */ /* 0x000fe40000000f00 */
[----:B------:R-:W4:Y:S02]  /*f280*/  LDL.LU R150, [R1+0xc8] ;  /* 0x0000c80001967983 */ /* 0x000f240000300800 */
[----:B------:R-:W-:Y:S01]  /*f290*/  MOV R87, R132 ;  /* 0x0000008400577202 */ /* 0x000fe20000000f00 */
[C---:B------:R-:W-:Y:S01]  /*f2a0*/  HMMA.16816.F32.BF16 R44, R4.reuse, R8, R172 ;  /* 0x00000008042c723c */ /* 0x040fe200000418ac */
[----:B------:R-:W-:Y:S01]  /*f2b0*/  MOV R86, R125 ;  /* 0x0000007d00567202 */ /* 0x000fe20000000f00 */
[----:B------:R-:W4:Y:S04]  /*f2c0*/  LDL.LU R152, [R1+0xc4] ;  /* 0x0000c40001987983 */ /* 0x000f280000300800 */
[----:B------:R-:W4:Y:S01]  /*f2d0*/  LDL.LU R153, [R1+0x30] ;  /* 0x0000300001997983 */ /* 0x000f220000300800 */
        /* <DEDUP_REMOVED lines=10> */
[----:B------:R-:W-:Y:S01]  /*f380*/  IMAD.MOV.U32 R187, RZ, RZ, R86 ;  /* 0x000000ffffbb7224 */ /* 0x000fe200078e0056 */
[----:B------:R-:W-:Y:S01]  /*f390*/  MOV R154, R106 ;  /* 0x0000006a009a7202 */ /* 0x000fe20000000f00 */
[----:B------:R-:W4:Y:S01]  /*f3a0*/  LDL.LU R160, [R1+0x48] ;  /* 0x0000480001a07983 */ /* 0x000f220000300800 */
[----:B------:R-:W-:Y:S02]  /*f3b0*/  MOV R94, R157 ;  /* 0x0000009d005e7202 */ /* 0x000fe40000000f00 */
[----:B------:R-:W-:Y:S01]  /*f3c0*/  MOV R86, R95 ;  /* 0x0000005f00567202 */ /* 0x000fe20000000f00 */
[----:B------:R-:W4:Y:S01]  /*f3d0*/  LDL.LU R157, [R1+0x1c] ;  /* 0x00001c00019d7983 */ /* 0x000f220000300800 */
[----:B------:R-:W-:Y:S01]  /*f3e0*/  MOV R106, R140 ;  /* 0x0000008c006a7202 */ /* 0x000fe20000000f00 */
[----:B------:R-:W-:Y:S02]  /*f3f0*/  IMAD.MOV.U32 R95, RZ, RZ, R141 ;  /* 0x000000ffff5f7224 */ /* 0x000fe400078e008d */
[----:B------:R-:W4:Y:S04]  /*f400*/  LDL.LU R140, [R1+0x18] ;  /* 0x00001800018c7983 */ /* 0x000f280000300800 */
[----:B------:R-:W4:Y:S01]  /*f410*/  LDL.LU R141, [R1+0xc] ;  /* 0x00000c00018d7983 */ /* 0x000f220000300800 */
[----:B------:R-:W-:-:S02]  /*f420*/  IMAD.MOV.U32 R51, RZ, RZ, R192 ;  /* 0x000000ffff337224 */ /* 0x000fc400078e00c0 */
[----:B------:R-:W-:Y:S01]  /*f430*/  IMAD.MOV.U32 R35, RZ, RZ, R50 ;  /* 0x000000ffff237224 */ /* 0x000fe200078e0032 */
[----:B------:R-:W-:Y:S01]  /*f440*/  MOV R227, R183 ;  /* 0x000000b700e37202 */ /* 0x000fe20000000f00 */
[--C-:B---3--:R-:W-:Y:S01]  /*f450*/  FFMA.FTZ R151, R151, c[0x0][0x23c], -R0.reuse ;  /* 0x00008f0097977a23 */ /* 0x108fe20000010800 */
[----:B------:R-:W-:Y:S01]  /*f460*/  MOV R34, R51 ;  /* 0x0000003300227202 */ /* 0x000fe20000000f00 */
[--C-:B------:R-:W-:Y:S02]  /*f470*/  FFMA.FTZ R156, R156, c[0x0][0x23c], -R0.reuse ;  /* 0x00008f009c9c7a23 */ /* 0x100fe40000010800 */
[--C-:B------:R-:W-:Y:S02]  /*f480*/  FFMA.FTZ R164, R164, c[0x0][0x23c], -R0.reuse ;  /* 0x00008f00a4a47a23 */ /* 0x100fe40000010800 */
[--C-:B------:R-:W-:Y:S02]  /*f490*/  FFMA.FTZ R165, R165, c[0x0][0x23c], -R0.reuse ;  /* 0x00008f00a5a57a23 */ /* 0x100fe40000010800 */
[----:B------:R-:W-:-:S02]  /*f4a0*/  FFMA.FTZ R166, R166, c[0x0][0x23c], -R0 ;  /* 0x00008f00a6a67a23 */ /* 0x000fc40000010800 */
[--C-:B------:R-:W-:Y:S02]  /*f4b0*/  FFMA.FTZ R167, R167, c[0x0][0x23c], -R0.reuse ;  /* 0x00008f00a7a77a23 */ /* 0x100fe40000010800 */
[--C-:B------:R-:W-:Y:S01]  /*f4c0*/  FFMA.FTZ R180, R118, c[0x0][0x23c], -R0.reuse ;  /* 0x00008f0076b47a23 */ /* 0x100fe20000010800 */
[----:B------:R-:W-:Y:S01]  /*f4d0*/  HMMA.16816.F32.BF16 R64, R4, R20, R64 ;  /* 0x000000140440723c */ /* 0x000fe20000041840 */
[--C-:B------:R-:W-:Y:S01]  /*f4e0*/  FFMA.FTZ R178, R119, c[0x0][0x23c], -R0.reuse ;  /* 0x00008f0077b27a23 */ /* 0x100fe20000010800 */
[----:B------:R-:W-:Y:S01]  /*f4f0*/  LDSM.16.MT88.4 R20, [R228+0x9800] ;  /* 0x00980000e414783b */ /* 0x000fe20000004200 */
[--C-:B------:R-:W-:Y:S02]  /*f500*/  FFMA.FTZ R182, R113, c[0x0][0x23c], -R0.reuse ;  /* 0x00008f0071b67a23 */ /* 0x100fe40000010800 */
[--C-:B------:R-:W-:Y:S01]  /*f510*/  FFMA.FTZ R183, R112, c[0x0][0x23c], -R0.reuse ;  /* 0x00008f0070b77a23 */ /* 0x100fe20000010800 */
[----:B------:R-:W-:Y:S01]  /*f520*/  LDSM.16.MT88.4 R8, [R229+0x9800] ;  /* 0x00980000e508783b */ /* 0x000fe20000004200 */
[----:B------:R-:W-:-:S02]  /*f530*/  FFMA.FTZ R192, R109, c[0x0][0x23c], -R0 ;  /* 0x00008f006dc07a23 */ /* 0x000fc40000010800 */
[----:B------:R-:W-:Y:S01]  /*f540*/  IMAD.MOV.U32 R117, RZ, RZ, R41 ;  /* 0x000000ffff757224 */ /* 0x000fe200078e0029 */
[----:B------:R-:W-:Y:S01]  /*f550*/  HMMA.16816.F32.BF16 R48, R4, R18, R168 ;  /* 0x000000120430723c */ /* 0x000fe200000418a8 */
[----:B------:R-:W-:Y:S01]  /*f560*/  LDSM.16.MT88.4 R16, [R231+0x9800] ;  /* 0x00980000e710783b */ /* 0x000fe20000004200 */
[----:B------:R-:W-:Y:S05]  /*f570*/  MUFU.EX2 R184, R28 ;  /* 0x0000001c00b87308 */ /* 0x000fea0000000800 */
[----:B------:R-:W-:-:S03]  /*f580*/  MOV R171, R240 ;  /* 0x000000f000ab7202 */ /* 0x000fc60000000f00 */
[----:B------:R1:W-:Y:S08]  /*f590*/  MUFU.EX2 R240, R31 ;  /* 0x0000001f00f07308 */ /* 0x0003f00000000800 */
[----:B------:R-:W-:Y:S01]  /*f5a0*/  MUFU.EX2 R224, R14 ;  /* 0x0000000e00e07308 */ /* 0x000fe20000000800 */
[----:B------:R-:W-:Y:S01]  /*f5b0*/  MOV R159, R134 ;  /* 0x00000086009f7202 */ /* 0x000fe20000000f00 */
[----:B------:R-:W-:Y:S01]  /*f5c0*/  IMAD.MOV.U32 R248, RZ, RZ, R133 ;  /* 0x000000fffff87224 */ /* 0x000fe200078e0085 */
[----:B------:R-:W-:Y:S01]  /*f5d0*/  MOV R109, R126 ;  /* 0x0000007e006d7202 */ /* 0x000fe20000000f00 */
[----:B------:R-:W-:Y:S01]  /*f5e0*/  IMAD.MOV.U32 R168, RZ, RZ, R121 ;  /* 0x000000ffffa87224 */ /* 0x000fe200078e0079 */
[----:B------:R-:W-:-:S02]  /*f5f0*/  MOV R108, R127 ;  /* 0x0000007f006c7202 */ /* 0x000fc40000000f00 */
[----:B------:R-:W-:Y:S01]  /*f600*/  MOV R169, R123 ;  /* 0x0000007b00a97202 */ /* 0x000fe20000000f00 */
[--C-:B-1----:R-:W-:Y:S02]  /*f610*/  FFMA.FTZ R31, R171, c[0x0][0x23c], -R13.reuse ;  /* 0x00008f00ab1f7a23 */ /* 0x102fe4000001080d */
        /* <DEDUP_REMOVED lines=10> */
[----:B--2---:R-:W-:-:S02]  /*f6c0*/  FFMA.FTZ R149, R149, c[0x0][0x23c], -R0 ;  /* 0x00008f0095957a23 */ /* 0x004fc40000010800 */
[--C-:B------:R-:W-:Y:S02]  /*f6d0*/  FFMA.FTZ R0, R35, c[0x0][0x23c], -R13.reuse ;  /* 0x00008f0023007a23 */ /* 0x100fe4000001080d */
[----:B------:R-:W-:Y:S01]  /*f6e0*/  IMAD.MOV.U32 R35, RZ, RZ, R122 ;  /* 0x000000ffff237224 */ /* 0x000fe200078e007a */
[----:B------:R-:W-:Y:S02]  /*f6f0*/  MOV R122, R120 ;  /* 0x00000078007a7202 */ /* 0x000fe40000000f00 */
[----:B------:R-:W-:Y:S02]  /*f700*/  MOV R120, R239 ;  /* 0x000000ef00787202 */ /* 0x000fe40000000f00 */
        /* <DEDUP_REMOVED lines=8> */
[----:B------:R-:W1:Y:S01]  /*f790*/  MUFU.EX2 R0, R0 ;  /* 0x0000000000007308 */ /* 0x000e620000000800 */
[C---:B------:R-:W-:Y:S07]  /*f7a0*/  HMMA.16816.F32.BF16 R40, R4.reuse, R24, R188 ;  /* 0x000000180428723c */ /* 0x040fee00000418bc */
[----:B-1----:R-:W-:Y:S01]  /*f7b0*/  MOV R189, R0 ;  /* 0x0000000000bd7202 */ /* 0x002fe20000000f00 */
[--C-:B------:R-:W-:Y:S02]  /*f7c0*/  FFMA.FTZ R0, R35, c[0x0][0x23c], -R12.reuse ;  /* 0x00008f0023007a23 */ /* 0x100fe4000001080c */
[----:B------:R-:W-:Y:S01]  /*f7d0*/  HMMA.16816.F32.BF16 R32, R4, R26, R200 ;  /* 0x0000001a0420723c */ /* 0x000fe200000418c8 */
[----:B------:R-:W1:Y:S03]  /*f7e0*/  LDSM.16.MT88.4 R24, [R230+0x9800] ;  /* 0x00980000e618783b */ /* 0x000e660000004200 */
[----:B------:R-:W2:Y:S03]  /*f7f0*/  MUFU.EX2 R0, R0 ;  /* 0x0000000000007308 */ /* 0x000ea60000000800 */
[----:B------:R-:W-:Y:S01]  /*f800*/  MOV R202, R2 ;  /* 0x0000000200ca7202 */ /* 0x000fe20000000f00 */
[----:B------:R-:W-:-:S04]  /*f810*/  FFMA.FTZ R2, R227, c[0x0][0x23c], -R12 ;  /* 0x00008f00e3027a23 */ /* 0x000fc8000001080c */
[----:B------:R3:W-:Y:S01]  /*f820*/  MUFU.EX2 R185, R2 ;  /* 0x0000000200b97308 */ /* 0x0007e20000000800 */
[----:B--2---:R-:W-:Y:S02]  /*f830*/  IMAD.MOV.U32 R203, RZ, RZ, R0 ;  /* 0x000000ffffcb7224 */ /* 0x004fe400078e0000 */
[----:B------:R-:W-:-:S05]  /*f840*/  FFMA.FTZ R0, R117, c[0x0][0x23c], -R12 ;  /* 0x00008f0075007a23 */ /* 0x000fca000001080c */
[----:B------:R-:W2:Y:S01]  /*f850*/  MUFU.EX2 R84, R0 ;  /* 0x0000000000547308 */ /* 0x000ea20000000800 */
[----:B------:R-:W-:Y:S01]  /*f860*/  F2FP.BF16.PACK_AB R4, R202, R239 ;  /* 0x000000efca04723e */ /* 0x000fe200000010ff */
[----:B---3--:R-:W-:Y:S01]  /*f870*/  FFMA.FTZ R2, R187, c[0x0][0x23c], -R12 ;  /* 0x00008f00bb027a23 */ /* 0x008fe2000001080c */
[----:B------:R-:W-:Y:S02]  /*f880*/  F2FP.BF16.PACK_AB R5, R203, R189 ;  /* 0x000000bdcb05723e */ /* 0x000fe400000010ff */
[----:B------:R-:W-:Y:S02]  /*f890*/  F2FP.BF16.PACK_AB R6, R186, R85 ;  /* 0x00000055ba06723e */ /* 0x000fe400000010ff */
[----:B------:R-:W-:Y:S01]  /*f8a0*/  MOV R227, R252 ;  /* 0x000000fc00e37202 */ /* 0x000fe20000000f00 */
[----:B------:R-:W-:Y:S01]  /*f8b0*/  IMAD.MOV.U32 R252, RZ, RZ, R135 ;  /* 0x000000fffffc7224 */ /* 0x000fe200078e0087 */
[----:B------:R-:W-:Y:S02]  /*f8c0*/  MOV R187, R87 ;  /* 0x0000005700bb7202 */ /* 0x000fe40000000f00 */
[----:B------:R-:W-:-:S02]  /*f8d0*/  MOV R87, R107 ;  /* 0x0000006b00577202 */ /* 0x000fc40000000f00 */
[----:B--2---:R-:W-:Y:S02]  /*f8e0*/  F2FP.BF16.PACK_AB R7, R185, R84 ;  /* 0x00000054b907723e */ /* 0x004fe400000010ff */
[----:B------:R-:W-:Y:S01]  /*f8f0*/  MOV R107, R94 ;  /* 0x0000005e006b7202 */ /* 0x000fe20000000f00 */
[----:B------:R-:W-:Y:S01]  /*f900*/  IMAD.MOV.U32 R94, RZ, RZ, R95 ;  /* 0x000000ffff5e7224 */ /* 0x000fe200078e005f */
[----:B------:R2:W-:Y:S01]  /*f910*/  MUFU.EX2 R201, R29 ;  /* 0x0000001d00c97308 */ /* 0x0005e20000000800 */
[----:B------:R-:W-:Y:S02]  /*f920*/  MOV R95, R106 ;  /* 0x0000006a005f7202 */ /* 0x000fe40000000f00 */
[----:B-1----:R-:W-:Y:S01]  /*f930*/  HMMA.16816.F32.BF16 R112, R4, R26, R68 ;  /* 0x0000001a0470723c */ /* 0x002fe20000041844 */
[----:B------:R-:W-:-:S04]  /*f940*/  MOV R106, R251 ;  /* 0x000000fb006a7202 */ /* 0x000fc80000000f00 */
[----:B------:R-:W1:Y:S01]  /*f950*/  MUFU.EX2 R200, R15 ;  /* 0x0000000f00c87308 */ /* 0x000e620000000800 */
[----:B--2---:R-:W-:-:S07]  /*f960*/  FFMA.FTZ R29, R252, c[0x0][0x23c], -R12 ;  /* 0x00008f00fc1d7a23 */ /* 0x004fce000001080c */
[----:B------:R2:W3:Y:S08]  /*f970*/  MUFU.EX2 R68, R30 ;  /* 0x0000001e00447308 */ /* 0x0004f00000000800 */
[----:B------:R-:W-:Y:S08]  /*f980*/  MUFU.EX2 R252, R60 ;  /* 0x0000003c00fc7308 */ /* 0x000ff00000000800 */
[----:B------:R-:W1:Y:S01]  /*f990*/  MUFU.EX2 R251, R61 ;  /* 0x0000003d00fb7308 */ /* 0x000e620000000800 */
[----:B------:R-:W-:Y:S01]  /*f9a0*/  IMAD.MOV.U32 R170, RZ, RZ, R122 ;  /* 0x000000ffffaa7224 */ /* 0x000fe200078e007a */
[----:B------:R-:W-:Y:S01]  /*f9b0*/  MOV R3, R120 ;  /* 0x0000007800037202 */ /* 0x000fe20000000f00 */
[----:B------:R-:W-:Y:S01]  /*f9c0*/  HMMA.16816.F32.BF16 R96, R4, R20, R96 ;  /* 0x000000140460723c */ /* 0x000fe20000041860 */
[--C-:B--2---:R-:W-:Y:S01]  /*f9d0*/  FFMA.FTZ R30, R173, c[0x0][0x23c], -R12.reuse ;  /* 0x00008f00ad1e7a23 */ /* 0x104fe2000001080c */
[----:B------:R-:W-:Y:S01]  /*f9e0*/  MOV R188, R174 ;  /* 0x000000ae00bc7202 */ /* 0x000fe20000000f00 */
[----:B----4-:R-:W-:-:S05]  /*f9f0*/  FFMA.FTZ R173, R140, c[0x0][0x23c], -R12 ;  /* 0x00008f008cad7a23 */ /* 0x010fca000001080c */
[----:B------:R-:W-:Y:S01]  /*fa00*/  HMMA.16816.F32.BF16 R100, R4, R22, R100 ;  /* 0x000000160464723c */ /* 0x000fe20000041864 */
[----:B------:R-:W-:-:S07]  /*fa10*/  FFMA.FTZ R174, R141, c[0x0][0x23c], -R12 ;  /* 0x00008f008dae7a23 */ /* 0x000fce000001080c */
[C---:B------:R-:W-:Y:S08]  /*fa20*/  HMMA.16816.F32.BF16 R128, R4.reuse, R16, R128 ;  /* 0x000000100480723c */ /* 0x040ff00000041880 */
[C---:B------:R-:W-:Y:S08]  /*fa30*/  HMMA.16816.F32.BF16 R124, R4.reuse, R18, R88 ;  /* 0x00000012047c723c */ /* 0x040ff00000041858 */
[C---:B------:R-:W-:Y:S08]  /*fa40*/  HMMA.16816.F32.BF16 R120, R4.reuse, R8, R80 ;  /* 0x000000080478723c */ /* 0x040ff00000041850 */
[C---:B------:R-:W-:Y:S08]  /*fa50*/  HMMA.16816.F32.BF16 R116, R4.reuse, R10, R76 ;  /* 0x0000000a0474723c */ /* 0x040ff0000004184c */
[----:B------:R-:W-:Y:S07]  /*fa60*/  HMMA.16816.F32.BF16 R132, R4, R24, R72 ;  /* 0x000000180484723c */ /* 0x000fee0000041848 */
[----:B------:R-:W-:-:S02]  /*fa70*/  FADD.FTZ R5, R245, R93 ;  /* 0x0000005df5057221 */ /* 0x000fc40000010000 */
[----:B------:R-:W-:Y:S01]  /*fa80*/  FADD.FTZ R4, R244, R92 ;  /* 0x0000005cf4047221 */ /* 0x000fe20000010000 */
[----:B-1----:R-:W-:Y:S01]  /*fa90*/  F2FP.BF16.PACK_AB R6, R224, R200 ;  /* 0x000000c8e006723e */ /* 0x002fe200000010ff */
[----:B------:R-:W-:Y:S01]  /*faa0*/  FADD.FTZ R140, R242, R5 ;  /* 0x00000005f28c7221 */ /* 0x000fe20000010000 */
[----:B---3--:R-:W-:Y:S01]  /*fab0*/  F2FP.BF16.PACK_AB R5, R201, R68 ;  /* 0x00000044c905723e */ /* 0x008fe200000010ff */
[----:B------:R-:W-:Y:S01]  /*fac0*/  FADD.FTZ R141, R241, R4 ;  /* 0x00000004f18d7221 */ /* 0x000fe20000010000 */
[----:B------:R-:W-:Y:S02]  /*fad0*/  F2FP.BF16.PACK_AB R4, R184, R240 ;  /* 0x000000f0b804723e */ /* 0x000fe400000010ff */
[----:B------:R-:W-:Y:S02]  /*fae0*/  F2FP.BF16.PACK_AB R7, R251, R252 ;  /* 0x000000fcfb07723e */ /* 0x000fe400000010ff */
[----:B------:R-:W-:Y:S01]  /*faf0*/  MOV R191, R86 ;  /* 0x0000005600bf7202 */ /* 0x000fe20000000f00 */
[----:B------:R-:W-:Y:S01]  /*fb00*/  IMAD.MOV.U32 R86, RZ, RZ, R154 ;  /* 0x000000ffff567224 */ /* 0x000fe200078e009a */
[----:B------:R-:W-:Y:S01]  /*fb10*/  MOV R82, R187 ;  /* 0x000000bb00527202 */ /* 0x000fe20000000f00 */
[----:B------:R-:W-:Y:S01]  /*fb20*/  FFMA.FTZ R3, R3, c[0x0][0x23c], -R13 ;  /* 0x00008f0003037a23 */ /* 0x000fe2000001080d */
[----:B------:R-:W-:Y:S01]  /*fb30*/  MOV R80, R191 ;  /* 0x000000bf00507202 */ /* 0x000fe20000000f00 */
[----:B------:R-:W-:Y:S01]  /*fb40*/  IMAD.MOV.U32 R75, RZ, RZ, R188 ;  /* 0x000000ffff4b7224 */ /* 0x000fe200078e00bc */
[----:B------:R-:W-:Y:S01]  /*fb50*/  HMMA.16816.F32.BF16 R88, R4, R16, R52 ;  /* 0x000000100458723c */ /* 0x000fe20000041834 */
[----:B------:R-:W-:Y:S01]  /*fb60*/  IMAD.MOV.U32 R81, RZ, RZ, R186 ;  /* 0x000000ffff517224 */ /* 0x000fe200078e00ba */
[----:B------:R-:W-:Y:S01]  /*fb70*/  MOV R83, R185 ;  /* 0x000000b900537202 */ /* 0x000fe20000000f00 */
[----:B------:R-:W-:Y:S01]  /*fb80*/  IMAD.MOV.U32 R188, RZ, RZ, R107 ;  /* 0x000000ffffbc7224 */ /* 0x000fe200078e006b */
[----:B------:R-:W-:Y:S01]  /*fb90*/  MOV R71, R85 ;  /* 0x0000005500477202 */ /* 0x000fe20000000f00 */
[----:B------:R-:W-:Y:S01]  /*fba0*/  IMAD.MOV.U32 R190, RZ, RZ, R175 ;  /* 0x000000ffffbe7224 */ /* 0x000fe200078e00af */
[----:B------:R-:W-:-:S02]  /*fbb0*/  MOV R191, R95 ;  /* 0x0000005f00bf7202 */ /* 0x000fc40000000f00 */
[----:B------:R-:W-:Y:S01]  /*fbc0*/  HMMA.16816.F32.BF16 R76, R4, R18, R48 ;  /* 0x00000012044c723c */ /* 0x000fe20000041830 */
[----:B------:R-:W1:Y:S01]  /*fbd0*/  LDSM.16.MT88.4 R16, [R228+0xa000] ;  /* 0x00a00000e410783b */ /* 0x000e620000004200 */
        /* <DEDUP_REMOVED lines=8> */
[--C-:B------:R-:W-:Y:S01]  /*fc60*/  FFMA.FTZ R15, R169, c[0x0][0x23c], -R13.reuse ;  /* 0x00008f00a90f7a23 */ /* 0x100fe2000001080d */
[----:B------:R2:W-:Y:S01]  /*fc70*/  MUFU.EX2 R247, R3 ;  /* 0x0000000300f77308 */ /* 0x0005e20000000800 */
        /* <DEDUP_REMOVED lines=11> */
[----:B------:R-:W-:-:S02]  /*fd30*/  MOV R186, R104 ;  /* 0x0000006800ba7202 */ /* 0x000fc40000000f00 */
[----:B--2---:R-:W-:Y:S02]  /*fd40*/  MOV R3, R80 ;  /* 0x0000005000037202 */ /* 0x004fe40000000f00 */
[C---:B------:R-:W-:Y:S01]  /*fd50*/  HMMA.16816.F32.BF16 R80, R4.reuse, R8, R44 ;  /* 0x000000080450723c */ /* 0x040fe2000004182c */
[----:B------:R-:W-:Y:S01]  /*fd60*/  MOV R187, R105 ;  /* 0x0000006900bb7202 */ /* 0x000fe20000000f00 */
[--C-:B------:R-:W-:Y:S01]  /*fd70*/  FFMA.FTZ R110, R110, c[0x0][0x23c], -R13.reuse ;  /* 0x00008f006e6e7a23 */ /* 0x100fe2000001080d */
[----:B------:R-:W-:Y:S01]  /*fd80*/  MOV R190, R94 ;  /* 0x0000005e00be7202 */ /* 0x000fe20000000f00 */
[--C-:B------:R-:W-:Y:S01]  /*fd90*/  FFMA.FTZ R148, R148, c[0x0][0x23c], -R13.reuse ;  /* 0x00008f0094947a23 */ /* 0x100fe2000001080d */
[----:B------:R-:W-:Y:S02]  /*fda0*/  MOV R185, R87 ;  /* 0x0000005700b97202 */ /* 0x000fe40000000f00 */
[----:B------:R-:W-:Y:S01]  /*fdb0*/  IMAD.MOV.U32 R46, RZ, RZ, R70 ;  /* 0x000000ffff2e7224 */ /* 0x000fe200078e0046 */
[----:B------:R-:W-:Y:S01]  /*fdc0*/  MOV R45, R71 ;  /* 0x00000047002d7202 */ /* 0x000fe20000000f00 */
[--C-:B------:R-:W-:Y:S01]  /*fdd0*/  FFMA.FTZ R150, R150, c[0x0][0x23c], -R13.reuse ;  /* 0x00008f0096967a23 */ /* 0x100fe2000001080d */
[----:B------:R-:W-:Y:S01]  /*fde0*/  MOV R70, R84 ;  /* 0x0000005400467202 */ /* 0x000fe20000000f00 */
[--C-:B------:R-:W-:Y:S01]  /*fdf0*/  FFMA.FTZ R152, R152, c[0x0][0x23c], -R13.reuse ;  /* 0x00008f0098987a23 */ /* 0x100fe2000001080d */
[----:B------:R-:W-:Y:S01]  /*fe00*/  MOV R71, R86 ;  /* 0x0000005600477202 */ /* 0x000fe20000000f00 */
[--C-:B------:R-:W-:Y:S01]  /*fe10*/  FFMA.FTZ R153, R153, c[0x0][0x23c], -R13.reuse ;  /* 0x00008f0099997a23 */ /* 0x100fe2000001080d */
[----:B------:R-:W-:Y:S01]  /*fe20*/  HMMA.16816.F32.BF16 R104, R4, R20, R64 ;  /* 0x000000140468723c */ /* 0x000fe20000041840 */
[----:B------:R-:W-:Y:S01]  /*fe30*/  FFMA.FTZ R170, R217, c[0x0][0x23c], -R13 ;  /* 0x00008f00d9aa7a23 */ /* 0x000fe2000001080d */
[----:B------:R-:W-:Y:S01]  /*fe40*/  MUFU.EX2 R250, R15 ;  /* 0x0000000f00fa7308 */ /* 0x000fe20000000800 */
[----:B------:R-:W-:-:S02]  /*fe50*/  FFMA.FTZ R154, R155, c[0x0][0x23c], -R12 ;  /* 0x00008f009b9a7a23 */ /* 0x000fc4000001080c */
[--C-:B------:R-:W-:Y:S02]  /*fe60*/  FFMA.FTZ R158, R158, c[0x0][0x23c], -R12.reuse ;  /* 0x00008f009e9e7a23 */ /* 0x100fe4000001080c */
[--C-:B------:R-:W-:Y:S01]  /*fe70*/  FFMA.FTZ R160, R160, c[0x0][0x23c], -R12.reuse ;  /* 0x00008f00a0a07a23 */ /* 0x100fe2000001080c */
[C---:B------:R-:W-:Y:S01]  /*fe80*/  HMMA.16816.F32.BF16 R92, R4.reuse, R22, R56 ;  /* 0x00000016045c723c */ /* 0x040fe20000041838 */
[--C-:B------:R-:W-:Y:S01]  /*fe90*/  FFMA.FTZ R172, R157, c[0x0][0x23c], -R12.reuse ;  /* 0x00008f009dac7a23 */ /* 0x100fe2000001080c */
[----:B------:R2:W-:Y:S01]  /*fea0*/  MUFU.EX2 R248, R14 ;  /* 0x0000000e00f87308 */ /* 0x0005e20000000800 */
[----:B------:R-:W-:Y:S01]  /*feb0*/  FFMA.FTZ R175, R246, c[0x0][0x23c], -R12 ;  /* 0x00008f00f6af7a23 */ /* 0x000fe2000001080c */
[----:B------:R-:W-:Y:S04]  /*fec0*/  LDSM.16.MT88.4 R20, [R229+0xa000] ;  /* 0x00a00000e514783b */ /* 0x000fe80000004200 */
[----:B------:R-:W-:Y:S01]  /*fed0*/  HMMA.16816.F32.BF16 R84, R4, R10, R36 ;  /* 0x0000000a0454723c */ /* 0x000fe20000041824 */
[----:B------:R-:W-:Y:S01]  /*fee0*/  LDSM.16.MT88.4 R8, [R230+0xa000] ;  /* 0x00a00000e608783b */ /* 0x000fe20000004200 */
[----:B------:R-:W-:Y:S01]  /*fef0*/  MOV R44, R72 ;  /* 0x00000048002c7202 */ /* 0x000fe20000000f00 */
[----:B------:R-:W-:Y:S01]  /*ff00*/  IMAD.MOV.U32 R217, RZ, RZ, R73 ;  /* 0x000000ffffd97224 */ /* 0x000fe200078e0049 */
[----:B------:R-:W-:Y:S01]  /*ff10*/  MOV R219, R190 ;  /* 0x000000be00db7202 */ /* 0x000fe20000000f00 */
[----:B------:R3:W4:Y:S01]  /*ff20*/  MUFU.EX2 R249, R28 ;  /* 0x0000001c00f97308 */ /* 0x0007220000000800 */
[----:B------:R-:W-:Y:S01]  /*ff30*/  FADD.FTZ R155, R212, R62 ;  /* 0x0000003ed49b7221 */ /* 0x000fe20000010000 */
[----:B------:R-:W-:Y:S01]  /*ff40*/  MOV R47, R68 ;  /* 0x00000044002f7202 */ /* 0x000fe20000000f00 */
[----:B------:R-:W-:Y:S01]  /*ff50*/  FADD.FTZ R157, R243, R63 ;  /* 0x0000003ff39d7221 */ /* 0x000fe20000010000 */
[----:B------:R1:W5:Y:S04]  /*ff60*/  LDL.LU R246, [R1+0x13c] ;  /* 0x00013c0001f67983 */ /* 0x0003680000300800 */
[----:B--2---:R-:W2:Y:S01]  /*ff70*/  LDSM.16.MT88.4 R12, [R231+0xa000] ;  /* 0x00a00000e70c783b */ /* 0x004ea20000004200 */
[----:B------:R-:W-:-:S02]  /*ff80*/  MOV R39, R74 ;  /* 0x0000004a00277202 */ /* 0x000fc40000000f00 */
[----:B------:R-:W-:Y:S01]  /*ff90*/  MOV R38, R75 ;  /* 0x0000004b00267202 */ /* 0x000fe20000000f00 */
[----:B------:R-:W-:Y:S01]  /*ffa0*/  IMAD.MOV.U32 R190, RZ, RZ, R227 ;  /* 0x000000ffffbe7224 */ /* 0x000fe200078e00e3 */
[C---:B------:R-:W-:Y:S01]  /*ffb0*/  HMMA.16816.F32.BF16 R72, R4.reuse, R24, R40 ;  /* 0x000000180448723c */ /* 0x040fe20000041828 */
[----:B------:R-:W-:Y:S01]  /*ffc0*/  IMAD.MOV.U32 R37, RZ, RZ, R226 ;  /* 0x000000ffff257224 */ /* 0x000fe200078e00e2 */
[----:B------:R-:W-:Y:S01]  /*ffd0*/  MOV R36, R225 ;  /* 0x000000e100247202 */ /* 0x000fe20000000f00 */
[----:B------:R-:W-:Y:S01]  /*ffe0*/  MUFU.EX2 R227, R2 ;  /* 0x0000000200e37308 */ /* 0x000fe20000000800 */
[----:B---3--:R-:W-:Y:S01]  /*fff0*/  MOV R28, R219 ;  /* 0x000000db001c7202 */ /* 0x008fe20000000f00 */
[----:B------:R3:W5:Y:S03]  /*10000*/  LDL.LU R245, [R1+0x138] ;  /* 0x0001380001f57983 */ /* 0x0007660000300800 */
[----:B------:R-:W-:Y:S01]  /*10010*/  HMMA.16816.F32.BF16 R40, R4, R26, R32 ;  /* 0x0000001a0428723c */ /* 0x000fe20000041820 */
[----:B------:R-:W-:-:S02]  /*10020*/  MOV R212, R189 ;  /* 0x000000bd00d47202 */ /* 0x000fc40000000f00 */
[----:B------:R-:W-:Y:S01]  /*10030*/  MOV R24, R70 ;  /* 0x0000004600187202 */ /* 0x000fe20000000f00 */
[----:B------:R1:W1:Y:S01]  /*10040*/  MUFU.EX2 R226, R0 ;  /* 0x0000000000e27308 */ /* 0x0002620000000800 */
[----:B------:R-:W-:Y:S01]  /*10050*/  IMAD.MOV.U32 R25, RZ, RZ, R221 ;  /* 0x000000ffff197224 */ /* 0x000fe200078e00dd */
[----:B------:R3:W5:Y:S01]  /*10060*/  LDL.LU R244, [R1+0x134] ;  /* 0x0001340001f47983 */ /* 0x0007620000300800 */
[----:B------:R-:W-:-:S05]  /*10070*/  MOV R32, R224 ;  /* 0x000000e000207202 */ /* 0x000fca0000000f00 */
[----:B------:R2:W-:Y:S01]  /*10080*/  MUFU.EX2 R225, R29 ;  /* 0x0000001d00e17308 */ /* 0x0005e20000000800 */
[----:B------:R-:W-:Y:S01]  /*10090*/  IMAD.MOV.U32 R34, RZ, RZ, R60 ;  /* 0x000000ffff227224 */ /* 0x000fe200078e003c */
[----:B------:R-:W-:Y:S02]  /*100a0*/  MOV R33, R216 ;  /* 0x000000d800217202 */ /* 0x000fe40000000f00 */
[----:B------:R-:W-:-:S04]  /*100b0*/  MOV R189, R223 ;  /* 0x000000df00bd7202 */ /* 0x000fc80000000f00 */
[----:B------:R3:W-:Y:S01]  /*100c0*/  MUFU.EX2 R219, R144 ;  /* 0x0000009000db7308 */ /* 0x0007e20000000800 */
[----:B-1----:R-:W-:Y:S02]  /*100d0*/  MOV R0, R190 ;  /* 0x000000be00007202 */ /* 0x002fe40000000f00 */
[----:B------:R-:W-:Y:S02]  /*100e0*/  MOV R35, R61 ;  /* 0x0000003d00237202 */ /* 0x000fe40000000f00 */
[----:B------:R-:W-:Y:S02]  /*100f0*/  MOV R27, R220 ;  /* 0x000000dc001b7202 */ /* 0x000fe40000000f00 */
[----:B----4-:R-:W-:Y:S01]  /*10100*/  F2FP.BF16.PACK_AB R4, R250, R249 ;  /* 0x000000f9fa04723e */ /* 0x010fe200000010ff */
[----:B------:R1:W4:Y:S01]  /*10110*/  MUFU.EX2 R224, R30 ;  /* 0x0000001e00e07308 */ /* 0x0003220000000800 */
[----:B------:R-:W-:Y:S01]  /*10120*/  IMAD.MOV.U32 R190, RZ, RZ, R191 ;  /* 0x000000ffffbe7224 */ /* 0x000fe200078e00bf */
[----:B--2---:R-:W-:-:S02]  /*10130*/  MOV R29, R218 ;  /* 0x000000da001d7202 */ /* 0x004fc40000000f00 */
[----:B------:R-:W-:Y:S01]  /*10140*/  F2FP.BF16.PACK_AB R6, R247, R248 ;  /* 0x000000f8f706723e */ /* 0x000fe200000010ff */
[----:B------:R-:W-:Y:S01]  /*10150*/  IMAD.MOV.U32 R26, RZ, RZ, R69 ;  /* 0x000000ffff1a7224 */ /* 0x000fe200078e0045 */
[----:B------:R-:W-:Y:S01]  /*10160*/  F2FP.BF16.PACK_AB R5, R226, R227 ;  /* 0x000000e3e205723e */ /* 0x000fe200000010ff */
[----:B------:R-:W-:Y:S01]  /*10170*/  IMAD.MOV.U32 R2, RZ, RZ, R71 ;  /* 0x000000ffff027224 */ /* 0x000fe200078e0047 */
[----:B---3--:R-:W-:Y:S01]  /*10180*/  MOV R144, R215 ;  /* 0x000000d700907202 */ /* 0x008fe20000000f00 */
[----:B------:R2:W-:Y:S01]  /*10190*/  MUFU.EX2 R223, R142 ;  /* 0x0000008e00df7308 */ /* 0x0005e20000000800 */
[----:B------:R-:W-:Y:S01]  /*101a0*/  MOV R191, R222 ;  /* 0x000000de00bf7202 */ /* 0x000fe20000000f00 */
[----:B------:R-:W-:Y:S01]  /*101b0*/  FADD.FTZ R24, R24, R157 ;  /* 0x0000009d18187221 */ /* 0x000fe20000010000 */
[----:B------:R3:W5:Y:S01]  /*101c0*/  LDL.LU R243, [R1+0x130] ;  /* 0x0001300001f37983 */ /* 0x0007620000300800 */
[----:B-1----:R-:W-:-:S04]  /*101d0*/  IMAD.MOV.U32 R30, RZ, RZ, R217 ;  /* 0x000000ffff1e7224 */ /* 0x002fc800078e00d9 */
[----:B------:R1:W1:Y:S01]  /*101e0*/  MUFU.EX2 R220, R143 ;  /* 0x0000008f00dc7308 */ /* 0x0002620000000800 */
[----:B----4-:R-:W-:-:S07]  /*101f0*/  F2FP.BF16.PACK_AB R7, R224, R225 ;  /* 0x000000e1e007723e */ /* 0x010fce00000010ff */
[----:B------:R-:W-:Y:S01]  /*10200*/  MUFU.EX2 R218, R146 ;  /* 0x0000009200da7308 */ /* 0x000fe20000000800 */
[----:B--2---:R-:W-:Y:S01]  /*10210*/  IMAD.MOV.U32 R142, RZ, RZ, R144 ;  /* 0x000000ffff8e7224 */ /* 0x004fe200078e0090 */
[----:B------:R-:W-:-:S06]  /*10220*/  MOV R144, R32 ;  /* 0x0000002000907202 */ /* 0x000fcc0000000f00 */
[----:B------:R-:W-:Y:S01]  /*10230*/  MUFU.EX2 R216, R151 ;  /* 0x0000009700d87308 */ /* 0x000fe20000000800 */
[----:B-1----:R-:W-:Y:S01]  /*10240*/  MOV R143, R30 ;  /* 0x0000001e008f7202 */ /* 0x002fe20000000f00 */
[----:B------:R-:W-:Y:S01]  /*10250*/  IMAD.MOV.U32 R30, RZ, RZ, R33 ;  /* 0x000000ffff1e7224 */ /* 0x000fe200078e0021 */
[----:B------:R-:W-:Y:S01]  /*10260*/  MOV R32, R34 ;  /* 0x0000002200207202 */ /* 0x000fe20000000f00 */
[----:B------:R-:W-:Y:S01]  /*10270*/  IMAD.MOV.U32 R34, RZ, RZ, R36 ;  /* 0x000000ffff227224 */ /* 0x000fe200078e0024 */
[----:B------:R-:W-:-:S03]  /*10280*/  MOV R33, R35 ;  /* 0x0000002300217202 */ /* 0x000fc60000000f00 */
[----:B------:R-:W-:Y:S01]  /*10290*/  MUFU.EX2 R221, R147 ;  /* 0x0000009300dd7308 */ /* 0x000fe20000000800 */
[----:B------:R-:W-:Y:S01]  /*102a0*/  MOV R35, R37 ;  /* 0x0000002500237202 */ /* 0x000fe20000000f00 */
[----:B------:R-:W-:Y:S01]  /*102b0*/  IMAD.MOV.U32 R37, RZ, RZ, R39 ;  /* 0x000000ffff257224 */ /* 0x000fe200078e0027 */
[----:B------:R-:W-:Y:S01]  /*102c0*/  MOV R36, R38 ;  /* 0x0000002600247202 */ /* 0x000fe20000000f00 */
[----:B------:R-:W-:Y:S01]  /*102d0*/  FADD.FTZ R2, R2, R140 ;  /* 0x0000008c02027221 */ /* 0x000fe20000010000 */
[----:B------:R3:W5:Y:S03]  /*102e0*/  LDL.LU R242, [R1+0x12c] ;  /* 0x00012c0001f27983 */ /* 0x0007660000300800 */
[----:B------:R1:W-:Y:S01]  /*102f0*/  MUFU.EX2 R222, R145 ;  /* 0x0000009100de7308 */ /* 0x0003e20000000800 */
[----:B------:R-:W-:Y:S01]  /*10300*/  MOV R38, R44 ;  /* 0x0000002c00267202 */ /* 0x000fe20000000f00 */
[----:B------:R-:W-:Y:S01]  /*10310*/  IMAD.MOV.U32 R44, RZ, RZ, R46 ;  /* 0x000000ffff2c7224 */ /* 0x000fe200078e002e */
[----:B------:R-:W-:-:S05]  /*10320*/  MOV R39, R45 ;  /* 0x0000002d00277202 */ /* 0x000fca0000000f00 */
[----:B------:R-:W2:Y:S01]  /*10330*/  MUFU.EX2 R217, R149 ;  /* 0x0000009500d97308 */ /* 0x000ea20000000800 */
[----:B------:R-:W-:Y:S01]  /*10340*/  HMMA.16816.F32.BF16 R68, R4, R16, R96 ;  /* 0x000000100444723c */ /* 0x000fe20000041860 */
[----:B------:R-:W-:-:S06]  /*10350*/  MOV R45, R3 ;  /* 0x00000003002d7202 */ /* 0x000fcc0000000f00 */
[----:B------:R-:W4:Y:S01]  /*10360*/  MUFU.EX2 R215, R156 ;  /* 0x0000009c00d77308 */ /* 0x000f220000000800 */
[----:B------:R-:W-:Y:S01]  /*10370*/  MOV R46, R240 ;  /* 0x000000f0002e7202 */ /* 0x000fe20000000f00 */
[----:B-1----:R-:W-:Y:S01]  /*10380*/  IMAD.MOV.U32 R145, RZ, RZ, R142 ;  /* 0x000000ffff917224 */ /* 0x002fe200078e008e */
        /* <DEDUP_REMOVED lines=10> */
[----:B------:R-:W-:-:S05]  /*10430*/  MOV R30, R36 ;  /* 0x00000024001e7202 */ /* 0x000fca0000000f00 */
[----:B------:R-:W-:Y:S01]  /*10440*/  HMMA.16816.F32.BF16 R60, R4, R12, R128 ;  /* 0x0000000c043c723c */ /* 0x000fe20000041880 */
[----:B------:R-:W-:Y:S01]  /*10450*/  MOV R33, R38 ;  /* 0x0000002600217202 */ /* 0x000fe20000000f00 */
[----:B------:R-:W-:Y:S01]  /*10460*/  IMAD.MOV.U32 R38, RZ, RZ, R47 ;  /* 0x000000ffff267224 */ /* 0x000fe200078e002f */
[----:B------:R-:W-:-:S05]  /*10470*/  MOV R34, R39 ;  /* 0x0000002700227202 */ /* 0x000fca0000000f00 */
[----:B------:R-:W-:Y:S01]  /*10480*/  HMMA.16816.F32.BF16 R56, R4, R14, R124 ;  /* 0x0000000e0438723c */ /* 0x000fe2000004187c */
[----:B------:R-:W-:-:S07]  /*10490*/  MOV R36, R45 ;  /* 0x0000002d00247202 */ /* 0x000fce0000000f00 */
[----:B------:R-:W-:Y:S01]  /*104a0*/  HMMA.16816.F32.BF16 R52, R4, R20, R120 ;  /* 0x000000140434723c */ /* 0x000fe20000041878 */
[----:B------:R-:W-:-:S07]  /*104b0*/  MOV R37, R46 ;  /* 0x0000002e00257202 */ /* 0x000fce0000000f00 */
        /* <DEDUP_REMOVED lines=8> */
[C---:B------:R-:W-:Y:S01]  /*10540*/  HMMA.16816.F32.BF16 R44, R4.reuse, R8, R132 ;  /* 0x00000008042c723c */ /* 0x040fe20000041884 */
[----:B------:R-:W-:Y:S01]  /*10550*/  MOV R144, R36 ;  /* 0x0000002400907202 */ /* 0x000fe20000000f00 */
[----:B------:R-:W-:Y:S01]  /*10560*/  FADD.FTZ R2, R197, R2 ;  /* 0x00000002c5027221 */ /* 0x000fe20000010000 */
[----:B------:R-:W-:Y:S01]  /*10570*/  MOV R30, R37 ;  /* 0x00000025001e7202 */ /* 0x000fe20000000f00 */
[----:B------:R-:W-:Y:S01]  /*10580*/  MUFU.EX2 R137, R137 ;  /* 0x0000008900897308 */ /* 0x000fe20000000800 */
[----:B------:R-:W-:Y:S01]  /*10590*/  MOV R33, R39 ;  /* 0x0000002700217202 */ /* 0x000fe20000000f00 */
[----:B------:R3:W5:Y:S02]  /*105a0*/  LDL.LU R241, [R1+0x128] ;  /* 0x0001280001f17983 */ /* 0x0007640000300800 */
[----:B------:R-:W-:Y:S01]  /*105b0*/  HMMA.16816.F32.BF16 R36, R4, R10, R112 ;  /* 0x0000000a0424723c */ /* 0x000fe20000041870 */
[----:B------:R-:W-:Y:S01]  /*105c0*/  MOV R121, R145 ;  /* 0x0000009100797202 */ /* 0x000fe20000000f00 */
[----:B------:R-:W-:Y:S01]  /*105d0*/  IMAD.MOV.U32 R145, RZ, RZ, R35 ;  /* 0x000000ffff917224 */ /* 0x000fe200078e0023 */
[----:B------:R-:W-:Y:S01]  /*105e0*/  MOV R103, R34 ;  /* 0x0000002200677202 */ /* 0x000fe20000000f00 */
[----:B------:R-:W-:Y:S01]  /*105f0*/  IMAD.MOV.U32 R128, RZ, RZ, R96 ;  /* 0x000000ffff807224 */ /* 0x000fe200078e0060 */
[----:B------:R-:W-:Y:S01]  /*10600*/  MOV R129, R97 ;  /* 0x0000006100817202 */ /* 0x000fe20000000f00 */
[----:B------:R-:W-:Y:S01]  /*10610*/  IMAD.MOV.U32 R131, RZ, RZ, R99 ;  /* 0x000000ffff837224 */ /* 0x000fe200078e0063 */
[----:B------:R-:W-:Y:S01]  /*10620*/  F2FP.BF16.PACK_AB R4, R220, R219 ;  /* 0x000000dbdc04723e */ /* 0x000fe200000010ff */
[----:B------:R-:W-:Y:S01]  /*10630*/  FADD.FTZ R3, R214, R155 ;  /* 0x0000009bd6037221 */ /* 0x000fe20000010000 */
[----:B--2---:R-:W-:-:S02]  /*10640*/  F2FP.BF16.PACK_AB R5, R217, R218 ;  /* 0x000000dad905723e */ /* 0x004fc400000010ff */
[----:B------:R-:W-:Y:S01]  /*10650*/  MOV R130, R98 ;  /* 0x0000006200827202 */ /* 0x000fe20000000f00 */
[----:B------:R-:W-:Y:S01]  /*10660*/  FADD.FTZ R0, R196, R0 ;  /* 0x00000000c4007221 */ /* 0x000fe20000010000 */
[----:B------:R-:W-:Y:S01]  /*10670*/  F2FP.BF16.PACK_AB R6, R222, R223 ;  /* 0x000000dfde06723e */ /* 0x000fe200000010ff */
[----:B------:R-:W-:Y:S01]  /*10680*/  IMAD.MOV.U32 R141, RZ, RZ, R147 ;  /* 0x000000ffff8d7224 */ /* 0x000fe200078e0093 */
[----:B----4-:R-:W-:Y:S01]  /*10690*/  F2FP.BF16.PACK_AB R7, R215, R216 ;  /* 0x000000d8d707723e */ /* 0x010fe200000010ff */
[----:B------:R-:W-:Y:S01]  /*106a0*/  IMAD.MOV.U32 R35, RZ, RZ, R185 ;  /* 0x000000ffff237224 */ /* 0x000fe200078e00b9 */
[----:B------:R-:W-:Y:S01]  /*106b0*/  MOV R34, R212 ;  /* 0x000000d400227202 */ /* 0x000fe20000000f00 */
[----:B------:R-:W-:Y:S01]  /*106c0*/  IMAD.MOV.U32 R157, RZ, RZ, R144 ;  /* 0x000000ffff9d7224 */ /* 0x000fe200078e0090 */
[----:B------:R-:W-:Y:S01]  /*106d0*/  MOV R155, R145 ;  /* 0x00000091009b7202 */ /* 0x000fe20000000f00 */
[----:B------:R1:W-:Y:S01]  /*106e0*/  MUFU.EX2 R214, R31 ;  /* 0x0000001f00d67308 */ /* 0x0003e20000000800 */
[----:B------:R-:W-:Y:S01]  /*106f0*/  FADD.FTZ R120, R238, R24 ;  /* 0x00000018ee787221 */ /* 0x000fe20000010000 */
[----:B------:R-:W-:Y:S01]  /*10700*/  HMMA.16816.F32.BF16 R96, R4, R16, R104 ;  /* 0x000000100460723c */ /* 0x000fe20000041868 */
[----:B------:R-:W-:Y:S01]  /*10710*/  MOV R197, R26 ;  /* 0x0000001a00c57202 */ /* 0x000fe20000000f00 */
[----:B------:R-:W-:Y:S01]  /*10720*/  IMAD.MOV.U32 R147, RZ, RZ, R33 ;  /* 0x000000ffff937224 */ /* 0x000fe200078e0021 */
[----:B------:R-:W-:-:S02]  /*10730*/  MOV R196, R27 ;  /* 0x0000001b00c47202 */ /* 0x000fc40000000f00 */
[----:B------:R-:W-:Y:S01]  /*10740*/  MOV R146, R32 ;  /* 0x0000002000927202 */ /* 0x000fe20000000f00 */
[----:B------:R-:W-:Y:S01]  /*10750*/  MUFU.EX2 R133, R110 ;  /* 0x0000006e00857308 */ /* 0x000fe20000000800 */
[----:B------:R-:W-:Y:S01]  /*10760*/  MOV R156, R30 ;  /* 0x0000001e009c7202 */ /* 0x000fe20000000f00 */
[----:B------:R-:W-:Y:S01]  /*10770*/  HMMA.16816.F32.BF16 R92, R4, R18, R92 ;  /* 0x00000012045c723c */ /* 0x000fe2000004185c */
[----:B------:R-:W-:-:S05]  /*10780*/  MOV R145, R34 ;  /* 0x0000002200917202 */ /* 0x000fca0000000f00 */
[----:B------:R-:W-:Y:S01]  /*10790*/  MUFU.EX2 R132, R111 ;  /* 0x0000006f00847308 */ /* 0x000fe20000000800 */
[----:B------:R-:W-:Y:S01]  /*107a0*/  IMAD.MOV.U32 R18, RZ, RZ, R25 ;  /* 0x000000ffff127224 */ /* 0x000fe200078e0019 */
[----:B------:R-:W-:Y:S01]  /*107b0*/  HMMA.16816.F32.BF16 R104, R4, R12, R88 ;  /* 0x0000000c0468723c */ /* 0x000fe20000041858 */
[----:B------:R-:W-:Y:S01]  /*107c0*/  MOV R144, R35 ;  /* 0x0000002300907202 */ /* 0x000fe20000000f00 */
[----:B------:R-:W-:Y:S01]  /*107d0*/  LDSM.16.MT88.4 R24, [R231+0xa800] ;  /* 0x00a80000e718783b */ /* 0x000fe20000004200 */
[----:B------:R-:W-:-:S03]  /*107e0*/  MOV R17, R28 ;  /* 0x0000001c00117202 */ /* 0x000fc60000000f00 */
[----:B------:R-:W-:Y:S02]  /*107f0*/  LDSM.16.MT88.4 R32, [R229+0xa800] ;  /* 0x00a80000e520783b */ /* 0x000fe40000004200 */
[C---:B------:R-:W-:Y:S02]  /*10800*/  HMMA.16816.F32.BF16 R116, R4.reuse, R14, R76 ;  /* 0x0000000e0474723c */ /* 0x040fe4000004184c */
[----:B------:R-:W2:Y:S01]  /*10810*/  LDSM.16.MT88.4 R12, [R228+0xa800] ;  /* 0x00a80000e40c783b */ /* 0x000ea20000004200 */
[----:B------:R-:W-:Y:S08]  /*10820*/  MUFU.EX2 R138, R138 ;  /* 0x0000008a008a7308 */ /* 0x000ff00000000800 */
[----:B------:R-:W-:Y:S01]  /*10830*/  MUFU.EX2 R127, R164 ;  /* 0x000000a4007f7308 */ /* 0x000fe20000000800 */
[----:B------:R-:W-:Y:S07]  /*10840*/  HMMA.16816.F32.BF16 R112, R4, R20, R80 ;  /* 0x000000140470723c */ /* 0x000fee0000041850 */
[----:B------:R-:W-:Y:S01]  /*10850*/  MUFU.EX2 R126, R165 ;  /* 0x000000a5007e7308 */ /* 0x000fe20000000800 */
[----:B------:R-:W-:Y:S01]  /*10860*/  IMAD.MOV.U32 R20, RZ, RZ, R29 ;  /* 0x000000ffff147224 */ /* 0x000fe200078e001d */
[----:B------:R3:W5:Y:S04]  /*10870*/  LDL.LU R240, [R1+0x124] ;  /* 0x0001240001f07983 */ /* 0x0007680000300800 */
[----:B-1----:R-:W1:Y:S01]  /*10880*/  LDSM.16.MT88.4 R28, [R230+0xa800] ;  /* 0x00a80000e61c783b */ /* 0x002e620000004200 */
[----:B------:R-:W-:Y:S01]  /*10890*/  FADD.FTZ R3, R213, R3 ;  /* 0x00000003d5037221 */ /* 0x000fe20000010000 */
[----:B------:R-:W-:Y:S01]  /*108a0*/  MOV R140, R131 ;  /* 0x00000083008c7202 */ /* 0x000fe20000000f00 */
[----:B------:R-:W4:Y:S01]  /*108b0*/  MUFU.EX2 R213, R108 ;  /* 0x0000006c00d57308 */ /* 0x000f220000000800 */
[----:B------:R-:W-:-:S07]  /*108c0*/  MOV R151, R130 ;  /* 0x0000008200977202 */ /* 0x000fce0000000f00 */
[----:B------:R1:W-:Y:S01]  /*108d0*/  MUFU.EX2 R212, R109 ;  /* 0x0000006d00d47308 */ /* 0x0003e20000000800 */
[----:B------:R-:W-:Y:S01]  /*108e0*/  MOV R19, R128 ;  /* 0x0000008000137202 */ /* 0x000fe20000000f00 */
[----:B------:R-:W-:Y:S01]  /*108f0*/  IMAD.MOV.U32 R149, RZ, RZ, R129 ;  /* 0x000000ffff957224 */ /* 0x000fe200078e0081 */
[----:B------:R-:W-:Y:S02]  /*10900*/  MOV R21, R100 ;  /* 0x0000006400157202 */ /* 0x000fe40000000f00 */
[----:B------:R-:W-:-:S03]  /*10910*/  MOV R16, R188 ;  /* 0x000000bc00107202 */ /* 0x000fc60000000f00 */
[----:B------:R-:W-:Y:S01]  /*10920*/  MUFU.EX2 R125, R166 ;  /* 0x000000a6007d7308 */ /* 0x000fe20000000800 */
[----:B------:R-:W-:Y:S07]  /*10930*/  HMMA.16816.F32.BF16 R88, R4, R10, R40 ;  /* 0x0000000a0458723c */ /* 0x000fee0000041828 */
[----:B------:R-:W-:Y:S01]  /*10940*/  MUFU.EX2 R124, R167 ;  /* 0x000000a7007c7308 */ /* 0x000fe20000000800 */
[----:B------:R-:W-:Y:S01]  /*10950*/  IMAD.MOV.U32 R134, RZ, RZ, R102 ;  /* 0x000000ffff867224 */ /* 0x000fe200078e0066 */
[----:B------:R-:W-:Y:S01]  /*10960*/  MOV R135, R103 ;  /* 0x0000006700877202 */ /* 0x000fe20000000f00 */
[----:B------:R-:W-:-:S05]  /*10970*/  FADD.FTZ R0, R234, R0 ;  /* 0x00000000ea007221 */ /* 0x000fca0000010000 */
[----:B------:R-:W-:Y:S08]  /*10980*/  MUFU.EX2 R123, R148 ;  /* 0x00000094007b7308 */ /* 0x000ff00000000800 */
[----:B------:R-:W-:Y:S01]  /*10990*/  MUFU.EX2 R122, R150 ;  /* 0x00000096007a7308 */ /* 0x000fe20000000800 */
[----:B------:R-:W-:Y:S01]  /*109a0*/  MOV R185, R237 ;  /* 0x000000ed00b97202 */ /* 0x000fe20000000f00 */
[----:B------:R3:W5:Y:S06]  /*109b0*/  LDL.LU R239, [R1+0x120] ;  /* 0x0001200001ef7983 */ /* 0x00076c0000300800 */
[----:B------:R-:W2:Y:S01]  /*109c0*/  MUFU.EX2 R131, R136 ;  /* 0x0000008800837308 */ /* 0x000ea20000000800 */
[----:B-1----:R-:W-:Y:S07]  /*109d0*/  HMMA.16816.F32.BF16 R108, R4, R22, R84 ;  /* 0x00000016046c723c */ /* 0x002fee0000041854 */
[----:B------:R1:W1:Y:S01]  /*109e0*/  MUFU.EX2 R130, R161 ;  /* 0x000000a100827308 */ /* 0x0002620000000800 */
[----:B------:R-:W-:Y:S01]  /*109f0*/  IMAD.MOV.U32 R22, RZ, RZ, R189 ;  /* 0x000000ffff167224 */ /* 0x000fe200078e00bd */
[----:B------:R-:W-:-:S06]  /*10a00*/  MOV R23, R190 ;  /* 0x000000be00177202 */ /* 0x000fcc0000000f00 */
[----:B------:R2:W-:Y:S08]  /*10a10*/  MUFU.EX2 R129, R162 ;  /* 0x000000a200817308 */ /* 0x0005f00000000800 */
[----:B------:R2:W2:Y:S01]  /*10a20*/  MUFU.EX2 R128, R163 ;  /* 0x000000a300807308 */ /* 0x0004a20000000800 */
[----:B-1----:R-:W-:Y:S01]  /*10a30*/  MOV R161, R191 ;  /* 0x000000bf00a17202 */ /* 0x002fe20000000f00 */
[----:B------:R-:W-:Y:S01]  /*10a40*/  IMAD.MOV.U32 R148, RZ, RZ, R17 ;  /* 0x000000ffff947224 */ /* 0x000fe200078e0011 */
[----:B------:R-:W-:Y:S01]  /*10a50*/  HMMA.16816.F32.BF16 R188, R4, R8, R72 ;  /* 0x0000000804bc723c */ /* 0x000fe20000041848 */
[----:B------:R-:W-:Y:S01]  /*10a60*/  FADD.FTZ R3, R236, R3 ;  /* 0x00000003ec037221 */ /* 0x000fe20000010000 */
[----:B------:R3:W5:Y:S05]  /*10a70*/  LDL.LU R238, [R1+0x11c] ;  /* 0x00011c0001ee7983 */ /* 0x00076a0000300800 */
[----:B------:R-:W-:Y:S01]  /*10a80*/  FADD.FTZ R8, R161, R120 ;  /* 0x00000078a1087221 */ /* 0x000fe20000010000 */
[----:B------:R-:W-:Y:S01]  /*10a90*/  MOV R161, R23 ;  /* 0x0000001700a17202 */ /* 0x000fe20000000f00 */
[----:B------:R-:W-:Y:S01]  /*10aa0*/  IMAD.MOV.U32 R9, RZ, RZ, R22 ;  /* 0x000000ffff097224 */ /* 0x000fe200078e0016 */
[----:B------:R-:W-:Y:S01]  /*10ab0*/  MOV R22, R20 ;  /* 0x0000001400167202 */ /* 0x000fe20000000f00 */
[----:B------:R-:W-:Y:S01]  /*10ac0*/  IMAD.MOV.U32 R23, RZ, RZ, R21 ;  /* 0x000000ffff177224 */ /* 0x000fe200078e0015 */
[----:B----4-:R-:W-:-:S02]  /*10ad0*/  F2FP.BF16.PACK_AB R4, R213, R214 ;  /* 0x000000d6d504723e */ /* 0x010fc400000010ff */
[----:B--2---:R-:W-:Y:S02]  /*10ae0*/  F2FP.BF16.PACK_AB R5, R131, R132 ;  /* 0x000000848305723e */ /* 0x004fe400000010ff */
[----:B------:R-:W-:Y:S02]  /*10af0*/  F2FP.BF16.PACK_AB R6, R133, R212 ;  /* 0x000000d48506723e */ /* 0x000fe400000010ff */
[----:B------:R-:W-:Y:S01]  /*10b00*/  F2FP.BF16.PACK_AB R7, R138, R137 ;  /* 0x000000898a07723e */ /* 0x000fe200000010ff */
[----:B------:R-:W-:Y:S01]  /*10b10*/  FADD.FTZ R2, R9, R2 ;  /* 0x0000000209027221 */ /* 0x000fe20000010000 */
[----:B------:R-:W-:Y:S01]  /*10b20*/  MOV R20, R18 ;  /* 0x0000001200147202 */ /* 0x000fe20000000f00 */
[----:B------:R-:W-:Y:S01]  /*10b30*/  IMAD.MOV.U32 R18, RZ, RZ, R121 ;  /* 0x000000ffff127224 */ /* 0x000fe200078e0079 */
[----:B------:R-:W-:Y:S02]  /*10b40*/  MOV R21, R19 ;  /* 0x0000001300157202 */ /* 0x000fe40000000f00 */
[----:B------:R-:W-:Y:S01]  /*10b50*/  MOV R136, R101 ;  /* 0x0000006500887202 */ /* 0x000fe20000000f00 */
[----:B------:R-:W-:Y:S01]  /*10b60*/  FADD.FTZ R3, R232, R3 ;  /* 0x00000003e8037221 */ /* 0x000fe20000010000 */
[----:B------:R-:W-:Y:S01]  /*10b70*/  MOV R9, R161 ;  /* 0x000000a100097202 */ /* 0x000fe20000000f00 */
[----:B------:R-:W-:Y:S01]  /*10b80*/  IMAD.MOV.U32 R161, RZ, RZ, R22 ;  /* 0x000000ffffa17224 */ /* 0x000fe200078e0016 */
[----:B------:R-:W-:Y:S01]  /*10b90*/  MOV R19, R235 ;  /* 0x000000eb00137202 */ /* 0x000fe20000000f00 */
[----:B------:R3:W5:Y:S01]  /*10ba0*/  LDL.LU R237, [R1+0x118] ;  /* 0x0001180001ed7983 */ /* 0x0007620000300800 */
[----:B------:R-:W-:Y:S01]  /*10bb0*/  MOV R22, R23 ;  /* 0x0000001700167202 */ /* 0x000fe20000000f00 */
[----:B------:R-:W-:Y:S01]  /*10bc0*/  HMMA.16816.F32.BF16 R100, R4, R12, R68 ;  /* 0x0000000c0464723c */ /* 0x000fe20000041844 */
[----:B------:R-:W-:Y:S01]  /*10bd0*/  MOV R23, R20 ;  /* 0x0000001400177202 */ /* 0x000fe20000000f00 */
[----:B------:R-:W-:Y:S01]  /*10be0*/  IMAD.MOV.U32 R20, RZ, RZ, R21 ;  /* 0x000000ffff147224 */ /* 0x000fe200078e0015 */
[----:B------:R-:W-:-:S05]  /*10bf0*/  MOV R21, R18 ;  /* 0x0000001200157202 */ /* 0x000fca0000000f00 */
[----:B------:R-:W-:Y:S01]  /*10c00*/  HMMA.16816.F32.BF16 R84, R4, R14, R64 ;  /* 0x0000000e0454723c */ /* 0x000fe20000041840 */
[----:B------:R-:W-:Y:S01]  /*10c10*/  MOV R18, R19 ;  /* 0x0000001300127202 */ /* 0x000fe20000000f00 */
[----:B------:R-:W-:Y:S01]  /*10c20*/  IMAD.MOV.U32 R19, RZ, RZ, R16 ;  /* 0x000000ffff137224 */ /* 0x000fe200078e0010 */
[----:B------:R-:W-:-:S05]  /*10c30*/  MOV R16, R139 ;  /* 0x0000008b00107202 */ /* 0x000fca0000000f00 */
[----:B------:R-:W-:Y:S01]  /*10c40*/  HMMA.16816.F32.BF16 R80, R4, R24, R60 ;  /* 0x000000180450723c */ /* 0x000fe2000004183c */
[----:B------:R-:W-:-:S07]  /*10c50*/  FADD.FTZ R0, R161, R0 ;  /* 0x00000000a1007221 */ /* 0x000fce0000010000 */
[C---:B------:R-:W-:Y:S08]  /*10c60*/  HMMA.16816.F32.BF16 R76, R4.reuse, R26, R56 ;  /* 0x0000001a044c723c */ /* 0x040ff00000041838 */
[C---:B------:R-:W-:Y:S08]  /*10c70*/  HMMA.16816.F32.BF16 R72, R4.reuse, R32, R52 ;  /* 0x000000200448723c */ /* 0x040ff00000041834 */
[C---:B------:R-:W-:Y:S01]  /*10c80*/  HMMA.16816.F32.BF16 R40, R4.reuse, R30, R36 ;  /* 0x0000001e0428723c */ /* 0x040fe20000041824 */
[----:B------:R-:W-:Y:S01]  /*10c90*/  FADD.FTZ R2, R9, R2 ;  /* 0x0000000209027221 */ /* 0x000fe20000010000 */
[----:B------:R-:W-:Y:S01]  /*10ca0*/  MUFU.EX2 R121, R152 ;  /* 0x0000009800797308 */ /* 0x000fe20000000800 */
[----:B------:R3:W5:Y:S05]  /*10cb0*/  LDL.LU R236, [R1+0x114] ;  /* 0x0001140001ec7983 */ /* 0x00076a0000300800 */
[C---:B------:R-:W-:Y:S08]  /*10cc0*/  HMMA.16816.F32.BF16 R68, R4.reuse, R34, R48 ;  /* 0x000000220444723c */ /* 0x040ff00000041830 */
[----:B------:R-:W-:Y:S01]  /*10cd0*/  HMMA.16816.F32.BF16 R64, R4, R28, R44 ;  /* 0x0000001c0440723c */ /* 0x000fe2000004182c */
[----:B------:R-:W-:Y:S01]  /*10ce0*/  FADD.FTZ R60, R233, R8 ;  /* 0x00000008e93c7221 */ /* 0x000fe20000010000 */
[----:B------:R-:W-:Y:S01]  /*10cf0*/  MOV R162, R22 ;  /* 0x0000001600a27202 */ /* 0x000fe20000000f00 */
[----:B------:R-:W-:Y:S01]  /*10d00*/  IMAD.MOV.U32 R161, RZ, RZ, R23 ;  /* 0x000000ffffa17224 */ /* 0x000fe200078e0017 */
[----:B------:R-:W-:Y:S01]  /*10d10*/  MOV R163, R20 ;  /* 0x0000001400a37202 */ /* 0x000fe20000000f00 */
[----:B------:R-:W-:Y:S01]  /*10d20*/  IMAD.MOV.U32 R165, RZ, RZ, R18 ;  /* 0x000000ffffa57224 */ /* 0x000fe200078e0012 */
[----:B------:R-:W-:Y:S01]  /*10d30*/  MOV R164, R21 ;  /* 0x0000001500a47202 */ /* 0x000fe20000000f00 */
[----:B------:R-:W-:Y:S01]  /*10d40*/  LDSM.16.MT88.4 R8, [R230+0xb000] ;  /* 0x00b00000e608783b */ /* 0x000fe20000004200 */
[----:B------:R-:W-:-:S02]  /*10d50*/  F2FP.BF16.PACK_AB R4, R130, R221 ;  /* 0x000000dd8204723e */ /* 0x000fc400000010ff */
[----:B------:R-:W-:Y:S01]  /*10d60*/  F2FP.BF16.PACK_AB R5, R126, R127 ;  /* 0x0000007f7e05723e */ /* 0x000fe200000010ff */
[----:B------:R-:W1:Y:S01]  /*10d70*/  LDSM.16.MT88.4 R20, [R228+0xb000] ;  /* 0x00b00000e414783b */ /* 0x000e620000004200 */
[----:B------:R-:W-:Y:S02]  /*10d80*/  F2FP.BF16.PACK_AB R6, R128, R129 ;  /* 0x000000818006723e */ /* 0x000fe400000010ff */
[----:B------:R-:W-:Y:S02]  /*10d90*/  F2FP.BF16.PACK_AB R7, R124, R125 ;  /* 0x0000007d7c07723e */ /* 0x000fe400000010ff */
[----:B------:R-:W-:Y:S02]  /*10da0*/  MOV R166, R19 ;  /* 0x0000001300a67202 */ /* 0x000fe40000000f00 */
[----:B------:R-:W-:Y:S01]  /*10db0*/  MOV R167, R16 ;  /* 0x0000001000a77202 */ /* 0x000fe20000000f00 */
[----:B------:R-:W-:Y:S01]  /*10dc0*/  MUFU.EX2 R120, R153 ;  /* 0x0000009900787308 */ /* 0x000fe20000000800 */
[----:B------:R-:W2:Y:S01]  /*10dd0*/  LDSM.16.MT88.4 R16, [R231+0xb000] ;  /* 0x00b00000e710783b */ /* 0x000ea20000004200 */
[C---:B------:R-:W-:Y:S03]  /*10de0*/  HMMA.16816.F32.BF16 R56, R4.reuse, R12, R96 ;  /* 0x0000000c0438723c */ /* 0x040fe60000041860 */
[----:B------:R3:W5:Y:S05]  /*10df0*/  LDL.LU R235, [R1+0x110] ;  /* 0x0001100001eb7983 */ /* 0x00076a0000300800 */
[C---:B------:R-:W-:Y:S01]  /*10e00*/  HMMA.16816.F32.BF16 R52, R4.reuse, R14, R92 ;  /* 0x0000000e0434723c */ /* 0x040fe2000004185c */
[----:B------:R-:W4:Y:S01]  /*10e10*/  LDSM.16.MT88.4 R12, [R229+0xb000] ;  /* 0x00b00000e50c783b */ /* 0x000f220000004200 */
[----:B------:R-:W-:Y:S06]  /*10e20*/  MUFU.EX2 R96, R154 ;  /* 0x0000009a00607308 */ /* 0x000fec0000000800 */
[C---:B------:R-:W-:Y:S02]  /*10e30*/  HMMA.16816.F32.BF16 R36, R4.reuse, R32, R112 ;  /* 0x000000200424723c */ /* 0x040fe40000041870 */
[----:B------:R-:W-:Y:S06]  /*10e40*/  MUFU.EX2 R63, R180 ;  /* 0x000000b4003f7308 */ /* 0x000fec0000000800 */
[C---:B------:R-:W-:Y:S02]  /*10e50*/  HMMA.16816.F32.BF16 R188, R4.reuse, R28, R188 ;  /* 0x0000001c04bc723c */ /* 0x040fe400000418bc */
[----:B------:R-:W-:Y:S06]  /*10e60*/  MUFU.EX2 R62, R182 ;  /* 0x000000b6003e7308 */ /* 0x000fec0000000800 */
[C---:B------:R-:W-:Y:S02]  /*10e70*/  HMMA.16816.F32.BF16 R48, R4.reuse, R24, R104 ;  /* 0x000000180430723c */ /* 0x040fe40000041868 */
[----:B------:R-:W-:Y:S06]  /*10e80*/  MUFU.EX2 R61, R183 ;  /* 0x000000b7003d7308 */ /* 0x000fec0000000800 */
[----:B------:R-:W-:Y:S01]  /*10e90*/  HMMA.16816.F32.BF16 R44, R4, R26, R116 ;  /* 0x0000001a042c723c */ /* 0x000fe20000041874 */
[----:B------:R-:W-:Y:S01]  /*10ea0*/  FADD.FTZ R3, R167, R3 ;  /* 0x00000003a7037221 */ /* 0x000fe20000010000 */
[----:B------:R-:W1:Y:S01]  /*10eb0*/  MUFU.EX2 R95, R158 ;  /* 0x0000009e005f7308 */ /* 0x000e620000000800 */
[----:B------:R-:W-:-:S02]  /*10ec0*/  FADD.FTZ R2, R166, R2 ;  /* 0x00000002a6027221 */ /* 0x000fc40000010000 */
[----:B------:R-:W-:Y:S01]  /*10ed0*/  FADD.FTZ R0, R165, R0 ;  /* 0x00000000a5007221 */ /* 0x000fe20000010000 */
[----:B------:R-:W-:Y:S02]  /*10ee0*/  MOV R97, R143 ;  /* 0x0000008f00617202 */ /* 0x000fe40000000f00 */
[----:B------:R-:W-:Y:S01]  /*10ef0*/  MOV R98, R142 ;  /* 0x0000008e00627202 */ /* 0x000fe20000000f00 */
[----:B------:R-:W-:Y:S01]  /*10f00*/  IMAD.MOV.U32 R99, RZ, RZ, R149 ;  /* 0x000000ffff637224 */ /* 0x000fe200078e0095 */
[----:B------:R1:W-:Y:S01]  /*10f10*/  MUFU.EX2 R94, R159 ;  /* 0x0000009f005e7308 */ /* 0x0003e20000000800 */
[C---:B------:R-:W-:Y:S01]  /*10f20*/  HMMA.16816.F32.BF16 R32, R4.reuse, R34, R108 ;  /* 0x000000220420723c */ /* 0x040fe2000004186c */
[----:B------:R3:W5:Y:S06]  /*10f30*/  LDL.LU R234, [R1+0x10c] ;  /* 0x00010c0001ea7983 */ /* 0x00076c0000300800 */
[----:B------:R-:W1:Y:S01]  /*10f40*/  MUFU.EX2 R93, R160 ;  /* 0x000000a0005d7308 */ /* 0x000e620000000800 */
[----:B------:R-:W-:Y:S07]  /*10f50*/  HMMA.16816.F32.BF16 R28, R4, R30, R88 ;  /* 0x0000001e041c723c */ /* 0x000fee0000041858 */
[----:B------:R-:W-:Y:S01]  /*10f60*/  MUFU.EX2 R92, R176 ;  /* 0x000000b0005c7308 */ /* 0x000fe20000000800 */
[----:B------:R-:W-:Y:S01]  /*10f70*/  FADD.FTZ R24, R148, R60 ;  /* 0x0000003c94187221 */ /* 0x000fe20000010000 */
[----:B------:R-:W-:Y:S01]  /*10f80*/  MOV R167, R144 ;  /* 0x0000009000a77202 */ /* 0x000fe20000000f00 */
[----:B------:R-:W-:Y:S01]  /*10f90*/  FADD.FTZ R3, R163, R3 ;  /* 0x00000003a3037221 */ /* 0x000fe20000010000 */
[----:B------:R-:W-:Y:S01]  /*10fa0*/  MOV R165, R186 ;  /* 0x000000ba00a57202 */ /* 0x000fe20000000f00 */
[----:B------:R-:W-:Y:S01]  /*10fb0*/  IMAD.MOV.U32 R166, RZ, RZ, R185 ;  /* 0x000000ffffa67224 */ /* 0x000fe200078e00b9 */
[----:B------:R-:W-:Y:S01]  /*10fc0*/  MOV R119, R162 ;  /* 0x000000a200777202 */ /* 0x000fe20000000f00 */
[----:B------:R-:W-:Y:S01]  /*10fd0*/  FADD.FTZ R2, R199, R2 ;  /* 0x00000002c7027221 */ /* 0x000fe20000010000 */
[----:B------:R-:W2:Y:S01]  /*10fe0*/  MUFU.EX2 R91, R177 ;  /* 0x000000b1005b7308 */ /* 0x000ea20000000800 */
[----:B------:R-:W-:Y:S01]  /*10ff0*/  FADD.FTZ R0, R198, R0 ;  /* 0x00000000c6007221 */ /* 0x000fe20000010000 */
[----:B------:R-:W-:Y:S01]  /*11000*/  MOV R104, R196 ;  /* 0x000000c400687202 */ /* 0x000fe20000000f00 */
[----:B-1----:R-:W-:Y:S01]  /*11010*/  IMAD.MOV.U32 R159, RZ, RZ, R161 ;  /* 0x000000ffff9f7224 */ /* 0x002fe200078e00a1 */
[----:B------:R-:W-:Y:S01]  /*11020*/  MOV R105, R197 ;  /* 0x000000c500697202 */ /* 0x000fe20000000f00 */
[----:B------:R-:W-:Y:S01]  /*11030*/  IMAD.MOV.U32 R106, RZ, RZ, R141 ;  /* 0x000000ffff6a7224 */ /* 0x000fe200078e008d */
[----:B------:R-:W-:Y:S01]  /*11040*/  MOV R107, R140 ;  /* 0x0000008c006b7202 */ /* 0x000fe20000000f00 */
[----:B------:R-:W-:Y:S01]  /*11050*/  IMAD.MOV.U32 R112, RZ, RZ, R157 ;  /* 0x000000ffff707224 */ /* 0x000fe200078e009d */
[----:B------:R-:W-:Y:S01]  /*11060*/  MUFU.EX2 R90, R179 ;  /* 0x000000b3005a7308 */ /* 0x000fe20000000800 */
[----:B------:R-:W-:-:S02]  /*11070*/  MOV R158, R151 ;  /* 0x00000097009e7202 */ /* 0x000fc40000000f00 */
[----:B------:R-:W-:Y:S02]  /*11080*/  MOV R113, R156 ;  /* 0x0000009c00717202 */ /* 0x000fe40000000f00 */
[----:B------:R-:W-:Y:S01]  /*11090*/  MOV R114, R146 ;  /* 0x0000009200727202 */ /* 0x000fe20000000f00 */
[----:B------:R-:W-:Y:S01]  /*110a0*/  IMAD.MOV.U32 R115, RZ, RZ, R147 ;  /* 0x000000ffff737224 */ /* 0x000fe200078e0093 */
[----:B------:R-:W-:Y:S01]  /*110b0*/  MOV R116, R145 ;  /* 0x0000009100747202 */ /* 0x000fe20000000f00 */
[----:B------:R-:W-:Y:S01]  /*110c0*/  MUFU.EX2 R89, R181 ;  /* 0x000000b500597308 */ /* 0x000fe20000000800 */
[----:B------:R3:W5:Y:S07]  /*110d0*/  LDL.LU R233, [R1+0x108] ;  /* 0x0001080001e97983 */ /* 0x00076e0000300800 */
[----:B------:R-:W1:Y:S01]  /*110e0*/  MUFU.EX2 R88, R178 ;  /* 0x000000b200587308 */ /* 0x000e620000000800 */
[----:B------:R-:W-:-:S02]  /*110f0*/  F2FP.BF16.PACK_AB R4, R122, R123 ;  /* 0x0000007b7a04723e */ /* 0x000fc400000010ff */
[----:B------:R-:W-:Y:S02]  /*11100*/  F2FP.BF16.PACK_AB R5, R95, R96 ;  /* 0x000000605f05723e */ /* 0x000fe400000010ff */
[----:B------:R-:W-:Y:S02]  /*11110*/  F2FP.BF16.PACK_AB R6, R120, R121 ;  /* 0x000000797806723e */ /* 0x000fe400000010ff */
[----:B------:R-:W-:Y:S01]  /*11120*/  F2FP.BF16.PACK_AB R7, R93, R94 ;  /* 0x0000005e5d07723e */ /* 0x000fe200000010ff */
[----:B------:R-:W-:Y:S01]  /*11130*/  FADD.FTZ R24, R164, R24 ;  /* 0x00000018a4187221 */ /* 0x000fe20000010000 */
[----:B------:R-:W-:Y:S01]  /*11140*/  MOV R163, R136 ;  /* 0x0000008800a37202 */ /* 0x000fe20000000f00 */
[----:B------:R-:W-:Y:S01]  /*11150*/  FADD.FTZ R3, R166, R3 ;  /* 0x00000003a6037221 */ /* 0x000fe20000010000 */
[----:B------:R-:W-:Y:S01]  /*11160*/  MUFU.EX2 R27, R168 ;  /* 0x000000a8001b7308 */ /* 0x000fe20000000800 */
[----:B------:R-:W-:Y:S01]  /*11170*/  IMAD.MOV.U32 R144, RZ, RZ, R184 ;  /* 0x000000ffff907224 */ /* 0x000fe200078e00b8 */
[----:B------:R3:W5:Y:S01]  /*11180*/  LDL.LU R232, [R1+0x104] ;  /* 0x0001040001e87983 */ /* 0x0007620000300800 */
[----:B------:R-:W-:Y:S01]  /*11190*/  HMMA.16816.F32.BF16 R100, R4, R20, R100 ;  /* 0x000000140464723c */ /* 0x000fe20000041864 */
[----:B------:R-:W-:-:S07]  /*111a0*/  MOV R164, R187 ;  /* 0x000000bb00a47202 */ /* 0x000fce0000000f00 */
[C---:B------:R-:W-:Y:S08]  /*111b0*/  HMMA.16816.F32.BF16 R84, R4.reuse, R22, R84 ;  /* 0x000000160454723c */ /* 0x040ff00000041854 */
[C---:B--2---:R-:W-:Y:S08]  /*111c0*/  HMMA.16816.F32.BF16 R80, R4.reuse, R16, R80 ;  /* 0x000000100450723c */ /* 0x044ff00000041850 */
[C---:B------:R-:W-:Y:S08]  /*111d0*/  HMMA.16816.F32.BF16 R76, R4.reuse, R18, R76 ;  /* 0x00000012044c723c */ /* 0x040ff0000004184c */
[C---:B----4-:R-:W-:Y:S08]  /*111e0*/  HMMA.16816.F32.BF16 R72, R4.reuse, R12, R72 ;  /* 0x0000000c0448723c */ /* 0x050ff00000041848 */
[C---:B------:R-:W-:Y:S08]  /*111f0*/  HMMA.16816.F32.BF16 R68, R4.reuse, R14, R68 ;  /* 0x0000000e0444723c */ /* 0x040ff00000041844 */
[C---:B------:R-:W-:Y:S08]  /*11200*/  HMMA.16816.F32.BF16 R64, R4.reuse, R8, R64 ;  /* 0x000000080440723c */ /* 0x040ff00000041840 */
[----:B------:R-:W-:Y:S01]  /*11210*/  HMMA.16816.F32.BF16 R40, R4, R10, R40 ;  /* 0x0000000a0428723c */ /* 0x000fe20000041828 */
[----:B------:R-:W-:Y:S01]  /*11220*/  MOV R118, R163 ;  /* 0x000000a300767202 */ /* 0x000fe20000000f00 */
[----:B------:R-:W-:Y:S01]  /*11230*/  MUFU.EX2 R26, R169 ;  /* 0x000000a9001a7308 */ /* 0x000fe20000000800 */
[----:B------:R-:W-:Y:S01]  /*11240*/  MOV R136, R134 ;  /* 0x0000008600887202 */ /* 0x000fe20000000f00 */
[----:B------:R-:W-:Y:S03]  /*11250*/  LDSM.16.MT88.4 R184, [R229+0xb800] ;  /* 0x00b80000e5b8783b */ /* 0x000fe60000004200 */
[----:B------:R-:W-:Y:S01]  /*11260*/  F2FP.BF16.PACK_AB R4, R91, R92 ;  /* 0x0000005c5b04723e */ /* 0x000fe200000010ff */
[----:B------:R3:W5:Y:S01]  /*11270*/  LDL.LU R139, [R1+0x100] ;  /* 0x00010000018b7983 */ /* 0x0007620000300800 */
[----:B-1----:R-:W-:-:S02]  /*11280*/  F2FP.BF16.PACK_AB R5, R63, R88 ;  /* 0x000000583f05723e */ /* 0x002fc400000010ff */
[----:B------:R-:W-:Y:S02]  /*11290*/  F2FP.BF16.PACK_AB R6, R89, R90 ;  /* 0x0000005a5906723e */ /* 0x000fe400000010ff */
[----:B------:R-:W-:Y:S01]  /*112a0*/  F2FP.BF16.PACK_AB R7, R61, R62 ;  /* 0x0000003e3d07723e */ /* 0x000fe200000010ff */
[----:B------:R-:W-:Y:S01]  /*112b0*/  IMAD.MOV.U32 R134, RZ, RZ, R135 ;  /* 0x000000ffff867224 */ /* 0x000fe200078e0087 */
[----:B------:R-:W-:Y:S02]  /*112c0*/  MOV R135, R155 ;  /* 0x0000009b00877202 */ /* 0x000fe40000000f00 */
[----:B------:R-:W-:Y:S01]  /*112d0*/  MOV R117, R144 ;  /* 0x0000009000757202 */ /* 0x000fe20000000f00 */
[----:B------:R-:W-:Y:S02]  /*112e0*/  MUFU.EX2 R25, R170 ;  /* 0x000000aa00197308 */ /* 0x000fe40000000800 */
        /* <DEDUP_REMOVED lines=8> */
[----:B------:R-:W-:Y:S01]  /*11370*/  MOV R111, R135 ;  /* 0x00000087006f7202 */ /* 0x000fe20000000f00 */
[----:B------:R-:W1:Y:S01]  /*11380*/  MUFU.EX2 R18, R193 ;  /* 0x000000c100127308 */ /* 0x000e620000000800 */
[----:B------:R-:W2:Y:S04]  /*11390*/  LDSM.16.MT88.4 R152, [R228+0xb800] ;  /* 0x00b80000e498783b */ /* 0x000ea80000004200 */
[----:B------:R-:W-:Y:S01]  /*113a0*/  FADD.FTZ R4, R167, R24 ;  /* 0x00000018a7047221 */ /* 0x000fe20000010000 */
[----:B------:R-:W-:Y:S01]  /*113b0*/  LDSM.16.MT88.4 R12, [R230+0xb800] ;  /* 0x00b80000e60c783b */ /* 0x000fe20000004200 */
        /* <DEDUP_REMOVED lines=12> */
[----:B------:R-:W-:Y:S01]  /*11480*/  MOV R119, R202 ;  /* 0x000000ca00777202 */ /* 0x000fe20000000f00 */
[----:B------:R-:W-:Y:S01]  /*11490*/  FADD.FTZ R5, R113, R5 ;  /* 0x0000000571057221 */ /* 0x000fe20000010000 */
[----:B------:R-:W-:Y:S01]  /*114a0*/  MOV R104, R203 ;  /* 0x000000cb00687202 */ /* 0x000fe20000000f00 */
[----:B------:R-:W-:-:S02]  /*114b0*/  IMAD.MOV.U32 R118, RZ, RZ, R201 ;  /* 0x000000ffff767224 */ /* 0x000fc400078e00c9 */
[----:B------:R-:W-:Y:S02]  /*114c0*/  FADD.FTZ R4, R114, R4 ;  /* 0x0000000472047221 */ /* 0x000fe40000010000 */
[----:B------:R-:W-:Y:S02]  /*114d0*/  FADD.FTZ R2, R115, R2 ;  /* 0x0000000273027221 */ /* 0x000fe40000010000 */
[----:B------:R-:W-:Y:S01]  /*114e0*/  FADD.FTZ R0, R116, R0 ;  /* 0x0000000074007221 */ /* 0x000fe20000010000 */
[----:B------:R-:W-:Y:S01]  /*114f0*/  MOV R106, R134 ;  /* 0x00000086006a7202 */ /* 0x000fe20000000f00 */
[----:B------:R-:W-:Y:S02]  /*11500*/  IMAD.MOV.U32 R105, RZ, RZ, R200 ;  /* 0x000000ffff697224 */ /* 0x000fe400078e00c8 */
[----:B------:R-:W-:Y:S02]  /*11510*/  FADD.FTZ R5, R117, R5 ;  /* 0x0000000575057221 */ /* 0x000fe40000010000 */
[----:B------:R-:W-:-:S02]  /*11520*/  FADD.FTZ R4, R118, R4 ;  /* 0x0000000476047221 */ /* 0x000fc40000010000 */
[----:B------:R-:W-:Y:S02]  /*11530*/  FADD.FTZ R2, R119, R2 ;  /* 0x0000000277027221 */ /* 0x000fe40000010000 */
[----:B------:R-:W-:Y:S02]  /*11540*/  IMAD.MOV.U32 R107, RZ, RZ, R136 ;  /* 0x000000ffff6b7224 */ /* 0x000fe400078e0088 */
        /* <DEDUP_REMOVED lines=40> */
[----:B------:R-:W-:Y:S01]  /*117d0*/  FADD.FTZ R0, R138, R0 ;  /* 0x000000008a007221 */ /* 0x000fe20000010000 */
[----:B------:R-:W4:Y:S01]  /*117e0*/  MUFU.EX2 R10, R192 ;  /* 0x000000c0000a7308 */ /* 0x000f220000000800 */
[----:B------:R-:W-:Y:S02]  /*117f0*/  FADD.FTZ R5, R92, R5 ;  /* 0x000000055c057221 */ /* 0x000fe40000010000 */
[----:B------:R-:W-:Y:S02]  /*11800*/  FADD.FTZ R4, R88, R4 ;  /* 0x0000000458047221 */ /* 0x000fe40000010000 */
[----:B------:R-:W-:Y:S02]  /*11810*/  FADD.FTZ R2, R123, R2 ;  /* 0x000000027b027221 */ /* 0x000fe40000010000 */
[----:B------:R-:W-:Y:S01]  /*11820*/  FADD.FTZ R0, R96, R0 ;  /* 0x0000000060007221 */ /* 0x000fe20000010000 */
[----:B------:R-:W1:Y:S01]  /*11830*/  MUFU.EX2 R22, R172 ;  /* 0x000000ac00167308 */ /* 0x000e620000000800 */
[----:B------:R-:W-:-:S02]  /*11840*/  FADD.FTZ R5, R91, R5 ;  /* 0x000000055b057221 */ /* 0x000fc40000010000 */
        /* <DEDUP_REMOVED lines=14> */
[----:B------:R-:W2:Y:S01]  /*11930*/  MUFU.EX2 R8, R195 ;  /* 0x000000c300087308 */ /* 0x000ea20000000800 */
[----:B------:R-:W-:-:S07]  /*11940*/  FADD.FTZ R0, R93, R0 ;  /* 0x000000005d007221 */ /* 0x000fce0000010000 */
[----:B------:R2:W-:Y:S01]  /*11950*/  MUFU.EX2 R23, R171 ;  /* 0x000000ab00177308 */ /* 0x0005e20000000800 */
[----:B-1----:R-:W-:-:S07]  /*11960*/  FADD.FTZ R5, R18, R5 ;  /* 0x0000000512057221 */ /* 0x002fce0000010000 */
[----:B------:R-:W1:Y:S01]  /*11970*/  MUFU.EX2 R20, R174 ;  /* 0x000000ae00147308 */ /* 0x000e620000000800 */
[----:B----4-:R-:W-:Y:S01]  /*11980*/  FADD.FTZ R4, R10, R4 ;  /* 0x000000040a047221 */ /* 0x010fe20000010000 */
[----:B--2---:R-:W2:Y:S06]  /*11990*/  LDSM.16.MT88.4 R168, [R231+0xb800] ;  /* 0x00b80000e7a8783b */ /* 0x004eac0000004200 */
[----:B------:R-:W4:Y:S01]  /*119a0*/  MUFU.EX2 R11, R211 ;  /* 0x000000d3000b7308 */ /* 0x000f220000000800 */
[----:B------:R-:W-:-:S07]  /*119b0*/  FADD.FTZ R2, R27, R2 ;  /* 0x000000021b027221 */ /* 0x000fce0000010000 */
[----:B------:R-:W1:Y:S01]  /*119c0*/  MUFU.EX2 R7, R209 ;  /* 0x000000d100077308 */ /* 0x000e620000000800 */
[----:B------:R-:W-:Y:S02]  /*119d0*/  FADD.FTZ R0, R22, R0 ;  /* 0x0000000016007221 */ /* 0x000fe40000010000 */
[----:B------:R-:W-:-:S05]  /*119e0*/  FADD.FTZ R5, R17, R5 ;  /* 0x0000000511057221 */ /* 0x000fca0000010000 */
[----:B------:R-:W3:Y:S01]  /*119f0*/  MUFU.EX2 R19, R175 ;  /* 0x000000af00137308 */ /* 0x000ee20000000800 */
[----:B------:R-:W-:Y:S02]  /*11a00*/  FADD.FTZ R4, R9, R4 ;  /* 0x0000000409047221 */ /* 0x000fe40000010000 */
[----:B------:R-:W-:Y:S02]  /*11a10*/  FADD.FTZ R2, R26, R2 ;  /* 0x000000021a027221 */ /* 0x000fe40000010000 */
[----:B------:R-:W-:Y:S02]  /*11a20*/  FADD.FTZ R0, R21, R0 ;  /* 0x0000000015007221 */ /* 0x000fe40000010000 */
[----:B------:R-:W-:Y:S02]  /*11a30*/  FADD.FTZ R5, R16, R5 ;  /* 0x0000000510057221 */ /* 0x000fe40000010000 */
[----:B------:R-:W-:Y:S02]  /*11a40*/  FADD.FTZ R4, R8, R4 ;  /* 0x0000000408047221 */ /* 0x000fe40000010000 */
[----:B------:R-:W-:-:S02]  /*11a50*/  FADD.FTZ R2, R25, R2 ;  /* 0x0000000219027221 */ /* 0x000fc40000010000 */
[----:B-1----:R-:W-:Y:S02]  /*11a60*/  FADD.FTZ R0, R20, R0 ;  /* 0x0000000014007221 */ /* 0x002fe40000010000 */
[----:B----4-:R-:W-:Y:S02]  /*11a70*/  FADD.FTZ R5, R11, R5 ;  /* 0x000000050b057221 */ /* 0x010fe40000010000 */
[----:B------:R-:W-:Y:S02]  /*11a80*/  FADD.FTZ R4, R7, R4 ;  /* 0x0000000407047221 */ /* 0x000fe40000010000 */
[----:B------:R-:W-:Y:S02]  /*11a90*/  FADD.FTZ R2, R23, R2 ;  /* 0x0000000217027221 */ /* 0x000fe40000010000 */
[----:B---3--:R-:W-:Y:S01]  /*11aa0*/  FADD.FTZ R0, R19, R0 ;  /* 0x0000000013007221 */ /* 0x008fe20000010000 */
        /* <DEDUP_REMOVED lines=13> */
[----:B------:R-:W-:Y:S02]  /*11b80*/  @UP0 UIADD3 UR33, UR33, -0x3, URZ ;  /* 0xfffffffd21210890 */ /* 0x000fe4000fffe03f */
[----:B------:R-:W-:Y:S01]  /*11b90*/  UMOV UR8, UR5 ;  /* 0x0000000500087c82 */ /* 0x000fe20008000000 */
[----:B------:R-:W-:-:S04]  /*11ba0*/  MOV R135, R206 ;  /* 0x000000ce00877202 */ /* 0x000fc80000000f00 */
[----:B------:R-:W-:Y:S01]  /*11bb0*/  HMMA.16816.F32.BF16 R148, R196, R154, R84 ;  /* 0x0000009ac494723c */ /* 0x000fe20000041854 */
[----:B------:R-:W-:Y:S01]  /*11bc0*/  MOV R136, R207 ;  /* 0x000000cf00887202 */ /* 0x000fe20000000f00 */
[----:B------:R-:W-:Y:S01]  /*11bd0*/  IMAD.MOV.U32 R3, RZ, RZ, R204 ;  /* 0x000000ffff037224 */ /* 0x000fe200078e00cc */
[----:B------:R-:W-:-:S05]  /*11be0*/  MOV R134, R205 ;  /* 0x000000cd00867202 */ /* 0x000fca0000000f00 */
[----:B--2---:R-:W-:Y:S01]  /*11bf0*/  HMMA.16816.F32.BF16 R160, R196, R168, R80 ;  /* 0x000000a8c4a0723c */ /* 0x004fe20000041850 */
[----:B------:R-:W-:Y:S01]  /*11c00*/  @P0 MOV R135, R206 ;  /* 0x000000ce00870202 */ /* 0x000fe20000000f00 */
[----:B------:R-:W-:Y:S01]  /*11c10*/  @P0 IMAD.MOV.U32 R136, RZ, RZ, R207 ;  /* 0x000000ffff880224 */ /* 0x000fe200078e00cf */
        /* <DEDUP_REMOVED lines=16> */
.L_x_166:
[----:B-12---:R-:W-:-:S12]  /*11d20*/  UIADD3 UR33, UR8, -0x1, URZ ;  /* 0xffffffff08217890 */ /* 0x006fd8000fffe03f */
.L_x_170:
[----:B-1----:R-:W-:-:S13]  /*11d30*/  ISETP.LE.AND P0, PT, RZ, UR33, PT ;  /* 0x00000021ff007c0c */ /* 0x002fda000bf03270 */
[----:B------:R-:W-:Y:S05]  /*11d40*/  @!P0 BRA `(.L_x_171) ;  /* 0x0000523000008947 */ /* 0x000fea0003800000 */
[----:B-----5:R-:W2:Y:S01]  /*11d50*/  LDL.64 R8, [R1+0xa8] ;  /* 0x0000a80001087983 */ /* 0x020ea20000100a00 */
[----:B------:R-:W-:Y:S01]  /*11d60*/  MOV R138, R3 ;  /* 0x00000003008a7202 */ /* 0x000fe20000000f00 */
[----:B------:R-:W-:Y:S01]  /*11d70*/  ULDC UR15, c[0x0][0x1a4] ;  /* 0x00006900000f7ab9 */ /* 0x000fe20000000800 */
[----:B------:R-:W-:Y:S01]  /*11d80*/  IMAD.MOV.U32 R133, RZ, RZ, R135 ;  /* 0x000000ffff857224 */ /* 0x000fe200078e0087 */
[----:B------:R-:W3:Y:S01]  /*11d90*/  LDL.LU.64 R6, [R1+0xf0] ;  /* 0x0000f00001067983 */ /* 0x000ee20000300a00 */
[----:B------:R-:W-:Y:S01]  /*11da0*/  ULDC UR23, c[0x0][0x19c] ;  /* 0x0000670000177ab9 */ /* 0x000fe20000000800 */
[----:B------:R-:W-:Y:S01]  /*11db0*/  IMAD.MOV.U32 R132, RZ, RZ, R136 ;  /* 0x000000ffff847224 */ /* 0x000fe200078e0088 */
[----:B------:R-:W-:Y:S01]  /*11dc0*/  USHF.L.U32 UR9, UR10, 0x5, URZ ;  /* 0x000000050a097899 */ /* 0x000fe2000800063f */
[----:B------:R-:W4:Y:S01]  /*11dd0*/  LDL.LU.64 R4, [R1+0xf8] ;  /* 0x0000f80001047983 */ /* 0x000f220000300a00 */
[----:B------:R-:W-:Y:S01]  /*11de0*/  UIMAD.WIDE.U32 UR50, UR10, 0x30, URZ ;  /* 0x000000300a3278a5 */ /* 0x000fe2000f8e003f */
[----:B------:R-:W-:Y:S01]  /*11df0*/  IMAD.MOV.U32 R137, RZ, RZ, R134 ;  /* 0x000000ffff897224 */ /* 0x000fe200078e0086 */
[----:B------:R-:W-:-:S02]  /*11e00*/  USHF.L.U32 UR12, UR10, 0x6, URZ ;  /* 0x000000060a0c7899 */ /* 0x000fc4000800063f */
[----:B------:R-:W-:Y:S02]  /*11e10*/  UIMAD.WIDE.U32 UR48, UR10, 0x50, URZ ;  /* 0x000000500a3078a5 */ /* 0x000fe4000f8e003f */
[----:B------:R-:W-:Y:S02]  /*11e20*/  UIMAD.WIDE.U32 UR46, UR10, 0x60, URZ ;  /* 0x000000600a2e78a5 */ /* 0x000fe4000f8e003f */
[----:B------:R-:W-:Y:S02]  /*11e30*/  UIMAD.WIDE.U32 UR44, UR10, 0x70, URZ ;  /* 0x000000700a2c78a5 */ /* 0x000fe4000f8e003f */
[----:B------:R-:W-:Y:S02]  /*11e40*/  USHF.L.U64.HI UR8, UR10, 0x5, UR15 ;  /* 0x000000050a087899 */ /* 0x000fe4000801020f */
[----:B------:R-:W-:Y:S02]  /*11e50*/  USHF.L.U64.HI UR11, UR10, 0x6, UR15 ;  /* 0x000000060a0b7899 */ /* 0x000fe4000801020f */
[----:B------:R-:W-:-:S02]  /*11e60*/  USHF.L.U64.HI UR16, UR4, 0x5, UR23 ;  /* 0x0000000504107899 */ /* 0x000fc40008010217 */
[----:B------:R-:W-:Y:S02]  /*11e70*/  USHF.L.U64.HI UR19, UR4, 0x6, UR23 ;  /* 0x0000000604137899 */ /* 0x000fe40008010217 */
[----:B------:R-:W-:Y:S02]  /*11e80*/  UIMAD UR10, UR15, 0x30, URZ ;  /* 0x000000300f0a78a4 */ /* 0x000fe4000f8e023f */
[----:B------:R-:W-:Y:S02]  /*11e90*/  UIMAD UR13, UR15, 0x50, URZ ;  /* 0x000000500f0d78a4 */ /* 0x000fe4000f8e023f */
[----:B------:R-:W-:Y:S02]  /*11ea0*/  UIMAD UR14, UR15, 0x60, URZ ;  /* 0x000000600f0e78a4 */ /* 0x000fe4000f8e023f */
[----:B------:R-:W-:Y:S02]  /*11eb0*/  UIMAD UR18, UR23, 0x30, URZ ;  /* 0x00000030171278a4 */ /* 0x000fe4000f8e023f */
[----:B------:R-:W-:-:S02]  /*11ec0*/  UIMAD UR21, UR23, 0x50, URZ ;  /* 0x00000050171578a4 */ /* 0x000fc4000f8e023f */
[----:B------:R-:W-:Y:S02]  /*11ed0*/  UIMAD UR22, UR23, 0x60, URZ ;  /* 0x00000060171678a4 */ /* 0x000fe4000f8e023f */
[----:B------:R-:W-:Y:S02]  /*11ee0*/  UIMAD.WIDE.U32 UR42, UR4, 0x30, URZ ;  /* 0x00000030042a78a5 */ /* 0x000fe4000f8e003f */
[----:B------:R-:W-:Y:S02]  /*11ef0*/  UIMAD.WIDE.U32 UR40, UR4, 0x50, URZ ;  /* 0x00000050042878a5 */ /* 0x000fe4000f8e003f */
[----:B------:R-:W-:Y:S02]  /*11f00*/  UIMAD.WIDE.U32 UR38, UR4, 0x60, URZ ;  /* 0x00000060042678a5 */ /* 0x000fe4000f8e003f */
[----:B------:R-:W-:Y:S02]  /*11f10*/  UIMAD.WIDE.U32 UR36, UR4, 0x70, URZ ;  /* 0x00000070042478a5 */ /* 0x000fe4000f8e003f */
[----:B------:R-:W-:-:S02]  /*11f20*/  UIMAD UR15, UR15, 0x70, URZ ;  /* 0x000000700f0f78a4 */ /* 0x000fc4000f8e023f */
[----:B------:R-:W-:Y:S02]  /*11f30*/  UIMAD UR23, UR23, 0x70, URZ ;  /* 0x00000070171778a4 */ /* 0x000fe4000f8e023f */
[----:B------:R-:W-:Y:S02]  /*11f40*/  USHF.L.U32 UR17, UR4, 0x5, URZ ;  /* 0x0000000504117899 */ /* 0x000fe4000800063f */
[----:B------:R-:W-:Y:S02]  /*11f50*/  USHF.L.U32 UR20, UR4, 0x6, URZ ;  /* 0x0000000604147899 */ /* 0x000fe4000800063f */
[----:B------:R-:W-:Y:S02]  /*11f60*/  UIADD3 UR10, UR10, UR51, URZ ;  /* 0x000000330a0a7290 */ /* 0x000fe4000fffe03f */
[----:B------:R-:W-:Y:S02]  /*11f70*/  UIADD3 UR13, UR13, UR49, URZ ;  /* 0x000000310d0d7290 */ /* 0x000fe4000fffe03f */
[----:B------:R-:W-:-:S02]  /*11f80*/  UIADD3 UR14, UR14, UR47, URZ ;  /* 0x0000002f0e0e7290 */ /* 0x000fc4000fffe03f */
[----:B------:R-:W-:Y:S02]  /*11f90*/  UIADD3 UR15, UR15, UR45, URZ ;  /* 0x0000002d0f0f7290 */ /* 0x000fe4000fffe03f */
[----:B------:R-:W-:Y:S02]  /*11fa0*/  UIADD3 UR18, UR18, UR43, URZ ;  /* 0x0000002b12127290 */ /* 0x000fe4000fffe03f */
[----:B------:R-:W-:Y:S02]  /*11fb0*/  UIADD3 UR21, UR21, UR41, URZ ;  /* 0x0000002915157290 */ /* 0x000fe4000fffe03f */
[----:B------:R-:W-:Y:S02]  /*11fc0*/  UIADD3 UR22, UR22, UR39, URZ ;  /* 0x0000002716167290 */ /* 0x000fe4000fffe03f */
[----:B------:R-:W-:Y:S01]  /*11fd0*/  UIADD3 UR23, UR23, UR37, URZ ;  /* 0x0000002517177290 */ /* 0x000fe2000fffe03f */
[----:B---3--:R-:W-:Y:S02]  /*11fe0*/  MOV R3, R7 ;  /* 0x0000000700037202 */ /* 0x008fe40000000f00 */
[----:B----4-:R-:W-:-:S05]  /*11ff0*/  MOV R2, R4 ;  /* 0x0000000400027202 */ /* 0x010fca0000000f00 */
[----:B------:R1:W-:Y:S01]  /*12000*/  STL.64 [R1+0xa0], R2 ;  /* 0x0000a00201007387 */ /* 0x0003e20000100a00 */
[----:B--2---:R-:W-:Y:S01]  /*12010*/  ISETP.GE.AND P0, PT, R8, c[0x0][0x220], PT ;  /* 0x0000880008007a0c */ /* 0x004fe20003f06270 */
[----:B------:R-:W-:Y:S05]  /*12020*/  BRA `(.L_x_172) ;  /* 0x0000056000007947 */ /* 0x000fea0003800000 */
.L_x_174:
[----:B------:R-:W2:Y:S01]  /*12030*/  LDL.64 R134, [R1+0xb8] ;  /* 0x0000b80001867983 */ /* 0x000ea20000100a00 */
[----:B------:R-:W-:Y:S02]  /*12040*/  ULDC.64 UR4, c[0x0][0x198] ;  /* 0x0000660000047ab9 */ /* 0x000fe40000000a00 */
[----:B------:R-:W-:Y:S01]  /*12050*/  UIADD3 UR32, UR33, -0x1, URZ ;  /* 0xffffffff21207890 */ /* 0x000fe2000fffe03f */
[----:B------:R-:W3:Y:S03]  /*12060*/  LDL.64 R248, [R1+0xb0] ;  /* 0x0000b00001f87983 */ /* 0x000ee60000100a00 */
[----:B------:R-:W-:Y:S01]  /*12070*/  USHF.R.S32.HI UR7, URZ, 0x1f, UR32 ;  /* 0x0000001f3f077899 */ /* 0x000fe20008011420 */
[----:B------:R1:W-:Y:S01]  /*12080*/  @P0 STS.128 [R246+0x4000], RZ ;  /* 0x004000fff6000388 */ /* 0x0003e20000000c00 */
[----:B------:R-:W-:Y:S02]  /*12090*/  UIMAD.WIDE.U32 UR54, UR32, UR4, URZ ;  /* 0x00000004203672a5 */ /* 0x000fe4000f8e003f */
[----:B------:R-:W-:Y:S04]  /*120a0*/  UIMAD UR7, UR7, UR4, URZ ;  /* 0x00000004070772a4 */ /* 0x000fe8000f8e023f */
[----:B------:R-:W-:Y:S01]  /*120b0*/  UIMAD UR7, UR32, UR5, UR7 ;  /* 0x00000005200772a4 */ /* 0x000fe2000f8e0207 */
[----:B------:R-:W-:Y:S03]  /*120c0*/  IMAD.U32 R0, RZ, RZ, UR54 ;  /* 0x00000036ff007e24 */ /* 0x000fe6000f8e00ff */
[----:B------:R-:W-:Y:S06]  /*120d0*/  UIADD3 UR7, UR55, UR7, URZ ;  /* 0x0000000737077290 */ /* 0x000fec000fffe03f */
[----:B------:R-:W-:Y:S02]  /*120e0*/  IMAD.U32 R2, RZ, RZ, UR7 ;  /* 0x00000007ff027e24 */ /* 0x000fe4000f8e00ff */
[----:B--2---:R-:W-:Y:S01]  /*120f0*/  IMAD.U32 R135, RZ, RZ, UR54 ;  /* 0x00000036ff877e24 */ /* 0x004fe2000f8e00ff */
[----:B------:R-:W-:Y:S04]  /*12100*/  LEA R0, P3, R0, R134, 0x7 ;  /* 0x0000008600007211 */ /* 0x000fe800078638ff */
[----:B------:R-:W-:Y:S02]  /*12110*/  @!P0 IADD3 R3, P2, R0, UR25, RZ ;  /* 0x0000001900038c10 */ /* 0x000fe4000ff5e0ff */
[----:B---3--:R-:W-:Y:S02]  /*12120*/  LEA.HI.X R2, R135, R249, R2, 0x7, P3 ;  /* 0x000000f987027211 */ /* 0x008fe400018f3c02 */
[C---:B------:R-:W-:Y:S02]  /*12130*/  @!P0 LEA R216, P6, R3.reuse, c[0x0][0x168], 0x1 ;  /* 0x00005a0003d88a11 */ /* 0x040fe400078c08ff */
[----:B------:R-:W-:Y:S02]  /*12140*/  @!P0 IADD3.X R136, R2, UR24, RZ, P2, !PT ;  /* 0x0000001802888c10 */ /* 0x000fe400097fe4ff */
[C---:B------:R-:W-:Y:S02]  /*12150*/  @!P0 IADD3 R134, P5, R0.reuse, UR17, RZ ;  /* 0x0000001100868c10 */ /* 0x040fe4000ffbe0ff */
[----:B------:R-:W-:Y:S02]  /*12160*/  @!P0 LEA.HI.X R217, R3, c[0x0][0x16c], R136, 0x1, P6 ;  /* 0x00005b0003d98a11 */ /* 0x000fe400030f0c88 */
[----:B------:R-:W-:Y:S02]  /*12170*/  @!P0 LEA R210, P6, R0, c[0x0][0x168], 0x1 ;  /* 0x00005a0000d28a11 */ /* 0x000fe400078c08ff */
[----:B------:R-:W-:Y:S02]  /*12180*/  @!P0 LEA R214, P4, R134, c[0x0][0x168], 0x1 ;  /* 0x00005a0086d68a11 */ /* 0x000fe400078808ff */
[----:B------:R-:W-:Y:S02]  /*12190*/  @!P0 LEA.HI.X R211, R0, c[0x0][0x16c], R2, 0x1, P6 ;  /* 0x00005b0000d38a11 */ /* 0x000fe400030f0c02 */
[----:B------:R-:W-:Y:S02]  /*121a0*/  @!P0 IADD3.X R204, R2, UR16, RZ, P5, !PT ;  /* 0x0000001002cc8c10 */ /* 0x000fe4000affe4ff */
[----:B------:R-:W-:Y:S01]  /*121b0*/  @!P0 IADD3 R135, P3, R0, UR42, RZ ;  /* 0x0000002a00878c10 */ /* 0x000fe2000ff7e0ff */
[----:B------:R-:W-:Y:S01]  /*121c0*/  @!PT LDS RZ, [RZ] ;  /* 0x00000000fffff984 */ /* 0x000fe20000000800 */
[----:B------:R-:W-:Y:S01]  /*121d0*/  @!PT LDS RZ, [RZ] ;  /* 0x00000000fffff984 */ /* 0x000fe20000000800 */
[----:B------:R-:W-:Y:S01]  /*121e0*/  @!PT LDS RZ, [RZ] ;  /* 0x00000000fffff984 */ /* 0x000fe20000000800 */
[----:B------:R1:W-:Y:S01]  /*121f0*/  @!P0 LDGSTS.E.BYPASS.LTC128B.128 [R246+0x4000], [R210.64] ;  /* 0x04000000d2f68fae */ /* 0x0003e2000b901d74 */
[----:B------:R-:W-:Y:S02]  /*12200*/  @!P0 LEA.HI.X R215, R134, c[0x0][0x16c], R204, 0x1, P4 ;  /* 0x00005b0086d78a11 */ /* 0x000fe400020f0ccc */
[C---:B------:R-:W-:Y:S01]  /*12210*/  @!P0 LEA R212, P2, R135.reuse, c[0x0][0x168], 0x1 ;  /* 0x00005a0087d48a11 */ /* 0x040fe200078408ff */
[----:B------:R1:W-:Y:S01]  /*12220*/  @P0 STS.128 [R246+0x4800], RZ ;  /* 0x004800fff6000388 */ /* 0x0003e20000000c00 */
[----:B------:R-:W-:Y:S02]  /*12230*/  @!P0 IADD3.X R205, R2, UR18, RZ, P3, !PT ;  /* 0x0000001202cd8c10 */ /* 0x000fe40009ffe4ff */
[C---:B------:R-:W-:Y:S01]  /*12240*/  @!P0 IADD3 R3, P5, R0.reuse, UR20, RZ ;  /* 0x0000001400038c10 */ /* 0x040fe2000ffbe0ff */
[----:B------:R-:W-:Y:S01]  /*12250*/  @!PT LDS RZ, [RZ] ;  /* 0x00000000fffff984 */ /* 0x000fe20000000800 */
[----:B------:R-:W-:Y:S01]  /*12260*/  @!PT LDS RZ, [RZ] ;  /* 0x00000000fffff984 */ /* 0x000fe20000000800 */
[----:B------:R-:W-:Y:S01]  /*12270*/  @!PT LDS RZ, [RZ] ;  /* 0x00000000fffff984 */ /* 0x000fe20000000800 */
[----:B------:R1:W-:Y:S01]  /*12280*/  @!P0 LDGSTS.E.BYPASS.LTC128B.128 [R246+0x4800], [R216.64] ;  /* 0x04800000d8f68fae */ /* 0x0003e2000b901d74 */
[----:B------:R-:W-:Y:S02]  /*12290*/  @!P0 LEA.HI.X R213, R135, c[0x0][0x16c], R205, 0x1, P2 ;  /* 0x00005b0087d58a11 */ /* 0x000fe400010f0ccd */
[----:B------:R-:W-:Y:S01]  /*122a0*/  @!P0 LEA R208, P6, R3, c[0x0][0x168], 0x1 ;  /* 0x00005a0003d08a11 */ /* 0x000fe200078c08ff */
[----:B------:R1:W-:Y:S01]  /*122b0*/  @P0 STS.128 [R246+0x5000], RZ ;  /* 0x005000fff6000388 */ /* 0x0003e20000000c00 */
[C---:B------:R-:W-:Y:S02]  /*122c0*/  @!P0 IADD3 R135, P4, R0.reuse, UR40, RZ ;  /* 0x0000002800878c10 */ /* 0x040fe4000ff9e0ff */
[C---:B------:R-:W-:Y:S01]  /*122d0*/  @!P0 IADD3 R136, P2, R0.reuse, UR38, RZ ;  /* 0x0000002600888c10 */ /* 0x040fe2000ff5e0ff */
[----:B------:R-:W-:Y:S01]  /*122e0*/  @!PT LDS RZ, [RZ] ;  /* 0x00000000fffff984 */ /* 0x000fe20000000800 */
[----:B------:R-:W-:Y:S01]  /*122f0*/  @!PT LDS RZ, [RZ] ;  /* 0x00000000fffff984 */ /* 0x000fe20000000800 */
[----:B------:R-:W-:Y:S01]  /*12300*/  @!PT LDS RZ, [RZ] ;  /* 0x00000000fffff984 */ /* 0x000fe20000000800 */
[----:B------:R1:W-:Y:S01]  /*12310*/  @!P0 LDGSTS.E.BYPASS.LTC128B.128 [R246+0x5000], [R214.64] ;  /* 0x05000000d6f68fae */ /* 0x0003e2000b901d74 */
[----:B------:R-:W-:Y:S02]  /*12320*/  @!P0 IADD3 R218, P3, R0, UR36, RZ ;  /* 0x0000002400da8c10 */ /* 0x000fe4000ff7e0ff */
[C---:B------:R-:W-:Y:S01]  /*12330*/  @!P0 IADD3.X R0, R2.reuse, UR19, RZ, P5, !PT ;  /* 0x0000001302008c10 */ /* 0x040fe2000affe4ff */
[----:B------:R1:W-:Y:S01]  /*12340*/  @P0 STS.128 [R246+0x5800], RZ ;  /* 0x005800fff6000388 */ /* 0x0003e20000000c00 */
[----:B------:R-:W-:Y:S02]  /*12350*/  @!P0 LEA R206, P5, R135, c[0x0][0x168], 0x1 ;  /* 0x00005a0087ce8a11 */ /* 0x000fe400078a08ff */
[----:B------:R-:W-:Y:S01]  /*12360*/  @!P0 LEA.HI.X R209, R3, c[0x0][0x16c], R0, 0x1, P6 ;  /* 0x00005b0003d18a11 */ /* 0x000fe200030f0c00 */
[----:B------:R-:W-:Y:S01]  /*12370*/  @!PT LDS RZ, [RZ] ;  /* 0x00000000fffff984 */ /* 0x000fe20000000800 */
[----:B------:R-:W-:Y:S01]  /*12380*/  @!PT LDS RZ, [RZ] ;  /* 0x00000000fffff984 */ /* 0x000fe20000000800 */
[----:B------:R-:W-:Y:S01]  /*12390*/  @!PT LDS RZ, [RZ] ;  /* 0x00000000fffff984 */ /* 0x000fe20000000800 */
[----:B------:R1:W-:Y:S01]  /*123a0*/  @!P0 LDGSTS.E.BYPASS.LTC128B.128 [R246+0x5800], [R212.64] ;  /* 0x05800000d4f68fae */ /* 0x0003e2000b901d74 */
[----:B------:R-:W-:Y:S02]  /*123b0*/  @!P0 IADD3.X R205, R2, UR21, RZ, P4, !PT ;  /* 0x0000001502cd8c10 */ /* 0x000fe4000a7fe4ff */
[----:B------:R-:W-:Y:S01]  /*123c0*/  @!P0 LEA R204, P4, R136, c[0x0][0x168], 0x1 ;  /* 0x00005a0088cc8a11 */ /* 0x000fe200078808ff */
[----:B------:R1:W-:Y:S01]  /*123d0*/  @P0 STS.128 [R246+0x6000], RZ ;  /* 0x006000fff6000388 */ /* 0x0003e20000000c00 */
[----:B------:R-:W-:Y:S02]  /*123e0*/  @!P0 LEA.HI.X R207, R135, c[0x0][0x16c], R205, 0x1, P5 ;  /* 0x00005b0087cf8a11 */ /* 0x000fe400028f0ccd */
[----:B------:R-:W-:Y:S01]  /*123f0*/  @!P0 IADD3.X R219, R2, UR22, RZ, P2, !PT ;  /* 0x0000001602db8c10 */ /* 0x000fe200097fe4ff */
[----:B------:R-:W-:Y:S01]  /*12400*/  @!PT LDS RZ, [RZ] ;  /* 0x00000000fffff984 */ /* 0x000fe20000000800 */
[----:B------:R-:W-:Y:S01]  /*12410*/  @!PT LDS RZ, [RZ] ;  /* 0x00000000fffff984 */ /* 0x000fe20000000800 */
[----:B------:R-:W-:Y:S01]  /*12420*/  @!PT LDS RZ, [RZ] ;  /* 0x00000000fffff984 */ /* 0x000fe20000000800 */
[----:B------:R1:W-:Y:S01]  /*12430*/  @!P0 LDGSTS.E.BYPASS.LTC128B.128 [R246+0x6000], [R208.64] ;  /* 0x06000000d0f68fae */ /* 0x0003e2000b901d74 */
[----:B------:R-:W-:Y:S02]  /*12440*/  @!P0 LEA R134, P2, R218, c[0x0][0x168], 0x1 ;  /* 0x00005a00da868a11 */ /* 0x000fe400078408ff */
[----:B------:R-:W-:Y:S01]  /*12450*/  @!P0 LEA.HI.X R205, R136, c[0x0][0x16c], R219, 0x1, P4 ;  /* 0x00005b0088cd8a11 */ /* 0x000fe200020f0cdb */
[----:B------:R1:W-:Y:S01]  /*12460*/  @P0 STS.128 [R246+0x6800], RZ ;  /* 0x006800fff6000388 */ /* 0x0003e20000000c00 */
[----:B------:R-:W-:Y:S03]  /*12470*/  @!P0 IADD3.X R2, R2, UR23, RZ, P3, !PT ;  /* 0x0000001702028c10 */ /* 0x000fe60009ffe4ff */
[----:B------:R-:W-:Y:S01]  /*12480*/  @!PT LDS RZ, [RZ] ;  /* 0x00000000fffff984 */ /* 0x000fe20000000800 */
[----:B------:R-:W-:Y:S01]  /*12490*/  @!PT LDS RZ, [RZ] ;  /* 0x00000000fffff984 */ /* 0x000fe20000000800 */
[----:B------:R-:W-:Y:S01]  /*124a0*/  @!PT LDS RZ, [RZ] ;  /* 0x00000000fffff984 */ /* 0x000fe20000000800 */
[----:B------:R1:W-:Y:S01]  /*124b0*/  @!P0 LDGSTS.E.BYPASS.LTC128B.128 [R246+0x6800], [R206.64] ;  /* 0x06800000cef68fae */ /* 0x0003e2000b901d74 */
[----:B------:R-:W-:Y:S03]  /*124c0*/  @!P0 LEA.HI.X R135, R218, c[0x0][0x16c], R2, 0x1, P2 ;  /* 0x00005b00da878a11 */ /* 0x000fe600010f0c02 */
        /* <DEDUP_REMOVED lines=10> */
[----:B------:R-:W0:Y:S01]  /*12570*/  LDGDEPBAR ;  /* 0x00000000000079af */ /* 0x000e220000000000 */
[----:B------:R-:W-:-:S05]  /*12580*/  BRA `(.L_x_173) ;  /* 0x00000fc000007947 */ /* 0x000fca0003800000 */
.L_x_172:
[----:B------:R-:W2:Y:S01]  /*12590*/  LDL.64 R4, [R1+0xa0] ;  /* 0x0000a00001047983 */ /* 0x000ea20000100a00 */
[----:B------:R-:W-:Y:S04]  /*125a0*/  DEPBAR.LE SB0, 0x0 ;  /* 0x000080000000791a */ /* 0x000fe80000000000 */
[----:B------:R-:W-:Y:S01]  /*125b0*/  USHF.R.S32.HI UR5, URZ, 0x1f, UR33 ;  /* 0x0000001f3f057899 */ /* 0x000fe20008011421 */
[----:B------:R-:W-:Y:S01]  /*125c0*/  BAR.SYNC.DEFER_BLOCKING 0x0 ;  /* 0x0000000000007b1d */ /* 0x000fe20000010000 */
[----:B------:R-:W-:Y:S01]  /*125d0*/  UIMAD UR4, UR26, UR33, URZ ;  /* 0x000000211a0472a4 */ /* 0x000fe2000f8e023f */
[----:B-1----:R-:W-:Y:S03]  /*125e0*/  IMAD.U32 R2, RZ, RZ, UR33 ;  /* 0x00000021ff027e24 */ /* 0x002fe6000f8e00ff */
[----:B------:R-:W-:Y:S01]  /*125f0*/  UIMAD UR4, UR5, UR27, UR4 ;  /* 0x0000001b050472a4 */ /* 0x000fe2000f8e0204 */
[----:B------:R-:W-:Y:S01]  /*12600*/  @P0 STS.128 [R246+0x8000], RZ ;  /* 0x008000fff6000388 */ /* 0x000fe20000000c00 */
[----:B--2---:R-:W-:Y:S05]  /*12610*/  IMAD.WIDE.U32 R2, R2, UR27, R4 ;  /* 0x0000001b02027c25 */ /* 0x004fea000f8e0004 */
[----:B------:R-:W-:Y:S02]  /*12620*/  IADD3 R0, R3, UR4, RZ ;  /* 0x0000000403007c10 */ /* 0x000fe4000fffe0ff */
[C---:B------:R-:W-:Y:S02]  /*12630*/  @!P0 IADD3 R3, P1, R2.reuse, UR29, RZ ;  /* 0x0000001d02038c10 */ /* 0x040fe4000ff3e0ff */
[----:B------:R-:W-:Y:S02]  /*12640*/  @!P0 IADD3 R4, P6, R2, UR9, RZ ;  /* 0x0000000902048c10 */ /* 0x000fe4000ffde0ff */
[----:B------:R-:W-:Y:S02]  /*12650*/  @!P0 IADD3.X R6, R0, UR28, RZ, P1, !PT ;  /* 0x0000001c00068c10 */ /* 0x000fe40008ffe4ff */
[C---:B------:R-:W-:Y:S02]  /*12660*/  @!P0 LEA R16, P1, R3.reuse, c[0x0][0x170], 0x1 ;  /* 0x00005c0003108a11 */ /* 0x040fe400078208ff */
[C---:B------:R-:W-:Y:S02]  /*12670*/  @!P0 IADD3 R5, P5, R2.reuse, UR50, RZ ;  /* 0x0000003202058c10 */ /* 0x040fe4000ffbe0ff */
[----:B------:R-:W-:Y:S02]  /*12680*/  @!P0 LEA.HI.X R17, R3, c[0x0][0x174], R6, 0x1, P1 ;  /* 0x00005d0003118a11 */ /* 0x000fe400008f0c06 */
[----:B------:R-:W-:Y:S02]  /*12690*/  @!P0 LEA R14, P1, R2, c[0x0][0x170], 0x1 ;  /* 0x00005c00020e8a11 */ /* 0x000fe400078208ff */
[----:B------:R-:W-:Y:S02]  /*126a0*/  @!P0 IADD3.X R6, R0, UR8, RZ, P6, !PT ;  /* 0x0000000800068c10 */ /* 0x000fe4000b7fe4ff */
[----:B------:R-:W-:Y:S02]  /*126b0*/  @!P0 LEA.HI.X R15, R2, c[0x0][0x174], R0, 0x1, P1 ;  /* 0x00005d00020f8a11 */ /* 0x000fe400008f0c00 */
[----:B------:R-:W-:Y:S02]  /*126c0*/  @!P0 LEA R12, P6, R4, c[0x0][0x170], 0x1 ;  /* 0x00005c00040c8a11 */ /* 0x000fe400078c08ff */
[----:B------:R-:W-:Y:S01]  /*126d0*/  @!P0 IADD3.X R8, R0, UR10, RZ, P5, !PT ;  /* 0x0000000a00088c10 */ /* 0x000fe2000affe4ff */
[----:B------:R-:W-:Y:S01]  /*126e0*/  @!PT LDS RZ, [RZ] ;  /* 0x00000000fffff984 */ /* 0x000fe20000000800 */
[----:B------:R-:W-:Y:S01]  /*126f0*/  @!PT LDS RZ, [RZ] ;  /* 0x00000000fffff984 */ /* 0x000fe20000000800 */
[----:B------:R-:W-:Y:S01]  /*12700*/  @!PT LDS RZ, [RZ] ;  /* 0x00000000fffff984 */ /* 0x000fe20000000800 */
[----:B------:R1:W-:Y:S01]  /*12710*/  @!P0 LDGSTS.E.BYPASS.LTC128B.128 [R246+0x8000], [R14.64] ;  /* 0x080000000ef68fae */ /* 0x0003e2000b901d74 */
[----:B------:R-:W-:Y:S02]  /*12720*/  @!P0 LEA.HI.X R13, R4, c[0x0][0x174], R6, 0x1, P6 ;  /* 0x00005d00040d8a11 */ /* 0x000fe400030f0c06 */
[C---:B------:R-:W-:Y:S02]  /*12730*/  @!P0 LEA R10, P5, R5.reuse, c[0x0][0x170], 0x1 ;  /* 0x00005c00050a8a11 */ /* 0x040fe400078a08ff */
[----:B------:R-:W-:Y:S01]  /*12740*/  @!P0 IADD3 R7, P4, R2, UR12, RZ ;  /* 0x0000000c02078c10 */ /* 0x000fe2000ff9e0ff */
[----:B------:R-:W-:Y:S01]  /*12750*/  @P0 STS.128 [R246+0x8800], RZ ;  /* 0x008800fff6000388 */ /* 0x000fe20000000c00 */
[----:B------:R-:W-:Y:S02]  /*12760*/  @!P0 LEA.HI.X R11, R5, c[0x0][0x174], R8, 0x1, P5 ;  /* 0x00005d00050b8a11 */ /* 0x000fe400028f0c08 */
[----:B------:R-:W-:Y:S02]  /*12770*/  @!P0 IADD3.X R5, R0, UR11, RZ, P4, !PT ;  /* 0x0000000b00058c10 */ /* 0x000fe4000a7fe4ff */
[C---:B------:R-:W-:Y:S01]  /*12780*/  @!P0 LEA R8, P4, R7.reuse, c[0x0][0x170], 0x1 ;  /* 0x00005c0007088a11 */ /* 0x040fe200078808ff */
[----:B------:R-:W-:Y:S01]  /*12790*/  @!PT LDS RZ, [RZ] ;  /* 0x00000000fffff984 */ /* 0x000fe20000000800 */
[----:B------:R-:W-:Y:S01]  /*127a0*/  @!PT LDS RZ, [RZ] ;  /* 0x00000000fffff984 */ /* 0x000fe20000000800 */
[----:B------:R-:W-:Y:S01]  /*127b0*/  @!PT LDS RZ, [RZ] ;  /* 0x00000000fffff984 */ /* 0x000fe20000000800 */
[----:B------:R2:W-:Y:S01]  /*127c0*/  @!P0 LDGSTS.E.BYPASS.LTC128B.128 [R246+0x8800], [R16.64] ;  /* 0x0880000010f68fae */ /* 0x0005e2000b901d74 */
[----:B------:R-:W-:Y:S02]  /*127d0*/  @!P0 IADD3 R18, P3, R2, UR48, RZ ;  /* 0x0000003002128c10 */ /* 0x000fe4000ff7e0ff */
[----:B------:R-:W-:Y:S02]  /*127e0*/  @!P0 LEA.HI.X R9, R7, c[0x0][0x174], R5, 0x1, P4 ;  /* 0x00005d0007098a11 */ /* 0x000fe400020f0c05 */
[----:B------:R-:W-:Y:S01]  /*127f0*/  @!P0 IADD3.X R20, R0, UR13, RZ, P3, !PT ;  /* 0x0000000d00148c10 */ /* 0x000fe20009ffe4ff */
[----:B------:R-:W-:Y:S01]  /*12800*/  @P0 STS.128 [R246+0x9000], RZ ;  /* 0x009000fff6000388 */ /* 0x000fe20000000c00 */
[----:B------:R-:W-:Y:S02]  /*12810*/  @!P0 LEA R6, P3, R18, c[0x0][0x170], 0x1 ;  /* 0x00005c0012068a11 */ /* 0x000fe400078608ff */
[----:B------:R-:W-:Y:S02]  /*12820*/  @!P0 IADD3 R19, P2, R2, UR46, RZ ;  /* 0x0000002e02138c10 */ /* 0x000fe4000ff5e0ff */
[----:B------:R-:W-:Y:S01]  /*12830*/  @!P0 LEA.HI.X R7, R18, c[0x0][0x174], R20, 0x1, P3 ;  /* 0x00005d0012078a11 */ /* 0x000fe200018f0c14 */
[----:B------:R-:W-:Y:S01]  /*12840*/  @!PT LDS RZ, [RZ] ;  /* 0x00000000fffff984 */ /* 0x000fe20000000800 */
[----:B------:R-:W-:Y:S01]  /*12850*/  @!PT LDS RZ, [RZ] ;  /* 0x00000000fffff984 */ /* 0x000fe20000000800 */
[----:B------:R-:W-:Y:S01]  /*12860*/  @!PT LDS RZ, [RZ] ;  /* 0x00000000fffff984 */ /* 0x000fe20000000800 */
[----:B------:R1:W-:Y:S01]  /*12870*/  @!P0 LDGSTS.E.BYPASS.LTC128B.128 [R246+0x9000], [R12.64] ;  /* 0x090000000cf68fae */ /* 0x0003e2000b901d74 */
[----:B------:R-:W-:Y:S02]  /*12880*/  @!P0 IADD3.X R21, R0, UR14, RZ, P2, !PT ;  /* 0x0000000e00158c10 */ /* 0x000fe400097fe4ff */
        /* <DEDUP_REMOVED lines=9> */
[----:B------:R3:W-:Y:S03]  /*12920*/  @!P0 LDGSTS.E.BYPASS.LTC128B.128 [R246+0x9800], [R10.64] ;  /* 0x098000000af68fae */ /* 0x0007e6000b901d74 */
[----:B------:R-:W-:Y:S02]  /*12930*/  @!P0 LEA.HI.X R3, R3, c[0x0][0x174], R0, 0x1, P1 ;  /* 0x00005d0003038a11 */ /* 0x000fe400008f0c00 */
[----:B------:R-:W-:Y:S01]  /*12940*/  ISETP.LT.AND P1, PT, RZ, UR33, PT ;  /* 0x00000021ff007c0c */ /* 0x000fe2000bf21270 */
[----:B------:R-:W-:Y:S06]  /*12950*/  @P0 STS.128 [R246+0xa000], RZ ;  /* 0x00a000fff6000388 */ /* 0x000fec0000000c00 */
[----:B------:R-:W-:Y:S01]  /*12960*/  @!PT LDS RZ, [RZ] ;  /* 0x00000000fffff984 */ /* 0x000fe20000000800 */
[----:B------:R-:W-:Y:S01]  /*12970*/  @!PT LDS RZ, [RZ] ;  /* 0x00000000fffff984 */ /* 0x000fe20000000800 */
[----:B------:R-:W-:Y:S01]  /*12980*/  @!PT LDS RZ, [RZ] ;  /* 0x00000000fffff984 */ /* 0x000fe20000000800 */
[----:B------:R3:W-:Y:S06]  /*12990*/  @!P0 LDGSTS.E.BYPASS.LTC128B.128 [R246+0xa000], [R8.64] ;  /* 0x0a00000008f68fae */ /* 0x0007ec000b901d74 */
        /* <DEDUP_REMOVED lines=15> */
[----:B------:R-:W-:Y:S06]  /*12a90*/  LDSM.16.M88.4 R128, [R234] ;  /* 0x00000000ea80783b */ /* 0x000fec0000000200 */
[----:B--2---:R-:W4:Y:S06]  /*12aa0*/  LDSM.16.M88.4 R16, [R139+0x4000] ;  /* 0x004000008b10783b */ /* 0x004f2c0000000200 */
[----:B------:R-:W3:Y:S06]  /*12ab0*/  LDSM.16.M88.4 R124, [R234+0x2000] ;  /* 0x00200000ea7c783b */ /* 0x000eec0000000200 */
[----:B------:R-:W2:Y:S06]  /*12ac0*/  LDSM.16.M88.4 R32, [R139+0x4800] ;  /* 0x004800008b20783b */ /* 0x000eac0000000200 */
[----:B------:R-:W0:Y:S06]  /*12ad0*/  LDGDEPBAR ;  /* 0x00000000000079af */ /* 0x000e2c0000000000 */
[----:B------:R-:W5:Y:S06]  /*12ae0*/  LDSM.16.M88.4 R48, [R139+0x5000] ;  /* 0x005000008b30783b */ /* 0x000f6c0000000200 */
[----:B------:R-:W2:Y:S06]  /*12af0*/  LDSM.16.M88.4 R64, [R139+0x5800] ;  /* 0x005800008b40783b */ /* 0x000eac0000000200 */
[----:B------:R-:W5:Y:S01]  /*12b00*/  LDSM.16.M88.4 R80, [R139+0x6000] ;  /* 0x006000008b50783b */ /* 0x000f620000000200 */
[-C--:B----4-:R-:W-:Y:S05]  /*12b10*/  HMMA.16816.F32.BF16 R4, R128, R16.reuse, RZ ;  /* 0x000000108004723c */ /* 0x090fea00000418ff */
[----:B------:R-:W4:Y:S03]  /*12b20*/  LDSM.16.M88.4 R96, [R139+0x6800] ;  /* 0x006800008b60783b */ /* 0x000f260000000200 */
[C---:B---3--:R-:W-:Y:S03]  /*12b30*/  HMMA.16816.F32.BF16 R8, R124.reuse, R16, RZ ;  /* 0x000000107c08723c */ /* 0x048fe600000418ff */
[----:B------:R-:W3:Y:S06]  /*12b40*/  LDSM.16.M88.4 R112, [R139+0x7000] ;  /* 0x007000008b70783b */ /* 0x000eec0000000200 */
[----:B------:R-:W3:Y:S01]  /*12b50*/  LDSM.16.M88.4 R204, [R139+0x7800] ;  /* 0x007800008bcc783b */ /* 0x000ee20000000200 */
[-C--:B-1----:R-:W-:Y:S05]  /*12b60*/  HMMA.16816.F32.BF16 R12, R124, R18.reuse, RZ ;  /* 0x000000127c0c723c */ /* 0x082fea00000418ff */
[----:B------:R-:W-:Y:S03]  /*12b70*/  LDSM.16.M88.4 R208, [R237] ;  /* 0x00000000edd0783b */ /* 0x000fe60000000200 */
[C---:B------:R-:W-:Y:S03]  /*12b80*/  HMMA.16816.F32.BF16 R16, R128.reuse, R18, RZ ;  /* 0x000000128010723c */ /* 0x040fe600000418ff */
[----:B------:R-:W1:Y:S05]  /*12b90*/  LDSM.16.M88.4 R212, [R233+0x4000] ;  /* 0x00400000e9d4783b */ /* 0x000e6a0000000200 */
[-C--:B--2---:R-:W-:Y:S01]  /*12ba0*/  HMMA.16816.F32.BF16 R20, R128, R32.reuse, RZ ;  /* 0x000000208014723c */ /* 0x084fe200000418ff */
[----:B------:R-:W2:Y:S06]  /*12bb0*/  LDSM.16.M88.4 R216, [R237+0x2000] ;  /* 0x00200000edd8783b */ /* 0x000eac0000000200 */
[----:B------:R-:W1:Y:S01]  /*12bc0*/  LDSM.16.M88.4 R220, [R233+0x4800] ;  /* 0x00480000e9dc783b */ /* 0x000e620000000200 */
[C---:B------:R-:W-:Y:S05]  /*12bd0*/  HMMA.16816.F32.BF16 R24, R124.reuse, R32, RZ ;  /* 0x000000207c18723c */ /* 0x040fea00000418ff */
[----:B------:R-:W-:Y:S03]  /*12be0*/  LDSM.16.M88.4 R224, [R233+0x6000] ;  /* 0x00600000e9e0783b */ /* 0x000fe60000000200 */
[-C--:B------:R-:W-:Y:S08]  /*12bf0*/  HMMA.16816.F32.BF16 R28, R124, R34.reuse, RZ ;  /* 0x000000227c1c723c */ /* 0x080ff000000418ff */
[C---:B------:R-:W-:Y:S08]  /*12c00*/  HMMA.16816.F32.BF16 R32, R128.reuse, R34, RZ ;  /* 0x000000228020723c */ /* 0x040ff000000418ff */
[-C--:B-----5:R-:W-:Y:S08]  /*12c10*/  HMMA.16816.F32.BF16 R36, R128, R48.reuse, RZ ;  /* 0x000000308024723c */ /* 0x0a0ff000000418ff */
        /* <DEDUP_REMOVED lines=23> */
[----:B------:R-:W3:Y:S07]  /*12d90*/  LDSM.16.M88.4 R204, [R233+0x5000] ;  /* 0x00500000e9cc783b */ /* 0x000eee0000000200 */
[-C--:B-1----:R-:W-:Y:S08]  /*12da0*/  HMMA.16816.F32.BF16 R4, R208, R212.reuse, R4 ;  /* 0x000000d4d004723c */ /* 0x082ff00000041804 */
[C---:B--2---:R-:W-:Y:S08]  /*12db0*/  HMMA.16816.F32.BF16 R8, R216.reuse, R212, R8 ;  /* 0x000000d4d808723c */ /* 0x044ff00000041808 */
[-C--:B------:R-:W-:Y:S08]  /*12dc0*/  HMMA.16816.F32.BF16 R12, R216, R214.reuse, R12 ;  /* 0x000000d6d80c723c */ /* 0x080ff0000004180c */
[C---:B------:R-:W-:Y:S01]  /*12dd0*/  HMMA.16816.F32.BF16 R16, R208.reuse, R214, R16 ;  /* 0x000000d6d010723c */ /* 0x040fe20000041810 */
[----:B------:R-:W1:Y:S07]  /*12de0*/  LDSM.16.M88.4 R212, [R233+0x5800] ;  /* 0x00580000e9d4783b */ /* 0x000e6e0000000200 */
[-C--:B------:R-:W-:Y:S08]  /*12df0*/  HMMA.16816.F32.BF16 R20, R208, R220.reuse, R20 ;  /* 0x000000dcd014723c */ /* 0x080ff00000041814 */
[C---:B------:R-:W-:Y:S08]  /*12e00*/  HMMA.16816.F32.BF16 R24, R216.reuse, R220, R24 ;  /* 0x000000dcd818723c */ /* 0x040ff00000041818 */
[-C--:B------:R-:W-:Y:S08]  /*12e10*/  HMMA.16816.F32.BF16 R28, R216, R222.reuse, R28 ;  /* 0x000000ded81c723c */ /* 0x080ff0000004181c */
[C---:B------:R-:W-:Y:S01]  /*12e20*/  HMMA.16816.F32.BF16 R32, R208.reuse, R222, R32 ;  /* 0x000000ded020723c */ /* 0x040fe20000041820 */
[----:B------:R-:W-:Y:S07]  /*12e30*/  LDSM.16.M88.4 R220, [R233+0x7800] ;  /* 0x00780000e9dc783b */ /* 0x000fee0000000200 */
        /* <DEDUP_REMOVED lines=15> */
[-C--:B--2---:R-:W-:Y:S08]  /*12f30*/  HMMA.16816.F32.BF16 R84, R208, R204.reuse, R84 ;  /* 0x000000ccd054723c */ /* 0x084ff00000041854 */
[C---:B------:R-:W-:Y:S08]  /*12f40*/  HMMA.16816.F32.BF16 R88, R216.reuse, R204, R88 ;  /* 0x000000ccd858723c */ /* 0x040ff00000041858 */
[-C--:B------:R-:W-:Y:S08]  /*12f50*/  HMMA.16816.F32.BF16 R92, R216, R206.reuse, R92 ;  /* 0x000000ced85c723c */ /* 0x080ff0000004185c */
[C---:B------:R-:W-:Y:S01]  /*12f60*/  HMMA.16816.F32.BF16 R96, R208.reuse, R206, R96 ;  /* 0x000000ced060723c */ /* 0x040fe20000041860 */
[----:B------:R-:W-:Y:S07]  /*12f70*/  LDSM.16.M88.4 R204, [R235] ;  /* 0x00000000ebcc783b */ /* 0x000fee0000000200 */
[-C--:B-1----:R-:W-:Y:S08]  /*12f80*/  HMMA.16816.F32.BF16 R100, R208, R212.reuse, R100 ;  /* 0x000000d4d064723c */ /* 0x082ff00000041864 */
[C---:B------:R-:W-:Y:S08]  /*12f90*/  HMMA.16816.F32.BF16 R104, R216.reuse, R212, R104 ;  /* 0x000000d4d868723c */ /* 0x040ff00000041868 */
[-C--:B------:R-:W-:Y:S08]  /*12fa0*/  HMMA.16816.F32.BF16 R108, R216, R214.reuse, R108 ;  /* 0x000000d6d86c723c */ /* 0x080ff0000004186c */
[C---:B------:R-:W-:Y:S01]  /*12fb0*/  HMMA.16816.F32.BF16 R112, R208.reuse, R214, R112 ;  /* 0x000000d6d070723c */ /* 0x040fe20000041870 */
[----:B------:R-:W1:Y:S07]  /*12fc0*/  LDSM.16.M88.4 R212, [R238] ;  /* 0x00000000eed4783b */ /* 0x000e6e0000000200 */
[-C--:B------:R-:W-:Y:S08]  /*12fd0*/  HMMA.16816.F32.BF16 R116, R208, R220.reuse, R116 ;  /* 0x000000dcd074723c */ /* 0x080ff00000041874 */
[C---:B------:R-:W-:Y:S08]  /*12fe0*/  HMMA.16816.F32.BF16 R120, R216.reuse, R220, R120 ;  /* 0x000000dcd878723c */ /* 0x040ff00000041878 */
[-C--:B------:R-:W-:Y:S01]  /*12ff0*/  HMMA.16816.F32.BF16 R124, R216, R222.reuse, R124 ;  /* 0x000000ded87c723c */ /* 0x080fe2000004187c */
[----:B------:R-:W2:Y:S07]  /*13000*/  LDSM.16.M88.4 R216, [R245] ;  /* 0x00000000f5d8783b */ /* 0x000eae0000000200 */
[----:B------:R-:W-:Y:S01]  /*13010*/  HMMA.16816.F32.BF16 R128, R208, R222, R128 ;  /* 0x000000ded080723c */ /* 0x000fe20000041880 */
[----:B------:R-:W3:Y:S06]  /*13020*/  LDSM.16.M88.4 R208, [R244] ;  /* 0x00000000f4d0783b */ /* 0x000eec0000000200 */
[----:B------:R-:W-:Y:S01]  /*13030*/  LDSM.16.M88.4 R220, [R242] ;  /* 0x00000000f2dc783b */ /* 0x000fe20000000200 */
        /* <DEDUP_REMOVED lines=9> */
[----:B------:R-:W-:Y:S07]  /*130d0*/  LDSM.16.M88.4 R216, [R239] ;  /* 0x00000000efd8783b */ /* 0x000fee0000000200 */
        /* <DEDUP_REMOVED lines=28> */
[----:B------:R-:W2:Y:S07]  /*132a0*/  LDSM.16.M88.4 R224, [R232+0x800] ;  /* 0x00080000e8e0783b */ /* 0x000eae0000000200 */
[----:B------:R-:W-:Y:S01]  /*132b0*/  HMMA.16816.F32.BF16 R128, R204, R218, R128 ;  /* 0x000000dacc80723c */ /* 0x000fe20000041880 */
[----:B------:R-:W3:Y:S06]  /*132c0*/  LDSM.16.M88.4 R204, [R232+0x1000] ;  /* 0x00100000e8cc783b */ /* 0x000eec0000000200 */
[----:B------:R-:W-:Y:S01]  /*132d0*/  LDSM.16.M88.4 R216, [R232+0x2000] ;  /* 0x00200000e8d8783b */ /* 0x000fe20000000200 */
        /* <DEDUP_REMOVED lines=19> */
[----:B------:R-:W1:Y:S01]  /*13410*/  LDSM.16.M88.4 R212, [R232+0x3000] ;  /* 0x00300000e8d4783b */ /* 0x000e620000000200 */
[----:B------:R-:W-:Y:S05]  /*13420*/  DEPBAR.LE SB0, 0x0 ;  /* 0x000080000000791a */ /* 0x000fea0000000000 */
[----:B------:R-:W-:Y:S01]  /*13430*/  BAR.SYNC.DEFER_BLOCKING 0x0 ;  /* 0x0000000000007b1d */ /* 0x000fe20000010000 */
[-C--:B------:R-:W-:Y:S08]  /*13440*/  HMMA.16816.F32.BF16 R68, R208, R216.reuse, R68 ;  /* 0x000000d8d044723c */ /* 0x080ff00000041844 */
[C---:B------:R-:W-:Y:S08]  /*13450*/  HMMA.16816.F32.BF16 R72, R220.reuse, R216, R72 ;  /* 0x000000d8dc48723c */ /* 0x040ff00000041848 */
[-C--:B------:R-:W-:Y:S08]  /*13460*/  HMMA.16816.F32.BF16 R76, R220, R218.reuse, R76 ;  /* 0x000000dadc4c723c */ /* 0x080ff0000004184c */
[C---:B------:R-:W-:Y:S08]  /*13470*/  HMMA.16816.F32.BF16 R80, R208.reuse, R218, R80 ;  /* 0x000000dad050723c */ /* 0x040ff00000041850 */
[-C--:B--2---:R-:W-:Y:S08]  /*13480*/  HMMA.16816.F32.BF16 R84, R208, R204.reuse, R84 ;  /* 0x000000ccd054723c */ /* 0x084ff00000041854 */
[C---:B------:R-:W-:Y:S08]  /*13490*/  HMMA.16816.F32.BF16 R88, R220.reuse, R204, R88 ;  /* 0x000000ccdc58723c */ /* 0x040ff00000041858 */
[-C--:B------:R-:W-:Y:S08]  /*134a0*/  HMMA.16816.F32.BF16 R92, R220, R206.reuse, R92 ;  /* 0x000000cedc5c723c */ /* 0x080ff0000004185c */
[C---:B------:R-:W-:Y:S08]  /*134b0*/  HMMA.16816.F32.BF16 R96, R208.reuse, R206, R96 ;  /* 0x000000ced060723c */ /* 0x040ff00000041860 */
[-C--:B-1----:R-:W-:Y:S08]  /*134c0*/  HMMA.16816.F32.BF16 R100, R208, R212.reuse, R100 ;  /* 0x000000d4d064723c */ /* 0x082ff00000041864 */
[C---:B------:R-:W-:Y:S08]  /*134d0*/  HMMA.16816.F32.BF16 R104, R220.reuse, R212, R104 ;  /* 0x000000d4dc68723c */ /* 0x040ff00000041868 */
[-C--:B------:R-:W-:Y:S08]  /*134e0*/  HMMA.16816.F32.BF16 R108, R220, R214.reuse, R108 ;  /* 0x000000d6dc6c723c */ /* 0x080ff0000004186c */
[C---:B------:R-:W-:Y:S08]  /*134f0*/  HMMA.16816.F32.BF16 R112, R208.reuse, R214, R112 ;  /* 0x000000d6d070723c */ /* 0x040ff00000041870 */
[-C--:B------:R-:W-:Y:S08]  /*13500*/  HMMA.16816.F32.BF16 R116, R208, R224.reuse, R116 ;  /* 0x000000e0d074723c */ /* 0x080ff00000041874 */
[C---:B------:R-:W-:Y:S08]  /*13510*/  HMMA.16816.F32.BF16 R120, R220.reuse, R224, R120 ;  /* 0x000000e0dc78723c */ /* 0x040ff00000041878 */
[-C--:B------:R-:W-:Y:S08]  /*13520*/  HMMA.16816.F32.BF16 R124, R220, R226.reuse, R124 ;  /* 0x000000e2dc7c723c */ /* 0x080ff0000004187c */
[----:B------:R-:W-:Y:S01]  /*13530*/  HMMA.16816.F32.BF16 R128, R208, R226, R128 ;  /* 0x000000e2d080723c */ /* 0x000fe20000041880 */
[----:B------:R-:W-:-:S07]  /*13540*/  @P1 BRA `(.L_x_174) ;  /* 0xffffeae000001947 */ /* 0x000fce000383ffff */
.L_x_173:
[----:B------:R-:W-:Y:S01]  /*13550*/  FMNMX.FTZ R0, R4, R132, !PT ;  /* 0x0000008404007209 */ /* 0x000fe20007810000 */
[----:B------:R-:W-:Y:S01]  /*13560*/  STL [R1+0x13c], R246 ;  /* 0x00013cf601007387 */ /* 0x000fe20000100800 */
[----:B------:R-:W-:Y:S02]  /*13570*/  UIADD3 UR33, UR33, -0x1, URZ ;  /* 0xffffffff21217890 */ /* 0x000fe4000fffe03f */
[----:B------:R-:W-:Y:S01]  /*13580*/  FMNMX.FTZ R2, R5, R0, !PT ;  /* 0x0000000005027209 */ /* 0x000fe20007810000 */
[----:B------:R-:W-:Y:S01]  /*13590*/  STL [R1+0x138], R245 ;  /* 0x000138f501007387 */ /* 0x000fe20000100800 */
[----:B------:R-:W-:Y:S02]  /*135a0*/  FMNMX.FTZ R0, R6, R133, !PT ;  /* 0x0000008506007209 */ /* 0x000fe40007810000 */
[----:B------:R-:W-:Y:S01]  /*135b0*/  FMNMX.FTZ R3, R16, R2, !PT ;  /* 0x0000000210037209 */ /* 0x000fe20007810000 */
[----:B------:R-:W-:Y:S01]  /*135c0*/  STL [R1+0x134], R244 ;  /* 0x000134f401007387 */ /* 0x000fe20000100800 */
[----:B------:R-:W-:Y:S02]  /*135d0*/  FMNMX.FTZ R2, R7, R0, !PT ;  /* 0x0000000007027209 */ /* 0x000fe40007810000 */
[----:B-1----:R-:W-:Y:S01]  /*135e0*/  FMNMX.FTZ R134, R17, R3, !PT ;  /* 0x0000000311867209 */ /* 0x002fe20007810000 */
        /* <DEDUP_REMOVED lines=144> */
[----:B------:R-:W-:Y:S04]  /*13ef0*/  STL [R1+0x140], R136 ;  /* 0x0001408801007387 */ /* 0x000fe80000100800 */
[----:B------:R-:W2:Y:S01]  /*13f00*/  SHFL.BFLY PT, R206, R135, 0x1, 0x1f ;  /* 0x0c201f0087ce7f89 */ /* 0x000ea200000e0000 */
[----:B---3--:R-:W-:Y:S01]  /*13f10*/  FMNMX.FTZ R2, R0, R2, !PT ;  /* 0x0000000200027209 */ /* 0x008fe20007810000 */
[----:B------:R-:W-:Y:S04]  /*13f20*/  FADD.FTZ R0, -R136, R132 ;  /* 0x0000008488007221 */ /* 0x000fe80000010100 */
[----:B------:R-:W-:Y:S02]  /*13f30*/  FMUL.FTZ R0, R0, c[0x0][0x23c] ;  /* 0x00008f0000007a20 */ /* 0x000fe40000410000 */
[----:B------:R-:W3:Y:S02]  /*13f40*/  SHFL.BFLY PT, R3, R2, 0x1, 0x1f ;  /* 0x0c201f0002037f89 */ /* 0x000ee400000e0000 */
[----:B------:R4:W4:Y:S01]  /*13f50*/  MUFU.EX2 R132, R0 ;  /* 0x0000000000847308 */ /* 0x0009220000000800 */
[----:B-1----:R-:W-:Y:S05]  /*13f60*/  FMNMX.FTZ R134, R134, R204, !PT ;  /* 0x000000cc86867209 */ /* 0x002fea0007810000 */
[----:B------:R-:W1:Y:S01]  /*13f70*/  SHFL.BFLY PT, R204, R134, 0x1, 0x1f ;  /* 0x0c201f0086cc7f89 */ /* 0x000e6200000e0000 */
[----:B--2---:R-:W-:Y:S07]  /*13f80*/  FMNMX.FTZ R135, R135, R206, !PT ;  /* 0x000000ce87877209 */ /* 0x004fee0007810000 */
[----:B------:R-:W-:Y:S01]  /*13f90*/  STL [R1+0x144], R135 ;  /* 0x0001448701007387 */ /* 0x000fe20000100800 */
[----:B---3--:R-:W-:Y:S01]  /*13fa0*/  FMNMX.FTZ R3, R2, R3, !PT ;  /* 0x0000000302037209 */ /* 0x008fe20007810000 */
[----:B----4-:R-:W-:Y:S04]  /*13fb0*/  FADD.FTZ R0, -R135, R133 ;  /* 0x0000008587007221 */ /* 0x010fe80000010100 */
[----:B------:R-:W-:Y:S02]  /*13fc0*/  FMUL.FTZ R205, R3, c[0x0][0x23c] ;  /* 0x00008f0003cd7a20 */ /* 0x000fe40000410000 */
[----:B------:R-:W-:Y:S01]  /*13fd0*/  FMUL.FTZ R0, R0, c[0x0][0x23c] ;  /* 0x00008f0000007a20 */ /* 0x000fe20000410000 */
[----:B-1----:R-:W-:Y:S03]  /*13fe0*/  FMNMX.FTZ R134, R134, R204, !PT ;  /* 0x000000cc86867209 */ /* 0x002fe60007810000 */
[----:B------:R1:W-:Y:S02]  /*13ff0*/  MUFU.EX2 R133, R0 ;  /* 0x0000000000857308 */ /* 0x0003e40000000800 */
[----:B------:R-:W-:Y:S01]  /*14000*/  STL [R1+0x148], R134 ;  /* 0x0001488601007387 */ /* 0x000fe20000100800 */
[C---:B------:R-:W-:Y:S03]  /*14010*/  FMUL.FTZ R204, R134.reuse, c[0x0][0x23c] ;  /* 0x00008f0086cc7a20 */ /* 0x040fe60000410000 */
[----:B------:R2:W-:Y:S01]  /*14020*/  STL [R1+0x14c], R3 ;  /* 0x00014c0301007387 */ /* 0x0005e20000100800 */
[----:B-1----:R-:W-:Y:S02]  /*14030*/  FADD.FTZ R0, -R134, R137 ;  /* 0x0000008986007221 */ /* 0x002fe40000010100 */
[----:B------:R-:W-:Y:S02]  /*14040*/  FMUL.FTZ R137, R136, c[0x0][0x23c] ;  /* 0x00008f0088897a20 */ /* 0x000fe40000410000 */
[----:B------:R-:W-:Y:S03]  /*14050*/  FMUL.FTZ R0, R0, c[0x0][0x23c] ;  /* 0x00008f0000007a20 */ /* 0x000fe60000410000 */
[----:B------:R-:W-:Y:S01]  /*14060*/  FSEL R137, R137, RZ, P2 ;  /* 0x000000ff89897208 */ /* 0x000fe20001000000 */
[----:B------:R1:W-:Y:S01]  /*14070*/  MUFU.EX2 R2, R0 ;  /* 0x0000000000027308 */ /* 0x0003e20000000800 */
[----:B------:R-:W-:Y:S03]  /*14080*/  FSETP.NEU.FTZ.AND P2, PT, R135, -INF , PT ;  /* 0xff8000008700780b */ /* 0x000fe60003f5d000 */
[--C-:B------:R-:W-:Y:S02]  /*14090*/  FFMA.FTZ R33, R33, c[0x0][0x23c], -R137.reuse ;  /* 0x00008f0021217a23 */ /* 0x100fe40000010889 */
        /* <DEDUP_REMOVED lines=11> */
[----:B-1----:R-:W-:Y:S02]  /*14150*/  FADD.FTZ R0, -R3, R138 ;  /* 0x0000008a03007221 */ /* 0x002fe40000010100 */
[----:B------:R-:W-:Y:S02]  /*14160*/  FMUL.FTZ R138, R135, c[0x0][0x23c] ;  /* 0x00008f00878a7a20 */ /* 0x000fe40000410000 */
[----:B------:R-:W-:Y:S01]  /*14170*/  FMUL.FTZ R0, R0, c[0x0][0x23c] ;  /* 0x00008f0000007a20 */ /* 0x000fe20000410000 */
[----:B------:R1:W-:Y:S01]  /*14180*/  MUFU.EX2 R246, R48 ;  /* 0x0000003000f67308 */ /* 0x0003e20000000800 */
[--C-:B------:R-:W-:Y:S01]  /*14190*/  FFMA.FTZ R80, R80, c[0x0][0x23c], -R137.reuse ;  /* 0x00008f0050507a23 */ /* 0x100fe20000010889 */
[----:B------:R-:W-:Y:S01]  /*141a0*/  FSEL R138, R138, RZ, P2 ;  /* 0x000000ff8a8a7208 */ /* 0x000fe20001000000 */
[--C-:B------:R-:W-:Y:S01]  /*141b0*/  FFMA.FTZ R81, R81, c[0x0][0x23c], -R137.reuse ;  /* 0x00008f0051517a23 */ /* 0x100fe20000010889 */
[----:B------:R-:W-:Y:S01]  /*141c0*/  FSETP.NEU.FTZ.AND P2, PT, R134, -INF , PT ;  /* 0xff8000008600780b */ /* 0x000fe20003f5d000 */
[----:B------:R-:W-:Y:S02]  /*141d0*/  FFMA.FTZ R84, R84, c[0x0][0x23c], -R137 ;  /* 0x00008f0054547a23 */ /* 0x000fe40000010889 */
[--C-:B------:R-:W-:Y:S01]  /*141e0*/  FFMA.FTZ R34, R34, c[0x0][0x23c], -R138.reuse ;  /* 0x00008f0022227a23 */ /* 0x100fe2000001088a */
[----:B------:R-:W-:Y:S01]  /*141f0*/  FSEL R204, R204, RZ, P2 ;  /* 0x000000ffcccc7208 */ /* 0x000fe20001000000 */
[--C-:B------:R-:W-:Y:S01]  /*14200*/  FFMA.FTZ R38, R38, c[0x0][0x23c], -R138.reuse ;  /* 0x00008f0026267a23 */ /* 0x100fe2000001088a */
[----:B------:R-:W-:Y:S01]  /*14210*/  MUFU.EX2 R0, R0 ;  /* 0x0000000000007308 */ /* 0x000fe20000000800 */
[----:B------:R-:W-:Y:S01]  /*14220*/  FSETP.NEU.FTZ.AND P2, PT, R3, -INF , PT ;  /* 0xff8000000300780b */ /* 0x000fe20003f5d000 */
[--C-:B------:R-:W-:Y:S02]  /*14230*/  FFMA.FTZ R22, R22, c[0x0][0x23c], -R138.reuse ;  /* 0x00008f0016167a23 */ /* 0x100fe4000001088a */
[----:B---3--:R-:W-:Y:S01]  /*14240*/  FMUL.FTZ R32, R132, R168 ;  /* 0x000000a884207220 */ /* 0x008fe20000410000 */
[----:B------:R-:W-:Y:S01]  /*14250*/  FSEL R205, R205, RZ, P2 ;  /* 0x000000ffcdcd7208 */ /* 0x000fe20001000000 */
[--C-:B------:R-:W-:Y:S02]  /*14260*/  FFMA.FTZ R23, R23, c[0x0][0x23c], -R138.reuse ;  /* 0x00008f0017177a23 */ /* 0x100fe4000001088a */
[--C-:B------:R-:W-:Y:S02]  /*14270*/  FFMA.FTZ R39, R39, c[0x0][0x23c], -R138.reuse ;  /* 0x00008f0027277a23 */ /* 0x100fe4000001088a */
[----:B--2---:R-:W2:Y:S01]  /*14280*/  MUFU.EX2 R3, R33 ;  /* 0x0000002100037308 */ /* 0x004ea20000000800 */
[--C-:B------:R-:W-:Y:S02]  /*14290*/  FFMA.FTZ R54, R54, c[0x0][0x23c], -R138.reuse ;  /* 0x00008f0036367a23 */ /* 0x100fe4000001088a */
[--C-:B------:R-:W-:Y:S02]  /*142a0*/  FFMA.FTZ R55, R55, c[0x0][0x23c], -R138.reuse ;  /* 0x00008f0037377a23 */ /* 0x100fe4000001088a */
[----:B-1----:R-:W-:Y:S02]  /*142b0*/  FMUL.FTZ R48, R132, R184 ;  /* 0x000000b884307220 */ /* 0x002fe40000410000 */
[--C-:B------:R-:W-:Y:S02]  /*142c0*/  FFMA.FTZ R82, R82, c[0x0][0x23c], -R138.reuse ;  /* 0x00008f0052527a23 */ /* 0x100fe4000001088a */
[--C-:B------:R-:W-:Y:S01]  /*142d0*/  FFMA.FTZ R83, R83, c[0x0][0x23c], -R138.reuse ;  /* 0x00008f0053537a23 */ /* 0x100fe2000001088a */
[----:B------:R-:W1:Y:S01]  /*142e0*/  MUFU.EX2 R4, R34 ;  /* 0x0000002200047308 */ /* 0x000e620000000800 */
[----:B------:R-:W-:Y:S02]  /*142f0*/  FFMA.FTZ R35, R35, c[0x0][0x23c], -R138 ;  /* 0x00008f0023237a23 */ /* 0x000fe4000001088a */
[--C-:B------:R-:W-:Y:S02]  /*14300*/  FFMA.FTZ R28, R28, c[0x0][0x23c], -R204.reuse ;  /* 0x00008f001c1c7a23 */ /* 0x100fe400000108cc */
[--C-:B------:R-:W-:Y:S02]  /*14310*/  FFMA.FTZ R29, R29, c[0x0][0x23c], -R204.reuse ;  /* 0x00008f001d1d7a23 */ /* 0x100fe400000108cc */
[--C-:B------:R-:W-:Y:S02]  /*14320*/  FFMA.FTZ R30, R30, c[0x0][0x23c], -R205.reuse ;  /* 0x00008f001e1e7a23 */ /* 0x100fe400000108cd */
[--C-:B------:R-:W-:Y:S01]  /*14330*/  FFMA.FTZ R31, R31, c[0x0][0x23c], -R205.reuse ;  /* 0x00008f001f1f7a23 */ /* 0x100fe200000108cd */
[----:B------:R-:W-:Y:S01]  /*14340*/  MUFU.EX2 R218, R20 ;  /* 0x0000001400da7308 */ /* 0x000fe20000000800 */
[--C-:B------:R-:W-:Y:S02]  /*14350*/  FFMA.FTZ R40, R40, c[0x0][0x23c], -R204.reuse ;  /* 0x00008f0028287a23 */ /* 0x100fe400000108cc */
[--C-:B------:R-:W-:Y:S01]  /*14360*/  FFMA.FTZ R42, R42, c[0x0][0x23c], -R205.reuse ;  /* 0x00008f002a2a7a23 */ /* 0x100fe200000108cd */
[----:B--2---:R2:W-:Y:S01]  /*14370*/  STL [R1+0x34], R3 ;  /* 0x0000340301007387 */ /* 0x0045e20000100800 */
[----:B------:R-:W-:Y:S02]  /*14380*/  FMUL.FTZ R33, R132, R169 ;  /* 0x000000a984217220 */ /* 0x000fe40000410000 */
[--C-:B------:R-:W-:Y:S02]  /*14390*/  FFMA.FTZ R72, R72, c[0x0][0x23c], -R204.reuse ;  /* 0x00008f0048487a23 */ /* 0x100fe400000108cc */
[--C-:B------:R-:W-:Y:S01]  /*143a0*/  FFMA.FTZ R73, R73, c[0x0][0x23c], -R204.reuse ;  /* 0x00008f0049497a23 */ /* 0x100fe200000108cc */
[----:B------:R-:W-:Y:S01]  /*143b0*/  MUFU.EX2 R248, R21 ;  /* 0x0000001500f87308 */ /* 0x000fe20000000800 */
[--C-:B------:R-:W-:Y:S02]  /*143c0*/  FFMA.FTZ R74, R74, c[0x0][0x23c], -R205.reuse ;  /* 0x00008f004a4a7a23 */ /* 0x100fe400000108cd */
[----:B------:R-:W-:Y:S01]  /*143d0*/  FFMA.FTZ R75, R75, c[0x0][0x23c], -R205 ;  /* 0x00008f004b4b7a23 */ /* 0x000fe200000108cd */
[----:B-1----:R1:W-:Y:S01]  /*143e0*/  STL [R1+0x20], R4 ;  /* 0x0000200401007387 */ /* 0x0023e20000100800 */
[----:B------:R-:W-:Y:S02]  /*143f0*/  FMUL.FTZ R34, R133, R170 ;  /* 0x000000aa85227220 */ /* 0x000fe40000410000 */
[----:B------:R-:W-:Y:S02]  /*14400*/  FFMA.FTZ R85, R85, c[0x0][0x23c], -R137 ;  /* 0x00008f0055557a23 */ /* 0x000fe40000010889 */
[--C-:B------:R-:W-:Y:S01]  /*14410*/  FFMA.FTZ R88, R88, c[0x0][0x23c], -R204.reuse ;  /* 0x00008f0058587a23 */ /* 0x100fe200000108cc */
[----:B------:R-:W-:Y:S01]  /*14420*/  MUFU.EX2 R226, R22 ;  /* 0x0000001600e27308 */ /* 0x000fe20000000800 */
[--C-:B------:R-:W-:Y:S02]  /*14430*/  FFMA.FTZ R89, R89, c[0x0][0x23c], -R204.reuse ;  /* 0x00008f0059597a23 */ /* 0x100fe400000108cc */
[--C-:B------:R-:W-:Y:S02]  /*14440*/  FFMA.FTZ R90, R90, c[0x0][0x23c], -R205.reuse ;  /* 0x00008f005a5a7a23 */ /* 0x100fe400000108cd */
[--C-:B------:R-:W-:Y:S02]  /*14450*/  FFMA.FTZ R91, R91, c[0x0][0x23c], -R205.reuse ;  /* 0x00008f005b5b7a23 */ /* 0x100fe400000108cd */
[--C-:B------:R-:W-:Y:S02]  /*14460*/  FFMA.FTZ R25, R25, c[0x0][0x23c], -R204.reuse ;  /* 0x00008f0019197a23 */ /* 0x100fe400000108cc */
[--C-:B------:R-:W-:Y:S01]  /*14470*/  FFMA.FTZ R26, R26, c[0x0][0x23c], -R205.reuse ;  /* 0x00008f001a1a7a23 */ /* 0x100fe200000108cd */
[----:B--2---:R-:W2:Y:S01]  /*14480*/  MUFU.EX2 R3, R35 ;  /* 0x0000002300037308 */ /* 0x004ea20000000800 */
[----:B------:R-:W-:Y:S02]  /*14490*/  FFMA.FTZ R27, R27, c[0x0][0x23c], -R205 ;  /* 0x00008f001b1b7a23 */ /* 0x000fe400000108cd */
[--C-:B------:R-:W-:Y:S02]  /*144a0*/  FFMA.FTZ R49, R49, c[0x0][0x23c], -R137.reuse ;  /* 0x00008f0031317a23 */ /* 0x100fe40000010889 */
[----:B------:R-:W-:Y:S02]  /*144b0*/  FFMA.FTZ R56, R56, c[0x0][0x23c], -R204 ;  /* 0x00008f0038387a23 */ /* 0x000fe400000108cc */
[----:B------:R-:W-:Y:S02]  /*144c0*/  FFMA.FTZ R17, R17, c[0x0][0x23c], -R137 ;  /* 0x00008f0011117a23 */ /* 0x000fe40000010889 */
[--C-:B------:R-:W-:Y:S01]  /*144d0*/  FFMA.FTZ R18, R18, c[0x0][0x23c], -R138.reuse ;  /* 0x00008f0012127a23 */ /* 0x100fe2000001088a */
[----:B-1----:R-:W1:Y:S01]  /*144e0*/  MUFU.EX2 R4, R28 ;  /* 0x0000001c00047308 */ /* 0x002e620000000800 */
[----:B------:R-:W-:Y:S02]  /*144f0*/  FFMA.FTZ R19, R19, c[0x0][0x23c], -R138 ;  /* 0x00008f0013137a23 */ /* 0x000fe4000001088a */
[--C-:B------:R-:W-:Y:S02]  /*14500*/  FFMA.FTZ R8, R8, c[0x0][0x23c], -R204.reuse ;  /* 0x00008f0008087a23 */ /* 0x100fe400000108cc */
[--C-:B------:R-:W-:Y:S02]  /*14510*/  FFMA.FTZ R9, R9, c[0x0][0x23c], -R204.reuse ;  /* 0x00008f0009097a23 */ /* 0x100fe400000108cc */
[--C-:B------:R-:W-:Y:S02]  /*14520*/  FFMA.FTZ R12, R12, c[0x0][0x23c], -R204.reuse ;  /* 0x00008f000c0c7a23 */ /* 0x100fe400000108cc */
[--C-:B------:R-:W-:Y:S01]  /*14530*/  FFMA.FTZ R13, R13, c[0x0][0x23c], -R204.reuse ;  /* 0x00008f000d0d7a23 */ /* 0x100fe200000108cc */
[----:B------:R3:W-:Y:S01]  /*14540*/  MUFU.EX2 R225, R25 ;  /* 0x0000001900e17308 */ /* 0x0007e20000000800 */
[--C-:B------:R-:W-:Y:S02]  /*14550*/  FFMA.FTZ R14, R14, c[0x0][0x23c], -R205.reuse ;  /* 0x00008f000e0e7a23 */ /* 0x100fe400000108cd */
[--C-:B------:R-:W-:Y:S01]  /*14560*/  FFMA.FTZ R15, R15, c[0x0][0x23c], -R205.reuse ;  /* 0x00008f000f0f7a23 */ /* 0x100fe200000108cd */
[----:B--2---:R2:W-:Y:S01]  /*14570*/  STL [R1+0x30], R3 ;  /* 0x0000300301007387 */ /* 0x0045e20000100800 */
[----:B------:R-:W-:Y:S02]  /*14580*/  FMUL.FTZ R35, R133, R171 ;  /* 0x000000ab85237220 */ /* 0x000fe40000410000 */
[--C-:B------:R-:W-:Y:S02]  /*14590*/  FFMA.FTZ R24, R24, c[0x0][0x23c], -R204.reuse ;  /* 0x00008f0018187a23 */ /* 0x100fe400000108cc */
[--C-:B------:R-:W-:Y:S01]  /*145a0*/  FFMA.FTZ R41, R41, c[0x0][0x23c], -R204.reuse ;  /* 0x00008f0029297a23 */ /* 0x100fe200000108cc */
[----:B------:R4:W-:Y:S01]  /*145b0*/  MUFU.EX2 R223, R26 ;  /* 0x0000001a00df7308 */ /* 0x0009e20000000800 */
[--C-:B------:R-:W-:Y:S02]  /*145c0*/  FFMA.FTZ R43, R43, c[0x0][0x23c], -R205.reuse ;  /* 0x00008f002b2b7a23 */ /* 0x100fe400000108cd */
[--C-:B------:R-:W-:Y:S01]  /*145d0*/  FFMA.FTZ R44, R44, c[0x0][0x23c], -R204.reuse ;  /* 0x00008f002c2c7a23 */ /* 0x100fe200000108cc */
[----:B-1----:R1:W-:Y:S01]  /*145e0*/  STL [R1+0x14], R4 ;  /* 0x0000140401007387 */ /* 0x0023e20000100800 */
[----:B------:R-:W-:Y:S02]  /*145f0*/  FMUL.FTZ R28, R2, R164 ;  /* 0x000000a4021c7220 */ /* 0x000fe40000410000 */
[----:B------:R-:W-:Y:S02]  /*14600*/  FFMA.FTZ R45, R45, c[0x0][0x23c], -R204 ;  /* 0x00008f002d2d7a23 */ /* 0x000fe400000108cc */
[--C-:B------:R-:W-:Y:S01]  /*14610*/  FFMA.FTZ R46, R46, c[0x0][0x23c], -R205.reuse ;  /* 0x00008f002e2e7a23 */ /* 0x100fe200000108cd */
[----:B------:R1:W-:Y:S01]  /*14620*/  MUFU.EX2 R227, R27 ;  /* 0x0000001b00e37308 */ /* 0x0003e20000000800 */
[--C-:B------:R-:W-:Y:S02]  /*14630*/  FFMA.FTZ R47, R47, c[0x0][0x23c], -R205.reuse ;  /* 0x00008f002f2f7a23 */ /* 0x100fe400000108cd */
[--C-:B------:R-:W-:Y:S02]  /*14640*/  FFMA.FTZ R50, R50, c[0x0][0x23c], -R138.reuse ;  /* 0x00008f0032327a23 */ /* 0x100fe4000001088a */
[----:B---3--:R-:W-:Y:S02]  /*14650*/  FMUL.FTZ R25, R2, R161 ;  /* 0x000000a102197220 */ /* 0x008fe40000410000 */
[----:B------:R-:W-:Y:S02]  /*14660*/  FFMA.FTZ R51, R51, c[0x0][0x23c], -R138 ;  /* 0x00008f0033337a23 */ /* 0x000fe4000001088a */
[--C-:B------:R-:W-:Y:S01]  /*14670*/  FFMA.FTZ R60, R60, c[0x0][0x23c], -R204.reuse ;  /* 0x00008f003c3c7a23 */ /* 0x100fe200000108cc */
[----:B--2---:R-:W2:Y:S01]  /*14680*/  MUFU.EX2 R3, R29 ;  /* 0x0000001d00037308 */ /* 0x004ea20000000800 */
[--C-:B------:R-:W-:Y:S02]  /*14690*/  FFMA.FTZ R63, R63, c[0x0][0x23c], -R205.reuse ;  /* 0x00008f003f3f7a23 */ /* 0x100fe400000108cd */
[--C-:B------:R-:W-:Y:S02]  /*146a0*/  FFMA.FTZ R57, R57, c[0x0][0x23c], -R204.reuse ;  /* 0x00008f0039397a23 */ /* 0x100fe400000108cc */
[----:B----4-:R-:W-:Y:S02]  /*146b0*/  FMUL.FTZ R26, R0, R162 ;  /* 0x000000a2001a7220 */ /* 0x010fe40000410000 */
[----:B------:R-:W-:Y:S02]  /*146c0*/  FFMA.FTZ R61, R61, c[0x0][0x23c], -R204 ;  /* 0x00008f003d3d7a23 */ /* 0x000fe400000108cc */
[----:B------:R-:W-:Y:S01]  /*146d0*/  FFMA.FTZ R59, R59, c[0x0][0x23c], -R205 ;  /* 0x00008f003b3b7a23 */ /* 0x000fe200000108cd */
[----:B-1----:R-:W1:Y:S01]  /*146e0*/  MUFU.EX2 R4, R30 ;  /* 0x0000001e00047308 */ /* 0x002e620000000800 */
[----:B------:R-:W-:Y:S02]  /*146f0*/  FFMA.FTZ R64, R64, c[0x0][0x23c], -R137 ;  /* 0x00008f0040407a23 */ /* 0x000fe40000010889 */
[--C-:B------:R-:W-:Y:S02]  /*14700*/  FFMA.FTZ R66, R66, c[0x0][0x23c], -R138.reuse ;  /* 0x00008f0042427a23 */ /* 0x100fe4000001088a */
[----:B------:R-:W-:Y:S02]  /*14710*/  FMUL.FTZ R27, R0, R163 ;  /* 0x000000a3001b7220 */ /* 0x000fe40000410000 */
[--C-:B------:R-:W-:Y:S02]  /*14720*/  FFMA.FTZ R70, R70, c[0x0][0x23c], -R138.reuse ;  /* 0x00008f0046467a23 */ /* 0x100fe4000001088a */
[----:B------:R-:W-:Y:S01]  /*14730*/  FFMA.FTZ R71, R71, c[0x0][0x23c], -R138 ;  /* 0x00008f0047477a23 */ /* 0x000fe2000001088a */
[----:B------:R3:W-:Y:S01]  /*14740*/  MUFU.EX2 R242, R49 ;  /* 0x0000003100f27308 */ /* 0x0007e20000000800 */
[--C-:B------:R-:W-:Y:S02]  /*14750*/  FFMA.FTZ R76, R76, c[0x0][0x23c], -R204.reuse ;  /* 0x00008f004c4c7a23 */ /* 0x100fe400000108cc */
[----:B------:R-:W-:Y:S01]  /*14760*/  FFMA.FTZ R77, R77, c[0x0][0x23c], -R204 ;  /* 0x00008f004d4d7a23 */ /* 0x000fe200000108cc */
[----:B--2---:R2:W-:Y:S01]  /*14770*/  STL [R1+0x18], R3 ;  /* 0x0000180301007387 */ /* 0x0045e20000100800 */
[----:B------:R-:W-:Y:S02]  /*14780*/  FMUL.FTZ R29, R2, R165 ;  /* 0x000000a5021d7220 */ /* 0x000fe40000410000 */
[--C-:B------:R-:W-:Y:S02]  /*14790*/  FFMA.FTZ R78, R78, c[0x0][0x23c], -R205.reuse ;  /* 0x00008f004e4e7a23 */ /* 0x100fe400000108cd */
[----:B------:R-:W-:Y:S01]  /*147a0*/  FFMA.FTZ R79, R79, c[0x0][0x23c], -R205 ;  /* 0x00008f004f4f7a23 */ /* 0x000fe200000108cd */
[----:B------:R4:W-:Y:S01]  /*147b0*/  MUFU.EX2 R165, R56 ;  /* 0x0000003800a57308 */ /* 0x0009e20000000800 */
[--C-:B------:R-:W-:Y:S02]  /*147c0*/  FFMA.FTZ R5, R5, c[0x0][0x23c], -R137.reuse ;  /* 0x00008f0005057a23 */ /* 0x100fe40000010889 */
[--C-:B------:R-:W-:Y:S01]  /*147d0*/  FFMA.FTZ R6, R6, c[0x0][0x23c], -R138.reuse ;  /* 0x00008f0006067a23 */ /* 0x100fe2000001088a */
[----:B-1----:R1:W-:Y:S01]  /*147e0*/  STL [R1+0x10], R4 ;  /* 0x0000100401007387 */ /* 0x0023e20000100800 */
[----:B------:R-:W-:Y:S02]  /*147f0*/  FMUL.FTZ R30, R0, R166 ;  /* 0x000000a6001e7220 */ /* 0x000fe40000410000 */
[--C-:B------:R-:W-:Y:S02]  /*14800*/  FFMA.FTZ R7, R7, c[0x0][0x23c], -R138.reuse ;  /* 0x00008f0007077a23 */ /* 0x100fe4000001088a */
[----:B------:R-:W-:Y:S01]  /*14810*/  FFMA.FTZ R16, R16, c[0x0][0x23c], -R137 ;  /* 0x00008f0010107a23 */ /* 0x000fe20000010889 */
[----:B------:R1:W-:Y:S01]  /*14820*/  MUFU.EX2 R247, R23 ;  /* 0x0000001700f77308 */ /* 0x0003e20000000800 */
[--C-:B------:R-:W-:Y:S02]  /*14830*/  FFMA.FTZ R62, R62, c[0x0][0x23c], -R205.reuse ;  /* 0x00008f003e3e7a23 */ /* 0x100fe400000108cd */
[----:B------:R-:W-:Y:S02]  /*14840*/  FFMA.FTZ R58, R58, c[0x0][0x23c], -R205 ;  /* 0x00008f003a3a7a23 */ /* 0x000fe400000108cd */
[----:B---3--:R-:W-:Y:S02]  /*14850*/  FMUL.FTZ R49, R132, R185 ;  /* 0x000000b984317220 */ /* 0x008fe40000410000 */
[--C-:B------:R-:W-:Y:S02]  /*14860*/  FFMA.FTZ R65, R65, c[0x0][0x23c], -R137.reuse ;  /* 0x00008f0041417a23 */ /* 0x100fe40000010889 */
[--C-:B------:R-:W-:Y:S01]  /*14870*/  FFMA.FTZ R67, R67, c[0x0][0x23c], -R138.reuse ;  /* 0x00008f0043437a23 */ /* 0x100fe2000001088a */
[----:B--2---:R-:W2:Y:S01]  /*14880*/  MUFU.EX2 R3, R31 ;  /* 0x0000001f00037308 */ /* 0x004ea20000000800 */
[--C-:B------:R-:W-:Y:S02]  /*14890*/  FFMA.FTZ R68, R68, c[0x0][0x23c], -R137.reuse ;  /* 0x00008f0044447a23 */ /* 0x100fe40000010889 */
[--C-:B------:R-:W-:Y:S02]  /*148a0*/  FFMA.FTZ R69, R69, c[0x0][0x23c], -R137.reuse ;  /* 0x00008f0045457a23 */ /* 0x100fe40000010889 */
[----:B----4-:R-:W-:Y:S02]  /*148b0*/  FMUL.FTZ R56, R2, R192 ;  /* 0x000000c002387220 */ /* 0x010fe40000410000 */
[--C-:B------:R-:W-:Y:S02]  /*148c0*/  FFMA.FTZ R113, R113, c[0x0][0x23c], -R137.reuse ;  /* 0x00008f0071717a23 */ /* 0x100fe40000010889 */
[--C-:B------:R-:W-:Y:S01]  /*148d0*/  FFMA.FTZ R116, R116, c[0x0][0x23c], -R137.reuse ;  /* 0x00008f0074747a23 */ /* 0x100fe20000010889 */
[----:B-1----:R-:W1:Y:S01]  /*148e0*/  MUFU.EX2 R4, R36 ;  /* 0x0000002400047308 */ /* 0x002e620000000800 */
[--C-:B------:R-:W-:Y:S02]  /*148f0*/  FFMA.FTZ R117, R117, c[0x0][0x23c], -R137.reuse ;  /* 0x00008f0075757a23 */ /* 0x100fe40000010889 */
[----:B------:R-:W-:Y:S01]  /*14900*/  FFMA.FTZ R128, R128, c[0x0][0x23c], -R137 ;  /* 0x00008f0080807a23 */ /* 0x000fe20000010889 */
[----:B------:R-:W3:Y:S01]  /*14910*/  LDSM.16.MT88.4 R20, [R228+0x8000] ;  /* 0x00800000e414783b */ /* 0x000ee20000004200 */
[--C-:B------:R-:W-:Y:S02]  /*14920*/  FFMA.FTZ R103, R103, c[0x0][0x23c], -R138.reuse ;  /* 0x00008f0067677a23 */ /* 0x100fe4000001088a */
[--C-:B------:R-:W-:Y:S02]  /*14930*/  FFMA.FTZ R114, R114, c[0x0][0x23c], -R138.reuse ;  /* 0x00008f0072727a23 */ /* 0x100fe4000001088a */
[--C-:B------:R-:W-:Y:S01]  /*14940*/  FFMA.FTZ R115, R115, c[0x0][0x23c], -R138.reuse ;  /* 0x00008f0073737a23 */ /* 0x100fe2000001088a */
[----:B------:R4:W-:Y:S01]  /*14950*/  MUFU.EX2 R213, R5 ;  /* 0x0000000500d57308 */ /* 0x0009e20000000800 */
[--C-:B------:R-:W-:Y:S02]  /*14960*/  FFMA.FTZ R118, R118, c[0x0][0x23c], -R138.reuse ;  /* 0x00008f0076767a23 */ /* 0x100fe4000001088a */
[--C-:B------:R-:W-:Y:S01]  /*14970*/  FFMA.FTZ R119, R119, c[0x0][0x23c], -R138.reuse ;  /* 0x00008f0077777a23 */ /* 0x100fe2000001088a */
[----:B--2---:R-:W-:Y:S01]  /*14980*/  STL [R1+0x28], R3 ;  /* 0x0000280301007387 */ /* 0x004fe20000100800 */
[----:B------:R-:W-:Y:S02]  /*14990*/  FMUL.FTZ R31, R0, R167 ;  /* 0x000000a7001f7220 */ /* 0x000fe40000410000 */
[----:B------:R-:W-:Y:S02]  /*149a0*/  FFMA.FTZ R130, R130, c[0x0][0x23c], -R138 ;  /* 0x00008f0082827a23 */ /* 0x000fe4000001088a */
[--C-:B------:R-:W-:Y:S01]  /*149b0*/  FFMA.FTZ R93, R93, c[0x0][0x23c], -R204.reuse ;  /* 0x00008f005d5d7a23 */ /* 0x100fe200000108cc */
[----:B------:R2:W-:Y:S01]  /*149c0*/  MUFU.EX2 R208, R6 ;  /* 0x0000000600d07308 */ /* 0x0005e20000000800 */
[--C-:B------:R-:W-:Y:S02]  /*149d0*/  FFMA.FTZ R104, R104, c[0x0][0x23c], -R204.reuse ;  /* 0x00008f0068687a23 */ /* 0x100fe400000108cc */
[--C-:B------:R-:W-:Y:S01]  /*149e0*/  FFMA.FTZ R105, R105, c[0x0][0x23c], -R204.reuse ;  /* 0x00008f0069697a23 */ /* 0x100fe200000108cc */
[----:B-1----:R1:W-:Y:S01]  /*149f0*/  STL [R1+0x24], R4 ;  /* 0x0000240401007387 */ /* 0x0023e20000100800 */
[--C-:B------:R-:W-:Y:S02]  /*14a00*/  FFMA.FTZ R108, R108, c[0x0][0x23c], -R204.reuse ;  /* 0x00008f006c6c7a23 */ /* 0x100fe400000108cc */
[--C-:B------:R-:W-:Y:S02]  /*14a10*/  FFMA.FTZ R109, R109, c[0x0][0x23c], -R204.reuse ;  /* 0x00008f006d6d7a23 */ /* 0x100fe400000108cc */
[--C-:B------:R-:W-:Y:S01]  /*14a20*/  FFMA.FTZ R120, R120, c[0x0][0x23c], -R204.reuse ;  /* 0x00008f0078787a23 */ /* 0x100fe200000108cc */
[----:B------:R-:W3:Y:S01]  /*14a30*/  MUFU.EX2 R212, R7 ;  /* 0x0000000700d47308 */ /* 0x000ee20000000800 */
[--C-:B------:R-:W-:Y:S02]  /*14a40*/  FFMA.FTZ R121, R121, c[0x0][0x23c], -R204.reuse ;  /* 0x00008f0079797a23 */ /* 0x100fe400000108cc */
[----:B------:R-:W-:Y:S02]  /*14a50*/  FFMA.FTZ R124, R124, c[0x0][0x23c], -R204 ;  /* 0x00008f007c7c7a23 */ /* 0x000fe400000108cc */
[----:B----4-:R-:W-:Y:S02]  /*14a60*/  FMUL.FTZ R5, R132, R145 ;  /* 0x0000009184057220 */ /* 0x010fe40000410000 */
[--C-:B------:R-:W-:Y:S02]  /*14a70*/  FFMA.FTZ R10, R10, c[0x0][0x23c], -R205.reuse ;  /* 0x00008f000a0a7a23 */ /* 0x100fe400000108cd */
[--C-:B------:R-:W-:Y:S01]  /*14a80*/  FFMA.FTZ R11, R11, c[0x0][0x23c], -R205.reuse ;  /* 0x00008f000b0b7a23 */ /* 0x100fe200000108cd */
[----:B------:R4:W-:Y:S01]  /*14a90*/  MUFU.EX2 R214, R16 ;  /* 0x0000001000d67308 */ /* 0x0009e20000000800 */
[--C-:B------:R-:W-:Y:S02]  /*14aa0*/  FFMA.FTZ R94, R94, c[0x0][0x23c], -R205.reuse ;  /* 0x00008f005e5e7a23 */ /* 0x100fe400000108cd */
[--C-:B------:R-:W-:Y:S02]  /*14ab0*/  FFMA.FTZ R95, R95, c[0x0][0x23c], -R205.reuse ;  /* 0x00008f005f5f7a23 */ /* 0x100fe400000108cd */
[----:B--2---:R-:W-:Y:S02]  /*14ac0*/  FMUL.FTZ R6, R133, R146 ;  /* 0x0000009285067220 */ /* 0x004fe40000410000 */
[--C-:B------:R-:W-:Y:S02]  /*14ad0*/  FFMA.FTZ R106, R106, c[0x0][0x23c], -R205.reuse ;  /* 0x00008f006a6a7a23 */ /* 0x100fe400000108cd */
[--C-:B------:R-:W-:Y:S01]  /*14ae0*/  FFMA.FTZ R107, R107, c[0x0][0x23c], -R205.reuse ;  /* 0x00008f006b6b7a23 */ /* 0x100fe200000108cd */
[----:B-1----:R-:W1:Y:S01]  /*14af0*/  MUFU.EX2 R4, R38 ;  /* 0x0000002600047308 */ /* 0x002e620000000800 */
[--C-:B------:R-:W-:Y:S02]  /*14b00*/  FFMA.FTZ R110, R110, c[0x0][0x23c], -R205.reuse ;  /* 0x00008f006e6e7a23 */ /* 0x100fe400000108cd */
[--C-:B------:R-:W-:Y:S01]  /*14b10*/  FFMA.FTZ R111, R111, c[0x0][0x23c], -R205.reuse ;  /* 0x00008f006f6f7a23 */ /* 0x100fe200000108cd */
[----:B---3--:R-:W-:Y:S01]  /*14b20*/  F2FP.BF16.PACK_AB R145, R212, R208 ;  /* 0x000000d0d491723e */ /* 0x008fe200000010ff */
[----:B------:R-:W-:Y:S02]  /*14b30*/  FMUL.FTZ R7, R133, R147 ;  /* 0x0000009385077220 */ /* 0x000fe40000410000 */
[--C-:B------:R-:W-:Y:S02]  /*14b40*/  FFMA.FTZ R122, R122, c[0x0][0x23c], -R205.reuse ;  /* 0x00008f007a7a7a23 */ /* 0x100fe400000108cd */
[--C-:B------:R-:W-:Y:S01]  /*14b50*/  FFMA.FTZ R123, R123, c[0x0][0x23c], -R205.reuse ;  /* 0x00008f007b7b7a23 */ /* 0x100fe200000108cd */
[----:B------:R-:W2:Y:S01]  /*14b60*/  MUFU.EX2 R222, R17 ;  /* 0x0000001100de7308 */ /* 0x000ea20000000800 */
[--C-:B------:R-:W-:Y:S02]  /*14b70*/  FFMA.FTZ R126, R126, c[0x0][0x23c], -R205.reuse ;  /* 0x00008f007e7e7a23 */ /* 0x100fe400000108cd */
[----:B------:R-:W-:Y:S02]  /*14b80*/  FFMA.FTZ R205, R127, c[0x0][0x23c], -R205 ;  /* 0x00008f007fcd7a23 */ /* 0x000fe400000108cd */
[----:B----4-:R-:W-:Y:S05]  /*14b90*/  FMUL.FTZ R16, R132, R152 ;  /* 0x0000009884107220 */ /* 0x010fea0000410000 */
[----:B------:R3:W-:Y:S01]  /*14ba0*/  MUFU.EX2 R220, R18 ;  /* 0x0000001200dc7308 */ /* 0x0007e20000000800 */
[----:B-1----:R1:W-:Y:S09]  /*14bb0*/  STL [R1+0x68], R4 ;  /* 0x0000680401007387 */ /* 0x0023f20000100800 */
[----:B------:R-:W4:Y:S01]  /*14bc0*/  MUFU.EX2 R221, R19 ;  /* 0x0000001300dd7308 */ /* 0x000f220000000800 */
[----:B--2---:R-:W-:Y:S01]  /*14bd0*/  F2FP.BF16.PACK_AB R146, R222, R214 ;  /* 0x000000d6de92723e */ /* 0x004fe200000010ff */
[----:B------:R-:W-:Y:S08]  /*14be0*/  FMUL.FTZ R17, R132, R153 ;  /* 0x0000009984117220 */ /* 0x000ff00000410000 */
[----:B------:R-:W-:Y:S01]  /*14bf0*/  MUFU.EX2 R3, R37 ;  /* 0x0000002500037308 */ /* 0x000fe20000000800 */
[----:B---3--:R-:W-:Y:S09]  /*14c00*/  FMUL.FTZ R18, R133, R154 ;  /* 0x0000009a85127220 */ /* 0x008ff20000410000 */
[----:B-1----:R-:W1:Y:S01]  /*14c10*/  MUFU.EX2 R4, R40 ;  /* 0x0000002800047308 */ /* 0x002e620000000800 */
[----:B----4-:R-:W-:Y:S01]  /*14c20*/  F2FP.BF16.PACK_AB R147, R221, R220 ;  /* 0x000000dcdd93723e */ /* 0x010fe200000010ff */
[----:B------:R-:W-:Y:S08]  /*14c30*/  FMUL.FTZ R19, R133, R155 ;  /* 0x0000009b85137220 */ /* 0x000ff00000410000 */
[----:B------:R2:W-:Y:S10]  /*14c40*/  MUFU.EX2 R134, R39 ;  /* 0x0000002700867308 */ /* 0x0005f40000000800 */
[----:B------:R3:W-:Y:S01]  /*14c50*/  MUFU.EX2 R206, R8 ;  /* 0x0000000800ce7308 */ /* 0x0007e20000000800 */
[----:B-1----:R1:W-:Y:S01]  /*14c60*/  STL [R1+0x48], R4 ;  /* 0x0000480401007387 */ /* 0x0023e20000100800 */
[C---:B------:R-:W-:Y:S08]  /*14c70*/  FMUL.FTZ R40, R2.reuse, R176 ;  /* 0x000000b002287220 */ /* 0x040ff00000410000 */
[----:B------:R4:W4:Y:S01]  /*14c80*/  MUFU.EX2 R210, R9 ;  /* 0x0000000900d27308 */ /* 0x0009220000000800 */
[----:B--2---:R-:W2:Y:S09]  /*14c90*/  LDSM.16.MT88.4 R36, [R231+0x8000] ;  /* 0x00800000e724783b */ /* 0x004eb20000004200 */
[----:B------:R2:W-:Y:S01]  /*14ca0*/  MUFU.EX2 R216, R12 ;  /* 0x0000000c00d87308 */ /* 0x0005e20000000800 */
[C---:B---3--:R-:W-:Y:S09]  /*14cb0*/  FMUL.FTZ R8, R2.reuse, R140 ;  /* 0x0000008c02087220 */ /* 0x048ff20000410000 */
[----:B-1----:R-:W1:Y:S01]  /*14cc0*/  MUFU.EX2 R4, R42 ;  /* 0x0000002a00047308 */ /* 0x002e620000000800 */
[----:B----4-:R-:W-:Y:S01]  /*14cd0*/  FMUL.FTZ R9, R2, R141 ;  /* 0x0000008d02097220 */ /* 0x010fe20000410000 */
[----:B------:R-:W-:Y:S08]  /*14ce0*/  F2FP.BF16.PACK_AB R140, R210, R206 ;  /* 0x000000ced28c723e */ /* 0x000ff000000010ff */
[----:B------:R3:W2:Y:S02]  /*14cf0*/  MUFU.EX2 R217, R13 ;  /* 0x0000000d00d97308 */ /* 0x0006a40000000800 */
[----:B--2---:R-:W-:Y:S08]  /*14d00*/  FMUL.FTZ R12, R2, R148 ;  /* 0x00000094020c7220 */ /* 0x004ff00000410000 */
[----:B------:R2:W-:Y:S01]  /*14d10*/  MUFU.EX2 R215, R14 ;  /* 0x0000000e00d77308 */ /* 0x0005e20000000800 */
[----:B-1----:R1:W-:Y:S01]  /*14d20*/  STL [R1+0x40], R4 ;  /* 0x0000400401007387 */ /* 0x0023e20000100800 */
[----:B------:R-:W-:Y:S03]  /*14d30*/  FMUL.FTZ R42, R0, R178 ;  /* 0x000000b2002a7220 */ /* 0x000fe60000410000 */
[----:B------:R-:W3:Y:S05]  /*14d40*/  LDL.LU R161, [R1+0x40] ;  /* 0x0000400001a17983 */ /* 0x000eea0000300800 */
[----:B------:R1:W-:Y:S01]  /*14d50*/  MUFU.EX2 R219, R15 ;  /* 0x0000000f00db7308 */ /* 0x0003e20000000800 */
[----:B------:R-:W3:Y:S02]  /*14d60*/  LDL.LU R162, [R1+0x48] ;  /* 0x0000480001a27983 */ /* 0x000ee40000300800 */
[----:B---3--:R-:W-:Y:S02]  /*14d70*/  FMUL.FTZ R13, R2, R149 ;  /* 0x00000095020d7220 */ /* 0x008fe40000410000 */
[----:B------:R-:W3:Y:S04]  /*14d80*/  LDL.LU R163, [R1+0x68] ;  /* 0x0000680001a37983 */ /* 0x000ee80000300800 */
[----:B------:R-:W3:Y:S01]  /*14d90*/  LDL.LU R166, [R1+0x24] ;  /* 0x0000240001a67983 */ /* 0x000ee20000300800 */
[----:B------:R1:W-:Y:S03]  /*14da0*/  MUFU.EX2 R209, R10 ;  /* 0x0000000a00d17308 */ /* 0x0003e60000000800 */
[----:B------:R-:W3:Y:S01]  /*14db0*/  LDL.LU R167, [R1+0x28] ;  /* 0x0000280001a77983 */ /* 0x000ee20000300800 */
[----:B--2---:R-:W-:Y:S03]  /*14dc0*/  FMUL.FTZ R14, R0, R150 ;  /* 0x00000096000e7220 */ /* 0x004fe60000410000 */
[----:B------:R-:W2:Y:S01]  /*14dd0*/  LDL.LU R168, [R1+0x18] ;  /* 0x0000180001a87983 */ /* 0x000ea20000300800 */
[----:B-1----:R-:W-:Y:S01]  /*14de0*/  FMUL.FTZ R4, R132, R144 ;  /* 0x0000009084047220 */ /* 0x002fe20000410000 */
[----:B------:R-:W-:Y:S01]  /*14df0*/  F2FP.BF16.PACK_AB R144, R213, R207 ;  /* 0x000000cfd590723e */ /* 0x000fe200000010ff */
[----:B------:R-:W1:Y:S01]  /*14e00*/  MUFU.EX2 R211, R11 ;  /* 0x0000000b00d37308 */ /* 0x000e620000000800 */
[----:B------:R-:W2:Y:S01]  /*14e10*/  LDL.LU R169, [R1+0x30] ;  /* 0x0000300001a97983 */ /* 0x000ea20000300800 */
[C---:B------:R-:W-:Y:S03]  /*14e20*/  FMUL.FTZ R15, R0.reuse, R151 ;  /* 0x00000097000f7220 */ /* 0x040fe60000410000 */
[----:B------:R-:W2:Y:S01]  /*14e30*/  LDL.LU R170, [R1+0x34] ;  /* 0x0000340001aa7983 */ /* 0x000ea20000300800 */
[-C--:B------:R-:W-:Y:S03]  /*14e40*/  HMMA.16816.F32.BF16 R4, R144, R20.reuse, R4 ;  /* 0x000000149004723c */ /* 0x080fe60000041804 */
[----:B------:R-:W3:Y:S01]  /*14e50*/  LDL.LU R171, [R1+0x10] ;  /* 0x0000100001ab7983 */ /* 0x000ee20000300800 */
[----:B------:R-:W-:Y:S03]  /*14e60*/  MUFU.EX2 R238, R52 ;  /* 0x0000003400ee7308 */ /* 0x000fe60000000800 */
[----:B------:R-:W3:Y:S01]  /*14e70*/  LDL.LU R184, [R1+0x14] ;  /* 0x0000140001b87983 */ /* 0x000ee20000300800 */
[C---:B------:R-:W-:Y:S01]  /*14e80*/  FMUL.FTZ R10, R0.reuse, R142 ;  /* 0x0000008e000a7220 */ /* 0x040fe20000410000 */
[----:B------:R-:W-:Y:S02]  /*14e90*/  F2FP.BF16.PACK_AB R142, R217, R216 ;  /* 0x000000d8d98e723e */ /* 0x000fe400000010ff */
[----:B------:R-:W3:Y:S03]  /*14ea0*/  LDL.LU R185, [R1+0x20] ;  /* 0x0000200001b97983 */ /* 0x000ee60000300800 */
[----:B------:R-:W-:Y:S01]  /*14eb0*/  MUFU.EX2 R236, R53 ;  /* 0x0000003500ec7308 */ /* 0x000fe20000000800 */
[----:B------:R-:W3:Y:S01]  /*14ec0*/  LDL.LU R192, [R1+0x8c] ;  /* 0x00008c0001c07983 */ /* 0x000ee20000300800 */
[----:B-1----:R-:W-:Y:S01]  /*14ed0*/  F2FP.BF16.PACK_AB R141, R211, R209 ;  /* 0x000000d1d38d723e */ /* 0x002fe200000010ff */
[----:B------:R-:W-:Y:S01]  /*14ee0*/  FMUL.FTZ R11, R0, R143 ;  /* 0x0000008f000b7220 */ /* 0x000fe20000410000 */
[----:B------:R-:W-:Y:S01]  /*14ef0*/  F2FP.BF16.PACK_AB R143, R219, R215 ;  /* 0x000000d7db8f723e */ /* 0x000fe200000010ff */
[----:B------:R-:W-:Y:S05]  /*14f00*/  LDSM.16.MT88.4 R148, [R230+0x8000] ;  /* 0x00800000e694783b */ /* 0x000fea0000004200 */
[----:B------:R-:W-:Y:S01]  /*14f10*/  MUFU.EX2 R237, R54 ;  /* 0x0000003600ed7308 */ /* 0x000fe20000000800 */
[C---:B------:R-:W-:Y:S09]  /*14f20*/  HMMA.16816.F32.BF16 R8, R140.reuse, R20, R8 ;  /* 0x000000148c08723c */ /* 0x040ff20000041808 */
[----:B------:R1:W-:Y:S01]  /*14f30*/  MUFU.EX2 R235, R55 ;  /* 0x0000003700eb7308 */ /* 0x0003e20000000800 */
[-C--:B------:R-:W-:Y:S03]  /*14f40*/  HMMA.16816.F32.BF16 R12, R140, R22.reuse, R12 ;  /* 0x000000168c0c723c */ /* 0x080fe6000004180c */
[----:B------:R-:W-:Y:S02]  /*14f50*/  FMUL.FTZ R20, R132, R156 ;  /* 0x0000009c84147220 */ /* 0x000fe40000410000 */
[--C-:B------:R-:W-:Y:S03]  /*14f60*/  FFMA.FTZ R156, R96, c[0x0][0x23c], -R137.reuse ;  /* 0x00008f00609c7a23 */ /* 0x100fe60000010889 */
[C---:B------:R-:W-:Y:S01]  /*14f70*/  HMMA.16816.F32.BF16 R16, R144.reuse, R22, R16 ;  /* 0x000000169010723c */ /* 0x040fe20000041810 */
[----:B------:R1:W-:Y:S03]  /*14f80*/  MUFU.EX2 R224, R24 ;  /* 0x0000001800e07308 */ /* 0x0003e60000000800 */
[----:B------:R-:W-:Y:S02]  /*14f90*/  FMUL.FTZ R21, R132, R157 ;  /* 0x0000009d84157220 */ /* 0x000fe40000410000 */
[--C-:B------:R-:W-:Y:S02]  /*14fa0*/  FFMA.FTZ R157, R97, c[0x0][0x23c], -R137.reuse ;  /* 0x00008f00619d7a23 */ /* 0x100fe40000010889 */
[C---:B------:R-:W-:Y:S03]  /*14fb0*/  FMUL.FTZ R22, R133.reuse, R158 ;  /* 0x0000009e85167220 */ /* 0x040fe60000410000 */
[----:B------:R1:W-:Y:S01]  /*14fc0*/  MUFU.EX2 R135, R41 ;  /* 0x0000002900877308 */ /* 0x0003e20000000800 */
[----:B------:R-:W-:Y:S02]  /*14fd0*/  FMUL.FTZ R23, R133, R159 ;  /* 0x0000009f85177220 */ /* 0x000fe40000410000 */
[--C-:B------:R-:W-:Y:S01]  /*14fe0*/  FFMA.FTZ R158, R100, c[0x0][0x23c], -R137.reuse ;  /* 0x00008f00649e7a23 */ /* 0x100fe20000010889 */
[----:B-1----:R-:W1:Y:S01]  /*14ff0*/  LDSM.16.MT88.4 R52, [R229+0x8000] ;  /* 0x00800000e534783b */ /* 0x002e620000004200 */
[--C-:B------:R-:W-:Y:S02]  /*15000*/  FFMA.FTZ R100, R98, c[0x0][0x23c], -R138.reuse ;  /* 0x00008f0062647a23 */ /* 0x100fe4000001088a */
[--C-:B------:R-:W-:Y:S01]  /*15010*/  FFMA.FTZ R159, R101, c[0x0][0x23c], -R137.reuse ;  /* 0x00008f00659f7a23 */ /* 0x100fe20000010889 */
[-C--:B------:R-:W-:Y:S02]  /*15020*/  HMMA.16816.F32.BF16 R20, R144, R36.reuse, R20 ;  /* 0x000000249014723c */ /* 0x080fe40000041814 */
[----:B------:R1:W-:Y:S01]  /*15030*/  MUFU.EX2 R136, R43 ;  /* 0x0000002b00887308 */ /* 0x0003e20000000800 */
[--C-:B------:R-:W-:Y:S02]  /*15040*/  FFMA.FTZ R101, R99, c[0x0][0x23c], -R138.reuse ;  /* 0x00008f0063657a23 */ /* 0x100fe4000001088a */
[----:B------:R-:W-:Y:S01]  /*15050*/  LDSM.16.MT88.4 R96, [R229+0x9000] ;  /* 0x00900000e560783b */ /* 0x000fe20000004200 */
[----:B------:R-:W-:Y:S02]  /*15060*/  FMUL.FTZ R24, R2, R160 ;  /* 0x000000a002187220 */ /* 0x000fe40000410000 */
[--C-:B------:R-:W-:Y:S04]  /*15070*/  FFMA.FTZ R160, R112, c[0x0][0x23c], -R137.reuse ;  /* 0x00008f0070a07a23 */ /* 0x100fe80000010889 */
[----:B------:R1:W-:Y:S01]  /*15080*/  MUFU.EX2 R244, R44 ;  /* 0x0000002c00f47308 */ /* 0x0003e20000000800 */
[C---:B------:R-:W-:Y:S04]  /*15090*/  HMMA.16816.F32.BF16 R24, R140.reuse, R36, R24 ;  /* 0x000000248c18723c */ /* 0x040fe80000041818 */
[----:B------:R-:W-:Y:S02]  /*150a0*/  FMUL.FTZ R41, R2, R177 ;  /* 0x000000b102297220 */ /* 0x000fe40000410000 */
[----:B------:R-:W-:Y:S02]  /*150b0*/  FFMA.FTZ R137, R129, c[0x0][0x23c], -R137 ;  /* 0x00008f0081897a23 */ /* 0x000fe40000010889 */
[-C--:B------:R-:W-:Y:S01]  /*150c0*/  HMMA.16816.F32.BF16 R28, R140, R38.reuse, R28 ;  /* 0x000000268c1c723c */ /* 0x080fe2000004181c */
[----:B------:R1:W-:Y:S03]  /*150d0*/  MUFU.EX2 R240, R45 ;  /* 0x0000002d00f07308 */ /* 0x0003e60000000800 */
[C---:B------:R-:W-:Y:S02]  /*150e0*/  FMUL.FTZ R36, R132.reuse, R172 ;  /* 0x000000ac84247220 */ /* 0x040fe40000410000 */
[----:B------:R-:W-:Y:S02]  /*150f0*/  FMUL.FTZ R37, R132, R173 ;  /* 0x000000ad84257220 */ /* 0x000fe40000410000 */
[C---:B------:R-:W-:Y:S03]  /*15100*/  HMMA.16816.F32.BF16 R32, R144.reuse, R38, R32 ;  /* 0x000000269020723c */ /* 0x040fe60000041820 */
[----:B------:R1:W-:Y:S02]  /*15110*/  MUFU.EX2 R243, R46 ;  /* 0x0000002e00f37308 */ /* 0x0003e40000000800 */
[----:B-1----:R-:W-:Y:S02]  /*15120*/  FMUL.FTZ R43, R0, R179 ;  /* 0x000000b3002b7220 */ /* 0x002fe40000410000 */
[----:B------:R-:W-:Y:S02]  /*15130*/  FFMA.FTZ R112, R102, c[0x0][0x23c], -R138 ;  /* 0x00008f0066707a23 */ /* 0x000fe4000001088a */
[C---:B------:R-:W-:Y:S03]  /*15140*/  FMUL.FTZ R38, R133.reuse, R174 ;  /* 0x000000ae85267220 */ /* 0x040fe60000410000 */
[----:B------:R-:W-:Y:S01]  /*15150*/  FMUL.FTZ R39, R133, R175 ;  /* 0x000000af85277220 */ /* 0x000fe20000410000 */
[----:B------:R1:W-:Y:S01]  /*15160*/  MUFU.EX2 R239, R47 ;  /* 0x0000002f00ef7308 */ /* 0x0003e20000000800 */
[----:B------:R-:W-:Y:S02]  /*15170*/  FMUL.FTZ R44, R2, R180 ;  /* 0x000000b4022c7220 */ /* 0x000fe40000410000 */
[--C-:B------:R-:W-:Y:S02]  /*15180*/  FFMA.FTZ R102, R92, c[0x0][0x23c], -R204.reuse ;  /* 0x00008f005c667a23 */ /* 0x100fe400000108cc */
[----:B------:R-:W-:Y:S01]  /*15190*/  FMUL.FTZ R45, R2, R181 ;  /* 0x000000b5022d7220 */ /* 0x000fe20000410000 */
[-C--:B------:R-:W-:Y:S03]  /*151a0*/  HMMA.16816.F32.BF16 R36, R144, R52.reuse, R36 ;  /* 0x000000349024723c */ /* 0x080fe60000041824 */
[----:B------:R-:W-:Y:S01]  /*151b0*/  FFMA.FTZ R204, R125, c[0x0][0x23c], -R204 ;  /* 0x00008f007dcc7a23 */ /* 0x000fe200000108cc */
[----:B------:R1:W-:Y:S04]  /*151c0*/  MUFU.EX2 R245, R50 ;  /* 0x0000003200f57308 */ /* 0x0003e80000000800 */
[C---:B------:R-:W-:Y:S04]  /*151d0*/  HMMA.16816.F32.BF16 R40, R140.reuse, R52, R40 ;  /* 0x000000348c28723c */ /* 0x040fe80000041828 */
[----:B------:R-:W-:Y:S02]  /*151e0*/  FMUL.FTZ R46, R0, R182 ;  /* 0x000000b6002e7220 */ /* 0x000fe40000410000 */
[----:B------:R1:W-:Y:S01]  /*151f0*/  MUFU.EX2 R241, R51 ;  /* 0x0000003300f17308 */ /* 0x0003e20000000800 */
[C---:B------:R-:W-:Y:S02]  /*15200*/  FMUL.FTZ R52, R132.reuse, R188 ;  /* 0x000000bc84347220 */ /* 0x040fe40000410000 */
[----:B------:R-:W-:Y:S03]  /*15210*/  FMUL.FTZ R53, R132, R189 ;  /* 0x000000bd84357220 */ /* 0x000fe60000410000 */
[----:B-1----:R-:W-:Y:S04]  /*15220*/  FMUL.FTZ R47, R0, R183 ;  /* 0x000000b7002f7220 */ /* 0x002fe80000410000 */
[----:B------:R1:W-:Y:S03]  /*15230*/  MUFU.EX2 R234, R57 ;  /* 0x0000003900ea7308 */ /* 0x0003e60000000800 */
[-C--:B------:R-:W-:Y:S03]  /*15240*/  HMMA.16816.F32.BF16 R44, R140, R54.reuse, R44 ;  /* 0x000000368c2c723c */ /* 0x080fe6000004182c */
[C---:B------:R-:W-:Y:S04]  /*15250*/  FMUL.FTZ R50, R133.reuse, R186 ;  /* 0x000000ba85327220 */ /* 0x040fe80000410000 */
[----:B------:R1:W1:Y:S01]  /*15260*/  MUFU.EX2 R249, R60 ;  /* 0x0000003c00f97308 */ /* 0x0002620000000800 */
[C---:B------:R-:W-:Y:S09]  /*15270*/  FMUL.FTZ R51, R133.reuse, R187 ;  /* 0x000000bb85337220 */ /* 0x040ff20000410000 */
[----:B------:R1:W1:Y:S01]  /*15280*/  MUFU.EX2 R152, R61 ;  /* 0x0000003d00987308 */ /* 0x0002620000000800 */
[C---:B------:R-:W-:Y:S04]  /*15290*/  HMMA.16816.F32.BF16 R48, R144.reuse, R54, R48 ;  /* 0x000000369030723c */ /* 0x040fe80000041830 */
[C---:B-1----:R-:W-:Y:S03]  /*152a0*/  FMUL.FTZ R57, R2.reuse, R193 ;  /* 0x000000c102397220 */ /* 0x042fe60000410000 */
[C---:B------:R-:W-:Y:S02]  /*152b0*/  FMUL.FTZ R55, R133.reuse, R191 ;  /* 0x000000bf85377220 */ /* 0x040fe40000410000 */
[----:B------:R1:W-:Y:S03]  /*152c0*/  MUFU.EX2 R233, R59 ;  /* 0x0000003b00e97308 */ /* 0x0003e60000000800 */
[C---:B------:R-:W-:Y:S02]  /*152d0*/  FMUL.FTZ R54, R133.reuse, R190 ;  /* 0x000000be85367220 */ /* 0x040fe40000410000 */
[C---:B------:R-:W-:Y:S01]  /*152e0*/  FMUL.FTZ R60, R2.reuse, R196 ;  /* 0x000000c4023c7220 */ /* 0x040fe20000410000 */
[----:B------:R-:W-:Y:S01]  /*152f0*/  MOV R186, R249 ;  /* 0x000000f900ba7202 */ /* 0x000fe20000000f00 */
[----:B------:R-:W4:Y:S03]  /*15300*/  LDL.LU R196, [R1+0x90] ;  /* 0x0000900001c47983 */ /* 0x000f260000300800 */
[-C--:B------:R-:W-:Y:S01]  /*15310*/  HMMA.16816.F32.BF16 R52, R144, R148.reuse, R52 ;  /* 0x000000949034723c */ /* 0x080fe20000041834 */
[----:B------:R1:W-:Y:S02]  /*15320*/  MUFU.EX2 R191, R63 ;  /* 0x0000003f00bf7308 */ /* 0x0003e40000000800 */
[----:B------:R-:W-:Y:S01]  /*15330*/  FMUL.FTZ R61, R2, R197 ;  /* 0x000000c5023d7220 */ /* 0x000fe20000410000 */
[----:B------:R-:W-:Y:S02]  /*15340*/  MOV R188, R152 ;  /* 0x0000009800bc7202 */ /* 0x000fe40000000f00 */
[----:B------:R-:W2:Y:S05]  /*15350*/  LDSM.16.MT88.4 R152, [R228+0x8800] ;  /* 0x00880000e498783b */ /* 0x000eaa0000004200 */
[----:B------:R1:W-:Y:S02]  /*15360*/  MUFU.EX2 R190, R62 ;  /* 0x0000003e00be7308 */ /* 0x0003e40000000800 */
[C---:B-1----:R-:W-:Y:S08]  /*15370*/  FMUL.FTZ R59, R0.reuse, R195 ;  /* 0x000000c3003b7220 */ /* 0x042ff00000410000 */
[----:B------:R1:W-:Y:S01]  /*15380*/  MUFU.EX2 R164, R58 ;  /* 0x0000003a00a47308 */ /* 0x0003e20000000800 */
[C---:B------:R-:W-:Y:S02]  /*15390*/  FMUL.FTZ R63, R0.reuse, R199 ;  /* 0x000000c7003f7220 */ /* 0x040fe40000410000 */
[----:B------:R-:W4:Y:S07]  /*153a0*/  LDL.LU R199, [R1+0x38] ;  /* 0x0000380001c77983 */ /* 0x000f2e0000300800 */
[----:B------:R1:W-:Y:S01]  /*153b0*/  MUFU.EX2 R232, R64 ;  /* 0x0000004000e87308 */ /* 0x0003e20000000800 */
[C---:B------:R-:W-:Y:S09]  /*153c0*/  FMUL.FTZ R62, R0.reuse, R198 ;  /* 0x000000c6003e7220 */ /* 0x040ff20000410000 */
[----:B------:R1:W-:Y:S02]  /*153d0*/  MUFU.EX2 R139, R66 ;  /* 0x00000042008b7308 */ /* 0x0003e40000000800 */
[----:B-1----:R-:W-:Y:S08]  /*153e0*/  FMUL.FTZ R58, R0, R194 ;  /* 0x000000c2003a7220 */ /* 0x002ff00000410000 */
[----:B------:R1:W1:Y:S01]  /*153f0*/  MUFU.EX2 R251, R65 ;  /* 0x0000004100fb7308 */ /* 0x0002620000000800 */
[C---:B------:R-:W-:Y:S04]  /*15400*/  HMMA.16816.F32.BF16 R56, R140.reuse, R148, R56 ;  /* 0x000000948c38723c */ /* 0x040fe80000041838 */
[C---:B------:R-:W-:Y:S01]  /*15410*/  FMUL.FTZ R64, R132.reuse, R200 ;  /* 0x000000c884407220 */ /* 0x040fe20000410000 */
[----:B------:R-:W-:Y:S03]  /*15420*/  MOV R200, R188 ;  /* 0x000000bc00c87202 */ /* 0x000fe60000000f00 */
[-C--:B------:R-:W-:Y:S01]  /*15430*/  HMMA.16816.F32.BF16 R60, R140, R150.reuse, R60 ;  /* 0x000000968c3c723c */ /* 0x080fe2000004183c */
[----:B------:R1:W1:Y:S03]  /*15440*/  MUFU.EX2 R252, R67 ;  /* 0x0000004300fc7308 */ /* 0x0002660000000800 */
[----:B------:R-:W-:Y:S01]  /*15450*/  MOV R127, R200 ;  /* 0x000000c8007f7202 */ /* 0x000fe20000000f00 */
[----:B------:R-:W-:Y:S02]  /*15460*/  FMUL.FTZ R66, R133, R202 ;  /* 0x000000ca85427220 */ /* 0x000fe40000410000 */
[----:B------:R-:W-:Y:S02]  /*15470*/  F2FP.BF16.PACK_AB R140, R225, R224 ;  /* 0x000000e0e18c723e */ /* 0x000fe400000010ff */
[----:B------:R-:W-:Y:S02]  /*15480*/  F2FP.BF16.PACK_AB R141, R227, R223 ;  /* 0x000000dfe38d723e */ /* 0x000fe400000010ff */
[----:B------:R-:W-:Y:S01]  /*15490*/  MUFU.EX2 R174, R70 ;  /* 0x0000004600ae7308 */ /* 0x000fe20000000800 */
[----:B-1----:R-:W-:Y:S01]  /*154a0*/  FMUL.FTZ R65, R132, R201 ;  /* 0x000000c984417220 */ /* 0x002fe20000410000 */
[----:B------:R-:W-:Y:S08]  /*154b0*/  MOV R187, R251 ;  /* 0x000000fb00bb7202 */ /* 0x000ff00000000f00 */
[----:B------:R-:W-:Y:S01]  /*154c0*/  MUFU.EX2 R198, R71 ;  /* 0x0000004700c67308 */ /* 0x000fe20000000800 */
[----:B------:R-:W-:Y:S01]  /*154d0*/  FMUL.FTZ R67, R133, R203 ;  /* 0x000000cb85437220 */ /* 0x000fe20000410000 */
[----:B------:R-:W-:Y:S08]  /*154e0*/  MOV R189, R252 ;  /* 0x000000fc00bd7202 */ /* 0x000ff00000000f00 */
[----:B------:R1:W-:Y:S01]  /*154f0*/  MUFU.EX2 R175, R68 ;  /* 0x0000004400af7308 */ /* 0x0003e20000000800 */
[----:B------:R-:W-:Y:S01]  /*15500*/  HMMA.16816.F32.BF16 R64, R144, R150, R64 ;  /* 0x000000969040723c */ /* 0x000fe20000041840 */
[----:B------:R-:W3:Y:S08]  /*15510*/  LDSM.16.MT88.4 R144, [R231+0x8800] ;  /* 0x00880000e790783b */ /* 0x000ef00000004200 */
[----:B------:R2:W2:Y:S01]  /*15520*/  MUFU.EX2 R197, R69 ;  /* 0x0000004500c57308 */ /* 0x0004a20000000800 */
[----:B------:R-:W3:Y:S09]  /*15530*/  LDSM.16.MT88.4 R148, [R229+0x8800] ;  /* 0x00880000e594783b */ /* 0x000ef20000004200 */
[----:B------:R-:W-:Y:S01]  /*15540*/  MUFU.EX2 R252, R80 ;  /* 0x0000005000fc7308 */ /* 0x000fe20000000800 */
[----:B-1----:R-:W-:Y:S09]  /*15550*/  F2FP.BF16.PACK_AB R68, R248, R218 ;  /* 0x000000daf844723e */ /* 0x002ff200000010ff */
[----:B------:R-:W-:Y:S01]  /*15560*/  MUFU.EX2 R251, R81 ;  /* 0x0000005100fb7308 */ /* 0x000fe20000000800 */
[----:B--2---:R-:W-:Y:S02]  /*15570*/  F2FP.BF16.PACK_AB R69, R247, R226 ;  /* 0x000000e2f745723e */ /* 0x004fe400000010ff */
[----:B------:R-:W-:Y:S02]  /*15580*/  F2FP.BF16.PACK_AB R70, R170, R250 ;  /* 0x000000faaa46723e */ /* 0x000fe400000010ff */
[----:B---3--:R-:W-:Y:S05]  /*15590*/  F2FP.BF16.PACK_AB R143, R167, R171 ;  /* 0x000000aba78f723e */ /* 0x008fea00000010ff */
[----:B------:R-:W-:Y:S01]  /*155a0*/  MUFU.EX2 R179, R82 ;  /* 0x0000005200b37308 */ /* 0x000fe20000000800 */
[----:B------:R-:W-:Y:S02]  /*155b0*/  F2FP.BF16.PACK_AB R142, R168, R184 ;  /* 0x000000b8a88e723e */ /* 0x000fe400000010ff */
[----:B------:R-:W-:Y:S07]  /*155c0*/  F2FP.BF16.PACK_AB R71, R169, R185 ;  /* 0x000000b9a947723e */ /* 0x000fee00000010ff */
[----:B------:R1:W-:Y:S01]  /*155d0*/  MUFU.EX2 R249, R83 ;  /* 0x0000005300f97308 */ /* 0x0003e20000000800 */
[----:B------:R-:W-:Y:S01]  /*155e0*/  FFMA.FTZ R92, R2, R192, R206 ;  /* 0x000000c0025c7223 */ /* 0x000fe200000100ce */
[----:B------:R-:W-:Y:S01]  /*155f0*/  MOV R206, R191 ;  /* 0x000000bf00ce7202 */ /* 0x000fe20000000f00 */
[----:B------:R-:W2:Y:S01]  /*15600*/  LDL.LU R2, [R1+0x94] ;  /* 0x0000940001027983 */ /* 0x000ea20000300800 */
[-C--:B------:R-:W-:Y:S05]  /*15610*/  HMMA.16816.F32.BF16 R4, R68, R152.reuse, R4 ;  /* 0x000000984404723c */ /* 0x080fea0000041804 */
[----:B------:R-:W-:Y:S01]  /*15620*/  FADD.FTZ R92, R210, R92 ;  /* 0x0000005cd25c7221 */ /* 0x000fe20000010000 */
[----:B------:R-:W-:Y:S02]  /*15630*/  MUFU.EX2 R173, R72 ;  /* 0x0000004800ad7308 */ /* 0x000fe40000000800 */
[C---:B------:R-:W-:Y:S08]  /*15640*/  HMMA.16816.F32.BF16 R8, R140.reuse, R152, R8 ;  /* 0x000000988c08723c */ /* 0x040ff00000041808 */
[-C--:B------:R-:W-:Y:S01]  /*15650*/  HMMA.16816.F32.BF16 R12, R140, R154.reuse, R12 ;  /* 0x0000009a8c0c723c */ /* 0x080fe2000004180c */
[----:B------:R-:W-:Y:S01]  /*15660*/  MUFU.EX2 R178, R73 ;  /* 0x0000004900b27308 */ /* 0x000fe20000000800 */
[----:B-1----:R-:W1:Y:S06]  /*15670*/  LDSM.16.MT88.4 R80, [R230+0x8800] ;  /* 0x00880000e650783b */ /* 0x002e6c0000004200 */
[C---:B------:R-:W-:Y:S03]  /*15680*/  HMMA.16816.F32.BF16 R16, R68.reuse, R154, R16 ;  /* 0x0000009a4410723c */ /* 0x040fe60000041810 */
[----:B------:R-:W-:Y:S01]  /*15690*/  MUFU.EX2 R172, R74 ;  /* 0x0000004a00ac7308 */ /* 0x000fe20000000800 */
[----:B------:R-:W-:Y:S04]  /*156a0*/  LDSM.16.MT88.4 R152, [R228+0xb800] ;  /* 0x00b80000e498783b */ /* 0x000fe80000004200 */
[-C--:B------:R-:W-:Y:S05]  /*156b0*/  HMMA.16816.F32.BF16 R20, R68, R144.reuse, R20 ;  /* 0x000000904414723c */ /* 0x080fea0000041814 */
[----:B------:R3:W-:Y:S03]  /*156c0*/  MUFU.EX2 R177, R75 ;  /* 0x0000004b00b17308 */ /* 0x0007e60000000800 */
[C---:B------:R-:W-:Y:S07]  /*156d0*/  HMMA.16816.F32.BF16 R24, R140.reuse, R144, R24 ;  /* 0x000000908c18723c */ /* 0x040fee0000041818 */
[----:B------:R-:W-:Y:S01]  /*156e0*/  MUFU.EX2 R181, R84 ;  /* 0x0000005400b57308 */ /* 0x000fe20000000800 */
[-C--:B------:R-:W-:Y:S08]  /*156f0*/  HMMA.16816.F32.BF16 R28, R140, R146.reuse, R28 ;  /* 0x000000928c1c723c */ /* 0x080ff0000004181c */
[C---:B------:R-:W-:Y:S01]  /*15700*/  HMMA.16816.F32.BF16 R32, R68.reuse, R146, R32 ;  /* 0x000000924420723c */ /* 0x040fe20000041820 */
[----:B------:R-:W-:Y:S01]  /*15710*/  MUFU.EX2 R194, R85 ;  /* 0x0000005500c27308 */ /* 0x000fe20000000800 */
[----:B---3--:R-:W3:Y:S06]  /*15720*/  LDSM.16.MT88.4 R72, [R228+0x9000] ;  /* 0x00900000e448783b */ /* 0x008eec0000004200 */
[-C--:B------:R-:W-:Y:S03]  /*15730*/  HMMA.16816.F32.BF16 R36, R68, R148.reuse, R36 ;  /* 0x000000944424723c */ /* 0x080fe60000041824 */
[----:B------:R-:W-:Y:S05]  /*15740*/  MUFU.EX2 R188, R88 ;  /* 0x0000005800bc7308 */ /* 0x000fea0000000800 */
[C---:B------:R-:W-:Y:S05]  /*15750*/  HMMA.16816.F32.BF16 R40, R140.reuse, R148, R40 ;  /* 0x000000948c28723c */ /* 0x040fea0000041828 */
[----:B------:R-:W-:Y:S03]  /*15760*/  MUFU.EX2 R129, R90 ;  /* 0x0000005a00817308 */ /* 0x000fe60000000800 */
[-C--:B------:R-:W-:Y:S07]  /*15770*/  HMMA.16816.F32.BF16 R44, R140, R150.reuse, R44 ;  /* 0x000000968c2c723c */ /* 0x080fee000004182c */
[----:B------:R3:W-:Y:S01]  /*15780*/  MUFU.EX2 R176, R76 ;  /* 0x0000004c00b07308 */ /* 0x0007e20000000800 */
[C---:B------:R-:W-:Y:S08]  /*15790*/  HMMA.16816.F32.BF16 R48, R68.reuse, R150, R48 ;  /* 0x000000964430723c */ /* 0x040ff00000041830 */
[-C--:B-1----:R-:W-:Y:S01]  /*157a0*/  HMMA.16816.F32.BF16 R52, R68, R80.reuse, R52 ;  /* 0x000000504434723c */ /* 0x082fe20000041834 */
[----:B------:R1:W-:Y:S07]  /*157b0*/  MUFU.EX2 R195, R77 ;  /* 0x0000004d00c37308 */ /* 0x0003ee0000000800 */
[C---:B------:R-:W-:Y:S03]  /*157c0*/  HMMA.16816.F32.BF16 R56, R140.reuse, R80, R56 ;  /* 0x000000508c38723c */ /* 0x040fe60000041838 */
[----:B------:R1:W-:Y:S01]  /*157d0*/  MUFU.EX2 R183, R78 ;  /* 0x0000004e00b77308 */ /* 0x0003e20000000800 */
[--C-:B---3--:R-:W-:Y:S04]  /*157e0*/  FFMA.FTZ R76, R86, c[0x0][0x23c], -R138.reuse ;  /* 0x00008f00564c7a23 */ /* 0x108fe8000001088a */
[-C--:B------:R-:W-:Y:S05]  /*157f0*/  HMMA.16816.F32.BF16 R60, R140, R82.reuse, R60 ;  /* 0x000000528c3c723c */ /* 0x080fea000004183c */
[----:B------:R3:W-:Y:S03]  /*15800*/  MUFU.EX2 R182, R79 ;  /* 0x0000004f00b67308 */ /* 0x0007e60000000800 */
[----:B------:R-:W-:Y:S01]  /*15810*/  HMMA.16816.F32.BF16 R64, R68, R82, R64 ;  /* 0x000000524440723c */ /* 0x000fe20000041840 */
[----:B------:R-:W-:Y:S03]  /*15820*/  LDSM.16.MT88.4 R80, [R230+0x9000] ;  /* 0x00900000e650783b */ /* 0x000fe60000004200 */
[--C-:B-1----:R-:W-:Y:S02]  /*15830*/  FFMA.FTZ R77, R87, c[0x0][0x23c], -R138.reuse ;  /* 0x00008f00574d7a23 */ /* 0x102fe4000001088a */
[----:B------:R-:W-:Y:S01]  /*15840*/  FFMA.FTZ R138, R131, c[0x0][0x23c], -R138 ;  /* 0x00008f00838a7a23 */ /* 0x000fe2000001088a */
[----:B------:R1:W-:Y:S01]  /*15850*/  MUFU.EX2 R180, R76 ;  /* 0x0000004c00b47308 */ /* 0x0003e20000000800 */
[----:B------:R-:W-:Y:S01]  /*15860*/  F2FP.BF16.PACK_AB R68, R3, R166 ;  /* 0x000000a60344723e */ /* 0x000fe200000010ff */
[----:B------:R-:W4:Y:S03]  /*15870*/  LDSM.16.MT88.4 R84, [R231+0x9000] ;  /* 0x00900000e754783b */ /* 0x000f260000004200 */
[----:B------:R-:W-:Y:S02]  /*15880*/  F2FP.BF16.PACK_AB R69, R134, R163 ;  /* 0x000000a38645723e */ /* 0x000fe400000010ff */
[----:B------:R-:W-:Y:S02]  /*15890*/  F2FP.BF16.PACK_AB R70, R242, R246 ;  /* 0x000000f6f246723e */ /* 0x000fe400000010ff */
[----:B------:R-:W-:Y:S01]  /*158a0*/  F2FP.BF16.PACK_AB R71, R241, R245 ;  /* 0x000000f5f147723e */ /* 0x000fe200000010ff */
[----:B------:R4:W-:Y:S01]  /*158b0*/  MUFU.EX2 R193, R77 ;  /* 0x0000004d00c17308 */ /* 0x0009e20000000800 */
[----:B------:R-:W-:Y:S02]  /*158c0*/  F2FP.BF16.PACK_AB R78, R240, R244 ;  /* 0x000000f4f04e723e */ /* 0x000fe400000010ff */
[----:B---3--:R-:W-:Y:S03]  /*158d0*/  F2FP.BF16.PACK_AB R79, R239, R243 ;  /* 0x000000f3ef4f723e */ /* 0x008fe600000010ff */
[-C--:B------:R-:W-:Y:S04]  /*158e0*/  HMMA.16816.F32.BF16 R4, R68, R72.reuse, R4 ;  /* 0x000000484404723c */ /* 0x080fe80000041804 */
[----:B------:R-:W-:Y:S01]  /*158f0*/  MUFU.EX2 R131, R89 ;  /* 0x0000005900837308 */ /* 0x000fe20000000800 */
[----:B-1----:R-:W-:Y:S01]  /*15900*/  F2FP.BF16.PACK_AB R76, R135, R162 ;  /* 0x000000a2874c723e */ /* 0x002fe200000010ff */
[----:B----4-:R-:W-:Y:S01]  /*15910*/  FFMA.FTZ R133, R133, R196, R208 ;  /* 0x000000c485857223 */ /* 0x010fe200000100d0 */
[----:B------:R-:W-:Y:S05]  /*15920*/  MOV R196, R190 ;  /* 0x000000be00c47202 */ /* 0x000fea0000000f00 */
[----:B------:R-:W-:Y:S01]  /*15930*/  FADD.FTZ R133, R212, R133 ;  /* 0x00000085d4857221 */ /* 0x000fe20000010000 */
[----:B------:R-:W-:Y:S01]  /*15940*/  MOV R212, R186 ;  /* 0x000000ba00d47202 */ /* 0x000fe20000000f00 */
[----:B------:R1:W-:Y:S01]  /*15950*/  MUFU.EX2 R125, R91 ;  /* 0x0000005b007d7308 */ /* 0x0003e20000000800 */
[----:B------:R-:W-:Y:S02]  /*15960*/  MOV R208, R197 ;  /* 0x000000c500d07202 */ /* 0x000fe40000000f00 */
[----:B------:R-:W-:Y:S07]  /*15970*/  F2FP.BF16.PACK_AB R77, R136, R161 ;  /* 0x000000a1884d723e */ /* 0x000fee00000010ff */
[C---:B------:R-:W-:Y:S01]  /*15980*/  HMMA.16816.F32.BF16 R8, R76.reuse, R72, R8 ;  /* 0x000000484c08723c */ /* 0x040fe20000041808 */
[----:B------:R-:W-:Y:S07]  /*15990*/  MUFU.EX2 R137, R137 ;  /* 0x0000008900897308 */ /* 0x000fee0000000800 */
[-C--:B------:R-:W-:Y:S03]  /*159a0*/  HMMA.16816.F32.BF16 R12, R76, R74.reuse, R12 ;  /* 0x0000004a4c0c723c */ /* 0x080fe6000004180c */
[----:B------:R-:W-:Y:S01]  /*159b0*/  MUFU.EX2 R138, R138 ;  /* 0x0000008a008a7308 */ /* 0x000fe20000000800 */
[----:B-1----:R-:W-:Y:S01]  /*159c0*/  LDSM.16.MT88.4 R88, [R229+0x9800] ;  /* 0x00980000e558783b */ /* 0x002fe20000004200 */
[----:B------:R-:W-:Y:S03]  /*159d0*/  FFMA.FTZ R132, R132, R199, R207 ;  /* 0x000000c784847223 */ /* 0x000fe600000100cf */
[C---:B------:R-:W-:Y:S04]  /*159e0*/  HMMA.16816.F32.BF16 R16, R68.reuse, R74, R16 ;  /* 0x0000004a4410723c */ /* 0x040fe80000041810 */
[----:B------:R-:W-:Y:S01]  /*159f0*/  MOV R199, R189 ;  /* 0x000000bd00c77202 */ /* 0x000fe20000000f00 */
[----:B------:R-:W-:Y:S01]  /*15a00*/  MUFU.EX2 R204, R204 ;  /* 0x000000cc00cc7308 */ /* 0x000fe20000000800 */
[----:B------:R-:W1:Y:S01]  /*15a10*/  LDSM.16.MT88.4 R72, [R228+0x9800] ;  /* 0x00980000e448783b */ /* 0x000e620000004200 */
[----:B------:R-:W-:Y:S01]  /*15a20*/  MOV R207, R198 ;  /* 0x000000c600cf7202 */ /* 0x000fe20000000f00 */
[-C--:B------:R-:W-:Y:S07]  /*15a30*/  HMMA.16816.F32.BF16 R20, R68, R84.reuse, R20 ;  /* 0x000000544414723c */ /* 0x080fee0000041814 */
[----:B------:R-:W-:Y:S01]  /*15a40*/  MUFU.EX2 R205, R205 ;  /* 0x000000cd00cd7308 */ /* 0x000fe20000000800 */
[C---:B------:R-:W-:Y:S08]  /*15a50*/  HMMA.16816.F32.BF16 R24, R76.reuse, R84, R24 ;  /* 0x000000544c18723c */ /* 0x040ff00000041818 */
[-C--:B------:R-:W-:Y:S01]  /*15a60*/  HMMA.16816.F32.BF16 R28, R76, R86.reuse, R28 ;  /* 0x000000564c1c723c */ /* 0x080fe2000004181c */
[----:B------:R-:W-:Y:S07]  /*15a70*/  MUFU.EX2 R190, R100 ;  /* 0x0000006400be7308 */ /* 0x000fee0000000800 */
[C---:B------:R-:W-:Y:S01]  /*15a80*/  HMMA.16816.F32.BF16 R32, R68.reuse, R86, R32 ;  /* 0x000000564420723c */ /* 0x040fe20000041820 */
[----:B------:R-:W3:Y:S02]  /*15a90*/  LDSM.16.MT88.4 R84, [R231+0x9800] ;  /* 0x00980000e754783b */ /* 0x000ee40000004200 */
[----:B------:R-:W-:Y:S05]  /*15aa0*/  MUFU.EX2 R100, R94 ;  /* 0x0000005e00647308 */ /* 0x000fea0000000800 */
[-C--:B------:R-:W-:Y:S05]  /*15ab0*/  HMMA.16816.F32.BF16 R36, R68, R96.reuse, R36 ;  /* 0x000000604424723c */ /* 0x080fea0000041824 */
[----:B------:R-:W-:Y:S03]  /*15ac0*/  MUFU.EX2 R192, R156 ;  /* 0x0000009c00c07308 */ /* 0x000fe60000000800 */
[C---:B------:R-:W-:Y:S07]  /*15ad0*/  HMMA.16816.F32.BF16 R40, R76.reuse, R96, R40 ;  /* 0x000000604c28723c */ /* 0x040fee0000041828 */
[----:B------:R-:W-:Y:S01]  /*15ae0*/  MUFU.EX2 R191, R157 ;  /* 0x0000009d00bf7308 */ /* 0x000fe20000000800 */
[-C--:B------:R-:W-:Y:S08]  /*15af0*/  HMMA.16816.F32.BF16 R44, R76, R98.reuse, R44 ;  /* 0x000000624c2c723c */ /* 0x080ff0000004182c */
[C---:B------:R-:W-:Y:S01]  /*15b00*/  HMMA.16816.F32.BF16 R48, R68.reuse, R98, R48 ;  /* 0x000000624430723c */ /* 0x040fe20000041830 */
[----:B------:R-:W-:Y:S07]  /*15b10*/  MUFU.EX2 R99, R95 ;  /* 0x0000005f00637308 */ /* 0x000fee0000000800 */
[-C--:B------:R-:W-:Y:S03]  /*15b20*/  HMMA.16816.F32.BF16 R52, R68, R80.reuse, R52 ;  /* 0x000000504434723c */ /* 0x080fe60000041834 */
[----:B------:R-:W-:Y:S05]  /*15b30*/  MUFU.EX2 R189, R101 ;  /* 0x0000006500bd7308 */ /* 0x000fea0000000800 */
[C---:B------:R-:W-:Y:S05]  /*15b40*/  HMMA.16816.F32.BF16 R56, R76.reuse, R80, R56 ;  /* 0x000000504c38723c */ /* 0x040fea0000041838 */
[----:B------:R4:W-:Y:S03]  /*15b50*/  MUFU.EX2 R101, R93 ;  /* 0x0000005d00657308 */ /* 0x0009e60000000800 */
[-C--:B------:R-:W-:Y:S07]  /*15b60*/  HMMA.16816.F32.BF16 R60, R76, R82.reuse, R60 ;  /* 0x000000524c3c723c */ /* 0x080fee000004183c */
[----:B------:R-:W-:Y:S01]  /*15b70*/  F2FP.BF16.PACK_AB R76, R234, R165 ;  /* 0x000000a5ea4c723e */ /* 0x000fe200000010ff */
[----:B------:R-:W-:Y:S01]  /*15b80*/  HMMA.16816.F32.BF16 R64, R68, R82, R64 ;  /* 0x000000524440723c */ /* 0x000fe20000041840 */
[----:B------:R-:W3:Y:S01]  /*15b90*/  LDSM.16.MT88.4 R80, [R230+0x9800] ;  /* 0x00980000e650783b */ /* 0x000ee20000004200 */
[----:B------:R-:W-:Y:S02]  /*15ba0*/  MUFU.EX2 R102, R102 ;  /* 0x0000006600667308 */ /* 0x000fe40000000800 */
[----:B------:R-:W-:Y:S02]  /*15bb0*/  F2FP.BF16.PACK_AB R77, R233, R164 ;  /* 0x000000a4e94d723e */ /* 0x000fe400000010ff */
[----:B------:R-:W-:Y:S02]  /*15bc0*/  F2FP.BF16.PACK_AB R78, R127, R212 ;  /* 0x000000d47f4e723e */ /* 0x000fe400000010ff */
[----:B------:R-:W-:Y:S04]  /*15bd0*/  F2FP.BF16.PACK_AB R68, R236, R238 ;  /* 0x000000eeec44723e */ /* 0x000fe800000010ff */
[----:B------:R-:W-:Y:S01]  /*15be0*/  F2FP.BF16.PACK_AB R69, R235, R237 ;  /* 0x000000edeb45723e */ /* 0x000fe200000010ff */
[----:B------:R-:W-:Y:S01]  /*15bf0*/  MUFU.EX2 R98, R158 ;  /* 0x0000009e00627308 */ /* 0x000fe20000000800 */
[----:B--2---:R-:W-:Y:S01]  /*15c00*/  FFMA.FTZ R0, R0, R2, R209 ;  /* 0x0000000200007223 */ /* 0x004fe200000100d1 */
[----:B------:R-:W-:Y:S01]  /*15c10*/  MOV R209, R199 ;  /* 0x000000c700d17202 */ /* 0x000fe20000000f00 */
[----:B------:R-:W-:Y:S01]  /*15c20*/  FADD.FTZ R2, R213, R132 ;  /* 0x00000084d5027221 */ /* 0x000fe20000010000 */
[----:B------:R-:W-:Y:S06]  /*15c30*/  MOV R132, R187 ;  /* 0x000000bb00847202 */ /* 0x000fec0000000f00 */
[----:B------:R-:W-:Y:S01]  /*15c40*/  MUFU.EX2 R97, R159 ;  /* 0x0000009f00617308 */ /* 0x000fe20000000800 */
[----:B------:R-:W-:Y:S01]  /*15c50*/  F2FP.BF16.PACK_AB R71, R209, R139 ;  /* 0x0000008bd147723e */ /* 0x000fe200000010ff */
[----:B------:R-:W-:Y:S01]  /*15c60*/  FADD.FTZ R0, R211, R0 ;  /* 0x00000000d3007221 */ /* 0x000fe20000010000 */
[----:B------:R-:W-:Y:S01]  /*15c70*/  F2FP.BF16.PACK_AB R70, R132, R232 ;  /* 0x000000e88446723e */ /* 0x000fe200000010ff */
[----:B------:R-:W-:Y:S01]  /*15c80*/  FADD.FTZ R2, R214, R2 ;  /* 0x00000002d6027221 */ /* 0x000fe20000010000 */
[----:B------:R-:W-:Y:S01]  /*15c90*/  MOV R213, R196 ;  /* 0x000000c400d57202 */ /* 0x000fe20000000f00 */
[----:B------:R-:W-:Y:S02]  /*15ca0*/  FADD.FTZ R0, R215, R0 ;  /* 0x00000000d7007221 */ /* 0x000fe40000010000 */
[----:B------:R-:W-:Y:S01]  /*15cb0*/  FADD.FTZ R2, R222, R2 ;  /* 0x00000002de027221 */ /* 0x000fe20000010000 */
[----:B------:R-:W-:Y:S01]  /*15cc0*/  F2FP.BF16.PACK_AB R79, R206, R213 ;  /* 0x000000d5ce4f723e */ /* 0x000fe200000010ff */
[-C--:B-1----:R-:W-:Y:S01]  /*15cd0*/  HMMA.16816.F32.BF16 R4, R68, R72.reuse, R4 ;  /* 0x000000484404723c */ /* 0x082fe20000041804 */
[----:B------:R-:W-:Y:S02]  /*15ce0*/  MUFU.EX2 R112, R112 ;  /* 0x0000007000707308 */ /* 0x000fe40000000800 */
[----:B----4-:R-:W-:Y:S05]  /*15cf0*/  FADD.FTZ R93, R218, R2 ;  /* 0x00000002da5d7221 */ /* 0x010fea0000010000 */
[C---:B------:R-:W-:Y:S03]  /*15d00*/  HMMA.16816.F32.BF16 R8, R76.reuse, R72, R8 ;  /* 0x000000484c08723c */ /* 0x040fe60000041808 */
[----:B------:R-:W-:Y:S05]  /*15d10*/  MUFU.EX2 R103, R103 ;  /* 0x0000006700677308 */ /* 0x000fea0000000800 */
[-C--:B------:R-:W-:Y:S05]  /*15d20*/  HMMA.16816.F32.BF16 R12, R76, R74.reuse, R12 ;  /* 0x0000004a4c0c723c */ /* 0x080fea000004180c */
[----:B------:R-:W-:Y:S03]  /*15d30*/  MUFU.EX2 R96, R160 ;  /* 0x000000a000607308 */ /* 0x000fe60000000800 */
[C---:B------:R-:W-:Y:S01]  /*15d40*/  HMMA.16816.F32.BF16 R16, R68.reuse, R74, R16 ;  /* 0x0000004a4410723c */ /* 0x040fe20000041810 */
[----:B------:R-:W1:Y:S06]  /*15d50*/  LDSM.16.MT88.4 R72, [R228+0xa000] ;  /* 0x00a00000e448783b */ /* 0x000e6c0000004200 */
[----:B------:R-:W-:Y:S01]  /*15d60*/  MUFU.EX2 R113, R113 ;  /* 0x0000007100717308 */ /* 0x000fe20000000800 */
[-C--:B---3--:R-:W-:Y:S08]  /*15d70*/  HMMA.16816.F32.BF16 R20, R68, R84.reuse, R20 ;  /* 0x000000544414723c */ /* 0x088ff00000041814 */
        /* <DEDUP_REMOVED lines=8> */
[----:B------:R-:W3:Y:S01]  /*15e00*/  MUFU.EX2 R117, R117 ;  /* 0x0000007500757308 */ /* 0x000ee20000000800 */
[C---:B------:R-:W-:Y:S08]  /*15e10*/  HMMA.16816.F32.BF16 R40, R76.reuse, R88, R40 ;  /* 0x000000584c28723c */ /* 0x040ff00000041828 */
[-C--:B------:R-:W-:Y:S01]  /*15e20*/  HMMA.16816.F32.BF16 R44, R76, R90.reuse, R44 ;  /* 0x0000005a4c2c723c */ /* 0x080fe2000004182c */
[----:B------:R-:W-:Y:S07]  /*15e30*/  MUFU.EX2 R118, R118 ;  /* 0x0000007600767308 */ /* 0x000fee0000000800 */
[C---:B------:R-:W-:Y:S01]  /*15e40*/  HMMA.16816.F32.BF16 R48, R68.reuse, R90, R48 ;  /* 0x0000005a4430723c */ /* 0x040fe20000041830 */
[----:B------:R-:W4:Y:S02]  /*15e50*/  LDSM.16.MT88.4 R88, [R229+0xa000] ;  /* 0x00a00000e558783b */ /* 0x000f240000004200 */
[----:B------:R-:W1:Y:S01]  /*15e60*/  MUFU.EX2 R119, R119 ;  /* 0x0000007700777308 */ /* 0x000e620000000800 */
[----:B---3--:R-:W-:Y:S04]  /*15e70*/  F2FP.BF16.PACK_AB R200, R117, R116 ;  /* 0x0000007475c8723e */ /* 0x008fe800000010ff */
[-C--:B------:R-:W-:Y:S05]  /*15e80*/  HMMA.16816.F32.BF16 R52, R68, R80.reuse, R52 ;  /* 0x000000504434723c */ /* 0x080fea0000041834 */
[----:B------:R-:W3:Y:S03]  /*15e90*/  MUFU.EX2 R128, R128 ;  /* 0x0000008000807308 */ /* 0x000ee60000000800 */
[C---:B------:R-:W-:Y:S07]  /*15ea0*/  HMMA.16816.F32.BF16 R56, R76.reuse, R80, R56 ;  /* 0x000000504c38723c */ /* 0x040fee0000041838 */
[----:B------:R-:W2:Y:S01]  /*15eb0*/  MUFU.EX2 R130, R130 ;  /* 0x0000008200827308 */ /* 0x000ea20000000800 */
[-C--:B------:R-:W-:Y:S04]  /*15ec0*/  HMMA.16816.F32.BF16 R60, R76, R82.reuse, R60 ;  /* 0x000000524c3c723c */ /* 0x080fe8000004183c */
[----:B-1----:R-:W-:Y:S03]  /*15ed0*/  F2FP.BF16.PACK_AB R201, R119, R118 ;  /* 0x0000007677c9723e */ /* 0x002fe600000010ff */
[----:B------:R-:W-:Y:S01]  /*15ee0*/  F2FP.BF16.PACK_AB R78, R195, R176 ;  /* 0x000000b0c34e723e */ /* 0x000fe200000010ff */
[----:B------:R-:W-:Y:S01]  /*15ef0*/  HMMA.16816.F32.BF16 R64, R68, R82, R64 ;  /* 0x000000524440723c */ /* 0x000fe20000041840 */
[----:B------:R-:W1:Y:S01]  /*15f00*/  LDSM.16.MT88.4 R80, [R230+0xa000] ;  /* 0x00a00000e650783b */ /* 0x000e620000004200 */
        /* <DEDUP_REMOVED lines=15> */
[----:B---3--:R-:W-:Y:S01]  /*16000*/  F2FP.BF16.PACK_AB R202, R137, R128 ;  /* 0x0000008089ca723e */ /* 0x008fe200000010ff */
[-C--:B------:R-:W-:Y:S01]  /*16010*/  HMMA.16816.F32.BF16 R4, R68, R72.reuse, R4 ;  /* 0x000000484404723c */ /* 0x080fe20000041804 */
[----:B------:R-:W-:Y:S02]  /*16020*/  MUFU.EX2 R104, R104 ;  /* 0x0000006800687308 */ /* 0x000fe40000000800 */
[----:B------:R-:W-:Y:S01]  /*16030*/  FADD.FTZ R2, R247, R2 ;  /* 0x00000002f7027221 */ /* 0x000fe20000010000 */
[----:B--2---:R-:W-:Y:S01]  /*16040*/  F2FP.BF16.PACK_AB R203, R138, R130 ;  /* 0x000000828acb723e */ /* 0x004fe200000010ff */
[----:B------:R-:W-:Y:S02]  /*16050*/  FADD.FTZ R0, R225, R0 ;  /* 0x00000000e1007221 */ /* 0x000fe40000010000 */
[----:B------:R-:W-:Y:S01]  /*16060*/  FADD.FTZ R2, R185, R2 ;  /* 0x00000002b9027221 */ /* 0x000fe20000010000 */
[C---:B------:R-:W-:Y:S03]  /*16070*/  HMMA.16816.F32.BF16 R8, R76.reuse, R72, R8 ;  /* 0x000000484c08723c */ /* 0x040fe60000041808 */
[----:B------:R-:W-:Y:S01]  /*16080*/  MUFU.EX2 R105, R105 ;  /* 0x0000006900697308 */ /* 0x000fe20000000800 */
[----:B------:R-:W-:Y:S02]  /*16090*/  FADD.FTZ R0, R184, R0 ;  /* 0x00000000b8007221 */ /* 0x000fe40000010000 */
[----:B------:R-:W-:Y:S01]  /*160a0*/  LDSM.16.MT88.4 R184, [R229+0xb800] ;  /* 0x00b80000e5b8783b */ /* 0x000fe20000004200 */
[----:B------:R-:W-:Y:S01]  /*160b0*/  FADD.FTZ R2, R169, R2 ;  /* 0x00000002a9027221 */ /* 0x000fe20000010000 */
[-C--:B------:R-:W-:Y:S04]  /*160c0*/  HMMA.16816.F32.BF16 R12, R76, R74.reuse, R12 ;  /* 0x0000004a4c0c723c */ /* 0x080fe8000004180c */
[----:B------:R-:W-:Y:S01]  /*160d0*/  FADD.FTZ R0, R168, R0 ;  /* 0x00000000a8007221 */ /* 0x000fe20000010000 */
[----:B------:R-:W-:Y:S01]  /*160e0*/  MUFU.EX2 R106, R106 ;  /* 0x0000006a006a7308 */ /* 0x000fe20000000800 */
[----:B------:R-:W-:Y:S02]  /*160f0*/  FADD.FTZ R2, R163, R2 ;  /* 0x00000002a3027221 */ /* 0x000fe40000010000 */
[C---:B------:R-:W-:Y:S01]  /*16100*/  HMMA.16816.F32.BF16 R16, R68.reuse, R74, R16 ;  /* 0x0000004a4410723c */ /* 0x040fe20000041810 */
[----:B------:R-:W2:Y:S03]  /*16110*/  LDSM.16.MT88.4 R72, [R228+0xa800] ;  /* 0x00a80000e448783b */ /* 0x000ea60000004200 */
[----:B------:R-:W-:Y:S02]  /*16120*/  FADD.FTZ R2, R134, R2 ;  /* 0x0000000286027221 */ /* 0x000fe40000010000 */
[----:B------:R-:W-:Y:S01]  /*16130*/  FADD.FTZ R0, R162, R0 ;  /* 0x00000000a2007221 */ /* 0x000fe20000010000 */
[----:B------:R-:W-:Y:S01]  /*16140*/  MUFU.EX2 R107, R107 ;  /* 0x0000006b006b7308 */ /* 0x000fe20000000800 */
[-C--:B------:R-:W-:Y:S04]  /*16150*/  HMMA.16816.F32.BF16 R20, R68, R84.reuse, R20 ;  /* 0x000000544414723c */ /* 0x080fe80000041814 */
[----:B------:R-:W-:Y:S02]  /*16160*/  FADD.FTZ R0, R135, R0 ;  /* 0x0000000087007221 */ /* 0x000fe40000010000 */
[----:B------:R-:W-:Y:S02]  /*16170*/  FADD.FTZ R2, R245, R2 ;  /* 0x00000002f5027221 */ /* 0x000fe40000010000 */
[C---:B------:R-:W-:Y:S01]  /*16180*/  HMMA.16816.F32.BF16 R24, R76.reuse, R84, R24 ;  /* 0x000000544c18723c */ /* 0x040fe20000041818 */
[----:B------:R-:W-:Y:S03]  /*16190*/  MUFU.EX2 R108, R108 ;  /* 0x0000006c006c7308 */ /* 0x000fe60000000800 */
[----:B------:R-:W-:Y:S04]  /*161a0*/  FADD.FTZ R2, R241, R2 ;  /* 0x00000002f1027221 */ /* 0x000fe80000010000 */
[-C--:B------:R-:W-:Y:S03]  /*161b0*/  HMMA.16816.F32.BF16 R28, R76, R86.reuse, R28 ;  /* 0x000000564c1c723c */ /* 0x080fe6000004181c */
[----:B------:R-:W-:Y:S01]  /*161c0*/  MUFU.EX2 R109, R109 ;  /* 0x0000006d006d7308 */ /* 0x000fe20000000800 */
[----:B------:R-:W-:Y:S04]  /*161d0*/  FADD.FTZ R2, R237, R2 ;  /* 0x00000002ed027221 */ /* 0x000fe80000010000 */
[C---:B------:R-:W-:Y:S01]  /*161e0*/  HMMA.16816.F32.BF16 R32, R68.reuse, R86, R32 ;  /* 0x000000564420723c */ /* 0x040fe20000041820 */
[----:B------:R-:W3:Y:S04]  /*161f0*/  LDSM.16.MT88.4 R84, [R231+0xa800] ;  /* 0x00a80000e754783b */ /* 0x000ee80000004200 */
[----:B------:R-:W-:Y:S03]  /*16200*/  MUFU.EX2 R110, R110 ;  /* 0x0000006e006e7308 */ /* 0x000fe60000000800 */
[-C--:B----4-:R-:W-:Y:S07]  /*16210*/  HMMA.16816.F32.BF16 R36, R68, R88.reuse, R36 ;  /* 0x000000584424723c */ /* 0x090fee0000041824 */
[----:B------:R-:W-:Y:S01]  /*16220*/  MUFU.EX2 R111, R111 ;  /* 0x0000006f006f7308 */ /* 0x000fe20000000800 */
[C---:B------:R-:W-:Y:S08]  /*16230*/  HMMA.16816.F32.BF16 R40, R76.reuse, R88, R40 ;  /* 0x000000584c28723c */ /* 0x040ff00000041828 */
[-C--:B------:R-:W-:Y:S01]  /*16240*/  HMMA.16816.F32.BF16 R44, R76, R90.reuse, R44 ;  /* 0x0000005a4c2c723c */ /* 0x080fe2000004182c */
[----:B------:R-:W-:Y:S07]  /*16250*/  MUFU.EX2 R95, R120 ;  /* 0x00000078005f7308 */ /* 0x000fee0000000800 */
[C---:B------:R-:W-:Y:S01]  /*16260*/  HMMA.16816.F32.BF16 R48, R68.reuse, R90, R48 ;  /* 0x0000005a4430723c */ /* 0x040fe20000041830 */
[----:B------:R-:W4:Y:S02]  /*16270*/  LDSM.16.MT88.4 R88, [R229+0xa800] ;  /* 0x00a80000e558783b */ /* 0x000f240000004200 */
[----:B------:R-:W2:Y:S05]  /*16280*/  MUFU.EX2 R94, R121 ;  /* 0x00000079005e7308 */ /* 0x000eaa0000000800 */
[-C--:B-1----:R-:W-:Y:S05]  /*16290*/  HMMA.16816.F32.BF16 R52, R68, R80.reuse, R52 ;  /* 0x000000504434723c */ /* 0x082fea0000041834 */
[----:B------:R-:W1:Y:S03]  /*162a0*/  MUFU.EX2 R122, R122 ;  /* 0x0000007a007a7308 */ /* 0x000e660000000800 */
[C---:B------:R-:W-:Y:S08]  /*162b0*/  HMMA.16816.F32.BF16 R56, R76.reuse, R80, R56 ;  /* 0x000000504c38723c */ /* 0x040ff00000041838 */
[-C--:B------:R-:W-:Y:S04]  /*162c0*/  HMMA.16816.F32.BF16 R60, R76, R82.reuse, R60 ;  /* 0x000000524c3c723c */ /* 0x080fe8000004183c */
[----:B--2---:R-:W-:Y:S03]  /*162d0*/  F2FP.BF16.PACK_AB R196, R94, R95 ;  /* 0x0000005f5ec4723e */ /* 0x004fe600000010ff */
[----:B------:R-:W-:Y:S01]  /*162e0*/  F2FP.BF16.PACK_AB R78, R101, R102 ;  /* 0x00000066654e723e */ /* 0x000fe200000010ff */
        /* <DEDUP_REMOVED lines=11> */
[----:B------:R-:W-:Y:S02]  /*163a0*/  F2FP.BF16.PACK_AB R76, R131, R188 ;  /* 0x000000bc834c723e */ /* 0x000fe400000010ff */
[----:B------:R-:W-:Y:S02]  /*163b0*/  F2FP.BF16.PACK_AB R77, R125, R129 ;  /* 0x000000817d4d723e */ /* 0x000fe400000010ff */
[----:B-1----:R-:W-:Y:S01]  /*163c0*/  F2FP.BF16.PACK_AB R197, R123, R122 ;  /* 0x0000007a7bc5723e */ /* 0x002fe200000010ff */
[-C--:B------:R-:W-:Y:S08]  /*163d0*/  HMMA.16816.F32.BF16 R4, R68, R72.reuse, R4 ;  /* 0x000000484404723c */ /* 0x080ff00000041804 */
        /* <DEDUP_REMOVED lines=9> */
[-C--:B----4-:R-:W-:Y:S08]  /*16470*/  HMMA.16816.F32.BF16 R36, R68, R88.reuse, R36 ;  /* 0x000000584424723c */ /* 0x090ff00000041824 */
[C---:B------:R-:W-:Y:S08]  /*16480*/  HMMA.16816.F32.BF16 R40, R76.reuse, R88, R40 ;  /* 0x000000584c28723c */ /* 0x040ff00000041828 */
[-C--:B------:R-:W-:Y:S08]  /*16490*/  HMMA.16816.F32.BF16 R44, R76, R90.reuse, R44 ;  /* 0x0000005a4c2c723c */ /* 0x080ff0000004182c */
[C---:B------:R-:W-:Y:S01]  /*164a0*/  HMMA.16816.F32.BF16 R48, R68.reuse, R90, R48 ;  /* 0x0000005a4430723c */ /* 0x040fe20000041830 */
[----:B------:R-:W4:Y:S07]  /*164b0*/  LDSM.16.MT88.4 R88, [R229+0xb000] ;  /* 0x00b00000e558783b */ /* 0x000f2e0000004200 */
[-C--:B--2---:R-:W-:Y:S08]  /*164c0*/  HMMA.16816.F32.BF16 R52, R68, R80.reuse, R52 ;  /* 0x000000504434723c */ /* 0x084ff00000041834 */
        /* <DEDUP_REMOVED lines=11> */
[----:B------:R-:W3:Y:S02]  /*16580*/  LDSM.16.MT88.4 R168, [R231+0xb800] ;  /* 0x00b80000e7a8783b */ /* 0x000ee40000004200 */
[----:B------:R-:W-:Y:S02]  /*16590*/  F2FP.BF16.PACK_AB R70, R113, R96 ;  /* 0x000000607146723e */ /* 0x000fe400000010ff */
[----:B------:R-:W-:Y:S02]  /*165a0*/  F2FP.BF16.PACK_AB R71, R115, R114 ;  /* 0x000000727347723e */ /* 0x000fe400000010ff */
[----:B------:R-:W-:Y:S02]  /*165b0*/  F2FP.BF16.PACK_AB R76, R105, R104 ;  /* 0x00000068694c723e */ /* 0x000fe400000010ff */
[----:B------:R-:W-:Y:S02]  /*165c0*/  F2FP.BF16.PACK_AB R77, R107, R106 ;  /* 0x0000006a6b4d723e */ /* 0x000fe400000010ff */
[----:B------:R-:W-:Y:S01]  /*165d0*/  F2FP.BF16.PACK_AB R79, R111, R110 ;  /* 0x0000006e6f4f723e */ /* 0x000fe200000010ff */
[-C--:B-1----:R-:W-:Y:S08]  /*165e0*/  HMMA.16816.F32.BF16 R4, R68, R72.reuse, R4 ;  /* 0x000000484404723c */ /* 0x082ff00000041804 */
[C---:B------:R-:W-:Y:S07]  /*165f0*/  HMMA.16816.F32.BF16 R8, R76.reuse, R72, R8 ;  /* 0x000000484c08723c */ /* 0x040fee0000041808 */
[----:B------:R-:W-:Y:S01]  /*16600*/  FADD.FTZ R72, R3, R93 ;  /* 0x0000005d03487221 */ /* 0x000fe20000010000 */
[-C--:B------:R-:W-:Y:S01]  /*16610*/  HMMA.16816.F32.BF16 R12, R76, R74.reuse, R12 ;  /* 0x0000004a4c0c723c */ /* 0x080fe2000004180c */
[----:B------:R-:W2:Y:S03]  /*16620*/  LDL.LU R3, [R1+0x14c] ;  /* 0x00014c0001037983 */ /* 0x000ea60000300800 */
[----:B------:R-:W-:Y:S01]  /*16630*/  FADD.FTZ R72, R246, R72 ;  /* 0x00000048f6487221 */ /* 0x000fe20000010000 */
[----:B------:R-:W2:Y:S01]  /*16640*/  LDL.LU R134, [R1+0x148] ;  /* 0x0001480001867983 */ /* 0x000ea20000300800 */
[----:B------:R-:W-:Y:S02]  /*16650*/  FADD.FTZ R73, R161, R92 ;  /* 0x0000005ca1497221 */ /* 0x000fe40000010000 */
[C---:B------:R-:W-:Y:S01]  /*16660*/  HMMA.16816.F32.BF16 R16, R68.reuse, R74, R16 ;  /* 0x0000004a4410723c */ /* 0x040fe20000041810 */
[----:B------:R-:W2:Y:S01]  /*16670*/  LDL.LU R135, [R1+0x144] ;  /* 0x0001440001877983 */ /* 0x000ea20000300800 */
[----:B------:R-:W1:Y:S02]  /*16680*/  MUFU.EX2 R75, R126 ;  /* 0x0000007e004b7308 */ /* 0x000e640000000800 */
[----:B------:R-:W-:Y:S02]  /*16690*/  FADD.FTZ R72, R242, R72 ;  /* 0x00000048f2487221 */ /* 0x000fe40000010000 */
[----:B------:R-:W-:Y:S02]  /*166a0*/  FADD.FTZ R73, R136, R73 ;  /* 0x0000004988497221 */ /* 0x000fe40000010000 */
[-C--:B---3--:R-:W-:Y:S01]  /*166b0*/  HMMA.16816.F32.BF16 R20, R68, R84.reuse, R20 ;  /* 0x000000544414723c */ /* 0x088fe20000041814 */
[----:B------:R-:W3:Y:S03]  /*166c0*/  LDL.LU R136, [R1+0x140] ;  /* 0x0001400001887983 */ /* 0x000ee60000300800 */
[----:B------:R-:W-:Y:S01]  /*166d0*/  FADD.FTZ R74, R244, R0 ;  /* 0x00000000f44a7221 */ /* 0x000fe20000010000 */
[----:B------:R2:W5:Y:S01]  /*166e0*/  LDL.LU R246, [R1+0x13c] ;  /* 0x00013c0001f67983 */ /* 0x0005620000300800 */
[----:B------:R-:W-:Y:S02]  /*166f0*/  FADD.FTZ R0, R243, R73 ;  /* 0x00000049f3007221 */ /* 0x000fe40000010000 */
[C---:B------:R-:W-:Y:S01]  /*16700*/  HMMA.16816.F32.BF16 R24, R76.reuse, R84, R24 ;  /* 0x000000544c18723c */ /* 0x040fe20000041818 */
[----:B------:R2:W5:Y:S01]  /*16710*/  LDL.LU R245, [R1+0x138] ;  /* 0x0001380001f57983 */ /* 0x0005620000300800 */
[----:B------:R-:W4:Y:S02]  /*16720*/  MUFU.EX2 R84, R124 ;  /* 0x0000007c00547308 */ /* 0x000f240000000800 */
[----:B------:R-:W-:Y:S01]  /*16730*/  FADD.FTZ R0, R239, R0 ;  /* 0x00000000ef007221 */ /* 0x000fe20000010000 */
[----:B------:R2:W5:Y:S03]  /*16740*/  LDL.LU R244, [R1+0x134] ;  /* 0x0001340001f47983 */ /* 0x0005660000300800 */
[-C--:B------:R-:W-:Y:S01]  /*16750*/  HMMA.16816.F32.BF16 R28, R76, R86.reuse, R28 ;  /* 0x000000564c1c723c */ /* 0x080fe2000004181c */
[----:B------:R2:W5:Y:S03]  /*16760*/  LDL.LU R243, [R1+0x130] ;  /* 0x0001300001f37983 */ /* 0x0005660000300800 */
[----:B------:R-:W-:Y:S01]  /*16770*/  FADD.FTZ R0, R164, R0 ;  /* 0x00000000a4007221 */ /* 0x000fe20000010000 */
[----:B------:R2:W5:Y:S01]  /*16780*/  LDL.LU R242, [R1+0x12c] ;  /* 0x00012c0001f27983 */ /* 0x0005620000300800 */
[----:B-1----:R-:W-:Y:S02]  /*16790*/  F2FP.BF16.PACK_AB R199, R205, R75 ;  /* 0x0000004bcdc7723e */ /* 0x002fe400000010ff */
[C---:B------:R-:W-:Y:S01]  /*167a0*/  HMMA.16816.F32.BF16 R32, R68.reuse, R86, R32 ;  /* 0x000000564420723c */ /* 0x040fe20000041820 */
[----:B------:R1:W5:Y:S03]  /*167b0*/  LDL.LU R241, [R1+0x128] ;  /* 0x0001280001f17983 */ /* 0x0003660000300800 */
[----:B------:R-:W-:Y:S04]  /*167c0*/  FADD.FTZ R0, R233, R0 ;  /* 0x00000000e9007221 */ /* 0x000fe80000010000 */
[-C--:B----4-:R-:W-:Y:S04]  /*167d0*/  HMMA.16816.F32.BF16 R36, R68, R88.reuse, R36 ;  /* 0x000000584424723c */ /* 0x090fe80000041824 */
[----:B------:R-:W-:Y:S01]  /*167e0*/  F2FP.BF16.PACK_AB R198, R204, R84 ;  /* 0x00000054ccc6723e */ /* 0x000fe200000010ff */
[----:B------:R-:W-:Y:S03]  /*167f0*/  FADD.FTZ R0, R213, R0 ;  /* 0x00000000d5007221 */ /* 0x000fe60000010000 */
[C---:B------:R-:W-:Y:S04]  /*16800*/  HMMA.16816.F32.BF16 R40, R76.reuse, R88, R40 ;  /* 0x000000584c28723c */ /* 0x040fe80000041828 */
[----:B------:R-:W-:Y:S04]  /*16810*/  FADD.FTZ R0, R206, R0 ;  /* 0x00000000ce007221 */ /* 0x000fe80000010000 */
        /* <DEDUP_REMOVED lines=8> */
[C---:B------:R-:W-:Y:S01]  /*168a0*/  HMMA.16816.F32.BF16 R140, R196.reuse, R152, R8 ;  /* 0x00000098c48c723c */ /* 0x040fe20000041808 */
[----:B------:R1:W5:Y:S03]  /*168b0*/  LDL.LU R240, [R1+0x124] ;  /* 0x0001240001f07983 */ /* 0x0003660000300800 */
[----:B------:R-:W-:Y:S01]  /*168c0*/  FADD.FTZ R4, R238, R72 ;  /* 0x00000048ee047221 */ /* 0x000fe20000010000 */
[----:B------:R1:W5:Y:S01]  /*168d0*/  LDL.LU R239, [R1+0x120] ;  /* 0x0001200001ef7983 */ /* 0x0003620000300800 */
[----:B------:R-:W-:Y:S02]  /*168e0*/  FADD.FTZ R5, R165, R5 ;  /* 0x00000005a5057221 */ /* 0x000fe40000010000 */
[----:B------:R-:W-:Y:S01]  /*168f0*/  FADD.FTZ R4, R236, R4 ;  /* 0x00000004ec047221 */ /* 0x000fe20000010000 */
[----:B------:R1:W5:Y:S01]  /*16900*/  LDL.LU R238, [R1+0x11c] ;  /* 0x00011c0001ee7983 */ /* 0x0003620000300800 */
[-C--:B------:R-:W-:Y:S03]  /*16910*/  HMMA.16816.F32.BF16 R148, R196, R154.reuse, R12 ;  /* 0x0000009ac494723c */ /* 0x080fe6000004180c */
[----:B------:R-:W-:Y:S01]  /*16920*/  FADD.FTZ R6, R235, R2 ;  /* 0x00000002eb067221 */ /* 0x000fe20000010000 */
[----:B------:R1:W5:Y:S01]  /*16930*/  LDL.LU R237, [R1+0x118] ;  /* 0x0001180001ed7983 */ /* 0x0003620000300800 */
[----:B------:R-:W-:Y:S02]  /*16940*/  FADD.FTZ R2, R234, R5 ;  /* 0x00000005ea027221 */ /* 0x000fe40000010000 */
[----:B------:R-:W-:Y:S01]  /*16950*/  FADD.FTZ R4, R232, R4 ;  /* 0x00000004e8047221 */ /* 0x000fe20000010000 */
[----:B------:R1:W5:Y:S01]  /*16960*/  LDL.LU R236, [R1+0x114] ;  /* 0x0001140001ec7983 */ /* 0x0003620000300800 */
[----:B------:R-:W-:Y:S01]  /*16970*/  FADD.FTZ R8, R139, R6 ;  /* 0x000000068b087221 */ /* 0x000fe20000010000 */
[C---:B------:R-:W-:Y:S02]  /*16980*/  HMMA.16816.F32.BF16 R152, R200.reuse, R154, R16 ;  /* 0x0000009ac898723c */ /* 0x040fe40000041810 */
[----:B------:R1:W5:Y:S02]  /*16990*/  LDL.LU R235, [R1+0x110] ;  /* 0x0001100001eb7983 */ /* 0x0003640000300800 */
[----:B------:R-:W-:Y:S02]  /*169a0*/  FADD.FTZ R12, R132, R4 ;  /* 0x00000004840c7221 */ /* 0x000fe40000010000 */
[----:B------:R-:W-:Y:S01]  /*169b0*/  FADD.FTZ R2, R212, R2 ;  /* 0x00000002d4027221 */ /* 0x000fe20000010000 */
[----:B------:R1:W5:Y:S01]  /*169c0*/  LDL.LU R234, [R1+0x10c] ;  /* 0x00010c0001ea7983 */ /* 0x0003620000300800 */
[----:B------:R-:W-:Y:S01]  /*169d0*/  FADD.FTZ R8, R209, R8 ;  /* 0x00000008d1087221 */ /* 0x000fe20000010000 */
[-C--:B------:R-:W-:Y:S02]  /*169e0*/  HMMA.16816.F32.BF16 R156, R200, R168.reuse, R20 ;  /* 0x000000a8c89c723c */ /* 0x080fe40000041814 */
        /* <DEDUP_REMOVED lines=9> */
[----:B------:R-:W4:Y:S01]  /*16a80*/  LDSM.16.MT88.4 R4, [R230+0xb800] ;  /* 0x00b80000e604783b */ /* 0x000f220000004200 */
        /* <DEDUP_REMOVED lines=16> */
[----:B------:R-:W-:Y:S04]  /*16b90*/  FADD.FTZ R8, R181, R8 ;  /* 0x00000008b5087221 */ /* 0x000fe80000010000 */
        /* <DEDUP_REMOVED lines=9> */
[----:B------:R-:W-:Y:S02]  /*16c30*/  FADD.FTZ R11, R189, R8 ;  /* 0x00000008bd0b7221 */ /* 0x000fe40000010000 */
[-C--:B----4-:R-:W-:Y:S03]  /*16c40*/  HMMA.16816.F32.BF16 R188, R200, R4.reuse, R52 ;  /* 0x00000004c8bc723c */ /* 0x090fe60000041834 */
        /* <DEDUP_REMOVED lines=38> */
[----:B------:R-:W-:Y:S01]  /*16eb0*/  FADD.FTZ R2, R84, R0 ;  /* 0x0000000054027221 */ /* 0x000fe20000010000 */
[----:B--2---:R-:W-:Y:S01]  /*16ec0*/  MOV R137, R134 ;  /* 0x0000008600897202 */ /* 0x004fe20000000f00 */
[----:B------:R-:W-:Y:S02]  /*16ed0*/  FADD.FTZ R0, R75, R4 ;  /* 0x000000044b007221 */ /* 0x000fe40000010000 */
[----:B------:R-:W-:Y:S01]  /*16ee0*/  FADD.FTZ R4, R138, R5 ;  /* 0x000000058a047221 */ /* 0x000fe20000010000 */
[----:B------:R-:W-:Y:S01]  /*16ef0*/  MOV R138, R3 ;  /* 0x00000003008a7202 */ /* 0x000fe20000000f00 */
[----:B------:R-:W-:Y:S01]  /*16f00*/  FADD.FTZ R2, R204, R2 ;  /* 0x00000002cc027221 */ /* 0x000fe20000010000 */
[----:B------:R-:W-:Y:S01]  /*16f10*/  MOV R133, R135 ;  /* 0x0000008700857202 */ /* 0x000fe20000000f00 */
[----:B------:R-:W-:Y:S01]  /*16f20*/  FADD.FTZ R0, R205, R0 ;  /* 0x00000000cd007221 */ /* 0x000fe20000010000 */
[----:B------:R1:W-:Y:S01]  /*16f30*/  STL [R1+0x90], R4 ;  /* 0x0000900401007387 */ /* 0x0003e20000100800 */
[----:B---3--:R-:W-:Y:S03]  /*16f40*/  MOV R132, R136 ;  /* 0x0000008800847202 */ /* 0x008fe60000000f00 */
[----:B------:R1:W-:Y:S04]  /*16f50*/  STL [R1+0x8c], R2 ;  /* 0x00008c0201007387 */ /* 0x0003e80000100800 */
[----:B------:R1:W-:Y:S02]  /*16f60*/  STL [R1+0x94], R0 ;  /* 0x0000940001007387 */ /* 0x0003e40000100800 */
[----:B-1---5:R-:W-:-:S05]  /*16f70*/  @P1 BRA `(.L_x_172) ;  /* 0xffffb61000001947 */ /* 0x022fca000383ffff */
.L_x_171:
        /* <DEDUP_REMOVED lines=19> */
[----:B------:R-:W-:Y:S01]  /*170b0*/  @!UP0 UIMAD.WIDE.U32 UR18, UR7, UR4, URZ ;  /* 0x00000004071282a5 */ /* 0x000fe2000f8e003f */
[----:B------:R-:W-:Y:S01]  /*170c0*/  LEA.HI R42, R52, R43, RZ, 0x5 ;  /* 0x0000002b342a7211 */ /* 0x000fe200078f28ff */
[----:B------:R-:W-:-:S03]  /*170d0*/  @!UP0 UIMAD UR12, UR12, UR4, URZ ;  /* 0x000000040c0c82a4 */ /* 0x000fc6000f8e023f */
[----:B------:R-:W-:Y:S01]  /*170e0*/  SHF.R.S32.HI R33, RZ, 0x5, R42 ;  /* 0x00000005ff217819 */ /* 0x000fe2000001142a */
        /* <DEDUP_REMOVED lines=104> */
[----:B------:R-:W-:Y:S01]  /*17770*/  LEA.HI R4, R52, R43, RZ, 0x2 ;  /* 0x0000002b34047211 */ /* 0x000fe200078f10ff */
[C---:B--2---:R-:W-:Y:S01]  /*17780*/  FMUL.FTZ R140, R2.reuse, R140 ;  /* 0x0000008c028c7220 */ /* 0x044fe20000410000 */
[----:B------:R-:W-:Y:S01]  /*17790*/  F2FP.BF16.PACK_AB R25, R25, R190 ;  /* 0x000000be1919723e */ /* 0x000fe200000010ff */
[C---:B------:R-:W-:Y:S01]  /*177a0*/  FMUL.FTZ R37, R2.reuse, R141 ;  /* 0x0000008d02257220 */ /* 0x040fe20000410000 */
[----:B------:R-:W-:Y:S01]  /*177b0*/  SHF.R.S32.HI R6, RZ, 0x2, R4 ;  /* 0x00000002ff067819 */ /* 0x000fe20000011404 */
[C---:B------:R-:W-:Y:S01]  /*177c0*/  FMUL.FTZ R148, R2.reuse, R148 ;  /* 0x0000009402947220 */ /* 0x040fe20000410000 */
[----:B------:R-:W-:Y:S01]  /*177d0*/  F2FP.BF16.PACK_AB R11, R11, R202 ;  /* 0x000000ca0b0b723e */ /* 0x000fe200000010ff */
        /* <DEDUP_REMOVED lines=91> */
[----:B------:R-:W-:Y:S02]  /*17d90*/  @P5 MUFU.LG2 R6, R39 ;  /* 0x0000002700065308 */ /* 0x000fe40000000c00 */
[C---:B------:R-:W-:Y:S01]  /*17da0*/  IADD3 R4, R7.reuse, R2, RZ ;  /* 0x0000000207047210 */ /* 0x040fe20007ffe0ff */
[----:B------:R-:W-:Y:S04]  /*17db0*/  STS [R2], R28 ;  /* 0x0000001c02007388 */ /* 0x000fe80000000800 */
[----:B------:R-:W-:Y:S04]  /*17dc0*/  STS [R2+0x400], R27 ;  /* 0x0004001b02007388 */ /* 0x000fe80000000800 */
[----:B------:R-:W-:Y:S04]  /*17dd0*/  STS [R0+0x2000], R30 ;  /* 0x0020001e00007388 */ /* 0x000fe80000000800 */
[----:B------:R1:W-:Y:S04]  /*17de0*/  STS [R0+0x2400], R29 ;  /* 0x0024001d00007388 */ /* 0x0003e80000000800 */
[----:B------:R-:W-:Y:S04]  /*17df0*/  STS [R2+0x2000], R26 ;  /* 0x0020001a02007388 */ /* 0x000fe80000000800 */
[----:B------:R2:W-:Y:S01]  /*17e00*/  STS [R2+0x2400], R35 ;  /* 0x0024002302007388 */ /* 0x0005e20000000800 */
[----:B-1----:R-:W-:-:S05]  /*17e10*/  IADD3 R0, R7, R0, RZ ;  /* 0x0000000007007210 */ /* 0x002fca0007ffe0ff */
[----:B------:R-:W-:Y:S01]  /*17e20*/  STS [R0], R34 ;  /* 0x0000002200007388 */ /* 0x000fe20000000800 */
[----:B--2---:R-:W1:Y:S03]  /*17e30*/  @P3 MUFU.LG2 R2, R41 ;  /* 0x0000002900023308 */ /* 0x004e660000000c00 */
[----:B------:R-:W-:Y:S04]  /*17e40*/  STS [R0+0x400], R25 ;  /* 0x0004001900007388 */ /* 0x000fe80000000800 */
[----:B------:R2:W-:Y:S04]  /*17e50*/  STS [R4], R13 ;  /* 0x0000000d04007388 */ /* 0x0005e80000000800 */
[----:B------:R-:W-:Y:S04]  /*17e60*/  STS [R5], R11 ;  /* 0x0000000b05007388 */ /* 0x000fe80000000800 */
[----:B------:R-:W-:Y:S01]  /*17e70*/  STS [R0+0x2000], R23 ;  /* 0x0020001700007388 */ /* 0x000fe20000000800 */
[----:B-1----:R-:W-:-:S03]  /*17e80*/  @P3 FMUL.FTZ R2, R2, 0.69314718246459960938 ;  /* 0x3f31721802023820 */ /* 0x002fc60000410000 */
[----:B------:R1:W-:Y:S01]  /*17e90*/  STS [R0+0x2400], R14 ;  /* 0x0024000e00007388 */ /* 0x0003e20000000800 */
[----:B------:R-:W-:-:S03]  /*17ea0*/  @P3 FFMA.FTZ R9, R134, c[0x0][0x238], R2 ;  /* 0x00008e0086093a23 */ /* 0x000fc60000010002 */
[----:B------:R3:W-:Y:S04]  /*17eb0*/  STS [R4+0x2000], R12 ;  /* 0x0020000c04007388 */ /* 0x0007e80000000800 */
[----:B------:R4:W-:Y:S04]  /*17ec0*/  STS [R5+0x2000], R10 ;  /* 0x0020000a05007388 */ /* 0x0009e80000000800 */
[----:B------:R-:W-:Y:S01]  /*17ed0*/  BAR.SYNC.DEFER_BLOCKING 0x0 ;  /* 0x0000000000007b1d */ /* 0x000fe20000010000 */
[----:B--2---:R-:W-:Y:S02]  /*17ee0*/  MOV R13, 0x7f800000 ;  /* 0x7f800000000d7802 */ /* 0x004fe40000000f00 */
[----:B-1----:R-:W-:-:S02]  /*17ef0*/  LOP3.LUT R0, R42, 0xffffffe0, RZ, 0xc0, !PT ;  /* 0xffffffe02a007812 */ /* 0x002fc400078ec0ff */
[----:B------:R-:W-:Y:S01]  /*17f00*/  MOV R14, 0x7f800000 ;  /* 0x7f800000000e7802 */ /* 0x000fe20000000f00 */
[----:B---3--:R-:W1:Y:S01]  /*17f10*/  @P4 MUFU.LG2 R4, R38 ;  /* 0x0000002600044308 */ /* 0x008e620000000c00 */
[----:B------:R-:W-:Y:S02]  /*17f20*/  IADD3 R0, -R0, R43, RZ ;  /* 0x0000002b00007210 */ /* 0x000fe40007ffe1ff */
[----:B------:R-:W-:Y:S01]  /*17f30*/  MOV R12, 0x7f800000 ;  /* 0x7f800000000c7802 */ /* 0x000fe20000000f00 */
[----:B----4-:R-:W-:Y:S01]  /*17f40*/  @P5 FMUL.FTZ R5, R6, 0.69314718246459960938 ;  /* 0x3f31721806055820 */ /* 0x010fe20000410000 */
[----:B------:R-:W-:Y:S01]  /*17f50*/  LOP3.LUT P1, RZ, R0, 0x3, RZ, 0xc0, !PT ;  /* 0x0000000300ff7812 */ /* 0x000fe2000782c0ff */
[----:B------:R2:W3:Y:S02]  /*17f60*/  LDS.128 R16, [R246] ;  /* 0x00000000f6107984 */ /* 0x0004e40000000c00 */
[----:B------:R-:W4:Y:S01]  /*17f70*/  @P0 MUFU.LG2 R0, R40 ;  /* 0x0000002800000308 */ /* 0x000f220000000c00 */
[----:B------:R-:W-:Y:S01]  /*17f80*/  @P5 FFMA.FTZ R13, R136, c[0x0][0x238], R5 ;  /* 0x00008e00880d5a23 */ /* 0x000fe20000010005 */
[----:B------:R2:W2:Y:S04]  /*17f90*/  LDS.128 R20, [R246+0x800] ;  /* 0x00080000f6147984 */ /* 0x0004a80000000c00 */
[----:B------:R2:W2:Y:S01]  /*17fa0*/  LDS.128 R24, [R246+0x1000] ;  /* 0x00100000f6187984 */ /* 0x0004a20000000c00 */
[----:B-1----:R-:W-:-:S03]  /*17fb0*/  @P4 FMUL.FTZ R4, R4, 0.69314718246459960938 ;  /* 0x3f31721804044820 */ /* 0x002fc60000410000 */
[----:B------:R1:W1:Y:S01]  /*17fc0*/  LDS.128 R28, [R246+0x1800] ;  /* 0x00180000f61c7984 */ /* 0x0002620000000c00 */
[----:B------:R-:W-:-:S03]  /*17fd0*/  @P4 FFMA.FTZ R14, R135, c[0x0][0x238], R4 ;  /* 0x00008e00870e4a23 */ /* 0x000fc60000010004 */
[----:B------:R1:W1:Y:S01]  /*17fe0*/  LDS.128 R36, [R246+0x2000] ;  /* 0x00200000f6247984 */ /* 0x0002620000000c00 */
[----:B----4-:R-:W-:-:S03]  /*17ff0*/  @P0 FMUL.FTZ R0, R0, 0.69314718246459960938 ;  /* 0x3f31721800000820 */ /* 0x010fc60000410000 */
[----:B------:R4:W1:Y:S01]  /*18000*/  LDS.128 R44, [R246+0x2800] ;  /* 0x00280000f62c7984 */ /* 0x0008620000000c00 */
[----:B------:R-:W-:-:S03]  /*18010*/  @P0 FFMA.FTZ R12, R3, c[0x0][0x238], R0 ;  /* 0x00008e00030c0a23 */ /* 0x000fc60000010000 */
[----:B------:R4:W1:Y:S04]  /*18020*/  LDS.128 R48, [R246+0x3000] ;  /* 0x00300000f6307984 */ /* 0x0008680000000c00 */
[----:B------:R-:W1:Y:S01]  /*18030*/  LDS.128 R244, [R246+0x3800] ;  /* 0x00380000f6f47984 */ /* 0x000e620000000c00 */
[----:B------:R-:W-:Y:S05]  /*18040*/  @P1 BRA `(.L_x_176) ;  /* 0x000002c000001947 */ /* 0x000fea0003800000 */
[----:B------:R-:W5:Y:S01]  /*18050*/  S2R R3, SR_TID.X ;  /* 0x0000000000037919 */ /* 0x000f620000002100 */
[----:B------:R-:W-:-:S04]  /*18060*/  SHF.R.S32.HI R2, RZ, 0x1f, R33 ;  /* 0x0000001fff027819 */ /* 0x000fc80000011421 */
[----:B------:R-:W-:-:S04]  /*18070*/  LEA.HI R2, R2, R33, RZ, 0x2 ;  /* 0x0000002102027211 */ /* 0x000fc800078f10ff */
[----:B------:R-:W-:-:S05]  /*18080*/  LOP3.LUT R2, R2, 0xffffffc, RZ, 0xc0, !PT ;  /* 0x0ffffffc02027812 */ /* 0x000fca00078ec0ff */
[----:B------:R-:W-:Y:S01]  /*18090*/  IMAD.IADD R2, R33, 0x1, -R2 ;  /* 0x0000000121027824 */ /* 0x000fe200078e0a02 */
[----:B-----5:R-:W-:-:S04]  /*180a0*/  SHF.R.S32.HI R0, RZ, 0x1f, R3 ;  /* 0x0000001fff007819 */ /* 0x020fc80000011403 */
[----:B------:R-:W-:-:S04]  /*180b0*/  LEA.HI R0, R0, R3, RZ, 0x5 ;  /* 0x0000000300007211 */ /* 0x000fc800078f28ff */
[----:B------:R-:W-:-:S05]  /*180c0*/  LOP3.LUT R0, R0, 0xffffffe0, RZ, 0xc0, !PT ;  /* 0xffffffe000007812 */ /* 0x000fca00078ec0ff */
[----:B------:R-:W-:-:S05]  /*180d0*/  IMAD.IADD R0, R3, 0x1, -R0 ;  /* 0x0000000103007824 */ /* 0x000fca00078e0a00 */
[----:B------:R-:W-:-:S04]  /*180e0*/  SHF.R.S32.HI R3, RZ, 0x1f, R0 ;  /* 0x0000001fff037819 */ /* 0x000fc80000011400 */
[----:B------:R-:W-:-:S04]  /*180f0*/  LEA.HI R0, R3, R0, RZ, 0x2 ;  /* 0x0000000003007211 */ /* 0x000fc800078f10ff */
[----:B------:R-:W-:-:S05]  /*18100*/  SHF.R.S32.HI R0, RZ, 0x2, R0 ;  /* 0x00000002ff007819 */ /* 0x000fca0000011400 */
[----:B------:R-:W-:-:S05]  /*18110*/  IMAD R0, R2, 0x10, R0 ;  /* 0x0000001002007824 */ /* 0x000fca00078e0200 */
        /* <DEDUP_REMOVED lines=31> */
.L_x_176:
[----:B------:R-:W-:Y:S05]  /*18310*/  BSYNC B0 ;  /* 0x0000000000007941 */ /* 0x000fea0003800000 */
.L_x_175:
[----:B----4-:R-:W4:Y:S01]  /*18320*/  LDL.LU.64 R4, [R1+0xa8] ;  /* 0x0000a80001047983 */ /* 0x010f220000300a00 */
[----:B------:R-:W-:Y:S01]  /*18330*/  LEA.HI R12, R52, R43, RZ, 0x3 ;  /* 0x0000002b340c7211 */ /* 0x000fe200078f18ff */
[----:B------:R-:W-:Y:S01]  /*18340*/  UIMAD UR10, UR10, -0x80, UR34 ;  /* 0xffffff800a0a78a4 */ /* 0x000fe2000f8e0222 */
[----:B------:R-:W-:Y:S01]  /*18350*/  BSSY B0, `(.L_x_177) ;  /* 0x0000021000007945 */ /* 0x000fe20003800000 */
[----:B------:R-:W5:Y:S01]  /*18360*/  S2R R3, SR_TID.X ;  /* 0x0000000000037919 */ /* 0x000f620000002100 */
[----:B------:R-:W-:Y:S02]  /*18370*/  USHF.R.S32.HI UR6, URZ, 0x1f, UR11 ;  /* 0x0000001f3f067899 */ /* 0x000fe4000801140b */
[----:B------:R-:W-:Y:S01]  /*18380*/  ULDC.64 UR4, c[0x0][0x1f0] ;  /* 0x00007c0000047ab9 */ /* 0x000fe20000000a00 */
[----:B------:R-:W3:Y:S01]  /*18390*/  S2R R10, SR_CTAID.Z ;  /* 0x00000000000a7919 */ /* 0x000ee20000002700 */
[----:B------:R-:W-:-:S04]  /*183a0*/  UIMAD UR4, UR6, UR4, URZ ;  /* 0x00000004060472a4 */ /* 0x000fc8000f8e023f */
[----:B------:R-:W-:Y:S01]  /*183b0*/  UIMAD UR4, UR11, UR5, UR4 ;  /* 0x000000050b0472a4 */ /* 0x000fe2000f8e0204 */
[----:B-----5:R-:W-:-:S04]  /*183c0*/  SHF.R.S32.HI R2, RZ, 0x1f, R3 ;  /* 0x0000001fff027819 */ /* 0x020fc80000011403 */
[----:B------:R-:W-:-:S04]  /*183d0*/  LEA.HI R2, R2, R3, RZ, 0x3 ;  /* 0x0000000302027211 */ /* 0x000fc800078f18ff */
[----:B------:R-:W-:Y:S02]  /*183e0*/  LOP3.LUT R0, R2, 0xfffffff8, RZ, 0xc0, !PT ;  /* 0xfffffff802007812 */ /* 0x000fe400078ec0ff */
[----:B------:R-:W-:-:S03]  /*183f0*/  SHF.R.S32.HI R2, RZ, 0x3, R2 ;  /* 0x00000003ff027819 */ /* 0x000fc60000011402 */
[----:B------:R-:W-:Y:S01]  /*18400*/  IMAD.IADD R0, R3, 0x1, -R0 ;  /* 0x0000000103007824 */ /* 0x000fe200078e0a00 */
[----:B------:R-:W-:-:S03]  /*18410*/  SHF.R.S32.HI R3, RZ, 0x3, R12 ;  /* 0x00000003ff037819 */ /* 0x000fc6000001140c */
[----:B------:R-:W-:-:S05]  /*18420*/  IMAD.SHL.U32 R0, R0, 0x8, RZ ;  /* 0x0000000800007824 */ /* 0x000fca00078e00ff */
[----:B------:R-:W-:Y:S02]  /*18430*/  SHF.R.S32.HI R0, RZ, 0x1f, R0 ;  /* 0x0000001fff007819 */ /* 0x000fe40000011400 */
[C---:B----4-:R-:W-:Y:S02]  /*18440*/  ISETP.GE.AND P1, PT, R4.reuse, c[0x0][0x220], PT ;  /* 0x0000880004007a0c */ /* 0x050fe40003f26270 */
[----:B------:R-:W-:-:S04]  /*18450*/  IADD3 R4, P0, R4, UR14, RZ ;  /* 0x0000000e04047c10 */ /* 0x000fc8000ff1e0ff */
[----:B------:R-:W-:Y:S01]  /*18460*/  IADD3.X R5, R0, UR8, RZ, P0, !PT ;  /* 0x0000000800057c10 */ /* 0x000fe200087fe4ff */
[----:B------:R-:W-:Y:S01]  /*18470*/  IMAD.U32 R0, RZ, RZ, UR31 ;  /* 0x0000001fff007e24 */ /* 0x000fe2000f8e00ff */
[----:B------:R-:W-:Y:S02]  /*18480*/  ISETP.GE.OR P0, PT, R3, UR10, P1 ;  /* 0x0000000a03007c0c */ /* 0x000fe40008f06670 */
[----:B------:R-:W-:Y:S01]  /*18490*/  SHF.R.S32.HI R3, RZ, 0x1f, R2 ;  /* 0x0000001fff037819 */ /* 0x000fe20000011402 */
[----:B---3--:R-:W-:-:S04]  /*184a0*/  IMAD.WIDE.U32 R10, R10, c[0x0][0x1f0], R4 ;  /* 0x00007c000a0a7a25 */ /* 0x008fc800078e0004 */
[----:B------:R-:W-:Y:S01]  /*184b0*/  IMAD.WIDE R6, R0, 0x80, R2 ;  /* 0x0000008000067825 */ /* 0x000fe200078e0202 */
[----:B------:R-:W-:-:S05]  /*184c0*/  IADD3 R9, R11, UR4, RZ ;  /* 0x000000040b097c10 */ /* 0x000fca000fffe0ff */
        /* <DEDUP_REMOVED lines=8> */
[----:B------:R3:W-:Y:S02]  /*18550*/  STG.E.128 [R4.64], R16 ;  /* 0x0000001004007986 */ /* 0x0007e4000c101d34 */
.L_x_178:
[----:B------:R-:W-:Y:S05]  /*18560*/  BSYNC B0 ;  /* 0x0000000000007941 */ /* 0x000fea0003800000 */
.L_x_177:
[----:B------:R-:W-:Y:S01]  /*18570*/  LEA.HI.SX32 R0, R12, 0x10, 0x1d ;  /* 0x000000100c007811 */ /* 0x000fe200078feaff */
[----:B------:R-:W-:Y:S03]  /*18580*/  BSSY B0, `(.L_x_179) ;  /* 0x000000e000007945 */ /* 0x000fe60003800000 */
[----:B------:R-:W-:-:S13]  /*18590*/  ISETP.GE.OR P0, PT, R0, UR10, P1 ;  /* 0x0000000a00007c0c */ /* 0x000fda0008f06670 */
[----:B------:R-:W-:Y:S05]  /*185a0*/  @P0 BRA `(.L_x_180) ;  /* 0x000000b000000947 */ /* 0x000fea0003800000 */
[----:B---3--:R-:W-:Y:S01]  /*185b0*/  IADD3 R4, P0, R6, 0x10, RZ ;  /* 0x0000001006047810 */ /* 0x008fe20007f1e0ff */
        /* <DEDUP_REMOVED lines=9> */
[----:B--2---:R2:W-:Y:S02]  /*18650*/  STG.E.128 [R4.64], R20 ;  /* 0x0000001404007986 */ /* 0x0045e4000c101d34 */
.L_x_180:
[----:B------:R-:W-:Y:S05]  /*18660*/  BSYNC B0 ;  /* 0x0000000000007941 */ /* 0x000fea0003800000 */
.L_x_179:
[----:B------:R-:W-:Y:S01]  /*18670*/  LEA.HI.SX32 R0, R12, 0x20, 0x1d ;  /* 0x000000200c007811 */ /* 0x000fe200078feaff */
[----:B------:R-:W-:Y:S03]  /*18680*/  BSSY B0, `(.L_x_181) ;  /* 0x000000e000007945 */ /* 0x000fe60003800000 */
[----:B------:R-:W-:-:S13]  /*18690*/  ISETP.GE.OR P0, PT, R0, UR10, P1 ;  /* 0x0000000a00007c0c */ /* 0x000fda0008f06670 */
[----:B------:R-:W-:Y:S05]  /*186a0*/  @P0 BRA `(.L_x_182) ;  /* 0x000000b000000947 */ /* 0x000fea0003800000 */
[----:B--23--:R-:W-:Y:S01]  /*186b0*/  IADD3 R4, P0, R6, 0x20, RZ ;  /* 0x0000002006047810 */ /* 0x00cfe20007f1e0ff */
        /* <DEDUP_REMOVED lines=10> */
.L_x_182:
[----:B------:R-:W-:Y:S05]  /*18760*/  BSYNC B0 ;  /* 0x0000000000007941 */ /* 0x000fea0003800000 */
.L_x_181:
        /* <DEDUP_REMOVED lines=14> */
[----:B-1----:R1:W-:Y:S02]  /*18850*/  STG.E.128 [R4.64], R28 ;  /* 0x0000001c04007986 */ /* 0x0023e4000c101d34 */
.L_x_184:
[----:B------:R-:W-:Y:S05]  /*18860*/  BSYNC B0 ;  /* 0x0000000000007941 */ /* 0x000fea0003800000 */
.L_x_183:
[----:B------:R-:W-:Y:S01]  /*18870*/  LEA.HI.SX32 R0, R12, 0x40, 0x1d ;  /* 0x000000400c007811 */ /* 0x000fe200078feaff */
[----:B------:R-:W-:Y:S03]  /*18880*/  BSSY B0, `(.L_x_185) ;  /* 0x000000e000007945 */ /* 0x000fe60003800000 */
[----:B------:R-:W-:-:S13]  /*18890*/  ISETP.GE.OR P0, PT, R0, UR10, P1 ;  /* 0x0000000a00007c0c */ /* 0x000fda0008f06670 */
[----:B------:R-:W-:Y:S05]  /*188a0*/  @P0 BRA `(.L_x_186) ;  /* 0x000000b000000947 */ /* 0x000fea0003800000 */
[----:B-123--:R-:W-:Y:S01]  /*188b0*/  IADD3 R4, P0, R6, 0x40, RZ ;  /* 0x0000004006047810 */ /* 0x00efe20007f1e0ff */
        /* <DEDUP_REMOVED lines=10> */
.L_x_186:
[----:B------:R-:W-:Y:S05]  /*18960*/  BSYNC B0 ;  /* 0x0000000000007941 */ /* 0x000fea0003800000 */
.L_x_185:
        /* <DEDUP_REMOVED lines=15> */
.L_x_188:
[----:B------:R-:W-:Y:S05]  /*18a60*/  BSYNC B0 ;  /* 0x0000000000007941 */ /* 0x000fea0003800000 */
.L_x_187:
        /* <DEDUP_REMOVED lines=15> */
.L_x_190:
[----:B------:R-:W-:Y:S05]  /*18b60*/  BSYNC B0 ;  /* 0x0000000000007941 */ /* 0x000fea0003800000 */
.L_x_189:
[----:B------:R-:W-:-:S04]  /*18b70*/  LEA.HI.SX32 R0, R12, 0x70, 0x1d ;  /* 0x000000700c007811 */ /* 0x000fc800078feaff */
[----:B------:R-:W-:-:S13]  /*18b80*/  ISETP.GE.OR P1, PT, R0, UR10, P1 ;  /* 0x0000000a00007c0c */ /* 0x000fda0008f26670 */
[----:B------:R-:W-:Y:S05]  /*18b90*/  @P1 EXIT ;  /* 0x000000000000194d */ /* 0x000fea0003800000 */
[----:B------:R-:W-:Y:S01]  /*18ba0*/  IADD3 R6, P0, R6, 0x70, RZ ;  /* 0x0000007006067810 */ /* 0x000fe20007f1e0ff */
[----:B------:R-:W-:Y:S01]  /*18bb0*/  IMAD.MOV.U32 R2, RZ, RZ, R10 ;  /* 0x000000ffff027224 */ /* 0x000fe200078e000a */
[----:B------:R-:W-:-:S03]  /*18bc0*/  MOV R3, R9 ;  /* 0x0000000900037202 */ /* 0x000fc60000000f00 */
[----:B------:R-:W-:Y:S02]  /*18bd0*/  IMAD.X R0, RZ, RZ, R7, P0 ;  /* 0x000000ffff007224 */ /* 0x000fe400000e0607 */
[----:B-123--:R-:W-:-:S04]  /*18be0*/  IMAD.WIDE.U32 R4, R6, c[0x0][0x1e8], R2 ;  /* 0x00007a0006047a25 */ /* 0x00efc800078e0002 */
[----:B------:R-:W-:Y:S01]  /*18bf0*/  IMAD R0, R0, c[0x0][0x1e8], RZ ;  /* 0x00007a0000007a24 */ /* 0x000fe200078e02ff */
[----:B------:R-:W-:-:S03]  /*18c00*/  LEA R2, P0, R4, c[0x0][0x1d0], 0x1 ;  /* 0x0000740004027a11 */ /* 0x000fc600078008ff */
[----:B------:R-:W-:-:S05]  /*18c10*/  IMAD R0, R6, c[0x0][0x1ec], R0 ;  /* 0x00007b0006007a24 */ /* 0x000fca00078e0200 */
[----:B------:R-:W-:-:S04]  /*18c20*/  IADD3 R0, R5, R0, RZ ;  /* 0x0000000005007210 */ /* 0x000fc80007ffe0ff */
[----:B------:R-:W-:-:S05]  /*18c30*/  LEA.HI.X R3, R4, c[0x0][0x1d4], R0, 0x1, P0 ;  /* 0x0000750004037a11 */ /* 0x000fca00000f0c00 */
[----:B------:R-:W-:Y:S01]  /*18c40*/  STG.E.128 [R2.64], R244 ;  /* 0x000000f402007986 */ /* 0x000fe2000c101d34 */
[----:B------:R-:W-:Y:S05]  /*18c50*/  EXIT ;  /* 0x000000000000794d */ /* 0x000fea0003800000 */
.L_x_112:
[----:B-1----:R-:W-:Y:S01]  /*18c60*/  UISETP.NE.AND UP4, UPT, UR30, -0x1, UPT ;  /* 0xffffffff1e00788c */ /* 0x002fe2000bf85270 */
[----:B------:R-:W-:Y:S01]  /*18c70*/  SHF.R.S32.HI R4, RZ, 0x1f, R26 ;  /* 0x0000001fff047819 */ /* 0x000fe2000001141a */
[----:B------:R-:W-:Y:S01]  /*18c80*/  ULDC.64 UR4, c[0x0][0x1e8] ;  /* 0x00007a0000047ab9 */ /* 0x000fe20000000a00 */
[----:B------:R-:W1:Y:S01]  /*18c90*/  S2R R8, SR_CTAID.Z ;  /* 0x0000000000087919 */ /* 0x000e620000002700 */
[----:B------:R-:W-:Y:S01]  /*18ca0*/  USHF.R.S32.HI UR11, URZ, 0x1f, UR10 ;  /* 0x0000001f3f0b7899 */ /* 0x000fe2000801140a */
[----:B------:R-:W-:Y:S01]  /*18cb0*/  LEA.HI R4, R4, R26, RZ, 0x3 ;  /* 0x0000001a04047211 */ /* 0x000fe200078f18ff */
[----:B------:R-:W-:Y:S01]  /*18cc0*/  ULDC.64 UR8, c[0x0][0x1e0] ;  /* 0x0000780000087ab9 */ /* 0x000fe20000000a00 */
[----:B------:R-:W-:Y:S01]  /*18cd0*/  BSSY B0, `(.L_x_191) ;  /* 0x0000042000007945 */ /* 0x000fe20003800000 */
[----:B------:R-:W-:Y:S01]  /*18ce0*/  ULDC.U8 UR13, c[0x0][0x328] ;  /* 0x0000ca00000d7ab9 */ /* 0x000fe20000000000 */
[----:B------:R-:W-:Y:S01]  /*18cf0*/  LOP3.LUT R0, R4, 0xfffffff8, RZ, 0xc0, !PT ;  /* 0xfffffff804007812 */ /* 0x000fe200078ec0ff */
[----:B------:R-:W-:Y:S01]  /*18d00*/  UISETP.NE.AND UP3, UPT, UR13, URZ, UPT ;  /* 0x0000003f0d00728c */ /* 0x000fe2000bf65270 */
[----:B------:R-:W-:Y:S01]  /*18d10*/  SHF.R.S32.HI R4, RZ, 0x3, R4 ;  /* 0x00000003ff047819 */ /* 0x000fe20000011404 */
[----:B------:R-:W-:-:S02]  /*18d20*/  @UP4 UIMAD.WIDE.U32 UR14, UR30, UR4, URZ ;  /* 0x000000041e0e42a5 */ /* 0x000fc4000f8e003f */
[----:B------:R-:W-:Y:S01]  /*18d30*/  @!UP4 UIMAD.WIDE.U32 UR16, UR6, UR8, URZ ;  /* 0x000000080610c2a5 */ /* 0x000fe2000f8e003f */
[----:B------:R-:W-:Y:S01]  /*18d40*/  IMAD.IADD R14, R26, 0x1, -R0 ;  /* 0x000000011a0e7824 */ /* 0x000fe200078e0a00 */
[----:B------:R-:W-:Y:S01]  /*18d50*/  @UP4 UIMAD UR7, UR30, UR5, UR15 ;  /* 0x000000051e0742a4 */ /* 0x000fe2000f8e020f */
[----:B------:R-:W-:Y:S01]  /*18d60*/  SHF.R.S32.HI R5, RZ, 0x1f, R4 ;  /* 0x0000001fff057819 */ /* 0x000fe20000011404 */
[----:B------:R-:W-:Y:S01]  /*18d70*/  @!UP4 USHF.R.S32.HI UR15, URZ, 0x1f, UR6 ;  /* 0x0000001f3f0fc899 */ /* 0x000fe20008011406 */
[----:B------:R-:W-:Y:S01]  /*18d80*/  IMAD.SHL.U32 R0, R14, 0x8, RZ ;  /* 0x000000080e007824 */ /* 0x000fe200078e00ff */
[----:B------:R-:W-:Y:S02]  /*18d90*/  ULDC.64 UR4, c[0x0][0x1f0] ;  /* 0x00007c0000047ab9 */ /* 0x000fe40000000a00 */
[----:B------:R-:W-:Y:S02]  /*18da0*/  UIMAD UR4, UR11, UR4, URZ ;  /* 0x000000040b0472a4 */ /* 0x000fe4000f8e023f */
[----:B------:R-:W-:Y:S01]  /*18db0*/  @!UP4 UIMAD UR15, UR15, UR8, URZ ;  /* 0x000000080f0fc2a4 */ /* 0x000fe2000f8e023f */
[----:B------:R-:W-:Y:S01]  /*18dc0*/  ISETP.GE.AND P1, PT, R0, c[0x0][0x220], PT ;  /* 0x0000880000007a0c */ /* 0x000fe20003f26270 */
[----:B------:R-:W-:-:S02]  /*18dd0*/  ULDC.U8 UR11, c[0x0][0x329] ;  /* 0x0000ca40000b7ab9 */ /* 0x000fc40000000000 */
[----:B------:R-:W-:Y:S02]  /*18de0*/  UISETP.NE.AND UP1, UPT, UR11, URZ, UPT ;  /* 0x0000003f0b00728c */ /* 0x000fe4000bf25270 */
[----:B------:R-:W-:Y:S02]  /*18df0*/  @!UP4 UIMAD UR15, UR6, UR9, UR15 ;  /* 0x00000009060fc2a4 */ /* 0x000fe4000f8e020f */
[----:B------:R-:W-:Y:S02]  /*18e00*/  UISETP.NE.OR UP2, UPT, UR11, URZ, !UP3 ;  /* 0x0000003f0b00728c */ /* 0x000fe4000df45670 */
[----:B------:R-:W-:Y:S02]  /*18e10*/  ULDC UR9, c[0x0][0x214] ;  /* 0x0000850000097ab9 */ /* 0x000fe40000000800 */
[----:B------:R-:W-:Y:S02]  /*18e20*/  ULDC UR8, c[0x0][0x234] ;  /* 0x00008d0000087ab9 */ /* 0x000fe40000000800 */
[----:B------:R-:W-:-:S02]  /*18e30*/  UISETP.NE.OR UP0, UPT, UR30, -0x1, UP2 ;  /* 0xffffffff1e00788c */ /* 0x000fc40009705670 */
[----:B------:R-:W-:Y:S02]  /*18e40*/  @UP1 ULDC UR11, c[0x0][0x210] ;  /* 0x00008400000b1ab9 */ /* 0x000fe40000000800 */
[----:B------:R-:W-:Y:S02]  /*18e50*/  @UP1 UIMAD UR11, UR11, UR9, URZ ;  /* 0x000000090b0b12a4 */ /* 0x000fe4000f8e023f */
[----:B------:R-:W-:Y:S02]  /*18e60*/  @!UP1 USEL UR11, UR9, UR8, !UP3 ;  /* 0x00000008090b9287 */ /* 0x000fe4000d800000 */
[----:B------:R-:W-:Y:S02]  /*18e70*/  UIMAD UR5, UR10, UR5, UR4 ;  /* 0x000000050a0572a4 */ /* 0x000fe4000f8e0204 */
[----:B------:R-:W-:Y:S02]  /*18e80*/  @UP1 UMOV UR13, 0x1 ;  /* 0x00000001000d1882 */ /* 0x000fe40000000000 */
[----:B------:R-:W-:-:S02]  /*18e90*/  ULDC UR4, c[0x0][0x1c0] ;  /* 0x0000700000047ab9 */ /* 0x000fc40000000800 */
[----:B------:R-:W-:Y:S02]  /*18ea0*/  @!UP1 UIMAD UR13, UR11, UR4, URZ ;  /* 0x000000040b0d92a4 */ /* 0x000fe4000f8e023f */
[----:B------:R-:W-:Y:S02]  /*18eb0*/  @!UP4 UMOV UR14, UR16 ;  /* 0x00000010000ecc82 */ /* 0x000fe40008000000 */
[----:B------:R-:W-:Y:S01]  /*18ec0*/  @!UP4 UIADD3 UR7, UR17, UR15, URZ ;  /* 0x0000000f1107c290 */ /* 0x000fe2000fffe03f */
[C---:B------:R-:W-:Y:S01]  /*18ed0*/  IADD3 R2, P0, R0.reuse, UR14, RZ ;  /* 0x0000000e00027c10 */ /* 0x040fe2000ff1e0ff */
[----:B------:R-:W-:Y:S02]  /*18ee0*/  UIADD3 UR34, -UR12, UR34, URZ ;  /* 0x000000220c227290 */ /* 0x000fe4000fffe13f */
[----:B------:R-:W-:Y:S02]  /*18ef0*/  UIMAD UR13, UR6, UR13, URZ ;  /* 0x0000000d060d72a4 */ /* 0x000fe4000f8e023f */
[----:B------:R-:W-:Y:S01]  /*18f00*/  @!UP0 UIMAD UR30, UR6, UR9, URZ ;  /* 0x00000009061e82a4 */ /* 0x000fe2000f8e023f */
[----:B------:R-:W-:Y:S01]  /*18f10*/  LEA.HI.X.SX32 R3, R0, UR7, 0x1, P0 ;  /* 0x0000000700037c11 */ /* 0x000fe200080f0eff */
[----:B------:R-:W-:Y:S01]  /*18f20*/  @UP1 ULDC UR20, c[0x0][0x210] ;  /* 0x0000840000141ab9 */ /* 0x000fe20000000800 */
[C---:B------:R-:W-:Y:S01]  /*18f30*/  ISETP.GE.OR P0, PT, R4.reuse, UR34, P1 ;  /* 0x0000002204007c0c */ /* 0x040fe20008f06670 */
[----:B------:R-:W-:Y:S01]  /*18f40*/  USEL UR13, UR13, URZ, UP2 ;  /* 0x0000003f0d0d7287 */ /* 0x000fe20009000000 */
[----:B------:R-:W-:Y:S01]  /*18f50*/  ISETP.GE.AND P2, PT, R4, UR34, PT ;  /* 0x0000002204007c0c */ /* 0x000fe2000bf46270 */
[----:B------:R-:W-:Y:S01]  /*18f60*/  @!UP1 UMOV UR20, 0x1 ;  /* 0x0000000100149882 */ /* 0x000fe20000000000 */
[----:B-1----:R-:W-:Y:S01]  /*18f70*/  IMAD.WIDE.U32 R8, R8, c[0x0][0x1f0], R2 ;  /* 0x00007c0008087a25 */ /* 0x002fe200078e0002 */
[----:B------:R-:W-:Y:S01]  /*18f80*/  UIMAD UR12, UR12, UR20, URZ ;  /* 0x000000140c0c72a4 */ /* 0x000fe2000f8e023f */
[----:B------:R-:W-:Y:S01]  /*18f90*/  P2R R22, PR, RZ, 0x4 ;  /* 0x00000004ff167803 */ /* 0x000fe20000000000 */
[----:B------:R-:W-:Y:S01]  /*18fa0*/  UIMAD UR13, UR10, UR11, UR13 ;  /* 0x0000000b0a0d72a4 */ /* 0x000fe2000f8e020d */
[----:B------:R-:W-:Y:S01]  /*18fb0*/  IMAD.U32 R2, RZ, RZ, UR31 ;  /* 0x0000001fff027e24 */ /* 0x000fe2000f8e00ff */
[----:B------:R-:W-:Y:S01]  /*18fc0*/  UMOV UR18, URZ ;  /* 0x0000003f00127c82 */ /* 0x000fe20008000000 */
[----:B------:R-:W-:Y:S01]  /*18fd0*/  IADD3 R7, R9, UR5, RZ ;  /* 0x0000000509077c10 */ /* 0x000fe2000fffe0ff */
[----:B------:R-:W-:Y:S01]  /*18fe0*/  @!UP2 UMOV UR18, UR30 ;  /* 0x0000001e0012ac82 */ /* 0x000fe20008000000 */
[----:B------:R-:W-:Y:S01]  /*18ff0*/  IMAD.WIDE R2, R2, 0x80, R4 ;  /* 0x0000008002027825 */ /* 0x000fe200078e0204 */
[----:B------:R-:W-:-:S02]  /*19000*/  UMOV UR19, URZ ;  /* 0x0000003f00137c82 */ /* 0x000fc40008000000 */
[----:B------:R-:W-:Y:S02]  /*19010*/  USHF.R.S32.HI UR4, URZ, 0x1f, UR12 ;  /* 0x0000001f3f047899 */ /* 0x000fe4000801140c */
[----:B------:R-:W-:Y:S02]  /*19020*/  @!UP2 USHF.R.S32.HI UR19, URZ, 0x1f, UR30 ;  /* 0x0000001f3f13a899 */ /* 0x000fe4000801141e */
        /* <DEDUP_REMOVED lines=12> */
.L_x_192:
[----:B------:R-:W-:Y:S05]  /*190f0*/  BSYNC B0 ;  /* 0x0000000000007941 */ /* 0x000fea0003800000 */
.L_x_191:
[----:B------:R-:W-:Y:S01]  /*19100*/  IADD3 R20, R4, 0x10, RZ ;  /* 0x0000001004147810 */ /* 0x000fe20007ffe0ff */
[----:B------:R-:W-:Y:S03]  /*19110*/  BSSY B0, `(.L_x_193) ;  /* 0x0000010000007945 */ /* 0x000fe60003800000 */
[C---:B------:R-:W-:Y:S02]  /*19120*/  ISETP.GE.OR P0, PT, R20.reuse, UR34, P1 ;  /* 0x0000002214007c0c */ /* 0x040fe40008f06670 */
[----:B------:R-:W-:-:S04]  /*19130*/  ISETP.GE.AND P2, PT, R20, UR34, PT ;  /* 0x0000002214007c0c */ /* 0x000fc8000bf46270 */
[----:B------:R-:W-:-:S07]  /*19140*/  P2R R21, PR, RZ, 0x4 ;  /* 0x00000004ff157803 */ /* 0x000fce0000000000 */
        /* <DEDUP_REMOVED lines=12> */
.L_x_194:
[----:B------:R-:W-:Y:S05]  /*19210*/  BSYNC B0 ;  /* 0x0000000000007941 */ /* 0x000fea0003800000 */
.L_x_193:
[----:B------:R-:W-:Y:S01]  /*19220*/  IADD3 R19, R4, 0x20, RZ ;  /* 0x0000002004137810 */ /* 0x000fe20007ffe0ff */
[----:B------:R-:W-:Y:S03]  /*19230*/  BSSY B0, `(.L_x_195) ;  /* 0x000000f000007945 */ /* 0x000fe60003800000 */
[C---:B------:R-:W-:Y:S02]  /*19240*/  ISETP.GE.OR P0, PT, R19.reuse, UR34, P1 ;  /* 0x0000002213007c0c */ /* 0x040fe40008f06670 */
[----:B------:R-:W-:-:S11]  /*19250*/  ISETP.GE.AND P6, PT, R19, UR34, PT ;  /* 0x0000002213007c0c */ /* 0x000fd6000bfc6270 */
        /* <DEDUP_REMOVED lines=12> */
.L_x_196:
[----:B------:R-:W-:Y:S05]  /*19320*/  BSYNC B0 ;  /* 0x0000000000007941 */ /* 0x000fea0003800000 */
.L_x_195:
        /* <DEDUP_REMOVED lines=16> */
.L_x_198:
[----:B------:R-:W-:Y:S05]  /*19430*/  BSYNC B0 ;  /* 0x0000000000007941 */ /* 0x000fea0003800000 */
.L_x_197:
        /* <DEDUP_REMOVED lines=16> */
.L_x_200:
[----:B------:R-:W-:Y:S05]  /*19540*/  BSYNC B0 ;  /* 0x0000000000007941 */ /* 0x000fea0003800000 */
.L_x_199:
        /* <DEDUP_REMOVED lines=16> */
.L_x_202:
[----:B------:R-:W-:Y:S05]  /*19650*/  BSYNC B0 ;  /* 0x0000000000007941 */ /* 0x000fea0003800000 */
.L_x_201:
        /* <DEDUP_REMOVED lines=16> */
.L_x_204:
[----:B------:R-:W-:Y:S05]  /*19760*/  BSYNC B0 ;  /* 0x0000000000007941 */ /* 0x000fea0003800000 */
.L_x_203:
[----:B-1----:R-:W-:Y:S01]  /*19770*/  IADD3 R13, R4, 0x70, RZ ;  /* 0x00000070040d7810 */ /* 0x002fe20007ffe0ff */
[----:B------:R-:W-:Y:S03]  /*19780*/  BSSY B0, `(.L_x_205) ;  /* 0x000000e000007945 */ /* 0x000fe60003800000 */
[C---:B------:R-:W-:Y:S02]  /*19790*/  ISETP.GE.OR P0, PT, R13.reuse, UR34, P1 ;  /* 0x000000220d007c0c */ /* 0x040fe40008f06670 */
[----:B------:R-:W-:-:S11]  /*197a0*/  ISETP.GE.AND P1, PT, R13, UR34, PT ;  /* 0x000000220d007c0c */ /* 0x000fd6000bf26270 */
        /* <DEDUP_REMOVED lines=11> */
.L_x_206:
[----:B------:R-:W-:Y:S05]  /*19860*/  BSYNC B0 ;  /* 0x0000000000007941 */ /* 0x000fea0003800000 */
.L_x_205:
[----:B------:R-:W-:Y:S02]  /*19870*/  ISETP.NE.AND P0, PT, R22, RZ, PT ;  /* 0x000000ff1600720c */ /* 0x000fe40003f05270 */
[----:B------:R-:W-:Y:S02]  /*19880*/  P2R R7, PR, RZ, 0x2 ;  /* 0x00000002ff077803 */ /* 0x000fe40000000000 */
[C---:B------:R-:W-:Y:S02]  /*19890*/  ISETP.NE.OR P0, PT, R14.reuse, RZ, P0 ;  /* 0x000000ff0e00720c */ /* 0x040fe40000705670 */
[----:B------:R-:W-:Y:S02]  /*198a0*/  P2R R6, PR, RZ, 0x4 ;  /* 0x00000004ff067803 */ /* 0x000fe40000000000 */
[----:B------:R-:W-:Y:S02]  /*198b0*/  ISETP.NE.AND P2, PT, R21, RZ, PT ;  /* 0x000000ff1500720c */ /* 0x000fe40003f45270 */
[----:B------:R-:W-:-:S02]  /*198c0*/  ISETP.NE.OR P6, PT, R14, RZ, P6 ;  /* 0x000000ff0e00720c */ /* 0x000fc400037c5670 */
[C---:B------:R-:W-:Y:S02]  /*198d0*/  ISETP.NE.OR P5, PT, R14.reuse, RZ, P5 ;  /* 0x000000ff0e00720c */ /* 0x040fe40002fa5670 */
[C---:B------:R-:W-:Y:S02]  /*198e0*/  ISETP.NE.OR P4, PT, R14.reuse, RZ, P4 ;  /* 0x000000ff0e00720c */ /* 0x040fe40002785670 */
[----:B------:R-:W-:Y:S01]  /*198f0*/  ISETP.NE.OR P3, PT, R14, RZ, P3 ;  /* 0x000000ff0e00720c */ /* 0x000fe20001f65670 */
[----:B------:R-:W-:-:S05]  /*19900*/  @!P0 IMAD R4, R4, UR20, RZ ;  /* 0x0000001404048c24 */ /* 0x000fca000f8e02ff */
[----:B-1----:R-:W-:Y:S01]  /*19910*/  @!P0 IADD3 R2, P1, R4, UR12, RZ ;  /* 0x0000000c04028c10 */ /* 0x002fe2000ff3e0ff */
[----:B------:R-:W-:-:S03]  /*19920*/  @!P6 IMAD.MOV.U32 R12, RZ, RZ, 0x7f800000 ;  /* 0x7f800000ff0ce424 */ /* 0x000fc600078e00ff */
[----:B------:R-:W-:Y:S02]  /*19930*/  @!P0 LEA.HI.X.SX32 R5, R4, UR4, 0x1, P1 ;  /* 0x0000000404058c11 */ /* 0x000fe400088f0eff */
[----:B------:R-:W-:-:S13]  /*19940*/  ISETP.NE.OR P1, PT, R14, RZ, P2 ;  /* 0x000000ff0e00720c */ /* 0x000fda0001725670 */
[----:B------:R-:W-:-:S05]  /*19950*/  @!P1 IMAD R0, R20, UR20, RZ ;  /* 0x0000001414009c24 */ /* 0x000fca000f8e02ff */
[----:B------:R-:W-:-:S04]  /*19960*/  @!P1 IADD3 R3, P2, R0, UR12, RZ ;  /* 0x0000000c00039c10 */ /* 0x000fc8000ff5e0ff */
[----:B------:R-:W-:Y:S02]  /*19970*/  @!P1 LEA.HI.X.SX32 R0, R0, UR4, 0x1, P2 ;  /* 0x0000000400009c11 */ /* 0x000fe400090f0eff */
[----:B------:R-:W-:-:S04]  /*19980*/  @!P0 LEA R4, P2, R2, c[0x0][0x200], 0x2 ;  /* 0x0000800002048a11 */ /* 0x000fc800078410ff */
[----:B------:R-:W-:Y:S02]  /*19990*/  @!P0 LEA.HI.X R5, R2, c[0x0][0x204], R5, 0x2, P2 ;  /* 0x0000810002058a11 */ /* 0x000fe400010f1405 */
[----:B------:R-:W-:-:S04]  /*199a0*/  @!P1 LEA R2, P2, R3, c[0x0][0x200], 0x2 ;  /* 0x0000800003029a11 */ /* 0x000fc800078410ff */
[----:B------:R-:W-:Y:S01]  /*199b0*/  @!P1 LEA.HI.X R3, R3, c[0x0][0x204], R0, 0x2, P2 ;  /* 0x0000810003039a11 */ /* 0x000fe200010f1400 */
[----:B------:R-:W-:Y:S01]  /*199c0*/  @!P0 IMAD.MOV.U32 R0, RZ, RZ, 0x7f800000 ;  /* 0x7f800000ff008424 */ /* 0x000fe200078e00ff */
[----:B------:R-:W-:-:S04]  /*199d0*/  ISETP.NE.AND P2, PT, R6, RZ, PT ;  /* 0x000000ff0600720c */ /* 0x000fc80003f45270 */
[----:B------:R1:W-:Y:S01]  /*199e0*/  @!P0 STG.E [R4.64], R0 ;  /* 0x0000000004008986 */ /* 0x0003e2000c101934 */
[----:B------:R-:W-:Y:S01]  /*199f0*/  ISETP.NE.OR P2, PT, R14, RZ, P2 ;  /* 0x000000ff0e00720c */ /* 0x000fe20001745670 */
[----:B-1----:R-:W-:Y:S02]  /*19a00*/  @!P1 IMAD.MOV.U32 R0, RZ, RZ, 0x7f800000 ;  /* 0x7f800000ff009424 */ /* 0x002fe400078e00ff */
[----:B------:R-:W-:-:S03]  /*19a10*/  @!P6 IMAD R4, R19, UR20, RZ ;  /* 0x000000141304ec24 */ /* 0x000fc6000f8e02ff */
[----:B------:R1:W-:Y:S01]  /*19a20*/  @!P1 STG.E [R2.64], R0 ;  /* 0x0000000002009986 */ /* 0x0003e2000c101934 */
[----:B------:R-:W-:-:S04]  /*19a30*/  ISETP.NE.AND P1, PT, R7, RZ, PT ;  /* 0x000000ff0700720c */ /* 0x000fc80003f25270 */
[----:B------:R-:W-:Y:S02]  /*19a40*/  ISETP.NE.OR P1, PT, R14, RZ, P1 ;  /* 0x000000ff0e00720c */ /* 0x000fe40000f25670 */
[----:B-1----:R-:W-:Y:S01]  /*19a50*/  @!P6 IADD3 R0, P0, R4, UR12, RZ ;  /* 0x0000000c0400ec10 */ /* 0x002fe2000ff1e0ff */
[----:B------:R-:W-:-:S03]  /*19a60*/  @!P5 IMAD R2, R18, UR20, RZ ;  /* 0x000000141202dc24 */ /* 0x000fc6000f8e02ff */
[----:B------:R-:W-:Y:S02]  /*19a70*/  @!P6 LEA.HI.X.SX32 R3, R4, UR4, 0x1, P0 ;  /* 0x000000040403ec11 */ /* 0x000fe400080f0eff */
[----:B------:R-:W-:-:S04]  /*19a80*/  @!P6 LEA R10, P0, R0, c[0x0][0x200], 0x2 ;  /* 0x00008000000aea11 */ /* 0x000fc800078010ff */
[----:B------:R-:W-:Y:S02]  /*19a90*/  @!P6 LEA.HI.X R11, R0, c[0x0][0x204], R3, 0x2, P0 ;  /* 0x00008100000bea11 */ /* 0x000fe400000f1403 */
[----:B------:R-:W-:-:S03]  /*19aa0*/  @!P5 IADD3 R0, P0, R2, UR12, RZ ;  /* 0x0000000c0200dc10 */ /* 0x000fc6000ff1e0ff */
[----:B------:R1:W-:Y:S01]  /*19ab0*/  @!P6 STG.E [R10.64], R12 ;  /* 0x0000000c0a00e986 */ /* 0x0003e2000c101934 */
[----:B------:R-:W-:Y:S01]  /*19ac0*/  @!P5 LEA.HI.X.SX32 R3, R2, UR4, 0x1, P0 ;  /* 0x000000040203dc11 */ /* 0x000fe200080f0eff */
[----:B------:R-:W-:Y:S01]  /*19ad0*/  @!P4 IMAD R2, R17, UR20, RZ ;  /* 0x000000141102cc24 */ /* 0x000fe2000f8e02ff */
[----:B------:R-:W-:-:S04]  /*19ae0*/  @!P5 LEA R8, P0, R0, c[0x0][0x200], 0x2 ;  /* 0x000080000008da11 */ /* 0x000fc800078010ff */
[----:B------:R-:W-:Y:S01]  /*19af0*/  @!P5 LEA.HI.X R9, R0, c[0x0][0x204], R3, 0x2, P0 ;  /* 0x000081000009da11 */ /* 0x000fe200000f1403 */
[----:B------:R-:W-:Y:S01]  /*19b00*/  @!P3 IMAD R3, R16, UR20, RZ ;  /* 0x000000141003bc24 */ /* 0x000fe2000f8e02ff */
[----:B------:R-:W-:-:S04]  /*19b10*/  @!P4 IADD3 R0, P0, R2, UR12, RZ ;  /* 0x0000000c0200cc10 */ /* 0x000fc8000ff1e0ff */
[----:B------:R-:W-:Y:S02]  /*19b20*/  @!P4 LEA.HI.X.SX32 R2, R2, UR4, 0x1, P0 ;  /* 0x000000040202cc11 */ /* 0x000fe400080f0eff */
[----:B------:R-:W-:-:S04]  /*19b30*/  @!P4 LEA R6, P0, R0, c[0x0][0x200], 0x2 ;  /* 0x000080000006ca11 */ /* 0x000fc800078010ff */
[----:B------:R-:W-:Y:S01]  /*19b40*/  @!P4 LEA.HI.X R7, R0, c[0x0][0x204], R2, 0x2, P0 ;  /* 0x000081000007ca11 */ /* 0x000fe200000f1402 */
[----:B------:R-:W-:Y:S01]  /*19b50*/  @!P2 IMAD R2, R15, UR20, RZ ;  /* 0x000000140f02ac24 */ /* 0x000fe2000f8e02ff */
[----:B------:R-:W-:-:S04]  /*19b60*/  @!P3 IADD3 R0, P0, R3, UR12, RZ ;  /* 0x0000000c0300bc10 */ /* 0x000fc8000ff1e0ff */
[----:B------:R-:W-:Y:S02]  /*19b70*/  @!P3 LEA.HI.X.SX32 R3, R3, UR4, 0x1, P0 ;  /* 0x000000040303bc11 */ /* 0x000fe400080f0eff */
[----:B------:R-:W-:Y:S01]  /*19b80*/  @!P3 LEA R4, P0, R0, c[0x0][0x200], 0x2 ;  /* 0x000080000004ba11 */ /* 0x000fe200078010ff */
[----:B-1----:R-:W-:-:S03]  /*19b90*/  @!P4 IMAD.MOV.U32 R10, RZ, RZ, 0x7f800000 ;  /* 0x7f800000ff0ac424 */ /* 0x002fc600078e00ff */
        /* <DEDUP_REMOVED lines=21> */
.L_x_207:
        /* <DEDUP_REMOVED lines=9> */
.L_x_1134:


//--------------------- .text._ZN5flash16flash_fwd_kernelI23Flash_fwd_kernel_traitsILi64ELi128ELi128ELi4ELb0ELb0EN7cutlass10bfloat16_tE19Flash_kernel_traitsILi64ELi128ELi128ELi4ES3_EELb0ELb1ELb0ELb0ELb0ELb0ELb1ELb0EEEvNS_16Flash_fwd_paramsE --------------------------
	.section	.text._ZN5flash16flash_fwd_kernelI23Flash_fwd_kernel_traitsILi64ELi128ELi128ELi4ELb0ELb0EN7cutlass10bfloat16_tE19Flash_kernel_traitsILi64ELi128ELi128ELi4ES3_EELb0ELb1ELb0ELb0ELb0ELb0ELb1ELb0EEEvNS_16Flash_fwd_paramsE,"ax",@progbits
	.sectioninfo	@"SHI_REGISTERS=255"
	.align	128
        .global         _ZN5flash16flash_fwd_kernelI23Flash_fwd_kernel_traitsILi64ELi128ELi128ELi4ELb0ELb0EN7cutlass10bfloat16_tE19Flash_kernel_traitsILi64ELi128ELi128ELi4ES3_EELb0ELb1ELb0ELb0ELb0ELb0ELb1ELb0EEEvNS_16Flash_fwd_paramsE
        .type           _ZN5flash16flash_fwd_kernelI23Flash_fwd_kernel_traitsILi64ELi128ELi128ELi4ELb0ELb0EN7cutlass10bfloat16_tE19Flash_kernel_traitsILi64ELi128ELi128ELi4ES3_EELb0ELb1ELb0ELb0ELb0ELb0ELb1ELb0EEEvNS_16Flash_fwd_paramsE,@function
        .size           _ZN5flash16flash_fwd_kernelI23Flash_fwd_kernel_traitsILi64ELi128ELi128ELi4ELb0ELb0EN7cutlass10bfloat16_tE19Flash_kernel_traitsILi64ELi128ELi128ELi4ES3_EELb0ELb1ELb0ELb0ELb0ELb0ELb1ELb0EEEvNS_16Flash_fwd_paramsE,(.L_x_1135 - _ZN5flash16flash_fwd_kernelI23Flash_fwd_kernel_traitsILi64ELi128ELi128ELi4ELb0ELb0EN7cutlass10bfloat16_tE19Flash_kernel_traitsILi64ELi128ELi128ELi4ES3_EELb0ELb1ELb0ELb0ELb0ELb0ELb1ELb0EEEvNS_16Flash_fwd_paramsE)
        .other          _ZN5flash16flash_fwd_kernelI23Flash_fwd_kernel_traitsILi64ELi128ELi128ELi4ELb0ELb0EN7cutlass10bfloat16_tE19Flash_kernel_traitsILi64ELi128ELi128ELi4ES3_EELb0ELb1ELb0ELb0ELb0ELb0ELb1ELb0EEEvNS_16Flash_fwd_paramsE,@"STO_CUDA_ENTRY STV_DEFAULT"
_ZN5flash16flash_fwd_kernelI23Flash_fwd_kernel_traitsILi64ELi128ELi128ELi4ELb0ELb0EN7cutlass10bfloat16_tE19Flash_kernel_traitsILi64ELi128ELi128ELi4ES3_EELb0ELb1ELb0ELb0ELb0ELb0ELb1ELb0EEEvNS_16Flash_fwd_paramsE:
.text._ZN5flash16flash_fwd_kernelI23Flash_fwd_kernel_traitsILi64ELi128ELi128ELi4ELb0ELb0EN7cutlass10bfloat16_tE19Flash_kernel_traitsILi64ELi128ELi128ELi4ES3_EELb0ELb1ELb0ELb0ELb0ELb0ELb1ELb0EEEvNS_16Flash_fwd_paramsE:
        /* <DEDUP_REMOVED lines=56> */
.L_x_208:
[----:B------:R-:W-:Y:S02]  /*0380*/  ULDC UR8, c[0x0][0x218] ;  /* 0x0000860000087ab9 */ /* 0x000fe40000000800 */
.L_x_209:
        /* <DEDUP_REMOVED lines=70> */
.L_x_211:
        /* <DEDUP_REMOVED lines=46> */
.L_x_212:
        /* <DEDUP_REMOVED lines=49> */
.L_x_214:
[----:B------:R-:W-:Y:S05]  /*0de0*/  BSYNC B0 ;  /* 0x0000000000007941 */ /* 0x000fea0003800000 */
.L_x_213:
        /* <DEDUP_REMOVED lines=21> */
.L_x_216:
[----:B------:R-:W-:Y:S05]  /*0f40*/  BSYNC B0 ;  /* 0x0000000000007941 */ /* 0x000fea0003800000 */
.L_x_215:
        /* <DEDUP_REMOVED lines=21> */
.L_x_218:
[----:B------:R-:W-:Y:S05]  /*10a0*/  BSYNC B0 ;  /* 0x0000000000007941 */ /* 0x000fea0003800000 */
.L_x_217:
        /* <DEDUP_REMOVED lines=21> */
.L_x_220:
[----:B------:R-:W-:Y:S05]  /*1200*/  BSYNC B0 ;  /* 0x0000000000007941 */ /* 0x000fea0003800000 */
.L_x_219:
        /* <DEDUP_REMOVED lines=21> */
.L_x_222:
[----:B------:R-:W-:Y:S05]  /*1360*/  BSYNC B0 ;  /* 0x0000000000007941 */ /* 0x000fea0003800000 */
.L_x_221:
        /* <DEDUP_REMOVED lines=21> */
.L_x_224:
[----:B------:R-:W-:Y:S05]  /*14c0*/  BSYNC B0 ;  /* 0x0000000000007941 */ /* 0x000fea0003800000 */
.L_x_223:
        /* <DEDUP_REMOVED lines=21> */
.L_x_226:
[----:B------:R-:W-:Y:S05]  /*1620*/  BSYNC B0 ;  /* 0x0000000000007941 */ /* 0x000fea0003800000 */
.L_x_225:
        /* <DEDUP_REMOVED lines=24> */
.L_x_228:
[----:B------:R-:W-:Y:S05]  /*17b0*/  BSYNC B0 ;  /* 0x0000000000007941 */ /* 0x000fea0003800000 */
.L_x_227:
        /* <DEDUP_REMOVED lines=19> */
[C---:B------:R-:W-:Y:S01]  /*18f0*/  IMAD.WIDE.U32 R36, R14.reuse, c[0x0][0x1b0], R4 ;  /* 0x00006c000e247a25 */ /* 0x040fe200078e0004 */
[----:B------:R-:W-:Y:S01]  /*1900*/  UIMAD UR13, UR8, -0x80, UR7 ;  /* 0xffffff80080d78a4 */ /* 0x000fe2000f8e0207 */
[----:B------:R-:W-:Y:S01]  /*1910*/  MOV R4, 0x20 ;  /* 0x0000002000047802 */ /* 0x000fe20000000f00 */
[----:B------:R-:W-:Y:S01]  /*1920*/  USHF.R.S32.HI UR14, URZ, 0x1f, UR8 ;  /* 0x0000001f3f0e7899 */ /* 0x000fe20008011408 */
[C---:B------:R-:W-:Y:S01]  /*1930*/  IMAD R11, R14.reuse, c[0x0][0x1bc], R9 ;  /* 0x00006f000e0b7a24 */ /* 0x040fe200078e0209 */
[----:B---3--:R-:W-:Y:S01]  /*1940*/  IADD3 R13, R37, R10, RZ ;  /* 0x0000000a250d7210 */ /* 0x008fe20007ffe0ff */
        /* <DEDUP_REMOVED lines=34> */
.L_x_230:
[----:B------:R-:W-:Y:S05]  /*1b70*/  BSYNC B0 ;  /* 0x0000000000007941 */ /* 0x000fea0003800000 */
.L_x_229:
        /* <DEDUP_REMOVED lines=17> */
.L_x_232:
[----:B------:R-:W-:Y:S05]  /*1c90*/  BSYNC B0 ;  /* 0x0000000000007941 */ /* 0x000fea0003800000 */
.L_x_231:
        /* <DEDUP_REMOVED lines=17> */
.L_x_234:
[----:B------:R-:W-:Y:S05]  /*1db0*/  BSYNC B0 ;  /* 0x0000000000007941 */ /* 0x000fea0003800000 */
.L_x_233:
        /* <DEDUP_REMOVED lines=18> */
.L_x_236:
[----:B------:R-:W-:Y:S05]  /*1ee0*/  BSYNC B0 ;  /* 0x0000000000007941 */ /* 0x000fea0003800000 */
.L_x_235:
        /* <DEDUP_REMOVED lines=17> */
.L_x_238:
[----:B------:R-:W-:Y:S05]  /*2000*/  BSYNC B0 ;  /* 0x0000000000007941 */ /* 0x000fea0003800000 */
.L_x_237:
        /* <DEDUP_REMOVED lines=19> */
.L_x_240:
[----:B------:R-:W-:Y:S05]  /*2140*/  BSYNC B0 ;  /* 0x0000000000007941 */ /* 0x000fea0003800000 */
.L_x_239:
        /* <DEDUP_REMOVED lines=19> */
.L_x_242:
[----:B------:R-:W-:Y:S05]  /*2280*/  BSYNC B0 ;  /* 0x0000000000007941 */ /* 0x000fea0003800000 */
.L_x_241:
        /* <DEDUP_REMOVED lines=21> */
.L_x_244:
[----:B------:R-:W-:Y:S05]  /*23e0*/  BSYNC B0 ;  /* 0x0000000000007941 */ /* 0x000fea0003800000 */
.L_x_243:
        /* <DEDUP_REMOVED lines=57> */
.L_x_246:
[----:B------:R-:W-:Y:S05]  /*2780*/  BSYNC B0 ;  /* 0x0000000000007941 */ /* 0x000fea0003800000 */
.L_x_245:
        /* <DEDUP_REMOVED lines=18> */
.L_x_248:
[----:B------:R-:W-:Y:S05]  /*28b0*/  BSYNC B0 ;  /* 0x0000000000007941 */ /* 0x000fea0003800000 */
.L_x_247:
        /* <DEDUP_REMOVED lines=18> */
.L_x_250:
[----:B------:R-:W-:Y:S05]  /*29e0*/  BSYNC B0 ;  /* 0x0000000000007941 */ /* 0x000fea0003800000 */
.L_x_249:
        /* <DEDUP_REMOVED lines=19> */
.L_x_252:
[----:B------:R-:W-:Y:S05]  /*2b20*/  BSYNC B0 ;  /* 0x0000000000007941 */ /* 0x000fea0003800000 */
.L_x_251:
        /* <DEDUP_REMOVED lines=18> */
.L_x_254:
[----:B------:R-:W-:Y:S05]  /*2c50*/  BSYNC B0 ;  /* 0x0000000000007941 */ /* 0x000fea0003800000 */
.L_x_253:
        /* <DEDUP_REMOVED lines=20> */
.L_x_256:
[----:B------:R-:W-:Y:S05]  /*2da0*/  BSYNC B0 ;  /* 0x0000000000007941 */ /* 0x000fea0003800000 */
.L_x_255:
        /* <DEDUP_REMOVED lines=20> */
.L_x_258:
[----:B------:R-:W-:Y:S05]  /*2ef0*/  BSYNC B0 ;  /* 0x0000000000007941 */ /* 0x000fea0003800000 */
.L_x_257:
        /* <DEDUP_REMOVED lines=19> */
.L_x_260:
[----:B------:R-:W-:Y:S05]  /*3030*/  BSYNC B0 ;  /* 0x0000000000007941 */ /* 0x000fea0003800000 */
.L_x_259:
[----:B------:R-:W-:Y:S01]  /*3040*/  IMAD.SHL.U32 R231, R5, 0x2, RZ ;  /* 0x0000000205e77824 */ /* 0x000fe200078e00ff */
[----:B------:R-:W-:Y:S01]  /*3050*/  LOP3.LUT P0, RZ, R28, 0x4, RZ, 0xc0, !PT ;  /* 0x000000041cff7812 */ /* 0x000fe2000780c0ff */
[----:B------:R-:W-:Y:S01]  /*3060*/  IMAD.SHL.U32 R224, R3, 0x2, RZ ;  /* 0x0000000203e07824 */ /* 0x000fe200078e00ff */
[----:B------:R-:W-:Y:S01]  /*3070*/  IADD3 R5, R128, 0x40, RZ ;  /* 0x0000004080057810 */ /* 0x000fe20007ffe0ff */
[--C-:B------:R-:W-:Y:S01]  /*3080*/  IMAD R234, R0, 0x2, R231.reuse ;  /* 0x0000000200ea7824 */ /* 0x100fe200078e02e7 */
[----:B------:R-:W-:Y:S01]  /*3090*/  LDSM.16.M88.4 R16, [R231+0x2000] ;  /* 0x00200000e710783b */ /* 0x000fe20000000200 */
[----:B------:R-:W-:Y:S01]  /*30a0*/  IMAD R230, R2, 0x2, R224 ;  /* 0x0000000202e67824 */ /* 0x000fe200078e02e0 */
[----:B------:R-:W-:Y:S01]  /*30b0*/  IADD3 R3, R224, 0x4000, RZ ;  /* 0x00004000e0037810 */ /* 0x000fe20007ffe0ff */
[----:B------:R-:W-:Y:S01]  /*30c0*/  IMAD R232, R4, 0x2, R231 ;  /* 0x0000000204e87824 */ /* 0x000fe200078e02e7 */
[----:B------:R-:W5:Y:S01]  /*30d0*/  LDSM.16.M88.4 R24, [R224+0x4000] ;  /* 0x00400000e018783b */ /* 0x000f620000000200 */
[----:B------:R-:W-:Y:S01]  /*30e0*/  IADD3 R235, R224, 0x4040, RZ ;  /* 0x00004040e0eb7810 */ /* 0x000fe20007ffe0ff */
[----:B------:R-:W-:Y:S01]  /*30f0*/  UISETP.GE.AND UP0, UPT, UR33, 0x2, UPT ;  /* 0x000000022100788c */ /* 0x000fe2000bf06270 */
[----:B------:R-:W-:Y:S01]  /*3100*/  IMAD R233, R0, 0x2, R232 ;  /* 0x0000000200e97824 */ /* 0x000fe200078e02e8 */
[----:B------:R-:W1:Y:S01]  /*3110*/  LDSM.16.M88.4 R20, [R231] ;  /* 0x00000000e714783b */ /* 0x000e620000000200 */
[----:B------:R-:W-:-:S02]  /*3120*/  @P0 IADD3 R235, R3, -0x40, RZ ;  /* 0xffffffc003eb0810 */ /* 0x000fc40007ffe0ff */
[----:B------:R-:W-:Y:S01]  /*3130*/  IADD3 R7, R128, 0x48, RZ ;  /* 0x0000004880077810 */ /* 0x000fe20007ffe0ff */
[----:B------:R-:W-:Y:S01]  /*3140*/  LDSM.16.M88.4 R48, [R230+0x4000] ;  /* 0x00400000e630783b */ /* 0x000fe20000000200 */
[C---:B------:R-:W-:Y:S01]  /*3150*/  IADD3 R242, R235.reuse, 0x800, RZ ;  /* 0x00000800ebf27810 */ /* 0x040fe20007ffe0ff */
[----:B------:R-:W-:Y:S01]  /*3160*/  IMAD R229, R2, 0x2, R235 ;  /* 0x0000000202e57824 */ /* 0x000fe200078e02eb */
[C---:B------:R-:W-:Y:S01]  /*3170*/  IADD3 R241, R235.reuse, 0x1000, RZ ;  /* 0x00001000ebf17810 */ /* 0x040fe20007ffe0ff */
[----:B-1----:R-:W-:Y:S01]  /*3180*/  LDSM.16.M88.4 R8, [R234+0x2000] ;  /* 0x00200000ea08783b */ /* 0x002fe20000000200 */
[C---:B------:R-:W-:Y:S02]  /*3190*/  IADD3 R240, R235.reuse, 0x1800, RZ ;  /* 0x00001800ebf07810 */ /* 0x040fe40007ffe0ff */
[C---:B------:R-:W-:Y:S01]  /*31a0*/  IADD3 R239, R235.reuse, 0x2000, RZ ;  /* 0x00002000ebef7810 */ /* 0x040fe20007ffe0ff */
[----:B------:R-:W1:Y:S01]  /*31b0*/  LDSM.16.M88.4 R56, [R224+0x4800] ;  /* 0x00480000e038783b */ /* 0x000e620000000200 */
[----:B------:R-:W-:-:S02]  /*31c0*/  IADD3 R238, R235, 0x2800, RZ ;  /* 0x00002800ebee7810 */ /* 0x000fc40007ffe0ff */
[----:B------:R-:W-:Y:S01]  /*31d0*/  IADD3 R237, R235, 0x3000, RZ ;  /* 0x00003000ebed7810 */ /* 0x000fe20007ffe0ff */
[----:B------:R-:W2:Y:S04]  /*31e0*/  LDSM.16.M88.4 R12, [R234] ;  /* 0x00000000ea0c783b */ /* 0x000ea80000000200 */
[----:B------:R-:W3:Y:S04]  /*31f0*/  LDSM.16.M88.4 R44, [R230+0x4800] ;  /* 0x00480000e62c783b */ /* 0x000ee80000000200 */
[----:B------:R-:W-:Y:S04]  /*3200*/  LDSM.16.M88.4 R40, [R235] ;  /* 0x00000000eb28783b */ /* 0x000fe80000000200 */
[----:B------:R-:W4:Y:S04]  /*3210*/  LDSM.16.M88.4 R36, [R232] ;  /* 0x00000000e824783b */ /* 0x000f280000000200 */
[----:B------:R-:W3:Y:S01]  /*3220*/  LDSM.16.M88.4 R32, [R232+0x2000] ;  /* 0x00200000e820783b */ /* 0x000ee20000000200 */
[-C--:B--2--5:R-:W-:Y:S03]  /*3230*/  HMMA.16816.F32.BF16 R28, R16, R24.reuse, RZ ;  /* 0x00000018101c723c */ /* 0x0a4fe600000418ff */
[----:B------:R-:W2:Y:S04]  /*3240*/  LDSM.16.M88.4 R100, [R224+0x5800] ;  /* 0x00580000e064783b */ /* 0x000ea80000000200 */
[----:B------:R-:W5:Y:S01]  /*3250*/  LDSM.16.M88.4 R64, [R224+0x5000] ;  /* 0x00500000e040783b */ /* 0x000f620000000200 */
[----:B------:R-:W-:Y:S03]  /*3260*/  HMMA.16816.F32.BF16 R68, R20, R24, RZ ;  /* 0x000000181444723c */ /* 0x000fe600000418ff */
[----:B------:R-:W-:Y:S04]  /*3270*/  LDSM.16.M88.4 R108, [R230+0x5800] ;  /* 0x00580000e66c783b */ /* 0x000fe80000000200 */
[----:B------:R-:W0:Y:S01]  /*3280*/  LDGDEPBAR ;  /* 0x00000000000079af */ /* 0x000e220000000000 */
[----:B-1----:R-:W-:Y:S08]  /*3290*/  HMMA.16816.F32.BF16 R60, R16, R56, RZ ;  /* 0x00000038103c723c */ /* 0x002ff000000418ff */
[-C--:B------:R-:W-:Y:S08]  /*32a0*/  HMMA.16816.F32.BF16 R52, R8, R48.reuse, R28 ;  /* 0x000000300834723c */ /* 0x080ff0000004181c */
[----:B------:R-:W-:Y:S08]  /*32b0*/  HMMA.16816.F32.BF16 R28, R12, R48, R68 ;  /* 0x000000300c1c723c */ /* 0x000ff00000041844 */
[----:B---3--:R-:W-:Y:S01]  /*32c0*/  HMMA.16816.F32.BF16 R120, R8, R44, R60 ;  /* 0x0000002c0878723c */ /* 0x008fe2000004183c */
[----:B------:R-:W-:Y:S07]  /*32d0*/  LDSM.16.M88.4 R60, [R229] ;  /* 0x00000000e53c783b */ /* 0x000fee0000000200 */
[----:B------:R-:W-:Y:S08]  /*32e0*/  HMMA.16816.F32.BF16 R80, R20, R26, RZ ;  /* 0x0000001a1450723c */ /* 0x000ff000000418ff */
[----:B----4-:R-:W-:Y:S01]  /*32f0*/  HMMA.16816.F32.BF16 R96, R36, R40, R28 ;  /* 0x000000282460723c */ /* 0x010fe2000004181c */
[----:B------:R-:W1:Y:S07]  /*3300*/  LDSM.16.M88.4 R28, [R233] ;  /* 0x00000000e91c783b */ /* 0x000e6e0000000200 */
[----:B------:R-:W-:Y:S08]  /*3310*/  HMMA.16816.F32.BF16 R72, R20, R56, RZ ;  /* 0x000000381448723c */ /* 0x000ff000000418ff */
[----:B------:R-:W-:Y:S01]  /*3320*/  HMMA.16816.F32.BF16 R104, R32, R40, R52 ;  /* 0x000000282068723c */ /* 0x000fe20000041834 */
[----:B------:R-:W3:Y:S07]  /*3330*/  LDSM.16.M88.4 R52, [R230+0x5000] ;  /* 0x00500000e634783b */ /* 0x000eee0000000200 */
[C---:B------:R-:W-:Y:S01]  /*3340*/  HMMA.16816.F32.BF16 R92, R16.reuse, R26, RZ ;  /* 0x0000001a105c723c */ /* 0x040fe200000418ff */
[----:B------:R-:W4:Y:S07]  /*3350*/  LDSM.16.M88.4 R24, [R233+0x2000] ;  /* 0x00200000e918783b */ /* 0x000f2e0000000200 */
[----:B--2---:R-:W-:Y:S08]  /*3360*/  HMMA.16816.F32.BF16 R68, R16, R100, RZ ;  /* 0x000000641044723c */ /* 0x004ff000000418ff */
[----:B-----5:R-:W-:Y:S08]  /*3370*/  HMMA.16816.F32.BF16 R84, R20, R64, RZ ;  /* 0x000000401454723c */ /* 0x020ff000000418ff */
[-C--:B------:R-:W-:Y:S08]  /*3380*/  HMMA.16816.F32.BF16 R88, R16, R58.reuse, RZ ;  /* 0x0000003a1058723c */ /* 0x080ff000000418ff */
[----:B------:R-:W-:Y:S08]  /*3390*/  HMMA.16816.F32.BF16 R56, R20, R58, RZ ;  /* 0x0000003a1438723c */ /* 0x000ff000000418ff */
[C---:B------:R-:W-:Y:S08]  /*33a0*/  HMMA.16816.F32.BF16 R80, R12.reuse, R50, R80 ;  /* 0x000000320c50723c */ /* 0x040ff00000041850 */
[----:B------:R-:W-:Y:S08]  /*33b0*/  HMMA.16816.F32.BF16 R124, R12, R44, R72 ;  /* 0x0000002c0c7c723c */ /* 0x000ff00000041848 */
[----:B------:R-:W-:Y:S08]  /*33c0*/  HMMA.16816.F32.BF16 R72, R20, R100, RZ ;  /* 0x000000641448723c */ /* 0x000ff000000418ff */
[----:B-1----:R-:W-:Y:S08]  /*33d0*/  HMMA.16816.F32.BF16 R96, R28, R60, R96 ;  /* 0x0000003c1c60723c */ /* 0x002ff00000041860 */
[----:B------:R-:W-:Y:S08]  /*33e0*/  HMMA.16816.F32.BF16 R76, R16, R64, RZ ;  /* 0x00000040104c723c */ /* 0x000ff000000418ff */
[C---:B------:R-:W-:Y:S08]  /*33f0*/  HMMA.16816.F32.BF16 R160, R8.reuse, R108, R68 ;  /* 0x0000006c08a0723c */ /* 0x040ff00000041844 */
[----:B------:R-:W-:Y:S01]  /*3400*/  HMMA.16816.F32.BF16 R68, R8, R50, R92 ;  /* 0x000000320844723c */ /* 0x000fe2000004185c */
[----:B------:R-:W1:Y:S01]  /*3410*/  LDSM.16.M88.4 R48, [R235+0x800] ;  /* 0x00080000eb30783b */ /* 0x000e620000000200 */
[----:B------:R-:W-:-:S04]  /*3420*/  FMUL.FTZ R2, R96, c[0x0][0x2ec] ;  /* 0x0000bb0060027a20 */ /* 0x000fc80000410000 */
[----:B------:R2:W-:Y:S02]  /*3430*/  MUFU.TANH R228, R2 ;  /* 0x0000000200e47308 */ /* 0x0005e40000002400 */
[C---:B---3--:R-:W-:Y:S08]  /*3440*/  HMMA.16816.F32.BF16 R116, R12.reuse, R52, R84 ;  /* 0x000000340c74723c */ /* 0x048ff00000041854 */
[----:B------:R-:W-:Y:S01]  /*3450*/  HMMA.16816.F32.BF16 R84, R12, R46, R56 ;  /* 0x0000002e0c54723c */ /* 0x000fe20000041838 */
[----:B--2---:R-:W-:-:S07]  /*3460*/  FMUL.FTZ R2, R97, c[0x0][0x2ec] ;  /* 0x0000bb0061027a20 */ /* 0x004fce0000410000 */
[----:B------:R-:W-:Y:S01]  /*3470*/  HMMA.16816.F32.BF16 R92, R8, R46, R88 ;  /* 0x0000002e085c723c */ /* 0x000fe20000041858 */
[----:B------:R2:W3:Y:S07]  /*3480*/  MUFU.TANH R223, R2 ;  /* 0x0000000200df7308 */ /* 0x0004ee0000002400 */
[----:B------:R-:W-:Y:S08]  /*3490*/  HMMA.16816.F32.BF16 R56, R16, R66, RZ ;  /* 0x000000421038723c */ /* 0x000ff000000418ff */
[----:B------:R-:W-:Y:S01]  /*34a0*/  HMMA.16816.F32.BF16 R44, R36, R42, R80 ;  /* 0x0000002a242c723c */ /* 0x000fe20000041850 */
[----:B--2---:R-:W-:-:S04]  /*34b0*/  FMUL.FTZ R2, R98, c[0x0][0x2ec] ;  /* 0x0000bb0062027a20 */ /* 0x004fc80000410000 */
[----:B------:R2:W-:Y:S03]  /*34c0*/  MUFU.TANH R227, R2 ;  /* 0x0000000200e37308 */ /* 0x0005e60000002400 */
[----:B------:R-:W-:Y:S08]  /*34d0*/  HMMA.16816.F32.BF16 R148, R12, R108, R72 ;  /* 0x0000006c0c94723c */ /* 0x000ff00000041848 */
[----:B----4-:R-:W-:Y:S01]  /*34e0*/  HMMA.16816.F32.BF16 R72, R24, R60, R104 ;  /* 0x0000003c1848723c */ /* 0x010fe20000041868 */
[----:B--2---:R-:W-:-:S07]  /*34f0*/  FMUL.FTZ R2, R99, c[0x0][0x2ec] ;  /* 0x0000bb0063027a20 */ /* 0x004fce0000410000 */
[----:B------:R-:W-:Y:S01]  /*3500*/  HMMA.16816.F32.BF16 R64, R20, R66, RZ ;  /* 0x000000421440723c */ /* 0x000fe200000418ff */
[----:B------:R2:W4:Y:S07]  /*3510*/  MUFU.TANH R222, R2 ;  /* 0x0000000200de7308 */ /* 0x00052e0000002400 */
[----:B------:R-:W-:Y:S08]  /*3520*/  HMMA.16816.F32.BF16 R112, R8, R52, R76 ;  /* 0x000000340870723c */ /* 0x000ff0000004184c */
[----:B------:R-:W-:Y:S01]  /*3530*/  HMMA.16816.F32.BF16 R76, R32, R42, R68 ;  /* 0x0000002a204c723c */ /* 0x000fe20000041844 */
[----:B------:R-:W5:Y:S01]  /*3540*/  LDSM.16.M88.4 R40, [R229+0x800] ;  /* 0x00080000e528783b */ /* 0x000f620000000200 */
[----:B--2---:R-:W-:-:S04]  /*3550*/  FMUL.FTZ R2, R72, c[0x0][0x2ec] ;  /* 0x0000bb0048027a20 */ /* 0x004fc80000410000 */
[----:B------:R2:W-:Y:S02]  /*3560*/  MUFU.TANH R226, R2 ;  /* 0x0000000200e27308 */ /* 0x0005e40000002400 */
[----:B------:R-:W-:Y:S08]  /*3570*/  HMMA.16816.F32.BF16 R88, R8, R54, R56 ;  /* 0x000000360858723c */ /* 0x000ff00000041838 */
[----:B------:R-:W-:Y:S01]  /*3580*/  HMMA.16816.F32.BF16 R56, R28, R62, R44 ;  /* 0x0000003e1c38723c */ /* 0x000fe2000004182c */
[----:B------:R-:W3:Y:S01]  /*3590*/  LDSM.16.M88.4 R44, [R235+0x1000] ;  /* 0x00100000eb2c783b */ /* 0x000ee20000000200 */
[----:B--2---:R-:W-:-:S06]  /*35a0*/  FMUL.FTZ R2, R73, c[0x0][0x2ec] ;  /* 0x0000bb0049027a20 */ /* 0x004fcc0000410000 */
[----:B------:R-:W-:Y:S01]  /*35b0*/  HMMA.16816.F32.BF16 R80, R12, R54, R64 ;  /* 0x000000360c50723c */ /* 0x000fe20000041840 */
[----:B------:R2:W2:Y:S07]  /*35c0*/  MUFU.TANH R221, R2 ;  /* 0x0000000200dd7308 */ /* 0x0004ae0000002400 */
[----:B-1----:R-:W-:Y:S08]  /*35d0*/  HMMA.16816.F32.BF16 R52, R36, R48, R124 ;  /* 0x000000302434723c */ /* 0x002ff0000004187c */
[----:B------:R-:W-:Y:S01]  /*35e0*/  HMMA.16816.F32.BF16 R64, R24, R62, R76 ;  /* 0x0000003e1840723c */ /* 0x000fe2000004184c */
[----:B--2---:R-:W-:-:S04]  /*35f0*/  FMUL.FTZ R2, R74, c[0x0][0x2ec] ;  /* 0x0000bb004a027a20 */ /* 0x004fc80000410000 */
[----:B------:R1:W-:Y:S03]  /*3600*/  MUFU.TANH R225, R2 ;  /* 0x0000000200e17308 */ /* 0x0003e60000002400 */
[----:B------:R-:W-:Y:S08]  /*3610*/  HMMA.16816.F32.BF16 R68, R32, R48, R120 ;  /* 0x000000302044723c */ /* 0x000ff00000041878 */
[----:B-----5:R-:W-:Y:S01]  /*3620*/  HMMA.16816.F32.BF16 R60, R28, R40, R52 ;  /* 0x000000281c3c723c */ /* 0x020fe20000041834 */
[----:B------:R-:W2:Y:S01]  /*3630*/  LDSM.16.M88.4 R52, [R224+0x6800] ;  /* 0x00680000e034783b */ /* 0x000ea20000000200 */
[----:B-1----:R-:W-:-:S06]  /*3640*/  FMUL.FTZ R2, R75, c[0x0][0x2ec] ;  /* 0x0000bb004b027a20 */ /* 0x002fcc0000410000 */
[-C--:B------:R-:W-:Y:S01]  /*3650*/  HMMA.16816.F32.BF16 R72, R32, R50.reuse, R92 ;  /* 0x000000322048723c */ /* 0x080fe2000004185c */
[----:B------:R1:W5:Y:S07]  /*3660*/  MUFU.TANH R220, R2 ;  /* 0x0000000200dc7308 */ /* 0x00036e0000002400 */
[----:B------:R-:W-:Y:S01]  /*3670*/  HMMA.16816.F32.BF16 R84, R36, R50, R84 ;  /* 0x000000322454723c */ /* 0x000fe20000041854 */
[----:B------:R-:W2:Y:S07]  /*3680*/  LDSM.16.M88.4 R48, [R224+0x6000] ;  /* 0x00600000e030783b */ /* 0x000eae0000000200 */
[----:B------:R-:W-:Y:S01]  /*3690*/  HMMA.16816.F32.BF16 R76, R24, R40, R68 ;  /* 0x00000028184c723c */ /* 0x000fe20000041844 */
[----:B-1----:R-:W-:-:S04]  /*36a0*/  FMUL.FTZ R2, R56, c[0x0][0x2ec] ;  /* 0x0000bb0038027a20 */ /* 0x002fc80000410000 */
[----:B------:R1:W1:Y:S03]  /*36b0*/  MUFU.TANH R218, R2 ;  /* 0x0000000200da7308 */ /* 0x0002660000002400 */
[-C--:B------:R-:W-:Y:S08]  /*36c0*/  HMMA.16816.F32.BF16 R72, R24, R42.reuse, R72 ;  /* 0x0000002a1848723c */ /* 0x080ff00000041848 */
[----:B------:R-:W-:Y:S01]  /*36d0*/  HMMA.16816.F32.BF16 R40, R28, R42, R84 ;  /* 0x0000002a1c28723c */ /* 0x000fe20000041854 */
[----:B-1----:R-:W-:-:S07]  /*36e0*/  FMUL.FTZ R2, R57, c[0x0][0x2ec] ;  /* 0x0000bb0039027a20 */ /* 0x002fce0000410000 */
[-C--:B---3--:R-:W-:Y:S01]  /*36f0*/  HMMA.16816.F32.BF16 R96, R36, R44.reuse, R116 ;  /* 0x0000002c2460723c */ /* 0x088fe20000041874 */
[----:B------:R1:W-:Y:S07]  /*3700*/  MUFU.TANH R219, R2 ;  /* 0x0000000200db7308 */ /* 0x0003ee0000002400 */
[C---:B------:R-:W-:Y:S08]  /*3710*/  HMMA.16816.F32.BF16 R92, R32.reuse, R44, R112 ;  /* 0x0000002c205c723c */ /* 0x040ff00000041870 */
[----:B------:R-:W-:Y:S01]  /*3720*/  HMMA.16816.F32.BF16 R88, R32, R46, R88 ;  /* 0x0000002e2058723c */ /* 0x000fe20000041858 */
[----:B-1----:R-:W-:-:S04]  /*3730*/  FMUL.FTZ R2, R58, c[0x0][0x2ec] ;  /* 0x0000bb003a027a20 */ /* 0x002fc80000410000 */
[----:B------:R1:W3:Y:S03]  /*3740*/  MUFU.TANH R216, R2 ;  /* 0x0000000200d87308 */ /* 0x0002e60000002400 */
[----:B------:R-:W-:Y:S01]  /*3750*/  HMMA.16816.F32.BF16 R80, R36, R46, R80 ;  /* 0x0000002e2450723c */ /* 0x000fe20000041850 */
[----:B------:R-:W3:Y:S07]  /*3760*/  LDSM.16.M88.4 R44, [R224+0x7000] ;  /* 0x00700000e02c783b */ /* 0x000eee0000000200 */
[----:B--2---:R-:W-:Y:S01]  /*3770*/  HMMA.16816.F32.BF16 R112, R16, R52, RZ ;  /* 0x000000341070723c */ /* 0x004fe200000418ff */
[----:B-1----:R-:W-:-:S02]  /*3780*/  FMUL.FTZ R2, R59, c[0x0][0x2ec] ;  /* 0x0000bb003b027a20 */ /* 0x002fc40000410000 */
[----:B------:R-:W1:Y:S05]  /*3790*/  LDSM.16.M88.4 R56, [R229+0x1000] ;  /* 0x00100000e538783b */ /* 0x000e6a0000000200 */
[C---:B------:R-:W-:Y:S01]  /*37a0*/  HMMA.16816.F32.BF16 R84, R16.reuse, R102, RZ ;  /* 0x000000661054723c */ /* 0x040fe200000418ff */
[----:B------:R2:W-:Y:S07]  /*37b0*/  MUFU.TANH R217, R2 ;  /* 0x0000000200d97308 */ /* 0x0005ee0000002400 */
[C---:B------:R-:W-:Y:S08]  /*37c0*/  HMMA.16816.F32.BF16 R104, R16.reuse, R50, RZ ;  /* 0x000000321068723c */ /* 0x040ff000000418ff */
[----:B------:R-:W-:Y:S01]  /*37d0*/  HMMA.16816.F32.BF16 R120, R16, R54, RZ ;  /* 0x000000361078723c */ /* 0x000fe200000418ff */
[----:B--2---:R-:W-:-:S04]  /*37e0*/  FMUL.FTZ R2, R64, c[0x0][0x2ec] ;  /* 0x0000bb0040027a20 */ /* 0x004fc80000410000 */
[----:B------:R2:W1:Y:S03]  /*37f0*/  MUFU.TANH R214, R2 ;  /* 0x0000000200d67308 */ /* 0x0004660000002400 */
[C---:B---3--:R-:W-:Y:S08]  /*3800*/  HMMA.16816.F32.BF16 R124, R16.reuse, R44, RZ ;  /* 0x0000002c107c723c */ /* 0x048ff000000418ff */
[----:B------:R-:W-:Y:S01]  /*3810*/  HMMA.16816.F32.BF16 R132, R16, R46, RZ ;  /* 0x0000002e1084723c */ /* 0x000fe200000418ff */
[----:B--2---:R-:W-:-:S07]  /*3820*/  FMUL.FTZ R2, R65, c[0x0][0x2ec] ;  /* 0x0000bb0041027a20 */ /* 0x004fce0000410000 */
[C---:B-1----:R-:W-:Y:S01]  /*3830*/  HMMA.16816.F32.BF16 R68, R24.reuse, R56, R92 ;  /* 0x000000381844723c */ /* 0x042fe2000004185c */
[----:B------:R1:W-:Y:S07]  /*3840*/  MUFU.TANH R215, R2 ;  /* 0x0000000200d77308 */ /* 0x0003ee0000002400 */
[-C--:B------:R-:W-:Y:S08]  /*3850*/  HMMA.16816.F32.BF16 R88, R24, R58.reuse, R88 ;  /* 0x0000003a1858723c */ /* 0x080ff00000041858 */
[----:B------:R-:W-:Y:S01]  /*3860*/  HMMA.16816.F32.BF16 R80, R28, R58, R80 ;  /* 0x0000003a1c50723c */ /* 0x000fe20000041850 */
[----:B-1----:R-:W-:-:S04]  /*3870*/  FMUL.FTZ R2, R66, c[0x0][0x2ec] ;  /* 0x0000bb0042027a20 */ /* 0x002fc80000410000 */
[----:B------:R1:W2:Y:S03]  /*3880*/  MUFU.TANH R108, R2 ;  /* 0x00000002006c7308 */ /* 0x0002a60000002400 */
[----:B------:R-:W-:Y:S08]  /*3890*/  HMMA.16816.F32.BF16 R92, R16, R48, RZ ;  /* 0x00000030105c723c */ /* 0x000ff000000418ff */
[----:B------:R-:W-:Y:S01]  /*38a0*/  HMMA.16816.F32.BF16 R152, R20, R54, RZ ;  /* 0x000000361498723c */ /* 0x000fe200000418ff */
[----:B-1----:R-:W-:-:S07]  /*38b0*/  FMUL.FTZ R2, R67, c[0x0][0x2ec] ;  /* 0x0000bb0043027a20 */ /* 0x002fce0000410000 */
[----:B------:R-:W-:Y:S01]  /*38c0*/  HMMA.16816.F32.BF16 R64, R28, R56, R96 ;  /* 0x000000381c40723c */ /* 0x000fe20000041860 */
[----:B------:R1:W-:Y:S01]  /*38d0*/  MUFU.TANH R109, R2 ;  /* 0x00000002006d7308 */ /* 0x0003e20000002400 */
[----:B------:R-:W-:Y:S06]  /*38e0*/  LDSM.16.M88.4 R56, [R229+0x1800] ;  /* 0x00180000e538783b */ /* 0x000fec0000000200 */
[C---:B------:R-:W-:Y:S08]  /*38f0*/  HMMA.16816.F32.BF16 R96, R20.reuse, R50, RZ ;  /* 0x000000321460723c */ /* 0x040ff000000418ff */
[----:B------:R-:W-:Y:S01]  /*3900*/  HMMA.16816.F32.BF16 R136, R20, R44, RZ ;  /* 0x0000002c1488723c */ /* 0x000fe200000418ff */
[----:B-1----:R-:W-:-:S04]  /*3910*/  FMUL.FTZ R2, R60, c[0x0][0x2ec] ;  /* 0x0000bb003c027a20 */ /* 0x002fc80000410000 */
[----:B------:R1:W-:Y:S03]  /*3920*/  MUFU.TANH R129, R2 ;  /* 0x0000000200817308 */ /* 0x0003e60000002400 */
[----:B------:R-:W-:Y:S01]  /*3930*/  HMMA.16816.F32.BF16 R156, R20, R46, RZ ;  /* 0x0000002e149c723c */ /* 0x000fe200000418ff */
[----:B-1----:R-:W-:-:S04]  /*3940*/  FMUL.FTZ R2, R61, c[0x0][0x2ec] ;  /* 0x0000bb003d027a20 */ /* 0x002fc80000410000 */
[----:B------:R1:W-:Y:S02]  /*3950*/  MUFU.TANH R213, R2 ;  /* 0x0000000200d57308 */ /* 0x0003e40000002400 */
[----:B-1----:R-:W-:-:S06]  /*3960*/  FMUL.FTZ R2, R62, c[0x0][0x2ec] ;  /* 0x0000bb003e027a20 */ /* 0x002fcc0000410000 */
[----:B------:R1:W3:Y:S02]  /*3970*/  MUFU.TANH R131, R2 ;  /* 0x0000000200837308 */ /* 0x0002e40000002400 */
        /* <DEDUP_REMOVED lines=11> */
[----:B------:R1:W2:Y:S02]  /*3a30*/  MUFU.TANH R130, R2 ;  /* 0x0000000200827308 */ /* 0x0002a40000002400 */
[----:B-1----:R-:W-:Y:S02]  /*3a40*/  FMUL.FTZ R2, R79, c[0x0][0x2ec] ;  /* 0x0000bb004f027a20 */ /* 0x002fe40000410000 */
[----:B------:R-:W-:Y:S01]  /*3a50*/  HMMA.16816.F32.BF16 R76, R20, R48, RZ ;  /* 0x00000030144c723c */ /* 0x000fe200000418ff */
[----:B------:R-:W-:Y:S03]  /*3a60*/  LDSM.16.M88.4 R48, [R230+0x6000] ;  /* 0x00600000e630783b */ /* 0x000fe60000000200 */
[----:B------:R1:W1:Y:S02]  /*3a70*/  MUFU.TANH R191, R2 ;  /* 0x0000000200bf7308 */ /* 0x0002640000002400 */
[----:B-1----:R-:W-:-:S06]  /*3a80*/  FMUL.FTZ R2, R40, c[0x0][0x2ec] ;  /* 0x0000bb0028027a20 */ /* 0x002fcc0000410000 */
[----:B------:R1:W1:Y:S02]  /*3a90*/  MUFU.TANH R189, R2 ;  /* 0x0000000200bd7308 */ /* 0x0002640000002400 */
[----:B-1----:R-:W-:-:S06]  /*3aa0*/  FMUL.FTZ R2, R41, c[0x0][0x2ec] ;  /* 0x0000bb0029027a20 */ /* 0x002fcc0000410000 */
[----:B------:R1:W-:Y:S02]  /*3ab0*/  MUFU.TANH R209, R2 ;  /* 0x0000000200d17308 */ /* 0x0003e40000002400 */
[----:B-1----:R-:W-:-:S06]  /*3ac0*/  FMUL.FTZ R2, R42, c[0x0][0x2ec] ;  /* 0x0000bb002a027a20 */ /* 0x002fcc0000410000 */
[----:B------:R1:W1:Y:S02]  /*3ad0*/  MUFU.TANH R197, R2 ;  /* 0x0000000200c57308 */ /* 0x0002640000002400 */
[----:B-1----:R-:W-:Y:S02]  /*3ae0*/  FMUL.FTZ R2, R43, c[0x0][0x2ec] ;  /* 0x0000bb002b027a20 */ /* 0x002fe40000410000 */
[----:B------:R-:W1:Y:S04]  /*3af0*/  LDSM.16.M88.4 R40, [R235+0x1800] ;  /* 0x00180000eb28783b */ /* 0x000e680000000200 */
[----:B------:R2:W-:Y:S02]  /*3b00*/  MUFU.TANH R211, R2 ;  /* 0x0000000200d37308 */ /* 0x0005e40000002400 */
[----:B--2---:R-:W-:-:S06]  /*3b10*/  FMUL.FTZ R2, R72, c[0x0][0x2ec] ;  /* 0x0000bb0048027a20 */ /* 0x004fcc0000410000 */
[----:B------:R2:W1:Y:S02]  /*3b20*/  MUFU.TANH R194, R2 ;  /* 0x0000000200c27308 */ /* 0x0004640000002400 */
[----:B--2---:R-:W-:Y:S01]  /*3b30*/  FMUL.FTZ R2, R73, c[0x0][0x2ec] ;  /* 0x0000bb0049027a20 */ /* 0x004fe20000410000 */
[----:B-1----:R-:W-:Y:S05]  /*3b40*/  HMMA.16816.F32.BF16 R16, R36, R40, R148 ;  /* 0x000000282410723c */ /* 0x002fea0000041894 */
[----:B------:R1:W-:Y:S03]  /*3b50*/  MUFU.TANH R210, R2 ;  /* 0x0000000200d27308 */ /* 0x0003e60000002400 */
[----:B------:R-:W-:Y:S08]  /*3b60*/  HMMA.16816.F32.BF16 R148, R20, R62, RZ ;  /* 0x0000003e1494723c */ /* 0x000ff000000418ff */
[----:B------:R-:W-:Y:S01]  /*3b70*/  HMMA.16816.F32.BF16 R60, R8, R48, R92 ;  /* 0x00000030083c723c */ /* 0x000fe2000004185c */
[----:B-1----:R-:W-:-:S04]  /*3b80*/  FMUL.FTZ R2, R74, c[0x0][0x2ec] ;  /* 0x0000bb004a027a20 */ /* 0x002fc80000410000 */
[----:B------:R1:W2:Y:S02]  /*3b90*/  MUFU.TANH R192, R2 ;  /* 0x0000000200c07308 */ /* 0x0002a40000002400 */
[----:B-1----:R-:W-:Y:S02]  /*3ba0*/  FMUL.FTZ R2, R75, c[0x0][0x2ec] ;  /* 0x0000bb004b027a20 */ /* 0x002fe40000410000 */
[C---:B------:R-:W-:Y:S04]  /*3bb0*/  HMMA.16816.F32.BF16 R72, R20.reuse, R102, RZ ;  /* 0x000000661448723c */ /* 0x040fe800000418ff */
[----:B------:R1:W1:Y:S04]  /*3bc0*/  MUFU.TANH R203, R2 ;  /* 0x0000000200cb7308 */ /* 0x0002680000002400 */
[----:B------:R-:W-:Y:S08]  /*3bd0*/  HMMA.16816.F32.BF16 R100, R20, R52, RZ ;  /* 0x000000341464723c */ /* 0x000ff000000418ff */
[----:B------:R-:W-:Y:S01]  /*3be0*/  HMMA.16816.F32.BF16 R20, R32, R40, R160 ;  /* 0x000000282014723c */ /* 0x000fe200000418a0 */
[----:B-1----:R-:W-:-:S04]  /*3bf0*/  FMUL.FTZ R2, R64, c[0x0][0x2ec] ;  /* 0x0000bb0040027a20 */ /* 0x002fc80000410000 */
[----:B------:R1:W1:Y:S03]  /*3c00*/  MUFU.TANH R195, R2 ;  /* 0x0000000200c37308 */ /* 0x0002660000002400 */
[C---:B------:R-:W-:Y:S08]  /*3c10*/  HMMA.16816.F32.BF16 R44, R12.reuse, R110, R72 ;  /* 0x0000006e0c2c723c */ /* 0x040ff00000041848 */
        /* <DEDUP_REMOVED lines=8> */
[----:B------:R2:W-:Y:S02]  /*3ca0*/  MUFU.TANH R205, R2 ;  /* 0x0000000200cd7308 */ /* 0x0005e40000002400 */
[----:B--2---:R-:W-:-:S06]  /*3cb0*/  FMUL.FTZ R2, R68, c[0x0][0x2ec] ;  /* 0x0000bb0044027a20 */ /* 0x004fcc0000410000 */
[----:B------:R2:W1:Y:S02]  /*3cc0*/  MUFU.TANH R188, R2 ;  /* 0x0000000200bc7308 */ /* 0x0004640000002400 */
[----:B--2---:R-:W-:Y:S01]  /*3cd0*/  FMUL.FTZ R2, R69, c[0x0][0x2ec] ;  /* 0x0000bb0045027a20 */ /* 0x004fe20000410000 */
[-C--:B-1----:R-:W-:Y:S05]  /*3ce0*/  HMMA.16816.F32.BF16 R72, R36, R16.reuse, R52 ;  /* 0x000000102448723c */ /* 0x082fea0000041834 */
[----:B------:R1:W-:Y:S01]  /*3cf0*/  MUFU.TANH R196, R2 ;  /* 0x0000000200c47308 */ /* 0x0003e20000002400 */
[----:B------:R-:W2:Y:S02]  /*3d00*/  LDSM.16.M88.4 R52, [R230+0x6800] ;  /* 0x00680000e634783b */ /* 0x000ea40000000200 */
[----:B------:R-:W-:Y:S01]  /*3d10*/  HMMA.16816.F32.BF16 R60, R32, R16, R60 ;  /* 0x00000010203c723c */ /* 0x000fe2000004183c */
[----:B-1----:R-:W-:-:S04]  /*3d20*/  FMUL.FTZ R2, R70, c[0x0][0x2ec] ;  /* 0x0000bb0046027a20 */ /* 0x002fc80000410000 */
[----:B------:R1:W1:Y:S02]  /*3d30*/  MUFU.TANH R185, R2 ;  /* 0x0000000200b97308 */ /* 0x0002640000002400 */
[----:B-1----:R-:W-:Y:S02]  /*3d40*/  FMUL.FTZ R2, R71, c[0x0][0x2ec] ;  /* 0x0000bb0047027a20 */ /* 0x002fe40000410000 */
[C---:B------:R-:W-:Y:S04]  /*3d50*/  HMMA.16816.F32.BF16 R68, R8.reuse, R110, R84 ;  /* 0x0000006e0844723c */ /* 0x040fe80000041854 */
[----:B------:R1:W1:Y:S04]  /*3d60*/  MUFU.TANH R190, R2 ;  /* 0x0000000200be7308 */ /* 0x0002680000002400 */
[-C--:B------:R-:W-:Y:S08]  /*3d70*/  HMMA.16816.F32.BF16 R84, R8, R50.reuse, R104 ;  /* 0x000000320854723c */ /* 0x080ff00000041868 */
[----:B------:R-:W-:Y:S01]  /*3d80*/  HMMA.16816.F32.BF16 R48, R12, R50, R96 ;  /* 0x000000320c30723c */ /* 0x000fe20000041860 */
[----:B-1----:R-:W-:-:S04]  /*3d90*/  FMUL.FTZ R2, R80, c[0x0][0x2ec] ;  /* 0x0000bb0050027a20 */ /* 0x002fc80000410000 */
[----:B------:R1:W1:Y:S03]  /*3da0*/  MUFU.TANH R187, R2 ;  /* 0x0000000200bb7308 */ /* 0x0002660000002400 */
[----:B------:R-:W-:Y:S01]  /*3db0*/  HMMA.16816.F32.BF16 R76, R32, R42, R68 ;  /* 0x0000002a204c723c */ /* 0x000fe20000041844 */
[----:B-1----:R-:W-:-:S04]  /*3dc0*/  FMUL.FTZ R2, R81, c[0x0][0x2ec] ;  /* 0x0000bb0051027a20 */ /* 0x002fc80000410000 */
[----:B------:R1:W-:Y:S02]  /*3dd0*/  MUFU.TANH R186, R2 ;  /* 0x0000000200ba7308 */ /* 0x0003e40000002400 */
[----:B-1----:R-:W-:-:S06]  /*3de0*/  FMUL.FTZ R2, R82, c[0x0][0x2ec] ;  /* 0x0000bb0052027a20 */ /* 0x002fcc0000410000 */
[----:B------:R1:W1:Y:S02]  /*3df0*/  MUFU.TANH R183, R2 ;  /* 0x0000000200b77308 */ /* 0x0002640000002400 */
[----:B-1----:R-:W-:Y:S02]  /*3e00*/  FMUL.FTZ R2, R83, c[0x0][0x2ec] ;  /* 0x0000bb0053027a20 */ /* 0x002fe40000410000 */
[----:B------:R-:W-:Y:S04]  /*3e10*/  HMMA.16816.F32.BF16 R80, R24, R56, R20 ;  /* 0x000000381850723c */ /* 0x000fe80000041814 */
[----:B------:R1:W-:Y:S04]  /*3e20*/  MUFU.TANH R184, R2 ;  /* 0x0000000200b87308 */ /* 0x0003e80000002400 */
[----:B------:R-:W-:Y:S01]  /*3e30*/  HMMA.16816.F32.BF16 R20, R36, R42, R44 ;  /* 0x0000002a2414723c */ /* 0x000fe2000004182c */
[----:B------:R-:W-:Y:S04]  /*3e40*/  LDSM.16.M88.4 R44, [R229+0x2000] ;  /* 0x00200000e52c783b */ /* 0x000fe80000000200 */
[----:B------:R-:W3:Y:S01]  /*3e50*/  LDSM.16.M88.4 R40, [R230+0x7000] ;  /* 0x00700000e628783b */ /* 0x000ee20000000200 */
[----:B-1----:R-:W-:-:S04]  /*3e60*/  FMUL.FTZ R2, R88, c[0x0][0x2ec] ;  /* 0x0000bb0058027a20 */ /* 0x002fc80000410000 */
[----:B------:R1:W1:Y:S11]  /*3e70*/  MUFU.TANH R180, R2 ;  /* 0x0000000200b47308 */ /* 0x0002760000002400 */
[----:B------:R-:W-:Y:S03]  /*3e80*/  @!UPT UIADD3 URZ, URZ, URZ, URZ ;  /* 0x0000003f3f3ff290 */ /* 0x000fe6000fffe03f */
[----:B------:R-:W-:Y:S01]  /*3e90*/  HMMA.16816.F32.BF16 R68, R28, R58, R20 ;  /* 0x0000003a1c44723c */ /* 0x000fe20000041814 */
[----:B------:R-:W4:Y:S01]  /*3ea0*/  LDSM.16.M88.4 R20, [R230+0x7800] ;  /* 0x00780000e614783b */ /* 0x000f220000000200 */
[----:B-1----:R-:W-:-:S06]  /*3eb0*/  FMUL.FTZ R2, R89, c[0x0][0x2ec] ;  /* 0x0000bb0059027a20 */ /* 0x002fcc0000410000 */
[----:B------:R-:W-:Y:S01]  /*3ec0*/  HMMA.16816.F32.BF16 R56, R24, R58, R76 ;  /* 0x0000003a1838723c */ /* 0x000fe2000004184c */
[----:B------:R1:W-:Y:S07]  /*3ed0*/  MUFU.TANH R181, R2 ;  /* 0x0000000200b57308 */ /* 0x0003ee0000002400 */
[C---:B--2---:R-:W-:Y:S08]  /*3ee0*/  HMMA.16816.F32.BF16 R76, R8.reuse, R52, R112 ;  /* 0x00000034084c723c */ /* 0x044ff00000041870 */
[----:B---3--:R-:W-:Y:S01]  /*3ef0*/  HMMA.16816.F32.BF16 R92, R8, R42, R132 ;  /* 0x0000002a085c723c */ /* 0x008fe20000041884 */
[----:B-1----:R-:W-:-:S04]  /*3f00*/  FMUL.FTZ R2, R90, c[0x0][0x2ec] ;  /* 0x0000bb005a027a20 */ /* 0x002fc80000410000 */
[----:B------:R1:W2:Y:S03]  /*3f10*/  MUFU.TANH R172, R2 ;  /* 0x0000000200ac7308 */ /* 0x0002a60000002400 */
[----:B----4-:R-:W-:Y:S01]  /*3f20*/  HMMA.16816.F32.BF16 R140, R8, R20, R140 ;  /* 0x00000014088c723c */ /* 0x010fe2000004188c */
[----:B-1----:R-:W-:-:S07]  /*3f30*/  FMUL.FTZ R2, R91, c[0x0][0x2ec] ;  /* 0x0000bb005b027a20 */ /* 0x002fce0000410000 */
[C---:B------:R-:W-:Y:S01]  /*3f40*/  HMMA.16816.F32.BF16 R88, R8.reuse, R40, R124 ;  /* 0x000000280858723c */ /* 0x040fe2000004187c */
[----:B------:R1:W3:Y:S07]  /*3f50*/  MUFU.TANH R179, R2 ;  /* 0x0000000200b37308 */ /* 0x0002ee0000002400 */
[----:B------:R-:W-:Y:S01]  /*3f60*/  HMMA.16816.F32.BF16 R144, R8, R22, R144 ;  /* 0x000000160890723c */ /* 0x000fe20000041890 */
[----:B-1----:R-:W-:-:S04]  /*3f70*/  FMUL.FTZ R2, R64, c[0x0][0x2ec] ;  /* 0x0000bb0040027a20 */ /* 0x002fc80000410000 */
[----:B------:R1:W4:Y:S02]  /*3f80*/  MUFU.TANH R174, R2 ;  /* 0x0000000200ae7308 */ /* 0x0003240000002400 */
[----:B-1----:R-:W-:-:S06]  /*3f90*/  FMUL.FTZ R2, R65, c[0x0][0x2ec] ;  /* 0x0000bb0041027a20 */ /* 0x002fcc0000410000 */
[----:B------:R1:W-:Y:S02]  /*3fa0*/  MUFU.TANH R178, R2 ;  /* 0x0000000200b27308 */ /* 0x0003e40000002400 */
[----:B-1----:R-:W-:-:S06]  /*3fb0*/  FMUL.FTZ R2, R66, c[0x0][0x2ec] ;  /* 0x0000bb0042027a20 */ /* 0x002fcc0000410000 */
[----:B------:R1:W1:Y:S02]  /*3fc0*/  MUFU.TANH R176, R2 ;  /* 0x0000000200b07308 */ /* 0x0002640000002400 */
[----:B-1----:R-:W-:Y:S02]  /*3fd0*/  FMUL.FTZ R2, R67, c[0x0][0x2ec] ;  /* 0x0000bb0043027a20 */ /* 0x002fe40000410000 */
[-C--:B------:R-:W-:Y:S04]  /*3fe0*/  HMMA.16816.F32.BF16 R64, R28, R44.reuse, R72 ;  /* 0x0000002c1c40723c */ /* 0x080fe80000041848 */
[----:B------:R1:W-:Y:S04]  /*3ff0*/  MUFU.TANH R169, R2 ;  /* 0x0000000200a97308 */ /* 0x0003e80000002400 */
        /* <DEDUP_REMOVED lines=8> */
[----:B------:R-:W-:Y:S04]  /*4080*/  HMMA.16816.F32.BF16 R80, R8, R54, R120 ;  /* 0x000000360850723c */ /* 0x000fe80000041878 */
[----:B------:R1:W-:Y:S04]  /*4090*/  MUFU.TANH R173, R2 ;  /* 0x0000000200ad7308 */ /* 0x0003e80000002400 */
[C---:B------:R-:W-:Y:S08]  /*40a0*/  HMMA.16816.F32.BF16 R8, R12.reuse, R52, R100 ;  /* 0x000000340c08723c */ /* 0x040ff00000041864 */
        /* <DEDUP_REMOVED lines=9> */
[----:B------:R1:W-:Y:S02]  /*4140*/  MUFU.TANH R163, R2 ;  /* 0x0000000200a37308 */ /* 0x0003e40000002400 */
[----:B-1----:R-:W-:-:S06]  /*4150*/  FMUL.FTZ R2, R56, c[0x0][0x2ec] ;  /* 0x0000bb0038027a20 */ /* 0x002fcc0000410000 */
        /* <DEDUP_REMOVED lines=8> */
[----:B------:R2:W1:Y:S04]  /*41e0*/  MUFU.TANH R168, R2 ;  /* 0x0000000200a87308 */ /* 0x0004680000002400 */
[----:B------:R-:W-:Y:S08]  /*41f0*/  HMMA.16816.F32.BF16 R16, R32, R18, R84 ;  /* 0x000000122010723c */ /* 0x000ff00000041854 */
[----:B------:R-:W-:Y:S01]  /*4200*/  HMMA.16816.F32.BF16 R84, R12, R20, R116 ;  /* 0x000000140c54723c */ /* 0x000fe20000041874 */
[----:B--2---:R-:W-:-:S04]  /*4210*/  FMUL.FTZ R2, R64, c[0x0][0x2ec] ;  /* 0x0000bb0040027a20 */ /* 0x004fc80000410000 */
[----:B------:R2:W1:Y:S03]  /*4220*/  MUFU.TANH R208, R2 ;  /* 0x0000000200d07308 */ /* 0x0004660000002400 */
[-C--:B------:R-:W-:Y:S01]  /*4230*/  HMMA.16816.F32.BF16 R60, R28, R46.reuse, R56 ;  /* 0x0000002e1c3c723c */ /* 0x080fe20000041838 */
[----:B------:R-:W3:Y:S07]  /*4240*/  LDSM.16.M88.4 R56, [R229+0x2800] ;  /* 0x00280000e538783b */ /* 0x000eee0000000200 */
[----:B------:R-:W-:Y:S01]  /*4250*/  HMMA.16816.F32.BF16 R44, R24, R46, R16 ;  /* 0x0000002e182c723c */ /* 0x000fe20000041810 */
[----:B--2---:R-:W-:-:S07]  /*4260*/  FMUL.FTZ R2, R65, c[0x0][0x2ec] ;  /* 0x0000bb0041027a20 */ /* 0x004fce0000410000 */
[-C--:B-1----:R-:W-:Y:S01]  /*4270*/  HMMA.16816.F32.BF16 R8, R36, R48.reuse, R8 ;  /* 0x000000302408723c */ /* 0x082fe20000041808 */
[----:B------:R1:W-:Y:S07]  /*4280*/  MUFU.TANH R199, R2 ;  /* 0x0000000200c77308 */ /* 0x0003ee0000002400 */
[----:B------:R-:W-:Y:S08]  /*4290*/  HMMA.16816.F32.BF16 R16, R32, R48, R76 ;  /* 0x000000302010723c */ /* 0x000ff0000004184c */
[----:B------:R-:W-:-:S02]  /*42a0*/  FMUL.FTZ R3, R45, c[0x0][0x2ec] ;  /* 0x0000bb002d037a20 */ /* 0x000fc40000410000 */
[----:B-1----:R-:W-:Y:S02]  /*42b0*/  FMUL.FTZ R2, R66, c[0x0][0x2ec] ;  /* 0x0000bb0042027a20 */ /* 0x002fe40000410000 */
[----:B------:R1:W-:Y:S01]  /*42c0*/  MUFU.TANH R116, R3 ;  /* 0x0000000300747308 */ /* 0x0003e20000002400 */
[----:B------:R-:W-:-:S07]  /*42d0*/  FMUL.FTZ R20, R47, c[0x0][0x2ec] ;  /* 0x0000bb002f147a20 */ /* 0x000fce0000410000 */
[----:B------:R2:W2:Y:S04]  /*42e0*/  MUFU.TANH R204, R2 ;  /* 0x0000000200cc7308 */ /* 0x0004a80000002400 */
[----:B---3--:R-:W-:Y:S01]  /*42f0*/  HMMA.16816.F32.BF16 R16, R24, R56, R16 ;  /* 0x000000381810723c */ /* 0x008fe20000041810 */
[----:B-1----:R-:W-:-:S03]  /*4300*/  IADD3 R3, R128, 0x8, RZ ;  /* 0x0000000880037810 */ /* 0x002fc60007ffe0ff */
[----:B------:R-:W-:Y:S01]  /*4310*/  MUFU.TANH R115, R20 ;  /* 0x0000001400737308 */ /* 0x000fe20000002400 */
[----:B--2---:R-:W-:-:S03]  /*4320*/  FMUL.FTZ R2, R67, c[0x0][0x2ec] ;  /* 0x0000bb0043027a20 */ /* 0x004fc60000410000 */
[----:B------:R-:W-:Y:S04]  /*4330*/  HMMA.16816.F32.BF16 R64, R12, R40, R136 ;  /* 0x000000280c40723c */ /* 0x000fe80000041888 */
[----:B------:R1:W-:Y:S02]  /*4340*/  MUFU.TANH R201, R2 ;  /* 0x0000000200c97308 */ /* 0x0003e40000002400 */
[----:B-1----:R-:W-:-:S06]  /*4350*/  FMUL.FTZ R2, R72, c[0x0][0x2ec] ;  /* 0x0000bb0048027a20 */ /* 0x002fcc0000410000 */
[----:B------:R1:W2:Y:S02]  /*4360*/  MUFU.TANH R207, R2 ;  /* 0x0000000200cf7308 */ /* 0x0002a40000002400 */
[----:B-1----:R-:W-:-:S06]  /*4370*/  FMUL.FTZ R2, R73, c[0x0][0x2ec] ;  /* 0x0000bb0049027a20 */ /* 0x002fcc0000410000 */
[----:B------:R1:W-:Y:S02]  /*4380*/  MUFU.TANH R200, R2 ;  /* 0x0000000200c87308 */ /* 0x0003e40000002400 */
[----:B-1----:R-:W-:-:S06]  /*4390*/  FMUL.FTZ R2, R74, c[0x0][0x2ec] ;  /* 0x0000bb004a027a20 */ /* 0x002fcc0000410000 */
[----:B------:R1:W3:Y:S02]  /*43a0*/  MUFU.TANH R122, R2 ;  /* 0x00000002007a7308 */ /* 0x0002e40000002400 */
[----:B-1----:R-:W-:Y:S02]  /*43b0*/  FMUL.FTZ R2, R75, c[0x0][0x2ec] ;  /* 0x0000bb004b027a20 */ /* 0x002fe40000410000 */
[----:B------:R-:W-:Y:S04]  /*43c0*/  HMMA.16816.F32.BF16 R72, R12, R22, R148 ;  /* 0x000000160c48723c */ /* 0x000fe80000041894 */
[----:B------:R1:W-:Y:S04]  /*43d0*/  MUFU.TANH R121, R2 ;  /* 0x0000000200797308 */ /* 0x0003e80000002400 */
[----:B------:R-:W-:Y:S07]  /*43e0*/  HMMA.16816.F32.BF16 R12, R28, R56, R8 ;  /* 0x000000381c0c723c */ /* 0x000fee0000041808 */
[----:B------:R-:W-:Y:S01]  /*43f0*/  FMUL.FTZ R10, R46, c[0x0][0x2ec] ;  /* 0x0000bb002e0a7a20 */ /* 0x000fe20000410000 */
[----:B------:R-:W-:Y:S01]  /*4400*/  IMNMX R11, R5, UR7, PT ;  /* 0x00000007050b7c17 */ /* 0x000fe2000b800200 */
[----:B-1----:R-:W-:-:S02]  /*4410*/  FMUL.FTZ R2, R60, c[0x0][0x2ec] ;  /* 0x0000bb003c027a20 */ /* 0x002fc40000410000 */
[----:B------:R1:W-:Y:S01]  /*4420*/  MUFU.TANH R114, R10 ;  /* 0x0000000a00727308 */ /* 0x0003e20000002400 */
[----:B------:R-:W-:Y:S02]  /*4430*/  IMNMX R8, R128, UR7, PT ;  /* 0x0000000780087c17 */ /* 0x000fe4000b800200 */
[----:B------:R-:W-:-:S05]  /*4440*/  IMNMX R9, R3, UR7, PT ;  /* 0x0000000703097c17 */ /* 0x000fca000b800200 */
[----:B------:R2:W-:Y:S01]  /*4450*/  MUFU.TANH R120, R2 ;  /* 0x0000000200787308 */ /* 0x0005e20000002400 */
[----:B-1----:R-:W-:-:S04]  /*4460*/  IMNMX R10, R7, UR7, PT ;  /* 0x00000007070a7c17 */ /* 0x002fc8000b800200 */
[----:B------:R-:W-:-:S04]  /*4470*/  FMUL.FTZ R7, R15, c[0x0][0x2ec] ;  /* 0x0000bb000f077a20 */ /* 0x000fc80000410000 */
[----:B------:R1:W-:Y:S01]  /*4480*/  MUFU.TANH R110, R7 ;  /* 0x00000007006e7308 */ /* 0x0003e20000002400 */
[----:B--2---:R-:W-:-:S07]  /*4490*/  FMUL.FTZ R2, R61, c[0x0][0x2ec] ;  /* 0x0000bb003d027a20 */ /* 0x004fce0000410000 */
[----:B------:R2:W-:Y:S01]  /*44a0*/  MUFU.TANH R182, R2 ;  /* 0x0000000200b67308 */ /* 0x0005e20000002400 */
[----:B-1----:R-:W-:Y:S02]  /*44b0*/  FMUL.FTZ R7, R17, c[0x0][0x2ec] ;  /* 0x0000bb0011077a20 */ /* 0x002fe40000410000 */
[----:B--2---:R-:W-:-:S05]  /*44c0*/  FMUL.FTZ R2, R62, c[0x0][0x2ec] ;  /* 0x0000bb003e027a20 */ /* 0x004fca0000410000 */
[----:B------:R1:W2:Y:S02]  /*44d0*/  MUFU.TANH R119, R2 ;  /* 0x0000000200777308 */ /* 0x0002a40000002400 */
[----:B-1----:R-:W-:-:S06]  /*44e0*/  FMUL.FTZ R2, R63, c[0x0][0x2ec] ;  /* 0x0000bb003f027a20 */ /* 0x002fcc0000410000 */
[----:B------:R1:W-:Y:S02]  /*44f0*/  MUFU.TANH R118, R2 ;  /* 0x0000000200767308 */ /* 0x0003e40000002400 */
[----:B-1----:R-:W-:-:S06]  /*4500*/  FMUL.FTZ R2, R44, c[0x0][0x2ec] ;  /* 0x0000bb002c027a20 */ /* 0x002fcc0000410000 */
[----:B------:R1:W1:Y:S02]  /*4510*/  MUFU.TANH R117, R2 ;  /* 0x0000000200757308 */ /* 0x0002640000002400 */
[----:B-1----:R-:W-:-:S04]  /*4520*/  IMAD.U32 R2, RZ, RZ, UR8 ;  /* 0x00000008ff027e24 */ /* 0x002fc8000f8e00ff */
[----:B------:R-:W-:Y:S01]  /*4530*/  IMAD R2, R2, 0x80, R236 ;  /* 0x0000008002027824 */ /* 0x000fe200078e02ec */
[----:B------:R-:W-:-:S04]  /*4540*/  IADD3 R236, R235, 0x3800, RZ ;  /* 0x00003800ebec7810 */ /* 0x000fc80007ffe0ff */
[C---:B------:R-:W-:Y:S02]  /*4550*/  IADD3 R5, R2.reuse, 0x1, RZ ;  /* 0x0000000102057810 */ /* 0x040fe40007ffe0ff */
[----:B------:R-:W-:Y:S02]  /*4560*/  IADD3 R3, R2, 0x8, RZ ;  /* 0x0000000802037810 */ /* 0x000fe40007ffe0ff */
[C---:B------:R-:W-:Y:S02]  /*4570*/  ISETP.GE.AND P3, PT, R5.reuse, R8, PT ;  /* 0x000000080500720c */ /* 0x040fe40003f66270 */
[C---:B------:R-:W-:Y:S02]  /*4580*/  ISETP.GE.AND P1, PT, R5.reuse, R9, PT ;  /* 0x000000090500720c */ /* 0x040fe40003f26270 */
[C---:B------:R-:W-:Y:S02]  /*4590*/  ISETP.GE.AND P0, PT, R5.reuse, R11, PT ;  /* 0x0000000b0500720c */ /* 0x040fe40003f06270 */
[----:B------:R-:W-:Y:S01]  /*45a0*/  ISETP.GE.AND P4, PT, R5, R10, PT ;  /* 0x0000000a0500720c */ /* 0x000fe20003f86270 */
[----:B------:R-:W-:Y:S01]  /*45b0*/  FMUL.FTZ R5, R12, c[0x0][0x2ec] ;  /* 0x0000bb000c057a20 */ /* 0x000fe20000410000 */
[----:B------:R-:W-:-:S02]  /*45c0*/  FSEL R133, R223, -INF , !P3 ;  /* 0xff800000df857808 */ /* 0x000fc40005800000 */
[C---:B------:R-:W-:Y:S01]  /*45d0*/  ISETP.GE.AND P2, PT, R3.reuse, R8, PT ;  /* 0x000000080300720c */ /* 0x040fe20003f46270 */
[----:B------:R1:W-:Y:S01]  /*45e0*/  MUFU.TANH R112, R5 ;  /* 0x0000000500707308 */ /* 0x0003e20000002400 */
[C---:B------:R-:W-:Y:S02]  /*45f0*/  ISETP.GE.AND P6, PT, R3.reuse, R9, PT ;  /* 0x000000090300720c */ /* 0x040fe40003fc6270 */
[C---:B------:R-:W-:Y:S02]  /*4600*/  ISETP.GE.AND P5, PT, R3.reuse, R11, PT ;  /* 0x0000000b0300720c */ /* 0x040fe40003fa6270 */
[----:B------:R-:W-:Y:S02]  /*4610*/  ISETP.GE.AND P3, PT, R3, R10, PT ;  /* 0x0000000a0300720c */ /* 0x000fe40003f66270 */
[----:B------:R-:W-:Y:S02]  /*4620*/  IADD3 R3, R2, 0x9, RZ ;  /* 0x0000000902037810 */ /* 0x000fe40007ffe0ff */
[----:B------:R-:W-:-:S02]  /*4630*/  FSEL R135, R222, -INF , !P1 ;  /* 0xff800000de877808 */ /* 0x000fc40004800000 */
[----:B------:R-:W-:Y:S02]  /*4640*/  FSEL R77, R221, -INF , !P0 ;  /* 0xff800000dd4d7808 */ /* 0x000fe40004000000 */
[----:B-----5:R-:W-:Y:S02]  /*4650*/  FSEL R79, R220, -INF , !P4 ;  /* 0xff800000dc4f7808 */ /* 0x020fe40006000000 */
[----:B------:R-:W-:Y:S01]  /*4660*/  FSEL R136, R218, -INF , !P2 ;  /* 0xff800000da887808 */ /* 0x000fe20005000000 */
[----:B-1----:R-:W-:Y:S01]  /*4670*/  FMUL.FTZ R5, R13, c[0x0][0x2ec] ;  /* 0x0000bb000d057a20 */ /* 0x002fe20000410000 */
[C---:B------:R-:W-:Y:S02]  /*4680*/  ISETP.GE.AND P1, PT, R3.reuse, R8, PT ;  /* 0x000000080300720c */ /* 0x040fe40003f26270 */
[C---:B------:R-:W-:Y:S01]  /*4690*/  ISETP.GE.AND P0, PT, R3.reuse, R9, PT ;  /* 0x000000090300720c */ /* 0x040fe20003f06270 */
[----:B------:R1:W-:Y:S01]  /*46a0*/  MUFU.TANH R113, R5 ;  /* 0x0000000500717308 */ /* 0x0003e20000002400 */
[----:B------:R-:W-:-:S02]  /*46b0*/  ISETP.GE.AND P4, PT, R3, R11, PT ;  /* 0x0000000b0300720c */ /* 0x000fc40003f86270 */
[----:B------:R-:W-:Y:S02]  /*46c0*/  ISETP.GE.AND P2, PT, R3, R10, PT ;  /* 0x0000000a0300720c */ /* 0x000fe40003f46270 */
[----:B------:R-:W-:Y:S02]  /*46d0*/  IADD3 R3, R2, 0x10, RZ ;  /* 0x0000001002037810 */ /* 0x000fe40007ffe0ff */
[----:B------:R-:W-:Y:S02]  /*46e0*/  FSEL R137, R216, -INF , !P6 ;  /* 0xff800000d8897808 */ /* 0x000fe40007000000 */
[----:B------:R-:W-:Y:S02]  /*46f0*/  FSEL R78, R214, -INF , !P5 ;  /* 0xff800000d64e7808 */ /* 0x000fe40006800000 */
[----:B------:R-:W-:Y:S02]  /*4700*/  FSEL R99, R108, -INF , !P3 ;  /* 0xff8000006c637808 */ /* 0x000fe40005800000 */
[----:B------:R-:W-:Y:S01]  /*4710*/  FSEL R132, R219, -INF , !P1 ;  /* 0xff800000db847808 */ /* 0x000fe20004800000 */
[----:B------:R5:W-:Y:S01]  /*4720*/  MUFU.TANH R108, R7 ;  /* 0x00000007006c7308 */ /* 0x000be20000002400 */
[C---:B------:R-:W-:Y:S01]  /*4730*/  ISETP.GE.AND P6, PT, R3.reuse, R8, PT ;  /* 0x000000080300720c */ /* 0x040fe20003fc6270 */
[----:B-1----:R-:W-:Y:S01]  /*4740*/  FMUL.FTZ R5, R14, c[0x0][0x2ec] ;  /* 0x0000bb000e057a20 */ /* 0x002fe20000410000 */
[C---:B------:R-:W-:Y:S01]  /*4750*/  ISETP.GE.AND P5, PT, R3.reuse, R9, PT ;  /* 0x000000090300720c */ /* 0x040fe20003fa6270 */
[----:B------:R-:W-:Y:S01]  /*4760*/  HMMA.16816.F32.BF16 R12, R36, R50, R52 ;  /* 0x00000032240c723c */ /* 0x000fe20000041834 */
[----:B------:R-:W-:-:S02]  /*4770*/  ISETP.GE.AND P3, PT, R3, R11, PT ;  /* 0x0000000b0300720c */ /* 0x000fc40003f66270 */
[----:B------:R-:W-:Y:S01]  /*4780*/  ISETP.GE.AND P1, PT, R3, R10, PT ;  /* 0x0000000a0300720c */ /* 0x000fe20003f26270 */
[----:B------:R1:W1:Y:S01]  /*4790*/  MUFU.TANH R111, R5 ;  /* 0x00000005006f7308 */ /* 0x0002620000002400 */
[----:B------:R-:W-:Y:S02]  /*47a0*/  IADD3 R3, R2, 0x11, RZ ;  /* 0x0000001102037810 */ /* 0x000fe40007ffe0ff */
[----:B------:R-:W-:Y:S01]  /*47b0*/  FSEL R134, R217, -INF , !P0 ;  /* 0xff800000d9867808 */ /* 0x000fe20004000000 */
[----:B------:R-:W-:Y:S01]  /*47c0*/  HMMA.16816.F32.BF16 R48, R32, R50, R80 ;  /* 0x000000322030723c */ /* 0x000fe20000041850 */
[----:B------:R-:W-:Y:S02]  /*47d0*/  ISETP.GE.AND P0, PT, R3, R8, PT ;  /* 0x000000080300720c */ /* 0x000fe40003f06270 */
[----:B------:R-:W-:Y:S01]  /*47e0*/  FSEL R131, R131, -INF , !P5 ;  /* 0xff80000083837808 */ /* 0x000fe20006800000 */
[----:B-----5:R-:W-:Y:S01]  /*47f0*/  FMUL.FTZ R7, R18, c[0x0][0x2ec] ;  /* 0x0000bb0012077a20 */ /* 0x020fe20000410000 */
[----:B------:R-:W-:-:S02]  /*4800*/  FSEL R97, R202, -INF , !P3 ;  /* 0xff800000ca617808 */ /* 0x000fc40005800000 */
[----:B------:R-:W-:Y:S01]  /*4810*/  FSEL R80, R109, -INF , !P2 ;  /* 0xff8000006d507808 */ /* 0x000fe20005000000 */
[----:B------:R-:W5:Y:S01]  /*4820*/  MUFU.TANH R105, R7 ;  /* 0x0000000700697308 */ /* 0x000f620000002400 */
[----:B------:R-:W-:Y:S02]  /*4830*/  FSEL R100, R130, -INF , !P1 ;  /* 0xff80000082647808 */ /* 0x000fe40004800000 */
[----:B------:R-:W-:Y:S01]  /*4840*/  FSEL R127, R213, -INF , !P0 ;  /* 0xff800000d57f7808 */ /* 0x000fe20004000000 */
[----:B-1----:R-:W-:Y:S01]  /*4850*/  FMUL.FTZ R5, R16, c[0x0][0x2ec] ;  /* 0x0000bb0010057a20 */ /* 0x002fe20000410000 */
[----:B------:R-:W-:Y:S02]  /*4860*/  FSEL R76, R215, -INF , !P4 ;  /* 0xff800000d74c7808 */ /* 0x000fe40006000000 */
[----:B------:R-:W-:Y:S01]  /*4870*/  FSEL R129, R129, -INF , !P6 ;  /* 0xff80000081817808 */ /* 0x000fe20007000000 */
[----:B------:R-:W-:Y:S01]  /*4880*/  HMMA.16816.F32.BF16 R20, R28, R58, R12 ;  /* 0x0000003a1c14723c */ /* 0x000fe2000004180c */
[----:B------:R-:W1:Y:S01]  /*4890*/  LDSM.16.M88.4 R12, [R235+0x3000] ;  /* 0x00300000eb0c783b */ /* 0x000e620000000200 */
[----:B------:R2:W1:Y:S01]  /*48a0*/  MUFU.TANH R109, R5 ;  /* 0x00000005006d7308 */ /* 0x0004620000002400 */
[----:B------:R-:W-:-:S02]  /*48b0*/  ISETP.GE.AND P4, PT, R3, R9, PT ;  /* 0x000000090300720c */ /* 0x000fc40003f86270 */
[C---:B------:R-:W-:Y:S02]  /*48c0*/  ISETP.GE.AND P2, PT, R3.reuse, R11, PT ;  /* 0x0000000b0300720c */ /* 0x040fe40003f46270 */
[----:B------:R-:W-:Y:S01]  /*48d0*/  ISETP.GE.AND P6, PT, R3, R10, PT ;  /* 0x0000000a0300720c */ /* 0x000fe20003fc6270 */
[----:B------:R-:W-:Y:S01]  /*48e0*/  HMMA.16816.F32.BF16 R48, R24, R58, R48 ;  /* 0x0000003a1830723c */ /* 0x000fe20000041830 */
[----:B------:R-:W-:Y:S02]  /*48f0*/  IADD3 R3, R2, 0x19, RZ ;  /* 0x0000001902037810 */ /* 0x000fe40007ffe0ff */
[----:B------:R-:W-:Y:S02]  /*4900*/  FSEL R130, R212, -INF , !P4 ;  /* 0xff800000d4827808 */ /* 0x000fe40006000000 */
[----:B------:R-:W-:Y:S02]  /*4910*/  FSEL R98, R198, -INF , !P2 ;  /* 0xff800000c6627808 */ /* 0x000fe40005000000 */
[----:B------:R-:W-:-:S02]  /*4920*/  FSEL R103, R191, -INF , !P6 ;  /* 0xff800000bf677808 */ /* 0x000fc40007000000 */
[CC--:B------:R-:W-:Y:S02]  /*4930*/  ISETP.GE.AND P4, PT, R3.reuse, R8.reuse, PT ;  /* 0x000000080300720c */ /* 0x0c0fe40003f86270 */
[----:B--2---:R-:W-:Y:S02]  /*4940*/  IADD3 R5, R2, 0x18, RZ ;  /* 0x0000001802057810 */ /* 0x004fe40007ffe0ff */
[-C--:B------:R-:W-:Y:S02]  /*4950*/  ISETP.GE.AND P2, PT, R3, R9.reuse, PT ;  /* 0x000000090300720c */ /* 0x080fe40003f46270 */
[----:B------:R-:W-:Y:S01]  /*4960*/  ISETP.GE.AND P5, PT, R5, R8, PT ;  /* 0x000000080500720c */ /* 0x000fe20003fa6270 */
[----:B------:R-:W-:Y:S01]  /*4970*/  FMUL.FTZ R7, R23, c[0x0][0x2ec] ;  /* 0x0000bb0017077a20 */ /* 0x000fe20000410000 */
[C---:B------:R-:W-:Y:S02]  /*4980*/  ISETP.GE.AND P3, PT, R5.reuse, R9, PT ;  /* 0x000000090500720c */ /* 0x040fe40003f66270 */
[CC--:B------:R-:W-:Y:S01]  /*4990*/  ISETP.GE.AND P1, PT, R5.reuse, R11.reuse, PT ;  /* 0x0000000b0500720c */ /* 0x0c0fe20003f26270 */
[----:B------:R-:W-:Y:S01]  /*49a0*/  MUFU.TANH R83, R7 ;  /* 0x0000000700537308 */ /* 0x000fe20000002400 */
[----:B------:R-:W-:Y:S01]  /*49b0*/  ISETP.GE.AND P0, PT, R5, R10, PT ;  /* 0x0000000a0500720c */ /* 0x000fe20003f06270 */
[----:B------:R-:W-:Y:S01]  /*49c0*/  FMUL.FTZ R5, R19, c[0x0][0x2ec] ;  /* 0x0000bb0013057a20 */ /* 0x000fe20000410000 */
[----:B------:R-:W-:Y:S01]  /*49d0*/  FSEL R125, R189, -INF , !P5 ;  /* 0xff800000bd7d7808 */ /* 0x000fe20006800000 */
[----:B------:R-:W2:Y:S01]  /*49e0*/  LDSM.16.M88.4 R16, [R229+0x3000] ;  /* 0x00300000e510783b */ /* 0x000ea20000000200 */
[----:B------:R-:W-:-:S02]  /*49f0*/  ISETP.GE.AND P6, PT, R3, R11, PT ;  /* 0x0000000b0300720c */ /* 0x000fc40003fc6270 */
[----:B------:R-:W-:Y:S01]  /*4a00*/  ISETP.GE.AND P5, PT, R3, R10, PT ;  /* 0x0000000a0300720c */ /* 0x000fe20003fa6270 */
[----:B------:R3:W-:Y:S01]  /*4a10*/  MUFU.TANH R107, R5 ;  /* 0x00000005006b7308 */ /* 0x0007e20000002400 */
[----:B------:R-:W-:Y:S02]  /*4a20*/  IADD3 R3, R2, 0x20, RZ ;  /* 0x0000002002037810 */ /* 0x000fe40007ffe0ff */
[----:B------:R-:W-:Y:S01]  /*4a30*/  FSEL R128, R197, -INF , !P3 ;  /* 0xff800000c5807808 */ /* 0x000fe20005800000 */
[----:B-1----:R-:W-:Y:S01]  /*4a40*/  HMMA.16816.F32.BF16 R40, R36, R12, R64 ;  /* 0x0000000c2428723c */ /* 0x002fe20000041840 */
[----:B------:R-:W-:Y:S02]  /*4a50*/  FSEL R96, R194, -INF , !P1 ;  /* 0xff800000c2607808 */ /* 0x000fe40004800000 */
[----:B------:R-:W-:Y:S02]  /*4a60*/  FSEL R102, R192, -INF , !P0 ;  /* 0xff800000c0667808 */ /* 0x000fe40004000000 */
[----:B------:R-:W-:-:S02]  /*4a70*/  FSEL R124, R209, -INF , !P4 ;  /* 0xff800000d17c7808 */ /* 0x000fc40006000000 */
[C---:B------:R-:W-:Y:S01]  /*4a80*/  ISETP.GE.AND P3, PT, R3.reuse, R8, PT ;  /* 0x000000080300720c */ /* 0x040fe20003f66270 */
[----:B------:R-:W-:Y:S01]  /*4a90*/  HMMA.16816.F32.BF16 R44, R36, R14, R68 ;  /* 0x0000000e242c723c */ /* 0x000fe20000041844 */
[C---:B------:R-:W-:Y:S01]  /*4aa0*/  ISETP.GE.AND P1, PT, R3.reuse, R9, PT ;  /* 0x000000090300720c */ /* 0x040fe20003f26270 */
[----:B---3--:R-:W-:Y:S01]  /*4ab0*/  FMUL.FTZ R5, R20, c[0x0][0x2ec] ;  /* 0x0000bb0014057a20 */ /* 0x008fe20000410000 */
[C---:B------:R-:W-:Y:S02]  /*4ac0*/  ISETP.GE.AND P0, PT, R3.reuse, R11, PT ;  /* 0x0000000b0300720c */ /* 0x040fe40003f06270 */
[----:B------:R-:W-:Y:S01]  /*4ad0*/  ISETP.GE.AND P4, PT, R3, R10, PT ;  /* 0x0000000a0300720c */ /* 0x000fe20003f86270 */
[----:B------:R1:W3:Y:S01]  /*4ae0*/  MUFU.TANH R104, R5 ;  /* 0x0000000500687308 */ /* 0x0002e20000002400 */
[----:B------:R-:W-:Y:S02]  /*4af0*/  IADD3 R3, R2, 0x21, RZ ;  /* 0x0000002102037810 */ /* 0x000fe40007ffe0ff */
[----:B------:R-:W-:-:S02]  /*4b00*/  FSEL R126, R211, -INF , !P2 ;  /* 0xff800000d37e7808 */ /* 0x000fc40005000000 */
[----:B------:R-:W-:Y:S02]  /*4b10*/  FSEL R64, R210, -INF , !P6 ;  /* 0xff800000d2407808 */ /* 0x000fe40007000000 */
[----:B------:R-:W-:Y:S02]  /*4b20*/  FSEL R101, R203, -INF , !P5 ;  /* 0xff800000cb657808 */ /* 0x000fe40006800000 */
[----:B------:R-:W-:Y:S02]  /*4b30*/  FSEL R160, R195, -INF , !P3 ;  /* 0xff800000c3a07808 */ /* 0x000fe40005800000 */
[C---:B------:R-:W-:Y:S02]  /*4b40*/  ISETP.GE.AND P2, PT, R3.reuse, R8, PT ;  /* 0x000000080300720c */ /* 0x040fe40003f46270 */
[C---:B------:R-:W-:Y:S02]  /*4b50*/  ISETP.GE.AND P6, PT, R3.reuse, R9, PT ;  /* 0x000000090300720c */ /* 0x040fe40003fc6270 */
[----:B------:R-:W-:Y:S01]  /*4b60*/  ISETP.GE.AND P5, PT, R3, R11, PT ;  /* 0x0000000b0300720c */ /* 0x000fe20003fa6270 */
[----:B-1----:R-:W-:Y:S01]  /*4b70*/  FMUL.FTZ R5, R21, c[0x0][0x2ec] ;  /* 0x0000bb0015057a20 */ /* 0x002fe20000410000 */
[----:B--2---:R-:W-:Y:S01]  /*4b80*/  HMMA.16816.F32.BF16 R40, R28, R16, R40 ;  /* 0x000000101c28723c */ /* 0x004fe20000041828 */
[----:B------:R-:W-:-:S02]  /*4b90*/  ISETP.GE.AND P3, PT, R3, R10, PT ;  /* 0x0000000a0300720c */ /* 0x000fc40003f66270 */
[----:B------:R1:W-:Y:S01]  /*4ba0*/  MUFU.TANH R106, R5 ;  /* 0x00000005006a7308 */ /* 0x0003e20000002400 */
[----:B------:R-:W-:Y:S02]  /*4bb0*/  IADD3 R3, R2, 0x28, RZ ;  /* 0x0000002802037810 */ /* 0x000fe40007ffe0ff */
[----:B------:R-:W-:Y:S02]  /*4bc0*/  FSEL R156, R193, -INF , !P1 ;  /* 0xff800000c19c7808 */ /* 0x000fe40004800000 */
[----:B------:R-:W-:Y:S01]  /*4bd0*/  FSEL R158, R188, -INF , !P0 ;  /* 0xff800000bc9e7808 */ /* 0x000fe20004000000 */
[----:B------:R-:W-:Y:S01]  /*4be0*/  HMMA.16816.F32.BF16 R44, R28, R18, R44 ;  /* 0x000000121c2c723c */ /* 0x000fe2000004182c */
[----:B------:R-:W-:Y:S02]  /*4bf0*/  FSEL R161, R185, -INF , !P4 ;  /* 0xff800000b9a17808 */ /* 0x000fe40006000000 */
[----:B------:R-:W-:Y:S02]  /*4c00*/  FSEL R154, R206, -INF , !P2 ;  /* 0xff800000ce9a7808 */ /* 0x000fe40005000000 */
[----:B------:R-:W-:-:S02]  /*4c10*/  ISETP.GE.AND P1, PT, R3, R8, PT ;  /* 0x000000080300720c */ /* 0x000fc40003f26270 */
[C---:B------:R-:W-:Y:S02]  /*4c20*/  ISETP.GE.AND P0, PT, R3.reuse, R9, PT ;  /* 0x000000090300720c */ /* 0x040fe40003f06270 */
[C---:B------:R-:W-:Y:S01]  /*4c30*/  ISETP.GE.AND P4, PT, R3.reuse, R11, PT ;  /* 0x0000000b0300720c */ /* 0x040fe20003f86270 */
[----:B-1----:R-:W-:Y:S01]  /*4c40*/  FMUL.FTZ R5, R22, c[0x0][0x2ec] ;  /* 0x0000bb0016057a20 */ /* 0x002fe20000410000 */
[----:B------:R-:W-:Y:S01]  /*4c50*/  ISETP.GE.AND P2, PT, R3, R10, PT ;  /* 0x0000000a0300720c */ /* 0x000fe20003f46270 */
[----:B------:R-:W-:Y:S01]  /*4c60*/  HMMA.16816.F32.BF16 R20, R32, R12, R88 ;  /* 0x0000000c2014723c */ /* 0x000fe20000041858 */
[----:B------:R-:W-:Y:S01]  /*4c70*/  IADD3 R3, R2, 0x29, RZ ;  /* 0x0000002902037810 */ /* 0x000fe20007ffe0ff */
[----:B------:R1:W2:Y:S01]  /*4c80*/  MUFU.TANH R82, R5 ;  /* 0x0000000500527308 */ /* 0x0002a20000002400 */
[----:B------:R-:W-:Y:S01]  /*4c90*/  FSEL R153, R205, -INF , !P6 ;  /* 0xff800000cd997808 */ /* 0x000fe20007000000 */
[----:B------:R-:W-:Y:S01]  /*4ca0*/  FMUL.FTZ R7, R40, c[0x0][0x2ec] ;  /* 0x0000bb0028077a20 */ /* 0x000fe20000410000 */
[----:B------:R-:W-:-:S02]  /*4cb0*/  FSEL R155, R196, -INF , !P5 ;  /* 0xff800000c49b7808 */ /* 0x000fc40006800000 */
[----:B------:R-:W-:Y:S02]  /*4cc0*/  FSEL R159, R190, -INF , !P3 ;  /* 0xff800000be9f7808 */ /* 0x000fe40005800000 */
[----:B------:R-:W-:Y:S01]  /*4cd0*/  FSEL R149, R187, -INF , !P1 ;  /* 0xff800000bb957808 */ /* 0x000fe20004800000 */
[----:B------:R2:W-:Y:S01]  /*4ce0*/  MUFU.TANH R62, R7 ;  /* 0x00000007003e7308 */ /* 0x0005e20000002400 */
[C---:B------:R-:W-:Y:S02]  /*4cf0*/  ISETP.GE.AND P6, PT, R3.reuse, R8, PT ;  /* 0x000000080300720c */ /* 0x040fe40003fc6270 */
[C---:B------:R-:W-:Y:S02]  /*4d00*/  ISETP.GE.AND P5, PT, R3.reuse, R9, PT ;  /* 0x000000090300720c */ /* 0x040fe40003fa6270 */
[C---:B------:R-:W-:Y:S02]  /*4d10*/  ISETP.GE.AND P3, PT, R3.reuse, R11, PT ;  /* 0x0000000b0300720c */ /* 0x040fe40003f66270 */
[----:B------:R-:W-:Y:S01]  /*4d20*/  ISETP.GE.AND P1, PT, R3, R10, PT ;  /* 0x0000000a0300720c */ /* 0x000fe20003f26270 */
[----:B-1----:R-:W-:Y:S01]  /*4d30*/  FMUL.FTZ R5, R48, c[0x0][0x2ec] ;  /* 0x0000bb0030057a20 */ /* 0x002fe20000410000 */
[----:B------:R-:W-:-:S02]  /*4d40*/  IADD3 R3, R2, 0x30, RZ ;  /* 0x0000003002037810 */ /* 0x000fc40007ffe0ff */
[----:B------:R-:W-:Y:S01]  /*4d50*/  FSEL R150, R183, -INF , !P0 ;  /* 0xff800000b7967808 */ /* 0x000fe20004000000 */
[----:B------:R1:W1:Y:S01]  /*4d60*/  MUFU.TANH R67, R5 ;  /* 0x0000000500437308 */ /* 0x0002620000002400 */
[----:B------:R-:W-:Y:S02]  /*4d70*/  FSEL R152, R180, -INF , !P4 ;  /* 0xff800000b4987808 */ /* 0x000fe40006000000 */
[----:B------:R-:W-:Y:S01]  /*4d80*/  FSEL R157, R172, -INF , !P2 ;  /* 0xff800000ac9d7808 */ /* 0x000fe20005000000 */
[----:B--2---:R-:W-:Y:S01]  /*4d90*/  FMUL.FTZ R7, R41, c[0x0][0x2ec] ;  /* 0x0000bb0029077a20 */ /* 0x004fe20000410000 */
[----:B------:R-:W-:Y:S02]  /*4da0*/  FSEL R148, R186, -INF , !P6 ;  /* 0xff800000ba947808 */ /* 0x000fe40007000000 */
[----:B------:R-:W-:Y:S01]  /*4db0*/  FSEL R138, R184, -INF , !P5 ;  /* 0xff800000b88a7808 */ /* 0x000fe20006800000 */
[----:B------:R2:W-:Y:S01]  /*4dc0*/  MUFU.TANH R65, R7 ;  /* 0x0000000700417308 */ /* 0x0005e20000002400 */
[----:B------:R-:W-:-:S02]  /*4dd0*/  ISETP.GE.AND P0, PT, R3, R8, PT ;  /* 0x000000080300720c */ /* 0x000fc40003f06270 */
[C---:B------:R-:W-:Y:S02]  /*4de0*/  ISETP.GE.AND P4, PT, R3.reuse, R9, PT ;  /* 0x000000090300720c */ /* 0x040fe40003f86270 */
[C---:B------:R-:W-:Y:S02]  /*4df0*/  ISETP.GE.AND P2, PT, R3.reuse, R11, PT ;  /* 0x0000000b0300720c */ /* 0x040fe40003f46270 */
[----:B------:R-:W-:Y:S01]  /*4e00*/  ISETP.GE.AND P6, PT, R3, R10, PT ;  /* 0x0000000a0300720c */ /* 0x000fe20003fc6270 */
[----:B-1----:R-:W-:Y:S01]  /*4e10*/  FMUL.FTZ R5, R49, c[0x0][0x2ec] ;  /* 0x0000bb0031057a20 */ /* 0x002fe20000410000 */
[----:B------:R-:W-:Y:S02]  /*4e20*/  IADD3 R3, R2, 0x38, RZ ;  /* 0x0000003802037810 */ /* 0x000fe40007ffe0ff */
[----:B------:R-:W-:Y:S01]  /*4e30*/  FSEL R139, R181, -INF , !P3 ;  /* 0xff800000b58b7808 */ /* 0x000fe20005800000 */
[----:B------:R1:W-:Y:S01]  /*4e40*/  MUFU.TANH R81, R5 ;  /* 0x0000000500517308 */ /* 0x0003e20000002400 */
[----:B------:R-:W-:-:S02]  /*4e50*/  FSEL R151, R179, -INF , !P1 ;  /* 0xff800000b3977808 */ /* 0x000fc40004800000 */
[----:B----4-:R-:W-:Y:S01]  /*4e60*/  FSEL R174, R174, -INF , !P0 ;  /* 0xff800000aeae7808 */ /* 0x010fe20004000000 */
[----:B--2---:R-:W-:Y:S01]  /*4e70*/  FMUL.FTZ R7, R43, c[0x0][0x2ec] ;  /* 0x0000bb002b077a20 */ /* 0x004fe20000410000 */
[----:B------:R-:W-:Y:S02]  /*4e80*/  FSEL R176, R176, -INF , !P4 ;  /* 0xff800000b0b07808 */ /* 0x000fe40006000000 */
[----:B------:R-:W-:Y:S01]  /*4e90*/  FSEL R175, R175, -INF , !P2 ;  /* 0xff800000afaf7808 */ /* 0x000fe20005000000 */
[----:B------:R-:W-:Y:S01]  /*4ea0*/  MUFU.TANH R60, R7 ;  /* 0x00000007003c7308 */ /* 0x000fe20000002400 */
[----:B------:R-:W-:Y:S02]  /*4eb0*/  FSEL R177, R177, -INF , !P6 ;  /* 0xff800000b1b17808 */ /* 0x000fe40007000000 */
[C---:B------:R-:W-:Y:S02]  /*4ec0*/  ISETP.GE.AND P4, PT, R3.reuse, R8, PT ;  /* 0x000000080300720c */ /* 0x040fe40003f86270 */
[----:B------:R-:W-:-:S02]  /*4ed0*/  ISETP.GE.AND P2, PT, R3, R9, PT ;  /* 0x000000090300720c */ /* 0x000fc40003f46270 */
[----:B------:R-:W-:Y:S01]  /*4ee0*/  ISETP.GE.AND P6, PT, R3, R11, PT ;  /* 0x0000000b0300720c */ /* 0x000fe20003fc6270 */
[----:B-1----:R-:W-:Y:S01]  /*4ef0*/  FMUL.FTZ R5, R50, c[0x0][0x2ec] ;  /* 0x0000bb0032057a20 */ /* 0x002fe20000410000 */
[----:B------:R-:W-:Y:S02]  /*4f00*/  FSEL R165, R165, -INF , !P4 ;  /* 0xff800000a5a57808 */ /* 0x000fe40006000000 */
[----:B------:R-:W-:Y:S01]  /*4f10*/  FSEL R167, R167, -INF , !P2 ;  /* 0xff800000a7a77808 */ /* 0x000fe20005000000 */
[----:B------:R1:W2:Y:S01]  /*4f20*/  MUFU.TANH R63, R5 ;  /* 0x00000005003f7308 */ /* 0x0002a20000002400 */
[----:B------:R-:W-:Y:S01]  /*4f30*/  FSEL R166, R166, -INF , !P6 ;  /* 0xff800000a6a67808 */ /* 0x000fe20007000000 */
[----:B-1----:R-:W-:Y:S02]  /*4f40*/  FMUL.FTZ R5, R51, c[0x0][0x2ec] ;  /* 0x0000bb0033057a20 */ /* 0x002fe40000410000 */
[----:B------:R-:W-:Y:S04]  /*4f50*/  HMMA.16816.F32.BF16 R48, R24, R16, R20 ;  /* 0x000000101830723c */ /* 0x000fe80000041814 */
[----:B------:R1:W4:Y:S04]  /*4f60*/  MUFU.TANH R66, R5 ;  /* 0x0000000500427308 */ /* 0x0003280000002400 */
[----:B------:R-:W-:Y:S01]  /*4f70*/  HMMA.16816.F32.BF16 R20, R32, R14, R92 ;  /* 0x0000000e2014723c */ /* 0x000fe2000004185c */
[----:B------:R-:W2:Y:S01]  /*4f80*/  LDSM.16.M88.4 R12, [R235+0x3800] ;  /* 0x00380000eb0c783b */ /* 0x000ea20000000200 */
[----:B-1----:R-:W-:-:S04]  /*4f90*/  IADD3 R5, R2, 0x31, RZ ;  /* 0x0000003102057810 */ /* 0x002fc80007ffe0ff */
[C---:B------:R-:W-:Y:S02]  /*4fa0*/  ISETP.GE.AND P5, PT, R5.reuse, R8, PT ;  /* 0x000000080500720c */ /* 0x040fe40003fa6270 */
[----:B------:R-:W-:-:S08]  /*4fb0*/  ISETP.GE.AND P3, PT, R5, R9, PT ;  /* 0x000000090500720c */ /* 0x000fd00003f66270 */
[----:B------:R-:W-:Y:S01]  /*4fc0*/  FMUL.FTZ R7, R48, c[0x0][0x2ec] ;  /* 0x0000bb0030077a20 */ /* 0x000fe20000410000 */
[----:B------:R-:W-:Y:S02]  /*4fd0*/  FSEL R172, R178, -INF , !P5 ;  /* 0xff800000b2ac7808 */ /* 0x000fe40006800000 */
[C---:B------:R-:W-:Y:S01]  /*4fe0*/  ISETP.GE.AND P1, PT, R5.reuse, R11, PT ;  /* 0x0000000b0500720c */ /* 0x040fe20003f26270 */
[----:B------:R1:W-:Y:S01]  /*4ff0*/  MUFU.TANH R59, R7 ;  /* 0x00000007003b7308 */ /* 0x0003e20000002400 */
[-C--:B------:R-:W-:Y:S01]  /*5000*/  ISETP.GE.AND P0, PT, R5, R10.reuse, PT ;  /* 0x0000000a0500720c */ /* 0x080fe20003f06270 */
[----:B------:R-:W-:Y:S01]  /*5010*/  FMUL.FTZ R5, R42, c[0x0][0x2ec] ;  /* 0x0000bb002a057a20 */ /* 0x000fe20000410000 */
[----:B------:R-:W-:Y:S02]  /*5020*/  ISETP.GE.AND P5, PT, R3, R10, PT ;  /* 0x0000000a0300720c */ /* 0x000fe40003fa6270 */
[----:B------:R-:W-:Y:S02]  /*5030*/  IADD3 R3, R2, 0x39, RZ ;  /* 0x0000003902037810 */ /* 0x000fe40007ffe0ff */
[----:B------:R-:W-:Y:S01]  /*5040*/  FSEL R169, R169, -INF , !P3 ;  /* 0xff800000a9a97808 */ /* 0x000fe20005800000 */
[----:B------:R3:W3:Y:S01]  /*5050*/  MUFU.TANH R61, R5 ;  /* 0x00000005003d7308 */ /* 0x0006e20000002400 */
[----:B------:R-:W-:-:S02]  /*5060*/  ISETP.GE.AND P3, PT, R3, R8, PT ;  /* 0x000000080300720c */ /* 0x000fc40003f66270 */
[----:B------:R-:W-:Y:S02]  /*5070*/  FSEL R171, R171, -INF , !P1 ;  /* 0xff800000abab7808 */ /* 0x000fe40004800000 */
[----:B------:R-:W-:Y:S02]  /*5080*/  FSEL R173, R173, -INF , !P0 ;  /* 0xff800000adad7808 */ /* 0x000fe40004000000 */
[----:B------:R-:W-:Y:S01]  /*5090*/  FSEL R170, R170, -INF , !P5 ;  /* 0xff800000aaaa7808 */ /* 0x000fe20006800000 */
[----:B-1----:R-:W-:Y:S01]  /*50a0*/  FMUL.FTZ R7, R50, c[0x0][0x2ec] ;  /* 0x0000bb0032077a20 */ /* 0x002fe20000410000 */
[----:B------:R-:W-:Y:S02]  /*50b0*/  FSEL R162, R162, -INF , !P3 ;  /* 0xff800000a2a27808 */ /* 0x000fe40005800000 */
[C---:B------:R-:W-:Y:S01]  /*50c0*/  ISETP.GE.AND P1, PT, R3.reuse, R9, PT ;  /* 0x000000090300720c */ /* 0x040fe20003f26270 */
[----:B--2---:R-:W-:Y:S01]  /*50d0*/  HMMA.16816.F32.BF16 R40, R32, R12, R140 ;  /* 0x0000000c2028723c */ /* 0x004fe2000004188c */
[C---:B------:R-:W-:Y:S01]  /*50e0*/  ISETP.GE.AND P0, PT, R3.reuse, R11, PT ;  /* 0x0000000b0300720c */ /* 0x040fe20003f06270 */
[----:B------:R1:W2:Y:S01]  /*50f0*/  MUFU.TANH R56, R7 ;  /* 0x0000000700387308 */ /* 0x0002a20000002400 */
[----:B------:R-:W-:Y:S01]  /*5100*/  ISETP.GE.AND P4, PT, R3, R10, PT ;  /* 0x0000000a0300720c */ /* 0x000fe20003f86270 */
[----:B------:R-:W-:Y:S01]  /*5110*/  FMUL.FTZ R3, R49, c[0x0][0x2ec] ;  /* 0x0000bb0031037a20 */ /* 0x000fe20000410000 */
[----:B---3--:R-:W-:-:S02]  /*5120*/  IADD3 R5, R2, 0x40, RZ ;  /* 0x0000004002057810 */ /* 0x008fc40007ffe0ff */
[----:B------:R-:W-:Y:S01]  /*5130*/  FSEL R163, R163, -INF , !P1 ;  /* 0xff800000a3a37808 */ /* 0x000fe20004800000 */
[----:B------:R-:W-:Y:S01]  /*5140*/  HMMA.16816.F32.BF16 R32, R32, R14, R144 ;  /* 0x0000000e2020723c */ /* 0x000fe20000041890 */
[C---:B------:R-:W-:Y:S01]  /*5150*/  ISETP.GE.AND P2, PT, R5.reuse, R8, PT ;  /* 0x000000080500720c */ /* 0x040fe20003f46270 */
[----:B------:R3:W-:Y:S01]  /*5160*/  MUFU.TANH R58, R3 ;  /* 0x00000003003a7308 */ /* 0x0007e20000002400 */
[C---:B------:R-:W-:Y:S02]  /*5170*/  ISETP.GE.AND P6, PT, R5.reuse, R9, PT ;  /* 0x000000090500720c */ /* 0x040fe40003fc6270 */
[C---:B------:R-:W-:Y:S02]  /*5180*/  ISETP.GE.AND P5, PT, R5.reuse, R11, PT ;  /* 0x0000000b0500720c */ /* 0x040fe40003fa6270 */
[----:B------:R-:W-:Y:S01]  /*5190*/  ISETP.GE.AND P3, PT, R5, R10, PT ;  /* 0x0000000a0500720c */ /* 0x000fe20003f66270 */
[----:B------:R-:W-:Y:S01]  /*51a0*/  FMUL.FTZ R5, R51, c[0x0][0x2ec] ;  /* 0x0000bb0033057a20 */ /* 0x000fe20000410000 */
[----:B------:R-:W-:Y:S01]  /*51b0*/  FSEL R164, R164, -INF , !P0 ;  /* 0xff800000a4a47808 */ /* 0x000fe20004000000 */
[----:B------:R-:W-:Y:S01]  /*51c0*/  HMMA.16816.F32.BF16 R48, R24, R18, R20 ;  /* 0x000000121830723c */ /* 0x000fe20000041814 */
[----:B------:R-:W2:Y:S01]  /*51d0*/  LDSM.16.M88.4 R16, [R229+0x3800] ;  /* 0x00380000e510783b */ /* 0x000ea20000000200 */
[----:B------:R4:W-:Y:S01]  /*51e0*/  MUFU.TANH R57, R5 ;  /* 0x0000000500397308 */ /* 0x0009e20000002400 */
[----:B-1----:R-:W-:Y:S01]  /*51f0*/  FMUL.FTZ R7, R44, c[0x0][0x2ec] ;  /* 0x0000bb002c077a20 */ /* 0x002fe20000410000 */
[----:B------:R-:W-:Y:S01]  /*5200*/  FSEL R168, R168, -INF , !P4 ;  /* 0xff800000a8a87808 */ /* 0x000fe20006000000 */
[----:B------:R-:W-:-:S04]  /*5210*/  DEPBAR.LE SB0, 0x0 ;  /* 0x000080000000791a */ /* 0x000fc80000000000 */
[C---:B------:R-:W-:Y:S01]  /*5220*/  HMMA.16816.F32.BF16 R20, R36.reuse, R12, R84 ;  /* 0x0000000c2414723c */ /* 0x040fe20000041854 */
[----:B---3--:R-:W-:Y:S01]  /*5230*/  IADD3 R3, R2, 0x41, RZ ;  /* 0x0000004102037810 */ /* 0x008fe20007ffe0ff */
[----:B------:R1:W3:Y:S01]  /*5240*/  MUFU.TANH R52, R7 ;  /* 0x0000000700347308 */ /* 0x0002e20000002400 */
[----:B------:R-:W-:Y:S02]  /*5250*/  FSEL R208, R208, -INF , !P2 ;  /* 0xff800000d0d07808 */ /* 0x000fe40005000000 */
[----:B------:R-:W-:Y:S02]  /*5260*/  ISETP.GE.AND P1, PT, R3, R8, PT ;  /* 0x000000080300720c */ /* 0x000fe40003f26270 */
[----:B------:R-:W-:Y:S01]  /*5270*/  FSEL R204, R204, -INF , !P6 ;  /* 0xff800000cccc7808 */ /* 0x000fe20007000000 */
[----:B------:R-:W-:Y:S01]  /*5280*/  HMMA.16816.F32.BF16 R36, R36, R14, R72 ;  /* 0x0000000e2424723c */ /* 0x000fe20000041848 */
[----:B----4-:R-:W-:Y:S02]  /*5290*/  IADD3 R5, R2, 0x48, RZ ;  /* 0x0000004802057810 */ /* 0x010fe40007ffe0ff */
[----:B------:R-:W-:-:S02]  /*52a0*/  FSEL R207, R207, -INF , !P5 ;  /* 0xff800000cfcf7808 */ /* 0x000fc40006800000 */
[----:B------:R-:W-:Y:S02]  /*52b0*/  FSEL R212, R122, -INF , !P3 ;  /* 0xff8000007ad47808 */ /* 0x000fe40005800000 */
[----:B------:R-:W-:Y:S02]  /*52c0*/  FSEL R199, R199, -INF , !P1 ;  /* 0xff800000c7c77808 */ /* 0x000fe40004800000 */
[----:B------:R-:W-:Y:S01]  /*52d0*/  ISETP.GE.AND P0, PT, R3, R9, PT ;  /* 0x000000090300720c */ /* 0x000fe20003f06270 */
[----:B-1----:R-:W-:Y:S01]  /*52e0*/  FMUL.FTZ R7, R45, c[0x0][0x2ec] ;  /* 0x0000bb002d077a20 */ /* 0x002fe20000410000 */
[C---:B------:R-:W-:Y:S02]  /*52f0*/  ISETP.GE.AND P4, PT, R3.reuse, R11, PT ;  /* 0x0000000b0300720c */ /* 0x040fe40003f86270 */
[----:B------:R-:W-:Y:S01]  /*5300*/  ISETP.GE.AND P2, PT, R3, R10, PT ;  /* 0x0000000a0300720c */ /* 0x000fe20003f46270 */
[----:B------:R1:W-:Y:S01]  /*5310*/  MUFU.TANH R55, R7 ;  /* 0x0000000700377308 */ /* 0x0003e20000002400 */
[----:B------:R-:W-:-:S02]  /*5320*/  ISETP.GE.AND P6, PT, R5, R8, PT ;  /* 0x000000080500720c */ /* 0x000fc40003fc6270 */
[C---:B------:R-:W-:Y:S02]  /*5330*/  ISETP.GE.AND P5, PT, R5.reuse, R9, PT ;  /* 0x000000090500720c */ /* 0x040fe40003fa6270 */
[C---:B------:R-:W-:Y:S02]  /*5340*/  ISETP.GE.AND P3, PT, R5.reuse, R11, PT ;  /* 0x0000000b0500720c */ /* 0x040fe40003f66270 */
[----:B------:R-:W-:Y:S01]  /*5350*/  ISETP.GE.AND P1, PT, R5, R10, PT ;  /* 0x0000000a0500720c */ /* 0x000fe20003f26270 */
[----:B------:R-:W-:Y:S01]  /*5360*/  FMUL.FTZ R5, R46, c[0x0][0x2ec] ;  /* 0x0000bb002e057a20 */ /* 0x000fe20000410000 */
[----:B------:R-:W-:Y:S01]  /*5370*/  IADD3 R3, R2, 0x49, RZ ;  /* 0x0000004902037810 */ /* 0x000fe20007ffe0ff */
[----:B--2---:R-:W-:Y:S01]  /*5380*/  HMMA.16816.F32.BF16 R20, R28, R16, R20 ;  /* 0x000000101c14723c */ /* 0x004fe20000041814 */
[----:B------:R-:W-:Y:S01]  /*5390*/  FSEL R201, R201, -INF , !P0 ;  /* 0xff800000c9c97808 */ /* 0x000fe20004000000 */
[----:B------:R2:W-:Y:S01]  /*53a0*/  MUFU.TANH R54, R5 ;  /* 0x0000000500367308 */ /* 0x0005e20000002400 */
[----:B------:R-:W-:-:S02]  /*53b0*/  ISETP.GE.AND P0, PT, R3, R8, PT ;  /* 0x000000080300720c */ /* 0x000fc40003f06270 */
[----:B------:R-:W-:Y:S01]  /*53c0*/  FSEL R188, R119, -INF , !P5 ;  /* 0xff80000077bc7808 */ /* 0x000fe20006800000 */
[----:B-1----:R-:W-:Y:S01]  /*53d0*/  FMUL.FTZ R7, R47, c[0x0][0x2ec] ;  /* 0x0000bb002f077a20 */ /* 0x002fe20000410000 */
[----:B------:R-:W-:Y:S01]  /*53e0*/  FSEL R189, R117, -INF , !P3 ;  /* 0xff80000075bd7808 */ /* 0x000fe20005800000 */
[----:B------:R-:W-:Y:S01]  /*53f0*/  HMMA.16816.F32.BF16 R40, R24, R16, R40 ;  /* 0x000000101828723c */ /* 0x000fe20000041828 */
[----:B------:R-:W-:Y:S01]  /*5400*/  FSEL R194, R114, -INF , !P1 ;  /* 0xff80000072c27808 */ /* 0x000fe20004800000 */
[----:B------:R1:W-:Y:S01]  /*5410*/  MUFU.TANH R53, R7 ;  /* 0x0000000700357308 */ /* 0x0003e20000002400 */
[----:B------:R-:W-:Y:S02]  /*5420*/  FSEL R182, R182, -INF , !P0 ;  /* 0xff800000b6b67808 */ /* 0x000fe40004000000 */
[----:B------:R-:W-:Y:S02]  /*5430*/  FSEL R200, R200, -INF , !P4 ;  /* 0xff800000c8c87808 */ /* 0x000fe40006000000 */
[----:B------:R-:W-:Y:S01]  /*5440*/  FSEL R206, R121, -INF , !P2 ;  /* 0xff80000079ce7808 */ /* 0x000fe20005000000 */
[----:B------:R-:W-:Y:S01]  /*5450*/  HMMA.16816.F32.BF16 R28, R28, R18, R36 ;  /* 0x000000121c1c723c */ /* 0x000fe20000041824 */
[----:B------:R-:W-:-:S02]  /*5460*/  FSEL R191, R120, -INF , !P6 ;  /* 0xff80000078bf7808 */ /* 0x000fc40007000000 */
[----:B--2---:R-:W-:Y:S02]  /*5470*/  IADD3 R5, R2, 0x50, RZ ;  /* 0x0000005002057810 */ /* 0x004fe40007ffe0ff */
[-C--:B------:R-:W-:Y:S02]  /*5480*/  ISETP.GE.AND P4, PT, R3, R9.reuse, PT ;  /* 0x000000090300720c */ /* 0x080fe40003f86270 */
[C---:B------:R-:W-:Y:S01]  /*5490*/  ISETP.GE.AND P5, PT, R5.reuse, R8, PT ;  /* 0x000000080500720c */ /* 0x040fe20003fa6270 */
[----:B------:R-:W-:Y:S01]  /*54a0*/  HMMA.16816.F32.BF16 R24, R24, R18, R32 ;  /* 0x000000121818723c */ /* 0x000fe20000041820 */
[C---:B------:R-:W-:Y:S01]  /*54b0*/  ISETP.GE.AND P3, PT, R5.reuse, R9, PT ;  /* 0x000000090500720c */ /* 0x040fe20003f66270 */
[----:B-1----:R-:W-:Y:S01]  /*54c0*/  FMUL.FTZ R7, R48, c[0x0][0x2ec] ;  /* 0x0000bb0030077a20 */ /* 0x002fe20000410000 */
[-C--:B------:R-:W-:Y:S01]  /*54d0*/  ISETP.GE.AND P1, PT, R5, R11.reuse, PT ;  /* 0x0000000b0500720c */ /* 0x080fe20003f26270 */
[----:B------:R-:W-:Y:S01]  /*54e0*/  FMUL.FTZ R23, R23, c[0x0][0x2ec] ;  /* 0x0000bb0017177a20 */ /* 0x000fe20000410000 */
[-C--:B------:R-:W-:Y:S01]  /*54f0*/  ISETP.GE.AND P0, PT, R5, R10.reuse, PT ;  /* 0x0000000a0500720c */ /* 0x080fe20003f06270 */
[----:B------:R-:W-:Y:S01]  /*5500*/  FMUL.FTZ R5, R49, c[0x0][0x2ec] ;  /* 0x0000bb0031057a20 */ /* 0x000fe20000410000 */
[C---:B------:R-:W-:Y:S01]  /*5510*/  ISETP.GE.AND P2, PT, R3.reuse, R11, PT ;  /* 0x0000000b0300720c */ /* 0x040fe20003f46270 */
[----:B------:R1:W-:Y:S01]  /*5520*/  MUFU.TANH R47, R7 ;  /* 0x00000007002f7308 */ /* 0x0003e20000002400 */
[----:B------:R-:W-:Y:S01]  /*5530*/  ISETP.GE.AND P6, PT, R3, R10, PT ;  /* 0x0000000a0300720c */ /* 0x000fe20003fc6270 */
[----:B------:R-:W-:Y:S01]  /*5540*/  FMUL.FTZ R41, R41, c[0x0][0x2ec] ;  /* 0x0000bb0029297a20 */ /* 0x000fe20000410000 */
[----:B------:R-:W-:Y:S01]  /*5550*/  IADD3 R3, R2, 0x51, RZ ;  /* 0x0000005102037810 */ /* 0x000fe20007ffe0ff */
[----:B------:R-:W-:Y:S01]  /*5560*/  FMUL.FTZ R40, R40, c[0x0][0x2ec] ;  /* 0x0000bb0028287a20 */ /* 0x000fe20000410000 */
[----:B------:R-:W-:-:S02]  /*5570*/  FSEL R181, R116, -INF , !P2 ;  /* 0xff80000074b57808 */ /* 0x000fc40005000000 */
[----:B------:R-:W-:Y:S01]  /*5580*/  FSEL R183, R118, -INF , !P4 ;  /* 0xff80000076b77808 */ /* 0x000fe20006000000 */
[----:B------:R2:W-:Y:S01]  /*5590*/  MUFU.TANH R46, R5 ;  /* 0x00000005002e7308 */ /* 0x0005e20000002400 */
[----:B------:R-:W-:Y:S01]  /*55a0*/  ISETP.GE.AND P2, PT, R3, R9, PT ;  /* 0x000000090300720c */ /* 0x000fe20003f46270 */
[----:B------:R-:W-:Y:S01]  /*55b0*/  FMUL.FTZ R28, R28, c[0x0][0x2ec] ;  /* 0x0000bb001c1c7a20 */ /* 0x000fe20000410000 */
[----:B------:R-:W-:Y:S01]  /*55c0*/  FSEL R186, R115, -INF , !P6 ;  /* 0xff80000073ba7808 */ /* 0x000fe20007000000 */
[----:B------:R-:W-:Y:S01]  /*55d0*/  FMUL.FTZ R30, R30, c[0x0][0x2ec] ;  /* 0x0000bb001e1e7a20 */ /* 0x000fe20000410000 */
[----:B------:R-:W-:Y:S01]  /*55e0*/  ISETP.GE.AND P4, PT, R3, R8, PT ;  /* 0x000000080300720c */ /* 0x000fe20003f86270 */
[----:B------:R-:W-:Y:S01]  /*55f0*/  FMUL.FTZ R29, R29, c[0x0][0x2ec] ;  /* 0x0000bb001d1d7a20 */ /* 0x000fe20000410000 */
[----:B------:R-:W-:Y:S01]  /*5600*/  ISETP.GE.AND P6, PT, R3, R11, PT ;  /* 0x0000000b0300720c */ /* 0x000fe20003fc6270 */
[----:B-1----:R-:W-:Y:S01]  /*5610*/  FMUL.FTZ R7, R51, c[0x0][0x2ec] ;  /* 0x0000bb0033077a20 */ /* 0x002fe20000410000 */
[----:B------:R-:W-:Y:S01]  /*5620*/  FSEL R12, R111, -INF , !P3 ;  /* 0xff8000006f0c7808 */ /* 0x000fe20005800000 */
[----:B------:R-:W-:Y:S01]  /*5630*/  MUFU.TANH R41, R41 ;  /* 0x0000002900297308 */ /* 0x000fe20000002400 */
[----:B-----5:R-:W-:Y:S01]  /*5640*/  FSEL R48, R105, -INF , !P0 ;  /* 0xff80000069307808 */ /* 0x020fe20004000000 */
[----:B------:R-:W-:Y:S01]  /*5650*/  FMUL.FTZ R24, R24, c[0x0][0x2ec] ;  /* 0x0000bb0018187a20 */ /* 0x000fe20000410000 */
[----:B------:R-:W-:Y:S01]  /*5660*/  FSEL R251, R109, -INF , !P1 ;  /* 0xff8000006dfb7808 */ /* 0x000fe20004800000 */
[----:B------:R-:W-:Y:S01]  /*5670*/  FMUL.FTZ R26, R26, c[0x0][0x2ec] ;  /* 0x0000bb001a1a7a20 */ /* 0x000fe20000410000 */
[----:B------:R-:W-:Y:S01]  /*5680*/  FSEL R252, R113, -INF , !P4 ;  /* 0xff80000071fc7808 */ /* 0x000fe20006000000 */
[----:B------:R-:W-:Y:S01]  /*5690*/  FMUL.FTZ R31, R31, c[0x0][0x2ec] ;  /* 0x0000bb001f1f7a20 */ /* 0x000fe20000410000 */
[----:B--2---:R-:W-:Y:S01]  /*56a0*/  FSEL R5, R112, -INF , !P5 ;  /* 0xff80000070057808 */ /* 0x004fe20006800000 */
[----:B------:R1:W2:Y:S01]  /*56b0*/  MUFU.TANH R44, R7 ;  /* 0x00000007002c7308 */ /* 0x0002a20000002400 */
[----:B------:R-:W-:Y:S01]  /*56c0*/  ISETP.GE.AND P5, PT, R3, R10, PT ;  /* 0x0000000a0300720c */ /* 0x000fe20003fa6270 */
[----:B------:R-:W-:Y:S01]  /*56d0*/  FMUL.FTZ R25, R25, c[0x0][0x2ec] ;  /* 0x0000bb0019197a20 */ /* 0x000fe20000410000 */
[----:B------:R-:W-:Y:S01]  /*56e0*/  IADD3 R3, R2, 0x58, RZ ;  /* 0x0000005802037810 */ /* 0x000fe20007ffe0ff */
[----:B------:R4:W-:Y:S01]  /*56f0*/  STL [R1+0x8], R5 ;  /* 0x0000080501007387 */ /* 0x0009e20000100800 */
[----:B------:R-:W-:Y:S01]  /*5700*/  FSEL R246, R108, -INF , !P6 ;  /* 0xff8000006cf67808 */ /* 0x000fe20007000000 */
[----:B------:R-:W-:Y:S01]  /*5710*/  FMUL.FTZ R27, R27, c[0x0][0x2ec] ;  /* 0x0000bb001b1b7a20 */ /* 0x000fe20000410000 */
[C---:B------:R-:W-:Y:S01]  /*5720*/  ISETP.GE.AND P3, PT, R3.reuse, R8, PT ;  /* 0x000000080300720c */ /* 0x040fe20003f66270 */
[----:B------:R-:W-:Y:S01]  /*5730*/  STL [R1+0x10], R12 ;  /* 0x0000100c01007387 */ /* 0x000fe20000100800 */
[C---:B------:R-:W-:Y:S01]  /*5740*/  ISETP.GE.AND P1, PT, R3.reuse, R9, PT ;  /* 0x000000090300720c */ /* 0x040fe20003f26270 */
[----:B------:R-:W-:Y:S01]  /*5750*/  MUFU.TANH R23, R23 ;  /* 0x0000001700177308 */ /* 0x000fe20000002400 */
[C---:B------:R-:W-:Y:S01]  /*5760*/  ISETP.GE.AND P0, PT, R3.reuse, R11, PT ;  /* 0x0000000b0300720c */ /* 0x040fe20003f06270 */
[----:B------:R-:W-:Y:S01]  /*5770*/  STL [R1+0xc], R48 ;  /* 0x00000c3001007387 */ /* 0x000fe20000100800 */
[----:B------:R-:W-:-:S02]  /*5780*/  ISETP.GE.AND P4, PT, R3, R10, PT ;  /* 0x0000000a0300720c */ /* 0x000fc40003f86270 */
[----:B------:R-:W-:Y:S02]  /*5790*/  IADD3 R3, R2, 0x59, RZ ;  /* 0x0000005902037810 */ /* 0x000fe40007ffe0ff */
[----:B-1----:R-:W-:Y:S01]  /*57a0*/  FSEL R7, R110, -INF , !P2 ;  /* 0xff8000006e077808 */ /* 0x002fe20005000000 */
[----:B------:R-:W-:Y:S01]  /*57b0*/  MUFU.TANH R40, R40 ;  /* 0x0000002800287308 */ /* 0x000fe20000002400 */
[----:B------:R-:W-:Y:S02]  /*57c0*/  FSEL R247, R104, -INF , !P3 ;  /* 0xff80000068f77808 */ /* 0x000fe40005800000 */
[C---:B------:R-:W-:Y:S01]  /*57d0*/  ISETP.GE.AND P2, PT, R3.reuse, R8, PT ;  /* 0x000000080300720c */ /* 0x040fe20003f46270 */
[----:B------:R1:W-:Y:S01]  /*57e0*/  STL [R1], R7 ;  /* 0x0000000701007387 */ /* 0x0003e20000100800 */
[C---:B------:R-:W-:Y:S02]  /*57f0*/  ISETP.GE.AND P6, PT, R3.reuse, R9, PT ;  /* 0x000000090300720c */ /* 0x040fe40003fc6270 */
[----:B------:R-:W-:Y:S01]  /*5800*/  ISETP.GE.AND P3, PT, R3, R10, PT ;  /* 0x0000000a0300720c */ /* 0x000fe20003f66270 */
[----:B------:R-:W-:Y:S01]  /*5810*/  MUFU.TANH R28, R28 ;  /* 0x0000001c001c7308 */ /* 0x000fe20000002400 */
[----:B------:R-:W-:Y:S01]  /*5820*/  FSEL R249, R82, -INF , !P1 ;  /* 0xff80000052f97808 */ /* 0x000fe20004800000 */
[----:B----4-:R-:W-:Y:S01]  /*5830*/  FMUL.FTZ R5, R50, c[0x0][0x2ec] ;  /* 0x0000bb0032057a20 */ /* 0x010fe20000410000 */
[----:B------:R-:W-:-:S02]  /*5840*/  FSEL R221, R67, -INF , !P0 ;  /* 0xff80000043dd7808 */ /* 0x000fc40004000000 */
[----:B------:R-:W-:-:S03]  /*5850*/  FSEL R250, R63, -INF , !P4 ;  /* 0xff8000003ffa7808 */ /* 0x000fc60006000000 */
[----:B------:R4:W5:Y:S01]  /*5860*/  MUFU.TANH R45, R5 ;  /* 0x00000005002d7308 */ /* 0x0009620000002400 */
[----:B------:R-:W-:Y:S02]  /*5870*/  FSEL R223, R106, -INF , !P2 ;  /* 0xff8000006adf7808 */ /* 0x000fe40005000000 */
[----:B------:R-:W-:Y:S02]  /*5880*/  FSEL R222, R83, -INF , !P6 ;  /* 0xff80000053de7808 */ /* 0x000fe40007000000 */
[----:B------:R-:W-:-:S03]  /*5890*/  FSEL R245, R66, -INF , !P3 ;  /* 0xff80000042f57808 */ /* 0x000fc60005800000 */
[----:B------:R-:W-:Y:S01]  /*58a0*/  MUFU.TANH R30, R30 ;  /* 0x0000001e001e7308 */ /* 0x000fe20000002400 */
[----:B-1----:R-:W-:Y:S02]  /*58b0*/  FSEL R7, R107, -INF , !P5 ;  /* 0xff8000006b077808 */ /* 0x002fe40006800000 */
[----:B------:R-:W-:Y:S01]  /*58c0*/  ISETP.GE.AND P5, PT, R3, R11, PT ;  /* 0x0000000b0300720c */ /* 0x000fe20003fa6270 */
[----:B----4-:R-:W-:Y:S01]  /*58d0*/  FMUL.FTZ R5, R20, c[0x0][0x2ec] ;  /* 0x0000bb0014057a20 */ /* 0x010fe20000410000 */
[----:B------:R-:W-:Y:S01]  /*58e0*/  IADD3 R3, R2, 0x60, RZ ;  /* 0x0000006002037810 */ /* 0x000fe20007ffe0ff */
[----:B------:R1:W-:Y:S01]  /*58f0*/  STL [R1+0x4], R7 ;  /* 0x0000040701007387 */ /* 0x0003e20000100800 */
[----:B------:R-:W-:Y:S01]  /*5900*/  FSEL R218, R81, -INF , !P5 ;  /* 0xff80000051da7808 */ /* 0x000fe20006800000 */
[----:B------:R4:W1:Y:S01]  /*5910*/  MUFU.TANH R17, R5 ;  /* 0x0000000500117308 */ /* 0x0008620000002400 */
[C---:B------:R-:W-:Y:S02]  /*5920*/  ISETP.GE.AND P1, PT, R3.reuse, R8, PT ;  /* 0x000000080300720c */ /* 0x040fe40003f26270 */
[----:B------:R-:W-:-:S02]  /*5930*/  ISETP.GE.AND P0, PT, R3, R9, PT ;  /* 0x000000090300720c */ /* 0x000fc40003f06270 */
[C---:B------:R-:W-:Y:S02]  /*5940*/  ISETP.GE.AND P4, PT, R3.reuse, R11, PT ;  /* 0x0000000b0300720c */ /* 0x040fe40003f86270 */
[----:B------:R-:W-:Y:S01]  /*5950*/  ISETP.GE.AND P2, PT, R3, R10, PT ;  /* 0x0000000a0300720c */ /* 0x000fe20003f46270 */
[----:B------:R-:W-:Y:S01]  /*5960*/  MUFU.TANH R24, R24 ;  /* 0x0000001800187308 */ /* 0x000fe20000002400 */
[----:B------:R-:W-:Y:S02]  /*5970*/  IADD3 R3, R2, 0x61, RZ ;  /* 0x0000006102037810 */ /* 0x000fe40007ffe0ff */
[----:B------:R-:W-:Y:S02]  /*5980*/  FSEL R213, R62, -INF , !P1 ;  /* 0xff8000003ed57808 */ /* 0x000fe40004800000 */
[C---:B------:R-:W-:Y:S02]  /*5990*/  ISETP.GE.AND P6, PT, R3.reuse, R8, PT ;  /* 0x000000080300720c */ /* 0x040fe40003fc6270 */
[----:B------:R-:W-:Y:S01]  /*59a0*/  ISETP.GE.AND P5, PT, R3, R9, PT ;  /* 0x000000090300720c */ /* 0x000fe20003fa6270 */
[----:B----4-:R-:W-:Y:S01]  /*59b0*/  FMUL.FTZ R5, R21, c[0x0][0x2ec] ;  /* 0x0000bb0015057a20 */ /* 0x010fe20000410000 */
[C---:B------:R-:W-:Y:S01]  /*59c0*/  ISETP.GE.AND P3, PT, R3.reuse, R11, PT ;  /* 0x0000000b0300720c */ /* 0x040fe20003f66270 */
[----:B------:R-:W-:Y:S01]  /*59d0*/  MUFU.TANH R26, R26 ;  /* 0x0000001a001a7308 */ /* 0x000fe20000002400 */
[----:B------:R-:W-:-:S02]  /*59e0*/  ISETP.GE.AND P1, PT, R3, R10, PT ;  /* 0x0000000a0300720c */ /* 0x000fc40003f26270 */
[----:B------:R-:W-:Y:S02]  /*59f0*/  IADD3 R3, R2, 0x68, RZ ;  /* 0x0000006802037810 */ /* 0x000fe40007ffe0ff */
[----:B------:R-:W-:Y:S01]  /*5a00*/  FSEL R216, R61, -INF , !P0 ;  /* 0xff8000003dd87808 */ /* 0x000fe20004000000 */
[----:B-1----:R-:W-:Y:S01]  /*5a10*/  FMUL.FTZ R7, R43, c[0x0][0x2ec] ;  /* 0x0000bb002b077a20 */ /* 0x002fe20000410000 */
[----:B------:R-:W-:Y:S01]  /*5a20*/  FSEL R220, R59, -INF , !P4 ;  /* 0xff8000003bdc7808 */ /* 0x000fe20006000000 */
[----:B------:R1:W-:Y:S01]  /*5a30*/  MUFU.TANH R16, R5 ;  /* 0x0000000500107308 */ /* 0x0003e20000002400 */
[----:B------:R-:W-:Y:S02]  /*5a40*/  FSEL R248, R56, -INF , !P2 ;  /* 0xff80000038f87808 */ /* 0x000fe40005000000 */
[----:B------:R-:W-:Y:S02]  /*5a50*/  FSEL R202, R65, -INF , !P6 ;  /* 0xff80000041ca7808 */ /* 0x000fe40007000000 */
[----:B------:R-:W-:-:S02]  /*5a60*/  ISETP.GE.AND P0, PT, R3, R8, PT ;  /* 0x000000080300720c */ /* 0x000fc40003f06270 */
[C---:B------:R-:W-:Y:S01]  /*5a70*/  ISETP.GE.AND P4, PT, R3.reuse, R9, PT ;  /* 0x000000090300720c */ /* 0x040fe20003f86270 */
[----:B------:R-:W-:Y:S01]  /*5a80*/  MUFU.TANH R7, R7 ;  /* 0x0000000700077308 */ /* 0x000fe20000002400 */
[C---:B------:R-:W-:Y:S02]  /*5a90*/  ISETP.GE.AND P2, PT, R3.reuse, R11, PT ;  /* 0x0000000b0300720c */ /* 0x040fe40003f46270 */
[-C--:B------:R-:W-:Y:S02]  /*5aa0*/  ISETP.GE.AND P6, PT, R3, R10.reuse, PT ;  /* 0x0000000a0300720c */ /* 0x080fe40003fc6270 */
[----:B------:R-:W-:Y:S02]  /*5ab0*/  IADD3 R3, R2, 0x69, RZ ;  /* 0x0000006902037810 */ /* 0x000fe40007ffe0ff */
[----:B---3--:R-:W-:Y:S01]  /*5ac0*/  FSEL R195, R52, -INF , !P0 ;  /* 0xff80000034c37808 */ /* 0x008fe20004000000 */
[----:B-1----:R-:W-:Y:S01]  /*5ad0*/  FMUL.FTZ R5, R22, c[0x0][0x2ec] ;  /* 0x0000bb0016057a20 */ /* 0x002fe20000410000 */
[----:B------:R-:W-:Y:S01]  /*5ae0*/  ISETP.GE.AND P0, PT, R3, R10, PT ;  /* 0x0000000a0300720c */ /* 0x000fe20003f06270 */
[----:B------:R-:W-:Y:S01]  /*5af0*/  MUFU.TANH R29, R29 ;  /* 0x0000001d001d7308 */ /* 0x000fe20000002400 */
[----:B------:R-:W-:-:S02]  /*5b00*/  FSEL R209, R60, -INF , !P5 ;  /* 0xff8000003cd17808 */ /* 0x000fc40006800000 */
[----:B--2---:R-:W-:Y:S02]  /*5b10*/  FSEL R214, R44, -INF , !P0 ;  /* 0xff8000002cd67808 */ /* 0x004fe40004000000 */
[----:B------:R-:W-:Y:S02]  /*5b20*/  FSEL R215, R58, -INF , !P3 ;  /* 0xff8000003ad77808 */ /* 0x000fe40005800000 */
[----:B------:R-:W-:Y:S01]  /*5b30*/  FSEL R244, R57, -INF , !P1 ;  /* 0xff80000039f47808 */ /* 0x000fe20004800000 */
[----:B------:R1:W2:Y:S01]  /*5b40*/  MUFU.TANH R13, R5 ;  /* 0x00000005000d7308 */ /* 0x0002a20000002400 */
[C---:B------:R-:W-:Y:S02]  /*5b50*/  ISETP.GE.AND P5, PT, R3.reuse, R8, PT ;  /* 0x000000080300720c */ /* 0x040fe40003fa6270 */
[C---:B------:R-:W-:Y:S02]  /*5b60*/  ISETP.GE.AND P3, PT, R3.reuse, R9, PT ;  /* 0x000000090300720c */ /* 0x040fe40003f66270 */
[----:B------:R-:W-:-:S02]  /*5b70*/  ISETP.GE.AND P1, PT, R3, R11, PT ;  /* 0x0000000b0300720c */ /* 0x000fc40003f26270 */
[----:B------:R-:W-:Y:S01]  /*5b80*/  IADD3 R3, R2, 0x70, RZ ;  /* 0x0000007002037810 */ /* 0x000fe20007ffe0ff */
[----:B------:R-:W-:Y:S01]  /*5b90*/  MUFU.TANH R31, R31 ;  /* 0x0000001f001f7308 */ /* 0x000fe20000002400 */
[----:B------:R-:W-:Y:S02]  /*5ba0*/  FSEL R196, R54, -INF , !P4 ;  /* 0xff80000036c47808 */ /* 0x000fe40006000000 */
[----:B------:R-:W-:Y:S02]  /*5bb0*/  FSEL R217, R47, -INF , !P2 ;  /* 0xff8000002fd97808 */ /* 0x000fe40005000000 */
[----:B-----5:R-:W-:Y:S02]  /*5bc0*/  FSEL R219, R45, -INF , !P6 ;  /* 0xff8000002ddb7808 */ /* 0x020fe40007000000 */
[----:B------:R-:W-:Y:S01]  /*5bd0*/  FSEL R184, R55, -INF , !P5 ;  /* 0xff80000037b87808 */ /* 0x000fe20006800000 */
[----:B-1----:R-:W-:Y:S01]  /*5be0*/  FMUL.FTZ R5, R42, c[0x0][0x2ec] ;  /* 0x0000bb002a057a20 */ /* 0x002fe20000410000 */
[C---:B------:R-:W-:Y:S01]  /*5bf0*/  ISETP.GE.AND P4, PT, R3.reuse, R8, PT ;  /* 0x000000080300720c */ /* 0x040fe20003f86270 */
[----:B------:R-:W-:Y:S01]  /*5c00*/  MUFU.TANH R25, R25 ;  /* 0x0000001900197308 */ /* 0x000fe20000002400 */
[----:B------:R-:W-:-:S02]  /*5c10*/  ISETP.GE.AND P2, PT, R3, R9, PT ;  /* 0x000000090300720c */ /* 0x000fc40003f46270 */
[C---:B------:R-:W-:Y:S02]  /*5c20*/  ISETP.GE.AND P6, PT, R3.reuse, R11, PT ;  /* 0x0000000b0300720c */ /* 0x040fe40003fc6270 */
[----:B------:R-:W-:Y:S02]  /*5c30*/  ISETP.GE.AND P5, PT, R3, R10, PT ;  /* 0x0000000a0300720c */ /* 0x000fe40003fa6270 */
[----:B------:R-:W-:Y:S01]  /*5c40*/  IADD3 R3, R2, 0x78, RZ ;  /* 0x0000007802037810 */ /* 0x000fe20007ffe0ff */
[----:B------:R1:W3:Y:S01]  /*5c50*/  MUFU.TANH R12, R5 ;  /* 0x00000005000c7308 */ /* 0x0002e20000002400 */
[----:B------:R-:W-:Y:S02]  /*5c60*/  FSEL R190, R53, -INF , !P3 ;  /* 0xff80000035be7808 */ /* 0x000fe40005800000 */
[----:B------:R-:W-:Y:S02]  /*5c70*/  FSEL R211, R46, -INF , !P1 ;  /* 0xff8000002ed37808 */ /* 0x000fe40004800000 */
[----:B------:R-:W-:-:S02]  /*5c80*/  FSEL R179, R17, -INF , !P4 ;  /* 0xff80000011b37808 */ /* 0x000fc40006000000 */
[----:B--2---:R-:W-:Y:S01]  /*5c90*/  FSEL R185, R13, -INF , !P2 ;  /* 0xff8000000db97808 */ /* 0x004fe20005000000 */
[----:B------:R-:W2:Y:S01]  /*5ca0*/  MUFU.TANH R27, R27 ;  /* 0x0000001b001b7308 */ /* 0x000ea20000002400 */
[----:B------:R-:W-:Y:S01]  /*5cb0*/  BAR.SYNC.DEFER_BLOCKING 0x0 ;  /* 0x0000000000007b1d */ /* 0x000fe20000010000 */
[----:B------:R-:W-:Y:S02]  /*5cc0*/  ISETP.GE.AND P2, PT, R3, R8, PT ;  /* 0x000000080300720c */ /* 0x000fe40003f46270 */
[----:B------:R-:W-:Y:S02]  /*5cd0*/  FSEL R205, R40, -INF , !P6 ;  /* 0xff80000028cd7808 */ /* 0x000fe40007000000 */
[----:B------:R-:W-:Y:S02]  /*5ce0*/  FSEL R141, R28, -INF , !P2 ;  /* 0xff8000001c8d7808 */ /* 0x000fe40005000000 */
[----:B-1----:R-:W-:Y:S02]  /*5cf0*/  IADD3 R5, R2, 0x71, RZ ;  /* 0x0000007102057810 */ /* 0x002fe40007ffe0ff */
[----:B---3--:R-:W-:-:S02]  /*5d00*/  FSEL R210, R12, -INF , !P5 ;  /* 0xff8000000cd27808 */ /* 0x008fc40006800000 */
[C---:B------:R-:W-:Y:S02]  /*5d10*/  ISETP.GE.AND P0, PT, R5.reuse, R11, PT ;  /* 0x0000000b0500720c */ /* 0x040fe40003f06270 */
[----:B------:R-:W-:Y:S02]  /*5d20*/  ISETP.GE.AND P3, PT, R5, R8, PT ;  /* 0x000000080500720c */ /* 0x000fe40003f66270 */
[----:B------:R-:W-:Y:S02]  /*5d30*/  FSEL R198, R41, -INF , !P0 ;  /* 0xff80000029c67808 */ /* 0x000fe40004000000 */
[-C--:B------:R-:W-:Y:S02]  /*5d40*/  ISETP.GE.AND P0, PT, R2, R9.reuse, PT ;  /* 0x000000090200720c */ /* 0x080fe40003f06270 */
[----:B------:R-:W-:Y:S02]  /*5d50*/  ISETP.GE.AND P1, PT, R5, R9, PT ;  /* 0x000000090500720c */ /* 0x000fe40003f26270 */
[----:B------:R-:W-:-:S02]  /*5d60*/  FSEL R75, R227, -INF , !P0 ;  /* 0xff800000e34b7808 */ /* 0x000fc40004000000 */
[----:B------:R-:W-:Y:S02]  /*5d70*/  PLOP3.LUT P0, PT, PT, PT, UP0, 0x80, 0x0 ;  /* 0x000000000000781c */ /* 0x000fe40003f0f008 */
[----:B------:R-:W-:Y:S02]  /*5d80*/  ISETP.GE.AND P4, PT, R5, R10, PT ;  /* 0x0000000a0500720c */ /* 0x000fe40003f86270 */
[----:B------:R-:W-:Y:S02]  /*5d90*/  FSEL R143, R16, -INF , !P3 ;  /* 0xff800000108f7808 */ /* 0x000fe40005800000 */
[----:B------:R-:W-:Y:S02]  /*5da0*/  FSEL R180, R23, -INF , !P1 ;  /* 0xff80000017b47808 */ /* 0x000fe40004800000 */
[----:B------:R-:W-:Y:S02]  /*5db0*/  FSEL R203, R7, -INF , !P4 ;  /* 0xff80000007cb7808 */ /* 0x000fe40006000000 */
[----:B------:R-:W-:-:S02]  /*5dc0*/  ISETP.GE.AND P6, PT, R3, R9, PT ;  /* 0x000000090300720c */ /* 0x000fc40003fc6270 */
[CC--:B------:R-:W-:Y:S02]  /*5dd0*/  ISETP.GE.AND P5, PT, R3.reuse, R11.reuse, PT ;  /* 0x0000000b0300720c */ /* 0x0c0fe40003fa6270 */
[----:B------:R-:W-:Y:S02]  /*5de0*/  ISETP.GE.AND P3, PT, R3, R10, PT ;  /* 0x0000000a0300720c */ /* 0x000fe40003f66270 */
[C---:B------:R-:W-:Y:S02]  /*5df0*/  ISETP.GE.AND P1, PT, R2.reuse, R8, PT ;  /* 0x000000080200720c */ /* 0x040fe40003f26270 */
[C---:B------:R-:W-:Y:S02]  /*5e00*/  ISETP.GE.AND P4, PT, R2.reuse, R11, PT ;  /* 0x0000000b0200720c */ /* 0x040fe40003f86270 */
[C---:B------:R-:W-:Y:S02]  /*5e10*/  ISETP.GE.AND P2, PT, R2.reuse, R10, PT ;  /* 0x0000000a0200720c */ /* 0x040fe40003f46270 */
[----:B------:R-:W-:-:S02]  /*5e20*/  IADD3 R2, R2, 0x79, RZ ;  /* 0x0000007902027810 */ /* 0x000fc40007ffe0ff */
        /* <DEDUP_REMOVED lines=8> */
[----:B------:R-:W-:Y:S02]  /*5eb0*/  FSEL R34, R226, -INF , !P4 ;  /* 0xff800000e2227808 */ /* 0x000fe40006000000 */
[----:B------:R-:W-:Y:S02]  /*5ec0*/  FSEL R35, R225, -INF , !P2 ;  /* 0xff800000e1237808 */ /* 0x000fe40005000000 */
[----:B------:R-:W-:Y:S02]  /*5ed0*/  FSEL R140, R29, -INF , !P6 ;  /* 0xff8000001d8c7808 */ /* 0x000fe40007000000 */
[----:B------:R-:W-:-:S02]  /*5ee0*/  FSEL R142, R31, -INF , !P5 ;  /* 0xff8000001f8e7808 */ /* 0x000fc40006800000 */
[----:B------:R-:W-:Y:S02]  /*5ef0*/  FSEL R187, R25, -INF , !P3 ;  /* 0xff80000019bb7808 */ /* 0x000fe40005800000 */
[----:B--2---:R-:W-:Y:S01]  /*5f00*/  FSEL R193, R27, -INF , !P1 ;  /* 0xff8000001bc17808 */ /* 0x004fe20004800000 */
[----:B------:R-:W-:Y:S05]  /*5f10*/  @!P0 BRA `(.L_x_261) ;  /* 0x000006b000008947 */ /* 0x000fea0003800000 */
[----:B------:R-:W2:Y:S04]  /*5f20*/  LDL.64 R88, [R1+0xc8] ;  /* 0x0000c80001587983 */ /* 0x000ea80000100a00 */
[----:B------:R-:W3:Y:S01]  /*5f30*/  LDL.64 R90, [R1+0xd0] ;  /* 0x0000d000015a7983 */ /* 0x000ee20000100a00 */
        /* <DEDUP_REMOVED lines=10> */
[----:B------:R-:W-:Y:S01]  /*5fe0*/  IMAD.U32 R21, RZ, RZ, UR4 ;  /* 0x00000004ff157e24 */ /* 0x000fe2000f8e00ff */
[----:B--2---:R-:W-:Y:S01]  /*5ff0*/  ISETP.GE.AND P1, PT, R88, c[0x0][0x220], PT ;  /* 0x0000880058007a0c */ /* 0x004fe20003f26270 */
[----:B---3--:R-:W-:-:S05]  /*6000*/  IMAD.WIDE.U32 R12, R12, UR9, R90 ;  /* 0x000000090c0c7c25 */ /* 0x008fca000f8e005a */
[----:B------:R-:W-:-:S07]  /*6010*/  IADD3 R3, R13, UR5, RZ ;  /* 0x000000050d037c10 */ /* 0x000fce000fffe0ff */
        /* <DEDUP_REMOVED lines=89> */
.L_x_263:
[----:B------:R-:W-:Y:S05]  /*65b0*/  BSYNC B0 ;  /* 0x0000000000007941 */ /* 0x000fea0003800000 */
.L_x_262:
[----:B------:R-:W0:Y:S02]  /*65c0*/  LDGDEPBAR ;  /* 0x00000000000079af */ /* 0x000e240000000000 */
.L_x_261:
        /* <DEDUP_REMOVED lines=65> */
[----:B---3--:R-:W3:Y:S01]  /*69e0*/  LDL.LU R220, [R1+0x4] ;  /* 0x0000040001dc7983 */ /* 0x008ee20000300800 */
[----:B------:R-:W-:Y:S02]  /*69f0*/  FMNMX.FTZ R2, R48, R2, !PT ;  /* 0x0000000230027209 */ /* 0x000fe40007810000 */
[----:B------:R-:W-:Y:S01]  /*6a00*/  FMNMX.FTZ R72, R215, R72, !PT ;  /* 0x00000048d7487209 */ /* 0x000fe20007810000 */
[----:B------:R-:W-:Y:S01]  /*6a10*/  STL [R1+0x150], R215 ;  /* 0x000150d701007387 */ /* 0x000fe20000100800 */
[----:B------:R-:W-:Y:S02]  /*6a20*/  SHF.L.U32 R225, R6, 0x1, RZ ;  /* 0x0000000106e17819 */ /* 0x000fe400000006ff */
[----:B------:R-:W-:Y:S01]  /*6a30*/  FMNMX.FTZ R72, R217, R72, !PT ;  /* 0x00000048d9487209 */ /* 0x000fe20007810000 */
[----:B------:R-:W-:Y:S01]  /*6a40*/  STL [R1+0x154], R217 ;  /* 0x000154d901007387 */ /* 0x000fe20000100800 */
[----:B------:R-:W-:Y:S01]  /*6a50*/  LEA R226, R4, R225, 0x1 ;  /* 0x000000e104e27211 */ /* 0x000fe200078e08ff */
[C---:B------:R-:W-:Y:S01]  /*6a60*/  IMAD R228, R0.reuse, 0x2, R225 ;  /* 0x0000000200e47824 */ /* 0x040fe200078e02e1 */
[----:B------:R-:W-:Y:S01]  /*6a70*/  FMNMX.FTZ R72, R211, R72, !PT ;  /* 0x00000048d3487209 */ /* 0x000fe20007810000 */
[----:B------:R-:W-:Y:S02]  /*6a80*/  LDSM.16.MT88.4 R48, [R225+0x8000] ;  /* 0x00800000e130783b */ /* 0x000fe40000004200 */
[----:B------:R-:W-:Y:S01]  /*6a90*/  IMAD R227, R0, 0x2, R226 ;  /* 0x0000000200e37824 */ /* 0x000fe200078e02e2 */
[----:B------:R-:W-:Y:S01]  /*6aa0*/  FMNMX.FTZ R72, R205, R72, !PT ;  /* 0x00000048cd487209 */ /* 0x000fe20007810000 */
[----:B------:R-:W-:Y:S03]  /*6ab0*/  LDSM.16.MT88.4 R52, [R228+0x8000] ;  /* 0x00800000e434783b */ /* 0x000fe60000004200 */
[----:B------:R-:W-:Y:S01]  /*6ac0*/  FMNMX.FTZ R72, R198, R72, !PT ;  /* 0x00000048c6487209 */ /* 0x000fe20007810000 */
[----:B------:R-:W-:Y:S03]  /*6ad0*/  LDSM.16.MT88.4 R56, [R226+0x8000] ;  /* 0x00800000e238783b */ /* 0x000fe60000004200 */
[----:B------:R-:W-:Y:S01]  /*6ae0*/  FMNMX.FTZ R72, R192, R72, !PT ;  /* 0x00000048c0487209 */ /* 0x000fe20007810000 */
[----:B------:R-:W-:Y:S03]  /*6af0*/  LDSM.16.MT88.4 R60, [R225+0x8800] ;  /* 0x00880000e13c783b */ /* 0x000fe60000004200 */
[----:B------:R-:W-:Y:S01]  /*6b00*/  FMNMX.FTZ R72, R187, R72, !PT ;  /* 0x00000048bb487209 */ /* 0x000fe20007810000 */
[----:B------:R-:W-:Y:S04]  /*6b10*/  LDSM.16.MT88.4 R68, [R226+0x8800] ;  /* 0x00880000e244783b */ /* 0x000fe80000004200 */
[----:B------:R-:W4:Y:S04]  /*6b20*/  SHFL.BFLY PT, R5, R72, 0x2, 0x1f ;  /* 0x0c401f0048057f89 */ /* 0x000f2800000e0000 */
[----:B------:R-:W-:Y:S01]  /*6b30*/  LDSM.16.MT88.4 R84, [R227+0x8800] ;  /* 0x00880000e354783b */ /* 0x000fe20000004200 */
[----:B----4-:R-:W-:-:S05]  /*6b40*/  FMNMX.FTZ R72, R72, R5, !PT ;  /* 0x0000000548487209 */ /* 0x010fca0007810000 */
[----:B------:R-:W4:Y:S02]  /*6b50*/  SHFL.BFLY PT, R5, R72, 0x1, 0x1f ;  /* 0x0c201f0048057f89 */ /* 0x000f2400000e0000 */
[----:B----4-:R-:W-:-:S04]  /*6b60*/  FMNMX.FTZ R72, R72, R5, !PT ;  /* 0x0000000548487209 */ /* 0x010fc80007810000 */
[C---:B------:R-:W-:Y:S01]  /*6b70*/  FSETP.NEU.FTZ.AND P1, PT, R72.reuse, -INF , PT ;  /* 0xff8000004800780b */ /* 0x040fe20003f3d000 */
[----:B------:R-:W-:Y:S01]  /*6b80*/  FMUL.FTZ R7, R72, c[0x0][0x23c] ;  /* 0x00008f0048077a20 */ /* 0x000fe20000410000 */
[----:B------:R-:W-:Y:S04]  /*6b90*/  STL [R1+0x140], R72 ;  /* 0x0001404801007387 */ /* 0x000fe80000100800 */
[----:B------:R-:W-:Y:S02]  /*6ba0*/  FSEL R7, R7, RZ, P1 ;  /* 0x000000ff07077208 */ /* 0x000fe40000800000 */
        /* <DEDUP_REMOVED lines=11> */
[----:B------:R-:W3:Y:S02]  /*6c60*/  SHFL.BFLY PT, R3, R2, 0x2, 0x1f ;  /* 0x0c401f0002037f89 */ /* 0x000ee400000e0000 */
[----:B---3--:R-:W-:Y:S01]  /*6c70*/  FMNMX.FTZ R2, R2, R3, !PT ;  /* 0x0000000302027209 */ /* 0x008fe20007810000 */
[----:B------:R-:W-:-:S04]  /*6c80*/  FFMA.FTZ R3, R34, c[0x0][0x23c], -R7 ;  /* 0x00008f0022037a23 */ /* 0x000fc80000010807 */
[----:B--2---:R-:W2:Y:S01]  /*6c90*/  SHFL.BFLY PT, R12, R2, 0x1, 0x1f ;  /* 0x0c201f00020c7f89 */ /* 0x004ea200000e0000 */
[----:B------:R-:W3:Y:S03]  /*6ca0*/  MUFU.EX2 R9, R3 ;  /* 0x0000000300097308 */ /* 0x000ee60000000800 */
[----:B---3--:R-:W-:Y:S01]  /*6cb0*/  STL [R1+0xa8], R9 ;  /* 0x0000a80901007387 */ /* 0x008fe20000100800 */
[----:B--2---:R-:W-:Y:S01]  /*6cc0*/  FMNMX.FTZ R3, R2, R12, !PT ;  /* 0x0000000c02037209 */ /* 0x004fe20007810000 */
[----:B------:R-:W-:-:S03]  /*6cd0*/  FFMA.FTZ R2, R77, c[0x0][0x23c], -R7 ;  /* 0x00008f004d027a23 */ /* 0x000fc60000010807 */
[C---:B------:R-:W-:Y:S01]  /*6ce0*/  FSETP.NEU.FTZ.AND P1, PT, R3.reuse, -INF , PT ;  /* 0xff8000000300780b */ /* 0x040fe20003f3d000 */
[----:B------:R2:W3:Y:S01]  /*6cf0*/  MUFU.EX2 R10, R2 ;  /* 0x00000002000a7308 */ /* 0x0004e20000000800 */
[----:B------:R-:W-:-:S05]  /*6d00*/  FMUL.FTZ R5, R3, c[0x0][0x23c] ;  /* 0x00008f0003057a20 */ /* 0x000fca0000410000 */
[----:B------:R-:W-:-:S05]  /*6d10*/  FSEL R5, R5, RZ, P1 ;  /* 0x000000ff05057208 */ /* 0x000fca0000800000 */
[----:B------:R-:W-:Y:S02]  /*6d20*/  FFMA.FTZ R0, R80, c[0x0][0x23c], -R5 ;  /* 0x00008f0050007a23 */ /* 0x000fe40000010805 */
[----:B------:R-:W4:Y:S02]  /*6d30*/  LDSM.16.MT88.4 R80, [R227+0x8000] ;  /* 0x00800000e350783b */ /* 0x000f240000004200 */
[----:B------:R1:W-:Y:S01]  /*6d40*/  MUFU.EX2 R8, R0 ;  /* 0x0000000000087308 */ /* 0x0003e20000000800 */
[----:B--2---:R-:W-:Y:S01]  /*6d50*/  FFMA.FTZ R2, R78, c[0x0][0x23c], -R7 ;  /* 0x00008f004e027a23 */ /* 0x004fe20000010807 */
[----:B---3--:R-:W-:Y:S01]  /*6d60*/  STL [R1+0xa4], R10 ;  /* 0x0000a40a01007387 */ /* 0x008fe20000100800 */
[----:B------:R-:W-:-:S03]  /*6d70*/  F2FP.BF16.PACK_AB R12, R10, R9 ;  /* 0x000000090a0c723e */ /* 0x000fc600000010ff */
[----:B------:R-:W-:Y:S02]  /*6d80*/  STL [R1+0x144], R3 ;  /* 0x0001440301007387 */ /* 0x000fe40000100800 */
[----:B------:R2:W-:Y:S02]  /*6d90*/  MUFU.EX2 R224, R2 ;  /* 0x0000000200e07308 */ /* 0x0005e40000000800 */
[----:B------:R-:W3:Y:S04]  /*6da0*/  LDL.LU R218, [R1+0x8] ;  /* 0x0000080001da7983 */ /* 0x000ee80000300800 */
[----:B------:R-:W4:Y:S01]  /*6db0*/  LDL.LU R217, [R1+0x10] ;  /* 0x0000100001d97983 */ /* 0x000f220000300800 */
[----:B-1----:R-:W-:-:S03]  /*6dc0*/  FFMA.FTZ R0, R97, c[0x0][0x23c], -R7 ;  /* 0x00008f0061007a23 */ /* 0x002fc60000010807 */
[----:B------:R-:W4:Y:S01]  /*6dd0*/  LDL.LU R215, [R1] ;  /* 0x0000000001d77983 */ /* 0x000f220000300800 */
[----:B------:R1:W-:Y:S01]  /*6de0*/  MUFU.EX2 R72, R0 ;  /* 0x0000000000487308 */ /* 0x0003e20000000800 */
[----:B--2---:R-:W-:-:S07]  /*6df0*/  FFMA.FTZ R2, R76, c[0x0][0x23c], -R7 ;  /* 0x00008f004c027a23 */ /* 0x004fce0000010807 */
[----:B------:R2:W2:Y:S01]  /*6e00*/  MUFU.EX2 R147, R2 ;  /* 0x0000000200937308 */ /* 0x0004a20000000800 */
[----:B-1----:R-:W-:-:S07]  /*6e10*/  FFMA.FTZ R0, R98, c[0x0][0x23c], -R7 ;  /* 0x00008f0062007a23 */ /* 0x002fce0000010807 */
[----:B------:R1:W-:Y:S01]  /*6e20*/  MUFU.EX2 R145, R0 ;  /* 0x0000000000917308 */ /* 0x0003e20000000800 */
[----:B--2---:R-:W-:-:S07]  /*6e30*/  FFMA.FTZ R2, R35, c[0x0][0x23c], -R5 ;  /* 0x00008f0023027a23 */ /* 0x004fce0000010805 */
[----:B------:R2:W-:Y:S01]  /*6e40*/  MUFU.EX2 R232, R2 ;  /* 0x0000000200e87308 */ /* 0x0005e20000000800 */
[----:B-1----:R-:W-:-:S07]  /*6e50*/  FFMA.FTZ R0, R96, c[0x0][0x23c], -R7 ;  /* 0x00008f0060007a23 */ /* 0x002fce0000010807 */
[----:B------:R1:W-:Y:S01]  /*6e60*/  MUFU.EX2 R240, R0 ;  /* 0x0000000000f07308 */ /* 0x0003e20000000800 */
[----:B--2---:R-:W-:-:S07]  /*6e70*/  FFMA.FTZ R2, R79, c[0x0][0x23c], -R5 ;  /* 0x00008f004f027a23 */ /* 0x004fce0000010805 */
[----:B------:R2:W2:Y:S01]  /*6e80*/  MUFU.EX2 R230, R2 ;  /* 0x0000000200e67308 */ /* 0x0004a20000000800 */
[----:B-1----:R-:W-:Y:S02]  /*6e90*/  FFMA.FTZ R0, R64, c[0x0][0x23c], -R7 ;  /* 0x00008f0040007a23 */ /* 0x002fe40000010807 */
[----:B------:R-:W-:Y:S05]  /*6ea0*/  LDSM.16.MT88.4 R64, [R228+0x8800] ;  /* 0x00880000e440783b */ /* 0x000fea0000004200 */
[----:B------:R1:W-:Y:S01]  /*6eb0*/  MUFU.EX2 R237, R0 ;  /* 0x0000000000ed7308 */ /* 0x0003e20000000800 */
[----:B--2---:R-:W-:-:S07]  /*6ec0*/  FFMA.FTZ R2, R99, c[0x0][0x23c], -R5 ;  /* 0x00008f0063027a23 */ /* 0x004fce0000010805 */
[----:B------:R-:W2:Y:S01]  /*6ed0*/  MUFU.EX2 R11, R2 ;  /* 0x00000002000b7308 */ /* 0x000ea20000000800 */
[----:B-1----:R-:W-:-:S07]  /*6ee0*/  FFMA.FTZ R0, R100, c[0x0][0x23c], -R5 ;  /* 0x00008f0064007a23 */ /* 0x002fce0000010805 */
[----:B------:R1:W-:Y:S02]  /*6ef0*/  MUFU.EX2 R243, R0 ;  /* 0x0000000000f37308 */ /* 0x0003e40000000800 */
[----:B-1----:R-:W-:-:S06]  /*6f00*/  FFMA.FTZ R0, R103, c[0x0][0x23c], -R5 ;  /* 0x00008f0067007a23 */ /* 0x002fcc0000010805 */
[----:B------:R1:W1:Y:S02]  /*6f10*/  MUFU.EX2 R146, R0 ;  /* 0x0000000000927308 */ /* 0x0002640000000800 */
[----:B-1----:R-:W-:-:S06]  /*6f20*/  FFMA.FTZ R0, R102, c[0x0][0x23c], -R5 ;  /* 0x00008f0066007a23 */ /* 0x002fcc0000010805 */
[----:B------:R1:W-:Y:S02]  /*6f30*/  MUFU.EX2 R239, R0 ;  /* 0x0000000000ef7308 */ /* 0x0003e40000000800 */
[----:B-1----:R-:W-:-:S06]  /*6f40*/  FFMA.FTZ R0, R101, c[0x0][0x23c], -R5 ;  /* 0x00008f0065007a23 */ /* 0x002fcc0000010805 */
[----:B------:R1:W1:Y:S02]  /*6f50*/  MUFU.EX2 R236, R0 ;  /* 0x0000000000ec7308 */ /* 0x0002640000000800 */
[----:B-1----:R-:W-:-:S04]  /*6f60*/  FMNMX.FTZ R0, R73, R133, !PT ;  /* 0x0000008549007209 */ /* 0x002fc80007810000 */
        /* <DEDUP_REMOVED lines=34> */
[----:B---3--:R-:W-:-:S04]  /*7190*/  FMNMX.FTZ R2, R218, R2, !PT ;  /* 0x00000002da027209 */ /* 0x008fc80007810000 */
        /* <DEDUP_REMOVED lines=13> */
[----:B----4-:R-:W-:Y:S02]  /*7270*/  FMNMX.FTZ R2, R217, R0, !PT ;  /* 0x00000000d9027209 */ /* 0x010fe40007810000 */
[----:B------:R-:W-:Y:S02]  /*7280*/  FMNMX.FTZ R0, R140, R4, !PT ;  /* 0x000000048c007209 */ /* 0x000fe40007810000 */
[----:B------:R-:W-:Y:S02]  /*7290*/  F2FP.BF16.PACK_AB R14, R147, R224 ;  /* 0x000000e0930e723e */ /* 0x000fe400000010ff */
[----:B------:R-:W-:Y:S02]  /*72a0*/  F2FP.BF16.PACK_AB R13, R230, R232 ;  /* 0x000000e8e60d723e */ /* 0x000fe400000010ff */
[----:B--2---:R-:W-:-:S02]  /*72b0*/  F2FP.BF16.PACK_AB R15, R8, R11 ;  /* 0x0000000b080f723e */ /* 0x004fc400000010ff */
[----:B------:R-:W-:Y:S01]  /*72c0*/  FMNMX.FTZ R2, R215, R2, !PT ;  /* 0x00000002d7027209 */ /* 0x000fe20007810000 */
[----:B------:R-:W1:Y:S03]  /*72d0*/  SHFL.BFLY PT, R4, R0, 0x2, 0x1f ;  /* 0x0c401f0000047f89 */ /* 0x000e6600000e0000 */
        /* <DEDUP_REMOVED lines=30> */
[----:B------:R-:W1:Y:S01]  /*74c0*/  SHFL.BFLY PT, R12, R0, 0x1, 0x1f ;  /* 0x0c201f00000c7f89 */ /* 0x000e6200000e0000 */
[----:B------:R-:W-:-:S05]  /*74d0*/  FMNMX.FTZ R4, R142, R2, !PT ;  /* 0x000000028e047209 */ /* 0x000fca0007810000 */
[----:B------:R-:W2:Y:S01]  /*74e0*/  SHFL.BFLY PT, R6, R4, 0x2, 0x1f ;  /* 0x0c401f0004067f89 */ /* 0x000ea200000e0000 */
[----:B-1----:R-:W-:-:S04]  /*74f0*/  FMNMX.FTZ R74, R0, R12, !PT ;  /* 0x0000000c004a7209 */ /* 0x002fc80007810000 */
[C---:B------:R-:W-:Y:S01]  /*7500*/  FSETP.NEU.FTZ.AND P1, PT, R74.reuse, -INF , PT ;  /* 0xff8000004a00780b */ /* 0x040fe20003f3d000 */
[----:B------:R-:W-:Y:S01]  /*7510*/  FMUL.FTZ R2, R74, c[0x0][0x23c] ;  /* 0x00008f004a027a20 */ /* 0x000fe20000410000 */
[----:B--2---:R-:W-:-:S04]  /*7520*/  FMNMX.FTZ R0, R4, R6, !PT ;  /* 0x0000000604007209 */ /* 0x004fc80007810000 */
[----:B------:R-:W-:-:S05]  /*7530*/  FSEL R2, R2, RZ, P1 ;  /* 0x000000ff02027208 */ /* 0x000fca0000800000 */
[----:B------:R-:W-:-:S04]  /*7540*/  FFMA.FTZ R4, R73, c[0x0][0x23c], -R2 ;  /* 0x00008f0049047a23 */ /* 0x000fc80000010802 */
[----:B------:R1:W-:Y:S01]  /*7550*/  MUFU.EX2 R3, R4 ;  /* 0x0000000400037308 */ /* 0x0003e20000000800 */
[----:B------:R-:W2:Y:S01]  /*7560*/  SHFL.BFLY PT, R6, R0, 0x1, 0x1f ;  /* 0x0c201f0000067f89 */ /* 0x000ea200000e0000 */
[----:B-1----:R-:W-:-:S06]  /*7570*/  FFMA.FTZ R4, R133, c[0x0][0x23c], -R2 ;  /* 0x00008f0085047a23 */ /* 0x002fcc0000010802 */
[----:B------:R1:W-:Y:S02]  /*7580*/  MUFU.EX2 R133, R4 ;  /* 0x0000000400857308 */ /* 0x0003e40000000800 */
[----:B-1----:R-:W-:-:S06]  /*7590*/  FFMA.FTZ R4, R136, c[0x0][0x23c], -R2 ;  /* 0x00008f0088047a23 */ /* 0x002fcc0000010802 */
[----:B------:R1:W-:Y:S02]  /*75a0*/  MUFU.EX2 R229, R4 ;  /* 0x0000000400e57308 */ /* 0x0003e40000000800 */
[----:B-1----:R-:W-:-:S06]  /*75b0*/  FFMA.FTZ R4, R132, c[0x0][0x23c], -R2 ;  /* 0x00008f0084047a23 */ /* 0x002fcc0000010802 */
[----:B------:R1:W3:Y:S01]  /*75c0*/  MUFU.EX2 R10, R4 ;  /* 0x00000004000a7308 */ /* 0x0002e20000000800 */
[----:B--2---:R-:W-:Y:S01]  /*75d0*/  FMNMX.FTZ R73, R0, R6, !PT ;  /* 0x0000000600497209 */ /* 0x004fe20007810000 */
[----:B-1----:R-:W-:-:S06]  /*75e0*/  FFMA.FTZ R4, R129, c[0x0][0x23c], -R2 ;  /* 0x00008f0081047a23 */ /* 0x002fcc0000010802 */
[----:B------:R1:W2:Y:S01]  /*75f0*/  MUFU.EX2 R9, R4 ;  /* 0x0000000400097308 */ /* 0x0002a20000000800 */
[C---:B------:R-:W-:Y:S01]  /*7600*/  FMUL.FTZ R0, R73.reuse, c[0x0][0x23c] ;  /* 0x00008f0049007a20 */ /* 0x040fe20000410000 */
[----:B------:R-:W-:-:S04]  /*7610*/  FSETP.NEU.FTZ.AND P1, PT, R73, -INF , PT ;  /* 0xff8000004900780b */ /* 0x000fc80003f3d000 */
[----:B------:R-:W-:Y:S01]  /*7620*/  FSEL R0, R0, RZ, P1 ;  /* 0x000000ff00007208 */ /* 0x000fe20000800000 */
[----:B-1----:R-:W-:-:S04]  /*7630*/  FFMA.FTZ R4, R127, c[0x0][0x23c], -R2 ;  /* 0x00008f007f047a23 */ /* 0x002fc80000010802 */
[----:B------:R1:W-:Y:S01]  /*7640*/  MUFU.EX2 R242, R4 ;  /* 0x0000000400f27308 */ /* 0x0003e20000000800 */
[----:B---3--:R-:W-:Y:S01]  /*7650*/  MOV R127, R10 ;  /* 0x0000000a007f7202 */ /* 0x008fe20000000f00 */
[----:B-1----:R-:W-:Y:S02]  /*7660*/  FFMA.FTZ R4, R125, c[0x0][0x23c], -R2 ;  /* 0x00008f007d047a23 */ /* 0x002fe40000010802 */
[----:B--2---:R-:W-:-:S04]  /*7670*/  IMAD.MOV.U32 R125, RZ, RZ, R9 ;  /* 0x000000ffff7d7224 */ /* 0x004fc800078e0009 */
[----:B------:R1:W-:Y:S02]  /*7680*/  MUFU.EX2 R9, R4 ;  /* 0x0000000400097308 */ /* 0x0003e40000000800 */
[----:B-1----:R-:W-:-:S06]  /*7690*/  FFMA.FTZ R4, R124, c[0x0][0x23c], -R2 ;  /* 0x00008f007c047a23 */ /* 0x002fcc0000010802 */
[----:B------:R1:W-:Y:S02]  /*76a0*/  MUFU.EX2 R238, R4 ;  /* 0x0000000400ee7308 */ /* 0x0003e40000000800 */
[----:B-1----:R-:W-:-:S06]  /*76b0*/  FFMA.FTZ R4, R75, c[0x0][0x23c], -R0 ;  /* 0x00008f004b047a23 */ /* 0x002fcc0000010800 */
[----:B------:R1:W-:Y:S02]  /*76c0*/  MUFU.EX2 R10, R4 ;  /* 0x00000004000a7308 */ /* 0x0003e40000000800 */
[----:B-1----:R-:W-:-:S06]  /*76d0*/  FFMA.FTZ R4, R135, c[0x0][0x23c], -R0 ;  /* 0x00008f0087047a23 */ /* 0x002fcc0000010800 */
[----:B------:R1:W-:Y:S01]  /*76e0*/  MUFU.EX2 R124, R4 ;  /* 0x00000004007c7308 */ /* 0x0003e20000000800 */
[----:B------:R-:W-:Y:S01]  /*76f0*/  MOV R75, R3 ;  /* 0x00000003004b7202 */ /* 0x000fe20000000f00 */
[----:B-1----:R-:W-:-:S06]  /*7700*/  FFMA.FTZ R4, R137, c[0x0][0x23c], -R0 ;  /* 0x00008f0089047a23 */ /* 0x002fcc0000010800 */
[----:B------:R1:W2:Y:S02]  /*7710*/  MUFU.EX2 R6, R4 ;  /* 0x0000000400067308 */ /* 0x0002a40000000800 */
[----:B-1----:R-:W-:-:S06]  /*7720*/  FFMA.FTZ R4, R134, c[0x0][0x23c], -R0 ;  /* 0x00008f0086047a23 */ /* 0x002fcc0000010800 */
[----:B------:R1:W3:Y:S02]  /*7730*/  MUFU.EX2 R144, R4 ;  /* 0x0000000400907308 */ /* 0x0002e40000000800 */
[----:B-1----:R-:W-:-:S06]  /*7740*/  FFMA.FTZ R4, R131, c[0x0][0x23c], -R0 ;  /* 0x00008f0083047a23 */ /* 0x002fcc0000010800 */
[----:B------:R1:W-:Y:S02]  /*7750*/  MUFU.EX2 R3, R4 ;  /* 0x0000000400037308 */ /* 0x0003e40000000800 */
[----:B-1----:R-:W-:-:S06]  /*7760*/  FFMA.FTZ R4, R130, c[0x0][0x23c], -R0 ;  /* 0x00008f0082047a23 */ /* 0x002fcc0000010800 */
[----:B------:R1:W-:Y:S01]  /*7770*/  MUFU.EX2 R136, R4 ;  /* 0x0000000400887308 */ /* 0x0003e20000000800 */
[----:B--2---:R-:W-:Y:S02]  /*7780*/  IMAD.MOV.U32 R130, RZ, RZ, R6 ;  /* 0x000000ffff827224 */ /* 0x004fe400078e0006 */
[----:B-1----:R-:W-:-:S05]  /*7790*/  FFMA.FTZ R4, R128, c[0x0][0x23c], -R0 ;  /* 0x00008f0080047a23 */ /* 0x002fca0000010800 */
[----:B------:R1:W-:Y:S02]  /*77a0*/  MUFU.EX2 R241, R4 ;  /* 0x0000000400f17308 */ /* 0x0003e40000000800 */
[----:B-1----:R-:W-:-:S06]  /*77b0*/  FFMA.FTZ R4, R126, c[0x0][0x23c], -R0 ;  /* 0x00008f007e047a23 */ /* 0x002fcc0000010800 */
[----:B------:R1:W-:Y:S01]  /*77c0*/  MUFU.EX2 R135, R4 ;  /* 0x0000000400877308 */ /* 0x0003e20000000800 */
[----:B------:R-:W-:Y:S02]  /*77d0*/  F2FP.BF16.PACK_AB R16, R133, R75 ;  /* 0x0000004b8510723e */ /* 0x000fe400000010ff */
[----:B------:R-:W-:Y:S01]  /*77e0*/  F2FP.BF16.PACK_AB R18, R127, R229 ;  /* 0x000000e57f12723e */ /* 0x000fe200000010ff */
[----:B-1----:R-:W-:-:S04]  /*77f0*/  FFMA.FTZ R4, R160, c[0x0][0x23c], -R2 ;  /* 0x00008f00a0047a23 */ /* 0x002fc80000010802 */
[----:B------:R1:W2:Y:S01]  /*7800*/  MUFU.EX2 R6, R4 ;  /* 0x0000000400067308 */ /* 0x0002a20000000800 */
[----:B------:R-:W-:Y:S02]  /*7810*/  F2FP.BF16.PACK_AB R17, R124, R10 ;  /* 0x0000000a7c11723e */ /* 0x000fe400000010ff */
[----:B---3--:R-:W-:Y:S01]  /*7820*/  F2FP.BF16.PACK_AB R19, R144, R130 ;  /* 0x000000829013723e */ /* 0x008fe200000010ff */
[----:B-1----:R-:W-:-:S06]  /*7830*/  FFMA.FTZ R4, R154, c[0x0][0x23c], -R2 ;  /* 0x00008f009a047a23 */ /* 0x002fcc0000010802 */
[C---:B------:R-:W-:Y:S01]  /*7840*/  HMMA.16816.F32.BF16 R24, R16.reuse, R52, RZ ;  /* 0x000000341018723c */ /* 0x040fe200000418ff */
[----:B------:R1:W-:Y:S07]  /*7850*/  MUFU.EX2 R231, R4 ;  /* 0x0000000400e77308 */ /* 0x0003ee0000000800 */
[----:B------:R-:W-:Y:S01]  /*7860*/  HMMA.16816.F32.BF16 R20, R16, R56, RZ ;  /* 0x000000381014723c */ /* 0x000fe200000418ff */
[----:B-1----:R-:W-:Y:S01]  /*7870*/  FFMA.FTZ R4, R149, c[0x0][0x23c], -R2 ;  /* 0x00008f0095047a23 */ /* 0x002fe20000010802 */
[----:B--2---:R-:W-:Y:S01]  /*7880*/  MOV R149, R6 ;  /* 0x0000000600957202 */ /* 0x004fe20000000f00 */
[----:B------:R-:W-:-:S02]  /*7890*/  IMAD.MOV.U32 R6, RZ, RZ, R11 ;  /* 0x000000ffff067224 */ /* 0x000fc400078e000b */
[----:B------:R1:W-:Y:S01]  /*78a0*/  MUFU.EX2 R11, R4 ;  /* 0x00000004000b7308 */ /* 0x0003e20000000800 */
[----:B------:R-:W-:Y:S01]  /*78b0*/  F2FP.BF16.PACK_AB R12, R242, R125 ;  /* 0x0000007df20c723e */ /* 0x000fe200000010ff */
[----:B-1----:R-:W-:-:S06]  /*78c0*/  FFMA.FTZ R4, R148, c[0x0][0x23c], -R2 ;  /* 0x00008f0094047a23 */ /* 0x002fcc0000010802 */
[----:B------:R1:W-:Y:S01]  /*78d0*/  MUFU.EX2 R129, R4 ;  /* 0x0000000400817308 */ /* 0x0003e20000000800 */
[----:B------:R-:W-:Y:S02]  /*78e0*/  F2FP.BF16.PACK_AB R13, R136, R3 ;  /* 0x00000003880d723e */ /* 0x000fe400000010ff */
[----:B------:R-:W-:Y:S02]  /*78f0*/  F2FP.BF16.PACK_AB R14, R238, R9 ;  /* 0x00000009ee0e723e */ /* 0x000fe400000010ff */
[----:B------:R-:W-:Y:S01]  /*7900*/  F2FP.BF16.PACK_AB R15, R135, R241 ;  /* 0x000000f1870f723e */ /* 0x000fe200000010ff */
[----:B-1----:R-:W-:-:S04]  /*7910*/  FFMA.FTZ R4, R156, c[0x0][0x23c], -R0 ;  /* 0x00008f009c047a23 */ /* 0x002fc80000010800 */
[----:B------:R1:W-:Y:S01]  /*7920*/  MUFU.EX2 R234, R4 ;  /* 0x0000000400ea7308 */ /* 0x0003e20000000800 */
[----:B------:R-:W-:Y:S01]  /*7930*/  HMMA.16816.F32.BF16 R28, R16, R48, RZ ;  /* 0x00000030101c723c */ /* 0x000fe200000418ff */
[----:B------:R-:W-:Y:S02]  /*7940*/  IMAD.MOV.U32 R156, RZ, RZ, R10 ;  /* 0x000000ffff9c7224 */ /* 0x000fe400078e000a */
[----:B-1----:R-:W-:-:S04]  /*7950*/  FFMA.FTZ R4, R153, c[0x0][0x23c], -R0 ;  /* 0x00008f0099047a23 */ /* 0x002fc80000010800 */
[----:B------:R1:W-:Y:S01]  /*7960*/  MUFU.EX2 R137, R4 ;  /* 0x0000000400897308 */ /* 0x0003e20000000800 */
[----:B------:R-:W-:Y:S08]  /*7970*/  HMMA.16816.F32.BF16 R76, R12, R64, R24 ;  /* 0x000000400c4c723c */ /* 0x000ff00000041818 */
[----:B------:R-:W-:Y:S01]  /*7980*/  HMMA.16816.F32.BF16 R24, R16, R58, RZ ;  /* 0x0000003a1018723c */ /* 0x000fe200000418ff */
[----:B-1----:R-:W-:-:S04]  /*7990*/  FFMA.FTZ R4, R150, c[0x0][0x23c], -R0 ;  /* 0x00008f0096047a23 */ /* 0x002fc80000010800 */
[----:B------:R1:W-:Y:S03]  /*79a0*/  MUFU.EX2 R10, R4 ;  /* 0x00000004000a7308 */ /* 0x0003e60000000800 */
[----:B------:R-:W-:Y:S01]  /*79b0*/  HMMA.16816.F32.BF16 R88, R12, R68, R20 ;  /* 0x000000440c58723c */ /* 0x000fe20000041814 */
[----:B------:R-:W-:Y:S02]  /*79c0*/  IMAD.MOV.U32 R128, RZ, RZ, R229 ;  /* 0x000000ffff807224 */ /* 0x000fe400078e00e5 */
[----:B-1----:R-:W-:-:S04]  /*79d0*/  FFMA.FTZ R4, R138, c[0x0][0x23c], -R0 ;  /* 0x00008f008a047a23 */ /* 0x002fc80000010800 */
[----:B------:R1:W-:Y:S01]  /*79e0*/  MUFU.EX2 R134, R4 ;  /* 0x0000000400867308 */ /* 0x0003e20000000800 */
[----:B------:R-:W-:Y:S01]  /*79f0*/  HMMA.16816.F32.BF16 R20, R16, R80, RZ ;  /* 0x000000501014723c */ /* 0x000fe200000418ff */
[----:B-1----:R-:W-:-:S06]  /*7a00*/  FFMA.FTZ R4, R158, c[0x0][0x23c], -R7 ;  /* 0x00008f009e047a23 */ /* 0x002fcc0000010807 */
[----:B------:R1:W-:Y:S01]  /*7a10*/  MUFU.EX2 R233, R4 ;  /* 0x0000000400e97308 */ /* 0x0003e20000000800 */
[----:B------:R-:W-:Y:S01]  /*7a20*/  HMMA.16816.F32.BF16 R44, R12, R60, R28 ;  /* 0x0000003c0c2c723c */ /* 0x000fe2000004181c */
[----:B------:R-:W-:Y:S01]  /*7a30*/  MOV R154, R9 ;  /* 0x00000009009a7202 */ /* 0x000fe20000000f00 */
[----:B-1----:R-:W-:-:S05]  /*7a40*/  FFMA.FTZ R4, R155, c[0x0][0x23c], -R7 ;  /* 0x00008f009b047a23 */ /* 0x002fca0000010807 */
[----:B------:R1:W2:Y:S01]  /*7a50*/  MUFU.EX2 R229, R4 ;  /* 0x0000000400e57308 */ /* 0x0002a20000000800 */
[----:B------:R-:W-:Y:S01]  /*7a60*/  HMMA.16816.F32.BF16 R28, R16, R54, RZ ;  /* 0x00000036101c723c */ /* 0x000fe200000418ff */
[----:B------:R3:W-:Y:S01]  /*7a70*/  STL [R1+0x148], R72 ;  /* 0x0001484801007387 */ /* 0x0007e20000100800 */
[----:B-1----:R-:W-:-:S05]  /*7a80*/  FFMA.FTZ R4, R152, c[0x0][0x23c], -R7 ;  /* 0x00008f0098047a23 */ /* 0x002fca0000010807 */
[----:B------:R1:W-:Y:S01]  /*7a90*/  MUFU.EX2 R153, R4 ;  /* 0x0000000400997308 */ /* 0x0003e20000000800 */
[----:B------:R-:W-:Y:S01]  /*7aa0*/  HMMA.16816.F32.BF16 R32, R16, R50, RZ ;  /* 0x000000321020723c */ /* 0x000fe200000418ff */
[----:B------:R-:W-:Y:S01]  /*7ab0*/  MOV R131, R224 ;  /* 0x000000e000837202 */ /* 0x000fe20000000f00 */
[----:B---3--:R-:W-:-:S06]  /*7ac0*/  IMAD.MOV.U32 R72, RZ, RZ, R232 ;  /* 0x000000ffff487224 */ /* 0x008fcc00078e00e8 */
[----:B------:R-:W-:Y:S01]  /*7ad0*/  HMMA.16816.F32.BF16 R36, R12, R70, R24 ;  /* 0x000000460c24723c */ /* 0x000fe20000041818 */
[----:B------:R-:W3:Y:S01]  /*7ae0*/  LDSM.16.MT88.4 R24, [R226+0x9000] ;  /* 0x00900000e218783b */ /* 0x000ee20000004200 */
[----:B-1----:R-:W-:-:S04]  /*7af0*/  FFMA.FTZ R4, R139, c[0x0][0x23c], -R7 ;  /* 0x00008f008b047a23 */ /* 0x002fc80000010807 */
[----:B------:R1:W-:Y:S02]  /*7b00*/  MUFU.EX2 R9, R4 ;  /* 0x0000000400097308 */ /* 0x0003e40000000800 */
[----:B------:R-:W-:Y:S01]  /*7b10*/  HMMA.16816.F32.BF16 R56, R12, R84, R20 ;  /* 0x000000540c38723c */ /* 0x000fe20000041814 */
[----:B------:R-:W4:Y:S01]  /*7b20*/  LDSM.16.MT88.4 R20, [R225+0x9000] ;  /* 0x00900000e114783b */ /* 0x000f220000004200 */
[----:B-1----:R-:W-:-:S04]  /*7b30*/  FFMA.FTZ R4, R161, c[0x0][0x23c], -R5 ;  /* 0x00008f00a1047a23 */ /* 0x002fc80000010805 */
[----:B------:R1:W-:Y:S02]  /*7b40*/  MUFU.EX2 R232, R4 ;  /* 0x0000000400e87308 */ /* 0x0003e40000000800 */
[----:B------:R-:W-:Y:S01]  /*7b50*/  HMMA.16816.F32.BF16 R16, R16, R82, RZ ;  /* 0x000000521010723c */ /* 0x000fe200000418ff */
[----:B------:R-:W-:Y:S01]  /*7b60*/  MOV R148, R124 ;  /* 0x0000007c00947202 */ /* 0x000fe20000000f00 */
[----:B-1----:R-:W-:-:S04]  /*7b70*/  FFMA.FTZ R4, R159, c[0x0][0x23c], -R5 ;  /* 0x00008f009f047a23 */ /* 0x002fc80000010805 */
[----:B------:R1:W1:Y:S01]  /*7b80*/  MUFU.EX2 R224, R4 ;  /* 0x0000000400e07308 */ /* 0x0002620000000800 */
[----:B------:R-:W-:Y:S01]  /*7b90*/  MOV R124, R8 ;  /* 0x00000008007c7202 */ /* 0x000fe20000000f00 */
[----:B------:R-:W-:Y:S01]  /*7ba0*/  HMMA.16816.F32.BF16 R48, R12, R66, R28 ;  /* 0x000000420c30723c */ /* 0x000fe2000004181c */
[----:B------:R-:W2:Y:S01]  /*7bb0*/  LDSM.16.MT88.4 R28, [R228+0x9000] ;  /* 0x00900000e41c783b */ /* 0x000ea20000004200 */
[----:B-1----:R-:W-:-:S04]  /*7bc0*/  FFMA.FTZ R4, R157, c[0x0][0x23c], -R5 ;  /* 0x00008f009d047a23 */ /* 0x002fc80000010805 */
[----:B------:R1:W-:Y:S02]  /*7bd0*/  MUFU.EX2 R132, R4 ;  /* 0x0000000400847308 */ /* 0x0003e40000000800 */
[----:B------:R-:W-:Y:S01]  /*7be0*/  HMMA.16816.F32.BF16 R40, R12, R62, R32 ;  /* 0x0000003e0c28723c */ /* 0x000fe20000041820 */
[----:B-1----:R-:W-:-:S05]  /*7bf0*/  FFMA.FTZ R4, R151, c[0x0][0x23c], -R5 ;  /* 0x00008f0097047a23 */ /* 0x002fca0000010805 */
[----:B------:R1:W1:Y:S02]  /*7c00*/  MUFU.EX2 R8, R4 ;  /* 0x0000000400087308 */ /* 0x0002640000000800 */
[----:B------:R-:W-:Y:S07]  /*7c10*/  HMMA.16816.F32.BF16 R32, R12, R86, R16 ;  /* 0x000000560c20723c */ /* 0x000fee0000041810 */
[----:B--2---:R-:W-:Y:S02]  /*7c20*/  F2FP.BF16.PACK_AB R12, R229, R233 ;  /* 0x000000e9e50c723e */ /* 0x004fe400000010ff */
[----:B------:R-:W-:Y:S01]  /*7c30*/  F2FP.BF16.PACK_AB R13, R224, R232 ;  /* 0x000000e8e00d723e */ /* 0x000fe200000010ff */
[----:B-1----:R-:W-:Y:S01]  /*7c40*/  FFMA.FTZ R4, R174, c[0x0][0x23c], -R2 ;  /* 0x00008f00ae047a23 */ /* 0x002fe20000010802 */
[----:B------:R-:W-:-:S03]  /*7c50*/  F2FP.BF16.PACK_AB R14, R9, R153 ;  /* 0x00000099090e723e */ /* 0x000fc600000010ff */
[----:B------:R1:W-:Y:S01]  /*7c60*/  MUFU.EX2 R160, R4 ;  /* 0x0000000400a07308 */ /* 0x0003e20000000800 */
[----:B------:R-:W-:Y:S02]  /*7c70*/  F2FP.BF16.PACK_AB R15, R8, R132 ;  /* 0x00000084080f723e */ /* 0x000fe400000010ff */
[----:B------:R-:W-:Y:S02]  /*7c80*/  F2FP.BF16.PACK_AB R16, R231, R149 ;  /* 0x00000095e710723e */ /* 0x000fe400000010ff */
[----:B------:R-:W-:Y:S02]  /*7c90*/  F2FP.BF16.PACK_AB R17, R137, R234 ;  /* 0x000000ea8911723e */ /* 0x000fe400000010ff */
[----:B------:R-:W-:Y:S01]  /*7ca0*/  F2FP.BF16.PACK_AB R18, R129, R11 ;  /* 0x0000000b8112723e */ /* 0x000fe200000010ff */
[----:B---3--:R-:W-:Y:S01]  /*7cb0*/  HMMA.16816.F32.BF16 R84, R12, R24, R120 ;  /* 0x000000180c54723c */ /* 0x008fe20000041878 */
[----:B------:R-:W-:Y:S01]  /*7cc0*/  F2FP.BF16.PACK_AB R19, R134, R10 ;  /* 0x0000000a8613723e */ /* 0x000fe200000010ff */
[----:B-1----:R-:W-:-:S04]  /*7cd0*/  FFMA.FTZ R4, R172, c[0x0][0x23c], -R2 ;  /* 0x00008f00ac047a23 */ /* 0x002fc80000010802 */
[----:B------:R1:W-:Y:S01]  /*7ce0*/  MUFU.EX2 R138, R4 ;  /* 0x00000004008a7308 */ /* 0x0003e20000000800 */
[----:B------:R-:W-:Y:S01]  /*7cf0*/  MOV R126, R230 ;  /* 0x000000e6007e7202 */ /* 0x000fe20000000f00 */
[----:B----4-:R-:W-:Y:S01]  /*7d00*/  HMMA.16816.F32.BF16 R44, R16, R20, R44 ;  /* 0x00000014102c723c */ /* 0x010fe2000004182c */
[----:B-1----:R-:W-:-:S05]  /*7d10*/  FFMA.FTZ R4, R165, c[0x0][0x23c], -R2 ;  /* 0x00008f00a5047a23 */ /* 0x002fca0000010802 */
[----:B------:R1:W-:Y:S02]  /*7d20*/  MUFU.EX2 R122, R4 ;  /* 0x00000004007a7308 */ /* 0x0003e40000000800 */
[C---:B------:R-:W-:Y:S08]  /*7d30*/  HMMA.16816.F32.BF16 R52, R12.reuse, R20, R96 ;  /* 0x000000140c34723c */ /* 0x040ff00000041860 */
[----:B------:R-:W-:Y:S01]  /*7d40*/  HMMA.16816.F32.BF16 R60, R12, R22, R92 ;  /* 0x000000160c3c723c */ /* 0x000fe2000004185c */
[----:B-1----:R-:W-:-:S07]  /*7d50*/  FFMA.FTZ R4, R162, c[0x0][0x23c], -R2 ;  /* 0x00008f00a2047a23 */ /* 0x002fce0000010802 */
[----:B------:R-:W-:Y:S01]  /*7d60*/  HMMA.16816.F32.BF16 R40, R16, R22, R40 ;  /* 0x000000161028723c */ /* 0x000fe20000041828 */
[----:B------:R-:W1:Y:S01]  /*7d70*/  LDSM.16.MT88.4 R20, [R227+0x9000] ;  /* 0x00900000e314783b */ /* 0x000e620000004200 */
[----:B------:R2:W-:Y:S02]  /*7d80*/  MUFU.EX2 R230, R4 ;  /* 0x0000000400e67308 */ /* 0x0005e40000000800 */
[----:B--2---:R-:W-:-:S06]  /*7d90*/  FFMA.FTZ R4, R176, c[0x0][0x23c], -R0 ;  /* 0x00008f00b0047a23 */ /* 0x004fcc0000010800 */
[----:B------:R2:W-:Y:S01]  /*7da0*/  MUFU.EX2 R150, R4 ;  /* 0x0000000400967308 */ /* 0x0005e20000000800 */
[----:B------:R-:W-:Y:S01]  /*7db0*/  HMMA.16816.F32.BF16 R80, R12, R30, R116 ;  /* 0x0000001e0c50723c */ /* 0x000fe20000041874 */
[----:B--2---:R-:W-:-:S06]  /*7dc0*/  FFMA.FTZ R4, R169, c[0x0][0x23c], -R0 ;  /* 0x00008f00a9047a23 */ /* 0x004fcc0000010800 */
[----:B------:R2:W3:Y:S02]  /*7dd0*/  MUFU.EX2 R235, R4 ;  /* 0x0000000400eb7308 */ /* 0x0004e40000000800 */
        /* <DEDUP_REMOVED lines=10> */
[----:B---3--:R-:W-:Y:S01]  /*7e80*/  IMAD.MOV.U32 R171, RZ, RZ, R235 ;  /* 0x000000ffffab7224 */ /* 0x008fe200078e00eb */
[----:B-1----:R-:W-:Y:S01]  /*7e90*/  HMMA.16816.F32.BF16 R108, R12, R20, R108 ;  /* 0x000000140c6c723c */ /* 0x002fe2000004186c */
[----:B--2---:R-:W-:-:S05]  /*7ea0*/  FFMA.FTZ R4, R166, c[0x0][0x23c], -R7 ;  /* 0x00008f00a6047a23 */ /* 0x004fca0000010807 */
[----:B------:R1:W-:Y:S02]  /*7eb0*/  MUFU.EX2 R115, R4 ;  /* 0x0000000400737308 */ /* 0x0003e40000000800 */
[----:B------:R-:W-:Y:S08]  /*7ec0*/  HMMA.16816.F32.BF16 R104, R12, R22, R104 ;  /* 0x000000160c68723c */ /* 0x000ff00000041868 */
[----:B------:R-:W-:Y:S01]  /*7ed0*/  HMMA.16816.F32.BF16 R76, R16, R20, R56 ;  /* 0x00000014104c723c */ /* 0x000fe20000041838 */
[----:B-1----:R-:W-:-:S07]  /*7ee0*/  FFMA.FTZ R4, R164, c[0x0][0x23c], -R7 ;  /* 0x00008f00a4047a23 */ /* 0x002fce0000010807 */
[----:B------:R-:W-:Y:S01]  /*7ef0*/  HMMA.16816.F32.BF16 R32, R16, R22, R32 ;  /* 0x000000161020723c */ /* 0x000fe20000041820 */
[----:B------:R-:W1:Y:S01]  /*7f00*/  LDSM.16.MT88.4 R20, [R225+0x9800] ;  /* 0x00980000e114783b */ /* 0x000e620000004200 */
[----:B------:R2:W-:Y:S06]  /*7f10*/  MUFU.EX2 R235, R4 ;  /* 0x0000000400eb7308 */ /* 0x0005ec0000000800 */
[----:B------:R-:W-:Y:S01]  /*7f20*/  HMMA.16816.F32.BF16 R68, R12, R28, R100 ;  /* 0x0000001c0c44723c */ /* 0x000fe20000041864 */
[----:B--2---:R-:W-:-:S04]  /*7f30*/  FFMA.FTZ R4, R177, c[0x0][0x23c], -R5 ;  /* 0x00008f00b1047a23 */ /* 0x004fc80000010805 */
[----:B------:R2:W3:Y:S02]  /*7f40*/  MUFU.EX2 R12, R4 ;  /* 0x00000004000c7308 */ /* 0x0004e40000000800 */
[----:B--2---:R-:W-:-:S06]  /*7f50*/  FFMA.FTZ R4, R173, c[0x0][0x23c], -R5 ;  /* 0x00008f00ad047a23 */ /* 0x004fcc0000010805 */
[----:B------:R2:W4:Y:S02]  /*7f60*/  MUFU.EX2 R114, R4 ;  /* 0x0000000400727308 */ /* 0x0005240000000800 */
[----:B--2---:R-:W-:-:S06]  /*7f70*/  FFMA.FTZ R4, R170, c[0x0][0x23c], -R5 ;  /* 0x00008f00aa047a23 */ /* 0x004fcc0000010805 */
[----:B------:R2:W-:Y:S01]  /*7f80*/  MUFU.EX2 R116, R4 ;  /* 0x0000000400747308 */ /* 0x0005e20000000800 */
[----:B------:R-:W-:Y:S01]  /*7f90*/  MOV R170, R138 ;  /* 0x0000008a00aa7202 */ /* 0x000fe20000000f00 */
[----:B--2---:R-:W-:-:S06]  /*7fa0*/  FFMA.FTZ R4, R168, c[0x0][0x23c], -R5 ;  /* 0x00008f00a8047a23 */ /* 0x004fcc0000010805 */
[----:B------:R-:W2:Y:S01]  /*7fb0*/  MUFU.EX2 R158, R4 ;  /* 0x00000004009e7308 */ /* 0x000ea20000000800 */
[----:B---3--:R-:W-:Y:S01]  /*7fc0*/  MOV R168, R12 ;  /* 0x0000000c00a87202 */ /* 0x008fe20000000f00 */
[----:B------:R-:W-:Y:S01]  /*7fd0*/  HMMA.16816.F32.BF16 R100, R16, R30, R48 ;  /* 0x0000001e1064723c */ /* 0x000fe20000041830 */
[----:B------:R-:W-:Y:S01]  /*7fe0*/  F2FP.BF16.PACK_AB R12, R169, R151 ;  /* 0x00000097a90c723e */ /* 0x000fe200000010ff */
[----:B------:R-:W3:Y:S01]  /*7ff0*/  LDSM.16.MT88.4 R28, [R228+0x9800] ;  /* 0x00980000e41c783b */ /* 0x000ee20000004200 */
[----:B----4-:R-:W-:Y:S02]  /*8000*/  F2FP.BF16.PACK_AB R13, R114, R168 ;  /* 0x000000a8720d723e */ /* 0x010fe400000010ff */
[----:B------:R-:W-:-:S03]  /*8010*/  F2FP.BF16.PACK_AB R14, R235, R115 ;  /* 0x00000073eb0e723e */ /* 0x000fc600000010ff */
[----:B------:R-:W-:Y:S01]  /*8020*/  HMMA.16816.F32.BF16 R88, R16, R24, R88 ;  /* 0x000000181058723c */ /* 0x000fe20000041858 */
[----:B--2---:R-:W-:-:S07]  /*8030*/  F2FP.BF16.PACK_AB R15, R158, R116 ;  /* 0x000000749e0f723e */ /* 0x004fce00000010ff */
[----:B------:R-:W-:Y:S01]  /*8040*/  HMMA.16816.F32.BF16 R96, R16, R26, R36 ;  /* 0x0000001a1060723c */ /* 0x000fe20000041824 */
[----:B------:R-:W2:Y:S06]  /*8050*/  LDSM.16.MT88.4 R24, [R226+0x9800] ;  /* 0x00980000e218783b */ /* 0x000eac0000004200 */
[----:B------:R-:W-:Y:S02]  /*8060*/  F2FP.BF16.PACK_AB R16, R170, R160 ;  /* 0x000000a0aa10723e */ /* 0x000fe400000010ff */
[----:B------:R-:W-:Y:S02]  /*8070*/  F2FP.BF16.PACK_AB R17, R171, R150 ;  /* 0x00000096ab11723e */ /* 0x000fe400000010ff */
[----:B------:R-:W-:-:S02]  /*8080*/  F2FP.BF16.PACK_AB R18, R230, R122 ;  /* 0x0000007ae612723e */ /* 0x000fc400000010ff */
[----:B------:R-:W-:Y:S01]  /*8090*/  F2FP.BF16.PACK_AB R19, R167, R117 ;  /* 0x00000075a713723e */ /* 0x000fe200000010ff */
[----:B-1----:R-:W-:Y:S01]  /*80a0*/  HMMA.16816.F32.BF16 R56, R12, R22, R60 ;  /* 0x000000160c38723c */ /* 0x002fe2000004183c */
[----:B------:R-:W-:-:S07]  /*80b0*/  FFMA.FTZ R4, R208, c[0x0][0x23c], -R2 ;  /* 0x00008f00d0047a23 */ /* 0x000fce0000010802 */
[-C--:B------:R-:W-:Y:S01]  /*80c0*/  HMMA.16816.F32.BF16 R36, R16, R20.reuse, R44 ;  /* 0x000000141024723c */ /* 0x080fe2000004182c */
[----:B------:R1:W-:Y:S07]  /*80d0*/  MUFU.EX2 R157, R4 ;  /* 0x00000004009d7308 */ /* 0x0003ee0000000800 */
[----:B------:R-:W-:Y:S08]  /*80e0*/  HMMA.16816.F32.BF16 R44, R12, R20, R52 ;  /* 0x000000140c2c723c */ /* 0x000ff00000041834 */
[----:B------:R-:W-:Y:S01]  /*80f0*/  HMMA.16816.F32.BF16 R52, R16, R22, R40 ;  /* 0x000000161034723c */ /* 0x000fe20000041828 */
[----:B------:R-:W4:Y:S01]  /*8100*/  LDSM.16.MT88.4 R20, [R227+0x9800] ;  /* 0x00980000e314783b */ /* 0x000f220000004200 */
[----:B-1----:R-:W-:-:S04]  /*8110*/  FFMA.FTZ R4, R199, c[0x0][0x23c], -R2 ;  /* 0x00008f00c7047a23 */ /* 0x002fc80000010802 */
[----:B------:R1:W-:Y:S01]  /*8120*/  MUFU.EX2 R113, R4 ;  /* 0x0000000400717308 */ /* 0x0003e20000000800 */
[----:B------:R-:W-:Y:S02]  /*8130*/  IMAD.MOV.U32 R138, RZ, RZ, R156 ;  /* 0x000000ffff8a7224 */ /* 0x000fe400078e009c */
[----:B-1----:R-:W-:-:S05]  /*8140*/  FFMA.FTZ R4, R191, c[0x0][0x23c], -R2 ;  /* 0x00008f00bf047a23 */ /* 0x002fca0000010802 */
[----:B------:R1:W-:Y:S02]  /*8150*/  MUFU.EX2 R118, R4 ;  /* 0x0000000400767308 */ /* 0x0003e40000000800 */
[----:B-1----:R-:W-:-:S06]  /*8160*/  FFMA.FTZ R4, R182, c[0x0][0x23c], -R2 ;  /* 0x00008f00b6047a23 */ /* 0x002fcc0000010802 */
[----:B------:R1:W-:Y:S02]  /*8170*/  MUFU.EX2 R199, R4 ;  /* 0x0000000400c77308 */ /* 0x0003e40000000800 */
[----:B-1----:R-:W-:-:S06]  /*8180*/  FFMA.FTZ R4, R204, c[0x0][0x23c], -R0 ;  /* 0x00008f00cc047a23 */ /* 0x002fcc0000010800 */
[----:B------:R1:W-:Y:S01]  /*8190*/  MUFU.EX2 R156, R4 ;  /* 0x00000004009c7308 */ /* 0x0003e20000000800 */
[----:B---3--:R-:W-:Y:S01]  /*81a0*/  HMMA.16816.F32.BF16 R48, R16, R28, R64 ;  /* 0x0000001c1030723c */ /* 0x008fe20000041840 */
[----:B-1----:R-:W-:-:S06]  /*81b0*/  FFMA.FTZ R4, R201, c[0x0][0x23c], -R0 ;  /* 0x00008f00c9047a23 */ /* 0x002fcc0000010800 */
[----:B------:R1:W-:Y:S01]  /*81c0*/  MUFU.EX2 R112, R4 ;  /* 0x0000000400707308 */ /* 0x0003e20000000800 */
[----:B------:R-:W-:Y:S01]  /*81d0*/  HMMA.16816.F32.BF16 R60, R12, R30, R80 ;  /* 0x0000001e0c3c723c */ /* 0x000fe20000041850 */
[----:B-1----:R-:W-:-:S06]  /*81e0*/  FFMA.FTZ R4, R188, c[0x0][0x23c], -R0 ;  /* 0x00008f00bc047a23 */ /* 0x002fcc0000010800 */
[----:B------:R1:W3:Y:S01]  /*81f0*/  MUFU.EX2 R119, R4 ;  /* 0x0000000400777308 */ /* 0x0002e20000000800 */
[----:B--2---:R-:W-:Y:S01]  /*8200*/  HMMA.16816.F32.BF16 R64, R12, R24, R84 ;  /* 0x000000180c40723c */ /* 0x004fe20000041854 */
[----:B------:R-:W-:-:S07]  /*8210*/  MOV R152, R72 ;  /* 0x0000004800987202 */ /* 0x000fce0000000f00 */
[----:B----4-:R-:W-:Y:S01]  /*8220*/  HMMA.16816.F32.BF16 R84, R12, R20, R108 ;  /* 0x000000140c54723c */ /* 0x010fe2000004186c */
[----:B-1----:R-:W-:-:S07]  /*8230*/  FFMA.FTZ R4, R183, c[0x0][0x23c], -R0 ;  /* 0x00008f00b7047a23 */ /* 0x002fce0000010800 */
[----:B------:R-:W-:Y:S01]  /*8240*/  HMMA.16816.F32.BF16 R80, R12, R22, R104 ;  /* 0x000000160c50723c */ /* 0x000fe20000041868 */
[----:B------:R1:W-:Y:S07]  /*8250*/  MUFU.EX2 R164, R4 ;  /* 0x0000000400a47308 */ /* 0x0003ee0000000800 */
[C---:B------:R-:W-:Y:S08]  /*8260*/  HMMA.16816.F32.BF16 R76, R16.reuse, R20, R76 ;  /* 0x00000014104c723c */ /* 0x040ff0000004184c */
[----:B------:R-:W-:Y:S01]  /*8270*/  HMMA.16816.F32.BF16 R32, R16, R22, R32 ;  /* 0x000000161020723c */ /* 0x000fe20000041820 */
[----:B------:R-:W2:Y:S01]  /*8280*/  LDSM.16.MT88.4 R20, [R225+0xa000] ;  /* 0x00a00000e114783b */ /* 0x000ea20000004200 */
[----:B-1----:R-:W-:-:S04]  /*8290*/  FFMA.FTZ R4, R207, c[0x0][0x23c], -R7 ;  /* 0x00008f00cf047a23 */ /* 0x002fc80000010807 */
[----:B------:R1:W-:Y:S01]  /*82a0*/  MUFU.EX2 R159, R4 ;  /* 0x00000004009f7308 */ /* 0x0003e20000000800 */
[----:B------:R-:W-:Y:S01]  /*82b0*/  MOV R155, R148 ;  /* 0x00000094009b7202 */ /* 0x000fe20000000f00 */
[----:B-1----:R-:W-:-:S06]  /*82c0*/  FFMA.FTZ R4, R200, c[0x0][0x23c], -R7 ;  /* 0x00008f00c8047a23 */ /* 0x002fcc0000010807 */
[----:B------:R1:W4:Y:S02]  /*82d0*/  MUFU.EX2 R72, R4 ;  /* 0x0000000400487308 */ /* 0x0003240000000800 */
[----:B-1----:R-:W-:-:S06]  /*82e0*/  FFMA.FTZ R4, R189, c[0x0][0x23c], -R7 ;  /* 0x00008f00bd047a23 */ /* 0x002fcc0000010807 */
[----:B------:R1:W-:Y:S02]  /*82f0*/  MUFU.EX2 R183, R4 ;  /* 0x0000000400b77308 */ /* 0x0003e40000000800 */
[----:B-1----:R-:W-:-:S06]  /*8300*/  FFMA.FTZ R4, R181, c[0x0][0x23c], -R7 ;  /* 0x00008f00b5047a23 */ /* 0x002fcc0000010807 */
[----:B------:R1:W1:Y:S01]  /*8310*/  MUFU.EX2 R148, R4 ;  /* 0x0000000400947308 */ /* 0x0002620000000800 */
[----:B---3--:R-:W-:Y:S01]  /*8320*/  IMAD.MOV.U32 R181, RZ, RZ, R119 ;  /* 0x000000ffffb57224 */ /* 0x008fe200078e0077 */
[----:B------:R-:W-:Y:S01]  /*8330*/  HMMA.16816.F32.BF16 R40, R12, R28, R68 ;  /* 0x0000001c0c28723c */ /* 0x000fe20000041844 */
[----:B-1----:R-:W-:-:S05]  /*8340*/  FFMA.FTZ R4, R212, c[0x0][0x23c], -R5 ;  /* 0x00008f00d4047a23 */ /* 0x002fca0000010805 */
[----:B------:R1:W-:Y:S02]  /*8350*/  MUFU.EX2 R208, R4 ;  /* 0x0000000400d07308 */ /* 0x0003e40000000800 */
[----:B------:R-:W-:Y:S01]  /*8360*/  HMMA.16816.F32.BF16 R68, R12, R26, R92 ;  /* 0x0000001a0c44723c */ /* 0x000fe2000004185c */
[----:B-1----:R-:W-:-:S05]  /*8370*/  FFMA.FTZ R4, R206, c[0x0][0x23c], -R5 ;  /* 0x00008f00ce047a23 */ /* 0x002fca0000010805 */
[----:B------:R1:W3:Y:S02]  /*8380*/  MUFU.EX2 R212, R4 ;  /* 0x0000000400d47308 */ /* 0x0002e40000000800 */
[C---:B------:R-:W-:Y:S08]  /*8390*/  HMMA.16816.F32.BF16 R92, R16.reuse, R30, R100 ;  /* 0x0000001e105c723c */ /* 0x040ff00000041864 */
[----:B------:R-:W-:Y:S01]  /*83a0*/  HMMA.16816.F32.BF16 R96, R16, R26, R96 ;  /* 0x0000001a1060723c */ /* 0x000fe20000041860 */
[----:B----4-:R-:W-:Y:S01]  /*83b0*/  F2FP.BF16.PACK_AB R12, R72, R159 ;  /* 0x0000009f480c723e */ /* 0x010fe200000010ff */
[----:B------:R-:W-:Y:S01]  /*83c0*/  IMAD.MOV.U32 R123, RZ, RZ, R144 ;  /* 0x000000ffff7b7224 */ /* 0x000fe200078e0090 */
[----:B------:R-:W-:Y:S01]  /*83d0*/  F2FP.BF16.PACK_AB R14, R148, R183 ;  /* 0x000000b7940e723e */ /* 0x000fe200000010ff */
[----:B------:R-:W4:Y:S01]  /*83e0*/  LDSM.16.MT88.4 R28, [R228+0xa000] ;  /* 0x00a00000e41c783b */ /* 0x000f220000004200 */
[----:B-1----:R-:W-:Y:S01]  /*83f0*/  FFMA.FTZ R4, R194, c[0x0][0x23c], -R5 ;  /* 0x00008f00c2047a23 */ /* 0x002fe20000010805 */
[----:B------:R-:W-:-:S02]  /*8400*/  MOV R194, R118 ;  /* 0x0000007600c27202 */ /* 0x000fc40000000f00 */
[----:B------:R-:W-:Y:S01]  /*8410*/  HMMA.16816.F32.BF16 R100, R16, R24, R88 ;  /* 0x000000181064723c */ /* 0x000fe20000041858 */
[----:B------:R1:W-:Y:S01]  /*8420*/  MUFU.EX2 R182, R4 ;  /* 0x0000000400b67308 */ /* 0x0003e20000000800 */
[----:B------:R-:W-:Y:S01]  /*8430*/  IMAD.MOV.U32 R118, RZ, RZ, R149 ;  /* 0x000000ffff767224 */ /* 0x000fe200078e0095 */
[----:B---3--:R-:W-:Y:S01]  /*8440*/  F2FP.BF16.PACK_AB R13, R212, R208 ;  /* 0x000000d0d40d723e */ /* 0x008fe200000010ff */
[----:B------:R-:W3:Y:S03]  /*8450*/  LDSM.16.MT88.4 R24, [R226+0xa000] ;  /* 0x00a00000e218783b */ /* 0x000ee60000004200 */
[----:B------:R-:W-:Y:S02]  /*8460*/  F2FP.BF16.PACK_AB R16, R113, R157 ;  /* 0x0000009d7110723e */ /* 0x000fe400000010ff */
[----:B------:R-:W-:Y:S02]  /*8470*/  F2FP.BF16.PACK_AB R17, R112, R156 ;  /* 0x0000009c7011723e */ /* 0x000fe400000010ff */
[----:B------:R-:W-:-:S02]  /*8480*/  F2FP.BF16.PACK_AB R18, R199, R194 ;  /* 0x000000c2c712723e */ /* 0x000fc400000010ff */
[----:B------:R-:W-:-:S07]  /*8490*/  F2FP.BF16.PACK_AB R19, R164, R181 ;  /* 0x000000b5a413723e */ /* 0x000fce00000010ff */
[----:B--2---:R-:W-:Y:S07]  /*84a0*/  HMMA.16816.F32.BF16 R108, R16, R20, R36 ;  /* 0x00000014106c723c */ /* 0x004fee0000041824 */
[----:B------:R-:W-:Y:S02]  /*84b0*/  FFMA.FTZ R39, R218, c[0x0][0x23c], -R2 ;  /* 0x00008f00da277a23 */ /* 0x000fe40000010802 */
[----:B------:R-:W2:Y:S04]  /*84c0*/  LDL.LU R218, [R1+0x158] ;  /* 0x0001580001da7983 */ /* 0x000ea80000300800 */
[----:B------:R-:W2:Y:S01]  /*84d0*/  LDL.LU R191, [R1+0xc] ;  /* 0x00000c0001bf7983 */ /* 0x000ea20000300800 */
[----:B-1----:R-:W-:-:S04]  /*84e0*/  FFMA.FTZ R4, R186, c[0x0][0x23c], -R5 ;  /* 0x00008f00ba047a23 */ /* 0x002fc80000010805 */
[----:B------:R-:W1:Y:S01]  /*84f0*/  MUFU.EX2 R149, R4 ;  /* 0x0000000400957308 */ /* 0x000e620000000800 */
[----:B------:R-:W-:Y:S01]  /*8500*/  MOV R172, R135 ;  /* 0x0000008700ac7202 */ /* 0x000fe20000000f00 */
[----:B------:R-:W-:Y:S01]  /*8510*/  IMAD.MOV.U32 R135, RZ, RZ, R147 ;  /* 0x000000ffff877224 */ /* 0x000fe200078e0093 */
[----:B------:R-:W-:Y:S01]  /*8520*/  MOV R120, R138 ;  /* 0x0000008a00787202 */ /* 0x000fe20000000f00 */
[----:B------:R-:W-:Y:S01]  /*8530*/  HMMA.16816.F32.BF16 R104, R16, R22, R52 ;  /* 0x000000161068723c */ /* 0x000fe20000041834 */
[----:B------:R-:W-:Y:S02]  /*8540*/  MOV R165, R146 ;  /* 0x0000009200a57202 */ /* 0x000fe40000000f00 */
[----:B------:R-:W-:Y:S02]  /*8550*/  MOV R162, R145 ;  /* 0x0000009100a27202 */ /* 0x000fe40000000f00 */
[----:B------:R-:W-:Y:S02]  /*8560*/  MOV R176, R137 ;  /* 0x0000008900b07202 */ /* 0x000fe40000000f00 */
[----:B-1----:R-:W-:-:S02]  /*8570*/  F2FP.BF16.PACK_AB R15, R149, R182 ;  /* 0x000000b6950f723e */ /* 0x002fc400000010ff */
[----:B------:R-:W-:-:S05]  /*8580*/  MOV R163, R136 ;  /* 0x0000008800a37202 */ /* 0x000fca0000000f00 */
[C---:B------:R-:W-:Y:S08]  /*8590*/  HMMA.16816.F32.BF16 R136, R12.reuse, R20, R44 ;  /* 0x000000140c88723c */ /* 0x040ff0000004182c */
[C---:B------:R-:W-:Y:S01]  /*85a0*/  HMMA.16816.F32.BF16 R144, R12.reuse, R22, R56 ;  /* 0x000000160c90723c */ /* 0x040fe20000041838 */
[----:B------:R-:W1:Y:S01]  /*85b0*/  LDSM.16.MT88.4 R20, [R227+0xa000] ;  /* 0x00a00000e314783b */ /* 0x000e620000004200 */
[----:B------:R-:W-:Y:S01]  /*85c0*/  MOV R174, R154 ;  /* 0x0000009a00ae7202 */ /* 0x000fe20000000f00 */
[----:B------:R-:W-:Y:S01]  /*85d0*/  IMAD.MOV.U32 R121, RZ, RZ, R155 ;  /* 0x000000ffff797224 */ /* 0x000fe200078e009b */
[----:B------:R-:W-:Y:S01]  /*85e0*/  MOV R119, R153 ;  /* 0x0000009900777202 */ /* 0x000fe20000000f00 */
[----:B------:R-:W-:Y:S01]  /*85f0*/  IMAD.MOV.U32 R173, RZ, RZ, R163 ;  /* 0x000000ffffad7224 */ /* 0x000fe200078e00a3 */
[----:B------:R-:W-:Y:S01]  /*8600*/  MOV R177, R176 ;  /* 0x000000b000b17202 */ /* 0x000fe20000000f00 */
[----:B------:R-:W-:Y:S01]  /*8610*/  IMAD.MOV.U32 R175, RZ, RZ, R165 ;  /* 0x000000ffffaf7224 */ /* 0x000fe200078e00a5 */
[----:B----4-:R-:W-:Y:S01]  /*8620*/  HMMA.16816.F32.BF16 R88, R12, R28, R40 ;  /* 0x0000001c0c58723c */ /* 0x010fe20000041828 */
[----:B------:R-:W-:Y:S01]  /*8630*/  MOV R166, R162 ;  /* 0x000000a200a67202 */ /* 0x000fe20000000f00 */
[----:B------:R-:W-:Y:S01]  /*8640*/  IMAD.MOV.U32 R165, RZ, RZ, R118 ;  /* 0x000000ffffa57224 */ /* 0x000fe200078e0076 */
[----:B------:R-:W-:-:S02]  /*8650*/  MOV R163, R172 ;  /* 0x000000ac00a37202 */ /* 0x000fc40000000f00 */
[----:B------:R-:W-:Y:S01]  /*8660*/  MOV R176, R174 ;  /* 0x000000ae00b07202 */ /* 0x000fe20000000f00 */
[----:B------:R-:W-:Y:S01]  /*8670*/  IMAD.MOV.U32 R174, RZ, RZ, R121 ;  /* 0x000000ffffae7224 */ /* 0x000fe200078e0079 */
[----:B------:R-:W-:Y:S01]  /*8680*/  MOV R162, R119 ;  /* 0x0000007700a27202 */ /* 0x000fe20000000f00 */
[----:B---3--:R-:W-:Y:S01]  /*8690*/  HMMA.16816.F32.BF16 R52, R12, R24, R64 ;  /* 0x000000180c34723c */ /* 0x008fe20000041840 */
        /* <DEDUP_REMOVED lines=9> */
[--C-:B------:R-:W-:Y:S01]  /*8730*/  FFMA.FTZ R121, R140, c[0x0][0x23c], -R2.reuse ;  /* 0x00008f008c797a23 */ /* 0x100fe20000010802 */
[C---:B------:R-:W-:Y:S08]  /*8740*/  HMMA.16816.F32.BF16 R56, R12.reuse, R30, R60 ;  /* 0x0000001e0c38723c */ /* 0x040ff0000004183c */
[----:B-1----:R-:W-:Y:S08]  /*8750*/  HMMA.16816.F32.BF16 R40, R12, R22, R80 ;  /* 0x000000160c28723c */ /* 0x002ff00000041850 */
[----:B------:R-:W-:Y:S07]  /*8760*/  HMMA.16816.F32.BF16 R80, R16, R26, R96 ;  /* 0x0000001a1050723c */ /* 0x000fee0000041860 */
[----:B------:R-:W-:-:S02]  /*8770*/  FFMA.FTZ R96, R195, c[0x0][0x23c], -R2 ;  /* 0x00008f00c3607a23 */ /* 0x000fc40000010802 */
[----:B------:R-:W-:Y:S01]  /*8780*/  FFMA.FTZ R97, R184, c[0x0][0x23c], -R2 ;  /* 0x00008f00b8617a23 */ /* 0x000fe20000010802 */
[----:B------:R-:W-:Y:S07]  /*8790*/  HMMA.16816.F32.BF16 R60, R16, R30, R92 ;  /* 0x0000001e103c723c */ /* 0x000fee000004185c */
[--C-:B------:R-:W-:Y:S02]  /*87a0*/  FFMA.FTZ R31, R217, c[0x0][0x23c], -R0.reuse ;  /* 0x00008f00d91f7a23 */ /* 0x100fe40000010800 */
[----:B------:R-:W3:Y:S01]  /*87b0*/  LDL.LU R217, [R1+0x154] ;  /* 0x0001540001d97983 */ /* 0x000ee20000300800 */
[----:B------:R-:W-:-:S03]  /*87c0*/  FFMA.FTZ R30, R215, c[0x0][0x23c], -R0 ;  /* 0x00008f00d71e7a23 */ /* 0x000fc60000010800 */
[----:B------:R-:W4:Y:S01]  /*87d0*/  LDL.LU R215, [R1+0x150] ;  /* 0x0001500001d77983 */ /* 0x000f220000300800 */
[----:B--2---:R-:W-:-:S04]  /*87e0*/  FFMA.FTZ R2, R191, c[0x0][0x23c], -R5 ;  /* 0x00008f00bf027a23 */ /* 0x004fc80000010805 */
[----:B------:R1:W-:Y:S02]  /*87f0*/  MUFU.EX2 R201, R2 ;  /* 0x0000000200c97308 */ /* 0x0003e40000000800 */
[----:B-1----:R-:W-:Y:S02]  /*8800*/  FFMA.FTZ R2, R220, c[0x0][0x23c], -R5 ;  /* 0x00008f00dc027a23 */ /* 0x002fe40000010805 */
[----:B------:R-:W2:Y:S01]  /*8810*/  LDL.LU R220, [R1+0x14c] ;  /* 0x00014c0001dc7983 */ /* 0x000ea20000300800 */
[----:B------:R-:W-:Y:S01]  /*8820*/  MOV R161, R152 ;  /* 0x0000009800a17202 */ /* 0x000fe20000000f00 */
[----:B------:R-:W-:Y:S01]  /*8830*/  HMMA.16816.F32.BF16 R44, R12, R20, R84 ;  /* 0x000000140c2c723c */ /* 0x000fe20000041854 */
[----:B------:R-:W-:-:S07]  /*8840*/  FFMA.FTZ R4, R251, c[0x0][0x23c], -R7 ;  /* 0x00008f00fb047a23 */ /* 0x000fce0000010807 */
[----:B------:R-:W-:Y:S01]  /*8850*/  HMMA.16816.F32.BF16 R152, R16, R28, R48 ;  /* 0x0000001c1098723c */ /* 0x000fe20000041830 */
[----:B------:R1:W-:Y:S07]  /*8860*/  MUFU.EX2 R204, R4 ;  /* 0x0000000400cc7308 */ /* 0x0003ee0000000800 */
[----:B------:R-:W-:Y:S01]  /*8870*/  HMMA.16816.F32.BF16 R48, R12, R26, R68 ;  /* 0x0000001a0c30723c */ /* 0x000fe20000041844 */
[----:B------:R-:W-:Y:S07]  /*8880*/  LDSM.16.MT88.4 R12, [R227+0xa800] ;  /* 0x00a80000e30c783b */ /* 0x000fee0000004200 */
[----:B------:R-:W-:Y:S01]  /*8890*/  HMMA.16816.F32.BF16 R84, R16, R20, R76 ;  /* 0x000000141054723c */ /* 0x000fe2000004184c */
[----:B-1----:R-:W-:-:S07]  /*88a0*/  FFMA.FTZ R4, R246, c[0x0][0x23c], -R7 ;  /* 0x00008f00f6047a23 */ /* 0x002fce0000010807 */
[C---:B------:R-:W-:Y:S01]  /*88b0*/  HMMA.16816.F32.BF16 R68, R16.reuse, R24, R100 ;  /* 0x000000181044723c */ /* 0x040fe20000041864 */
[----:B------:R-:W1:Y:S07]  /*88c0*/  LDSM.16.MT88.4 R24, [R225+0xa800] ;  /* 0x00a80000e118783b */ /* 0x000e6e0000004200 */
[----:B------:R-:W-:Y:S01]  /*88d0*/  HMMA.16816.F32.BF16 R76, R16, R22, R32 ;  /* 0x00000016104c723c */ /* 0x000fe20000041820 */
[----:B------:R-:W1:Y:S04]  /*88e0*/  LDSM.16.MT88.4 R20, [R228+0xa800] ;  /* 0x00a80000e414783b */ /* 0x000e680000004200 */
[----:B------:R-:W1:Y:S01]  /*88f0*/  LDSM.16.MT88.4 R16, [R226+0xa800] ;  /* 0x00a80000e210783b */ /* 0x000e620000004200 */
[----:B------:R3:W1:Y:S01]  /*8900*/  MUFU.EX2 R207, R4 ;  /* 0x0000000400cf7308 */ /* 0x0006620000000800 */
[----:B------:R-:W-:Y:S01]  /*8910*/  MOV R186, R122 ;  /* 0x0000007a00ba7202 */ /* 0x000fe20000000f00 */
[----:B------:R-:W-:Y:S01]  /*8920*/  IMAD.MOV.U32 R94, RZ, RZ, R123 ;  /* 0x000000ffff5e7224 */ /* 0x000fe200078e007b */
[----:B------:R-:W-:Y:S01]  /*8930*/  MOV R252, R124 ;  /* 0x0000007c00fc7202 */ /* 0x000fe20000000f00 */
[----:B------:R-:W-:-:S02]  /*8940*/  IMAD.MOV.U32 R251, RZ, RZ, R125 ;  /* 0x000000fffffb7224 */ /* 0x000fc400078e007d */
[--C-:B------:R-:W-:Y:S02]  /*8950*/  FFMA.FTZ R29, R249, c[0x0][0x23c], -R0.reuse ;  /* 0x00008f00f91d7a23 */ /* 0x100fe40000010800 */
[--C-:B------:R-:W-:Y:S01]  /*8960*/  FFMA.FTZ R28, R222, c[0x0][0x23c], -R0.reuse ;  /* 0x00008f00de1c7a23 */ /* 0x100fe20000010800 */
[----:B------:R3:W-:Y:S01]  /*8970*/  MUFU.EX2 R200, R2 ;  /* 0x0000000200c87308 */ /* 0x0007e20000000800 */
[--C-:B------:R-:W-:Y:S02]  /*8980*/  FFMA.FTZ R98, R216, c[0x0][0x23c], -R0.reuse ;  /* 0x00008f00d8627a23 */ /* 0x100fe40000010800 */
[--C-:B------:R-:W-:Y:S02]  /*8990*/  FFMA.FTZ R99, R209, c[0x0][0x23c], -R0.reuse ;  /* 0x00008f00d1637a23 */ /* 0x100fe40000010800 */
[----:B---3--:R-:W-:Y:S02]  /*89a0*/  FFMA.FTZ R4, R221, c[0x0][0x23c], -R7 ;  /* 0x00008f00dd047a23 */ /* 0x008fe40000010807 */
[----:B------:R-:W-:-:S02]  /*89b0*/  FFMA.FTZ R100, R196, c[0x0][0x23c], -R0 ;  /* 0x00008f00c4647a23 */ /* 0x000fc40000010800 */
[----:B------:R3:W-:Y:S01]  /*89c0*/  MUFU.EX2 R206, R4 ;  /* 0x0000000400ce7308 */ /* 0x0007e20000000800 */
[--C-:B------:R-:W-:Y:S02]  /*89d0*/  FFMA.FTZ R101, R190, c[0x0][0x23c], -R0.reuse ;  /* 0x00008f00be657a23 */ /* 0x100fe40000010800 */
[--C-:B------:R-:W-:Y:S02]  /*89e0*/  FFMA.FTZ R122, R185, c[0x0][0x23c], -R0.reuse ;  /* 0x00008f00b97a7a23 */ /* 0x100fe40000010800 */
[--C-:B------:R-:W-:Y:S02]  /*89f0*/  FFMA.FTZ R123, R180, c[0x0][0x23c], -R0.reuse ;  /* 0x00008f00b47b7a23 */ /* 0x100fe40000010800 */
[--C-:B------:R-:W-:Y:S02]  /*8a00*/  FFMA.FTZ R124, R178, c[0x0][0x23c], -R0.reuse ;  /* 0x00008f00b27c7a23 */ /* 0x100fe40000010800 */
[----:B------:R-:W-:Y:S02]  /*8a10*/  FFMA.FTZ R125, R142, c[0x0][0x23c], -R0 ;  /* 0x00008f008e7d7a23 */ /* 0x000fe40000010800 */
[----:B------:R-:W-:-:S02]  /*8a20*/  FFMA.FTZ R0, R250, c[0x0][0x23c], -R5 ;  /* 0x00008f00fa007a23 */ /* 0x000fc40000010805 */
[----:B------:R-:W-:Y:S02]  /*8a30*/  FFMA.FTZ R2, R245, c[0x0][0x23c], -R5 ;  /* 0x00008f00f5027a23 */ /* 0x000fe40000010805 */
[----:B---3--:R-:W-:Y:S01]  /*8a40*/  FFMA.FTZ R4, R218, c[0x0][0x23c], -R7 ;  /* 0x00008f00da047a23 */ /* 0x008fe20000010807 */
[----:B------:R-:W-:Y:S01]  /*8a50*/  MOV R93, R134 ;  /* 0x00000086005d7202 */ /* 0x000fe20000000f00 */
[----:B------:R-:W-:Y:S01]  /*8a60*/  IMAD.MOV.U32 R221, RZ, RZ, R135 ;  /* 0x000000ffffdd7224 */ /* 0x000fe200078e0087 */
[----:B------:R-:W-:Y:S08]  /*8a70*/  MUFU.EX2 R134, R2 ;  /* 0x0000000200867308 */ /* 0x000ff00000000800 */
[----:B------:R1:W3:Y:S08]  /*8a80*/  MUFU.EX2 R202, R4 ;  /* 0x0000000400ca7308 */ /* 0x0002f00000000800 */
[----:B------:R3:W2:Y:S01]  /*8a90*/  MUFU.EX2 R135, R0 ;  /* 0x0000000000877308 */ /* 0x0006a20000000800 */
[----:B------:R-:W-:Y:S01]  /*8aa0*/  MOV R191, R116 ;  /* 0x0000007400bf7202 */ /* 0x000fe20000000f00 */
[----:B------:R-:W-:Y:S01]  /*8ab0*/  IMAD.MOV.U32 R189, RZ, RZ, R117 ;  /* 0x000000ffffbd7224 */ /* 0x000fe200078e0075 */
[----:B------:R-:W-:Y:S01]  /*8ac0*/  MOV R188, R115 ;  /* 0x0000007300bc7202 */ /* 0x000fe20000000f00 */
[--C-:B----4-:R-:W-:Y:S01]  /*8ad0*/  FFMA.FTZ R34, R215, c[0x0][0x23c], -R7.reuse ;  /* 0x00008f00d7227a23 */ /* 0x110fe20000010807 */
[----:B------:R-:W-:Y:S01]  /*8ae0*/  MOV R95, R114 ;  /* 0x00000072005f7202 */ /* 0x000fe20000000f00 */
[--C-:B------:R-:W-:Y:S01]  /*8af0*/  FFMA.FTZ R33, R217, c[0x0][0x23c], -R7.reuse ;  /* 0x00008f00d9217a23 */ /* 0x100fe20000010807 */
[----:B------:R-:W-:Y:S01]  /*8b00*/  MOV R92, R113 ;  /* 0x00000071005c7202 */ /* 0x000fe20000000f00 */
[--C-:B------:R-:W-:Y:S01]  /*8b10*/  FFMA.FTZ R32, R211, c[0x0][0x23c], -R7.reuse ;  /* 0x00008f00d3207a23 */ /* 0x100fe20000010807 */
[----:B------:R-:W-:Y:S01]  /*8b20*/  MOV R246, R112 ;  /* 0x0000007000f67202 */ /* 0x000fe20000000f00 */
[--C-:B------:R-:W-:Y:S01]  /*8b30*/  FFMA.FTZ R102, R205, c[0x0][0x23c], -R7.reuse ;  /* 0x00008f00cd667a23 */ /* 0x100fe20000010807 */
[----:B------:R-:W-:Y:S01]  /*8b40*/  MOV R185, R6 ;  /* 0x0000000600b97202 */ /* 0x000fe20000000f00 */
[--C-:B------:R-:W-:Y:S01]  /*8b50*/  FFMA.FTZ R103, R198, c[0x0][0x23c], -R7.reuse ;  /* 0x00008f00c6677a23 */ /* 0x100fe20000010807 */
[----:B-1----:R-:W-:Y:S01]  /*8b60*/  F2FP.BF16.PACK_AB R4, R207, R204 ;  /* 0x000000cccf04723e */ /* 0x002fe200000010ff */
[--C-:B------:R-:W-:Y:S01]  /*8b70*/  FFMA.FTZ R112, R192, c[0x0][0x23c], -R7.reuse ;  /* 0x00008f00c0707a23 */ /* 0x100fe20000010807 */
[----:B---3--:R-:W-:Y:S01]  /*8b80*/  F2FP.BF16.PACK_AB R6, R202, R206 ;  /* 0x000000ceca06723e */ /* 0x008fe200000010ff */
        /* <DEDUP_REMOVED lines=9> */
[----:B------:R-:W-:Y:S01]  /*8c20*/  F2FP.BF16.PACK_AB R5, R200, R201 ;  /* 0x000000c9c805723e */ /* 0x000fe200000010ff */
        /* <DEDUP_REMOVED lines=17> */
[----:B------:R-:W-:Y:S02]  /*8d40*/  MOV R249, R173 ;  /* 0x000000ad00f97202 */ /* 0x000fe40000000f00 */
[----:B------:R-:W-:Y:S02]  /*8d50*/  MOV R141, R175 ;  /* 0x000000af008d7202 */ /* 0x000fe40000000f00 */
[----:B------:R-:W-:Y:S02]  /*8d60*/  MOV R195, R162 ;  /* 0x000000a200c37202 */ /* 0x000fe40000000f00 */
[----:B------:R-:W-:-:S02]  /*8d70*/  MOV R142, R128 ;  /* 0x00000080008e7202 */ /* 0x000fc40000000f00 */
[----:B------:R-:W-:Y:S01]  /*8d80*/  MOV R180, R131 ;  /* 0x0000008300b47202 */ /* 0x000fe20000000f00 */
[----:B------:R-:W-:Y:S02]  /*8d90*/  IMAD.MOV.U32 R196, RZ, RZ, R127 ;  /* 0x000000ffffc47224 */ /* 0x000fe400078e007f */
[----:B--2---:R-:W-:Y:S01]  /*8da0*/  FFMA.FTZ R35, R220, c[0x0][0x23c], -R7 ;  /* 0x00008f00dc237a23 */ /* 0x004fe20000010807 */
        /* <DEDUP_REMOVED lines=11> */
[----:B------:R-:W-:Y:S01]  /*8e60*/  IMAD.MOV.U32 R215, RZ, RZ, R250 ;  /* 0x000000ffffd77224 */ /* 0x000fe200078e00fa */
[----:B------:R-:W-:Y:S02]  /*8e70*/  MOV R250, R142 ;  /* 0x0000008e00fa7202 */ /* 0x000fe40000000f00 */
[----:B------:R-:W-:Y:S01]  /*8e80*/  MOV R142, R178 ;  /* 0x000000b2008e7202 */ /* 0x000fe20000000f00 */
        /* <DEDUP_REMOVED lines=8> */
[----:B------:R-:W2:Y:S04]  /*8f10*/  LDL.LU R72, [R1+0x148] ;  /* 0x0001480001487983 */ /* 0x000ea80000300800 */
[----:B------:R-:W3:Y:S04]  /*8f20*/  LDL.LU R217, [R1+0xa4] ;  /* 0x0000a40001d97983 */ /* 0x000ee80000300800 */
[----:B------:R-:W3:Y:S01]  /*8f30*/  LDL.LU R245, [R1+0xa8] ;  /* 0x0000a80001f57983 */ /* 0x000ee20000300800 */
[----:B------:R-:W-:Y:S01]  /*8f40*/  IMAD.MOV.U32 R143, RZ, RZ, R177 ;  /* 0x000000ffff8f7224 */ /* 0x000fe200078e00b1 */
[----:B------:R-:W-:Y:S01]  /*8f50*/  MOV R179, R176 ;  /* 0x000000b000b37202 */ /* 0x000fe20000000f00 */
[----:B------:R-:W-:Y:S01]  /*8f60*/  FADD.FTZ R75, R75, R133 ;  /* 0x000000854b4b7221 */ /* 0x000fe20000010000 */
[----:B------:R-:W-:Y:S01]  /*8f70*/  MOV R176, R129 ;  /* 0x0000008100b07202 */ /* 0x000fe20000000f00 */
[----:B------:R-:W-:Y:S01]  /*8f80*/  MUFU.EX2 R128, R39 ;  /* 0x0000002700807308 */ /* 0x000fe20000000800 */
[----:B------:R-:W-:-:S07]  /*8f90*/  MOV R177, R132 ;  /* 0x0000008400b17202 */ /* 0x000fce0000000f00 */
[----:B------:R-:W-:Y:S08]  /*8fa0*/  MUFU.EX2 R130, R38 ;  /* 0x0000002600827308 */ /* 0x000ff00000000800 */
[----:B------:R-:W-:Y:S08]  /*8fb0*/  MUFU.EX2 R132, R37 ;  /* 0x0000002500847308 */ /* 0x000ff00000000800 */
[----:B------:R-:W-:Y:S08]  /*8fc0*/  MUFU.EX2 R133, R36 ;  /* 0x0000002400857308 */ /* 0x000ff00000000800 */
[----:B------:R-:W-:Y:S08]  /*8fd0*/  MUFU.EX2 R126, R31 ;  /* 0x0000001f007e7308 */ /* 0x000ff00000000800 */
[----:B------:R1:W4:Y:S08]  /*8fe0*/  MUFU.EX2 R127, R30 ;  /* 0x0000001e007f7308 */ /* 0x0003300000000800 */
[----:B------:R4:W-:Y:S08]  /*8ff0*/  MUFU.EX2 R129, R29 ;  /* 0x0000001d00817308 */ /* 0x0009f00000000800 */
[----:B------:R4:W4:Y:S01]  /*9000*/  MUFU.EX2 R131, R28 ;  /* 0x0000001c00837308 */ /* 0x0009220000000800 */
[----:B------:R-:W-:-:S02]  /*9010*/  FADD.FTZ R5, R220, R215 ;  /* 0x000000d7dc057221 */ /* 0x000fc40000010000 */
[----:B------:R-:W-:Y:S02]  /*9020*/  FADD.FTZ R4, R250, R75 ;  /* 0x0000004bfa047221 */ /* 0x000fe40000010000 */
[----:B-1----:R-:W-:Y:S01]  /*9030*/  FADD.FTZ R30, R180, R5 ;  /* 0x00000005b41e7221 */ /* 0x002fe20000010000 */
[----:B----4-:R-:W-:Y:S01]  /*9040*/  F2FP.BF16.PACK_AB R5, R127, R126 ;  /* 0x0000007e7f05723e */ /* 0x010fe200000010ff */
[----:B------:R-:W-:Y:S02]  /*9050*/  FADD.FTZ R29, R142, R7 ;  /* 0x000000078e1d7221 */ /* 0x000fe40000010000 */
[----:B------:R-:W-:Y:S01]  /*9060*/  FADD.FTZ R28, R185, R4 ;  /* 0x00000004b91c7221 */ /* 0x000fe20000010000 */
[----:B------:R-:W-:Y:S02]  /*9070*/  F2FP.BF16.PACK_AB R4, R130, R128 ;  /* 0x000000808204723e */ /* 0x000fe400000010ff */
[----:B------:R-:W-:Y:S01]  /*9080*/  F2FP.BF16.PACK_AB R7, R131, R129 ;  /* 0x000000818307723e */ /* 0x000fe200000010ff */
[----:B------:R-:W-:Y:S08]  /*9090*/  MUFU.EX2 R75, R34 ;  /* 0x00000022004b7308 */ /* 0x000ff00000000800 */
        /* <DEDUP_REMOVED lines=9> */
[----:B------:R-:W-:Y:S01]  /*9130*/  MUFU.EX2 R101, R101 ;  /* 0x0000006500657308 */ /* 0x000fe20000000800 */
        /* <DEDUP_REMOVED lines=11> */
[----:B------:R-:W-:Y:S02]  /*91f0*/  MOV R205, R184 ;  /* 0x000000b800cd7202 */ /* 0x000fe40000000f00 */
[----:B------:R-:W-:-:S02]  /*9200*/  MOV R215, R249 ;  /* 0x000000f900d77202 */ /* 0x000fc40000000f00 */
[----:B------:R-:W-:Y:S02]  /*9210*/  MOV R143, R150 ;  /* 0x00000096008f7202 */ /* 0x000fe40000000f00 */
[----:B------:R-:W-:Y:S02]  /*9220*/  MOV R198, R213 ;  /* 0x000000d500c67202 */ /* 0x000fe40000000f00 */
[----:B------:R-:W-:Y:S01]  /*9230*/  MOV R203, R171 ;  /* 0x000000ab00cb7202 */ /* 0x000fe20000000f00 */
[----:B------:R-:W-:Y:S01]  /*9240*/  IMAD.MOV.U32 R218, RZ, RZ, R194 ;  /* 0x000000ffffda7224 */ /* 0x000fe200078e00c2 */
[----:B------:R-:W-:Y:S01]  /*9250*/  MOV R194, R167 ;  /* 0x000000a700c27202 */ /* 0x000fe20000000f00 */
[----:B------:R-:W-:Y:S01]  /*9260*/  IMAD.MOV.U32 R249, RZ, RZ, R246 ;  /* 0x000000fffff97224 */ /* 0x000fe200078e00f6 */
[----:B------:R-:W-:Y:S01]  /*9270*/  MOV R213, R181 ;  /* 0x000000b500d57202 */ /* 0x000fe20000000f00 */
[----:B---3--:R-:W-:-:S04]  /*9280*/  FADD.FTZ R6, R245, R217 ;  /* 0x000000d9f5067221 */ /* 0x008fc80000010000 */
[----:B------:R-:W-:Y:S01]  /*9290*/  FADD.FTZ R31, R178, R6 ;  /* 0x00000006b21f7221 */ /* 0x000fe20000010000 */
[----:B------:R-:W-:-:S07]  /*92a0*/  F2FP.BF16.PACK_AB R6, R133, R132 ;  /* 0x000000848506723e */ /* 0x000fce00000010ff */
[C---:B------:R-:W-:Y:S01]  /*92b0*/  HMMA.16816.F32.BF16 R52, R4.reuse, R26, R104 ;  /* 0x0000001a0434723c */ /* 0x040fe20000041868 */
[----:B------:R-:W-:Y:S07]  /*92c0*/  MUFU.EX2 R104, R33 ;  /* 0x0000002100687308 */ /* 0x000fee0000000800 */
[C---:B------:R-:W-:Y:S01]  /*92d0*/  HMMA.16816.F32.BF16 R40, R4.reuse, R22, R60 ;  /* 0x000000160428723c */ /* 0x040fe2000004183c */
[----:B------:R-:W-:Y:S07]  /*92e0*/  MUFU.EX2 R62, R35 ;  /* 0x00000023003e7308 */ /* 0x000fee0000000800 */
[C---:B------:R-:W-:Y:S01]  /*92f0*/  HMMA.16816.F32.BF16 R36, R4.reuse, R16, R68 ;  /* 0x000000100424723c */ /* 0x040fe20000041844 */
[----:B------:R1:W3:Y:S07]  /*9300*/  MUFU.EX2 R63, R32 ;  /* 0x00000020003f7308 */ /* 0x0002ee0000000800 */
[C---:B------:R-:W-:Y:S01]  /*9310*/  HMMA.16816.F32.BF16 R56, R4.reuse, R24, R108 ;  /* 0x000000180438723c */ /* 0x040fe2000004186c */
[----:B------:R-:W-:Y:S07]  /*9320*/  LDSM.16.MT88.4 R24, [R225+0xb000] ;  /* 0x00b00000e118783b */ /* 0x000fee0000004200 */
[C---:B------:R-:W-:Y:S01]  /*9330*/  HMMA.16816.F32.BF16 R152, R4.reuse, R20, R152 ;  /* 0x000000140498723c */ /* 0x040fe20000041898 */
[----:B------:R-:W-:Y:S07]  /*9340*/  LDSM.16.MT88.4 R20, [R228+0xb000] ;  /* 0x00b00000e414783b */ /* 0x000fee0000004200 */
[C---:B-1----:R-:W-:Y:S01]  /*9350*/  HMMA.16816.F32.BF16 R32, R4.reuse, R18, R80 ;  /* 0x000000120420723c */ /* 0x042fe20000041850 */
[----:B------:R-:W1:Y:S07]  /*9360*/  LDSM.16.MT88.4 R16, [R226+0xb000] ;  /* 0x00b00000e210783b */ /* 0x000e6e0000004200 */
[C---:B------:R-:W-:Y:S08]  /*9370*/  HMMA.16816.F32.BF16 R84, R4.reuse, R12, R84 ;  /* 0x0000000c0454723c */ /* 0x040ff00000041854 */
[----:B------:R-:W-:Y:S01]  /*9380*/  HMMA.16816.F32.BF16 R44, R4, R14, R76 ;  /* 0x0000000e042c723c */ /* 0x000fe2000004184c */
[----:B------:R-:W4:Y:S01]  /*9390*/  LDSM.16.MT88.4 R12, [R227+0xb000] ;  /* 0x00b00000e30c783b */ /* 0x000f220000004200 */
[----:B------:R2:W-:Y:S08]  /*93a0*/  MUFU.EX2 R61, R2 ;  /* 0x00000002003d7308 */ /* 0x0005f00000000800 */
[----:B------:R-:W1:Y:S01]  /*93b0*/  MUFU.EX2 R60, R0 ;  /* 0x00000000003c7308 */ /* 0x000e620000000800 */
[----:B------:R-:W-:-:S02]  /*93c0*/  FADD.FTZ R4, R209, R31 ;  /* 0x0000001fd1047221 */ /* 0x000fc40000010000 */
[----:B------:R-:W-:Y:S01]  /*93d0*/  FADD.FTZ R5, R216, R30 ;  /* 0x0000001ed8057221 */ /* 0x000fe20000010000 */
[----:B---3--:R-:W-:Y:S01]  /*93e0*/  F2FP.BF16.PACK_AB R6, R63, R104 ;  /* 0x000000683f06723e */ /* 0x008fe200000010ff */
[----:B--2---:R-:W-:Y:S01]  /*93f0*/  FADD.FTZ R30, R72, R4 ;  /* 0x00000004481e7221 */ /* 0x004fe20000010000 */
[----:B------:R-:W-:Y:S01]  /*9400*/  F2FP.BF16.PACK_AB R4, R75, R62 ;  /* 0x0000003e4b04723e */ /* 0x000fe200000010ff */
[----:B------:R-:W-:Y:S01]  /*9410*/  FADD.FTZ R31, R243, R5 ;  /* 0x00000005f31f7221 */ /* 0x000fe20000010000 */
[----:B------:R-:W-:Y:S01]  /*9420*/  F2FP.BF16.PACK_AB R7, R65, R64 ;  /* 0x000000404107723e */ /* 0x000fe200000010ff */
[----:B------:R-:W-:Y:S01]  /*9430*/  FADD.FTZ R2, R196, R29 ;  /* 0x0000001dc4027221 */ /* 0x000fe20000010000 */
[----:B------:R-:W-:Y:S02]  /*9440*/  MOV R196, R179 ;  /* 0x000000b300c47202 */ /* 0x000fe40000000f00 */
[----:B-1----:R-:W-:Y:S01]  /*9450*/  F2FP.BF16.PACK_AB R5, R60, R61 ;  /* 0x0000003d3c05723e */ /* 0x002fe200000010ff */
[----:B------:R-:W-:Y:S01]  /*9460*/  FADD.FTZ R2, R3, R2 ;  /* 0x0000000203027221 */ /* 0x000fe20000010000 */
[----:B------:R-:W-:Y:S01]  /*9470*/  MOV R209, R157 ;  /* 0x0000009d00d17202 */ /* 0x000fe20000000f00 */
[----:B------:R-:W-:-:S02]  /*9480*/  FADD.FTZ R0, R222, R28 ;  /* 0x0000001cde007221 */ /* 0x000fc40000010000 */
[----:B------:R-:W-:Y:S01]  /*9490*/  IMAD.MOV.U32 R217, RZ, RZ, R141 ;  /* 0x000000ffffd97224 */ /* 0x000fe200078e008d */
[----:B------:R-:W-:Y:S01]  /*94a0*/  MOV R245, R140 ;  /* 0x0000008c00f57202 */ /* 0x000fe20000000f00 */
[----:B------:R-:W-:Y:S01]  /*94b0*/  IMAD.MOV.U32 R222, RZ, RZ, R159 ;  /* 0x000000ffffde7224 */ /* 0x000fe200078e009f */
[C---:B------:R-:W-:Y:S01]  /*94c0*/  HMMA.16816.F32.BF16 R176, R4.reuse, R18, R48 ;  /* 0x0000001204b0723c */ /* 0x040fe20000041830 */
[----:B------:R-:W-:Y:S01]  /*94d0*/  IMAD.MOV.U32 R216, RZ, RZ, R156 ;  /* 0x000000ffffd87224 */ /* 0x000fe200078e009c */
[----:B------:R-:W-:Y:S01]  /*94e0*/  MOV R110, R168 ;  /* 0x000000a8006e7202 */ /* 0x000fe20000000f00 */
[----:B------:R-:W-:Y:S01]  /*94f0*/  FADD.FTZ R28, R142, R2 ;  /* 0x000000028e1c7221 */ /* 0x000fe20000010000 */
[----:B------:R-:W1:Y:S01]  /*9500*/  MUFU.EX2 R118, R118 ;  /* 0x0000007600767308 */ /* 0x000e620000000800 */
[----:B------:R-:W-:Y:S01]  /*9510*/  FADD.FTZ R29, R242, R0 ;  /* 0x00000000f21d7221 */ /* 0x000fe20000010000 */
[----:B------:R2:W5:Y:S02]  /*9520*/  LDL.LU R3, [R1+0x144] ;  /* 0x0001440001037983 */ /* 0x0005640000300800 */
[----:B------:R-:W-:Y:S01]  /*9530*/  HMMA.16816.F32.BF16 R136, R4, R24, R136 ;  /* 0x000000180488723c */ /* 0x000fe20000041888 */
[----:B------:R-:W-:-:S07]  /*9540*/  FADD.FTZ R2, R180, R30 ;  /* 0x0000001eb4027221 */ /* 0x000fce0000010000 */
[----:B------:R-:W-:Y:S01]  /*9550*/  HMMA.16816.F32.BF16 R144, R4, R26, R144 ;  /* 0x0000001a0490723c */ /* 0x000fe20000041890 */
[----:B------:R-:W-:-:S07]  /*9560*/  FADD.FTZ R28, R241, R28 ;  /* 0x0000001cf11c7221 */ /* 0x000fce0000010000 */
[----:B------:R-:W-:Y:S01]  /*9570*/  HMMA.16816.F32.BF16 R156, R4, R20, R88 ;  /* 0x00000014049c723c */ /* 0x000fe20000041858 */
[----:B------:R-:W-:-:S07]  /*9580*/  FADD.FTZ R0, R185, R31 ;  /* 0x0000001fb9007221 */ /* 0x000fce0000010000 */
[----:B------:R-:W-:Y:S01]  /*9590*/  HMMA.16816.F32.BF16 R160, R4, R22, R160 ;  /* 0x0000001604a0723c */ /* 0x000fe200000418a0 */
[----:B------:R-:W-:-:S07]  /*95a0*/  FADD.FTZ R29, R196, R29 ;  /* 0x0000001dc41d7221 */ /* 0x000fce0000010000 */
[----:B------:R-:W-:Y:S01]  /*95b0*/  HMMA.16816.F32.BF16 R172, R4, R16, R172 ;  /* 0x0000001004ac723c */ /* 0x000fe200000418ac */
[----:B------:R-:W-:-:S07]  /*95c0*/  MOV R141, R186 ;  /* 0x000000ba008d7202 */ /* 0x000fce0000000f00 */
[C---:B----4-:R-:W-:Y:S08]  /*95d0*/  HMMA.16816.F32.BF16 R188, R4.reuse, R12, R188 ;  /* 0x0000000c04bc723c */ /* 0x050ff000000418bc */
        /* <DEDUP_REMOVED lines=8> */
[----:B------:R-:W3:Y:S01]  /*9660*/  MUFU.EX2 R122, R122 ;  /* 0x0000007a007a7308 */ /* 0x000ee20000000800 */
[----:B------:R-:W-:Y:S01]  /*9670*/  F2FP.BF16.PACK_AB R5, R99, R98 ;  /* 0x000000626305723e */ /* 0x000fe200000010ff */
[----:B------:R2:W5:Y:S01]  /*9680*/  LDL.LU R72, [R1+0x140] ;  /* 0x0001400001487983 */ /* 0x0005620000300800 */
[----:B------:R-:W-:-:S02]  /*9690*/  F2FP.BF16.PACK_AB R6, R97, R96 ;  /* 0x000000606106723e */ /* 0x000fc400000010ff */
[----:B------:R-:W-:Y:S01]  /*96a0*/  F2FP.BF16.PACK_AB R7, R101, R100 ;  /* 0x000000646507723e */ /* 0x000fe200000010ff */
[----:B------:R-:W-:Y:S02]  /*96b0*/  FADD.FTZ R2, R240, R2 ;  /* 0x00000002f0027221 */ /* 0x000fe40000010000 */
[----:B------:R-:W-:Y:S02]  /*96c0*/  FADD.FTZ R0, R239, R0 ;  /* 0x00000000ef007221 */ /* 0x000fe40000010000 */
[----:B------:R-:W-:Y:S01]  /*96d0*/  FADD.FTZ R29, R238, R29 ;  /* 0x0000001dee1d7221 */ /* 0x000fe20000010000 */
[----:B------:R-:W-:Y:S01]  /*96e0*/  MOV R216, R252 ;  /* 0x000000fc00d87202 */ /* 0x000fe20000000f00 */
[----:B------:R-:W-:Y:S01]  /*96f0*/  HMMA.16816.F32.BF16 R184, R4, R12, R84 ;  /* 0x0000000c04b8723c */ /* 0x000fe20000041854 */
[----:B------:R-:W-:Y:S01]  /*9700*/  MOV R107, R141 ;  /* 0x0000008d006b7202 */ /* 0x000fe20000000f00 */
[----:B------:R-:W-:Y:S01]  /*9710*/  IMAD.MOV.U32 R196, RZ, RZ, R247 ;  /* 0x000000ffffc47224 */ /* 0x000fe200078e00f7 */
[----:B------:R-:W-:Y:S01]  /*9720*/  MOV R140, R251 ;  /* 0x000000fb008c7202 */ /* 0x000fe20000000f00 */
[----:B------:R-:W-:Y:S01]  /*9730*/  IMAD.MOV.U32 R209, RZ, RZ, R222 ;  /* 0x000000ffffd17224 */ /* 0x000fe200078e00de */
[----:B------:R-:W-:Y:S01]  /*9740*/  MOV R223, R183 ;  /* 0x000000b700df7202 */ /* 0x000fe20000000f00 */
[----:B------:R-:W4:Y:S01]  /*9750*/  MUFU.EX2 R114, R114 ;  /* 0x0000007200727308 */ /* 0x000f220000000800 */
[----:B------:R-:W-:Y:S01]  /*9760*/  FADD.FTZ R13, R244, R28 ;  /* 0x0000001cf40d7221 */ /* 0x000fe20000010000 */
[----:B------:R-:W-:Y:S01]  /*9770*/  MOV R244, R248 ;  /* 0x000000f800f47202 */ /* 0x000fe20000000f00 */
[----:B------:R2:W5:Y:S01]  /*9780*/  LDL.LU R243, [R1+0x13c] ;  /* 0x00013c0001f37983 */ /* 0x0005620000300800 */
[----:B------:R-:W-:Y:S01]  /*9790*/  MOV R248, R192 ;  /* 0x000000c000f87202 */ /* 0x000fe20000000f00 */
[----:B------:R-:W-:-:S02]  /*97a0*/  IMAD.MOV.U32 R192, RZ, RZ, R211 ;  /* 0x000000ffffc07224 */ /* 0x000fc400078e00d3 */
[----:B------:R-:W-:Y:S01]  /*97b0*/  FADD.FTZ R12, R237, R2 ;  /* 0x00000002ed0c7221 */ /* 0x000fe20000010000 */
[----:B------:R-:W-:Y:S01]  /*97c0*/  HMMA.16816.F32.BF16 R56, R4, R24, R56 ;  /* 0x000000180438723c */ /* 0x000fe20000041838 */
[----:B------:R-:W-:Y:S01]  /*97d0*/  FADD.FTZ R2, R236, R0 ;  /* 0x00000000ec027221 */ /* 0x000fe20000010000 */
[----:B------:R-:W-:Y:S01]  /*97e0*/  MOV R211, R217 ;  /* 0x000000d900d37202 */ /* 0x000fe20000000f00 */
[----:B------:R-:W-:Y:S01]  /*97f0*/  FADD.FTZ R0, R244, R29 ;  /* 0x0000001df4007221 */ /* 0x000fe20000010000 */
[----:B------:R-:W-:Y:S01]  /*9800*/  MOV R217, R245 ;  /* 0x000000f500d97202 */ /* 0x000fe20000000f00 */
[----:B------:R-:W-:-:S03]  /*9810*/  IMAD.MOV.U32 R210, RZ, RZ, R192 ;  /* 0x000000ffffd27224 */ /* 0x000fc600078e00c0 */
[----:B------:R-:W-:Y:S01]  /*9820*/  HMMA.16816.F32.BF16 R52, R4, R26, R52 ;  /* 0x0000001a0434723c */ /* 0x000fe20000041834 */
[----:B------:R-:W-:Y:S01]  /*9830*/  IMAD.MOV.U32 R245, RZ, RZ, R215 ;  /* 0x000000fffff57224 */ /* 0x000fe200078e00d7 */
[----:B------:R-:W-:-:S06]  /*9840*/  MOV R214, R211 ;  /* 0x000000d300d67202 */ /* 0x000fcc0000000f00 */
[----:B------:R-:W-:Y:S01]  /*9850*/  HMMA.16816.F32.BF16 R152, R4, R20, R152 ;  /* 0x000000140498723c */ /* 0x000fe20000041898 */
[----:B------:R-:W-:-:S07]  /*9860*/  MOV R219, R217 ;  /* 0x000000d900db7202 */ /* 0x000fce0000000f00 */
[----:B------:R-:W-:Y:S01]  /*9870*/  HMMA.16816.F32.BF16 R40, R4, R22, R40 ;  /* 0x000000160428723c */ /* 0x000fe20000041828 */
[----:B------:R-:W-:-:S07]  /*9880*/  MOV R252, R199 ;  /* 0x000000c700fc7202 */ /* 0x000fce0000000f00 */
[C---:B------:R-:W-:Y:S08]  /*9890*/  HMMA.16816.F32.BF16 R36, R4.reuse, R16, R36 ;  /* 0x000000100424723c */ /* 0x040ff00000041824 */
[C---:B------:R-:W-:Y:S08]  /*98a0*/  HMMA.16816.F32.BF16 R32, R4.reuse, R18, R32 ;  /* 0x000000120420723c */ /* 0x040ff00000041820 */
[----:B------:R-:W-:Y:S01]  /*98b0*/  HMMA.16816.F32.BF16 R44, R4, R14, R44 ;  /* 0x0000000e042c723c */ /* 0x000fe2000004182c */
[----:B------:R-:W-:Y:S01]  /*98c0*/  IMAD.MOV.U32 R199, RZ, RZ, R151 ;  /* 0x000000ffffc77224 */ /* 0x000fe200078e0097 */
[----:B------:R-:W-:Y:S01]  /*98d0*/  MOV R106, R216 ;  /* 0x000000d8006a7202 */ /* 0x000fe20000000f00 */
[----:B------:R-:W-:Y:S01]  /*98e0*/  IMAD.MOV.U32 R244, RZ, RZ, R245 ;  /* 0x000000fffff47224 */ /* 0x000fe200078e00f5 */
[----:B------:R-:W-:Y:S01]  /*98f0*/  MOV R215, R195 ;  /* 0x000000c300d77202 */ /* 0x000fe20000000f00 */
[----:B------:R-:W-:Y:S01]  /*9900*/  IMAD.MOV.U32 R211, RZ, RZ, R230 ;  /* 0x000000ffffd37224 */ /* 0x000fe200078e00e6 */
[----:B------:R-:W-:Y:S01]  /*9910*/  MOV R217, R194 ;  /* 0x000000c200d97202 */ /* 0x000fe20000000f00 */
[----:B------:R-:W-:Y:S01]  /*9920*/  FADD.FTZ R4, R234, R13 ;  /* 0x0000000dea047221 */ /* 0x000fe20000010000 */
[----:B------:R-:W-:Y:S01]  /*9930*/  MOV R222, R221 ;  /* 0x000000dd00de7202 */ /* 0x000fe20000000f00 */
[----:B------:R-:W-:-:S02]  /*9940*/  FADD.FTZ R6, R233, R12 ;  /* 0x0000000ce9067221 */ /* 0x000fc40000010000 */
[----:B------:R-:W-:Y:S01]  /*9950*/  IMAD.MOV.U32 R247, RZ, RZ, R182 ;  /* 0x000000fffff77224 */ /* 0x000fe200078e00b6 */
[----:B------:R-:W-:Y:S01]  /*9960*/  MOV R251, R149 ;  /* 0x0000009500fb7202 */ /* 0x000fe20000000f00 */
[----:B------:R-:W-:Y:S01]  /*9970*/  FADD.FTZ R5, R232, R2 ;  /* 0x00000002e8057221 */ /* 0x000fe20000010000 */
[----:B------:R-:W1:Y:S01]  /*9980*/  MUFU.EX2 R102, R102 ;  /* 0x0000006600667308 */ /* 0x000e620000000800 */
[----:B------:R-:W-:Y:S01]  /*9990*/  FADD.FTZ R7, R231, R0 ;  /* 0x00000000e7077221 */ /* 0x000fe20000010000 */
[----:B------:R-:W-:Y:S01]  /*99a0*/  LDSM.16.MT88.4 R16, [R227+0xb800] ;  /* 0x00b80000e310783b */ /* 0x000fe20000004200 */
        /* <DEDUP_REMOVED lines=24> */
[----:B------:R-:W-:Y:S01]  /*9b30*/  MOV R219, R142 ;  /* 0x0000008e00db7202 */ /* 0x000fe20000000f00 */
[----:B------:R-:W-:Y:S01]  /*9b40*/  IMAD.MOV.U32 R214, RZ, RZ, R196 ;  /* 0x000000ffffd67224 */ /* 0x000fe200078e00c4 */
[----:B------:R-:W1:Y:S01]  /*9b50*/  LDSM.16.MT88.4 R180, [R226+0xb800] ;  /* 0x00b80000e2b4783b */ /* 0x000e620000004200 */
[----:B------:R-:W-:Y:S01]  /*9b60*/  FADD.FTZ R0, R110, R4 ;  /* 0x000000046e007221 */ /* 0x000fe20000010000 */
[----:B------:R-:W-:Y:S01]  /*9b70*/  MOV R244, R198 ;  /* 0x000000c600f47202 */ /* 0x000fe20000000f00 */
        /* <DEDUP_REMOVED lines=91> */
[----:B-1----:R-:W-:Y:S02]  /*a130*/  FADD.FTZ R5, R118, R5 ;  /* 0x0000000576057221 */ /* 0x002fe40000010000 */
[----:B---3--:R-:W-:Y:S02]  /*a140*/  FADD.FTZ R4, R122, R4 ;  /* 0x000000047a047221 */ /* 0x008fe40000010000 */
[----:B----4-:R-:W-:Y:S02]  /*a150*/  FADD.FTZ R0, R114, R0 ;  /* 0x0000000072007221 */ /* 0x010fe40000010000 */
        /* <DEDUP_REMOVED lines=51> */
[----:B------:R-:W-:Y:S01]  /*a490*/  STL [R1+0xfc], R74 ;  /* 0x0000fc4a01007387 */ /* 0x000fe20000100800 */
[----:B------:R-:W-:Y:S01]  /*a4a0*/  IMAD.U32 R7, RZ, RZ, UR10 ;  /* 0x0000000aff077e24 */ /* 0x000fe2000f8e00ff */
[----:B------:R-:W-:Y:S01]  /*a4b0*/  UIMAD UR7, UR8, UR27, UR7 ;  /* 0x0000001b080772a4 */ /* 0x000fe2000f8e0207 */
[----:B------:R-:W-:Y:S01]  /*a4c0*/  IMAD.U32 R12, RZ, RZ, UR10 ;  /* 0x0000000aff0c7e24 */ /* 0x000fe2000f8e00ff */
[----:B------:R-:W-:Y:S04]  /*a4d0*/  STL [R1+0xf8], R73 ;  /* 0x0000f84901007387 */ /* 0x000fe80000100800 */
[----:B-----5:R-:W-:Y:S04]  /*a4e0*/  STL [R1+0xf4], R72 ;  /* 0x0000f44801007387 */ /* 0x020fe80000100800 */
[----:B------:R-:W-:Y:S04]  /*a4f0*/  STL [R1+0xf0], R3 ;  /* 0x0000f00301007387 */ /* 0x000fe80000100800 */
        /* <DEDUP_REMOVED lines=20> */
[----:B------:R-:W-:Y:S01]  /*a640*/  @P1 STS.128 [R243+0x8000], RZ ;  /* 0x008000fff3001388 */ /* 0x000fe20000000c00 */
        /* <DEDUP_REMOVED lines=76> */
[----:B------:R-:W4:Y:S04]  /*ab10*/  LDSM.16.M88.4 R48, [R224+0x5000] ;  /* 0x00500000e030783b */ /* 0x000f280000000200 */
[----:B-1----:R-:W1:Y:S04]  /*ab20*/  LDSM.16.M88.4 R20, [R224+0x4800] ;  /* 0x00480000e014783b */ /* 0x002e680000000200 */
[----:B---3--:R-:W-:Y:S04]  /*ab30*/  LDSM.16.M88.4 R24, [R234+0x2000] ;  /* 0x00200000ea18783b */ /* 0x008fe80000000200 */
[----:B--2---:R-:W-:Y:S04]  /*ab40*/  LDSM.16.M88.4 R28, [R234] ;  /* 0x00000000ea1c783b */ /* 0x004fe80000000200 */
[----:B------:R-:W-:Y:S04]  /*ab50*/  LDSM.16.M88.4 R40, [R230+0x4800] ;  /* 0x00480000e628783b */ /* 0x000fe80000000200 */
[----:B----4-:R-:W-:Y:S04]  /*ab60*/  LDSM.16.M88.4 R16, [R224+0x5800] ;  /* 0x00580000e010783b */ /* 0x010fe80000000200 */
[----:B------:R-:W-:Y:S04]  /*ab70*/  LDSM.16.M88.4 R44, [R230+0x4000] ;  /* 0x00400000e62c783b */ /* 0x000fe80000000200 */
[----:B------:R-:W-:Y:S01]  /*ab80*/  LDSM.16.M88.4 R12, [R224+0x6000] ;  /* 0x00600000e00c783b */ /* 0x000fe20000000200 */
[-C--:B------:R-:W-:Y:S03]  /*ab90*/  HMMA.16816.F32.BF16 R96, R36, R4.reuse, RZ ;  /* 0x000000042460723c */ /* 0x080fe600000418ff */
[----:B------:R-:W-:Y:S04]  /*aba0*/  LDSM.16.M88.4 R60, [R224+0x6800] ;  /* 0x00680000e03c783b */ /* 0x000fe80000000200 */
[----:B------:R-:W0:Y:S01]  /*abb0*/  LDGDEPBAR ;  /* 0x00000000000079af */ /* 0x000e220000000000 */
[C---:B------:R-:W-:Y:S08]  /*abc0*/  HMMA.16816.F32.BF16 R92, R32.reuse, R4, RZ ;  /* 0x00000004205c723c */ /* 0x040ff000000418ff */
[-C--:B------:R-:W-:Y:S08]  /*abd0*/  HMMA.16816.F32.BF16 R88, R32, R6.reuse, RZ ;  /* 0x000000062058723c */ /* 0x080ff000000418ff */
[----:B------:R-:W-:Y:S01]  /*abe0*/  HMMA.16816.F32.BF16 R84, R36, R6, RZ ;  /* 0x000000062454723c */ /* 0x000fe200000418ff */
[----:B------:R-:W2:Y:S07]  /*abf0*/  LDSM.16.M88.4 R4, [R230+0x5000] ;  /* 0x00500000e604783b */ /* 0x000eae0000000200 */
[----:B------:R-:W-:Y:S08]  /*ac00*/  HMMA.16816.F32.BF16 R52, R32, R48, RZ ;  /* 0x000000302034723c */ /* 0x000ff000000418ff */
[C---:B-1----:R-:W-:Y:S08]  /*ac10*/  HMMA.16816.F32.BF16 R64, R36.reuse, R22, RZ ;  /* 0x000000162440723c */ /* 0x042ff000000418ff */
[-C--:B------:R-:W-:Y:S08]  /*ac20*/  HMMA.16816.F32.BF16 R80, R36, R20.reuse, RZ ;  /* 0x000000142450723c */ /* 0x080ff000000418ff */
[C---:B------:R-:W-:Y:S08]  /*ac30*/  HMMA.16816.F32.BF16 R76, R32.reuse, R20, RZ ;  /* 0x00000014204c723c */ /* 0x040ff000000418ff */
[----:B------:R-:W-:Y:S08]  /*ac40*/  HMMA.16816.F32.BF16 R68, R32, R22, RZ ;  /* 0x000000162044723c */ /* 0x000ff000000418ff */
[----:B------:R-:W-:Y:S08]  /*ac50*/  HMMA.16816.F32.BF16 R56, R36, R48, RZ ;  /* 0x000000302438723c */ /* 0x000ff000000418ff */
[-C--:B------:R-:W-:Y:S08]  /*ac60*/  HMMA.16816.F32.BF16 R20, R32, R50.reuse, RZ ;  /* 0x000000322014723c */ /* 0x080ff000000418ff */
[----:B------:R-:W-:Y:S08]  /*ac70*/  HMMA.16816.F32.BF16 R48, R36, R50, RZ ;  /* 0x000000322430723c */ /* 0x000ff000000418ff */
[----:B--2---:R-:W-:Y:S01]  /*ac80*/  HMMA.16816.F32.BF16 R132, R24, R4, R52 ;  /* 0x000000041884723c */ /* 0x004fe20000041834 */
[----:B------:R-:W1:Y:S07]  /*ac90*/  LDSM.16.M88.4 R52, [R230+0x5800] ;  /* 0x00580000e634783b */ /* 0x000e6e0000000200 */
[C---:B------:R-:W-:Y:S08]  /*aca0*/  HMMA.16816.F32.BF16 R204, R28.reuse, R42, R64 ;  /* 0x0000002a1ccc723c */ /* 0x040ff00000041840 */
[----:B------:R-:W-:Y:S01]  /*acb0*/  HMMA.16816.F32.BF16 R200, R28, R4, R56 ;  /* 0x000000041cc8723c */ /* 0x000fe20000041838 */
[----:B------:R-:W2:Y:S07]  /*acc0*/  LDSM.16.M88.4 R56, [R230+0x6800] ;  /* 0x00680000e638783b */ /* 0x000eae0000000200 */
[----:B------:R-:W-:Y:S08]  /*acd0*/  HMMA.16816.F32.BF16 R64, R32, R16, RZ ;  /* 0x000000102040723c */ /* 0x000ff000000418ff */
[-C--:B------:R-:W-:Y:S08]  /*ace0*/  HMMA.16816.F32.BF16 R220, R28, R44.reuse, R96 ;  /* 0x0000002c1cdc723c */ /* 0x080ff00000041860 */
[C---:B------:R-:W-:Y:S08]  /*acf0*/  HMMA.16816.F32.BF16 R124, R24.reuse, R44, R92 ;  /* 0x0000002c187c723c */ /* 0x040ff0000004185c */
[-C--:B------:R-:W-:Y:S08]  /*ad00*/  HMMA.16816.F32.BF16 R128, R24, R46.reuse, R88 ;  /* 0x0000002e1880723c */ /* 0x080ff00000041858 */
[----:B------:R-:W-:Y:S01]  /*ad10*/  HMMA.16816.F32.BF16 R120, R28, R46, R84 ;  /* 0x0000002e1c78723c */ /* 0x000fe20000041854 */
[----:B------:R-:W-:Y:S07]  /*ad20*/  LDSM.16.M88.4 R44, [R235] ;  /* 0x00000000eb2c783b */ /* 0x000fee0000000200 */
[----:B------:R-:W-:Y:S01]  /*ad30*/  HMMA.16816.F32.BF16 R116, R24, R6, R20 ;  /* 0x000000061874723c */ /* 0x000fe20000041814 */
[----:B------:R-:W3:Y:S07]  /*ad40*/  LDSM.16.M88.4 R20, [R232] ;  /* 0x00000000e814783b */ /* 0x000eee0000000200 */
[-C--:B------:R-:W-:Y:S08]  /*ad50*/  HMMA.16816.F32.BF16 R216, R28, R40.reuse, R80 ;  /* 0x000000281cd8723c */ /* 0x080ff00000041850 */
[C---:B------:R-:W-:Y:S08]  /*ad60*/  HMMA.16816.F32.BF16 R212, R24.reuse, R40, R76 ;  /* 0x0000002818d4723c */ /* 0x040ff0000004184c */
[----:B------:R-:W-:Y:S01]  /*ad70*/  HMMA.16816.F32.BF16 R208, R24, R42, R68 ;  /* 0x0000002a18d0723c */ /* 0x000fe20000041844 */
[----:B------:R-:W4:Y:S07]  /*ad80*/  LDSM.16.M88.4 R40, [R242] ;  /* 0x00000000f228783b */ /* 0x000f2e0000000200 */
[----:B------:R-:W-:Y:S08]  /*ad90*/  HMMA.16816.F32.BF16 R68, R36, R16, RZ ;  /* 0x000000102444723c */ /* 0x000ff000000418ff */
[-C--:B------:R-:W-:Y:S08]  /*ada0*/  HMMA.16816.F32.BF16 R76, R32, R18.reuse, RZ ;  /* 0x00000012204c723c */ /* 0x080ff000000418ff */
[C---:B------:R-:W-:Y:S01]  /*adb0*/  HMMA.16816.F32.BF16 R88, R36.reuse, R18, RZ ;  /* 0x000000122458723c */ /* 0x040fe200000418ff */
[----:B------:R-:W1:Y:S07]  /*adc0*/  LDSM.16.M88.4 R16, [R232+0x2000] ;  /* 0x00200000e810783b */ /* 0x000e6e0000000200 */
[-C--:B------:R-:W-:Y:S08]  /*add0*/  HMMA.16816.F32.BF16 R100, R36, R12.reuse, RZ ;  /* 0x0000000c2464723c */ /* 0x080ff000000418ff */
[C---:B------:R-:W-:Y:S08]  /*ade0*/  HMMA.16816.F32.BF16 R96, R32.reuse, R12, RZ ;  /* 0x0000000c2060723c */ /* 0x040ff000000418ff */
[-C--:B------:R-:W-:Y:S08]  /*adf0*/  HMMA.16816.F32.BF16 R92, R32, R14.reuse, RZ ;  /* 0x0000000e205c723c */ /* 0x080ff000000418ff */
[----:B------:R-:W-:Y:S01]  /*ae00*/  HMMA.16816.F32.BF16 R84, R36, R14, RZ ;  /* 0x0000000e2454723c */ /* 0x000fe200000418ff */
[----:B------:R-:W2:Y:S07]  /*ae10*/  LDSM.16.M88.4 R12, [R241] ;  /* 0x00000000f10c783b */ /* 0x000eae0000000200 */
[----:B------:R-:W-:Y:S01]  /*ae20*/  HMMA.16816.F32.BF16 R112, R28, R6, R48 ;  /* 0x000000061c70723c */ /* 0x000fe20000041830 */
[----:B------:R-:W3:Y:S04]  /*ae30*/  LDSM.16.M88.4 R4, [R240] ;  /* 0x00000000f004783b */ /* 0x000ee80000000200 */
[----:B------:R-:W3:Y:S03]  /*ae40*/  LDSM.16.M88.4 R48, [R230+0x6000] ;  /* 0x00600000e630783b */ /* 0x000ee60000000200 */
[----:B------:R-:W-:Y:S08]  /*ae50*/  HMMA.16816.F32.BF16 R108, R32, R60, RZ ;  /* 0x0000003c206c723c */ /* 0x000ff000000418ff */
[-C--:B-1----:R-:W-:Y:S08]  /*ae60*/  HMMA.16816.F32.BF16 R64, R24, R52.reuse, R64 ;  /* 0x000000341840723c */ /* 0x082ff00000041840 */
[----:B------:R-:W-:Y:S08]  /*ae70*/  HMMA.16816.F32.BF16 R104, R28, R52, R68 ;  /* 0x000000341c68723c */ /* 0x000ff00000041844 */
[C---:B------:R-:W-:Y:S08]  /*ae80*/  HMMA.16816.F32.BF16 R68, R24.reuse, R54, R76 ;  /* 0x000000361844723c */ /* 0x040ff0000004184c */
[----:B--2---:R-:W-:Y:S08]  /*ae90*/  HMMA.16816.F32.BF16 R76, R24, R56, R108 ;  /* 0x00000038184c723c */ /* 0x004ff0000004186c */
[C---:B---3--:R-:W-:Y:S08]  /*aea0*/  HMMA.16816.F32.BF16 R108, R20.reuse, R44, R220 ;  /* 0x0000002c146c723c */ /* 0x048ff000000418dc */
[-C--:B----4-:R-:W-:Y:S08]  /*aeb0*/  HMMA.16816.F32.BF16 R220, R20, R40.reuse, R216 ;  /* 0x0000002814dc723c */ /* 0x090ff000000418d8 */
[C---:B------:R-:W-:Y:S08]  /*aec0*/  HMMA.16816.F32.BF16 R216, R16.reuse, R40, R212 ;  /* 0x0000002810d8723c */ /* 0x040ff000000418d4 */
[-C--:B------:R-:W-:Y:S08]  /*aed0*/  HMMA.16816.F32.BF16 R212, R16, R42.reuse, R208 ;  /* 0x0000002a10d4723c */ /* 0x080ff000000418d0 */
[C---:B------:R-:W-:Y:S01]  /*aee0*/  HMMA.16816.F32.BF16 R208, R20.reuse, R42, R204 ;  /* 0x0000002a14d0723c */ /* 0x040fe200000418cc */
[----:B------:R-:W-:Y:S07]  /*aef0*/  LDSM.16.M88.4 R40, [R229] ;  /* 0x00000000e528783b */ /* 0x000fee0000000200 */
[-C--:B------:R-:W-:Y:S08]  /*af00*/  HMMA.16816.F32.BF16 R204, R20, R12.reuse, R200 ;  /* 0x0000000c14cc723c */ /* 0x080ff000000418c8 */
[C---:B------:R-:W-:Y:S08]  /*af10*/  HMMA.16816.F32.BF16 R132, R16.reuse, R12, R132 ;  /* 0x0000000c1084723c */ /* 0x040ff00000041884 */
[-C--:B------:R-:W-:Y:S08]  /*af20*/  HMMA.16816.F32.BF16 R116, R16, R14.reuse, R116 ;  /* 0x0000000e1074723c */ /* 0x080ff00000041874 */
[----:B------:R-:W-:Y:S08]  /*af30*/  HMMA.16816.F32.BF16 R112, R20, R14, R112 ;  /* 0x0000000e1470723c */ /* 0x000ff00000041870 */
[----:B------:R-:W-:Y:S08]  /*af40*/  HMMA.16816.F32.BF16 R52, R28, R54, R88 ;  /* 0x000000361c34723c */ /* 0x000ff00000041858 */
[----:B------:R-:W-:Y:S08]  /*af50*/  HMMA.16816.F32.BF16 R12, R16, R4, R64 ;  /* 0x00000004100c723c */ /* 0x000ff00000041840 */
[----:B------:R-:W-:Y:S08]  /*af60*/  HMMA.16816.F32.BF16 R80, R36, R60, RZ ;  /* 0x0000003c2450723c */ /* 0x000ff000000418ff */
[----:B------:R-:W-:Y:S08]  /*af70*/  HMMA.16816.F32.BF16 R244, R20, R6, R52 ;  /* 0x0000000614f4723c */ /* 0x000ff00000041834 */
[----:B------:R-:W-:Y:S01]  /*af80*/  IMAD.MOV.U32 R67, RZ, RZ, R12 ;  /* 0x000000ffff437224 */ /* 0x000fe200078e000c */
[----:B------:R-:W-:Y:S01]  /*af90*/  HMMA.16816.F32.BF16 R52, R36, R62, RZ ;  /* 0x0000003e2434723c */ /* 0x000fe200000418ff */
[----:B------:R-:W-:-:S02]  /*afa0*/  IMAD.MOV.U32 R66, RZ, RZ, R13 ;  /* 0x000000ffff427224 */ /* 0x000fc400078e000d */
[----:B------:R-:W-:Y:S02]  /*afb0*/  IMAD.MOV.U32 R65, RZ, RZ, R14 ;  /* 0x000000ffff417224 */ /* 0x000fe400078e000e */
[----:B------:R-:W-:-:S03]  /*afc0*/  IMAD.MOV.U32 R64, RZ, RZ, R15 ;  /* 0x000000ffff407224 */ /* 0x000fc600078e000f */
[----:B------:R-:W-:Y:S08]  /*afd0*/  HMMA.16816.F32.BF16 R12, R32, R62, RZ ;  /* 0x0000003e200c723c */ /* 0x000ff000000418ff */
[C---:B------:R-:W-:Y:S08]  /*afe0*/  HMMA.16816.F32.BF16 R124, R16.reuse, R44, R124 ;  /* 0x0000002c107c723c */ /* 0x040ff0000004187c */
[-C--:B------:R-:W-:Y:S08]  /*aff0*/  HMMA.16816.F32.BF16 R128, R16, R46.reuse, R128 ;  /* 0x0000002e1080723c */ /* 0x080ff00000041880 */
[C---:B------:R-:W-:Y:S01]  /*b000*/  HMMA.16816.F32.BF16 R120, R20.reuse, R46, R120 ;  /* 0x0000002e1478723c */ /* 0x040fe20000041878 */
[----:B------:R-:W1:Y:S07]  /*b010*/  LDSM.16.M88.4 R44, [R238] ;  /* 0x00000000ee2c783b */ /* 0x000e6e0000000200 */
[----:B------:R-:W-:Y:S08]  /*b020*/  HMMA.16816.F32.BF16 R72, R20, R4, R104 ;  /* 0x000000041448723c */ /* 0x000ff00000041868 */
[----:B------:R-:W-:Y:S01]  /*b030*/  HMMA.16816.F32.BF16 R248, R16, R6, R68 ;  /* 0x0000000610f8723c */ /* 0x000fe20000041844 */
[----:B------:R-:W2:Y:S07]  /*b040*/  LDSM.16.M88.4 R4, [R233+0x2000] ;  /* 0x00200000e904783b */ /* 0x000eae0000000200 */
[----:B------:R-:W-:Y:S08]  /*b050*/  HMMA.16816.F32.BF16 R80, R28, R56, R80 ;  /* 0x000000381c50723c */ /* 0x000ff00000041850 */
[----:B------:R-:W-:Y:S01]  /*b060*/  HMMA.16816.F32.BF16 R60, R24, R58, R12 ;  /* 0x0000003a183c723c */ /* 0x000fe2000004180c */
[----:B------:R-:W-:Y:S01]  /*b070*/  LDSM.16.M88.4 R12, [R233] ;  /* 0x00000000e90c783b */ /* 0x000fe20000000200 */
[----:B------:R-:W-:-:S02]  /*b080*/  IMAD.MOV.U32 R107, RZ, RZ, R72 ;  /* 0x000000ffff6b7224 */ /* 0x000fc400078e0048 */
[----:B------:R-:W-:Y:S02]  /*b090*/  IMAD.MOV.U32 R106, RZ, RZ, R73 ;  /* 0x000000ffff6a7224 */ /* 0x000fe400078e0049 */
[----:B------:R-:W-:Y:S02]  /*b0a0*/  IMAD.MOV.U32 R105, RZ, RZ, R74 ;  /* 0x000000ffff697224 */ /* 0x000fe400078e004a */
[C---:B------:R-:W-:Y:S01]  /*b0b0*/  HMMA.16816.F32.BF16 R52, R28.reuse, R58, R52 ;  /* 0x0000003a1c34723c */ /* 0x040fe20000041834 */
[----:B------:R-:W-:Y:S01]  /*b0c0*/  IMAD.MOV.U32 R104, RZ, RZ, R75 ;  /* 0x000000ffff687224 */ /* 0x000fe200078e004b */
[----:B------:R-:W-:Y:S06]  /*b0d0*/  LDSM.16.M88.4 R56, [R224+0x7000] ;  /* 0x00700000e038783b */ /* 0x000fec0000000200 */
[-C--:B------:R-:W-:Y:S08]  /*b0e0*/  HMMA.16816.F32.BF16 R100, R28, R48.reuse, R100 ;  /* 0x000000301c64723c */ /* 0x080ff00000041864 */
[C---:B------:R-:W-:Y:S08]  /*b0f0*/  HMMA.16816.F32.BF16 R96, R24.reuse, R48, R96 ;  /* 0x000000301860723c */ /* 0x040ff00000041860 */
[-C--:B------:R-:W-:Y:S08]  /*b100*/  HMMA.16816.F32.BF16 R92, R24, R50.reuse, R92 ;  /* 0x00000032185c723c */ /* 0x080ff0000004185c */
[----:B------:R-:W-:Y:S01]  /*b110*/  HMMA.16816.F32.BF16 R84, R28, R50, R84 ;  /* 0x000000321c54723c */ /* 0x000fe20000041854 */
[----:B------:R-:W3:Y:S07]  /*b120*/  LDSM.16.M88.4 R48, [R239] ;  /* 0x00000000ef30783b */ /* 0x000eee0000000200 */
[-C--:B-1----:R-:W-:Y:S08]  /*b130*/  HMMA.16816.F32.BF16 R88, R20, R44.reuse, R80 ;  /* 0x0000002c1458723c */ /* 0x082ff00000041850 */
[C---:B------:R-:W-:Y:S08]  /*b140*/  HMMA.16816.F32.BF16 R76, R16.reuse, R44, R76 ;  /* 0x0000002c104c723c */ /* 0x040ff0000004184c */
[-C--:B------:R-:W-:Y:S08]  /*b150*/  HMMA.16816.F32.BF16 R80, R16, R46.reuse, R60 ;  /* 0x0000002e1050723c */ /* 0x080ff0000004183c */
[----:B------:R-:W-:Y:S01]  /*b160*/  HMMA.16816.F32.BF16 R68, R20, R46, R52 ;  /* 0x0000002e1444723c */ /* 0x000fe20000041834 */
[----:B------:R-:W-:Y:S07]  /*b170*/  LDSM.16.M88.4 R52, [R230+0x7000] ;  /* 0x00700000e634783b */ /* 0x000fee0000000200 */
[----:B--2---:R-:W-:Y:S07]  /*b180*/  HMMA.16816.F32.BF16 R44, R4, R42, R128 ;  /* 0x0000002a042c723c */ /* 0x004fee0000041880 */
[----:B------:R-:W-:Y:S01]  /*b190*/  IMAD.MOV.U32 R128, RZ, RZ, R107 ;  /* 0x000000ffff807224 */ /* 0x000fe200078e006b */
[----:B---3--:R-:W-:Y:S01]  /*b1a0*/  HMMA.16816.F32.BF16 R200, R20, R48, R100 ;  /* 0x0000003014c8723c */ /* 0x008fe20000041864 */
[----:B------:R-:W-:-:S02]  /*b1b0*/  IMAD.MOV.U32 R129, RZ, RZ, R106 ;  /* 0x000000ffff817224 */ /* 0x000fc400078e006a */
[----:B------:R-:W-:Y:S02]  /*b1c0*/  IMAD.MOV.U32 R130, RZ, RZ, R105 ;  /* 0x000000ffff827224 */ /* 0x000fe400078e0069 */
[----:B------:R-:W-:-:S03]  /*b1d0*/  IMAD.MOV.U32 R131, RZ, RZ, R104 ;  /* 0x000000ffff837224 */ /* 0x000fc600078e0068 */
[-C--:B------:R-:W-:Y:S08]  /*b1e0*/  HMMA.16816.F32.BF16 R124, R4, R40.reuse, R124 ;  /* 0x00000028047c723c */ /* 0x080ff0000004187c */
[----:B------:R-:W-:Y:S01]  /*b1f0*/  IMAD.MOV.U32 R73, RZ, RZ, R45 ;  /* 0x000000ffff497224 */ /* 0x000fe200078e002d */
[----:B------:R-:W-:Y:S01]  /*b200*/  HMMA.16816.F32.BF16 R100, R12, R40, R108 ;  /* 0x000000280c64723c */ /* 0x000fe2000004186c */
[----:B------:R-:W-:-:S02]  /*b210*/  IMAD.MOV.U32 R72, RZ, RZ, R44 ;  /* 0x000000ffff487224 */ /* 0x000fc400078e002c */
[----:B------:R-:W-:Y:S02]  /*b220*/  IMAD.MOV.U32 R252, RZ, RZ, R46 ;  /* 0x000000fffffc7224 */ /* 0x000fe400078e002e */
[----:B------:R-:W-:Y:S02]  /*b230*/  IMAD.MOV.U32 R75, RZ, RZ, R47 ;  /* 0x000000ffff4b7224 */ /* 0x000fe400078e002f */
[----:B------:R-:W1:Y:S01]  /*b240*/  LDSM.16.M88.4 R44, [R229+0x800] ;  /* 0x00080000e52c783b */ /* 0x000e620000000200 */
[----:B------:R-:W-:Y:S03]  /*b250*/  HMMA.16816.F32.BF16 R104, R12, R42, R120 ;  /* 0x0000002a0c68723c */ /* 0x000fe60000041878 */
[----:B------:R-:W2:Y:S04]  /*b260*/  LDSM.16.M88.4 R40, [R229+0x1000] ;  /* 0x00100000e528783b */ /* 0x000ea80000000200 */
        /* <DEDUP_REMOVED lines=10> */
[----:B------:R-:W-:Y:S01]  /*b310*/  FMUL.FTZ R2, R2, c[0x0][0x2ec] ;  /* 0x0000bb0002027a20 */ /* 0x000fe20000410000 */
[----:B------:R-:W-:Y:S08]  /*b320*/  HMMA.16816.F32.BF16 R84, R20, R50, R84 ;  /* 0x000000321454723c */ /* 0x000ff00000041854 */
[----:B------:R-:W-:Y:S08]  /*b330*/  HMMA.16816.F32.BF16 R60, R36, R56, RZ ;  /* 0x00000038243c723c */ /* 0x000ff000000418ff */
[----:B-1----:R-:W-:Y:S08]  /*b340*/  HMMA.16816.F32.BF16 R108, R12, R46, R208 ;  /* 0x0000002e0c6c723c */ /* 0x002ff000000418d0 */
[-C--:B--2---:R-:W-:Y:S08]  /*b350*/  HMMA.16816.F32.BF16 R208, R4, R40.reuse, R132 ;  /* 0x0000002804d0723c */ /* 0x084ff00000041884 */
[----:B------:R-:W-:Y:S08]  /*b360*/  HMMA.16816.F32.BF16 R204, R12, R40, R204 ;  /* 0x000000280ccc723c */ /* 0x000ff000000418cc */
[-C--:B------:R-:W-:Y:S08]  /*b370*/  HMMA.16816.F32.BF16 R132, R4, R42.reuse, R116 ;  /* 0x0000002a0484723c */ /* 0x080ff00000041874 */
[C---:B------:R-:W-:Y:S01]  /*b380*/  HMMA.16816.F32.BF16 R120, R12.reuse, R42, R112 ;  /* 0x0000002a0c78723c */ /* 0x040fe20000041870 */
[----:B------:R-:W1:Y:S07]  /*b390*/  LDSM.16.M88.4 R40, [R229+0x2000] ;  /* 0x00200000e528783b */ /* 0x000e6e0000000200 */
[-C--:B------:R-:W-:Y:S08]  /*b3a0*/  HMMA.16816.F32.BF16 R220, R12, R44.reuse, R220 ;  /* 0x0000002c0cdc723c */ /* 0x080ff000000418dc */
[C---:B------:R-:W-:Y:S08]  /*b3b0*/  HMMA.16816.F32.BF16 R64, R4.reuse, R44, R216 ;  /* 0x0000002c0440723c */ /* 0x040ff000000418d8 */
[----:B------:R-:W-:Y:S01]  /*b3c0*/  HMMA.16816.F32.BF16 R212, R4, R46, R212 ;  /* 0x0000002e04d4723c */ /* 0x000fe200000418d4 */
[----:B------:R-:W2:Y:S07]  /*b3d0*/  LDSM.16.M88.4 R44, [R229+0x1800] ;  /* 0x00180000e52c783b */ /* 0x000eae0000000200 */
[----:B------:R-:W-:Y:S07]  /*b3e0*/  HMMA.16816.F32.BF16 R48, R32, R56, RZ ;  /* 0x000000382030723c */ /* 0x000fee00000418ff */
[----:B------:R-:W-:Y:S01]  /*b3f0*/  IMAD.MOV.U32 R57, RZ, RZ, R0 ;  /* 0x000000ffff397224 */ /* 0x000fe200078e0000 */
[----:B-1----:R-:W-:Y:S01]  /*b400*/  HMMA.16816.F32.BF16 R200, R12, R40, R200 ;  /* 0x000000280cc8723c */ /* 0x002fe200000418c8 */
[----:B------:R-:W-:-:S02]  /*b410*/  IMAD.MOV.U32 R218, RZ, RZ, R66 ;  /* 0x000000ffffda7224 */ /* 0x000fc400078e0042 */
[----:B------:R-:W-:Y:S02]  /*b420*/  IMAD.MOV.U32 R217, RZ, RZ, R67 ;  /* 0x000000ffffd97224 */ /* 0x000fe400078e0043 */
[----:B------:R-:W-:Y:S02]  /*b430*/  IMAD.MOV.U32 R216, RZ, RZ, R64 ;  /* 0x000000ffffd87224 */ /* 0x000fe400078e0040 */
[----:B------:R-:W-:Y:S01]  /*b440*/  IMAD.MOV.U32 R0, RZ, RZ, R65 ;  /* 0x000000ffff007224 */ /* 0x000fe200078e0041 */
[C---:B------:R-:W-:Y:S08]  /*b450*/  HMMA.16816.F32.BF16 R96, R4.reuse, R40, R96 ;  /* 0x000000280460723c */ /* 0x040ff00000041860 */
[-C--:B------:R-:W-:Y:S08]  /*b460*/  HMMA.16816.F32.BF16 R92, R4, R42.reuse, R92 ;  /* 0x0000002a045c723c */ /* 0x080ff0000004185c */
[C---:B------:R-:W-:Y:S01]  /*b470*/  HMMA.16816.F32.BF16 R84, R12.reuse, R42, R84 ;  /* 0x0000002a0c54723c */ /* 0x040fe20000041854 */
[----:B------:R-:W1:Y:S07]  /*b480*/  LDSM.16.M88.4 R40, [R229+0x2800] ;  /* 0x00280000e528783b */ /* 0x000e6e0000000200 */
[-C--:B--2---:R-:W-:Y:S08]  /*b490*/  HMMA.16816.F32.BF16 R116, R12, R44.reuse, R128 ;  /* 0x0000002c0c74723c */ /* 0x084ff00000041880 */
[C---:B------:R-:W-:Y:S08]  /*b4a0*/  HMMA.16816.F32.BF16 R124, R4.reuse, R44, R124 ;  /* 0x0000002c047c723c */ /* 0x040ff0000004187c */
[-C--:B------:R-:W-:Y:S07]  /*b4b0*/  HMMA.16816.F32.BF16 R128, R4, R46.reuse, R248 ;  /* 0x0000002e0480723c */ /* 0x080fee00000418f8 */
[----:B------:R-:W-:Y:S01]  /*b4c0*/  IMAD.MOV.U32 R251, RZ, RZ, R57 ;  /* 0x000000fffffb7224 */ /* 0x000fe200078e0039 */
[----:B------:R-:W-:Y:S08]  /*b4d0*/  HMMA.16816.F32.BF16 R112, R12, R46, R244 ;  /* 0x0000002e0c70723c */ /* 0x000ff000000418f4 */
[-C--:B------:R-:W-:Y:S08]  /*b4e0*/  HMMA.16816.F32.BF16 R44, R32, R58.reuse, RZ ;  /* 0x0000003a202c723c */ /* 0x080ff000000418ff */
[----:B------:R-:W-:Y:S08]  /*b4f0*/  HMMA.16816.F32.BF16 R56, R36, R58, RZ ;  /* 0x0000003a2438723c */ /* 0x000ff000000418ff */
[-C--:B------:R-:W-:Y:S08]  /*b500*/  HMMA.16816.F32.BF16 R64, R28, R52.reuse, R60 ;  /* 0x000000341c40723c */ /* 0x080ff0000004183c */
[C---:B------:R-:W-:Y:S01]  /*b510*/  HMMA.16816.F32.BF16 R60, R24.reuse, R52, R48 ;  /* 0x00000034183c723c */ /* 0x040fe20000041830 */
[----:B------:R-:W2:Y:S07]  /*b520*/  LDSM.16.M88.4 R48, [R237] ;  /* 0x00000000ed30783b */ /* 0x000eae0000000200 */
[-C--:B------:R-:W-:Y:S08]  /*b530*/  HMMA.16816.F32.BF16 R44, R24, R54.reuse, R44 ;  /* 0x00000036182c723c */ /* 0x080ff0000004182c */
[----:B------:R-:W-:Y:S07]  /*b540*/  HMMA.16816.F32.BF16 R52, R28, R54, R56 ;  /* 0x000000361c34723c */ /* 0x000fee0000041838 */
[----:B------:R-:W-:Y:S01]  /*b550*/  IMAD.MOV.U32 R58, RZ, RZ, R218 ;  /* 0x000000ffff3a7224 */ /* 0x000fe200078e00da */
[----:B-1----:R-:W-:Y:S01]  /*b560*/  HMMA.16816.F32.BF16 R88, R12, R40, R88 ;  /* 0x000000280c58723c */ /* 0x002fe20000041858 */
[----:B------:R-:W-:-:S02]  /*b570*/  IMAD.MOV.U32 R59, RZ, RZ, R217 ;  /* 0x000000ffff3b7224 */ /* 0x000fc400078e00d9 */
[----:B------:R-:W-:-:S04]  /*b580*/  IMAD.MOV.U32 R57, RZ, RZ, R216 ;  /* 0x000000ffff397224 */ /* 0x000fc800078e00d8 */
[----:B------:R-:W-:Y:S01]  /*b590*/  IMAD.MOV.U32 R56, RZ, RZ, R57 ;  /* 0x000000ffff387224 */ /* 0x000fe200078e0039 */
[----:B------:R-:W-:Y:S01]  /*b5a0*/  HMMA.16816.F32.BF16 R76, R4, R40, R76 ;  /* 0x00000028044c723c */ /* 0x000fe2000004184c */
[----:B------:R-:W-:Y:S02]  /*b5b0*/  IMAD.MOV.U32 R57, RZ, RZ, R0 ;  /* 0x000000ffff397224 */ /* 0x000fe400078e0000 */
[----:B------:R-:W-:-:S04]  /*b5c0*/  FMUL.FTZ R0, R100, c[0x0][0x2ec] ;  /* 0x0000bb0064007a20 */ /* 0x000fc80000410000 */
[----:B------:R1:W-:Y:S01]  /*b5d0*/  MUFU.TANH R100, R0 ;  /* 0x0000000000647308 */ /* 0x0003e20000002400 */
[-C--:B------:R-:W-:Y:S08]  /*b5e0*/  HMMA.16816.F32.BF16 R80, R4, R42.reuse, R80 ;  /* 0x0000002a0450723c */ /* 0x080ff00000041850 */
[----:B------:R-:W-:Y:S01]  /*b5f0*/  HMMA.16816.F32.BF16 R216, R12, R42, R68 ;  /* 0x0000002a0cd8723c */ /* 0x000fe20000041844 */
[----:B------:R-:W3:Y:S01]  /*b600*/  LDSM.16.M88.4 R40, [R229+0x3000] ;  /* 0x00300000e528783b */ /* 0x000ee20000000200 */
[----:B-1----:R-:W-:-:S06]  /*b610*/  FMUL.FTZ R0, R101, c[0x0][0x2ec] ;  /* 0x0000bb0065007a20 */ /* 0x002fcc0000410000 */
[----:B--2---:R-:W-:Y:S08]  /*b620*/  HMMA.16816.F32.BF16 R44, R16, R50, R44 ;  /* 0x00000032102c723c */ /* 0x004ff0000004182c */
[-C--:B------:R-:W-:Y:S08]  /*b630*/  HMMA.16816.F32.BF16 R64, R20, R48.reuse, R64 ;  /* 0x000000301440723c */ /* 0x080ff00000041840 */
[----:B------:R-:W-:Y:S08]  /*b640*/  HMMA.16816.F32.BF16 R60, R16, R48, R60 ;  /* 0x00000030103c723c */ /* 0x000ff0000004183c */
[----:B------:R-:W-:Y:S07]  /*b650*/  HMMA.16816.F32.BF16 R48, R20, R50, R52 ;  /* 0x000000321430723c */ /* 0x000fee0000041834 */
[----:B------:R-:W-:-:S02]  /*b660*/  IMAD.MOV.U32 R52, RZ, RZ, R251 ;  /* 0x000000ffff347224 */ /* 0x000fc400078e00fb */
[----:B---3--:R-:W-:Y:S01]  /*b670*/  HMMA.16816.F32.BF16 R248, R4, R42, R44 ;  /* 0x0000002a04f8723c */ /* 0x008fe2000004182c */
[----:B------:R1:W-:Y:S01]  /*b680*/  MUFU.TANH R46, R0 ;  /* 0x00000000002e7308 */ /* 0x0003e20000002400 */
[----:B------:R-:W-:Y:S02]  /*b690*/  IMAD.MOV.U32 R53, RZ, RZ, R74 ;  /* 0x000000ffff357224 */ /* 0x000fe400078e004a */
[----:B------:R-:W-:Y:S02]  /*b6a0*/  IMAD.MOV.U32 R54, RZ, RZ, R72 ;  /* 0x000000ffff367224 */ /* 0x000fe400078e0048 */
[----:B------:R-:W-:Y:S02]  /*b6b0*/  IMAD.MOV.U32 R55, RZ, RZ, R73 ;  /* 0x000000ffff377224 */ /* 0x000fe400078e0049 */
[C---:B------:R-:W-:Y:S07]  /*b6c0*/  HMMA.16816.F32.BF16 R68, R12.reuse, R40, R64 ;  /* 0x000000280c44723c */ /* 0x040fee0000041840 */
[----:B------:R-:W-:Y:S01]  /*b6d0*/  IMAD.MOV.U32 R67, RZ, RZ, R3 ;  /* 0x000000ffff437224 */ /* 0x000fe200078e0003 */
[----:B------:R-:W-:Y:S01]  /*b6e0*/  HMMA.16816.F32.BF16 R48, R12, R42, R48 ;  /* 0x0000002a0c30723c */ /* 0x000fe20000041830 */
[----:B-1----:R-:W-:Y:S01]  /*b6f0*/  FMUL.FTZ R0, R102, c[0x0][0x2ec] ;  /* 0x0000bb0066007a20 */ /* 0x002fe20000410000 */
[----:B------:R1:W-:Y:S06]  /*b700*/  MUFU.TANH R42, R2 ;  /* 0x00000002002a7308 */ /* 0x0003ec0000002400 */
[----:B------:R-:W-:Y:S02]  /*b710*/  HMMA.16816.F32.BF16 R244, R4, R40, R60 ;  /* 0x0000002804f4723c */ /* 0x000fe4000004183c */
[----:B------:R2:W-:Y:S01]  /*b720*/  MUFU.TANH R101, R0 ;  /* 0x0000000000657308 */ /* 0x0005e20000002400 */
[----:B-1----:R-:W-:Y:S11]  /*b730*/  FMUL.FTZ R2, R129, c[0x0][0x2ec] ;  /* 0x0000bb0081027a20 */ /* 0x002ff60000410000 */
[----:B------:R-:W-:Y:S02]  /*b740*/  @!UPT UIADD3 URZ, URZ, URZ, URZ ;  /* 0x0000003f3f3ff290 */ /* 0x000fe4000fffe03f */
[----:B------:R-:W-:Y:S02]  /*b750*/  IMAD.MOV.U32 R3, RZ, RZ, R51 ;  /* 0x000000ffff037224 */ /* 0x000fe400078e0033 */
[----:B--2---:R-:W-:Y:S02]  /*b760*/  FMUL.FTZ R0, R103, c[0x0][0x2ec] ;  /* 0x0000bb0067007a20 */ /* 0x004fe40000410000 */
[----:B------:R-:W-:Y:S02]  /*b770*/  IMAD.MOV.U32 R72, RZ, RZ, R50 ;  /* 0x000000ffff487224 */ /* 0x000fe400078e0032 */
[----:B------:R1:W-:Y:S01]  /*b780*/  MUFU.TANH R66, R0 ;  /* 0x0000000000427308 */ /* 0x0003e20000002400 */
[----:B------:R-:W-:Y:S02]  /*b790*/  IMAD.MOV.U32 R73, RZ, RZ, R49 ;  /* 0x000000ffff497224 */ /* 0x000fe400078e0031 */
[----:B------:R-:W-:Y:S02]  /*b7a0*/  IMAD.MOV.U32 R74, RZ, RZ, R48 ;  /* 0x000000ffff4a7224 */ /* 0x000fe400078e0030 */
[----:B-1----:R-:W-:-:S04]  /*b7b0*/  FMUL.FTZ R0, R67, c[0x0][0x2ec] ;  /* 0x0000bb0043007a20 */ /* 0x002fc80000410000 */
[----:B------:R1:W-:Y:S02]  /*b7c0*/  MUFU.TANH R102, R0 ;  /* 0x0000000000667308 */ /* 0x0003e40000002400 */
[----:B-1----:R-:W-:-:S06]  /*b7d0*/  FMUL.FTZ R0, R52, c[0x0][0x2ec] ;  /* 0x0000bb0034007a20 */ /* 0x002fcc0000410000 */
[----:B------:R1:W2:Y:S02]  /*b7e0*/  MUFU.TANH R40, R0 ;  /* 0x0000000000287308 */ /* 0x0002a40000002400 */
        /* <DEDUP_REMOVED lines=9> */
[----:B------:R-:W1:Y:S04]  /*b880*/  S2R R107, SR_TID.X ;  /* 0x00000000006b7919 */ /* 0x000e680000002100 */
[----:B------:R3:W-:Y:S02]  /*b890*/  MUFU.TANH R45, R0 ;  /* 0x00000000002d7308 */ /* 0x0007e40000002400 */
[----:B---3--:R-:W-:-:S06]  /*b8a0*/  FMUL.FTZ R0, R54, c[0x0][0x2ec] ;  /* 0x0000bb0036007a20 */ /* 0x008fcc0000410000 */
[----:B------:R3:W-:Y:S01]  /*b8b0*/  MUFU.TANH R65, R0 ;  /* 0x0000000000417308 */ /* 0x0007e20000002400 */
[----:B-1----:R-:W-:-:S05]  /*b8c0*/  IMAD.SHL.U32 R107, R107, 0x2, RZ ;  /* 0x000000026b6b7824 */ /* 0x002fca00078e00ff */
[----:B------:R-:W-:Y:S01]  /*b8d0*/  LOP3.LUT R107, R107, 0x6, RZ, 0xc0, !PT ;  /* 0x000000066b6b7812 */ /* 0x000fe200078ec0ff */
[----:B---3--:R-:W-:-:S04]  /*b8e0*/  FMUL.FTZ R0, R55, c[0x0][0x2ec] ;  /* 0x0000bb0037007a20 */ /* 0x008fc80000410000 */
        /* <DEDUP_REMOVED lines=18> */
[----:B--2---:R-:W-:-:S04]  /*ba10*/  IMAD.MOV.U32 R110, RZ, RZ, R40 ;  /* 0x000000ffff6e7224 */ /* 0x004fc800078e0028 */
[----:B------:R1:W-:Y:S01]  /*ba20*/  MUFU.TANH R222, R0 ;  /* 0x0000000000de7308 */ /* 0x0003e20000002400 */
[----:B------:R-:W-:Y:S02]  /*ba30*/  FMUL.FTZ R40, R126, c[0x0][0x2ec] ;  /* 0x0000bb007e287a20 */ /* 0x000fe40000410000 */
        /* <DEDUP_REMOVED lines=13> */
[----:B------:R1:W-:Y:S02]  /*bb10*/  MUFU.TANH R60, R0 ;  /* 0x00000000003c7308 */ /* 0x0003e40000002400 */
[----:B-1----:R-:W-:-:S06]  /*bb20*/  FMUL.FTZ R0, R214, c[0x0][0x2ec] ;  /* 0x0000bb00d6007a20 */ /* 0x002fcc0000410000 */
[----:B------:R1:W3:Y:S02]  /*bb30*/  MUFU.TANH R61, R0 ;  /* 0x00000000003d7308 */ /* 0x0002e40000002400 */
[----:B-1----:R-:W-:-:S06]  /*bb40*/  FMUL.FTZ R0, R215, c[0x0][0x2ec] ;  /* 0x0000bb00d7007a20 */ /* 0x002fcc0000410000 */
[----:B------:R1:W-:Y:S02]  /*bb50*/  MUFU.TANH R55, R0 ;  /* 0x0000000000377308 */ /* 0x0003e40000002400 */
[----:B-1----:R-:W-:-:S06]  /*bb60*/  FMUL.FTZ R0, R204, c[0x0][0x2ec] ;  /* 0x0000bb00cc007a20 */ /* 0x002fcc0000410000 */
[----:B------:R1:W4:Y:S02]  /*bb70*/  MUFU.TANH R215, R0 ;  /* 0x0000000000d77308 */ /* 0x0003240000002400 */
[----:B-1----:R-:W-:-:S06]  /*bb80*/  FMUL.FTZ R0, R205, c[0x0][0x2ec] ;  /* 0x0000bb00cd007a20 */ /* 0x002fcc0000410000 */
[----:B------:R1:W1:Y:S02]  /*bb90*/  MUFU.TANH R214, R0 ;  /* 0x0000000000d67308 */ /* 0x0002640000002400 */
[----:B-1----:R-:W-:-:S06]  /*bba0*/  FMUL.FTZ R0, R120, c[0x0][0x2ec] ;  /* 0x0000bb0078007a20 */ /* 0x002fcc0000410000 */
[----:B------:R1:W1:Y:S02]  /*bbb0*/  MUFU.TANH R213, R0 ;  /* 0x0000000000d57308 */ /* 0x0002640000002400 */
[----:B-1----:R-:W-:-:S06]  /*bbc0*/  FMUL.FTZ R0, R121, c[0x0][0x2ec] ;  /* 0x0000bb0079007a20 */ /* 0x002fcc0000410000 */
[----:B------:R1:W1:Y:S02]  /*bbd0*/  MUFU.TANH R212, R0 ;  /* 0x0000000000d47308 */ /* 0x0002640000002400 */
        /* <DEDUP_REMOVED lines=10> */
[----:B------:R1:W-:Y:S02]  /*bc80*/  MUFU.TANH R205, R0 ;  /* 0x0000000000cd7308 */ /* 0x0003e40000002400 */
[----:B-1----:R-:W-:Y:S02]  /*bc90*/  FMUL.FTZ R0, R209, c[0x0][0x2ec] ;  /* 0x0000bb00d1007a20 */ /* 0x002fe40000410000 */
[----:B------:R-:W-:-:S04]  /*bca0*/  IMAD.MOV.U32 R209, RZ, RZ, R108 ;  /* 0x000000ffffd17224 */ /* 0x000fc800078e006c */
        /* <DEDUP_REMOVED lines=8> */
[----:B------:R1:W2:Y:S02]  /*bd30*/  MUFU.TANH R123, R0 ;  /* 0x00000000007b7308 */ /* 0x0002a40000002400 */
[----:B-1----:R-:W-:Y:S02]  /*bd40*/  FMUL.FTZ R0, R211, c[0x0][0x2ec] ;  /* 0x0000bb00d3007a20 */ /* 0x002fe40000410000 */
[----:B------:R-:W-:-:S04]  /*bd50*/  IMAD.MOV.U32 R211, RZ, RZ, R67 ;  /* 0x000000ffffd37224 */ /* 0x000fc800078e0043 */
[----:B------:R1:W1:Y:S02]  /*bd60*/  MUFU.TANH R50, R0 ;  /* 0x0000000000327308 */ /* 0x0002640000002400 */
[----:B-1----:R-:W-:Y:S02]  /*bd70*/  FMUL.FTZ R0, R134, c[0x0][0x2ec] ;  /* 0x0000bb0086007a20 */ /* 0x002fe40000410000 */
[----:B------:R-:W-:-:S04]  /*bd80*/  IMAD.MOV.U32 R134, RZ, RZ, R47 ;  /* 0x000000ffff867224 */ /* 0x000fc800078e002f */
[----:B------:R1:W1:Y:S02]  /*bd90*/  MUFU.TANH R132, R0 ;  /* 0x0000000000847308 */ /* 0x0002640000002400 */
[----:B-1----:R-:W-:Y:S02]  /*bda0*/  FMUL.FTZ R0, R135, c[0x0][0x2ec] ;  /* 0x0000bb0087007a20 */ /* 0x002fe40000410000 */
[----:B------:R-:W-:-:S04]  /*bdb0*/  IMAD.MOV.U32 R135, RZ, RZ, R42 ;  /* 0x000000ffff877224 */ /* 0x000fc800078e002a */
[----:B------:R1:W-:Y:S01]  /*bdc0*/  MUFU.TANH R57, R0 ;  /* 0x0000000000397308 */ /* 0x0003e20000002400 */
[----:B------:R-:W-:-:S07]  /*bdd0*/  FMUL.FTZ R42, R130, c[0x0][0x2ec] ;  /* 0x0000bb00822a7a20 */ /* 0x000fce0000410000 */
[----:B------:R2:W-:Y:S01]  /*bde0*/  MUFU.TANH R75, R42 ;  /* 0x0000002a004b7308 */ /* 0x0005e20000002400 */
[----:B-1----:R-:W-:-:S07]  /*bdf0*/  FMUL.FTZ R0, R116, c[0x0][0x2ec] ;  /* 0x0000bb0074007a20 */ /* 0x002fce0000410000 */
[----:B------:R1:W1:Y:S01]  /*be00*/  MUFU.TANH R122, R0 ;  /* 0x00000000007a7308 */ /* 0x0002620000002400 */
[----:B--2---:R-:W-:Y:S02]  /*be10*/  FMUL.FTZ R42, R203, c[0x0][0x2ec] ;  /* 0x0000bb00cb2a7a20 */ /* 0x004fe40000410000 */
[----:B-1----:R-:W-:-:S05]  /*be20*/  FMUL.FTZ R0, R117, c[0x0][0x2ec] ;  /* 0x0000bb0075007a20 */ /* 0x002fca0000410000 */
[----:B------:R1:W-:Y:S02]  /*be30*/  MUFU.TANH R56, R0 ;  /* 0x0000000000387308 */ /* 0x0003e40000002400 */
[----:B-1----:R-:W-:Y:S02]  /*be40*/  FMUL.FTZ R0, R112, c[0x0][0x2ec] ;  /* 0x0000bb0070007a20 */ /* 0x002fe40000410000 */
[----:B------:R-:W-:-:S04]  /*be50*/  IMAD.MOV.U32 R112, RZ, RZ, R41 ;  /* 0x000000ffff707224 */ /* 0x000fc800078e0029 */
[----:B------:R1:W-:Y:S01]  /*be60*/  MUFU.TANH R121, R0 ;  /* 0x0000000000797308 */ /* 0x0003e20000002400 */
[----:B------:R-:W-:Y:S02]  /*be70*/  FMUL.FTZ R41, R131, c[0x0][0x2ec] ;  /* 0x0000bb0083297a20 */ /* 0x000fe40000410000 */
[----:B-1----:R-:W-:-:S05]  /*be80*/  FMUL.FTZ R0, R113, c[0x0][0x2ec] ;  /* 0x0000bb0071007a20 */ /* 0x002fca0000410000 */
[----:B------:R-:W-:Y:S08]  /*be90*/  MUFU.TANH R113, R40 ;  /* 0x0000002800717308 */ /* 0x000ff00000002400 */
[----:B------:R1:W-:Y:S02]  /*bea0*/  MUFU.TANH R120, R0 ;  /* 0x0000000000787308 */ /* 0x0003e40000002400 */
[----:B-1----:R-:W-:-:S06]  /*beb0*/  FMUL.FTZ R0, R118, c[0x0][0x2ec] ;  /* 0x0000bb0076007a20 */ /* 0x002fcc0000410000 */
[----:B------:R1:W2:Y:S02]  /*bec0*/  MUFU.TANH R49, R0 ;  /* 0x0000000000317308 */ /* 0x0002a40000002400 */
[----:B-1----:R-:W-:-:S06]  /*bed0*/  FMUL.FTZ R0, R119, c[0x0][0x2ec] ;  /* 0x0000bb0077007a20 */ /* 0x002fcc0000410000 */
[----:B------:R1:W-:Y:S02]  /*bee0*/  MUFU.TANH R119, R0 ;  /* 0x0000000000777308 */ /* 0x0003e40000002400 */
[----:B-1----:R-:W-:-:S06]  /*bef0*/  FMUL.FTZ R0, R114, c[0x0][0x2ec] ;  /* 0x0000bb0072007a20 */ /* 0x002fcc0000410000 */
[----:B------:R-:W-:Y:S08]  /*bf00*/  MUFU.TANH R114, R2 ;  /* 0x0000000200727308 */ /* 0x000ff00000002400 */
        /* <DEDUP_REMOVED lines=10> */
[----:B------:R-:W-:-:S05]  /*bfb0*/  IMAD R0, R0, 0x80, R107 ;  /* 0x0000008000007824 */ /* 0x000fca00078e026b */
[C---:B------:R-:W-:Y:S02]  /*bfc0*/  IADD3 R2, R0.reuse, 0x1, RZ ;  /* 0x0000000100027810 */ /* 0x040fe40007ffe0ff */
[----:B------:R-:W-:Y:S02]  /*bfd0*/  IADD3 R40, R0, 0x8, RZ ;  /* 0x0000000800287810 */ /* 0x000fe40007ffe0ff */
[C---:B------:R-:W-:Y:S02]  /*bfe0*/  ISETP.GE.AND P4, PT, R2.reuse, R8, PT ;  /* 0x000000080200720c */ /* 0x040fe40003f86270 */
[C---:B------:R-:W-:Y:S02]  /*bff0*/  ISETP.GE.AND P6, PT, R2.reuse, R9, PT ;  /* 0x000000090200720c */ /* 0x040fe40003fc6270 */
[C---:B------:R-:W-:Y:S02]  /*c000*/  ISETP.GE.AND P0, PT, R2.reuse, R11, PT ;  /* 0x0000000b0200720c */ /* 0x040fe40003f06270 */
[----:B------:R-:W-:Y:S01]  /*c010*/  ISETP.GE.AND P2, PT, R2, R10, PT ;  /* 0x0000000a0200720c */ /* 0x000fe20003f46270 */
[----:B------:R-:W-:Y:S01]  /*c020*/  FMUL.FTZ R2, R127, c[0x0][0x2ec] ;  /* 0x0000bb007f027a20 */ /* 0x000fe20000410000 */
[----:B------:R-:W-:-:S02]  /*c030*/  ISETP.GE.AND P3, PT, R40, R8, PT ;  /* 0x000000082800720c */ /* 0x000fc40003f66270 */
[----:B------:R-:W-:Y:S01]  /*c040*/  ISETP.GE.AND P5, PT, R0, R8, PT ;  /* 0x000000080000720c */ /* 0x000fe20003fa6270 */
[----:B------:R1:W1:Y:S01]  /*c050*/  MUFU.TANH R47, R2 ;  /* 0x00000002002f7308 */ /* 0x0002620000002400 */
[----:B------:R-:W-:Y:S02]  /*c060*/  FSEL R104, R104, -INF , !P3 ;  /* 0xff80000068687808 */ /* 0x000fe40005800000 */
[----:B------:R-:W-:Y:S02]  /*c070*/  ISETP.GE.AND P3, PT, R40, R9, PT ;  /* 0x000000092800720c */ /* 0x000fe40003f66270 */
[----:B------:R-:W-:Y:S02]  /*c080*/  FSEL R100, R100, -INF , !P5 ;  /* 0xff80000064647808 */ /* 0x000fe40006800000 */
[----:B------:R-:W-:Y:S02]  /*c090*/  FSEL R103, R46, -INF , !P4 ;  /* 0xff8000002e677808 */ /* 0x000fe40006000000 */
[----:B------:R-:W-:Y:S01]  /*c0a0*/  FSEL R106, R66, -INF , !P6 ;  /* 0xff800000426a7808 */ /* 0x000fe20007000000 */
[----:B------:R2:W-:Y:S01]  /*c0b0*/  MUFU.TANH R46, R41 ;  /* 0x00000029002e7308 */ /* 0x0005e20000002400 */
[----:B------:R-:W-:-:S02]  /*c0c0*/  FSEL R107, R51, -INF , !P3 ;  /* 0xff800000336b7808 */ /* 0x000fc40005800000 */
[C---:B------:R-:W-:Y:S02]  /*c0d0*/  ISETP.GE.AND P4, PT, R0.reuse, R9, PT ;  /* 0x000000090000720c */ /* 0x040fe40003f86270 */
[C---:B------:R-:W-:Y:S02]  /*c0e0*/  ISETP.GE.AND P3, PT, R0.reuse, R11, PT ;  /* 0x0000000b0000720c */ /* 0x040fe40003f66270 */
[----:B-1----:R-:W-:Y:S02]  /*c0f0*/  IADD3 R2, R0, 0x9, RZ ;  /* 0x0000000900027810 */ /* 0x002fe40007ffe0ff */
[----:B------:R-:W-:Y:S02]  /*c100*/  FSEL R101, R101, -INF , !P4 ;  /* 0xff80000065657808 */ /* 0x000fe40006000000 */
[C---:B------:R-:W-:Y:S02]  /*c110*/  ISETP.GE.AND P5, PT, R2.reuse, R8, PT ;  /* 0x000000080200720c */ /* 0x040fe40003fa6270 */
[----:B------:R-:W-:-:S02]  /*c120*/  ISETP.GE.AND P6, PT, R2, R9, PT ;  /* 0x000000090200720c */ /* 0x000fc40003fc6270 */
[----:B------:R-:W-:Y:S02]  /*c130*/  FSEL R105, R105, -INF , !P5 ;  /* 0xff80000069697808 */ /* 0x000fe40006800000 */
[----:B------:R-:W-:Y:S02]  /*c140*/  FSEL R109, R45, -INF , !P6 ;  /* 0xff8000002d6d7808 */ /* 0x000fe40007000000 */
[----:B------:R-:W-:Y:S02]  /*c150*/  FSEL R102, R102, -INF , !P3 ;  /* 0xff80000066667808 */ /* 0x000fe40005800000 */
[CC--:B------:R-:W-:Y:S02]  /*c160*/  ISETP.GE.AND P5, PT, R40.reuse, R11.reuse, PT ;  /* 0x0000000b2800720c */ /* 0x0c0fe40003fa6270 */
[----:B------:R-:W-:Y:S01]  /*c170*/  ISETP.GE.AND P4, PT, R40, R10, PT ;  /* 0x0000000a2800720c */ /* 0x000fe20003f86270 */
[----:B------:R-:W-:Y:S01]  /*c180*/  FMUL.FTZ R40, R200, c[0x0][0x2ec] ;  /* 0x0000bb00c8287a20 */ /* 0x000fe20000410000 */
[----:B------:R-:W-:-:S02]  /*c190*/  ISETP.GE.AND P6, PT, R2, R11, PT ;  /* 0x0000000b0200720c */ /* 0x000fc40003fc6270 */
[-C--:B------:R-:W-:Y:S01]  /*c1a0*/  ISETP.GE.AND P3, PT, R2, R10.reuse, PT ;  /* 0x0000000a0200720c */ /* 0x080fe20003f66270 */
[----:B------:R-:W-:Y:S01]  /*c1b0*/  FMUL.FTZ R2, R201, c[0x0][0x2ec] ;  /* 0x0000bb00c9027a20 */ /* 0x000fe20000410000 */
[----:B------:R-:W-:Y:S01]  /*c1c0*/  FSEL R110, R110, -INF , !P0 ;  /* 0xff8000006e6e7808 */ /* 0x000fe20004000000 */
[----:B------:R1:W-:Y:S01]  /*c1d0*/  MUFU.TANH R67, R40 ;  /* 0x0000002800437308 */ /* 0x0003e20000002400 */
[----:B------:R-:W-:Y:S02]  /*c1e0*/  ISETP.GE.AND P0, PT, R0, R10, PT ;  /* 0x0000000a0000720c */ /* 0x000fe40003f06270 */
[----:B------:R-:W-:Y:S02]  /*c1f0*/  FSEL R108, R65, -INF , !P5 ;  /* 0xff800000416c7808 */ /* 0x000fe40006800000 */
[----:B------:R-:W-:Y:S02]  /*c200*/  FSEL R111, R64, -INF , !P6 ;  /* 0xff800000406f7808 */ /* 0x000fe40007000000 */
[----:B--2---:R-:W-:Y:S01]  /*c210*/  IADD3 R41, R0, 0x11, RZ ;  /* 0x0000001100297810 */ /* 0x004fe20007ffe0ff */
[----:B------:R2:W-:Y:S01]  /*c220*/  MUFU.TANH R51, R2 ;  /* 0x0000000200337308 */ /* 0x0005e20000002400 */
[----:B------:R-:W-:-:S02]  /*c230*/  FSEL R115, R211, -INF , !P3 ;  /* 0xff800000d3737808 */ /* 0x000fc40005800000 */
[----:B------:R-:W-:-:S04]  /*c240*/  ISETP.GE.AND P3, PT, R41, R9, PT ;  /* 0x000000092900720c */ /* 0x000fc80003f66270 */
[----:B------:R-:W-:Y:S01]  /*c250*/  FSEL R223, R223, -INF , !P3 ;  /* 0xff800000dfdf7808 */ /* 0x000fe20005800000 */
[----:B-1----:R-:W-:Y:S01]  /*c260*/  FMUL.FTZ R40, R84, c[0x0][0x2ec] ;  /* 0x0000bb0054287a20 */ /* 0x002fe20000410000 */
[----:B------:R-:W-:Y:S01]  /*c270*/  FSEL R84, R112, -INF , !P0 ;  /* 0xff80000070547808 */ /* 0x000fe20004000000 */
[----:B------:R1:W-:Y:S01]  /*c280*/  MUFU.TANH R64, R42 ;  /* 0x0000002a00407308 */ /* 0x0003e20000002400 */
[----:B------:R-:W-:Y:S02]  /*c290*/  FSEL R112, R135, -INF , !P2 ;  /* 0xff80000087707808 */ /* 0x000fe40005000000 */
[----:B--2---:R-:W-:-:S05]  /*c2a0*/  IADD3 R2, R0, 0x10, RZ ;  /* 0x0000001000027810 */ /* 0x004fca0007ffe0ff */
[----:B------:R2:W-:Y:S01]  /*c2b0*/  MUFU.TANH R66, R40 ;  /* 0x0000002800427308 */ /* 0x0005e20000002400 */
[C---:B------:R-:W-:Y:S02]  /*c2c0*/  ISETP.GE.AND P5, PT, R2.reuse, R8, PT ;  /* 0x000000080200720c */ /* 0x040fe40003fa6270 */
[C---:B------:R-:W-:Y:S02]  /*c2d0*/  ISETP.GE.AND P6, PT, R2.reuse, R9, PT ;  /* 0x000000090200720c */ /* 0x040fe40003fc6270 */
[C---:B------:R-:W-:Y:S02]  /*c2e0*/  ISETP.GE.AND P0, PT, R2.reuse, R11, PT ;  /* 0x0000000b0200720c */ /* 0x040fe40003f06270 */
[----:B------:R-:W-:Y:S01]  /*c2f0*/  ISETP.GE.AND P2, PT, R2, R10, PT ;  /* 0x0000000a0200720c */ /* 0x000fe20003f46270 */
[----:B------:R-:W-:Y:S01]  /*c300*/  FMUL.FTZ R2, R85, c[0x0][0x2ec] ;  /* 0x0000bb0055027a20 */ /* 0x000fe20000410000 */
[----:B------:R-:W-:Y:S01]  /*c310*/  FSEL R85, R134, -INF , !P4 ;  /* 0xff80000086557808 */ /* 0x000fe20006000000 */
[----:B-1----:R-:W-:Y:S01]  /*c320*/  FMUL.FTZ R42, R98, c[0x0][0x2ec] ;  /* 0x0000bb00622a7a20 */ /* 0x002fe20000410000 */
[----:B------:R-:W-:Y:S01]  /*c330*/  ISETP.GE.AND P4, PT, R41, R8, PT ;  /* 0x000000082900720c */ /* 0x000fe20003f86270 */
[----:B------:R1:W-:Y:S01]  /*c340*/  MUFU.TANH R65, R2 ;  /* 0x0000000200417308 */ /* 0x0003e20000002400 */
[----:B------:R-:W-:Y:S01]  /*c350*/  FSEL R130, R210, -INF , !P5 ;  /* 0xff800000d2827808 */ /* 0x000fe20006800000 */
[----:B--2---:R-:W-:Y:S01]  /*c360*/  FMUL.FTZ R40, R202, c[0x0][0x2ec] ;  /* 0x0000bb00ca287a20 */ /* 0x004fe20000410000 */
[----:B------:R-:W-:-:S02]  /*c370*/  FSEL R131, R133, -INF , !P4 ;  /* 0xff80000085837808 */ /* 0x000fc40006000000 */
[----:B------:R-:W-:-:S03]  /*c380*/  FSEL R128, R63, -INF , !P6 ;  /* 0xff8000003f807808 */ /* 0x000fc60007000000 */
[----:B------:R2:W2:Y:S01]  /*c390*/  MUFU.TANH R45, R40 ;  /* 0x00000028002d7308 */ /* 0x0004a20000002400 */
[----:B------:R-:W-:Y:S02]  /*c3a0*/  FSEL R126, R62, -INF , !P0 ;  /* 0xff8000003e7e7808 */ /* 0x000fe40004000000 */
[----:B------:R-:W-:Y:S02]  /*c3b0*/  FSEL R124, R208, -INF , !P2 ;  /* 0xff800000d07c7808 */ /* 0x000fe40005000000 */
[----:B-1----:R-:W-:-:S04]  /*c3c0*/  IADD3 R2, R0, 0x19, RZ ;  /* 0x0000001900027810 */ /* 0x002fc80007ffe0ff */
[CC--:B------:R-:W-:Y:S02]  /*c3d0*/  ISETP.GE.AND P4, PT, R2.reuse, R8.reuse, PT ;  /* 0x000000080200720c */ /* 0x0c0fe40003f86270 */
[-C--:B------:R-:W-:Y:S02]  /*c3e0*/  ISETP.GE.AND P3, PT, R2, R9.reuse, PT ;  /* 0x000000090200720c */ /* 0x080fe40003f66270 */
[----:B--2---:R-:W-:Y:S02]  /*c3f0*/  IADD3 R40, R0, 0x18, RZ ;  /* 0x0000001800287810 */ /* 0x004fe40007ffe0ff */
[----:B------:R-:W-:Y:S02]  /*c400*/  FSEL R252, R252, -INF , !P4 ;  /* 0xff800000fcfc7808 */ /* 0x000fe40006000000 */
[C---:B------:R-:W-:Y:S02]  /*c410*/  ISETP.GE.AND P5, PT, R40.reuse, R8, PT ;  /* 0x000000082800720c */ /* 0x040fe40003fa6270 */
[----:B------:R-:W-:-:S02]  /*c420*/  ISETP.GE.AND P6, PT, R40, R9, PT ;  /* 0x000000092800720c */ /* 0x000fc40003fc6270 */
[----:B------:R-:W-:Y:S02]  /*c430*/  FSEL R129, R209, -INF , !P5 ;  /* 0xff800000d1817808 */ /* 0x000fe40006800000 */
[CC--:B------:R-:W-:Y:S02]  /*c440*/  ISETP.GE.AND P5, PT, R41.reuse, R11.reuse, PT ;  /* 0x0000000b2900720c */ /* 0x0c0fe40003fa6270 */
[----:B------:R-:W-:Y:S01]  /*c450*/  ISETP.GE.AND P4, PT, R41, R10, PT ;  /* 0x0000000a2900720c */ /* 0x000fe20003f86270 */
[----:B------:R-:W-:Y:S01]  /*c460*/  FMUL.FTZ R41, R86, c[0x0][0x2ec] ;  /* 0x0000bb0056297a20 */ /* 0x000fe20000410000 */
[----:B------:R-:W-:Y:S02]  /*c470*/  FSEL R222, R222, -INF , !P6 ;  /* 0xff800000dede7808 */ /* 0x000fe40007000000 */
[----:B------:R-:W-:Y:S01]  /*c480*/  FSEL R127, R44, -INF , !P3 ;  /* 0xff8000002c7f7808 */ /* 0x000fe20005800000 */
[----:B------:R1:W-:Y:S01]  /*c490*/  MUFU.TANH R63, R41 ;  /* 0x00000029003f7308 */ /* 0x0003e20000002400 */
[----:B------:R-:W-:-:S02]  /*c4a0*/  ISETP.GE.AND P6, PT, R40, R11, PT ;  /* 0x0000000b2800720c */ /* 0x000fc40003fc6270 */
[-C--:B------:R-:W-:Y:S01]  /*c4b0*/  ISETP.GE.AND P3, PT, R40, R10.reuse, PT ;  /* 0x0000000a2800720c */ /* 0x080fe20003f66270 */
[----:B------:R-:W-:Y:S01]  /*c4c0*/  FMUL.FTZ R40, R96, c[0x0][0x2ec] ;  /* 0x0000bb0060287a20 */ /* 0x000fe20000410000 */
[----:B------:R-:W-:Y:S02]  /*c4d0*/  FSEL R125, R43, -INF , !P5 ;  /* 0xff8000002b7d7808 */ /* 0x000fe40006800000 */
[C---:B------:R-:W-:Y:S01]  /*c4e0*/  ISETP.GE.AND P0, PT, R2.reuse, R11, PT ;  /* 0x0000000b0200720c */ /* 0x040fe20003f06270 */
[----:B------:R2:W-:Y:S01]  /*c4f0*/  MUFU.TANH R62, R40 ;  /* 0x00000028003e7308 */ /* 0x0005e20000002400 */
[----:B------:R-:W-:Y:S02]  /*c500*/  ISETP.GE.AND P5, PT, R2, R10, PT ;  /* 0x0000000a0200720c */ /* 0x000fe40003fa6270 */
[----:B------:R-:W-:Y:S02]  /*c510*/  IADD3 R2, R0, 0x20, RZ ;  /* 0x0000002000027810 */ /* 0x000fe40007ffe0ff */
[----:B------:R-:W-:-:S02]  /*c520*/  FSEL R221, R221, -INF , !P6 ;  /* 0xff800000dddd7808 */ /* 0x000fc40007000000 */
[----:B------:R-:W-:Y:S01]  /*c530*/  FSEL R220, R220, -INF , !P0 ;  /* 0xff800000dcdc7808 */ /* 0x000fe20004000000 */
[----:B-1----:R-:W-:Y:S01]  /*c540*/  FMUL.FTZ R41, R87, c[0x0][0x2ec] ;  /* 0x0000bb0057297a20 */ /* 0x002fe20000410000 */
[C---:B------:R-:W-:Y:S02]  /*c550*/  ISETP.GE.AND P6, PT, R2.reuse, R8, PT ;  /* 0x000000080200720c */ /* 0x040fe40003fc6270 */
[C---:B------:R-:W-:Y:S01]  /*c560*/  ISETP.GE.AND P0, PT, R2.reuse, R9, PT ;  /* 0x000000090200720c */ /* 0x040fe20003f06270 */
[----:B------:R1:W-:Y:S01]  /*c570*/  MUFU.TANH R44, R41 ;  /* 0x00000029002c7308 */ /* 0x0003e20000002400 */
[----:B------:R-:W-:Y:S02]  /*c580*/  ISETP.GE.AND P2, PT, R2, R11, PT ;  /* 0x0000000b0200720c */ /* 0x000fe40003f46270 */
[----:B---3--:R-:W-:Y:S01]  /*c590*/  FSEL R96, R61, -INF , !P3 ;  /* 0xff8000003d607808 */ /* 0x008fe20005800000 */
[----:B--2---:R-:W-:Y:S01]  /*c5a0*/  FMUL.FTZ R40, R97, c[0x0][0x2ec] ;  /* 0x0000bb0061287a20 */ /* 0x004fe20000410000 */
[----:B------:R-:W-:-:S02]  /*c5b0*/  FSEL R97, R60, -INF , !P4 ;  /* 0xff8000003c617808 */ /* 0x000fc40006000000 */
[----:B------:R-:W-:Y:S01]  /*c5c0*/  ISETP.GE.AND P4, PT, R2, R10, PT ;  /* 0x0000000a0200720c */ /* 0x000fe20003f86270 */
[----:B------:R2:W-:Y:S01]  /*c5d0*/  MUFU.TANH R43, R40 ;  /* 0x00000028002b7308 */ /* 0x0005e20000002400 */
[----:B------:R-:W-:Y:S01]  /*c5e0*/  FMUL.FTZ R2, R93, c[0x0][0x2ec] ;  /* 0x0000bb005d027a20 */ /* 0x000fe20000410000 */
[----:B----4-:R-:W-:-:S05]  /*c5f0*/  FSEL R61, R215, -INF , !P6 ;  /* 0xff800000d73d7808 */ /* 0x010fca0007000000 */
[----:B------:R3:W-:Y:S01]  /*c600*/  STL [R1+0x58], R61 ;  /* 0x0000583d01007387 */ /* 0x0007e20000100800 */
[----:B-1----:R-:W-:-:S04]  /*c610*/  IADD3 R41, R0, 0x21, RZ ;  /* 0x0000002100297810 */ /* 0x002fc80007ffe0ff */
[----:B------:R-:W-:Y:S01]  /*c620*/  ISETP.GE.AND P3, PT, R41, R8, PT ;  /* 0x000000082900720c */ /* 0x000fe20003f66270 */
[----:B--2---:R-:W-:Y:S01]  /*c630*/  FMUL.FTZ R40, R92, c[0x0][0x2ec] ;  /* 0x0000bb005c287a20 */ /* 0x004fe20000410000 */
[----:B------:R-:W-:Y:S02]  /*c640*/  FSEL R92, R55, -INF , !P5 ;  /* 0xff800000375c7808 */ /* 0x000fe40006800000 */
[----:B------:R1:W-:Y:S01]  /*c650*/  MUFU.TANH R55, R2 ;  /* 0x0000000200377308 */ /* 0x0003e20000002400 */
[----:B------:R-:W-:Y:S02]  /*c660*/  FSEL R86, R214, -INF , !P3 ;  /* 0xff800000d6567808 */ /* 0x000fe40005800000 */
[----:B------:R-:W-:-:S03]  /*c670*/  ISETP.GE.AND P5, PT, R41, R9, PT ;  /* 0x000000092900720c */ /* 0x000fc60003fa6270 */
[----:B------:R2:W-:Y:S02]  /*c680*/  STL [R1+0x54], R86 ;  /* 0x0000545601007387 */ /* 0x0005e40000100800 */
[----:B------:R4:W-:Y:S01]  /*c690*/  MUFU.TANH R60, R40 ;  /* 0x00000028003c7308 */ /* 0x0009e20000002400 */
[----:B-1----:R-:W-:-:S07]  /*c6a0*/  IADD3 R2, R0, 0x29, RZ ;  /* 0x0000002900027810 */ /* 0x002fce0007ffe0ff */
[----:B---3--:R1:W3:Y:S01]  /*c6b0*/  MUFU.TANH R61, R42 ;  /* 0x0000002a003d7308 */ /* 0x0082e20000002400 */
[----:B------:R-:W-:Y:S02]  /*c6c0*/  ISETP.GE.AND P3, PT, R2, R8, PT ;  /* 0x000000080200720c */ /* 0x000fe40003f66270 */
[----:B----4-:R-:W-:-:S04]  /*c6d0*/  IADD3 R40, R0, 0x28, RZ ;  /* 0x0000002800287810 */ /* 0x010fc80007ffe0ff */
[----:B------:R-:W-:-:S04]  /*c6e0*/  ISETP.GE.AND P6, PT, R40, R8, PT ;  /* 0x000000082800720c */ /* 0x000fc80003fc6270 */
[----:B--2---:R-:W-:Y:S02]  /*c6f0*/  FSEL R86, R213, -INF , !P6 ;  /* 0xff800000d5567808 */ /* 0x004fe40007000000 */
[----:B-1----:R-:W-:Y:S02]  /*c700*/  FSEL R42, R212, -INF , !P3 ;  /* 0xff800000d42a7808 */ /* 0x002fe40005800000 */
[C---:B------:R-:W-:Y:S01]  /*c710*/  ISETP.GE.AND P6, PT, R41.reuse, R11, PT ;  /* 0x0000000b2900720c */ /* 0x040fe20003fc6270 */
[----:B------:R-:W-:Y:S01]  /*c720*/  STL [R1+0x50], R86 ;  /* 0x0000505601007387 */ /* 0x000fe20000100800 */
[----:B------:R-:W-:Y:S01]  /*c730*/  ISETP.GE.AND P3, PT, R41, R10, PT ;  /* 0x0000000a2900720c */ /* 0x000fe20003f66270 */
[----:B------:R-:W-:Y:S01]  /*c740*/  FMUL.FTZ R41, R99, c[0x0][0x2ec] ;  /* 0x0000bb0063297a20 */ /* 0x000fe20000410000 */
[----:B------:R-:W-:Y:S01]  /*c750*/  FSEL R99, R123, -INF , !P4 ;  /* 0xff8000007b637808 */ /* 0x000fe20006000000 */
[----:B------:R1:W-:Y:S01]  /*c760*/  STL [R1+0x4c], R42 ;  /* 0x00004c2a01007387 */ /* 0x0003e20000100800 */
[----:B------:R-:W-:-:S02]  /*c770*/  FSEL R98, R50, -INF , !P3 ;  /* 0xff80000032627808 */ /* 0x000fc40005800000 */
[----:B-1----:R-:W-:Y:S02]  /*c780*/  FSEL R42, R54, -INF , !P0 ;  /* 0xff800000362a7808 */ /* 0x002fe40004000000 */
[----:B------:R-:W-:Y:S01]  /*c790*/  ISETP.GE.AND P0, PT, R40, R9, PT ;  /* 0x000000092800720c */ /* 0x000fe20003f06270 */
[----:B------:R1:W2:Y:S02]  /*c7a0*/  MUFU.TANH R54, R41 ;  /* 0x0000002900367308 */ /* 0x0002a40000002400 */
[----:B------:R4:W-:Y:S01]  /*c7b0*/  STL [R1+0x5c], R42 ;  /* 0x00005c2a01007387 */ /* 0x0009e20000100800 */
[----:B------:R-:W-:Y:S02]  /*c7c0*/  FSEL R86, R206, -INF , !P0 ;  /* 0xff800000ce567808 */ /* 0x000fe40004000000 */
[----:B------:R-:W-:Y:S01]  /*c7d0*/  ISETP.GE.AND P0, PT, R40, R11, PT ;  /* 0x0000000b2800720c */ /* 0x000fe20003f06270 */
[----:B-1----:R-:W-:Y:S01]  /*c7e0*/  FMUL.FTZ R41, R94, c[0x0][0x2ec] ;  /* 0x0000bb005e297a20 */ /* 0x002fe20000410000 */
[----:B----4-:R-:W-:-:S02]  /*c7f0*/  FSEL R42, R207, -INF , !P5 ;  /* 0xff800000cf2a7808 */ /* 0x010fc40006800000 */
[----:B------:R-:W-:-:S03]  /*c800*/  ISETP.GE.AND P5, PT, R2, R9, PT ;  /* 0x000000090200720c */ /* 0x000fc60003fa6270 */
[----:B------:R1:W-:Y:S04]  /*c810*/  STL [R1+0x60], R42 ;  /* 0x0000602a01007387 */ /* 0x0003e80000100800 */
[----:B------:R-:W-:Y:S01]  /*c820*/  STL [R1+0x68], R86 ;  /* 0x0000685601007387 */ /* 0x000fe20000100800 */
[----:B-1----:R-:W-:Y:S02]  /*c830*/  FSEL R42, R59, -INF , !P5 ;  /* 0xff8000003b2a7808 */ /* 0x002fe40006800000 */
[----:B------:R1:W4:Y:S01]  /*c840*/  MUFU.TANH R59, R41 ;  /* 0x00000029003b7308 */ /* 0x0003220000002400 */
[----:B------:R-:W-:Y:S01]  /*c850*/  ISETP.GE.AND P5, PT, R40, R10, PT ;  /* 0x0000000a2800720c */ /* 0x000fe20003fa6270 */
[----:B------:R-:W-:Y:S01]  /*c860*/  FMUL.FTZ R40, R95, c[0x0][0x2ec] ;  /* 0x0000bb005f287a20 */ /* 0x000fe20000410000 */
[----:B------:R2:W-:Y:S01]  /*c870*/  STL [R1+0x64], R42 ;  /* 0x0000642a01007387 */ /* 0x0005e20000100800 */
[----:B-1----:R-:W-:-:S02]  /*c880*/  FSEL R41, R58, -INF , !P6 ;  /* 0xff8000003a297808 */ /* 0x002fc40007000000 */
[CC--:B------:R-:W-:Y:S02]  /*c890*/  ISETP.GE.AND P6, PT, R2.reuse, R10.reuse, PT ;  /* 0x0000000a0200720c */ /* 0x0c0fe40003fc6270 */
[----:B------:R1:W-:Y:S01]  /*c8a0*/  MUFU.TANH R58, R40 ;  /* 0x00000028003a7308 */ /* 0x0003e20000002400 */
[----:B--2---:R-:W-:Y:S02]  /*c8b0*/  FSEL R42, R205, -INF , !P2 ;  /* 0xff800000cd2a7808 */ /* 0x004fe40005000000 */
[-C--:B------:R-:W-:Y:S02]  /*c8c0*/  ISETP.GE.AND P2, PT, R2, R11.reuse, PT ;  /* 0x0000000b0200720c */ /* 0x080fe40003f46270 */
[----:B------:R-:W-:Y:S01]  /*c8d0*/  IADD3 R2, R0, 0x30, RZ ;  /* 0x0000003000027810 */ /* 0x000fe20007ffe0ff */
[----:B------:R2:W-:Y:S01]  /*c8e0*/  STL [R1+0x1c], R42 ;  /* 0x00001c2a01007387 */ /* 0x0005e20000100800 */
[----:B-1----:R-:W-:Y:S02]  /*c8f0*/  FMUL.FTZ R40, R88, c[0x0][0x2ec] ;  /* 0x0000bb0058287a20 */ /* 0x002fe40000410000 */
[C---:B------:R-:W-:Y:S01]  /*c900*/  ISETP.GE.AND P4, PT, R2.reuse, R11, PT ;  /* 0x0000000b0200720c */ /* 0x040fe20003f86270 */
[----:B------:R1:W-:Y:S01]  /*c910*/  STL [R1+0x18], R41 ;  /* 0x0000182901007387 */ /* 0x0003e20000100800 */
[----:B------:R-:W-:-:S02]  /*c920*/  ISETP.GE.AND P3, PT, R2, R10, PT ;  /* 0x0000000a0200720c */ /* 0x000fc40003f66270 */
[----:B------:R-:W-:Y:S02]  /*c930*/  FSEL R88, R132, -INF , !P5 ;  /* 0xff80000084587808 */ /* 0x000fe40006800000 */
[----:B--2---:R-:W-:Y:S02]  /*c940*/  FSEL R42, R204, -INF , !P0 ;  /* 0xff800000cc2a7808 */ /* 0x004fe40004000000 */
[----:B------:R-:W-:Y:S02]  /*c950*/  ISETP.GE.AND P0, PT, R2, R8, PT ;  /* 0x000000080200720c */ /* 0x000fe40003f06270 */
[----:B-1----:R-:W-:Y:S01]  /*c960*/  FSEL R41, R52, -INF , !P2 ;  /* 0xff80000034297808 */ /* 0x002fe20005000000 */
[----:B------:R1:W-:Y:S01]  /*c970*/  STL [R1+0x14], R42 ;  /* 0x0000142a01007387 */ /* 0x0003e20000100800 */
[----:B------:R-:W-:Y:S01]  /*c980*/  ISETP.GE.AND P2, PT, R2, R9, PT ;  /* 0x000000090200720c */ /* 0x000fe20003f46270 */
[----:B------:R2:W-:Y:S01]  /*c990*/  MUFU.TANH R52, R40 ;  /* 0x0000002800347308 */ /* 0x0005e20000002400 */
[----:B------:R-:W-:Y:S01]  /*c9a0*/  FMUL.FTZ R2, R89, c[0x0][0x2ec] ;  /* 0x0000bb0059027a20 */ /* 0x000fe20000410000 */
[----:B------:R3:W-:Y:S01]  /*c9b0*/  STL [R1+0x10], R41 ;  /* 0x0000102901007387 */ /* 0x0007e20000100800 */
[----:B------:R-:W-:-:S02]  /*c9c0*/  FSEL R86, R122, -INF , !P0 ;  /* 0xff8000007a567808 */ /* 0x000fc40004000000 */
[----:B------:R-:W-:-:S03]  /*c9d0*/  FSEL R89, R57, -INF , !P6 ;  /* 0xff80000039597808 */ /* 0x000fc60007000000 */
[----:B------:R4:W-:Y:S01]  /*c9e0*/  MUFU.TANH R50, R2 ;  /* 0x0000000200327308 */ /* 0x0009e20000002400 */
[----:B------:R3:W-:Y:S01]  /*c9f0*/  STL [R1+0x40], R86 ;  /* 0x0000405601007387 */ /* 0x0007e20000100800 */
[----:B--2---:R-:W-:-:S06]  /*ca00*/  FMUL.FTZ R40, R90, c[0x0][0x2ec] ;  /* 0x0000bb005a287a20 */ /* 0x004fcc0000410000 */
[----:B------:R2:W-:Y:S01]  /*ca10*/  MUFU.TANH R57, R40 ;  /* 0x0000002800397308 */ /* 0x0005e20000002400 */
[----:B-1----:R-:W-:Y:S01]  /*ca20*/  FMUL.FTZ R42, R91, c[0x0][0x2ec] ;  /* 0x0000bb005b2a7a20 */ /* 0x002fe20000410000 */
[C---:B----4-:R-:W-:Y:S02]  /*ca30*/  IADD3 R2, R0.reuse, 0x39, RZ ;  /* 0x0000003900027810 */ /* 0x050fe40007ffe0ff */
[----:B------:R-:W-:Y:S02]  /*ca40*/  FSEL R91, R49, -INF , !P2 ;  /* 0xff800000315b7808 */ /* 0x000fe40005000000 */
[----:B---3--:R-:W-:-:S04]  /*ca50*/  IADD3 R41, R0, 0x31, RZ ;  /* 0x0000003100297810 */ /* 0x008fc80007ffe0ff */
[CC--:B------:R-:W-:Y:S02]  /*ca60*/  ISETP.GE.AND P5, PT, R41.reuse, R8.reuse, PT ;  /* 0x000000082900720c */ /* 0x0c0fe40003fa6270 */
[-C--:B------:R-:W-:Y:S02]  /*ca70*/  ISETP.GE.AND P6, PT, R41, R9.reuse, PT ;  /* 0x000000092900720c */ /* 0x080fe40003fc6270 */
[----:B--2---:R-:W-:Y:S02]  /*ca80*/  IADD3 R40, R0, 0x38, RZ ;  /* 0x0000003800287810 */ /* 0x004fe40007ffe0ff */
[----:B------:R-:W-:Y:S02]  /*ca90*/  FSEL R86, R56, -INF , !P5 ;  /* 0xff80000038567808 */ /* 0x000fe40006800000 */
[-C--:B------:R-:W-:Y:S01]  /*caa0*/  ISETP.GE.AND P0, PT, R40, R8.reuse, PT ;  /* 0x000000082800720c */ /* 0x080fe20003f06270 */
[----:B------:R1:W-:Y:S01]  /*cab0*/  MUFU.TANH R56, R42 ;  /* 0x0000002a00387308 */ /* 0x0003e20000002400 */
[----:B------:R-:W-:Y:S01]  /*cac0*/  ISETP.GE.AND P5, PT, R2, R8, PT ;  /* 0x000000080200720c */ /* 0x000fe20003fa6270 */
[----:B------:R2:W-:Y:S01]  /*cad0*/  STL [R1+0x3c], R86 ;  /* 0x00003c5601007387 */ /* 0x0005e20000100800 */
[----:B------:R-:W-:-:S04]  /*cae0*/  ISETP.GE.AND P2, PT, R40, R9, PT ;  /* 0x000000092800720c */ /* 0x000fc80003f46270 */
[----:B------:R-:W-:Y:S02]  /*caf0*/  FSEL R90, R118, -INF , !P2 ;  /* 0xff800000765a7808 */ /* 0x000fe40005000000 */
[----:B------:R-:W-:Y:S02]  /*cb00*/  ISETP.GE.AND P2, PT, R40, R11, PT ;  /* 0x0000000b2800720c */ /* 0x000fe40003f46270 */
[----:B-1----:R-:W-:Y:S02]  /*cb10*/  FSEL R42, R120, -INF , !P5 ;  /* 0xff800000782a7808 */ /* 0x002fe40006800000 */
[----:B------:R-:W-:-:S04]  /*cb20*/  ISETP.GE.AND P5, PT, R41, R10, PT ;  /* 0x0000000a2900720c */ /* 0x000fc80003fa6270 */
[----:B------:R-:W-:Y:S02]  /*cb30*/  FSEL R203, R47, -INF , !P5 ;  /* 0xff8000002fcb7808 */ /* 0x000fe40006800000 */
[----:B--2---:R-:W-:Y:S02]  /*cb40*/  FSEL R86, R121, -INF , !P0 ;  /* 0xff80000079567808 */ /* 0x004fe40004000000 */
[----:B------:R-:W-:Y:S01]  /*cb50*/  ISETP.GE.AND P0, PT, R41, R11, PT ;  /* 0x0000000b2900720c */ /* 0x000fe20003f06270 */
[----:B------:R-:W-:Y:S02]  /*cb60*/  FMUL.FTZ R41, R76, c[0x0][0x2ec] ;  /* 0x0000bb004c297a20 */ /* 0x000fe40000410000 */
[----:B------:R1:W-:Y:S02]  /*cb70*/  STL [R1+0x38], R86 ;  /* 0x0000385601007387 */ /* 0x0003e40000100800 */
[----:B------:R2:W3:Y:S02]  /*cb80*/  MUFU.TANH R49, R41 ;  /* 0x0000002900317308 */ /* 0x0004e40000002400 */
[----:B------:R4:W-:Y:S01]  /*cb90*/  STL [R1+0x34], R42 ;  /* 0x0000342a01007387 */ /* 0x0009e20000100800 */
[----:B--2---:R-:W-:-:S02]  /*cba0*/  FSEL R41, R119, -INF , !P6 ;  /* 0xff80000077297808 */ /* 0x004fc40007000000 */
[----:B------:R-:W-:-:S03]  /*cbb0*/  ISETP.GE.AND P6, PT, R2, R9, PT ;  /* 0x000000090200720c */ /* 0x000fc60003fc6270 */
[----:B------:R2:W-:Y:S01]  /*cbc0*/  STL [R1+0x48], R41 ;  /* 0x0000482901007387 */ /* 0x0005e20000100800 */
[----:B-1----:R-:W-:Y:S02]  /*cbd0*/  FSEL R86, R113, -INF , !P3 ;  /* 0xff80000071567808 */ /* 0x002fe40005800000 */
[----:B----4-:R-:W-:Y:S02]  /*cbe0*/  FSEL R42, R48, -INF , !P6 ;  /* 0xff800000302a7808 */ /* 0x010fe40007000000 */
[-C--:B------:R-:W-:Y:S02]  /*cbf0*/  ISETP.GE.AND P6, PT, R40, R10.reuse, PT ;  /* 0x0000000a2800720c */ /* 0x080fe40003fc6270 */
[----:B------:R-:W-:Y:S01]  /*cc00*/  FSEL R40, R53, -INF , !P0 ;  /* 0xff80000035287808 */ /* 0x000fe20004000000 */
[----:B------:R1:W-:Y:S01]  /*cc10*/  STL [R1+0x44], R42 ;  /* 0x0000442a01007387 */ /* 0x0003e20000100800 */
[----:B------:R-:W-:Y:S02]  /*cc20*/  ISETP.GE.AND P0, PT, R2, R10, PT ;  /* 0x0000000a0200720c */ /* 0x000fe40003f06270 */
[----:B------:R-:W-:Y:S01]  /*cc30*/  FSEL R201, R75, -INF , !P6 ;  /* 0xff8000004bc97808 */ /* 0x000fe20007000000 */
[----:B--2---:R-:W-:-:S04]  /*cc40*/  FMUL.FTZ R41, R77, c[0x0][0x2ec] ;  /* 0x0000bb004d297a20 */ /* 0x004fc80000410000 */
[----:B------:R2:W4:Y:S01]  /*cc50*/  MUFU.TANH R48, R41 ;  /* 0x0000002900307308 */ /* 0x0005220000002400 */
[----:B-1----:R-:W-:Y:S01]  /*cc60*/  FMUL.FTZ R42, R81, c[0x0][0x2ec] ;  /* 0x0000bb00512a7a20 */ /* 0x002fe20000410000 */
[----:B--2---:R-:W-:Y:S02]  /*cc70*/  FSEL R41, R117, -INF , !P4 ;  /* 0xff80000075297808 */ /* 0x004fe40006000000 */
[----:B------:R-:W-:Y:S02]  /*cc80*/  ISETP.GE.AND P4, PT, R2, R11, PT ;  /* 0x0000000b0200720c */ /* 0x000fe40003f86270 */
[----:B------:R-:W-:Y:S01]  /*cc90*/  IADD3 R2, R0, 0x40, RZ ;  /* 0x0000004000027810 */ /* 0x000fe20007ffe0ff */
[----:B------:R1:W-:Y:S01]  /*cca0*/  STL [R1+0x78], R41 ;  /* 0x0000782901007387 */ /* 0x0003e20000100800 */
[----:B------:R-:W-:Y:S02]  /*ccb0*/  FSEL R87, R114, -INF , !P4 ;  /* 0xff80000072577808 */ /* 0x000fe40006000000 */
[C---:B------:R-:W-:Y:S01]  /*ccc0*/  ISETP.GE.AND P4, PT, R2.reuse, R9, PT ;  /* 0x000000090200720c */ /* 0x040fe20003f86270 */
[----:B------:R2:W-:Y:S01]  /*ccd0*/  STL [R1+0x74], R40 ;  /* 0x0000742801007387 */ /* 0x0005e20000100800 */
[----:B------:R-:W-:-:S02]  /*cce0*/  ISETP.GE.AND P3, PT, R2, R11, PT ;  /* 0x0000000b0200720c */ /* 0x000fc40003f66270 */
[----:B------:R-:W-:Y:S02]  /*ccf0*/  ISETP.GE.AND P5, PT, R2, R10, PT ;  /* 0x0000000a0200720c */ /* 0x000fe40003fa6270 */
[----:B------:R-:W-:Y:S02]  /*cd00*/  FSEL R75, R45, -INF , !P4 ;  /* 0xff8000002d4b7808 */ /* 0x000fe40006000000 */
[----:B------:R-:W-:Y:S01]  /*cd10*/  FSEL R202, R61, -INF , !P5 ;  /* 0xff8000003dca7808 */ /* 0x000fe20006800000 */
[----:B-1----:R-:W-:Y:S01]  /*cd20*/  FMUL.FTZ R41, R78, c[0x0][0x2ec] ;  /* 0x0000bb004e297a20 */ /* 0x002fe20000410000 */
[----:B------:R-:W-:-:S03]  /*cd30*/  FSEL R78, R62, -INF , !P3 ;  /* 0xff8000003e4e7808 */ /* 0x000fc60005800000 */
[----:B------:R1:W1:Y:S01]  /*cd40*/  MUFU.TANH R53, R41 ;  /* 0x0000002900357308 */ /* 0x0002620000002400 */
[----:B--2---:R-:W-:-:S07]  /*cd50*/  FMUL.FTZ R40, R79, c[0x0][0x2ec] ;  /* 0x0000bb004f287a20 */ /* 0x004fce0000410000 */
[----:B------:R2:W2:Y:S01]  /*cd60*/  MUFU.TANH R47, R40 ;  /* 0x00000028002f7308 */ /* 0x0004a20000002400 */
[----:B-1----:R-:W-:Y:S02]  /*cd70*/  FSEL R41, R116, -INF , !P2 ;  /* 0xff80000074297808 */ /* 0x002fe40005000000 */
[----:B------:R-:W-:Y:S01]  /*cd80*/  ISETP.GE.AND P2, PT, R2, R8, PT ;  /* 0x000000080200720c */ /* 0x000fe20003f46270 */
[----:B------:R-:W-:Y:S02]  /*cd90*/  FMUL.FTZ R2, R80, c[0x0][0x2ec] ;  /* 0x0000bb0050027a20 */ /* 0x000fe40000410000 */
[----:B------:R1:W-:Y:S01]  /*cda0*/  STL [R1+0x6c], R41 ;  /* 0x00006c2901007387 */ /* 0x0003e20000100800 */
[----:B------:R-:W-:Y:S02]  /*cdb0*/  FSEL R67, R67, -INF , !P2 ;  /* 0xff80000043437808 */ /* 0x000fe40005000000 */
[----:B--2---:R-:W-:Y:S02]  /*cdc0*/  FSEL R40, R46, -INF , !P0 ;  /* 0xff8000002e287808 */ /* 0x004fe40004000000 */
[----:B------:R2:W1:Y:S03]  /*cdd0*/  MUFU.TANH R46, R2 ;  /* 0x00000002002e7308 */ /* 0x0004660000002400 */
[----:B------:R3:W-:Y:S04]  /*cde0*/  STL [R1+0x84], R40 ;  /* 0x0000842801007387 */ /* 0x0007e80000100800 */
[----:B------:R-:W-:Y:S01]  /*cdf0*/  STL [R1+0x2c], R67 ;  /* 0x00002c4301007387 */ /* 0x000fe20000100800 */
[----:B--2---:R-:W-:-:S02]  /*ce00*/  IADD3 R2, R0, 0x49, RZ ;  /* 0x0000004900027810 */ /* 0x004fc40007ffe0ff */
[----:B-1----:R-:W-:Y:S02]  /*ce10*/  IADD3 R41, R0, 0x41, RZ ;  /* 0x0000004100297810 */ /* 0x002fe40007ffe0ff */
[----:B------:R-:W-:Y:S02]  /*ce20*/  ISETP.GE.AND P3, PT, R2, R11, PT ;  /* 0x0000000b0200720c */ /* 0x000fe40003f66270 */
[C---:B------:R-:W-:Y:S02]  /*ce30*/  ISETP.GE.AND P6, PT, R41.reuse, R8, PT ;  /* 0x000000082900720c */ /* 0x040fe40003fc6270 */
[----:B------:R-:W-:Y:S02]  /*ce40*/  ISETP.GE.AND P0, PT, R41, R9, PT ;  /* 0x000000092900720c */ /* 0x000fe40003f06270 */
[----:B---3--:R-:W-:Y:S02]  /*ce50*/  IADD3 R40, R0, 0x48, RZ ;  /* 0x0000004800287810 */ /* 0x008fe40007ffe0ff */
[----:B------:R-:W-:-:S02]  /*ce60*/  FSEL R76, R51, -INF , !P6 ;  /* 0xff800000334c7808 */ /* 0x000fc40007000000 */
[-C--:B------:R-:W-:Y:S01]  /*ce70*/  ISETP.GE.AND P2, PT, R40, R8.reuse, PT ;  /* 0x000000082800720c */ /* 0x080fe20003f46270 */
[----:B------:R1:W2:Y:S01]  /*ce80*/  MUFU.TANH R51, R42 ;  /* 0x0000002a00337308 */ /* 0x0002a20000002400 */
[----:B------:R-:W-:Y:S02]  /*ce90*/  ISETP.GE.AND P6, PT, R2, R8, PT ;  /* 0x000000080200720c */ /* 0x000fe40003fc6270 */
[----:B------:R-:W-:Y:S02]  /*cea0*/  FSEL R80, R64, -INF , !P0 ;  /* 0xff80000040507808 */ /* 0x000fe40004000000 */
[-C--:B------:R-:W-:Y:S02]  /*ceb0*/  ISETP.GE.AND P4, PT, R40, R9.reuse, PT ;  /* 0x000000092800720c */ /* 0x080fe40003f86270 */
[----:B------:R-:W-:Y:S02]  /*cec0*/  ISETP.GE.AND P0, PT, R2, R9, PT ;  /* 0x000000090200720c */ /* 0x000fe40003f06270 */
[----:B------:R-:W-:-:S02]  /*ced0*/  FSEL R65, R65, -INF , !P6 ;  /* 0xff80000041417808 */ /* 0x000fc40007000000 */
[CC--:B------:R-:W-:Y:S02]  /*cee0*/  ISETP.GE.AND P6, PT, R41.reuse, R10.reuse, PT ;  /* 0x0000000a2900720c */ /* 0x0c0fe40003fc6270 */
[----:B------:R-:W-:Y:S02]  /*cef0*/  FSEL R81, R44, -INF , !P0 ;  /* 0xff8000002c517808 */ /* 0x000fe40004000000 */
[-C--:B------:R-:W-:Y:S02]  /*cf00*/  ISETP.GE.AND P0, PT, R40, R10.reuse, PT ;  /* 0x0000000a2800720c */ /* 0x080fe40003f06270 */
[----:B-1----:R-:W-:Y:S02]  /*cf10*/  FSEL R42, R66, -INF , !P2 ;  /* 0xff800000422a7808 */ /* 0x002fe40005000000 */
[-C--:B------:R-:W-:Y:S01]  /*cf20*/  ISETP.GE.AND P2, PT, R41, R11.reuse, PT ;  /* 0x0000000b2900720c */ /* 0x080fe20003f46270 */
[----:B------:R-:W-:Y:S01]  /*cf30*/  FMUL.FTZ R41, R82, c[0x0][0x2ec] ;  /* 0x0000bb0052297a20 */ /* 0x000fe20000410000 */
[----:B------:R-:W-:Y:S01]  /*cf40*/  FSEL R82, R63, -INF , !P4 ;  /* 0xff8000003f527808 */ /* 0x000fe20006000000 */
[----:B------:R1:W-:Y:S01]  /*cf50*/  STL [R1+0x24], R42 ;  /* 0x0000242a01007387 */ /* 0x0003e20000100800 */
[----:B------:R-:W-:Y:S01]  /*cf60*/  ISETP.GE.AND P4, PT, R40, R11, PT ;  /* 0x0000000b2800720c */ /* 0x000fe20003f86270 */
[----:B------:R-:W-:Y:S01]  /*cf70*/  FMUL.FTZ R40, R216, c[0x0][0x2ec] ;  /* 0x0000bb00d8287a20 */ /* 0x000fe20000410000 */
[----:B------:R-:W-:Y:S01]  /*cf80*/  FSEL R79, R43, -INF , !P2 ;  /* 0xff8000002b4f7808 */ /* 0x000fe20005000000 */
[----:B------:R3:W-:Y:S01]  /*cf90*/  MUFU.TANH R45, R41 ;  /* 0x00000029002d7308 */ /* 0x0007e20000002400 */
[----:B------:R-:W-:Y:S01]  /*cfa0*/  ISETP.GE.AND P2, PT, R2, R10, PT ;  /* 0x0000000a0200720c */ /* 0x000fe20003f46270 */
[----:B------:R-:W-:Y:S01]  /*cfb0*/  STL [R1+0x20], R65 ;  /* 0x0000204101007387 */ /* 0x000fe20000100800 */
[----:B------:R-:W-:-:S02]  /*cfc0*/  IADD3 R2, R0, 0x50, RZ ;  /* 0x0000005000027810 */ /* 0x000fc40007ffe0ff */
[----:B------:R-:W-:Y:S02]  /*cfd0*/  FSEL R77, R55, -INF , !P3 ;  /* 0xff800000374d7808 */ /* 0x000fe40005800000 */
[----:B------:R-:W-:Y:S01]  /*cfe0*/  FSEL R200, R54, -INF , !P6 ;  /* 0xff80000036c87808 */ /* 0x000fe20007000000 */
[----:B------:R1:W1:Y:S01]  /*cff0*/  MUFU.TANH R43, R40 ;  /* 0x00000028002b7308 */ /* 0x0002620000002400 */
[C---:B------:R-:W-:Y:S02]  /*d000*/  ISETP.GE.AND P3, PT, R2.reuse, R9, PT ;  /* 0x000000090200720c */ /* 0x040fe40003f66270 */
[C---:B------:R-:W-:Y:S02]  /*d010*/  ISETP.GE.AND P5, PT, R2.reuse, R11, PT ;  /* 0x0000000b0200720c */ /* 0x040fe40003fa6270 */
[----:B------:R-:W-:Y:S02]  /*d020*/  ISETP.GE.AND P6, PT, R2, R10, PT ;  /* 0x0000000a0200720c */ /* 0x000fe40003fc6270 */
[----:B------:R-:W-:Y:S01]  /*d030*/  FSEL R93, R59, -INF , !P0 ;  /* 0xff8000003b5d7808 */ /* 0x000fe20004000000 */
[----:B---3--:R-:W-:Y:S01]  /*d040*/  FMUL.FTZ R41, R83, c[0x0][0x2ec] ;  /* 0x0000bb0053297a20 */ /* 0x008fe20000410000 */
[----:B------:R-:W-:-:S02]  /*d050*/  FSEL R83, R60, -INF , !P4 ;  /* 0xff8000003c537808 */ /* 0x000fc40006000000 */
[-C--:B------:R-:W-:Y:S01]  /*d060*/  ISETP.GE.AND P4, PT, R2, R8.reuse, PT ;  /* 0x000000080200720c */ /* 0x080fe20003f86270 */
[----:B------:R3:W-:Y:S01]  /*d070*/  MUFU.TANH R44, R41 ;  /* 0x00000029002c7308 */ /* 0x0007e20000002400 */
[----:B------:R-:W-:Y:S02]  /*d080*/  IADD3 R2, R0, 0x51, RZ ;  /* 0x0000005100027810 */ /* 0x000fe40007ffe0ff */
[----:B------:R-:W-:Y:S01]  /*d090*/  FSEL R64, R49, -INF , !P5 ;  /* 0xff80000031407808 */ /* 0x000fe20006800000 */
[----:B-1----:R-:W-:Y:S01]  /*d0a0*/  FMUL.FTZ R40, R217, c[0x0][0x2ec] ;  /* 0x0000bb00d9287a20 */ /* 0x002fe20000410000 */
[----:B------:R-:W-:Y:S02]  /*d0b0*/  ISETP.GE.AND P0, PT, R2, R8, PT ;  /* 0x000000080200720c */ /* 0x000fe40003f06270 */
[----:B------:R-:W-:Y:S01]  /*d0c0*/  FSEL R217, R52, -INF , !P4 ;  /* 0xff80000034d97808 */ /* 0x000fe20006000000 */
[----:B------:R1:W1:Y:S01]  /*d0d0*/  MUFU.TANH R42, R40 ;  /* 0x00000028002a7308 */ /* 0x0002620000002400 */
[----:B------:R-:W-:-:S02]  /*d0e0*/  ISETP.GE.AND P4, PT, R2, R11, PT ;  /* 0x0000000b0200720c */ /* 0x000fc40003f86270 */
[----:B------:R-:W-:Y:S02]  /*d0f0*/  FSEL R216, R50, -INF , !P0 ;  /* 0xff80000032d87808 */ /* 0x000fe40004000000 */
[----:B------:R-:W-:Y:S02]  /*d100*/  ISETP.GE.AND P0, PT, R2, R10, PT ;  /* 0x0000000a0200720c */ /* 0x000fe40003f06270 */
[----:B----4-:R-:W-:Y:S01]  /*d110*/  FSEL R61, R48, -INF , !P4 ;  /* 0xff800000303d7808 */ /* 0x010fe20006000000 */
[----:B---3--:R-:W-:Y:S01]  /*d120*/  FMUL.FTZ R41, R70, c[0x0][0x2ec] ;  /* 0x0000bb0046297a20 */ /* 0x008fe20000410000 */
[----:B------:R-:W-:-:S03]  /*d130*/  FSEL R48, R53, -INF , !P6 ;  /* 0xff80000035307808 */ /* 0x000fc60007000000 */
[----:B------:R3:W-:Y:S01]  /*d140*/  MUFU.TANH R49, R41 ;  /* 0x0000002900317308 */ /* 0x0007e20000002400 */
[----:B-1----:R-:W-:-:S07]  /*d150*/  FMUL.FTZ R40, R218, c[0x0][0x2ec] ;  /* 0x0000bb00da287a20 */ /* 0x002fce0000410000 */
[----:B------:R1:W4:Y:S01]  /*d160*/  MUFU.TANH R55, R40 ;  /* 0x0000002800377308 */ /* 0x0003220000002400 */
[----:B---3--:R-:W-:Y:S01]  /*d170*/  FSEL R41, R47, -INF , !P0 ;  /* 0xff8000002f297808 */ /* 0x008fe20004000000 */
[----:B-1----:R-:W-:Y:S01]  /*d180*/  FMUL.FTZ R40, R219, c[0x0][0x2ec] ;  /* 0x0000bb00db287a20 */ /* 0x002fe20000410000 */
[----:B------:R-:W-:-:S05]  /*d190*/  FSEL R219, R57, -INF , !P3 ;  /* 0xff80000039db7808 */ /* 0x000fca0005800000 */
[----:B------:R1:W3:Y:S02]  /*d1a0*/  MUFU.TANH R54, R40 ;  /* 0x0000002800367308 */ /* 0x0002e40000002400 */
[----:B-1----:R-:W-:Y:S02]  /*d1b0*/  FSEL R40, R58, -INF , !P2 ;  /* 0xff8000003a287808 */ /* 0x002fe40005000000 */
[----:B------:R-:W-:Y:S02]  /*d1c0*/  ISETP.GE.AND P2, PT, R2, R9, PT ;  /* 0x000000090200720c */ /* 0x000fe40003f46270 */
[----:B------:R-:W-:Y:S01]  /*d1d0*/  IADD3 R2, R0, 0x58, RZ ;  /* 0x0000005800027810 */ /* 0x000fe20007ffe0ff */
[----:B------:R1:W-:Y:S01]  /*d1e0*/  STL [R1+0xa0], R40 ;  /* 0x0000a02801007387 */ /* 0x0003e20000100800 */
[----:B------:R-:W-:Y:S02]  /*d1f0*/  FSEL R218, R56, -INF , !P2 ;  /* 0xff80000038da7808 */ /* 0x000fe40005000000 */
[C---:B------:R-:W-:Y:S01]  /*d200*/  ISETP.GE.AND P3, PT, R2.reuse, R11, PT ;  /* 0x0000000b0200720c */ /* 0x040fe20003f66270 */
[----:B------:R-:W-:Y:S01]  /*d210*/  STL [R1+0x8c], R64 ;  /* 0x00008c4001007387 */ /* 0x000fe20000100800 */
[----:B------:R-:W-:-:S02]  /*d220*/  ISETP.GE.AND P2, PT, R2, R8, PT ;  /* 0x000000080200720c */ /* 0x000fc40003f46270 */
[C---:B------:R-:W-:Y:S01]  /*d230*/  ISETP.GE.AND P5, PT, R2.reuse, R9, PT ;  /* 0x000000090200720c */ /* 0x040fe20003fa6270 */
[----:B------:R-:W-:Y:S01]  /*d240*/  STL [R1+0x88], R61 ;  /* 0x0000883d01007387 */ /* 0x000fe20000100800 */
[----:B------:R-:W-:Y:S02]  /*d250*/  ISETP.GE.AND P4, PT, R2, R10, PT ;  /* 0x0000000a0200720c */ /* 0x000fe40003f86270 */
[----:B------:R-:W-:Y:S01]  /*d260*/  IADD3 R2, R0, 0x59, RZ ;  /* 0x0000005900027810 */ /* 0x000fe20007ffe0ff */
[----:B------:R-:W-:Y:S01]  /*d270*/  STL [R1+0x9c], R48 ;  /* 0x00009c3001007387 */ /* 0x000fe20000100800 */
[----:B------:R-:W-:Y:S02]  /*d280*/  FSEL R59, R46, -INF , !P3 ;  /* 0xff8000002e3b7808 */ /* 0x000fe40005800000 */
[C---:B------:R-:W-:Y:S01]  /*d290*/  ISETP.GE.AND P6, PT, R2.reuse, R11, PT ;  /* 0x0000000b0200720c */ /* 0x040fe20003fc6270 */
[----:B------:R3:W-:Y:S01]  /*d2a0*/  STL [R1+0x98], R41 ;  /* 0x0000982901007387 */ /* 0x0007e20000100800 */
[----:B------:R-:W-:-:S02]  /*d2b0*/  ISETP.GE.AND P0, PT, R2, R8, PT ;  /* 0x000000080200720c */ /* 0x000fc40003f06270 */
[----:B--2---:R-:W-:Y:S01]  /*d2c0*/  FSEL R58, R51, -INF , !P6 ;  /* 0xff800000333a7808 */ /* 0x004fe20007000000 */
[----:B------:R-:W-:Y:S01]  /*d2d0*/  STL [R1+0x80], R59 ;  /* 0x0000803b01007387 */ /* 0x000fe20000100800 */
[----:B------:R-:W-:Y:S02]  /*d2e0*/  FSEL R133, R43, -INF , !P2 ;  /* 0xff8000002b857808 */ /* 0x000fe40005000000 */
[----:B------:R-:W-:Y:S01]  /*d2f0*/  FSEL R132, R42, -INF , !P0 ;  /* 0xff8000002a847808 */ /* 0x000fe20004000000 */
[----:B-1----:R-:W-:Y:S01]  /*d300*/  FMUL.FTZ R40, R68, c[0x0][0x2ec] ;  /* 0x0000bb0044287a20 */ /* 0x002fe20000410000 */
[----:B------:R-:W-:Y:S02]  /*d310*/  ISETP.GE.AND P3, PT, R2, R9, PT ;  /* 0x000000090200720c */ /* 0x000fe40003f66270 */
[----:B----4-:R-:W-:Y:S01]  /*d320*/  FSEL R215, R55, -INF , !P5 ;  /* 0xff80000037d77808 */ /* 0x010fe20006800000 */
[----:B------:R1:W2:Y:S01]  /*d330*/  MUFU.TANH R52, R40 ;  /* 0x0000002800347308 */ /* 0x0002a20000002400 */
[----:B---3--:R-:W-:-:S02]  /*d340*/  FSEL R214, R54, -INF , !P3 ;  /* 0xff80000036d67808 */ /* 0x008fc40005800000 */
[----:B------:R-:W-:Y:S01]  /*d350*/  FSEL R41, R45, -INF , !P4 ;  /* 0xff8000002d297808 */ /* 0x000fe20006000000 */
[----:B------:R-:W-:Y:S01]  /*d360*/  FMUL.FTZ R45, R246, c[0x0][0x2ec] ;  /* 0x0000bb00f62d7a20 */ /* 0x000fe20000410000 */
[----:B------:R-:W-:Y:S01]  /*d370*/  ISETP.GE.AND P4, PT, R2, R10, PT ;  /* 0x0000000a0200720c */ /* 0x000fe20003f86270 */
[----:B-1----:R-:W-:Y:S02]  /*d380*/  FMUL.FTZ R40, R69, c[0x0][0x2ec] ;  /* 0x0000bb0045287a20 */ /* 0x002fe40000410000 */
[----:B------:R1:W-:Y:S01]  /*d390*/  STL [R1+0x94], R41 ;  /* 0x0000942901007387 */ /* 0x0003e20000100800 */
[----:B------:R-:W-:Y:S01]  /*d3a0*/  IADD3 R2, R0, 0x60, RZ ;  /* 0x0000006000027810 */ /* 0x000fe20007ffe0ff */
[----:B------:R3:W-:Y:S02]  /*d3b0*/  MUFU.TANH R57, R45 ;  /* 0x0000002d00397308 */ /* 0x0007e40000002400 */
[----:B------:R-:W-:Y:S01]  /*d3c0*/  STL [R1+0x7c], R58 ;  /* 0x00007c3a01007387 */ /* 0x000fe20000100800 */
[----:B------:R-:W-:-:S02]  /*d3d0*/  ISETP.GE.AND P6, PT, R2, R8, PT ;  /* 0x000000080200720c */ /* 0x000fc40003fc6270 */
[C---:B------:R-:W-:Y:S02]  /*d3e0*/  ISETP.GE.AND P2, PT, R2.reuse, R11, PT ;  /* 0x0000000b0200720c */ /* 0x040fe40003f46270 */
[----:B------:R-:W-:Y:S01]  /*d3f0*/  ISETP.GE.AND P0, PT, R2, R10, PT ;  /* 0x0000000a0200720c */ /* 0x000fe20003f06270 */
[----:B------:R4:W4:Y:S01]  /*d400*/  MUFU.TANH R50, R40 ;  /* 0x0000002800327308 */ /* 0x0009220000002400 */
[----:B--2---:R-:W-:Y:S01]  /*d410*/  FSEL R123, R52, -INF , !P6 ;  /* 0xff800000347b7808 */ /* 0x004fe20007000000 */
[----:B---3--:R-:W-:-:S06]  /*d420*/  FMUL.FTZ R45, R247, c[0x0][0x2ec] ;  /* 0x0000bb00f72d7a20 */ /* 0x008fcc0000410000 */
[----:B------:R2:W-:Y:S01]  /*d430*/  MUFU.TANH R56, R45 ;  /* 0x0000002d00387308 */ /* 0x0005e20000002400 */
[----:B-1----:R-:W-:Y:S01]  /*d440*/  FSEL R41, R44, -INF , !P4 ;  /* 0xff8000002c297808 */ /* 0x002fe20006000000 */
[----:B----4-:R-:W-:Y:S01]  /*d450*/  FMUL.FTZ R40, R71, c[0x0][0x2ec] ;  /* 0x0000bb0047287a20 */ /* 0x010fe20000410000 */
[----:B------:R-:W-:Y:S01]  /*d460*/  ISETP.GE.AND P4, PT, R2, R9, PT ;  /* 0x000000090200720c */ /* 0x000fe20003f86270 */
[----:B------:R-:W-:-:S04]  /*d470*/  FMUL.FTZ R2, R245, c[0x0][0x2ec] ;  /* 0x0000bb00f5027a20 */ /* 0x000fc80000410000 */
[----:B------:R1:W3:Y:S01]  /*d480*/  MUFU.TANH R48, R40 ;  /* 0x0000002800307308 */ /* 0x0002e20000002400 */
[----:B------:R-:W-:Y:S01]  /*d490*/  STL [R1+0x90], R41 ;  /* 0x0000902901007387 */ /* 0x000fe20000100800 */
[----:B------:R-:W-:Y:S01]  /*d4a0*/  FSEL R135, R49, -INF , !P4 ;  /* 0xff80000031877808 */ /* 0x000fe20006000000 */
[----:B--2---:R-:W-:-:S05]  /*d4b0*/  FMUL.FTZ R45, R248, c[0x0][0x2ec] ;  /* 0x0000bb00f82d7a20 */ /* 0x004fca0000410000 */
[----:B------:R2:W4:Y:S01]  /*d4c0*/  MUFU.TANH R44, R2 ;  /* 0x00000002002c7308 */ /* 0x0005220000002400 */
[----:B-1----:R-:W-:-:S07]  /*d4d0*/  FMUL.FTZ R40, R244, c[0x0][0x2ec] ;  /* 0x0000bb00f4287a20 */ /* 0x002fce0000410000 */
[----:B------:R1:W-:Y:S08]  /*d4e0*/  MUFU.TANH R47, R45 ;  /* 0x0000002d002f7308 */ /* 0x0003f00000002400 */
[----:B------:R4:W4:Y:S01]  /*d4f0*/  MUFU.TANH R46, R40 ;  /* 0x00000028002e7308 */ /* 0x0009220000002400 */
[----:B--2---:R-:W-:-:S04]  /*d500*/  IADD3 R2, R0, 0x61, RZ ;  /* 0x0000006100027810 */ /* 0x004fc80007ffe0ff */
[C---:B------:R-:W-:Y:S02]  /*d510*/  ISETP.GE.AND P5, PT, R2.reuse, R8, PT ;  /* 0x000000080200720c */ /* 0x040fe40003fa6270 */
[----:B------:R-:W-:Y:S01]  /*d520*/  ISETP.GE.AND P3, PT, R2, R9, PT ;  /* 0x000000090200720c */ /* 0x000fe20003f66270 */
[----:B-1----:R-:W-:Y:S01]  /*d530*/  FMUL.FTZ R45, R250, c[0x0][0x2ec] ;  /* 0x0000bb00fa2d7a20 */ /* 0x002fe20000410000 */
[----:B------:R-:W-:Y:S02]  /*d540*/  FSEL R122, R50, -INF , !P5 ;  /* 0xff800000327a7808 */ /* 0x000fe40006800000 */
[----:B---3--:R-:W-:Y:S02]  /*d550*/  FSEL R134, R48, -INF , !P3 ;  /* 0xff80000030867808 */ /* 0x008fe40005800000 */
[C---:B------:R-:W-:Y:S01]  /*d560*/  ISETP.GE.AND P6, PT, R2.reuse, R11, PT ;  /* 0x0000000b0200720c */ /* 0x040fe20003fc6270 */
[----:B------:R-:W1:Y:S01]  /*d570*/  MUFU.TANH R45, R45 ;  /* 0x0000002d002d7308 */ /* 0x000e620000002400 */
[----:B------:R-:W-:Y:S01]  /*d580*/  ISETP.GE.AND P5, PT, R2, R10, PT ;  /* 0x0000000a0200720c */ /* 0x000fe20003fa6270 */
[----:B----4-:R-:W2:Y:S01]  /*d590*/  LDSM.16.M88.4 R40, [R224+0x7800] ;  /* 0x00780000e028783b */ /* 0x010ea20000000200 */
[----:B------:R-:W-:-:S02]  /*d5a0*/  IADD3 R2, R0, 0x68, RZ ;  /* 0x0000006800027810 */ /* 0x000fc40007ffe0ff */
[----:B------:R-:W-:Y:S02]  /*d5b0*/  FSEL R245, R44, -INF , !P6 ;  /* 0xff8000002cf57808 */ /* 0x000fe40007000000 */
[C---:B------:R-:W-:Y:S02]  /*d5c0*/  ISETP.GE.AND P4, PT, R2.reuse, R11, PT ;  /* 0x0000000b0200720c */ /* 0x040fe40003f86270 */
[----:B------:R-:W-:Y:S02]  /*d5d0*/  ISETP.GE.AND P6, PT, R2, R10, PT ;  /* 0x0000000a0200720c */ /* 0x000fe40003fc6270 */
[----:B------:R-:W-:Y:S02]  /*d5e0*/  FSEL R246, R46, -INF , !P2 ;  /* 0xff8000002ef67808 */ /* 0x000fe40005000000 */
[----:B------:R-:W-:Y:S02]  /*d5f0*/  FSEL R244, R47, -INF , !P4 ;  /* 0xff8000002ff47808 */ /* 0x000fe40006000000 */
[----:B------:R-:W-:-:S02]  /*d600*/  ISETP.GE.AND P3, PT, R2, R8, PT ;  /* 0x000000080200720c */ /* 0x000fc40003f66270 */
[----:B-1----:R-:W-:Y:S02]  /*d610*/  FSEL R247, R45, -INF , !P6 ;  /* 0xff8000002df77808 */ /* 0x002fe40007000000 */
[----:B------:R-:W-:Y:S02]  /*d620*/  ISETP.GE.AND P2, PT, R2, R9, PT ;  /* 0x000000090200720c */ /* 0x000fe40003f46270 */
[----:B------:R-:W-:Y:S02]  /*d630*/  IADD3 R2, R0, 0x69, RZ ;  /* 0x0000006900027810 */ /* 0x000fe40007ffe0ff */
[----:B------:R-:W-:Y:S02]  /*d640*/  FSEL R250, R57, -INF , !P0 ;  /* 0xff80000039fa7808 */ /* 0x000fe40004000000 */
[----:B------:R-:W-:Y:S02]  /*d650*/  FSEL R248, R56, -INF , !P5 ;  /* 0xff80000038f87808 */ /* 0x000fe40006800000 */
[----:B------:R-:W-:-:S02]  /*d660*/  ISETP.GE.AND P0, PT, R2, R11, PT ;  /* 0x0000000b0200720c */ /* 0x000fc40003f06270 */
[C---:B------:R-:W-:Y:S02]  /*d670*/  ISETP.GE.AND P5, PT, R2.reuse, R8, PT ;  /* 0x000000080200720c */ /* 0x040fe40003fa6270 */
[C---:B------:R-:W-:Y:S02]  /*d680*/  ISETP.GE.AND P4, PT, R2.reuse, R9, PT ;  /* 0x000000090200720c */ /* 0x040fe40003f86270 */
[----:B------:R-:W-:Y:S01]  /*d690*/  ISETP.GE.AND P6, PT, R2, R10, PT ;  /* 0x0000000a0200720c */ /* 0x000fe20003fc6270 */
[----:B------:R-:W-:Y:S01]  /*d6a0*/  FMUL.FTZ R2, R249, c[0x0][0x2ec] ;  /* 0x0000bb00f9027a20 */ /* 0x000fe20000410000 */
[C---:B--2---:R-:W-:Y:S08]  /*d6b0*/  HMMA.16816.F32.BF16 R52, R32.reuse, R40, RZ ;  /* 0x000000282034723c */ /* 0x044ff000000418ff */
[----:B------:R-:W-:Y:S01]  /*d6c0*/  HMMA.16816.F32.BF16 R48, R32, R42, RZ ;  /* 0x0000002a2030723c */ /* 0x000fe200000418ff */
[----:B------:R-:W1:Y:S07]  /*d6d0*/  LDSM.16.M88.4 R32, [R230+0x7800] ;  /* 0x00780000e620783b */ /* 0x000e6e0000000200 */
[C---:B------:R-:W-:Y:S08]  /*d6e0*/  HMMA.16816.F32.BF16 R44, R36.reuse, R40, RZ ;  /* 0x00000028242c723c */ /* 0x040ff000000418ff */
[----:B------:R-:W-:Y:S11]  /*d6f0*/  HMMA.16816.F32.BF16 R36, R36, R42, RZ ;  /* 0x0000002a2424723c */ /* 0x000ff600000418ff */
[----:B------:R-:W-:Y:S05]  /*d700*/  @!UPT UIADD3 URZ, URZ, URZ, URZ ;  /* 0x0000003f3f3ff290 */ /* 0x000fea000fffe03f */
[-C--:B-1----:R-:W-:Y:S08]  /*d710*/  HMMA.16816.F32.BF16 R40, R28, R32.reuse, R44 ;  /* 0x000000201c28723c */ /* 0x082ff0000004182c */
[C---:B------:R-:W-:Y:S08]  /*d720*/  HMMA.16816.F32.BF16 R52, R24.reuse, R32, R52 ;  /* 0x000000201834723c */ /* 0x040ff00000041834 */
[-C--:B------:R-:W-:Y:S01]  /*d730*/  HMMA.16816.F32.BF16 R48, R24, R34.reuse, R48 ;  /* 0x000000221830723c */ /* 0x080fe20000041830 */
[----:B------:R-:W-:Y:S07]  /*d740*/  LDSM.16.M88.4 R24, [R229+0x3800] ;  /* 0x00380000e518783b */ /* 0x000fee0000000200 */
[----:B------:R-:W-:Y:S01]  /*d750*/  HMMA.16816.F32.BF16 R32, R28, R34, R36 ;  /* 0x000000221c20723c */ /* 0x000fe20000041824 */
[----:B------:R-:W1:Y:S01]  /*d760*/  LDSM.16.M88.4 R28, [R236] ;  /* 0x00000000ec1c783b */ /* 0x000e620000000200 */
[----:B------:R-:W-:Y:S01]  /*d770*/  UISETP.GE.AND UP0, UPT, UR33, 0x3, UPT ;  /* 0x000000032100788c */ /* 0x000fe2000bf06270 */
[----:B------:R-:W-:-:S05]  /*d780*/  DEPBAR.LE SB0, 0x0 ;  /* 0x000080000000791a */ /* 0x000fca0000000000 */
[C---:B-1----:R-:W-:Y:S11]  /*d790*/  HMMA.16816.F32.BF16 R40, R20.reuse, R28, R40 ;  /* 0x0000001c1428723c */ /* 0x042ff60000041828 */
[----:B------:R-:W-:Y:S05]  /*d7a0*/  @!UPT UIADD3 URZ, URZ, URZ, URZ ;  /* 0x0000003f3f3ff290 */ /* 0x000fea000fffe03f */
[----:B------:R-:W-:Y:S08]  /*d7b0*/  HMMA.16816.F32.BF16 R32, R20, R30, R32 ;  /* 0x0000001e1420723c */ /* 0x000ff00000041820 */
[----:B------:R-:W-:Y:S08]  /*d7c0*/  HMMA.16816.F32.BF16 R36, R16, R28, R52 ;  /* 0x0000001c1024723c */ /* 0x000ff00000041834 */
[C---:B------:R-:W-:Y:S01]  /*d7d0*/  HMMA.16816.F32.BF16 R20, R12.reuse, R24, R40 ;  /* 0x000000180c14723c */ /* 0x040fe20000041828 */
[----:B------:R1:W2:Y:S07]  /*d7e0*/  MUFU.TANH R40, R2 ;  /* 0x0000000200287308 */ /* 0x0002ae0000002400 */
[----:B------:R-:W-:Y:S08]  /*d7f0*/  HMMA.16816.F32.BF16 R12, R12, R26, R32 ;  /* 0x0000001a0c0c723c */ /* 0x000ff00000041820 */
[----:B------:R-:W-:Y:S01]  /*d800*/  HMMA.16816.F32.BF16 R28, R16, R30, R48 ;  /* 0x0000001e101c723c */ /* 0x000fe20000041830 */
[----:B-1----:R-:W-:-:S04]  /*d810*/  FMUL.FTZ R2, R251, c[0x0][0x2ec] ;  /* 0x0000bb00fb027a20 */ /* 0x002fc80000410000 */
[----:B------:R1:W-:Y:S02]  /*d820*/  MUFU.TANH R32, R2 ;  /* 0x0000000200207308 */ /* 0x0003e40000002400 */
[----:B-1----:R-:W-:Y:S02]  /*d830*/  FMUL.FTZ R2, R74, c[0x0][0x2ec] ;  /* 0x0000bb004a027a20 */ /* 0x002fe40000410000 */
[----:B------:R1:W5:Y:S04]  /*d840*/  LDL.LU R74, [R1+0xfc] ;  /* 0x0000fc00014a7983 */ /* 0x0003680000300800 */
[----:B------:R3:W-:Y:S02]  /*d850*/  MUFU.TANH R35, R2 ;  /* 0x0000000200237308 */ /* 0x0007e40000002400 */
[----:B---3--:R-:W-:-:S02]  /*d860*/  FMUL.FTZ R2, R73, c[0x0][0x2ec] ;  /* 0x0000bb0049027a20 */ /* 0x008fc40000410000 */
[----:B------:R1:W5:Y:S04]  /*d870*/  LDL.LU R73, [R1+0xf8] ;  /* 0x0000f80001497983 */ /* 0x0003680000300800 */
[----:B------:R3:W-:Y:S02]  /*d880*/  MUFU.TANH R34, R2 ;  /* 0x0000000200227308 */ /* 0x0007e40000002400 */
[----:B---3--:R-:W-:Y:S02]  /*d890*/  FMUL.FTZ R2, R72, c[0x0][0x2ec] ;  /* 0x0000bb0048027a20 */ /* 0x008fe40000410000 */
[----:B------:R1:W5:Y:S04]  /*d8a0*/  LDL.LU R72, [R1+0xf4] ;  /* 0x0000f40001487983 */ /* 0x0003680000300800 */
[----:B------:R3:W4:Y:S02]  /*d8b0*/  MUFU.TANH R41, R2 ;  /* 0x0000000200297308 */ /* 0x0007240000002400 */
[----:B---3--:R-:W-:-:S02]  /*d8c0*/  FMUL.FTZ R2, R3, c[0x0][0x2ec] ;  /* 0x0000bb0003027a20 */ /* 0x008fc40000410000 */
[----:B------:R1:W5:Y:S01]  /*d8d0*/  LDL.LU R3, [R1+0xf0] ;  /* 0x0000f00001037983 */ /* 0x0003620000300800 */
[C---:B------:R-:W-:Y:S01]  /*d8e0*/  HMMA.16816.F32.BF16 R16, R4.reuse, R24, R36 ;  /* 0x000000180410723c */ /* 0x040fe20000041824 */
[----:B------:R-:W-:Y:S02]  /*d8f0*/  FMUL.FTZ R20, R20, c[0x0][0x2ec] ;  /* 0x0000bb0014147a20 */ /* 0x000fe40000410000 */
[----:B------:R3:W1:Y:S01]  /*d900*/  MUFU.TANH R33, R2 ;  /* 0x0000000200217308 */ /* 0x0006620000002400 */
[----:B------:R-:W-:Y:S01]  /*d910*/  FMUL.FTZ R22, R22, c[0x0][0x2ec] ;  /* 0x0000bb0016167a20 */ /* 0x000fe20000410000 */
[----:B--2---:R-:W-:Y:S01]  /*d920*/  FSEL R212, R40, -INF , !P0 ;  /* 0xff80000028d47808 */ /* 0x004fe20004000000 */
[----:B------:R-:W-:Y:S01]  /*d930*/  FMUL.FTZ R23, R23, c[0x0][0x2ec] ;  /* 0x0000bb0017177a20 */ /* 0x000fe20000410000 */
[----:B----4-:R-:W-:Y:S01]  /*d940*/  FSEL R121, R41, -INF , !P2 ;  /* 0xff80000029797808 */ /* 0x010fe20005000000 */
[----:B------:R-:W-:Y:S01]  /*d950*/  FMUL.FTZ R14, R14, c[0x0][0x2ec] ;  /* 0x0000bb000e0e7a20 */ /* 0x000fe20000410000 */
[----:B------:R-:W-:Y:S01]  /*d960*/  HMMA.16816.F32.BF16 R24, R4, R26, R28 ;  /* 0x0000001a0418723c */ /* 0x000fe2000004181c */
[----:B------:R-:W-:Y:S01]  /*d970*/  FMUL.FTZ R12, R12, c[0x0][0x2ec] ;  /* 0x0000bb000c0c7a20 */ /* 0x000fe20000410000 */
[----:B------:R-:W2:Y:S01]  /*d980*/  MUFU.TANH R20, R20 ;  /* 0x0000001400147308 */ /* 0x000ea20000002400 */
[----:B------:R-:W-:Y:S01]  /*d990*/  FMUL.FTZ R13, R13, c[0x0][0x2ec] ;  /* 0x0000bb000d0d7a20 */ /* 0x000fe20000410000 */
[----:B------:R-:W-:Y:S01]  /*d9a0*/  FSEL R213, R32, -INF , !P6 ;  /* 0xff80000020d57808 */ /* 0x000fe20007000000 */
[----:B------:R-:W-:Y:S01]  /*d9b0*/  FMUL.FTZ R21, R21, c[0x0][0x2ec] ;  /* 0x0000bb0015157a20 */ /* 0x000fe20000410000 */
[----:B------:R-:W-:Y:S01]  /*d9c0*/  FSEL R119, R35, -INF , !P3 ;  /* 0xff80000023777808 */ /* 0x000fe20005800000 */
[----:B------:R-:W-:Y:S01]  /*d9d0*/  FMUL.FTZ R15, R15, c[0x0][0x2ec] ;  /* 0x0000bb000f0f7a20 */ /* 0x000fe20000410000 */
[----:B------:R-:W-:-:S02]  /*d9e0*/  IADD3 R5, R0, 0x70, RZ ;  /* 0x0000007000057810 */ /* 0x000fc40007ffe0ff */
[----:B------:R-:W4:Y:S01]  /*d9f0*/  MUFU.TANH R22, R22 ;  /* 0x0000001600167308 */ /* 0x000f220000002400 */
[C---:B------:R-:W-:Y:S02]  /*da00*/  IADD3 R4, R0.reuse, 0x71, RZ ;  /* 0x0000007100047810 */ /* 0x040fe40007ffe0ff */
[-C--:B------:R-:W-:Y:S02]  /*da10*/  ISETP.GE.AND P0, PT, R5, R8.reuse, PT ;  /* 0x000000080500720c */ /* 0x080fe40003f06270 */
[----:B---3--:R-:W-:Y:S01]  /*da20*/  IADD3 R2, R0, 0x78, RZ ;  /* 0x0000007800027810 */ /* 0x008fe20007ffe0ff */
[----:B------:R-:W-:Y:S01]  /*da30*/  FMUL.FTZ R16, R16, c[0x0][0x2ec] ;  /* 0x0000bb0010107a20 */ /* 0x000fe20000410000 */
[----:B-1----:R-:W-:Y:S01]  /*da40*/  FSEL R120, R33, -INF , !P4 ;  /* 0xff80000021787808 */ /* 0x002fe20006000000 */
[----:B------:R-:W1:Y:S01]  /*da50*/  MUFU.TANH R23, R23 ;  /* 0x0000001700177308 */ /* 0x000e620000002400 */
[-C--:B------:R-:W-:Y:S01]  /*da60*/  ISETP.GE.AND P2, PT, R5, R9.reuse, PT ;  /* 0x000000090500720c */ /* 0x080fe20003f46270 */
[----:B------:R-:W-:Y:S01]  /*da70*/  FMUL.FTZ R17, R17, c[0x0][0x2ec] ;  /* 0x0000bb0011117a20 */ /* 0x000fe20000410000 */
[-C--:B------:R-:W-:Y:S01]  /*da80*/  ISETP.GE.AND P4, PT, R4, R9.reuse, PT ;  /* 0x000000090400720c */ /* 0x080fe20003f86270 */
[----:B------:R-:W-:Y:S01]  /*da90*/  FMUL.FTZ R7, R18, c[0x0][0x2ec] ;  /* 0x0000bb0012077a20 */ /* 0x000fe20000410000 */
[----:B------:R-:W-:Y:S01]  /*daa0*/  IADD3 R0, R0, 0x79, RZ ;  /* 0x0000007900007810 */ /* 0x000fe20007ffe0ff */
[----:B------:R-:W-:Y:S01]  /*dab0*/  FMUL.FTZ R24, R24, c[0x0][0x2ec] ;  /* 0x0000bb0018187a20 */ /* 0x000fe20000410000 */
[----:B--2---:R-:W-:Y:S01]  /*dac0*/  FSEL R114, R20, -INF , !P0 ;  /* 0xff80000014727808 */ /* 0x004fe20004000000 */
[----:B------:R-:W2:Y:S01]  /*dad0*/  MUFU.TANH R14, R14 ;  /* 0x0000000e000e7308 */ /* 0x000ea20000002400 */
[----:B------:R-:W-:Y:S01]  /*dae0*/  ISETP.GE.AND P0, PT, R2, R9, PT ;  /* 0x000000090200720c */ /* 0x000fe20003f06270 */
[----:B------:R-:W-:Y:S01]  /*daf0*/  FMUL.FTZ R25, R25, c[0x0][0x2ec] ;  /* 0x0000bb0019197a20 */ /* 0x000fe20000410000 */
[----:B----4-:R-:W-:Y:S01]  /*db00*/  FSEL R117, R22, -INF , !P2 ;  /* 0xff80000016757808 */ /* 0x010fe20005000000 */
[----:B------:R-:W-:Y:S01]  /*db10*/  FMUL.FTZ R6, R19, c[0x0][0x2ec] ;  /* 0x0000bb0013067a20 */ /* 0x000fe20000410000 */
[----:B------:R-:W-:Y:S01]  /*db20*/  ISETP.GE.AND P6, PT, R4, R8, PT ;  /* 0x000000080400720c */ /* 0x000fe20003fc6270 */
[----:B------:R-:W-:Y:S01]  /*db30*/  FMUL.FTZ R26, R26, c[0x0][0x2ec] ;  /* 0x0000bb001a1a7a20 */ /* 0x000fe20000410000 */
[----:B------:R-:W-:Y:S01]  /*db40*/  FSEL R118, R34, -INF , !P5 ;  /* 0xff80000022767808 */ /* 0x000fe20006800000 */
[----:B------:R-:W3:Y:S01]  /*db50*/  MUFU.TANH R12, R12 ;  /* 0x0000000c000c7308 */ /* 0x000ee20000002400 */
[----:B-1----:R-:W-:-:S02]  /*db60*/  FSEL R116, R23, -INF , !P4 ;  /* 0xff80000017747808 */ /* 0x002fc40006000000 */
[CC--:B------:R-:W-:Y:S02]  /*db70*/  ISETP.GE.AND P2, PT, R4.reuse, R11.reuse, PT ;  /* 0x0000000b0400720c */ /* 0x0c0fe40003f46270 */
[----:B------:R-:W-:Y:S01]  /*db80*/  ISETP.GE.AND P4, PT, R4, R10, PT ;  /* 0x0000000a0400720c */ /* 0x000fe20003f86270 */
[----:B------:R-:W-:Y:S01]  /*db90*/  FMUL.FTZ R4, R27, c[0x0][0x2ec] ;  /* 0x0000bb001b047a20 */ /* 0x000fe20000410000 */
[-C--:B------:R-:W-:Y:S01]  /*dba0*/  ISETP.GE.AND P3, PT, R2, R8.reuse, PT ;  /* 0x000000080200720c */ /* 0x080fe20003f66270 */
[----:B------:R-:W1:Y:S01]  /*dbb0*/  MUFU.TANH R13, R13 ;  /* 0x0000000d000d7308 */ /* 0x000e620000002400 */
[----:B------:R-:W-:Y:S02]  /*dbc0*/  ISETP.GE.AND P5, PT, R0, R8, PT ;  /* 0x000000080000720c */ /* 0x000fe40003fa6270 */
[----:B--2---:R-:W-:Y:S02]  /*dbd0*/  FSEL R113, R14, -INF , !P0 ;  /* 0xff8000000e717808 */ /* 0x004fe40004000000 */
[----:B------:R-:W-:-:S03]  /*dbe0*/  ISETP.GE.AND P0, PT, R2, R11, PT ;  /* 0x0000000b0200720c */ /* 0x000fc60003f06270 */
[----:B------:R-:W2:Y:S01]  /*dbf0*/  MUFU.TANH R24, R24 ;  /* 0x0000001800187308 */ /* 0x000ea20000002400 */
[----:B---3--:R-:W-:Y:S02]  /*dc00*/  FSEL R67, R12, -INF , !P3 ;  /* 0xff8000000c437808 */ /* 0x008fe40005800000 */
[----:B------:R-:W-:-:S05]  /*dc10*/  ISETP.GE.AND P3, PT, R5, R11, PT ;  /* 0x0000000b0500720c */ /* 0x000fca0003f66270 */
[----:B------:R-:W3:Y:S01]  /*dc20*/  MUFU.TANH R21, R21 ;  /* 0x0000001500157308 */ /* 0x000ee20000002400 */
[----:B-1----:R-:W-:Y:S02]  /*dc30*/  FSEL R66, R13, -INF , !P5 ;  /* 0xff8000000d427808 */ /* 0x002fe40006800000 */
[----:B------:R-:W-:-:S05]  /*dc40*/  ISETP.GE.AND P5, PT, R5, R10, PT ;  /* 0x0000000a0500720c */ /* 0x000fca0003fa6270 */
[----:B------:R-:W1:Y:S01]  /*dc50*/  MUFU.TANH R15, R15 ;  /* 0x0000000f000f7308 */ /* 0x000e620000002400 */
[----:B--2---:R-:W-:Y:S02]  /*dc60*/  FSEL R205, R24, -INF , !P0 ;  /* 0xff80000018cd7808 */ /* 0x004fe40004000000 */
[----:B------:R-:W-:-:S05]  /*dc70*/  PLOP3.LUT P0, PT, PT, PT, UP0, 0x80, 0x0 ;  /* 0x000000000000781c */ /* 0x000fca0003f0f008 */
[----:B------:R-:W2:Y:S01]  /*dc80*/  MUFU.TANH R16, R16 ;  /* 0x0000001000107308 */ /* 0x000ea20000002400 */
[----:B---3--:R-:W-:Y:S02]  /*dc90*/  FSEL R95, R21, -INF , !P6 ;  /* 0xff800000155f7808 */ /* 0x008fe40007000000 */
[----:B------:R-:W-:-:S05]  /*dca0*/  ISETP.GE.AND P6, PT, R0, R9, PT ;  /* 0x000000090000720c */ /* 0x000fca0003fc6270 */
[----:B------:R-:W3:Y:S01]  /*dcb0*/  MUFU.TANH R17, R17 ;  /* 0x0000001100117308 */ /* 0x000ee20000002400 */
[----:B-1----:R-:W-:Y:S02]  /*dcc0*/  FSEL R94, R15, -INF , !P6 ;  /* 0xff8000000f5e7808 */ /* 0x002fe40007000000 */
[----:B------:R-:W-:-:S05]  /*dcd0*/  ISETP.GE.AND P6, PT, R0, R11, PT ;  /* 0x0000000b0000720c */ /* 0x000fca0003fc6270 */
[----:B------:R-:W1:Y:S01]  /*dce0*/  MUFU.TANH R25, R25 ;  /* 0x0000001900197308 */ /* 0x000e620000002400 */
[----:B--2---:R-:W-:Y:S01]  /*dcf0*/  FSEL R207, R16, -INF , !P3 ;  /* 0xff80000010cf7808 */ /* 0x004fe20005800000 */
[----:B------:R-:W-:Y:S01]  /*dd00*/  BAR.SYNC.DEFER_BLOCKING 0x0 ;  /* 0x0000000000007b1d */ /* 0x000fe20000010000 */
[----:B------:R-:W-:-:S05]  /*dd10*/  ISETP.GE.AND P3, PT, R2, R10, PT ;  /* 0x0000000a0200720c */ /* 0x000fca0003f66270 */
[----:B------:R-:W2:Y:S01]  /*dd20*/  MUFU.TANH R7, R7 ;  /* 0x0000000700077308 */ /* 0x000ea20000002400 */
[----:B---3--:R-:W-:Y:S02]  /*dd30*/  FSEL R206, R17, -INF , !P2 ;  /* 0xff80000011ce7808 */ /* 0x008fe40005000000 */
[----:B------:R-:W-:-:S05]  /*dd40*/  ISETP.GE.AND P2, PT, R0, R10, PT ;  /* 0x0000000a0000720c */ /* 0x000fca0003f46270 */
[----:B------:R-:W3:Y:S01]  /*dd50*/  MUFU.TANH R6, R6 ;  /* 0x0000000600067308 */ /* 0x000ee20000002400 */
[----:B-1----:R-:W-:-:S07]  /*dd60*/  FSEL R204, R25, -INF , !P6 ;  /* 0xff80000019cc7808 */ /* 0x002fce0007000000 */
[----:B------:R-:W1:Y:S01]  /*dd70*/  MUFU.TANH R5, R26 ;  /* 0x0000001a00057308 */ /* 0x000e620000002400 */
[----:B--2---:R-:W-:-:S07]  /*dd80*/  FSEL R211, R7, -INF , !P5 ;  /* 0xff80000007d37808 */ /* 0x004fce0006800000 */
[----:B------:R-:W2:Y:S01]  /*dd90*/  MUFU.TANH R4, R4 ;  /* 0x0000000400047308 */ /* 0x000ea20000002400 */
[----:B---3--:R-:W-:Y:S02]  /*dda0*/  FSEL R210, R6, -INF , !P4 ;  /* 0xff80000006d27808 */ /* 0x008fe40006000000 */
[----:B-1----:R-:W-:Y:S02]  /*ddb0*/  FSEL R209, R5, -INF , !P3 ;  /* 0xff80000005d17808 */ /* 0x002fe40005800000 */
[----:B--2---:R-:W-:Y:S01]  /*ddc0*/  FSEL R208, R4, -INF , !P2 ;  /* 0xff80000004d07808 */ /* 0x004fe20005000000 */
        /* <DEDUP_REMOVED lines=15> */
[----:B------:R-:W-:Y:S01]  /*dec0*/  IMAD.U32 R0, RZ, RZ, UR7 ;  /* 0x00000007ff007e24 */ /* 0x000fe2000f8e00ff */
        /* <DEDUP_REMOVED lines=37> */
[----:B--2---:R-:W-:Y:S02]  /*e120*/  @!P1 LEA R8, P2, R0, c[0x0][0x168], 0x1 ;  /* 0x00005a0000089a11 */ /* 0x004fe400078408ff */
        /* <DEDUP_REMOVED lines=22> */
[----:B--2---:R-:W-:-:S05]  /*e290*/  IMAD.U32 R6, RZ, RZ, UR4 ;  /* 0x00000004ff067e24 */ /* 0x004fca000f8e00ff */
        /* <DEDUP_REMOVED lines=19> */
[----:B-1----:R-:W-:Y:S01]  /*e3d0*/  IMAD.U32 R6, RZ, RZ, UR4 ;  /* 0x00000004ff067e24 */ /* 0x002fe2000f8e00ff */
        /* <DEDUP_REMOVED lines=10> */
.L_x_267:
[----:B------:R-:W-:Y:S05]  /*e480*/  BSYNC B0 ;  /* 0x0000000000007941 */ /* 0x000fea0003800000 */
.L_x_266:
[----:B------:R-:W0:Y:S02]  /*e490*/  LDGDEPBAR ;  /* 0x00000000000079af */ /* 0x000e240000000000 */
.L_x_265:
[----:B-1----:R-:W2:Y:S04]  /*e4a0*/  LDL.LU R8, [R1+0x64] ;  /* 0x0000640001087983 */ /* 0x002ea80000300800 */
[----:B------:R-:W3:Y:S04]  /*e4b0*/  LDL.LU R6, [R1+0x78] ;  /* 0x0000780001067983 */ /* 0x000ee80000300800 */
[----:B------:R-:W4:Y:S04]  /*e4c0*/  LDL.LU R4, [R1+0x74] ;  /* 0x0000740001047983 */ /* 0x000f280000300800 */
[----:B------:R-:W2:Y:S04]  /*e4d0*/  LDL.LU R11, [R1+0x60] ;  /* 0x00006000010b7983 */ /* 0x000ea80000300800 */
[----:B------:R-:W2:Y:S04]  /*e4e0*/  LDL.LU R10, [R1+0x68] ;  /* 0x00006800010a7983 */ /* 0x000ea80000300800 */
[----:B------:R-:W2:Y:S04]  /*e4f0*/  LDL.LU R7, [R1+0x10] ;  /* 0x0000100001077983 */ /* 0x000ea80000300800 */
[----:B------:R-:W3:Y:S04]  /*e500*/  LDL.LU R5, [R1+0x14] ;  /* 0x0000140001057983 */ /* 0x000ee80000300800 */
[----:B------:R-:W4:Y:S04]  /*e510*/  LDL.LU R2, [R1+0x18] ;  /* 0x0000180001027983 */ /* 0x000f280000300800 */
[----:B------:R-:W4:Y:S04]  /*e520*/  LDL.LU R0, [R1+0x1c] ;  /* 0x00001c0001007983 */ /* 0x000f280000300800 */
[----:B------:R-:W4:Y:S04]  /*e530*/  LDL.LU R60, [R1+0x50] ;  /* 0x00005000013c7983 */ /* 0x000f280000300800 */
[----:B------:R-:W4:Y:S04]  /*e540*/  LDL.LU R62, [R1+0x54] ;  /* 0x00005400013e7983 */ /* 0x000f280000300800 */
[----:B------:R-:W4:Y:S04]  /*e550*/  LDL.LU R63, [R1+0x4c] ;  /* 0x00004c00013f7983 */ /* 0x000f280000300800 */
[----:B------:R1:W-:Y:S01]  /*e560*/  STL [R1+0x12c], R243 ;  /* 0x00012cf301007387 */ /* 0x0003e20000100800 */
[----:B------:R-:W-:-:S03]  /*e570*/  IMAD.MOV.U32 R251, RZ, RZ, R80 ;  /* 0x000000fffffb7224 */ /* 0x000fc600078e0050 */
[----:B------:R-:W-:Y:S04]  /*e580*/  LDSM.16.MT88.4 R24, [R228+0x8000] ;  /* 0x00800000e418783b */ /* 0x000fe80000004200 */
[----:B------:R-:W-:Y:S04]  /*e590*/  LDSM.16.MT88.4 R20, [R226+0x8000] ;  /* 0x00800000e214783b */ /* 0x000fe80000004200 */
[----:B-1----:R-:W4:Y:S04]  /*e5a0*/  LDL.LU R243, [R1+0xa0] ;  /* 0x0000a00001f37983 */ /* 0x002f280000300800 */
        /* <DEDUP_REMOVED lines=8> */
[----:B------:R-:W-:Y:S04]  /*e630*/  STL [R1+0x118], R238 ;  /* 0x000118ee01007387 */ /* 0x000fe80000100800 */
[----:B------:R-:W-:Y:S04]  /*e640*/  STL [R1+0x114], R237 ;  /* 0x000114ed01007387 */ /* 0x000fe80000100800 */
[----:B------:R-:W-:Y:S04]  /*e650*/  STL [R1+0x110], R236 ;  /* 0x000110ec01007387 */ /* 0x000fe80000100800 */
[----:B------:R-:W-:Y:S04]  /*e660*/  STL [R1+0x10c], R235 ;  /* 0x00010ceb01007387 */ /* 0x000fe80000100800 */
[----:B------:R1:W-:Y:S04]  /*e670*/  STL [R1+0x108], R234 ;  /* 0x000108ea01007387 */ /* 0x0003e80000100800 */
[----:B------:R-:W4:Y:S04]  /*e680*/  LDL R9, [R1+0x58] ;  /* 0x0000580001097983 */ /* 0x000f280000100800 */
[----:B------:R-:W4:Y:S04]  /*e690*/  LDL R19, [R1+0x40] ;  /* 0x0000400001137983 */ /* 0x000f280000100800 */
[----:B------:R-:W4:Y:S04]  /*e6a0*/  LDL R16, [R1+0x34] ;  /* 0x0000340001107983 */ /* 0x000f280000100800 */
[----:B------:R-:W4:Y:S04]  /*e6b0*/  LDL R14, [R1+0x2c] ;  /* 0x00002c00010e7983 */ /* 0x000f280000100800 */
[----:B------:R-:W4:Y:S01]  /*e6c0*/  LDL R15, [R1+0x5c] ;  /* 0x00005c00010f7983 */ /* 0x000f220000100800 */
[----:B-1----:R-:W-:-:S02]  /*e6d0*/  MOV R234, R83 ;  /* 0x0000005300ea7202 */ /* 0x002fc40000000f00 */
[----:B--2---:R-:W-:Y:S02]  /*e6e0*/  MOV R12, R7 ;  /* 0x00000007000c7202 */ /* 0x004fe40000000f00 */
[----:B------:R-:W2:Y:S01]  /*e6f0*/  LDL R7, [R1+0x38] ;  /* 0x0000380001077983 */ /* 0x000ea20000100800 */
[----:B---3--:R-:W-:-:S03]  /*e700*/  IMAD.MOV.U32 R13, RZ, RZ, R5 ;  /* 0x000000ffff0d7224 */ /* 0x008fc600078e0005 */
[----:B------:R-:W3:Y:S01]  /*e710*/  LDL R5, [R1+0x3c] ;  /* 0x00003c0001057983 */ /* 0x000ee20000100800 */
[----:B------:R-:W-:-:S03]  /*e720*/  IMAD.MOV.U32 R83, RZ, RZ, R11 ;  /* 0x000000ffff537224 */ /* 0x000fc600078e000b */
[----:B------:R-:W-:Y:S01]  /*e730*/  STL [R1+0x104], R233 ;  /* 0x000104e901007387 */ /* 0x000fe20000100800 */
[----:B------:R-:W-:-:S03]  /*e740*/  MOV R11, R8 ;  /* 0x00000008000b7202 */ /* 0x000fc60000000f00 */
[----:B------:R-:W-:Y:S01]  /*e750*/  STL [R1+0x100], R232 ;  /* 0x000100e801007387 */ /* 0x000fe20000100800 */
[----:B------:R-:W-:-:S03]  /*e760*/  IMAD.MOV.U32 R8, RZ, RZ, R6 ;  /* 0x000000ffff087224 */ /* 0x000fc600078e0006 */
[----:B------:R-:W-:Y:S04]  /*e770*/  STL [R1+0xfc], R231 ;  /* 0x0000fce701007387 */ /* 0x000fe80000100800 */
[----:B------:R-:W-:Y:S04]  /*e780*/  STL [R1+0xf8], R230 ;  /* 0x0000f8e601007387 */ /* 0x000fe80000100800 */
[----:B------:R-:W-:Y:S04]  /*e790*/  STL [R1+0xf4], R229 ;  /* 0x0000f4e501007387 */ /* 0x000fe80000100800 */
[----:B------:R-:W-:Y:S04]  /*e7a0*/  STL [R1+0xf0], R224 ;  /* 0x0000f0e001007387 */ /* 0x000fe80000100800 */
[----:B------:R-:W2:Y:S01]  /*e7b0*/  LDL R6, [R1+0x24] ;  /* 0x0000240001067983 */ /* 0x000ea20000100800 */
[----:B----4-:R-:W-:Y:S01]  /*e7c0*/  IMAD.MOV.U32 R18, RZ, RZ, R0 ;  /* 0x000000ffff127224 */ /* 0x010fe200078e0000 */
[----:B-----5:R-:W-:-:S04]  /*e7d0*/  FMNMX.FTZ R0, R74, R100, !PT ;  /* 0x000000644a007209 */ /* 0x020fc80007810000 */
[----:B------:R-:W-:-:S04]  /*e7e0*/  FMNMX.FTZ R0, R103, R0, !PT ;  /* 0x0000000067007209 */ /* 0x000fc80007810000 */
[----:B------:R-:W-:-:S04]  /*e7f0*/  FMNMX.FTZ R0, R104, R0, !PT ;  /* 0x0000000068007209 */ /* 0x000fc80007810000 */
[----:B------:R-:W-:-:S04]  /*e800*/  FMNMX.FTZ R0, R105, R0, !PT ;  /* 0x0000000069007209 */ /* 0x000fc80007810000 */
[----:B------:R-:W-:-:S04]  /*e810*/  FMNMX.FTZ R0, R130, R0, !PT ;  /* 0x0000000082007209 */ /* 0x000fc80007810000 */
[----:B------:R-:W-:-:S04]  /*e820*/  FMNMX.FTZ R0, R131, R0, !PT ;  /* 0x0000000083007209 */ /* 0x000fc80007810000 */
[----:B------:R-:W-:Y:S02]  /*e830*/  FMNMX.FTZ R0, R129, R0, !PT ;  /* 0x0000000081007209 */ /* 0x000fe40007810000 */
[----:B------:R-:W-:Y:S02]  /*e840*/  MOV R17, R2 ;  /* 0x0000000200117202 */ /* 0x000fe40000000f00 */
[----:B------:R-:W-:-:S04]  /*e850*/  FMNMX.FTZ R2, R252, R0, !PT ;  /* 0x00000000fc027209 */ /* 0x000fc80007810000 */
[----:B------:R-:W-:Y:S02]  /*e860*/  FMNMX.FTZ R2, R9, R2, !PT ;  /* 0x0000000209027209 */ /* 0x000fe40007810000 */
[----:B------:R-:W-:Y:S02]  /*e870*/  MOV R9, R4 ;  /* 0x0000000400097202 */ /* 0x000fe40000000f00 */
[----:B------:R-:W-:-:S04]  /*e880*/  FMNMX.FTZ R4, R62, R2, !PT ;  /* 0x000000023e047209 */ /* 0x000fc80007810000 */
[----:B------:R-:W-:-:S04]  /*e890*/  FMNMX.FTZ R4, R60, R4, !PT ;  /* 0x000000043c047209 */ /* 0x000fc80007810000 */
[----:B------:R-:W-:-:S04]  /*e8a0*/  FMNMX.FTZ R4, R63, R4, !PT ;  /* 0x000000043f047209 */ /* 0x000fc80007810000 */
[----:B------:R-:W-:-:S04]  /*e8b0*/  FMNMX.FTZ R4, R19, R4, !PT ;  /* 0x0000000413047209 */ /* 0x000fc80007810000 */
[----:B---3--:R-:W-:-:S04]  /*e8c0*/  FMNMX.FTZ R5, R5, R4, !PT ;  /* 0x0000000405057209 */ /* 0x008fc80007810000 */
[----:B--2---:R-:W-:Y:S02]  /*e8d0*/  FMNMX.FTZ R5, R7, R5, !PT ;  /* 0x0000000507057209 */ /* 0x004fe40007810000 */
[----:B------:R-:W2:Y:S02]  /*e8e0*/  LDL R7, [R1+0x48] ;  /* 0x0000480001077983 */ /* 0x000ea40000100800 */
[----:B------:R-:W-:-:S04]  /*e8f0*/  FMNMX.FTZ R5, R16, R5, !PT ;  /* 0x0000000510057209 */ /* 0x000fc80007810000 */
[----:B------:R-:W-:-:S04]  /*e900*/  FMNMX.FTZ R5, R14, R5, !PT ;  /* 0x000000050e057209 */ /* 0x000fc80007810000 */
[----:B------:R-:W-:Y:S01]  /*e910*/  FMNMX.FTZ R5, R76, R5, !PT ;  /* 0x000000054c057209 */ /* 0x000fe20007810000 */
[----:B------:R1:W-:Y:S03]  /*e920*/  STL [R1+0x134], R217 ;  /* 0x000134d901007387 */ /* 0x0003e60000100800 */
[----:B------:R-:W-:-:S04]  /*e930*/  FMNMX.FTZ R6, R6, R5, !PT ;  /* 0x0000000506067209 */ /* 0x000fc80007810000 */
[----:B------:R-:W-:-:S04]  /*e940*/  FMNMX.FTZ R6, R65, R6, !PT ;  /* 0x0000000641067209 */ /* 0x000fc80007810000 */
[----:B------:R-:W-:Y:S02]  /*e950*/  FMNMX.FTZ R6, R217, R6, !PT ;  /* 0x00000006d9067209 */ /* 0x000fe40007810000 */
[----:B-1----:R-:W3:Y:S02]  /*e960*/  LDL.LU R217, [R1+0x44] ;  /* 0x0000440001d97983 */ /* 0x002ee40000300800 */
[----:B------:R-:W-:Y:S02]  /*e970*/  FMNMX.FTZ R6, R216, R6, !PT ;  /* 0x00000006d8067209 */ /* 0x000fe40007810000 */
[----:B------:R1:W-:Y:S02]  /*e980*/  STL [R1+0x138], R216 ;  /* 0x000138d801007387 */ /* 0x0003e40000100800 */
[----:B------:R-:W-:Y:S02]  /*e990*/  FMNMX.FTZ R6, R133, R6, !PT ;  /* 0x0000000685067209 */ /* 0x000fe40007810000 */
[----:B-1----:R-:W4:Y:S04]  /*e9a0*/  LDL.LU R216, [R1+0x84] ;  /* 0x0000840001d87983 */ /* 0x002f280000300800 */
[----:B------:R1:W-:Y:S04]  /*e9b0*/  STL [R1+0x13c], R133 ;  /* 0x00013c8501007387 */ /* 0x0003e80000100800 */
[----:B-1----:R-:W4:Y:S01]  /*e9c0*/  LDL.LU R133, [R1+0x6c] ;  /* 0x00006c0001857983 */ /* 0x002f220000300800 */
        /* <DEDUP_REMOVED lines=19> */
[----:B------:R-:W-:Y:S01]  /*eb00*/  FMNMX.FTZ R5, R11, R4, !PT ;  /* 0x000000040b057209 */ /* 0x000fe20007810000 */
[----:B------:R-:W-:Y:S01]  /*eb10*/  IMAD.MOV.U32 R68, RZ, RZ, R18 ;  /* 0x000000ffff447224 */ /* 0x000fe200078e0012 */
        /* <DEDUP_REMOVED lines=8> */
[----:B------:R-:W-:Y:S01]  /*eba0*/  MOV R71, R12 ;  /* 0x0000000c00477202 */ /* 0x000fe20000000f00 */
[----:B------:R-:W-:Y:S01]  /*ebb0*/  IMAD.MOV.U32 R229, RZ, RZ, R8 ;  /* 0x000000ffffe57224 */ /* 0x000fe200078e0008 */
[----:B------:R-:W-:-:S02]  /*ebc0*/  FMNMX.FTZ R4, R69, R4, !PT ;  /* 0x0000000445047209 */ /* 0x000fc40007810000 */
[----:B------:R-:W-:Y:S02]  /*ebd0*/  FMNMX.FTZ R6, R132, R6, !PT ;  /* 0x0000000684067209 */ /* 0x000fe40007810000 */
[----:B------:R-:W-:Y:S02]  /*ebe0*/  MOV R231, R9 ;  /* 0x0000000900e77202 */ /* 0x000fe40000000f00 */
[----:B------:R-:W-:Y:S02]  /*ebf0*/  MOV R80, R203 ;  /* 0x000000cb00507202 */ /* 0x000fe40000000f00 */
[----:B------:R-:W-:Y:S01]  /*ec00*/  MOV R232, R201 ;  /* 0x000000c900e87202 */ /* 0x000fe20000000f00 */
[----:B------:R-:W-:Y:S01]  /*ec10*/  IMAD.MOV.U32 R233, RZ, RZ, R202 ;  /* 0x000000ffffe97224 */ /* 0x000fe200078e00ca */
[----:B------:R-:W-:Y:S01]  /*ec20*/  FMNMX.FTZ R0, R124, R0, !PT ;  /* 0x000000007c007209 */ /* 0x000fe20007810000 */
[----:B------:R-:W-:Y:S01]  /*ec30*/  IMAD.MOV.U32 R230, RZ, RZ, R200 ;  /* 0x000000ffffe67224 */ /* 0x000fe200078e00c8 */
[----:B------:R-:W-:-:S02]  /*ec40*/  FMNMX.FTZ R4, R70, R4, !PT ;  /* 0x0000000446047209 */ /* 0x000fc40007810000 */
[----:B------:R-:W-:Y:S01]  /*ec50*/  MOV R224, R93 ;  /* 0x0000005d00e07202 */ /* 0x000fe20000000f00 */
[----:B------:R-:W-:Y:S01]  /*ec60*/  STL [R1+0x130], R219 ;  /* 0x000130db01007387 */ /* 0x000fe20000100800 */
        /* <DEDUP_REMOVED lines=20> */
[----:B------:R-:W-:-:S04]  /*edb0*/  FMNMX.FTZ R2, R80, R2, !PT ;  /* 0x0000000250027209 */ /* 0x000fc80007810000 */
[----:B------:R-:W-:Y:S02]  /*edc0*/  FMNMX.FTZ R2, R232, R2, !PT ;  /* 0x00000002e8027209 */ /* 0x000fe40007810000 */
[----:B--2---:R-:W-:-:S04]  /*edd0*/  FMNMX.FTZ R5, R7, R5, !PT ;  /* 0x0000000507057209 */ /* 0x004fc80007810000 */
[----:B------:R-:W-:-:S04]  /*ede0*/  FMNMX.FTZ R5, R90, R5, !PT ;  /* 0x000000055a057209 */ /* 0x000fc80007810000 */
        /* <DEDUP_REMOVED lines=8> */
[----:B------:R-:W-:Y:S01]  /*ee70*/  FMNMX.FTZ R5, R214, R5, !PT ;  /* 0x00000005d6057209 */ /* 0x000fe20007810000 */
[----:B------:R-:W1:Y:S03]  /*ee80*/  SHFL.BFLY PT, R7, R0, 0x2, 0x1f ;  /* 0x0c401f0000077f89 */ /* 0x000e6600000e0000 */
[----:B------:R-:W-:Y:S02]  /*ee90*/  FMNMX.FTZ R6, R135, R5, !PT ;  /* 0x0000000587067209 */ /* 0x000fe40007810000 */
[----:B----4-:R-:W-:-:S04]  /*eea0*/  FMNMX.FTZ R4, R133, R4, !PT ;  /* 0x0000000485047209 */ /* 0x010fc80007810000 */
        /* <DEDUP_REMOVED lines=22> */
[----:B-1----:R-:W-:Y:S02]  /*f010*/  FMNMX.FTZ R0, R0, R7, !PT ;  /* 0x0000000700007209 */ /* 0x002fe40007810000 */
[----:B------:R-:W-:Y:S02]  /*f020*/  FMNMX.FTZ R4, R242, R2, !PT ;  /* 0x00000002f2047209 */ /* 0x000fe40007810000 */
[----:B------:R-:W-:Y:S02]  /*f030*/  FMNMX.FTZ R5, R244, R5, !PT ;  /* 0x00000005f4057209 */ /* 0x000fe40007810000 */
[----:B------:R-:W-:Y:S01]  /*f040*/  FMNMX.FTZ R2, R94, R6, !PT ;  /* 0x000000065e027209 */ /* 0x000fe20007810000 */
[----:B------:R-:W1:Y:S01]  /*f050*/  SHFL.BFLY PT, R8, R0, 0x1, 0x1f ;  /* 0x0c201f0000087f89 */ /* 0x000e6200000e0000 */
[----:B------:R-:W-:Y:S02]  /*f060*/  FMNMX.FTZ R5, R212, R5, !PT ;  /* 0x00000005d4057209 */ /* 0x000fe40007810000 */
[----:B------:R-:W-:Y:S01]  /*f070*/  FMNMX.FTZ R4, R241, R4, !PT ;  /* 0x00000004f1047209 */ /* 0x000fe20007810000 */
[----:B------:R-:W2:Y:S01]  /*f080*/  SHFL.BFLY PT, R6, R2, 0x2, 0x1f ;  /* 0x0c401f0002067f89 */ /* 0x000ea200000e0000 */
[----:B------:R-:W-:-:S02]  /*f090*/  FMNMX.FTZ R5, R207, R5, !PT ;  /* 0x00000005cf057209 */ /* 0x000fc40007810000 */
[----:B------:R-:W-:Y:S02]  /*f0a0*/  FMNMX.FTZ R4, R240, R4, !PT ;  /* 0x00000004f0047209 */ /* 0x000fe40007810000 */
[----:B------:R-:W-:Y:S02]  /*f0b0*/  FMNMX.FTZ R5, R206, R5, !PT ;  /* 0x00000005ce057209 */ /* 0x000fe40007810000 */
[----:B------:R-:W-:Y:S02]  /*f0c0*/  FMNMX.FTZ R4, R239, R4, !PT ;  /* 0x00000004ef047209 */ /* 0x000fe40007810000 */
[----:B------:R-:W-:Y:S02]  /*f0d0*/  FMNMX.FTZ R5, R205, R5, !PT ;  /* 0x00000005cd057209 */ /* 0x000fe40007810000 */
[----:B------:R-:W-:Y:S02]  /*f0e0*/  FMNMX.FTZ R4, R250, R4, !PT ;  /* 0x00000004fa047209 */ /* 0x000fe40007810000 */
[----:B------:R-:W-:-:S02]  /*f0f0*/  FMNMX.FTZ R5, R204, R5, !PT ;  /* 0x00000005cc057209 */ /* 0x000fc40007810000 */
[----:B------:R-:W-:-:S03]  /*f100*/  FMNMX.FTZ R4, R248, R4, !PT ;  /* 0x00000004f8047209 */ /* 0x000fc60007810000 */
[----:B------:R-:W3:Y:S01]  /*f110*/  SHFL.BFLY PT, R7, R5, 0x2, 0x1f ;  /* 0x0c401f0005077f89 */ /* 0x000ee200000e0000 */
[----:B------:R-:W-:Y:S02]  /*f120*/  FMNMX.FTZ R4, R247, R4, !PT ;  /* 0x00000004f7047209 */ /* 0x000fe40007810000 */
[----:B-1----:R-:W-:Y:S02]  /*f130*/  FMNMX.FTZ R203, R0, R8, !PT ;  /* 0x0000000800cb7209 */ /* 0x002fe40007810000 */
[----:B------:R-:W-:Y:S02]  /*f140*/  FMNMX.FTZ R4, R213, R4, !PT ;  /* 0x00000004d5047209 */ /* 0x000fe40007810000 */
[----:B--2---:R-:W-:Y:S02]  /*f150*/  FMNMX.FTZ R0, R2, R6, !PT ;  /* 0x0000000602007209 */ /* 0x004fe40007810000 */
[----:B------:R-:W-:-:S03]  /*f160*/  FMNMX.FTZ R4, R211, R4, !PT ;  /* 0x00000004d3047209 */ /* 0x000fc60007810000 */
[----:B------:R-:W1:Y:S01]  /*f170*/  SHFL.BFLY PT, R9, R0, 0x1, 0x1f ;  /* 0x0c201f0000097f89 */ /* 0x000e6200000e0000 */
[----:B------:R-:W-:-:S04]  /*f180*/  FMNMX.FTZ R4, R210, R4, !PT ;  /* 0x00000004d2047209 */ /* 0x000fc80007810000 */
[----:B------:R-:W-:Y:S01]  /*f190*/  FMNMX.FTZ R4, R209, R4, !PT ;  /* 0x00000004d1047209 */ /* 0x000fe20007810000 */
[C---:B------:R-:W-:Y:S01]  /*f1a0*/  FMUL.FTZ R2, R203.reuse, c[0x0][0x23c] ;  /* 0x00008f00cb027a20 */ /* 0x040fe20000410000 */
[----:B------:R-:W-:Y:S02]  /*f1b0*/  FSETP.NEU.FTZ.AND P4, PT, R203, -INF , PT ;  /* 0xff800000cb00780b */ /* 0x000fe40003f9d000 */
[----:B------:R-:W-:Y:S02]  /*f1c0*/  FMNMX.FTZ R4, R208, R4, !PT ;  /* 0x00000004d0047209 */ /* 0x000fe40007810000 */
[----:B---3--:R-:W-:-:S03]  /*f1d0*/  FMNMX.FTZ R5, R5, R7, !PT ;  /* 0x0000000705057209 */ /* 0x008fc60007810000 */
[----:B------:R-:W2:Y:S01]  /*f1e0*/  SHFL.BFLY PT, R7, R4, 0x2, 0x1f ;  /* 0x0c401f0004077f89 */ /* 0x000ea200000e0000 */
[----:B------:R-:W-:-:S03]  /*f1f0*/  FSEL R2, R2, RZ, P4 ;  /* 0x000000ff02027208 */ /* 0x000fc60002000000 */
[----:B------:R-:W3:Y:S02]  /*f200*/  SHFL.BFLY PT, R8, R5, 0x1, 0x1f ;  /* 0x0c201f0005087f89 */ /* 0x000ee400000e0000 */
[--C-:B------:R-:W-:Y:S01]  /*f210*/  FFMA.FTZ R6, R100, c[0x0][0x23c], -R2.reuse ;  /* 0x00008f0064067a23 */ /* 0x100fe20000010802 */
[----:B-1----:R-:W-:Y:S01]  /*f220*/  FMNMX.FTZ R202, R0, R9, !PT ;  /* 0x0000000900ca7209 */ /* 0x002fe20007810000 */
[--C-:B------:R-:W-:Y:S02]  /*f230*/  FFMA.FTZ R0, R104, c[0x0][0x23c], -R2.reuse ;  /* 0x00008f0068007a23 */ /* 0x100fe40000010802 */
[----:B------:R1:W-:Y:S01]  /*f240*/  MUFU.EX2 R93, R6 ;  /* 0x00000006005d7308 */ /* 0x0003e20000000800 */
[----:B------:R-:W-:Y:S01]  /*f250*/  FSETP.NEU.FTZ.AND P3, PT, R202, -INF , PT ;  /* 0xff800000ca00780b */ /* 0x000fe20003f7d000 */
[----:B-1----:R-:W-:-:S06]  /*f260*/  FFMA.FTZ R6, R103, c[0x0][0x23c], -R2 ;  /* 0x00008f0067067a23 */ /* 0x002fcc0000010802 */
[----:B------:R1:W-:Y:S01]  /*f270*/  MUFU.EX2 R103, R0 ;  /* 0x0000000000677308 */ /* 0x0003e20000000800 */
[----:B--2---:R-:W-:-:S07]  /*f280*/  FMNMX.FTZ R4, R4, R7, !PT ;  /* 0x0000000704047209 */ /* 0x004fce0007810000 */
[----:B------:R2:W-:Y:S01]  /*f290*/  MUFU.EX2 R219, R6 ;  /* 0x0000000600db7308 */ /* 0x0005e20000000800 */
[----:B-1----:R-:W-:-:S05]  /*f2a0*/  FMUL.FTZ R0, R202, c[0x0][0x23c] ;  /* 0x00008f00ca007a20 */ /* 0x002fca0000410000 */
[----:B------:R-:W-:Y:S01]  /*f2b0*/  FSEL R0, R0, RZ, P3 ;  /* 0x000000ff00007208 */ /* 0x000fe20001800000 */
[----:B--2---:R-:W-:-:S04]  /*f2c0*/  FFMA.FTZ R6, R105, c[0x0][0x23c], -R2 ;  /* 0x00008f0069067a23 */ /* 0x004fc80000010802 */
[----:B------:R1:W-:Y:S01]  /*f2d0*/  MUFU.EX2 R236, R6 ;  /* 0x0000000600ec7308 */ /* 0x0003e20000000800 */
[----:B---3--:R-:W-:Y:S01]  /*f2e0*/  FMNMX.FTZ R201, R5, R8, !PT ;  /* 0x0000000805c97209 */ /* 0x008fe20007810000 */
[--C-:B------:R-:W-:Y:S02]  /*f2f0*/  FFMA.FTZ R5, R106, c[0x0][0x23c], -R0.reuse ;  /* 0x00008f006a057a23 */ /* 0x100fe40000010800 */
[----:B-1----:R-:W-:-:S04]  /*f300*/  FFMA.FTZ R6, R101, c[0x0][0x23c], -R0 ;  /* 0x00008f0065067a23 */ /* 0x002fc80000010800 */
[----:B------:R1:W-:Y:S08]  /*f310*/  MUFU.EX2 R249, R6 ;  /* 0x0000000600f97308 */ /* 0x0003f00000000800 */
[----:B------:R2:W-:Y:S01]  /*f320*/  MUFU.EX2 R238, R5 ;  /* 0x0000000500ee7308 */ /* 0x0005e20000000800 */
[----:B-1----:R-:W1:Y:S01]  /*f330*/  SHFL.BFLY PT, R6, R4, 0x1, 0x1f ;  /* 0x0c201f0004067f89 */ /* 0x002e6200000e0000 */
[----:B--2---:R-:W-:-:S06]  /*f340*/  FFMA.FTZ R5, R107, c[0x0][0x23c], -R0 ;  /* 0x00008f006b057a23 */ /* 0x004fcc0000010800 */
[----:B------:R2:W-:Y:S01]  /*f350*/  MUFU.EX2 R100, R5 ;  /* 0x0000000500647308 */ /* 0x0005e20000000800 */
[C---:B------:R-:W-:Y:S01]  /*f360*/  FMUL.FTZ R13, R201.reuse, c[0x0][0x23c] ;  /* 0x00008f00c90d7a20 */ /* 0x040fe20000410000 */
[----:B------:R-:W-:Y:S01]  /*f370*/  FSETP.NEU.FTZ.AND P2, PT, R201, -INF , PT ;  /* 0xff800000c900780b */ /* 0x000fe20003f5d000 */
[----:B--2---:R-:W-:-:S05]  /*f380*/  FFMA.FTZ R5, R109, c[0x0][0x23c], -R0 ;  /* 0x00008f006d057a23 */ /* 0x004fca0000010800 */
[----:B------:R2:W3:Y:S01]  /*f390*/  MUFU.EX2 R12, R5 ;  /* 0x00000005000c7308 */ /* 0x0004e20000000800 */
[----:B------:R-:W-:Y:S02]  /*f3a0*/  FSEL R13, R13, RZ, P2 ;  /* 0x000000ff0d0d7208 */ /* 0x000fe40001000000 */
[----:B-1----:R-:W-:-:S03]  /*f3b0*/  FMNMX.FTZ R200, R4, R6, !PT ;  /* 0x0000000604c87209 */ /* 0x002fc60007810000 */
[----:B------:R-:W-:Y:S01]  /*f3c0*/  FFMA.FTZ R4, R110, c[0x0][0x23c], -R13 ;  /* 0x00008f006e047a23 */ /* 0x000fe2000001080d */
[----:B------:R-:W-:-:S03]  /*f3d0*/  FSETP.NEU.FTZ.AND P1, PT, R200, -INF , PT ;  /* 0xff800000c800780b */ /* 0x000fc60003f3d000 */
[----:B------:R1:W-:Y:S01]  /*f3e0*/  MUFU.EX2 R107, R4 ;  /* 0x00000004006b7308 */ /* 0x0003e20000000800 */
[--C-:B--2---:R-:W-:Y:S02]  /*f3f0*/  FFMA.FTZ R5, R102, c[0x0][0x23c], -R13.reuse ;  /* 0x00008f0066057a23 */ /* 0x104fe4000001080d */
[----:B---3--:R-:W-:Y:S02]  /*f400*/  IMAD.MOV.U32 R102, RZ, RZ, R12 ;  /* 0x000000ffff667224 */ /* 0x008fe400078e000c */
[----:B------:R-:W-:Y:S02]  /*f410*/  FMUL.FTZ R12, R200, c[0x0][0x23c] ;  /* 0x00008f00c80c7a20 */ /* 0x000fe40000410000 */
[----:B-1----:R-:W-:-:S03]  /*f420*/  FFMA.FTZ R4, R108, c[0x0][0x23c], -R13 ;  /* 0x00008f006c047a23 */ /* 0x002fc6000001080d */
[----:B------:R-:W-:Y:S01]  /*f430*/  FSEL R12, R12, RZ, P1 ;  /* 0x000000ff0c0c7208 */ /* 0x000fe20000800000 */
[----:B------:R1:W-:Y:S02]  /*f440*/  MUFU.EX2 R101, R4 ;  /* 0x0000000400657308 */ /* 0x0003e40000000800 */
[----:B-1----:R-:W-:-:S06]  /*f450*/  FFMA.FTZ R4, R111, c[0x0][0x23c], -R13 ;  /* 0x00008f006f047a23 */ /* 0x002fcc000001080d */
[----:B------:R1:W-:Y:S02]  /*f460*/  MUFU.EX2 R61, R4 ;  /* 0x00000004003d7308 */ /* 0x0003e40000000800 */
[----:B-1----:R-:W-:-:S06]  /*f470*/  FFMA.FTZ R4, R84, c[0x0][0x23c], -R12 ;  /* 0x00008f0054047a23 */ /* 0x002fcc000001080c */
[----:B------:R1:W-:Y:S08]  /*f480*/  MUFU.EX2 R104, R4 ;  /* 0x0000000400687308 */ /* 0x0003f00000000800 */
[----:B------:R2:W-:Y:S01]  /*f490*/  MUFU.EX2 R105, R5 ;  /* 0x0000000500697308 */ /* 0x0005e20000000800 */
[----:B-1----:R-:W-:Y:S01]  /*f4a0*/  FFMA.FTZ R4, R112, c[0x0][0x23c], -R12 ;  /* 0x00008f0070047a23 */ /* 0x002fe2000001080c */
[----:B------:R-:W-:Y:S01]  /*f4b0*/  MOV R110, R11 ;  /* 0x0000000b006e7202 */ /* 0x000fe20000000f00 */
[----:B------:R-:W-:Y:S01]  /*f4c0*/  IMAD.MOV.U32 R108, RZ, RZ, R10 ;  /* 0x000000ffff6c7224 */ /* 0x000fe200078e000a */
[----:B------:R-:W-:-:S04]  /*f4d0*/  F2FP.BF16.PACK_AB R8, R219, R93 ;  /* 0x0000005ddb08723e */ /* 0x000fc800000010ff */
[----:B------:R1:W-:Y:S01]  /*f4e0*/  MUFU.EX2 R106, R4 ;  /* 0x00000004006a7308 */ /* 0x0003e20000000800 */
[----:B------:R-:W-:Y:S01]  /*f4f0*/  F2FP.BF16.PACK_AB R9, R238, R249 ;  /* 0x000000f9ee09723e */ /* 0x000fe200000010ff */
[----:B------:R-:W3:Y:S01]  /*f500*/  LDL.LU R112, [R1+0xac] ;  /* 0x0000ac0001707983 */ /* 0x000ee20000300800 */
        /* <DEDUP_REMOVED lines=14> */
[----:B------:R1:W-:Y:S08]  /*f5f0*/  MUFU.EX2 R15, R3 ;  /* 0x00000003000f7308 */ /* 0x0003f00000000800 */
[----:B------:R-:W2:Y:S01]  /*f600*/  MUFU.EX2 R14, R14 ;  /* 0x0000000e000e7308 */ /* 0x000ea20000000800 */
[----:B-1----:R-:W-:-:S07]  /*f610*/  FFMA.FTZ R3, R115, c[0x0][0x23c], -R12 ;  /* 0x00008f0073037a23 */ /* 0x002fce000001080c */
[----:B------:R-:W1:Y:S08]  /*f620*/  MUFU.EX2 R65, R65 ;  /* 0x0000004100417308 */ /* 0x000e700000000800 */
[----:B------:R4:W4:Y:S08]  /*f630*/  MUFU.EX2 R64, R5 ;  /* 0x0000000500407308 */ /* 0x0009300000000800 */
[----:B------:R-:W4:Y:S01]  /*f640*/  MUFU.EX2 R235, R3 ;  /* 0x0000000300eb7308 */ /* 0x000f220000000800 */
[-C--:B--2---:R-:W-:Y:S01]  /*f650*/  FMUL.FTZ R140, R140, R14.reuse ;  /* 0x0000000e8c8c7220 */ /* 0x084fe20000410000 */
[----:B------:R-:W-:Y:S01]  /*f660*/  F2FP.BF16.PACK_AB R10, R236, R103 ;  /* 0x00000067ec0a723e */ /* 0x000fe200000010ff */
[----:B------:R-:W-:Y:S01]  /*f670*/  FMUL.FTZ R141, R141, R14 ;  /* 0x0000000e8d8d7220 */ /* 0x000fe20000410000 */
[----:B------:R-:W-:Y:S01]  /*f680*/  F2FP.BF16.PACK_AB R11, R102, R100 ;  /* 0x00000064660b723e */ /* 0x000fe200000010ff */
[----:B-1----:R-:W-:Y:S01]  /*f690*/  FMUL.FTZ R142, R142, R65 ;  /* 0x000000418e8e7220 */ /* 0x002fe20000410000 */
[----:B------:R-:W-:Y:S01]  /*f6a0*/  F2FP.BF16.PACK_AB R4, R107, R105 ;  /* 0x000000696b04723e */ /* 0x000fe200000010ff */
[----:B------:R-:W-:Y:S01]  /*f6b0*/  FMUL.FTZ R143, R143, R65 ;  /* 0x000000418f8f7220 */ /* 0x000fe20000410000 */
[----:B----4-:R-:W-:Y:S01]  /*f6c0*/  F2FP.BF16.PACK_AB R5, R106, R104 ;  /* 0x000000686a05723e */ /* 0x010fe200000010ff */
[-C--:B------:R-:W-:Y:S01]  /*f6d0*/  FMUL.FTZ R136, R136, R64.reuse ;  /* 0x0000004088887220 */ /* 0x080fe20000410000 */
[----:B------:R-:W-:Y:S01]  /*f6e0*/  F2FP.BF16.PACK_AB R6, R61, R101 ;  /* 0x000000653d06723e */ /* 0x000fe200000010ff */
[----:B------:R-:W-:-:S02]  /*f6f0*/  FMUL.FTZ R137, R137, R64 ;  /* 0x0000004089897220 */ /* 0x000fc40000410000 */
[-C--:B------:R-:W-:Y:S02]  /*f700*/  FMUL.FTZ R138, R138, R15.reuse ;  /* 0x0000000f8a8a7220 */ /* 0x080fe40000410000 */
[----:B------:R-:W-:Y:S01]  /*f710*/  FMUL.FTZ R139, R139, R15 ;  /* 0x0000000f8b8b7220 */ /* 0x000fe20000410000 */
[----:B------:R-:W-:Y:S01]  /*f720*/  F2FP.BF16.PACK_AB R7, R235, R237 ;  /* 0x000000edeb07723e */ /* 0x000fe200000010ff */
        /* <DEDUP_REMOVED lines=35> */
[-C--:B------:R-:W-:Y:S02]  /*f960*/  FMUL.FTZ R179, R179, R15.reuse ;  /* 0x0000000fb3b37220 */ /* 0x080fe40000410000 */
        /* <DEDUP_REMOVED lines=8> */
[C---:B------:R-:W-:Y:S08]  /*f9f0*/  HMMA.16816.F32.BF16 R32, R4.reuse, R22, R176 ;  /* 0x000000160420723c */ /* 0x040ff000000418b0 */
[----:B------:R-:W-:Y:S01]  /*fa00*/  HMMA.16816.F32.BF16 R56, R4, R16, R188 ;  /* 0x000000100438723c */ /* 0x000fe200000418bc */
[----:B------:R1:W2:Y:S02]  /*fa10*/  MUFU.EX2 R4, R3 ;  /* 0x0000000300047308 */ /* 0x0002a40000000800 */
[----:B-1----:R-:W-:-:S06]  /*fa20*/  FFMA.FTZ R3, R129, c[0x0][0x23c], -R2 ;  /* 0x00008f0081037a23 */ /* 0x002fcc0000010802 */
[----:B------:R1:W-:Y:S01]  /*fa30*/  MUFU.EX2 R136, R3 ;  /* 0x0000000300887308 */ /* 0x0003e20000000800 */
[----:B------:R-:W-:Y:S02]  /*fa40*/  IMAD.MOV.U32 R139, RZ, RZ, R231 ;  /* 0x000000ffff8b7224 */ /* 0x000fe400078e00e7 */
[----:B-1----:R-:W-:-:S05]  /*fa50*/  FFMA.FTZ R3, R252, c[0x0][0x23c], -R2 ;  /* 0x00008f00fc037a23 */ /* 0x002fca0000010802 */
[----:B------:R1:W-:Y:S02]  /*fa60*/  MUFU.EX2 R156, R3 ;  /* 0x00000003009c7308 */ /* 0x0003e40000000800 */
[----:B-1----:R-:W-:-:S06]  /*fa70*/  FFMA.FTZ R3, R128, c[0x0][0x23c], -R0 ;  /* 0x00008f0080037a23 */ /* 0x002fcc0000010800 */
[----:B------:R1:W-:Y:S02]  /*fa80*/  MUFU.EX2 R192, R3 ;  /* 0x0000000300c07308 */ /* 0x0003e40000000800 */
[----:B-1----:R-:W-:-:S06]  /*fa90*/  FFMA.FTZ R3, R223, c[0x0][0x23c], -R0 ;  /* 0x00008f00df037a23 */ /* 0x002fcc0000010800 */
[----:B------:R1:W-:Y:S02]  /*faa0*/  MUFU.EX2 R231, R3 ;  /* 0x0000000300e77308 */ /* 0x0003e40000000800 */
[--C-:B-1----:R-:W-:Y:S02]  /*fab0*/  FFMA.FTZ R3, R222, c[0x0][0x23c], -R0.reuse ;  /* 0x00008f00de037a23 */ /* 0x102fe40000010800 */
[----:B------:R-:W4:Y:S04]  /*fac0*/  LDL.LU R222, [R1+0xb4] ;  /* 0x0000b40001de7983 */ /* 0x000f280000300800 */
[----:B------:R1:W-:Y:S01]  /*fad0*/  MUFU.EX2 R159, R3 ;  /* 0x00000003009f7308 */ /* 0x0003e20000000800 */
[----:B------:R-:W-:Y:S02]  /*fae0*/  MOV R138, R232 ;  /* 0x000000e8008a7202 */ /* 0x000fe40000000f00 */
[----:B------:R-:W-:Y:S01]  /*faf0*/  MOV R115, R230 ;  /* 0x000000e600737202 */ /* 0x000fe20000000f00 */
[----:B-1----:R-:W-:-:S04]  /*fb00*/  FFMA.FTZ R3, R127, c[0x0][0x23c], -R0 ;  /* 0x00008f007f037a23 */ /* 0x002fc80000010800 */
[----:B------:R1:W-:Y:S02]  /*fb10*/  MUFU.EX2 R232, R3 ;  /* 0x0000000300e87308 */ /* 0x0003e40000000800 */
[----:B-1----:R-:W-:-:S06]  /*fb20*/  FFMA.FTZ R3, R126, c[0x0][0x23c], -R13 ;  /* 0x00008f007e037a23 */ /* 0x002fcc000001080d */
[----:B------:R1:W-:Y:S02]  /*fb30*/  MUFU.EX2 R147, R3 ;  /* 0x0000000300937308 */ /* 0x0003e40000000800 */
[----:B-1----:R-:W-:-:S06]  /*fb40*/  FFMA.FTZ R3, R125, c[0x0][0x23c], -R13 ;  /* 0x00008f007d037a23 */ /* 0x002fcc000001080d */
[----:B------:R1:W1:Y:S01]  /*fb50*/  MUFU.EX2 R230, R3 ;  /* 0x0000000300e67308 */ /* 0x0002620000000800 */
[----:B------:R-:W-:Y:S02]  /*fb60*/  IMAD.MOV.U32 R137, RZ, RZ, R233 ;  /* 0x000000ffff897224 */ /* 0x000fe400078e00e9 */
[----:B-1----:R-:W-:-:S05]  /*fb70*/  FFMA.FTZ R3, R221, c[0x0][0x23c], -R13 ;  /* 0x00008f00dd037a23 */ /* 0x002fca000001080d */
[----:B------:R1:W-:Y:S01]  /*fb80*/  MUFU.EX2 R223, R3 ;  /* 0x0000000300df7308 */ /* 0x0003e20000000800 */
[----:B------:R-:W-:Y:S01]  /*fb90*/  MOV R111, R87 ;  /* 0x00000057006f7202 */ /* 0x000fe20000000f00 */
[----:B------:R-:W-:Y:S02]  /*fba0*/  IMAD.MOV.U32 R72, RZ, RZ, R229 ;  /* 0x000000ffff487224 */ /* 0x000fe400078e00e5 */
[----:B-1----:R-:W-:-:S04]  /*fbb0*/  FFMA.FTZ R3, R220, c[0x0][0x23c], -R13 ;  /* 0x00008f00dc037a23 */ /* 0x002fc8000001080d */
[----:B------:R1:W-:Y:S01]  /*fbc0*/  MUFU.EX2 R221, R3 ;  /* 0x0000000300dd7308 */ /* 0x0003e20000000800 */
[----:B---3--:R-:W-:Y:S02]  /*fbd0*/  FFMA.FTZ R93, R112, R14, R93 ;  /* 0x0000000e705d7223 */ /* 0x008fe4000001005d */
[----:B------:R-:W-:Y:S02]  /*fbe0*/  IMAD.MOV.U32 R112, RZ, RZ, R111 ;  /* 0x000000ffff707224 */ /* 0x000fe400078e006f */
[----:B-1----:R-:W-:-:S04]  /*fbf0*/  FFMA.FTZ R3, R124, c[0x0][0x23c], -R12 ;  /* 0x00008f007c037a23 */ /* 0x002fc8000001080c */
[----:B------:R1:W-:Y:S01]  /*fc00*/  MUFU.EX2 R233, R3 ;  /* 0x0000000300e97308 */ /* 0x0003e20000000800 */
[----:B------:R-:W-:Y:S01]  /*fc10*/  MOV R111, R224 ;  /* 0x000000e0006f7202 */ /* 0x000fe20000000f00 */
[----:B-1----:R-:W-:-:S06]  /*fc20*/  FFMA.FTZ R3, R97, c[0x0][0x23c], -R12 ;  /* 0x00008f0061037a23 */ /* 0x002fcc000001080c */
[----:B------:R1:W3:Y:S02]  /*fc30*/  MUFU.EX2 R229, R3 ;  /* 0x0000000300e57308 */ /* 0x0002e40000000800 */
[----:B-1----:R-:W-:-:S06]  /*fc40*/  FFMA.FTZ R3, R96, c[0x0][0x23c], -R12 ;  /* 0x00008f0060037a23 */ /* 0x002fcc000001080c */
[----:B------:R1:W-:Y:S02]  /*fc50*/  MUFU.EX2 R224, R3 ;  /* 0x0000000300e07308 */ /* 0x0003e40000000800 */
[----:B-1----:R-:W-:Y:S02]  /*fc60*/  FFMA.FTZ R3, R92, c[0x0][0x23c], -R12 ;  /* 0x00008f005c037a23 */ /* 0x002fe4000001080c */
[-C--:B----4-:R-:W-:Y:S02]  /*fc70*/  FFMA.FTZ R92, R222, R65.reuse, R249 ;  /* 0x00000041de5c7223 */ /* 0x090fe400000100f9 */
[----:B------:R-:W4:Y:S01]  /*fc80*/  LDL.LU R222, [R1+0xb0] ;  /* 0x0000b00001de7983 */ /* 0x000f220000300800 */
[-C--:B------:R-:W-:Y:S02]  /*fc90*/  FMUL.FTZ R184, R184, R14.reuse ;  /* 0x0000000eb8b87220 */ /* 0x080fe40000410000 */
[----:B------:R-:W-:Y:S02]  /*fca0*/  FMUL.FTZ R185, R185, R14 ;  /* 0x0000000eb9b97220 */ /* 0x000fe40000410000 */
[----:B------:R-:W-:-:S02]  /*fcb0*/  FMUL.FTZ R186, R186, R65 ;  /* 0x00000041baba7220 */ /* 0x000fc40000410000 */
[-C--:B------:R-:W-:Y:S02]  /*fcc0*/  FMUL.FTZ R187, R187, R65.reuse ;  /* 0x00000041bbbb7220 */ /* 0x080fe40000410000 */
[-C--:B------:R-:W-:Y:S02]  /*fcd0*/  FMUL.FTZ R196, R196, R14.reuse ;  /* 0x0000000ec4c47220 */ /* 0x080fe40000410000 */
[-C--:B------:R-:W-:Y:S02]  /*fce0*/  FMUL.FTZ R197, R197, R14.reuse ;  /* 0x0000000ec5c57220 */ /* 0x080fe40000410000 */
[-C--:B------:R-:W-:Y:S02]  /*fcf0*/  FMUL.FTZ R198, R198, R65.reuse ;  /* 0x00000041c6c67220 */ /* 0x080fe40000410000 */
[-C--:B------:R-:W-:Y:S01]  /*fd00*/  FMUL.FTZ R199, R199, R65.reuse ;  /* 0x00000041c7c77220 */ /* 0x080fe20000410000 */
[C---:B------:R-:W-:Y:S08]  /*fd10*/  HMMA.16816.F32.BF16 R184, R8.reuse, R16, R184 ;  /* 0x0000001008b8723c */ /* 0x040ff000000418b8 */
[----:B------:R-:W-:Y:S01]  /*fd20*/  HMMA.16816.F32.BF16 R196, R8, R18, R196 ;  /* 0x0000001208c4723c */ /* 0x000fe200000418c4 */
[----:B------:R-:W1:Y:S01]  /*fd30*/  LDSM.16.MT88.4 R16, [R225+0x8800] ;  /* 0x00880000e110783b */ /* 0x000e620000004200 */
[----:B------:R-:W-:Y:S01]  /*fd40*/  FMUL.FTZ R152, R152, R14 ;  /* 0x0000000e98987220 */ /* 0x000fe20000410000 */
[----:B------:R-:W-:Y:S01]  /*fd50*/  MOV R74, R108 ;  /* 0x0000006c004a7202 */ /* 0x000fe20000000f00 */
[----:B------:R-:W-:Y:S01]  /*fd60*/  FMUL.FTZ R153, R153, R14 ;  /* 0x0000000e99997220 */ /* 0x000fe20000410000 */
[----:B------:R-:W1:Y:S01]  /*fd70*/  MUFU.EX2 R108, R3 ;  /* 0x00000003006c7308 */ /* 0x000e620000000800 */
[----:B------:R-:W-:-:S02]  /*fd80*/  FMUL.FTZ R154, R154, R65 ;  /* 0x000000419a9a7220 */ /* 0x000fc40000410000 */
[-C--:B------:R-:W-:Y:S02]  /*fd90*/  FMUL.FTZ R155, R155, R65.reuse ;  /* 0x000000419b9b7220 */ /* 0x080fe40000410000 */
[-C--:B------:R-:W-:Y:S02]  /*fda0*/  FMUL.FTZ R164, R164, R14.reuse ;  /* 0x0000000ea4a47220 */ /* 0x080fe40000410000 */
[----:B------:R-:W-:Y:S02]  /*fdb0*/  FMUL.FTZ R165, R165, R14 ;  /* 0x0000000ea5a57220 */ /* 0x000fe40000410000 */
[-C--:B------:R-:W-:Y:S02]  /*fdc0*/  FMUL.FTZ R166, R166, R65.reuse ;  /* 0x00000041a6a67220 */ /* 0x080fe40000410000 */
[----:B------:R-:W-:Y:S02]  /*fdd0*/  FMUL.FTZ R167, R167, R65 ;  /* 0x00000041a7a77220 */ /* 0x000fe40000410000 */
[----:B------:R-:W-:-:S02]  /*fde0*/  IMAD.MOV.U32 R109, RZ, RZ, R86 ;  /* 0x000000ffff6d7224 */ /* 0x000fc400078e0056 */
[----:B------:R-:W-:Y:S01]  /*fdf0*/  HMMA.16816.F32.BF16 R84, R8, R24, R152 ;  /* 0x000000180854723c */ /* 0x000fe20000041898 */
[-C--:B------:R-:W-:Y:S02]  /*fe00*/  FMUL.FTZ R168, R168, R14.reuse ;  /* 0x0000000ea8a87220 */ /* 0x080fe40000410000 */
[----:B------:R-:W-:Y:S02]  /*fe10*/  FMUL.FTZ R169, R169, R14 ;  /* 0x0000000ea9a97220 */ /* 0x000fe40000410000 */
[----:B------:R-:W-:-:S03]  /*fe20*/  FMUL.FTZ R170, R170, R65 ;  /* 0x00000041aaaa7220 */ /* 0x000fc60000410000 */
[C---:B------:R-:W-:Y:S01]  /*fe30*/  HMMA.16816.F32.BF16 R164, R8.reuse, R26, R164 ;  /* 0x0000001a08a4723c */ /* 0x040fe200000418a4 */
[----:B------:R-:W1:Y:S01]  /*fe40*/  LDSM.16.MT88.4 R24, [R228+0x8800] ;  /* 0x00880000e418783b */ /* 0x000e620000004200 */
[-C--:B------:R-:W-:Y:S02]  /*fe50*/  FMUL.FTZ R171, R171, R65.reuse ;  /* 0x00000041abab7220 */ /* 0x080fe40000410000 */
[-C--:B------:R-:W-:Y:S02]  /*fe60*/  FMUL.FTZ R180, R180, R14.reuse ;  /* 0x0000000eb4b47220 */ /* 0x080fe40000410000 */
[----:B------:R-:W-:Y:S02]  /*fe70*/  FMUL.FTZ R181, R181, R14 ;  /* 0x0000000eb5b57220 */ /* 0x000fe40000410000 */
[-C--:B------:R-:W-:Y:S02]  /*fe80*/  FMUL.FTZ R182, R182, R65.reuse ;  /* 0x00000041b6b67220 */ /* 0x080fe40000410000 */
[----:B------:R-:W-:Y:S01]  /*fe90*/  FMUL.FTZ R183, R183, R65 ;  /* 0x00000041b7b77220 */ /* 0x000fe20000410000 */
[----:B--2---:R-:W-:Y:S01]  /*fea0*/  MOV R252, R4 ;  /* 0x0000000400fc7202 */ /* 0x004fe20000000f00 */
[----:B------:R-:W-:Y:S01]  /*feb0*/  HMMA.16816.F32.BF16 R168, R8, R20, R168 ;  /* 0x0000001408a8723c */ /* 0x000fe200000418a8 */
[----:B------:R-:W-:-:S02]  /*fec0*/  F2FP.BF16.PACK_AB R4, R230, R147 ;  /* 0x00000093e604723e */ /* 0x000fc400000010ff */
[----:B---3--:R-:W-:Y:S02]  /*fed0*/  F2FP.BF16.PACK_AB R5, R229, R233 ;  /* 0x000000e9e505723e */ /* 0x008fe400000010ff */
[----:B------:R-:W-:Y:S02]  /*fee0*/  F2FP.BF16.PACK_AB R6, R221, R223 ;  /* 0x000000dfdd06723e */ /* 0x000fe400000010ff */
[----:B-1----:R-:W-:Y:S01]  /*fef0*/  F2FP.BF16.PACK_AB R7, R108, R224 ;  /* 0x000000e06c07723e */ /* 0x002fe200000010ff */
[----:B------:R-:W-:Y:S01]  /*ff00*/  HMMA.16816.F32.BF16 R180, R8, R22, R180 ;  /* 0x0000001608b4723c */ /* 0x000fe200000418b4 */
[----:B------:R-:W-:Y:S01]  /*ff10*/  IMAD.MOV.U32 R73, RZ, RZ, R110 ;  /* 0x000000ffff497224 */ /* 0x000fe200078e006e */
[----:B------:R-:W-:-:S05]  /*ff20*/  MOV R146, R71 ;  /* 0x0000004700927202 */ /* 0x000fca0000000f00 */
[----:B------:R-:W-:Y:S02]  /*ff30*/  F2FP.BF16.PACK_AB R8, R252, R193 ;  /* 0x000000c1fc08723e */ /* 0x000fe400000010ff */
[----:B------:R-:W-:Y:S02]  /*ff40*/  F2FP.BF16.PACK_AB R9, R231, R192 ;  /* 0x000000c0e709723e */ /* 0x000fe400000010ff */
[----:B------:R-:W-:Y:S02]  /*ff50*/  F2FP.BF16.PACK_AB R10, R156, R136 ;  /* 0x000000889c0a723e */ /* 0x000fe400000010ff */
[----:B------:R-:W-:Y:S01]  /*ff60*/  F2FP.BF16.PACK_AB R11, R232, R159 ;  /* 0x0000009fe80b723e */ /* 0x000fe200000010ff */
[----:B------:R-:W-:Y:S01]  /*ff70*/  IMAD.MOV.U32 R145, RZ, RZ, R70 ;  /* 0x000000ffff917224 */ /* 0x000fe200078e0046 */
[----:B------:R-:W-:Y:S01]  /*ff80*/  MOV R144, R69 ;  /* 0x0000004500907202 */ /* 0x000fe20000000f00 */
[----:B------:R-:W-:Y:S01]  /*ff90*/  IMAD.MOV.U32 R110, RZ, RZ, R68 ;  /* 0x000000ffff6e7224 */ /* 0x000fe200078e0044 */
[----:B------:R-:W-:Y:S01]  /*ffa0*/  HMMA.16816.F32.BF16 R52, R4, R16, R52 ;  /* 0x000000100434723c */ /* 0x000fe20000041834 */
[----:B------:R-:W-:Y:S02]  /*ffb0*/  LDSM.16.MT88.4 R20, [R226+0x8800] ;  /* 0x00880000e214783b */ /* 0x000fe40000004200 */
[----:B------:R-:W-:-:S05]  /*ffc0*/  FFMA.FTZ R3, R110, c[0x0][0x23c], -R13 ;  /* 0x00008f006e037a23 */ /* 0x000fca000001080d */
[----:B------:R-:W-:Y:S01]  /*ffd0*/  HMMA.16816.F32.BF16 R68, R8, R16, R140 ;  /* 0x000000100844723c */ /* 0x000fe2000004188c */
[----:B------:R1:W-:Y:S07]  /*ffe0*/  MUFU.EX2 R110, R3 ;  /* 0x00000003006e7308 */ /* 0x0003ee0000000800 */
[-C--:B------:R-:W-:Y:S08]  /*fff0*/  HMMA.16816.F32.BF16 R48, R4, R18.reuse, R48 ;  /* 0x000000120430723c */ /* 0x080ff00000041830 */
[----:B------:R-:W-:Y:S01]  /*10000*/  HMMA.16816.F32.BF16 R148, R8, R18, R148 ;  /* 0x000000120894723c */ /* 0x000fe20000041894 */
[----:B------:R-:W2:Y:S01]  /*10010*/  LDSM.16.MT88.4 R16, [R227+0x8800] ;  /* 0x00880000e310783b */ /* 0x000ea20000004200 */
[----:B-1----:R-:W-:-:S04]  /*10020*/  FFMA.FTZ R3, R144, c[0x0][0x23c], -R13 ;  /* 0x00008f0090037a23 */ /* 0x002fc8000001080d */
[----:B------:R1:W3:Y:S02]  /*10030*/  MUFU.EX2 R189, R3 ;  /* 0x0000000300bd7308 */ /* 0x0002e40000000800 */
[----:B------:R-:W-:Y:S01]  /*10040*/  HMMA.16816.F32.BF16 R44, R4, R24, R44 ;  /* 0x00000018042c723c */ /* 0x000fe2000004182c */
[----:B------:R-:W-:Y:S01]  /*10050*/  MOV R174, R112 ;  /* 0x0000007000ae7202 */ /* 0x000fe20000000f00 */
[----:B-1----:R-:W-:-:S04]  /*10060*/  FFMA.FTZ R3, R145, c[0x0][0x23c], -R13 ;  /* 0x00008f0091037a23 */ /* 0x002fc8000001080d */
[----:B------:R1:W-:Y:S02]  /*10070*/  MUFU.EX2 R124, R3 ;  /* 0x00000003007c7308 */ /* 0x0003e40000000800 */
[----:B------:R-:W-:Y:S08]  /*10080*/  HMMA.16816.F32.BF16 R40, R4, R26, R40 ;  /* 0x0000001a0428723c */ /* 0x000ff00000041828 */
        /* <DEDUP_REMOVED lines=8> */
[----:B------:R-:W-:Y:S01]  /*10110*/  MOV R152, R251 ;  /* 0x000000fb00987202 */ /* 0x000fe20000000f00 */
[----:B--2---:R-:W-:-:S05]  /*10120*/  FFMA.FTZ R3, R98, c[0x0][0x23c], -R12 ;  /* 0x00008f0062037a23 */ /* 0x004fca000001080c */
[----:B------:R2:W1:Y:S02]  /*10130*/  MUFU.EX2 R190, R3 ;  /* 0x0000000300be7308 */ /* 0x0004640000000800 */
[----:B--2---:R-:W-:-:S06]  /*10140*/  FFMA.FTZ R3, R88, c[0x0][0x23c], -R12 ;  /* 0x00008f0058037a23 */ /* 0x004fcc000001080c */
[----:B------:R2:W-:Y:S02]  /*10150*/  MUFU.EX2 R172, R3 ;  /* 0x0000000300ac7308 */ /* 0x0005e40000000800 */
[----:B--2---:R-:W-:-:S06]  /*10160*/  FFMA.FTZ R3, R89, c[0x0][0x23c], -R12 ;  /* 0x00008f0059037a23 */ /* 0x004fcc000001080c */
[----:B------:R-:W2:Y:S01]  /*10170*/  MUFU.EX2 R251, R3 ;  /* 0x0000000300fb7308 */ /* 0x000ea20000000800 */
[----:B------:R-:W-:Y:S01]  /*10180*/  HMMA.16816.F32.BF16 R36, R4, R20, R36 ;  /* 0x000000140424723c */ /* 0x000fe20000041824 */
[----:B------:R-:W-:-:S07]  /*10190*/  IMAD.MOV.U32 R161, RZ, RZ, R72 ;  /* 0x000000ffffa17224 */ /* 0x000fce00078e0048 */
[----:B------:R-:W-:Y:S01]  /*101a0*/  HMMA.16816.F32.BF16 R32, R4, R22, R32 ;  /* 0x000000160420723c */ /* 0x000fe20000041820 */
[----:B------:R-:W-:-:S07]  /*101b0*/  MOV R160, R73 ;  /* 0x0000004900a07202 */ /* 0x000fce0000000f00 */
[----:B------:R-:W-:Y:S01]  /*101c0*/  HMMA.16816.F32.BF16 R28, R4, R18, R28 ;  /* 0x00000012041c723c */ /* 0x000fe2000004181c */
[----:B------:R-:W-:-:S06]  /*101d0*/  IMAD.MOV.U32 R175, RZ, RZ, R74 ;  /* 0x000000ffffaf7224 */ /* 0x000fcc00078e004a */
[----:B---3--:R-:W-:Y:S02]  /*101e0*/  F2FP.BF16.PACK_AB R4, R189, R110 ;  /* 0x0000006ebd04723e */ /* 0x008fe400000010ff */
[----:B-1----:R-:W-:Y:S02]  /*101f0*/  F2FP.BF16.PACK_AB R5, R190, R112 ;  /* 0x00000070be05723e */ /* 0x002fe400000010ff */
[----:B------:R-:W-:Y:S02]  /*10200*/  F2FP.BF16.PACK_AB R6, R158, R124 ;  /* 0x0000007c9e06723e */ /* 0x000fe400000010ff */
[----:B--2---:R-:W-:Y:S01]  /*10210*/  F2FP.BF16.PACK_AB R7, R251, R172 ;  /* 0x000000acfb07723e */ /* 0x004fe200000010ff */
[----:B------:R-:W-:-:S06]  /*10220*/  IMAD.MOV.U32 R146, RZ, RZ, R75 ;  /* 0x000000ffff927224 */ /* 0x000fcc00078e004b */
[----:B------:R-:W-:Y:S07]  /*10230*/  HMMA.16816.F32.BF16 R72, R4, R24, R56 ;  /* 0x000000180448723c */ /* 0x000fee0000041838 */
[----:B----4-:R-:W-:Y:S02]  /*10240*/  FFMA.FTZ R59, R222, R64, R105 ;  /* 0x00000040de3b7223 */ /* 0x010fe40000010069 */
[----:B------:R-:W2:Y:S01]  /*10250*/  LDL.LU R222, [R1+0xb8] ;  /* 0x0000b80001de7983 */ /* 0x000ea20000300800 */
[C---:B------:R-:W-:Y:S08]  /*10260*/  HMMA.16816.F32.BF16 R168, R8.reuse, R20, R168 ;  /* 0x0000001408a8723c */ /* 0x040ff000000418a8 */
[C---:B------:R-:W-:Y:S01]  /*10270*/  HMMA.16816.F32.BF16 R180, R8.reuse, R22, R180 ;  /* 0x0000001608b4723c */ /* 0x040fe200000418b4 */
[----:B------:R-:W1:Y:S07]  /*10280*/  LDSM.16.MT88.4 R20, [R225+0x9000] ;  /* 0x00900000e114783b */ /* 0x000e6e0000004200 */
[----:B------:R-:W-:Y:S01]  /*10290*/  HMMA.16816.F32.BF16 R184, R8, R16, R184 ;  /* 0x0000001008b8723c */ /* 0x000fe200000418b8 */
[----:B--2---:R-:W-:-:S02]  /*102a0*/  FFMA.FTZ R58, R222, R15, R104 ;  /* 0x0000000fde3a7223 */ /* 0x004fc40000010068 */
[----:B------:R-:W2:Y:S05]  /*102b0*/  LDL.LU R222, [R1+0x58] ;  /* 0x0000580001de7983 */ /* 0x000eaa0000300800 */
[----:B------:R-:W-:Y:S01]  /*102c0*/  HMMA.16816.F32.BF16 R196, R8, R18, R196 ;  /* 0x0000001208c4723c */ /* 0x000fe200000418c4 */
[----:B------:R-:W3:Y:S04]  /*102d0*/  LDSM.16.MT88.4 R16, [R228+0x9000] ;  /* 0x00900000e410783b */ /* 0x000ee80000004200 */
[----:B------:R-:W4:Y:S01]  /*102e0*/  LDSM.16.MT88.4 R8, [R226+0x9000] ;  /* 0x00900000e208783b */ /* 0x000f220000004200 */
[----:B------:R-:W-:-:S02]  /*102f0*/  MOV R14, R62 ;  /* 0x0000003e000e7202 */ /* 0x000fc40000000f00 */
        /* <DEDUP_REMOVED lines=22> */
[----:B-1----:R-:W-:Y:S01]  /*10460*/  HMMA.16816.F32.BF16 R96, R4, R20, R52 ;  /* 0x000000140460723c */ /* 0x002fe20000041834 */
[----:B------:R-:W-:-:S07]  /*10470*/  IMAD.MOV.U32 R145, RZ, RZ, R90 ;  /* 0x000000ffff917224 */ /* 0x000fce00078e005a */
[C---:B------:R-:W-:Y:S08]  /*10480*/  HMMA.16816.F32.BF16 R100, R4.reuse, R22, R48 ;  /* 0x000000160464723c */ /* 0x040ff00000041830 */
[C---:B---3--:R-:W-:Y:S08]  /*10490*/  HMMA.16816.F32.BF16 R128, R4.reuse, R16, R44 ;  /* 0x000000100480723c */ /* 0x048ff0000004182c */
[C---:B------:R-:W-:Y:S08]  /*104a0*/  HMMA.16816.F32.BF16 R88, R4.reuse, R18, R40 ;  /* 0x000000120458723c */ /* 0x040ff00000041828 */
[C---:B----4-:R-:W-:Y:S08]  /*104b0*/  HMMA.16816.F32.BF16 R80, R4.reuse, R8, R36 ;  /* 0x000000080450723c */ /* 0x050ff00000041824 */
[C---:B------:R-:W-:Y:S08]  /*104c0*/  HMMA.16816.F32.BF16 R76, R4.reuse, R10, R32 ;  /* 0x0000000a044c723c */ /* 0x040ff00000041820 */
[----:B------:R-:W-:Y:S01]  /*104d0*/  HMMA.16816.F32.BF16 R60, R4, R26, R28 ;  /* 0x0000001a043c723c */ /* 0x000fe2000004181c */
[----:B--2---:R-:W-:-:S02]  /*104e0*/  FFMA.FTZ R3, R222, c[0x0][0x23c], -R2 ;  /* 0x00008f00de037a23 */ /* 0x004fc40000010802 */
[----:B------:R-:W-:Y:S02]  /*104f0*/  IMAD.MOV.U32 R222, RZ, RZ, R194 ;  /* 0x000000ffffde7224 */ /* 0x000fe400078e00c2 */
        /* <DEDUP_REMOVED lines=9> */
[----:B------:R-:W-:-:S02]  /*10590*/  IMAD.MOV.U32 R160, RZ, RZ, R161 ;  /* 0x000000ffffa07224 */ /* 0x000fc400078e00a1 */
[----:B-1----:R-:W-:Y:S02]  /*105a0*/  FFMA.FTZ R3, R127, c[0x0][0x23c], -R2 ;  /* 0x00008f007f037a23 */ /* 0x002fe40000010802 */
        /* <DEDUP_REMOVED lines=12> */
[----:B------:R-:W-:Y:S01]  /*10670*/  MOV R174, R175 ;  /* 0x000000af00ae7202 */ /* 0x000fe20000000f00 */
[----:B------:R-:W-:Y:S01]  /*10680*/  IMAD.MOV.U32 R175, RZ, RZ, R160 ;  /* 0x000000ffffaf7224 */ /* 0x000fe200078e00a0 */
[----:B------:R-:W-:Y:S01]  /*10690*/  MOV R160, R161 ;  /* 0x000000a100a07202 */ /* 0x000fe20000000f00 */
[----:B------:R1:W2:Y:S01]  /*106a0*/  MUFU.EX2 R4, R3 ;  /* 0x0000000300047308 */ /* 0x0002a20000000800 */
[----:B------:R-:W-:Y:S01]  /*106b0*/  IMAD.MOV.U32 R161, RZ, RZ, R162 ;  /* 0x000000ffffa17224 */ /* 0x000fe200078e00a2 */
[----:B------:R-:W-:Y:S01]  /*106c0*/  MOV R162, R163 ;  /* 0x000000a300a27202 */ /* 0x000fe20000000f00 */
[----:B------:R-:W-:Y:S01]  /*106d0*/  IMAD.MOV.U32 R163, RZ, RZ, R157 ;  /* 0x000000ffffa37224 */ /* 0x000fe200078e009d */
[----:B------:R-:W-:Y:S01]  /*106e0*/  MOV R157, R216 ;  /* 0x000000d8009d7202 */ /* 0x000fe20000000f00 */
[----:B------:R-:W-:Y:S01]  /*106f0*/  IMAD.MOV.U32 R126, RZ, RZ, R222 ;  /* 0x000000ffff7e7224 */ /* 0x000fe200078e00de */
[----:B------:R-:W3:Y:S01]  /*10700*/  LDL.LU R133, [R1+0x13c] ;  /* 0x00013c0001857983 */ /* 0x000ee20000300800 */
[----:B------:R-:W-:-:S02]  /*10710*/  IMAD.MOV.U32 R222, RZ, RZ, R194 ;  /* 0x000000ffffde7224 */ /* 0x000fc400078e00c2 */
[----:B------:R-:W-:Y:S01]  /*10720*/  IMAD.MOV.U32 R194, RZ, RZ, R176 ;  /* 0x000000ffffc27224 */ /* 0x000fe200078e00b0 */
[----:B------:R-:W4:Y:S01]  /*10730*/  LDL.LU R216, [R1+0x138] ;  /* 0x0001380001d87983 */ /* 0x000f220000300800 */
[----:B------:R-:W-:Y:S02]  /*10740*/  IMAD.MOV.U32 R176, RZ, RZ, R179 ;  /* 0x000000ffffb07224 */ /* 0x000fe400078e00b3 */
[----:B-1----:R-:W-:Y:S01]  /*10750*/  FFMA.FTZ R3, R127, c[0x0][0x23c], -R2 ;  /* 0x00008f007f037a23 */ /* 0x002fe20000010802 */
[----:B------:R-:W-:Y:S02]  /*10760*/  MOV R127, R14 ;  /* 0x0000000e007f7202 */ /* 0x000fe40000000f00 */
[----:B------:R-:W-:Y:S02]  /*10770*/  MOV R14, R188 ;  /* 0x000000bc000e7202 */ /* 0x000fe40000000f00 */
        /* <DEDUP_REMOVED lines=10> */
[----:B------:R1:W-:Y:S01]  /*10820*/  MUFU.EX2 R157, R3 ;  /* 0x00000003009d7308 */ /* 0x0003e20000000800 */
[----:B------:R-:W2:Y:S01]  /*10830*/  LDL.LU R144, [R1+0x48] ;  /* 0x0000480001907983 */ /* 0x000ea20000300800 */
[----:B-1----:R-:W-:-:S03]  /*10840*/  FFMA.FTZ R3, R126, c[0x0][0x23c], -R2 ;  /* 0x00008f007e037a23 */ /* 0x002fc60000010802 */
[----:B------:R-:W2:Y:S02]  /*10850*/  LDL.LU R126, [R1+0x40] ;  /* 0x00004000017e7983 */ /* 0x000ea40000300800 */
[--C-:B--2---:R-:W-:Y:S02]  /*10860*/  FFMA.FTZ R31, R126, c[0x0][0x23c], -R2.reuse ;  /* 0x00008f007e1f7a23 */ /* 0x104fe40000010802 */
[----:B------:R-:W2:Y:S02]  /*10870*/  LDL.LU R126, [R1+0x3c] ;  /* 0x00003c00017e7983 */ /* 0x000ea40000300800 */
[--C-:B--2---:R-:W-:Y:S02]  /*10880*/  FFMA.FTZ R28, R126, c[0x0][0x23c], -R2.reuse ;  /* 0x00008f007e1c7a23 */ /* 0x104fe40000010802 */
[----:B------:R-:W2:Y:S02]  /*10890*/  LDL.LU R126, [R1+0x38] ;  /* 0x00003800017e7983 */ /* 0x000ea40000300800 */
[----:B--2---:R-:W-:-:S02]  /*108a0*/  FFMA.FTZ R15, R126, c[0x0][0x23c], -R2 ;  /* 0x00008f007e0f7a23 */ /* 0x004fc40000010802 */
[----:B------:R-:W-:Y:S01]  /*108b0*/  IMAD.MOV.U32 R126, RZ, RZ, R127 ;  /* 0x000000ffff7e7224 */ /* 0x000fe200078e007f */
[----:B------:R-:W-:Y:S01]  /*108c0*/  MOV R127, R222 ;  /* 0x000000de007f7202 */ /* 0x000fe20000000f00 */
[----:B------:R-:W-:Y:S02]  /*108d0*/  IMAD.MOV.U32 R222, RZ, RZ, R14 ;  /* 0x000000ffffde7224 */ /* 0x000fe400078e000e */
[----:B------:R-:W2:Y:S04]  /*108e0*/  LDL.LU R14, [R1+0x34] ;  /* 0x00003400010e7983 */ /* 0x000ea80000300800 */
[----:B------:R-:W2:Y:S02]  /*108f0*/  LDL.LU R125, [R1+0x2c] ;  /* 0x00002c00017d7983 */ /* 0x000ea40000300800 */
[----:B--2---:R-:W-:Y:S01]  /*10900*/  FFMA.FTZ R143, R125, c[0x0][0x23c], -R2 ;  /* 0x00008f007d8f7a23 */ /* 0x004fe20000010802 */
        /* <DEDUP_REMOVED lines=15> */
[----:B------:R-:W-:Y:S01]  /*10a00*/  MOV R144, R145 ;  /* 0x0000009100907202 */ /* 0x000fe20000000f00 */
[----:B------:R-:W-:Y:S02]  /*10a10*/  IMAD.MOV.U32 R145, RZ, RZ, R217 ;  /* 0x000000ffff917224 */ /* 0x000fe400078e00d9 */
[----:B------:R-:W2:Y:S01]  /*10a20*/  LDL.LU R217, [R1+0x134] ;  /* 0x0001340001d97983 */ /* 0x000ea20000300800 */
[----:B------:R-:W-:-:S03]  /*10a30*/  FFMA.FTZ R142, R125, c[0x0][0x23c], -R2 ;  /* 0x00008f007d8e7a23 */ /* 0x000fc60000010802 */
[----:B------:R-:W2:Y:S02]  /*10a40*/  LDL.LU R125, [R1+0x24] ;  /* 0x00002400017d7983 */ /* 0x000ea40000300800 */
[----:B--2---:R-:W-:Y:S01]  /*10a50*/  FFMA.FTZ R141, R125, c[0x0][0x23c], -R2 ;  /* 0x00008f007d8d7a23 */ /* 0x004fe20000010802 */
        /* <DEDUP_REMOVED lines=15> */
[----:B------:R-:W2:Y:S04]  /*10b50*/  LDL.LU R144, [R1+0x20] ;  /* 0x0000200001907983 */ /* 0x000ea80000300800 */
[----:B------:R-:W2:Y:S01]  /*10b60*/  LDL.LU R220, [R1+0x5c] ;  /* 0x00005c0001dc7983 */ /* 0x000ea20000300800 */
[----:B------:R2:W1:Y:S01]  /*10b70*/  MUFU.EX2 R5, R3 ;  /* 0x0000000300057308 */ /* 0x0004620000000800 */
[----:B------:R-:W-:-:S02]  /*10b80*/  MOV R51, R125 ;  /* 0x0000007d00337202 */ /* 0x000fc40000000f00 */
[----:B------:R-:W-:Y:S01]  /*10b90*/  MOV R55, R194 ;  /* 0x000000c200377202 */ /* 0x000fe20000000f00 */
[----:B------:R-:W-:Y:S01]  /*10ba0*/  IMAD.MOV.U32 R52, RZ, RZ, R188 ;  /* 0x000000ffff347224 */ /* 0x000fe200078e00bc */
[----:B------:R-:W-:Y:S02]  /*10bb0*/  MOV R53, R176 ;  /* 0x000000b000357202 */ /* 0x000fe40000000f00 */
[----:B------:R-:W-:Y:S01]  /*10bc0*/  MOV R54, R175 ;  /* 0x000000af00367202 */ /* 0x000fe20000000f00 */
[----:B------:R-:W-:Y:S01]  /*10bd0*/  IMAD.MOV.U32 R140, RZ, RZ, R127 ;  /* 0x000000ffff8c7224 */ /* 0x000fe200078e007f */
[----:B------:R-:W-:Y:S01]  /*10be0*/  MOV R127, R162 ;  /* 0x000000a2007f7202 */ /* 0x000fe20000000f00 */
[----:B------:R-:W-:Y:S02]  /*10bf0*/  IMAD.MOV.U32 R188, RZ, RZ, R145 ;  /* 0x000000ffffbc7224 */ /* 0x000fe400078e0091 */
[----:B------:R-:W-:Y:S01]  /*10c00*/  IMAD.MOV.U32 R48, RZ, RZ, R52 ;  /* 0x000000ffff307224 */ /* 0x000fe200078e0034 */
[----:B------:R-:W-:-:S02]  /*10c10*/  MOV R49, R53 ;  /* 0x0000003500317202 */ /* 0x000fc40000000f00 */
[----:B------:R-:W-:Y:S01]  /*10c20*/  MOV R50, R54 ;  /* 0x0000003600327202 */ /* 0x000fe20000000f00 */
[----:B------:R-:W-:Y:S01]  /*10c30*/  IMAD.MOV.U32 R54, RZ, RZ, R191 ;  /* 0x000000ffff367224 */ /* 0x000fe200078e00bf */
        /* <DEDUP_REMOVED lines=10> */
[----:B----4-:R-:W-:-:S02]  /*10ce0*/  FFMA.FTZ R160, R216, c[0x0][0x23c], -R2 ;  /* 0x00008f00d8a07a23 */ /* 0x010fc40000010802 */
        /* <DEDUP_REMOVED lines=8> */
[----:B------:R-:W-:Y:S02]  /*10d70*/  FFMA.FTZ R217, R67, c[0x0][0x23c], -R2 ;  /* 0x00008f0043d97a23 */ /* 0x000fe40000010802 */
[----:B------:R-:W-:-:S05]  /*10d80*/  IMAD.MOV.U32 R95, RZ, RZ, R4 ;  /* 0x000000ffff5f7224 */ /* 0x000fca00078e0004 */
[----:B------:R-:W-:Y:S01]  /*10d90*/  F2FP.BF16.PACK_AB R4, R95, R195 ;  /* 0x000000c35f04723e */ /* 0x000fe200000010ff */
[--C-:B------:R-:W-:Y:S02]  /*10da0*/  FFMA.FTZ R30, R49, c[0x0][0x23c], -R0.reuse ;  /* 0x00008f00311e7a23 */ /* 0x100fe40000010800 */
[----:B------:R-:W-:Y:S02]  /*10db0*/  IMAD.MOV.U32 R42, RZ, RZ, R55 ;  /* 0x000000ffff2a7224 */ /* 0x000fe400078e0037 */
[--C-:B--2---:R-:W-:Y:S01]  /*10dc0*/  FFMA.FTZ R3, R220, c[0x0][0x23c], -R0.reuse ;  /* 0x00008f00dc037a23 */ /* 0x104fe20000010800 */
[----:B------:R-:W-:Y:S02]  /*10dd0*/  MOV R220, R126 ;  /* 0x0000007e00dc7202 */ /* 0x000fe40000000f00 */
[----:B------:R-:W-:Y:S01]  /*10de0*/  MOV R126, R161 ;  /* 0x000000a1007e7202 */ /* 0x000fe20000000f00 */
[----:B------:R2:W-:Y:S02]  /*10df0*/  MUFU.EX2 R194, R3 ;  /* 0x0000000300c27308 */ /* 0x0005e40000000800 */
[----:B--2---:R-:W-:-:S02]  /*10e00*/  FFMA.FTZ R3, R51, c[0x0][0x23c], -R0 ;  /* 0x00008f0033037a23 */ /* 0x004fc40000010800 */
[----:B------:R-:W-:Y:S01]  /*10e10*/  IMAD.MOV.U32 R51, RZ, RZ, R126 ;  /* 0x000000ffff337224 */ /* 0x000fe200078e007e */
[----:B------:R-:W-:Y:S02]  /*10e20*/  MOV R126, R219 ;  /* 0x000000db007e7202 */ /* 0x000fe40000000f00 */
[----:B------:R-:W2:Y:S02]  /*10e30*/  LDL.LU R219, [R1+0x130] ;  /* 0x0001300001db7983 */ /* 0x000ea40000300800 */
[----:B------:R-:W-:Y:S02]  /*10e40*/  MOV R50, R51 ;  /* 0x0000003300327202 */ /* 0x000fe40000000f00 */
[----:B------:R-:W-:Y:S01]  /*10e50*/  MOV R51, R52 ;  /* 0x0000003400337202 */ /* 0x000fe20000000f00 */
[----:B------:R-:W-:Y:S01]  /*10e60*/  IMAD.MOV.U32 R52, RZ, RZ, R53 ;  /* 0x000000ffff347224 */ /* 0x000fe200078e0035 */
[----:B------:R-:W-:Y:S01]  /*10e70*/  MOV R53, R54 ;  /* 0x0000003600357202 */ /* 0x000fe20000000f00 */
[----:B------:R4:W1:Y:S01]  /*10e80*/  MUFU.EX2 R104, R3 ;  /* 0x0000000300687308 */ /* 0x0008620000000800 */
[----:B------:R-:W-:Y:S01]  /*10e90*/  MOV R54, R140 ;  /* 0x0000008c00367202 */ /* 0x000fe20000000f00 */
[----:B------:R-:W-:-:S02]  /*10ea0*/  IMAD.MOV.U32 R140, RZ, RZ, R220 ;  /* 0x000000ffff8c7224 */ /* 0x000fc400078e00dc */
[--C-:B------:R-:W-:Y:S02]  /*10eb0*/  FFMA.FTZ R144, R144, c[0x0][0x23c], -R2.reuse ;  /* 0x00008f0090907a23 */ /* 0x100fe40000010802 */
[--C-:B---3--:R-:W-:Y:S02]  /*10ec0*/  FFMA.FTZ R161, R133, c[0x0][0x23c], -R2.reuse ;  /* 0x00008f0085a17a23 */ /* 0x108fe40000010802 */
[----:B------:R-:W-:Y:S02]  /*10ed0*/  FFMA.FTZ R220, R66, c[0x0][0x23c], -R2 ;  /* 0x00008f0042dc7a23 */ /* 0x000fe40000010802 */
[--C-:B------:R-:W-:Y:S02]  /*10ee0*/  FFMA.FTZ R2, R48, c[0x0][0x23c], -R0.reuse ;  /* 0x00008f0030027a23 */ /* 0x100fe40000010800 */
[----:B----4-:R-:W-:-:S04]  /*10ef0*/  FFMA.FTZ R3, R47, c[0x0][0x23c], -R0 ;  /* 0x00008f002f037a23 */ /* 0x010fc80000010800 */
[----:B------:R-:W-:Y:S08]  /*10f00*/  MUFU.EX2 R105, R3 ;  /* 0x0000000300697308 */ /* 0x000ff00000000800 */
[----:B------:R-:W3:Y:S01]  /*10f10*/  MUFU.EX2 R3, R2 ;  /* 0x0000000200037308 */ /* 0x000ee20000000800 */
[----:B-1----:R-:W-:Y:S02]  /*10f20*/  MOV R133, R5 ;  /* 0x0000000500857202 */ /* 0x002fe40000000f00 */
[----:B------:R-:W-:-:S02]  /*10f30*/  F2FP.BF16.PACK_AB R5, R104, R194 ;  /* 0x000000c26805723e */ /* 0x000fc400000010ff */
[----:B------:R-:W-:Y:S02]  /*10f40*/  F2FP.BF16.PACK_AB R6, R133, R157 ;  /* 0x0000009d8506723e */ /* 0x000fe400000010ff */
[----:B---3--:R-:W-:-:S07]  /*10f50*/  F2FP.BF16.PACK_AB R7, R3, R105 ;  /* 0x000000690307723e */ /* 0x008fce00000010ff */
[C---:B------:R-:W-:Y:S01]  /*10f60*/  HMMA.16816.F32.BF16 R44, R4.reuse, R8, R168 ;  /* 0x00000008042c723c */ /* 0x040fe200000418a8 */
[----:B------:R-:W3:Y:S01]  /*10f70*/  LDL.LU R171, [R1+0x8c] ;  /* 0x00008c0001ab7983 */ /* 0x000ee20000300800 */
[--C-:B------:R-:W-:Y:S01]  /*10f80*/  FFMA.FTZ R29, R50, c[0x0][0x23c], -R0.reuse ;  /* 0x00008f00321d7a23 */ /* 0x100fe20000010800 */
[----:B------:R-:W-:Y:S01]  /*10f90*/  MOV R35, R53 ;  /* 0x0000003500237202 */ /* 0x000fe20000000f00 */
[--C-:B------:R-:W-:Y:S01]  /*10fa0*/  FFMA.FTZ R56, R51, c[0x0][0x23c], -R0.reuse ;  /* 0x00008f0033387a23 */ /* 0x100fe20000010800 */
[----:B------:R-:W-:Y:S01]  /*10fb0*/  MOV R43, R54 ;  /* 0x00000036002b7202 */ /* 0x000fe20000000f00 */
[----:B------:R-:W-:Y:S02]  /*10fc0*/  FFMA.FTZ R57, R52, c[0x0][0x23c], -R0 ;  /* 0x00008f0034397a23 */ /* 0x000fe40000010800 */
[C---:B------:R-:W-:Y:S07]  /*10fd0*/  HMMA.16816.F32.BF16 R52, R4.reuse, R16, R84 ;  /* 0x000000100434723c */ /* 0x040fee0000041854 */
[----:B------:R-:W-:Y:S01]  /*10fe0*/  IMAD.MOV.U32 R85, RZ, RZ, R3 ;  /* 0x000000ffff557224 */ /* 0x000fe200078e0003 */
[----:B------:R-:W-:Y:S01]  /*10ff0*/  HMMA.16816.F32.BF16 R48, R4, R18, R164 ;  /* 0x000000120430723c */ /* 0x000fe200000418a4 */
[----:B------:R-:W-:Y:S01]  /*11000*/  MOV R3, R109 ;  /* 0x0000006d00037202 */ /* 0x000fe20000000f00 */
[----:B------:R-:W-:Y:S01]  /*11010*/  IMAD.MOV.U32 R123, RZ, RZ, R177 ;  /* 0x000000ffff7b7224 */ /* 0x000fe200078e00b1 */
[----:B------:R-:W-:Y:S01]  /*11020*/  MOV R249, R173 ;  /* 0x000000ad00f97202 */ /* 0x000fe20000000f00 */
[----:B------:R-:W-:Y:S01]  /*11030*/  IMAD.MOV.U32 R32, RZ, RZ, R174 ;  /* 0x000000ffff207224 */ /* 0x000fe200078e00ae */
[----:B------:R-:W-:-:S02]  /*11040*/  MOV R33, R172 ;  /* 0x000000ac00217202 */ /* 0x000fc40000000f00 */
[----:B------:R-:W-:Y:S01]  /*11050*/  MOV R34, R163 ;  /* 0x000000a300227202 */ /* 0x000fe20000000f00 */
[--C-:B------:R-:W-:Y:S01]  /*11060*/  FFMA.FTZ R145, R145, c[0x0][0x23c], -R0.reuse ;  /* 0x00008f0091917a23 */ /* 0x100fe20000010800 */
[----:B------:R-:W-:Y:S01]  /*11070*/  MOV R165, R108 ;  /* 0x0000006c00a57202 */ /* 0x000fe20000000f00 */
[----:B------:R-:W-:Y:S01]  /*11080*/  FFMA.FTZ R152, R152, c[0x0][0x23c], -R0 ;  /* 0x00008f0098987a23 */ /* 0x000fe20000010800 */
[----:B------:R-:W4:Y:S01]  /*11090*/  LDL.LU R108, [R1+0x88] ;  /* 0x00008800016c7983 */ /* 0x000f220000300800 */
[----:B------:R-:W-:-:S03]  /*110a0*/  MOV R164, R110 ;  /* 0x0000006e00a47202 */ /* 0x000fc60000000f00 */
[----:B------:R-:W3:Y:S04]  /*110b0*/  LDL.LU R109, [R1+0x80] ;  /* 0x00008000016d7983 */ /* 0x000ee80000300800 */
[----:B------:R-:W3:Y:S01]  /*110c0*/  LDL.LU R110, [R1+0x7c] ;  /* 0x00007c00016e7983 */ /* 0x000ee20000300800 */
[----:B------:R-:W-:Y:S01]  /*110d0*/  MOV R41, R190 ;  /* 0x000000be00297202 */ /* 0x000fe20000000f00 */
[--C-:B------:R-:W-:Y:S01]  /*110e0*/  FFMA.FTZ R172, R218, c[0x0][0x23c], -R0.reuse ;  /* 0x00008f00daac7a23 */ /* 0x100fe20000010800 */
[----:B------:R-:W-:Y:S01]  /*110f0*/  MOV R40, R189 ;  /* 0x000000bd00287202 */ /* 0x000fe20000000f00 */
[--C-:B------:R-:W-:Y:S01]  /*11100*/  FFMA.FTZ R173, R215, c[0x0][0x23c], -R0.reuse ;  /* 0x00008f00d7ad7a23 */ /* 0x100fe20000010800 */
[----:B------:R-:W-:Y:S01]  /*11110*/  MOV R132, R179 ;  /* 0x000000b300847202 */ /* 0x000fe20000000f00 */
[----:B------:R-:W-:-:S02]  /*11120*/  FFMA.FTZ R174, R214, c[0x0][0x23c], -R0 ;  /* 0x00008f00d6ae7a23 */ /* 0x000fc40000010800 */
[--C-:B------:R-:W-:Y:S02]  /*11130*/  FFMA.FTZ R153, R153, c[0x0][0x23c], -R0.reuse ;  /* 0x00008f0099997a23 */ /* 0x100fe40000010800 */
[--C-:B------:R-:W-:Y:S01]  /*11140*/  FFMA.FTZ R154, R154, c[0x0][0x23c], -R0.reuse ;  /* 0x00008f009a9a7a23 */ /* 0x100fe20000010800 */
[----:B------:R-:W-:Y:S01]  /*11150*/  HMMA.16816.F32.BF16 R64, R4, R22, R148 ;  /* 0x000000160440723c */ /* 0x000fe20000041894 */
[--C-:B------:R-:W-:Y:S01]  /*11160*/  FFMA.FTZ R177, R135, c[0x0][0x23c], -R0.reuse ;  /* 0x00008f0087b17a23 */ /* 0x100fe20000010800 */
[----:B------:R-:W-:Y:S01]  /*11170*/  LDSM.16.MT88.4 R16, [R228+0x9800] ;  /* 0x00980000e410783b */ /* 0x000fe20000004200 */
        /* <DEDUP_REMOVED lines=8> */
[----:B------:R-:W-:Y:S01]  /*11200*/  IMAD.MOV.U32 R125, RZ, RZ, R126 ;  /* 0x000000ffff7d7224 */ /* 0x000fe200078e007e */
[----:B------:R-:W-:Y:S02]  /*11210*/  MOV R126, R127 ;  /* 0x0000007f007e7202 */ /* 0x000fe40000000f00 */
[----:B------:R-:W-:Y:S01]  /*11220*/  MOV R127, R115 ;  /* 0x00000073007f7202 */ /* 0x000fe20000000f00 */
[----:B------:R-:W-:-:S02]  /*11230*/  IMAD.MOV.U32 R115, RZ, RZ, R234 ;  /* 0x000000ffff737224 */ /* 0x000fc400078e00ea */
[----:B------:R-:W-:Y:S01]  /*11240*/  IMAD.MOV.U32 R122, RZ, RZ, R40 ;  /* 0x000000ffff7a7224 */ /* 0x000fe200078e0028 */
[----:B------:R-:W-:Y:S01]  /*11250*/  MOV R119, R34 ;  /* 0x0000002200777202 */ /* 0x000fe20000000f00 */
[----:B------:R-:W-:Y:S01]  /*11260*/  HMMA.16816.F32.BF16 R36, R4, R10, R180 ;  /* 0x0000000a0424723c */ /* 0x000fe200000418b4 */
[----:B------:R-:W-:-:S07]  /*11270*/  MOV R86, R105 ;  /* 0x0000006900567202 */ /* 0x000fce0000000f00 */
[----:B------:R-:W-:Y:S01]  /*11280*/  HMMA.16816.F32.BF16 R68, R4, R20, R68 ;  /* 0x000000140444723c */ /* 0x000fe20000041844 */
[----:B------:R-:W-:Y:S01]  /*11290*/  LDSM.16.MT88.4 R20, [R225+0x9800] ;  /* 0x00980000e114783b */ /* 0x000fe20000004200 */
[----:B------:R-:W1:Y:S01]  /*112a0*/  MUFU.EX2 R166, R31 ;  /* 0x0000001f00a67308 */ /* 0x000e620000000800 */
[----:B------:R-:W-:Y:S01]  /*112b0*/  MOV R169, R127 ;  /* 0x0000007f00a97202 */ /* 0x000fe20000000f00 */
[----:B------:R-:W-:Y:S01]  /*112c0*/  IMAD.MOV.U32 R170, RZ, RZ, R115 ;  /* 0x000000ffffaa7224 */ /* 0x000fe200078e0073 */
[----:B------:R-:W-:Y:S01]  /*112d0*/  MOV R84, R249 ;  /* 0x000000f900547202 */ /* 0x000fe20000000f00 */
[----:B------:R-:W-:Y:S01]  /*112e0*/  IMAD.MOV.U32 R182, RZ, RZ, R165 ;  /* 0x000000ffffb67224 */ /* 0x000fe200078e00a5 */
[----:B------:R-:W-:Y:S01]  /*112f0*/  MOV R150, R122 ;  /* 0x0000007a00967202 */ /* 0x000fe20000000f00 */
[--C-:B------:R-:W-:Y:S02]  /*11300*/  FFMA.FTZ R165, R206, c[0x0][0x23c], -R13.reuse ;  /* 0x00008f00cea57a23 */ /* 0x100fe4000001080d */
[----:B------:R-:W-:Y:S01]  /*11310*/  IMAD.MOV.U32 R167, RZ, RZ, R124 ;  /* 0x000000ffffa77224 */ /* 0x000fe200078e007c */
[----:B------:R1:W-:Y:S02]  /*11320*/  MUFU.EX2 R180, R28 ;  /* 0x0000001c00b47308 */ /* 0x0003e40000000800 */
[----:B-1----:R-:W-:Y:S01]  /*11330*/  MOV R206, R166 ;  /* 0x000000a600ce7202 */ /* 0x002fe20000000f00 */
[----:B------:R-:W-:Y:S01]  /*11340*/  FFMA.FTZ R166, R205, c[0x0][0x23c], -R13 ;  /* 0x00008f00cda67a23 */ /* 0x000fe2000001080d */
[----:B------:R-:W-:-:S02]  /*11350*/  MOV R87, R133 ;  /* 0x0000008500577202 */ /* 0x000fc40000000f00 */
[----:B------:R-:W-:Y:S02]  /*11360*/  MOV R181, R167 ;  /* 0x000000a700b57202 */ /* 0x000fe40000000f00 */
[----:B------:R-:W-:Y:S02]  /*11370*/  MOV R249, R125 ;  /* 0x0000007d00f97202 */ /* 0x000fe40000000f00 */
[----:B------:R-:W-:Y:S02]  /*11380*/  MOV R167, R87 ;  /* 0x0000005700a77202 */ /* 0x000fe40000000f00 */
[----:B------:R-:W-:Y:S01]  /*11390*/  MOV R183, R126 ;  /* 0x0000007e00b77202 */ /* 0x000fe20000000f00 */
[----:B------:R-:W-:Y:S02]  /*113a0*/  IMAD.MOV.U32 R87, RZ, RZ, R147 ;  /* 0x000000ffff577224 */ /* 0x000fe400078e0093 */
[--C-:B------:R-:W-:Y:S02]  /*113b0*/  FFMA.FTZ R3, R3, c[0x0][0x23c], -R13.reuse ;  /* 0x00008f0003037a23 */ /* 0x100fe4000001080d */
[--C-:B------:R-:W-:Y:S01]  /*113c0*/  FFMA.FTZ R28, R183, c[0x0][0x23c], -R13.reuse ;  /* 0x00008f00b71c7a23 */ /* 0x100fe2000001080d */
[----:B------:R-:W-:Y:S01]  /*113d0*/  MOV R183, R164 ;  /* 0x000000a400b77202 */ /* 0x000fe20000000f00 */
[----:B------:R-:W-:-:S02]  /*113e0*/  FFMA.FTZ R147, R246, c[0x0][0x23c], -R13 ;  /* 0x00008f00f6937a23 */ /* 0x000fc4000001080d */
[--C-:B------:R-:W-:Y:S02]  /*113f0*/  FFMA.FTZ R164, R207, c[0x0][0x23c], -R13.reuse ;  /* 0x00008f00cfa47a23 */ /* 0x100fe4000001080d */
[--C-:B--2---:R-:W-:Y:S02]  /*11400*/  FFMA.FTZ R163, R219, c[0x0][0x23c], -R0.reuse ;  /* 0x00008f00dba37a23 */ /* 0x104fe40000010800 */
[----:B------:R-:W-:Y:S02]  /*11410*/  FFMA.FTZ R219, R94, c[0x0][0x23c], -R0 ;  /* 0x00008f005edb7a23 */ /* 0x000fe40000010800 */
[----:B------:R-:W-:-:S04]  /*11420*/  FFMA.FTZ R0, R123, c[0x0][0x23c], -R13 ;  /* 0x00008f007b007a23 */ /* 0x000fc8000001080d */
[----:B------:R1:W2:Y:S02]  /*11430*/  MUFU.EX2 R2, R0 ;  /* 0x0000000000027308 */ /* 0x0002a40000000800 */
[----:B-1----:R-:W-:-:S06]  /*11440*/  FFMA.FTZ R0, R132, c[0x0][0x23c], -R13 ;  /* 0x00008f0084007a23 */ /* 0x002fcc000001080d */
[----:B------:R1:W1:Y:S02]  /*11450*/  MUFU.EX2 R8, R0 ;  /* 0x0000000000087308 */ /* 0x0002640000000800 */
[----:B-1----:R-:W-:-:S06]  /*11460*/  FFMA.FTZ R0, R32, c[0x0][0x23c], -R13 ;  /* 0x00008f0020007a23 */ /* 0x002fcc000001080d */
[----:B------:R1:W-:Y:S01]  /*11470*/  MUFU.EX2 R151, R0 ;  /* 0x0000000000977308 */ /* 0x0003e20000000800 */
[----:B------:R-:W-:Y:S01]  /*11480*/  MOV R123, R41 ;  /* 0x00000029007b7202 */ /* 0x000fe20000000f00 */
[----:B-1----:R-:W-:-:S06]  /*11490*/  FFMA.FTZ R0, R42, c[0x0][0x23c], -R13 ;  /* 0x00008f002a007a23 */ /* 0x002fcc000001080d */
[----:B------:R1:W-:Y:S01]  /*114a0*/  MUFU.EX2 R168, R0 ;  /* 0x0000000000a87308 */ /* 0x0003e20000000800 */
[----:B------:R-:W-:Y:S01]  /*114b0*/  MOV R132, R33 ;  /* 0x0000002100847202 */ /* 0x000fe20000000f00 */
[----:B-1----:R-:W-:-:S06]  /*114c0*/  FFMA.FTZ R0, R43, c[0x0][0x23c], -R12 ;  /* 0x00008f002b007a23 */ /* 0x002fcc000001080c */
[----:B------:R1:W-:Y:S01]  /*114d0*/  MUFU.EX2 R234, R0 ;  /* 0x0000000000ea7308 */ /* 0x0003e20000000800 */
[C---:B------:R-:W-:Y:S07]  /*114e0*/  HMMA.16816.F32.BF16 R40, R4.reuse, R24, R184 ;  /* 0x000000180428723c */ /* 0x040fee00000418b8 */
[----:B--2---:R-:W-:Y:S01]  /*114f0*/  MOV R186, R2 ;  /* 0x0000000200ba7202 */ /* 0x004fe20000000f00 */
[----:B-1----:R-:W-:Y:S02]  /*11500*/  FFMA.FTZ R0, R35, c[0x0][0x23c], -R12 ;  /* 0x00008f0023007a23 */ /* 0x002fe4000001080c */
[----:B------:R-:W-:Y:S01]  /*11510*/  HMMA.16816.F32.BF16 R32, R4, R26, R196 ;  /* 0x0000001a0420723c */ /* 0x000fe200000418c4 */
[----:B------:R-:W-:Y:S01]  /*11520*/  LDSM.16.MT88.4 R24, [R227+0x9800] ;  /* 0x00980000e318783b */ /* 0x000fe20000004200 */
[----:B------:R-:W1:Y:S05]  /*11530*/  MUFU.EX2 R2, R0 ;  /* 0x0000000000027308 */ /* 0x000e6a0000000800 */
[----:B------:R-:W-:-:S02]  /*11540*/  MOV R198, R8 ;  /* 0x0000000800c67202 */ /* 0x000fc40000000f00 */
[----:B------:R-:W2:Y:S01]  /*11550*/  LDSM.16.MT88.4 R8, [R226+0x9800] ;  /* 0x00980000e208783b */ /* 0x000ea20000004200 */
[----:B-1----:R-:W-:Y:S02]  /*11560*/  IMAD.MOV.U32 R199, RZ, RZ, R2 ;  /* 0x000000ffffc77224 */ /* 0x002fe400078e0002 */
[--C-:B------:R-:W-:Y:S02]  /*11570*/  FFMA.FTZ R0, R118, c[0x0][0x23c], -R12.reuse ;  /* 0x00008f0076007a23 */ /* 0x100fe4000001080c */
[----:B------:R-:W-:Y:S02]  /*11580*/  FFMA.FTZ R2, R119, c[0x0][0x23c], -R12 ;  /* 0x00008f0077027a23 */ /* 0x000fe4000001080c */
[----:B------:R-:W-:Y:S08]  /*11590*/  MUFU.EX2 R105, R0 ;  /* 0x0000000000697308 */ /* 0x000ff00000000800 */
[----:B------:R-:W1:Y:S08]  /*115a0*/  MUFU.EX2 R184, R2 ;  /* 0x0000000200b87308 */ /* 0x000e700000000800 */
[----:B------:R2:W2:Y:S01]  /*115b0*/  MUFU.EX2 R185, R14 ;  /* 0x0000000e00b97308 */ /* 0x0004a20000000800 */
[----:B------:R-:W-:Y:S01]  /*115c0*/  IMAD.MOV.U32 R148, RZ, RZ, R132 ;  /* 0x000000ffff947224 */ /* 0x000fe200078e0084 */
[----:B------:R-:W-:Y:S01]  /*115d0*/  F2FP.BF16.PACK_AB R4, R198, R186 ;  /* 0x000000bac604723e */ /* 0x000fe200000010ff */
[----:B---3--:R-:W-:Y:S01]  /*115e0*/  FFMA.FTZ R31, R171, c[0x0][0x23c], -R13 ;  /* 0x00008f00ab1f7a23 */ /* 0x008fe2000001080d */
[----:B------:R-:W-:-:S02]  /*115f0*/  F2FP.BF16.PACK_AB R5, R199, R234 ;  /* 0x000000eac705723e */ /* 0x000fc400000010ff */
[----:B------:R-:W-:Y:S02]  /*11600*/  F2FP.BF16.PACK_AB R6, R168, R151 ;  /* 0x00000097a806723e */ /* 0x000fe400000010ff */
[----:B------:R3:W-:Y:S01]  /*11610*/  MUFU.EX2 R196, R15 ;  /* 0x0000000f00c47308 */ /* 0x0007e20000000800 */
[----:B-1----:R-:W-:Y:S02]  /*11620*/  F2FP.BF16.PACK_AB R7, R184, R105 ;  /* 0x00000069b807723e */ /* 0x002fe400000010ff */
[----:B------:R-:W-:Y:S01]  /*11630*/  MOV R171, R86 ;  /* 0x0000005600ab7202 */ /* 0x000fe20000000f00 */
[----:B--2---:R-:W-:Y:S02]  /*11640*/  FFMA.FTZ R14, R170, c[0x0][0x23c], -R13 ;  /* 0x00008f00aa0e7a23 */ /* 0x004fe4000001080d */
[----:B------:R-:W-:Y:S01]  /*11650*/  IMAD.MOV.U32 R170, RZ, RZ, R85 ;  /* 0x000000ffffaa7224 */ /* 0x000fe200078e0055 */
[----:B------:R-:W-:Y:S01]  /*11660*/  MOV R86, R150 ;  /* 0x0000009600567202 */ /* 0x000fe20000000f00 */
[----:B---3--:R-:W-:Y:S01]  /*11670*/  FFMA.FTZ R15, R169, c[0x0][0x23c], -R13 ;  /* 0x00008f00a90f7a23 */ /* 0x008fe2000001080d */
[----:B------:R-:W-:Y:S01]  /*11680*/  MOV R169, R84 ;  /* 0x0000005400a97202 */ /* 0x000fe20000000f00 */
[----:B------:R-:W-:Y:S01]  /*11690*/  IMAD.MOV.U32 R84, RZ, RZ, R148 ;  /* 0x000000ffff547224 */ /* 0x000fe200078e0094 */
[----:B------:R-:W-:Y:S01]  /*116a0*/  MOV R205, R185 ;  /* 0x000000b900cd7202 */ /* 0x000fe20000000f00 */
[----:B------:R-:W1:Y:S01]  /*116b0*/  MUFU.EX2 R0, R30 ;  /* 0x0000001e00007308 */ /* 0x000e620000000800 */
[----:B------:R-:W-:-:S02]  /*116c0*/  MOV R185, R170 ;  /* 0x000000aa00b97202 */ /* 0x000fc40000000f00 */
[----:B------:R-:W-:Y:S02]  /*116d0*/  MOV R149, R123 ;  /* 0x0000007b00957202 */ /* 0x000fe40000000f00 */
[----:B------:R-:W-:Y:S01]  /*116e0*/  MOV R170, R84 ;  /* 0x0000005400aa7202 */ /* 0x000fe20000000f00 */
[----:B------:R-:W-:Y:S01]  /*116f0*/  HMMA.16816.F32.BF16 R120, R4, R8, R80 ;  /* 0x000000080478723c */ /* 0x000fe20000041850 */
[----:B------:R-:W-:Y:S01]  /*11700*/  MOV R84, R86 ;  /* 0x0000005600547202 */ /* 0x000fe20000000f00 */
[----:B------:R-:W2:Y:S01]  /*11710*/  MUFU.EX2 R197, R29 ;  /* 0x0000001d00c57308 */ /* 0x000ea20000000800 */
[----:B------:R-:W-:-:S04]  /*11720*/  MOV R86, R252 ;  /* 0x000000fc00567202 */ /* 0x000fc80000000f00 */
[----:B------:R-:W-:-:S03]  /*11730*/  MOV R83, R251 ;  /* 0x000000fb00537202 */ /* 0x000fc60000000f00 */
[----:B------:R-:W-:Y:S08]  /*11740*/  MUFU.EX2 R252, R56 ;  /* 0x0000003800fc7308 */ /* 0x000ff00000000800 */
[----:B------:R-:W3:Y:S01]  /*11750*/  MUFU.EX2 R251, R57 ;  /* 0x0000003900fb7308 */ /* 0x000ee20000000800 */
[----:B------:R-:W-:Y:S01]  /*11760*/  MOV R85, R149 ;  /* 0x0000009500557202 */ /* 0x000fe20000000f00 */
[----:B------:R-:W-:Y:S01]  /*11770*/  IMAD.MOV.U32 R94, RZ, RZ, R112 ;  /* 0x000000ffff5e7224 */ /* 0x000fe200078e0070 */
[----:B------:R-:W-:Y:S01]  /*11780*/  HMMA.16816.F32.BF16 R96, R4, R20, R96 ;  /* 0x000000140460723c */ /* 0x000fe20000041860 */
[----:B------:R-:W-:Y:S01]  /*11790*/  IMAD.MOV.U32 R187, RZ, RZ, R169 ;  /* 0x000000ffffbb7224 */ /* 0x000fe200078e00a9 */
[----:B------:R-:W-:Y:S01]  /*117a0*/  MOV R169, R167 ;  /* 0x000000a700a97202 */ /* 0x000fe20000000f00 */
[----:B------:R-:W-:Y:S01]  /*117b0*/  FFMA.FTZ R167, R204, c[0x0][0x23c], -R13 ;  /* 0x00008f00cca77a23 */ /* 0x000fe2000001080d */
[----:B-1----:R-:W-:-:S04]  /*117c0*/  MOV R204, R0 ;  /* 0x0000000000cc7202 */ /* 0x002fc80000000f00 */
[C---:B------:R-:W-:Y:S08]  /*117d0*/  HMMA.16816.F32.BF16 R100, R4.reuse, R22, R100 ;  /* 0x000000160464723c */ /* 0x040ff00000041864 */
[C---:B------:R-:W-:Y:S08]  /*117e0*/  HMMA.16816.F32.BF16 R128, R4.reuse, R16, R128 ;  /* 0x000000100480723c */ /* 0x040ff00000041880 */
[C---:B------:R-:W-:Y:S07]  /*117f0*/  HMMA.16816.F32.BF16 R124, R4.reuse, R18, R88 ;  /* 0x00000012047c723c */ /* 0x040fee0000041858 */
[----:B------:R-:W-:Y:S01]  /*11800*/  MOV R91, R168 ;  /* 0x000000a8005b7202 */ /* 0x000fe20000000f00 */
[----:B------:R-:W-:Y:S01]  /*11810*/  HMMA.16816.F32.BF16 R116, R4, R10, R76 ;  /* 0x0000000a0474723c */ /* 0x000fe2000004184c */
[----:B------:R-:W-:-:S02]  /*11820*/  IMAD.MOV.U32 R168, RZ, RZ, R171 ;  /* 0x000000ffffa87224 */ /* 0x000fc400078e00ab */
[----:B------:R-:W-:-:S05]  /*11830*/  IMAD.MOV.U32 R171, RZ, RZ, R85 ;  /* 0x000000ffffab7224 */ /* 0x000fca00078e0055 */
[----:B------:R-:W-:Y:S01]  /*11840*/  HMMA.16816.F32.BF16 R132, R4, R24, R72 ;  /* 0x000000180484723c */ /* 0x000fe20000041848 */
[----:B------:R-:W-:-:S07]  /*11850*/  MOV R88, R157 ;  /* 0x0000009d00587202 */ /* 0x000fce0000000f00 */
[----:B------:R-:W-:Y:S01]  /*11860*/  HMMA.16816.F32.BF16 R112, R4, R26, R60 ;  /* 0x0000001a0470723c */ /* 0x000fe2000004183c */
[----:B------:R-:W-:-:S06]  /*11870*/  IMAD.MOV.U32 R89, RZ, RZ, R105 ;  /* 0x000000ffff597224 */ /* 0x000fcc00078e0069 */
[----:B------:R-:W-:Y:S02]  /*11880*/  FADD.FTZ R5, R249, R93 ;  /* 0x0000005df9057221 */ /* 0x000fe40000010000 */
[----:B------:R-:W-:Y:S01]  /*11890*/  FADD.FTZ R4, R238, R92 ;  /* 0x0000005cee047221 */ /* 0x000fe20000010000 */
[----:B------:R-:W-:Y:S01]  /*118a0*/  F2FP.BF16.PACK_AB R6, R205, R196 ;  /* 0x000000c4cd06723e */ /* 0x000fe200000010ff */
[----:B------:R-:W-:Y:S01]  /*118b0*/  FADD.FTZ R139, R139, R5 ;  /* 0x000000058b8b7221 */ /* 0x000fe20000010000 */
[----:B--2---:R-:W-:Y:S01]  /*118c0*/  F2FP.BF16.PACK_AB R5, R197, R204 ;  /* 0x000000ccc505723e */ /* 0x004fe200000010ff */
[----:B------:R-:W-:Y:S01]  /*118d0*/  FADD.FTZ R140, R140, R4 ;  /* 0x000000048c8c7221 */ /* 0x000fe20000010000 */
[----:B------:R-:W-:Y:S02]  /*118e0*/  F2FP.BF16.PACK_AB R4, R180, R206 ;  /* 0x000000ceb404723e */ /* 0x000fe400000010ff */
[----:B---3--:R-:W-:Y:S01]  /*118f0*/  F2FP.BF16.PACK_AB R7, R251, R252 ;  /* 0x000000fcfb07723e */ /* 0x008fe200000010ff */
[----:B------:R-:W-:Y:S01]  /*11900*/  IMAD.MOV.U32 R77, RZ, RZ, R169 ;  /* 0x000000ffff4d7224 */ /* 0x000fe200078e00a9 */
[----:B------:R-:W-:-:S02]  /*11910*/  MOV R90, R168 ;  /* 0x000000a8005a7202 */ /* 0x000fc40000000f00 */
[----:B------:R-:W-:Y:S02]  /*11920*/  MOV R78, R170 ;  /* 0x000000aa004e7202 */ /* 0x000fe40000000f00 */
        /* <DEDUP_REMOVED lines=17> */
[--C-:B----4-:R-:W-:Y:S01]  /*11a40*/  FFMA.FTZ R108, R108, c[0x0][0x23c], -R13.reuse ;  /* 0x00008f006c6c7a23 */ /* 0x110fe2000001080d */
[C---:B------:R-:W-:Y:S01]  /*11a50*/  HMMA.16816.F32.BF16 R88, R4.reuse, R16, R52 ;  /* 0x000000100458723c */ /* 0x040fe20000041834 */
[--C-:B------:R-:W-:Y:S01]  /*11a60*/  FFMA.FTZ R109, R109, c[0x0][0x23c], -R13.reuse ;  /* 0x00008f006d6d7a23 */ /* 0x100fe2000001080d */
[----:B------:R-:W-:Y:S01]  /*11a70*/  MOV R60, R184 ;  /* 0x000000b8003c7202 */ /* 0x000fe20000000f00 */
[----:B------:R-:W-:Y:S01]  /*11a80*/  FFMA.FTZ R110, R110, c[0x0][0x23c], -R13 ;  /* 0x00008f006e6e7a23 */ /* 0x000fe2000001080d */
[----:B------:R-:W-:Y:S01]  /*11a90*/  MOV R13, R82 ;  /* 0x00000052000d7202 */ /* 0x000fe20000000f00 */
[--C-:B------:R-:W-:Y:S01]  /*11aa0*/  FFMA.FTZ R2, R137, c[0x0][0x23c], -R12.reuse ;  /* 0x00008f0089027a23 */ /* 0x100fe2000001080c */
[----:B------:R-:W-:Y:S01]  /*11ab0*/  MOV R63, R183 ;  /* 0x000000b7003f7202 */ /* 0x000fe20000000f00 */
[--C-:B------:R-:W-:Y:S01]  /*11ac0*/  FFMA.FTZ R158, R247, c[0x0][0x23c], -R12.reuse ;  /* 0x00008f00f79e7a23 */ /* 0x100fe2000001080c */
[----:B------:R-:W-:Y:S01]  /*11ad0*/  HMMA.16816.F32.BF16 R76, R4, R18, R48 ;  /* 0x00000012044c723c */ /* 0x000fe20000041830 */
[----:B------:R-:W-:Y:S01]  /*11ae0*/  IMAD.MOV.U32 R61, RZ, RZ, R181 ;  /* 0x000000ffff3d7224 */ /* 0x000fe200078e00b5 */
[----:B------:R-:W1:Y:S01]  /*11af0*/  LDSM.16.MT88.4 R16, [R225+0xa000] ;  /* 0x00a00000e110783b */ /* 0x000e620000004200 */
        /* <DEDUP_REMOVED lines=8> */
[----:B------:R-:W-:Y:S01]  /*11b80*/  IMAD.MOV.U32 R85, RZ, RZ, R136 ;  /* 0x000000ffff557224 */ /* 0x000fe200078e0088 */
[----:B------:R-:W-:Y:S01]  /*11b90*/  MOV R213, R246 ;  /* 0x000000f600d57202 */ /* 0x000fe20000000f00 */
[--C-:B------:R-:W-:Y:S01]  /*11ba0*/  FFMA.FTZ R0, R138, c[0x0][0x23c], -R12.reuse ;  /* 0x00008f008a007a23 */ /* 0x100fe2000001080c */
[----:B------:R3:W-:Y:S01]  /*11bb0*/  MUFU.EX2 R246, R2 ;  /* 0x0000000200f67308 */ /* 0x0007e20000000800 */
[----:B------:R-:W-:-:S02]  /*11bc0*/  FFMA.FTZ R29, R111, c[0x0][0x23c], -R12 ;  /* 0x00008f006f1d7a23 */ /* 0x000fc4000001080c */
[--C-:B------:R-:W-:Y:S02]  /*11bd0*/  FFMA.FTZ R151, R250, c[0x0][0x23c], -R12.reuse ;  /* 0x00008f00fa977a23 */ /* 0x100fe4000001080c */
[--C-:B------:R-:W-:Y:S01]  /*11be0*/  FFMA.FTZ R157, R248, c[0x0][0x23c], -R12.reuse ;  /* 0x00008f00f89d7a23 */ /* 0x100fe2000001080c */
[----:B--2---:R-:W-:Y:S02]  /*11bf0*/  MOV R3, R83 ;  /* 0x0000005300037202 */ /* 0x004fe40000000f00 */
[----:B------:R-:W-:Y:S01]  /*11c00*/  HMMA.16816.F32.BF16 R80, R4, R8, R44 ;  /* 0x000000080450723c */ /* 0x000fe2000004182c */
[--C-:B------:R-:W-:Y:S01]  /*11c10*/  FFMA.FTZ R30, R243, c[0x0][0x23c], -R12.reuse ;  /* 0x00008f00f31e7a23 */ /* 0x100fe2000001080c */
[----:B------:R-:W-:Y:S01]  /*11c20*/  MUFU.EX2 R250, R15 ;  /* 0x0000000f00fa7308 */ /* 0x000fe20000000800 */
[--C-:B------:R-:W-:Y:S02]  /*11c30*/  FFMA.FTZ R111, R242, c[0x0][0x23c], -R12.reuse ;  /* 0x00008f00f26f7a23 */ /* 0x100fe4000001080c */
[----:B------:R-:W-:Y:S01]  /*11c40*/  FFMA.FTZ R137, R240, c[0x0][0x23c], -R12 ;  /* 0x00008f00f0897a23 */ /* 0x000fe2000001080c */
[----:B---3--:R-:W-:Y:S01]  /*11c50*/  MOV R2, R61 ;  /* 0x0000003d00027202 */ /* 0x008fe20000000f00 */
[----:B------:R-:W-:Y:S01]  /*11c60*/  IMAD.MOV.U32 R44, RZ, RZ, R212 ;  /* 0x000000ffff2c7224 */ /* 0x000fe200078e00d4 */
[----:B------:R-:W-:Y:S01]  /*11c70*/  MOV R45, R207 ;  /* 0x000000cf002d7202 */ /* 0x000fe20000000f00 */
        /* <DEDUP_REMOVED lines=8> */
[----:B------:R-:W-:-:S02]  /*11d00*/  FFMA.FTZ R170, R209, c[0x0][0x23c], -R12 ;  /* 0x00008f00d1aa7a23 */ /* 0x000fc4000001080c */
[----:B------:R-:W-:Y:S02]  /*11d10*/  FFMA.FTZ R171, R208, c[0x0][0x23c], -R12 ;  /* 0x00008f00d0ab7a23 */ /* 0x000fe4000001080c */
[----:B------:R-:W-:Y:S01]  /*11d20*/  IMAD.MOV.U32 R57, RZ, RZ, R60 ;  /* 0x000000ffff397224 */ /* 0x000fe200078e003c */
[----:B------:R-:W-:Y:S01]  /*11d30*/  MOV R60, R184 ;  /* 0x000000b8003c7202 */ /* 0x000fe20000000f00 */
[----:B------:R-:W-:Y:S01]  /*11d40*/  IMAD.MOV.U32 R212, RZ, RZ, R63 ;  /* 0x000000ffffd47224 */ /* 0x000fe200078e003f */
[----:B------:R-:W-:Y:S01]  /*11d50*/  MOV R63, R187 ;  /* 0x000000bb003f7202 */ /* 0x000fe20000000f00 */
[----:B------:R-:W-:Y:S01]  /*11d60*/  IMAD.MOV.U32 R62, RZ, RZ, R186 ;  /* 0x000000ffff3e7224 */ /* 0x000fe200078e00ba */
[----:B--2---:R-:W2:Y:S01]  /*11d70*/  LDSM.16.MT88.4 R12, [R228+0xa000] ;  /* 0x00a00000e40c783b */ /* 0x004ea20000004200 */
        /* <DEDUP_REMOVED lines=10> */
[----:B------:R3:W4:Y:S01]  /*11e20*/  MUFU.EX2 R249, R28 ;  /* 0x0000001c00f97308 */ /* 0x0007220000000800 */
[----:B------:R-:W-:Y:S01]  /*11e30*/  IMAD.MOV.U32 R47, RZ, RZ, R56 ;  /* 0x000000ffff2f7224 */ /* 0x000fe200078e0038 */
[----:B------:R1:W5:Y:S04]  /*11e40*/  LDL.LU R243, [R1+0x12c] ;  /* 0x00012c0001f37983 */ /* 0x0003680000300800 */
[C---:B------:R-:W-:Y:S01]  /*11e50*/  HMMA.16816.F32.BF16 R92, R4.reuse, R22, R64 ;  /* 0x00000016045c723c */ /* 0x040fe20000041840 */
[----:B------:R-:W1:Y:S07]  /*11e60*/  LDSM.16.MT88.4 R20, [R226+0xa000] ;  /* 0x00a00000e214783b */ /* 0x000e6e0000004200 */
[C---:B------:R-:W-:Y:S01]  /*11e70*/  HMMA.16816.F32.BF16 R84, R4.reuse, R10, R36 ;  /* 0x0000000a0454723c */ /* 0x040fe20000041824 */
[----:B------:R-:W1:Y:S01]  /*11e80*/  LDSM.16.MT88.4 R8, [R227+0xa000] ;  /* 0x00a00000e308783b */ /* 0x000e620000004200 */
[----:B------:R2:W-:Y:S01]  /*11e90*/  MUFU.EX2 R211, R143 ;  /* 0x0000008f00d37308 */ /* 0x0005e20000000800 */
[----:B------:R-:W-:Y:S01]  /*11ea0*/  MOV R56, R245 ;  /* 0x000000f500387202 */ /* 0x000fe20000000f00 */
[----:B---3--:R-:W-:Y:S01]  /*11eb0*/  IMAD.MOV.U32 R28, RZ, RZ, R223 ;  /* 0x000000ffff1c7224 */ /* 0x008fe200078e00df */
[----:B------:R3:W5:Y:S02]  /*11ec0*/  LDL.LU R242, [R1+0x128] ;  /* 0x0001280001f27983 */ /* 0x0007640000300800 */
[----:B------:R-:W-:Y:S01]  /*11ed0*/  IMAD.MOV.U32 R39, RZ, RZ, R72 ;  /* 0x000000ffff277224 */ /* 0x000fe200078e0048 */
[----:B------:R-:W-:Y:S01]  /*11ee0*/  MOV R38, R73 ;  /* 0x0000004900267202 */ /* 0x000fe20000000f00 */
[----:B------:R-:W-:Y:S01]  /*11ef0*/  IMAD.MOV.U32 R36, RZ, RZ, R75 ;  /* 0x000000ffff247224 */ /* 0x000fe200078e004b */
[----:B------:R-:W-:Y:S01]  /*11f00*/  MOV R37, R74 ;  /* 0x0000004a00257202 */ /* 0x000fe20000000f00 */
[----:B------:R-:W1:Y:S01]  /*11f10*/  MUFU.EX2 R245, R0 ;  /* 0x0000000000f57308 */ /* 0x000e620000000800 */
[C---:B------:R-:W-:Y:S01]  /*11f20*/  HMMA.16816.F32.BF16 R72, R4.reuse, R24, R40 ;  /* 0x000000180448723c */ /* 0x040fe20000041828 */
[----:B------:R3:W5:Y:S04]  /*11f30*/  LDL.LU R241, [R1+0x124] ;  /* 0x0001240001f17983 */ /* 0x0007680000300800 */
[----:B------:R3:W5:Y:S01]  /*11f40*/  LDL.LU R240, [R1+0x120] ;  /* 0x0001200001f07983 */ /* 0x0007620000300800 */
[----:B--2---:R-:W-:Y:S01]  /*11f50*/  MOV R143, R222 ;  /* 0x000000de008f7202 */ /* 0x004fe20000000f00 */
[----:B------:R2:W-:Y:S01]  /*11f60*/  MUFU.EX2 R223, R30 ;  /* 0x0000001e00df7308 */ /* 0x0005e20000000800 */
[----:B------:R-:W-:Y:S01]  /*11f70*/  MOV R25, R244 ;  /* 0x000000f400197202 */ /* 0x000fe20000000f00 */
[----:B------:R-:W-:Y:S06]  /*11f80*/  HMMA.16816.F32.BF16 R40, R4, R26, R32 ;  /* 0x0000001a0428723c */ /* 0x000fec0000041820 */
[----:B------:R-:W-:Y:S01]  /*11f90*/  MUFU.EX2 R210, R145 ;  /* 0x0000009100d27308 */ /* 0x000fe20000000800 */
[----:B------:R-:W-:Y:S01]  /*11fa0*/  IMAD.MOV.U32 R26, RZ, RZ, R207 ;  /* 0x000000ffff1a7224 */ /* 0x000fe200078e00cf */
[----:B------:R-:W-:-:S06]  /*11fb0*/  MOV R27, R205 ;  /* 0x000000cd001b7202 */ /* 0x000fcc0000000f00 */
[----:B------:R-:W-:Y:S01]  /*11fc0*/  MUFU.EX2 R209, R152 ;  /* 0x0000009800d17308 */ /* 0x000fe20000000800 */
[----:B--2---:R-:W-:-:S07]  /*11fd0*/  MOV R30, R221 ;  /* 0x000000dd001e7202 */ /* 0x004fce0000000f00 */
[----:B------:R-:W-:Y:S01]  /*11fe0*/  MUFU.EX2 R208, R153 ;  /* 0x0000009900d07308 */ /* 0x000fe20000000800 */
[----:B------:R-:W-:Y:S01]  /*11ff0*/  MOV R33, R212 ;  /* 0x000000d400217202 */ /* 0x000fe20000000f00 */
[----:B------:R-:W-:Y:S01]  /*12000*/  IMAD.MOV.U32 R34, RZ, RZ, R57 ;  /* 0x000000ffff227224 */ /* 0x000fe200078e0039 */
[----:B------:R-:W-:Y:S01]  /*12010*/  MOV R32, R56 ;  /* 0x0000003800207202 */ /* 0x000fe20000000f00 */
[----:B------:R-:W-:Y:S01]  /*12020*/  IMAD.MOV.U32 R24, RZ, RZ, R61 ;  /* 0x000000ffff187224 */ /* 0x000fe200078e003d */
[----:B------:R-:W-:Y:S01]  /*12030*/  MOV R0, R63 ;  /* 0x0000003f00007202 */ /* 0x000fe20000000f00 */
[----:B------:R3:W5:Y:S02]  /*12040*/  LDL.LU R239, [R1+0x11c] ;  /* 0x00011c0001ef7983 */ /* 0x0007640000300800 */
[----:B------:R-:W2:Y:S01]  /*12050*/  MUFU.EX2 R244, R29 ;  /* 0x0000001d00f47308 */ /* 0x000ea20000000800 */
[----:B------:R-:W-:-:S07]  /*12060*/  MOV R35, R213 ;  /* 0x000000d500237202 */ /* 0x000fce0000000f00 */
[----:B------:R2:W2:Y:S08]  /*12070*/  MUFU.EX2 R212, R142 ;  /* 0x0000008e00d47308 */ /* 0x0004b00000000800 */
[----:B------:R3:W-:Y:S01]  /*12080*/  MUFU.EX2 R222, R141 ;  /* 0x0000008d00de7308 */ /* 0x0007e20000000800 */
[----:B----4-:R-:W-:Y:S02]  /*12090*/  F2FP.BF16.PACK_AB R4, R250, R249 ;  /* 0x000000f9fa04723e */ /* 0x010fe400000010ff */
[----:B-1----:R-:W-:-:S02]  /*120a0*/  F2FP.BF16.PACK_AB R5, R245, R246 ;  /* 0x000000f6f505723e */ /* 0x002fc400000010ff */
[----:B------:R-:W-:-:S03]  /*120b0*/  F2FP.BF16.PACK_AB R6, R247, R248 ;  /* 0x000000f8f706723e */ /* 0x000fc600000010ff */
[----:B------:R1:W4:Y:S01]  /*120c0*/  MUFU.EX2 R221, R144 ;  /* 0x0000009000dd7308 */ /* 0x0003220000000800 */
[----:B--2---:R-:W-:Y:S01]  /*120d0*/  IMAD.MOV.U32 R142, RZ, RZ, R143 ;  /* 0x000000ffff8e7224 */ /* 0x004fe200078e008f */
[----:B------:R-:W-:-:S06]  /*120e0*/  MOV R143, R30 ;  /* 0x0000001e008f7202 */ /* 0x000fcc0000000f00 */
[----:B------:R-:W2:Y:S01]  /*120f0*/  MUFU.EX2 R207, R154 ;  /* 0x0000009a00cf7308 */ /* 0x000ea20000000800 */
[----:B------:R-:W-:Y:S01]  /*12100*/  MOV R30, R26 ;  /* 0x0000001a001e7202 */ /* 0x000fe20000000f00 */
[----:B------:R-:W-:Y:S01]  /*12110*/  IMAD.MOV.U32 R26, RZ, RZ, R27 ;  /* 0x000000ffff1a7224 */ /* 0x000fe200078e001b */
[----:B------:R-:W-:Y:S02]  /*12120*/  MOV R27, R32 ;  /* 0x00000020001b7202 */ /* 0x000fe40000000f00 */
[----:B------:R-:W-:Y:S01]  /*12130*/  MOV R205, R62 ;  /* 0x0000003e00cd7202 */ /* 0x000fe20000000f00 */
[----:B------:R-:W-:Y:S01]  /*12140*/  FADD.FTZ R0, R0, R140 ;  /* 0x0000008c00007221 */ /* 0x000fe20000010000 */
[----:B------:R-:W-:Y:S01]  /*12150*/  MOV R32, R34 ;  /* 0x0000002200207202 */ /* 0x000fe20000000f00 */
[----:B------:R-:W-:Y:S01]  /*12160*/  IMAD.MOV.U32 R34, RZ, RZ, R35 ;  /* 0x000000ffff227224 */ /* 0x000fe200078e0023 */
[----:B---3--:R-:W-:Y:S01]  /*12170*/  MOV R141, R142 ;  /* 0x0000008e008d7202 */ /* 0x008fe20000000f00 */
[----:B------:R-:W-:Y:S01]  /*12180*/  IMAD.MOV.U32 R142, RZ, RZ, R143 ;  /* 0x000000ffff8e7224 */ /* 0x000fe200078e008f */
[----:B------:R-:W-:Y:S01]  /*12190*/  MOV R35, R36 ;  /* 0x0000002400237202 */ /* 0x000fe20000000f00 */
[----:B------:R-:W-:Y:S01]  /*121a0*/  FADD.FTZ R24, R24, R156 ;  /* 0x0000009c18187221 */ /* 0x000fe20000010000 */
[----:B------:R-:W-:Y:S01]  /*121b0*/  MOV R143, R30 ;  /* 0x0000001e008f7202 */ /* 0x000fe20000000f00 */
[----:B------:R3:W5:Y:S01]  /*121c0*/  LDL.LU R238, [R1+0x118] ;  /* 0x0001180001ee7983 */ /* 0x0007620000300800 */
        /* <DEDUP_REMOVED lines=10> */
[----:B------:R-:W-:Y:S02]  /*12270*/  F2FP.BF16.PACK_AB R7, R223, R244 ;  /* 0x000000f4df07723e */ /* 0x000fe400000010ff */
[----:B------:R-:W-:Y:S02]  /*12280*/  MOV R35, R36 ;  /* 0x0000002400237202 */ /* 0x000fe40000000f00 */
[----:B------:R-:W-:Y:S01]  /*12290*/  MOV R36, R37 ;  /* 0x0000002500247202 */ /* 0x000fe20000000f00 */
[----:B------:R-:W-:Y:S01]  /*122a0*/  IMAD.MOV.U32 R37, RZ, RZ, R38 ;  /* 0x000000ffff257224 */ /* 0x000fe200078e0026 */
[----:B------:R-:W-:-:S02]  /*122b0*/  MOV R44, R45 ;  /* 0x0000002d002c7202 */ /* 0x000fc40000000f00 */
[----:B------:R-:W-:Y:S02]  /*122c0*/  MOV R38, R39 ;  /* 0x0000002700267202 */ /* 0x000fe40000000f00 */
[----:B------:R-:W-:Y:S01]  /*122d0*/  MOV R45, R46 ;  /* 0x0000002e002d7202 */ /* 0x000fe20000000f00 */
[----:B------:R-:W-:Y:S01]  /*122e0*/  IMAD.MOV.U32 R46, RZ, RZ, R47 ;  /* 0x000000ffff2e7224 */ /* 0x000fe200078e002f */
[----:B------:R-:W-:Y:S01]  /*122f0*/  MOV R39, R2 ;  /* 0x0000000200277202 */ /* 0x000fe20000000f00 */
[----:B------:R-:W-:Y:S01]  /*12300*/  HMMA.16816.F32.BF16 R68, R4, R16, R96 ;  /* 0x000000100444723c */ /* 0x000fe20000041860 */
[----:B------:R-:W-:Y:S01]  /*12310*/  MOV R47, R3 ;  /* 0x00000003002f7202 */ /* 0x000fe20000000f00 */
[----:B-1----:R-:W-:Y:S01]  /*12320*/  IMAD.MOV.U32 R144, RZ, RZ, R141 ;  /* 0x000000ffff907224 */ /* 0x002fe200078e008d */
[----:B------:R-:W-:Y:S01]  /*12330*/  MOV R141, R27 ;  /* 0x0000001b008d7202 */ /* 0x000fe20000000f00 */
[----:B------:R-:W-:-:S03]  /*12340*/  IMAD.MOV.U32 R27, RZ, RZ, R39 ;  /* 0x000000ffff1b7224 */ /* 0x000fc600078e0027 */
[----:B------:R-:W-:Y:S01]  /*12350*/  MOV R96, R142 ;  /* 0x0000008e00607202 */ /* 0x000fe20000000f00 */
[----:B------:R-:W-:Y:S01]  /*12360*/  IMAD.MOV.U32 R98, RZ, RZ, R30 ;  /* 0x000000ffff627224 */ /* 0x000fe200078e001e */
        /* <DEDUP_REMOVED lines=10> */
[----:B------:R-:W-:Y:S02]  /*12410*/  MOV R38, R47 ;  /* 0x0000002f00267202 */ /* 0x000fe40000000f00 */
[----:B------:R-:W-:Y:S01]  /*12420*/  MOV R39, R206 ;  /* 0x000000ce00277202 */ /* 0x000fe20000000f00 */
[----:B------:R-:W-:Y:S01]  /*12430*/  HMMA.16816.F32.BF16 R64, R4, R18, R100 ;  /* 0x000000120440723c */ /* 0x000fe20000041864 */
[----:B------:R-:W-:Y:S02]  /*12440*/  MOV R29, R60 ;  /* 0x0000003c001d7202 */ /* 0x000fe40000000f00 */
[----:B------:R-:W-:-:S04]  /*12450*/  MOV R32, R44 ;  /* 0x0000002c00207202 */ /* 0x000fc80000000f00 */
[----:B------:R-:W-:Y:S01]  /*12460*/  MOV R100, R30 ;  /* 0x0000001e00647202 */ /* 0x000fe20000000f00 */
[----:B------:R-:W-:Y:S01]  /*12470*/  HMMA.16816.F32.BF16 R60, R4, R12, R128 ;  /* 0x0000000c043c723c */ /* 0x000fe20000041880 */
[----:B------:R-:W-:Y:S01]  /*12480*/  MOV R30, R39 ;  /* 0x00000027001e7202 */ /* 0x000fe20000000f00 */
[----:B------:R-:W-:-:S05]  /*12490*/  FADD.FTZ R2, R236, R139 ;  /* 0x0000008bec027221 */ /* 0x000fca0000010000 */
        /* <DEDUP_REMOVED lines=8> */
[----:B------:R-:W-:-:S05]  /*12520*/  MOV R101, R26 ;  /* 0x0000001a00657202 */ /* 0x000fca0000000f00 */
[----:B------:R-:W-:Y:S01]  /*12530*/  HMMA.16816.F32.BF16 R52, R4, R20, R120 ;  /* 0x000000140434723c */ /* 0x000fe20000041878 */
[----:B------:R-:W-:Y:S01]  /*12540*/  MOV R103, R32 ;  /* 0x0000002000677202 */ /* 0x000fe20000000f00 */
[----:B------:R-:W-:-:S06]  /*12550*/  IMAD.MOV.U32 R26, RZ, RZ, R204 ;  /* 0x000000ffff1a7224 */ /* 0x000fcc00078e00cc */
[----:B------:R-:W-:Y:S01]  /*12560*/  HMMA.16816.F32.BF16 R48, R4, R22, R116 ;  /* 0x000000160430723c */ /* 0x000fe20000041874 */
[----:B------:R-:W-:Y:S01]  /*12570*/  MOV R27, R205 ;  /* 0x000000cd001b7202 */ /* 0x000fe20000000f00 */
[----:B------:R-:W-:-:S06]  /*12580*/  FADD.FTZ R2, R193, R2 ;  /* 0x00000002c1027221 */ /* 0x000fcc0000010000 */
[----:B------:R-:W-:Y:S01]  /*12590*/  HMMA.16816.F32.BF16 R44, R4, R8, R132 ;  /* 0x00000008042c723c */ /* 0x000fe20000041884 */
[----:B------:R-:W-:-:S07]  /*125a0*/  MOV R32, R234 ;  /* 0x000000ea00207202 */ /* 0x000fce0000000f00 */
[----:B------:R-:W-:Y:S01]  /*125b0*/  HMMA.16816.F32.BF16 R36, R4, R10, R112 ;  /* 0x0000000a0424723c */ /* 0x000fe20000041870 */
[----:B------:R-:W-:-:S06]  /*125c0*/  FADD.FTZ R0, R192, R0 ;  /* 0x00000000c0007221 */ /* 0x000fcc0000010000 */
[----:B------:R-:W-:Y:S02]  /*125d0*/  F2FP.BF16.PACK_AB R4, R212, R211 ;  /* 0x000000d3d404723e */ /* 0x000fe400000010ff */
[----:B------:R-:W-:Y:S02]  /*125e0*/  F2FP.BF16.PACK_AB R5, R209, R210 ;  /* 0x000000d2d105723e */ /* 0x000fe400000010ff */
[----:B----4-:R-:W-:Y:S02]  /*125f0*/  F2FP.BF16.PACK_AB R6, R221, R222 ;  /* 0x000000dedd06723e */ /* 0x010fe400000010ff */
[----:B--2---:R-:W-:Y:S01]  /*12600*/  F2FP.BF16.PACK_AB R7, R207, R208 ;  /* 0x000000d0cf07723e */ /* 0x004fe200000010ff */
[----:B------:R-:W-:Y:S01]  /*12610*/  IMAD.MOV.U32 R139, RZ, RZ, R131 ;  /* 0x000000ffff8b7224 */ /* 0x000fe200078e0083 */
[----:B------:R-:W-:Y:S02]  /*12620*/  MOV R193, R100 ;  /* 0x0000006400c17202 */ /* 0x000fe40000000f00 */
        /* <DEDUP_REMOVED lines=8> */
[----:B------:R-:W-:-:S02]  /*126b0*/  MOV R142, R27 ;  /* 0x0000001b008e7202 */ /* 0x000fc40000000f00 */
[----:B------:R-:W-:Y:S01]  /*126c0*/  IMAD.MOV.U32 R18, RZ, RZ, R102 ;  /* 0x000000ffff127224 */ /* 0x000fe200078e0066 */
[----:B------:R-:W-:Y:S01]  /*126d0*/  MOV R102, R143 ;  /* 0x0000008f00667202 */ /* 0x000fe20000000f00 */
[----:B------:R1:W-:Y:S01]  /*126e0*/  MUFU.EX2 R213, R146 ;  /* 0x0000009200d57308 */ /* 0x0003e20000000800 */
[----:B------:R-:W-:Y:S01]  /*126f0*/  MOV R143, R32 ;  /* 0x00000020008f7202 */ /* 0x000fe20000000f00 */
[----:B------:R-:W-:Y:S01]  /*12700*/  FADD.FTZ R120, R144, R24 ;  /* 0x0000001890787221 */ /* 0x000fe20000010000 */
[----:B------:R-:W-:Y:S01]  /*12710*/  MOV R128, R97 ;  /* 0x0000006100807202 */ /* 0x000fe20000000f00 */
[----:B------:R-:W-:Y:S01]  /*12720*/  IMAD.MOV.U32 R121, RZ, RZ, R96 ;  /* 0x000000ffff797224 */ /* 0x000fe200078e0060 */
[----:B------:R-:W-:Y:S01]  /*12730*/  MOV R144, R98 ;  /* 0x0000006200907202 */ /* 0x000fe20000000f00 */
[----:B------:R-:W-:Y:S01]  /*12740*/  IMAD.MOV.U32 R152, RZ, RZ, R141 ;  /* 0x000000ffff987224 */ /* 0x000fe200078e008d */
[----:B------:R-:W-:Y:S01]  /*12750*/  MOV R141, R142 ;  /* 0x0000008e008d7202 */ /* 0x000fe20000000f00 */
[----:B------:R-:W-:Y:S01]  /*12760*/  HMMA.16816.F32.BF16 R116, R4, R14, R76 ;  /* 0x0000000e0474723c */ /* 0x000fe2000004184c */
[----:B------:R2:W-:Y:S01]  /*12770*/  MUFU.EX2 R133, R136 ;  /* 0x0000008800857308 */ /* 0x0005e20000000800 */
[----:B------:R-:W-:Y:S01]  /*12780*/  MOV R142, R143 ;  /* 0x0000008f008e7202 */ /* 0x000fe20000000f00 */
[----:B------:R-:W-:-:S02]  /*12790*/  IMAD.MOV.U32 R143, RZ, RZ, R30 ;  /* 0x000000ffff8f7224 */ /* 0x000fc400078e001e */
[----:B-1----:R-:W-:-:S03]  /*127a0*/  IMAD.MOV.U32 R146, RZ, RZ, R99 ;  /* 0x000000ffff927224 */ /* 0x002fc600078e0063 */
[C---:B------:R-:W-:Y:S01]  /*127b0*/  HMMA.16816.F32.BF16 R112, R4.reuse, R20, R80 ;  /* 0x000000140470723c */ /* 0x040fe20000041850 */
[----:B------:R1:W-:Y:S07]  /*127c0*/  MUFU.EX2 R206, R31 ;  /* 0x0000001f00ce7308 */ /* 0x0003ee0000000800 */
[C---:B------:R-:W-:Y:S01]  /*127d0*/  HMMA.16816.F32.BF16 R96, R4.reuse, R16, R104 ;  /* 0x000000100460723c */ /* 0x040fe20000041868 */
[----:B--2---:R-:W-:Y:S01]  /*127e0*/  MOV R136, R25 ;  /* 0x0000001900887202 */ /* 0x004fe20000000f00 */
[----:B------:R-:W-:Y:S01]  /*127f0*/  IMAD.MOV.U32 R20, RZ, RZ, R35 ;  /* 0x000000ffff147224 */ /* 0x000fe200078e0023 */
[----:B------:R-:W-:Y:S01]  /*12800*/  MOV R21, R34 ;  /* 0x0000002200157202 */ /* 0x000fe20000000f00 */
[----:B------:R-:W-:Y:S03]  /*12810*/  LDSM.16.MT88.4 R24, [R228+0xa800] ;  /* 0x00a80000e418783b */ /* 0x000fe60000004200 */
[----:B------:R-:W-:Y:S01]  /*12820*/  MOV R16, R29 ;  /* 0x0000001d00107202 */ /* 0x000fe20000000f00 */
[----:B------:R-:W-:Y:S01]  /*12830*/  HMMA.16816.F32.BF16 R104, R4, R12, R88 ;  /* 0x0000000c0468723c */ /* 0x000fe20000041858 */
[----:B------:R-:W2:Y:S01]  /*12840*/  LDSM.16.MT88.4 R12, [R225+0xa800] ;  /* 0x00a80000e10c783b */ /* 0x000ea20000004200 */
[----:B------:R-:W-:-:S03]  /*12850*/  MOV R17, R28 ;  /* 0x0000001c00117202 */ /* 0x000fc60000000f00 */
[----:B------:R-:W4:Y:S04]  /*12860*/  LDSM.16.MT88.4 R32, [R226+0xa800] ;  /* 0x00a80000e220783b */ /* 0x000f280000004200 */
[----:B-1----:R-:W1:Y:S01]  /*12870*/  LDSM.16.MT88.4 R28, [R227+0xa800] ;  /* 0x00a80000e31c783b */ /* 0x002e620000004200 */
[----:B------:R3:W-:Y:S01]  /*12880*/  MUFU.EX2 R132, R137 ;  /* 0x0000008900847308 */ /* 0x0007e20000000800 */
[----:B------:R-:W-:-:S07]  /*12890*/  MOV R156, R130 ;  /* 0x00000082009c7202 */ /* 0x000fce0000000f00 */
[----:B------:R-:W1:Y:S01]  /*128a0*/  MUFU.EX2 R205, R108 ;  /* 0x0000006c00cd7308 */ /* 0x000e620000000800 */
[----:B---3--:R-:W-:-:S07]  /*128b0*/  MOV R137, R131 ;  /* 0x0000008300897202 */ /* 0x008fce0000000f00 */
[----:B------:R-:W-:Y:S08]  /*128c0*/  MUFU.EX2 R204, R109 ;  /* 0x0000006d00cc7308 */ /* 0x000ff00000000800 */
[----:B------:R-:W-:Y:S08]  /*128d0*/  MUFU.EX2 R135, R110 ;  /* 0x0000006e00877308 */ /* 0x000ff00000000800 */
[----:B------:R3:W1:Y:S08]  /*128e0*/  MUFU.EX2 R134, R111 ;  /* 0x0000006f00867308 */ /* 0x0006700000000800 */
[----:B------:R1:W1:Y:S01]  /*128f0*/  MUFU.EX2 R131, R138 ;  /* 0x0000008a00837308 */ /* 0x0002620000000800 */
[----:B------:R-:W-:Y:S01]  /*12900*/  IMAD.MOV.U32 R19, RZ, RZ, R128 ;  /* 0x000000ffff137224 */ /* 0x000fe200078e0080 */
[----:B------:R-:W-:Y:S01]  /*12910*/  MOV R145, R129 ;  /* 0x0000008100917202 */ /* 0x000fe20000000f00 */
[----:B---3--:R-:W-:Y:S05]  /*12920*/  HMMA.16816.F32.BF16 R108, R4, R22, R84 ;  /* 0x00000016046c723c */ /* 0x008fea0000041854 */
[----:B------:R3:W2:Y:S02]  /*12930*/  MUFU.EX2 R130, R160 ;  /* 0x000000a000827308 */ /* 0x0006a40000000800 */
[----:B------:R-:W-:Y:S01]  /*12940*/  IMAD.MOV.U32 R22, RZ, RZ, R184 ;  /* 0x000000ffff167224 */ /* 0x000fe200078e00b8 */
[----:B-1----:R-:W-:-:S05]  /*12950*/  MOV R138, R186 ;  /* 0x000000ba008a7202 */ /* 0x002fca0000000f00 */
[----:B------:R1:W-:Y:S01]  /*12960*/  MUFU.EX2 R129, R161 ;  /* 0x000000a100817308 */ /* 0x0003e20000000800 */
[----:B------:R-:W-:Y:S01]  /*12970*/  MOV R23, R185 ;  /* 0x000000b900177202 */ /* 0x000fe20000000f00 */
[----:B---3--:R-:W-:-:S06]  /*12980*/  IMAD.MOV.U32 R160, RZ, RZ, R187 ;  /* 0x000000ffffa07224 */ /* 0x008fcc00078e00bb */
[----:B------:R-:W-:Y:S01]  /*12990*/  MUFU.EX2 R128, R162 ;  /* 0x000000a200807308 */ /* 0x000fe20000000800 */
[----:B------:R-:W-:Y:S07]  /*129a0*/  HMMA.16816.F32.BF16 R184, R4, R8, R72 ;  /* 0x0000000804b8723c */ /* 0x000fee0000041848 */
[----:B------:R3:W-:Y:S01]  /*129b0*/  MUFU.EX2 R127, R163 ;  /* 0x000000a3007f7308 */ /* 0x0007e20000000800 */
[----:B------:R-:W-:Y:S01]  /*129c0*/  FADD.FTZ R8, R160, R120 ;  /* 0x00000078a0087221 */ /* 0x000fe20000010000 */
[----:B------:R-:W-:Y:S01]  /*129d0*/  MOV R9, R138 ;  /* 0x0000008a00097202 */ /* 0x000fe20000000f00 */
[----:B------:R-:W-:Y:S01]  /*129e0*/  IMAD.MOV.U32 R138, RZ, RZ, R23 ;  /* 0x000000ffff8a7224 */ /* 0x000fe200078e0017 */
[----:B------:R-:W-:-:S04]  /*129f0*/  MOV R160, R22 ;  /* 0x0000001600a07202 */ /* 0x000fc80000000f00 */
[----:B------:R-:W1:Y:S01]  /*12a00*/  MUFU.EX2 R126, R172 ;  /* 0x000000ac007e7308 */ /* 0x000e620000000800 */
[----:B------:R-:W-:Y:S01]  /*12a10*/  HMMA.16816.F32.BF16 R88, R4, R10, R40 ;  /* 0x0000000a0458723c */ /* 0x000fe20000041828 */
[----:B------:R-:W-:-:S06]  /*12a20*/  MOV R22, R137 ;  /* 0x0000008900167202 */ /* 0x000fcc0000000f00 */
[----:B------:R-:W-:Y:S01]  /*12a30*/  MUFU.EX2 R125, R173 ;  /* 0x000000ad007d7308 */ /* 0x000fe20000000800 */
[----:B------:R-:W-:-:S07]  /*12a40*/  MOV R23, R20 ;  /* 0x0000001400177202 */ /* 0x000fce0000000f00 */
[----:B------:R1:W1:Y:S01]  /*12a50*/  MUFU.EX2 R124, R174 ;  /* 0x000000ae007c7308 */ /* 0x0002620000000800 */
[----:B------:R-:W-:Y:S01]  /*12a60*/  F2FP.BF16.PACK_AB R4, R205, R206 ;  /* 0x000000cecd04723e */ /* 0x000fe200000010ff */
[----:B------:R-:W-:Y:S01]  /*12a70*/  IMAD.MOV.U32 R137, RZ, RZ, R21 ;  /* 0x000000ffff897224 */ /* 0x000fe200078e0015 */
[----:B------:R-:W-:Y:S01]  /*12a80*/  F2FP.BF16.PACK_AB R5, R133, R134 ;  /* 0x000000868505723e */ /* 0x000fe200000010ff */
[----:B------:R-:W-:Y:S01]  /*12a90*/  FADD.FTZ R2, R9, R2 ;  /* 0x0000000209027221 */ /* 0x000fe20000010000 */
[----:B------:R-:W-:Y:S01]  /*12aa0*/  F2FP.BF16.PACK_AB R6, R135, R204 ;  /* 0x000000cc8706723e */ /* 0x000fe200000010ff */
[----:B------:R-:W-:Y:S01]  /*12ab0*/  IMAD.MOV.U32 R9, RZ, RZ, R160 ;  /* 0x000000ffff097224 */ /* 0x000fe200078e00a0 */
[----:B------:R-:W-:Y:S01]  /*12ac0*/  F2FP.BF16.PACK_AB R7, R131, R132 ;  /* 0x000000848307723e */ /* 0x000fe200000010ff */
[----:B------:R-:W-:Y:S01]  /*12ad0*/  IMAD.MOV.U32 R21, RZ, RZ, R19 ;  /* 0x000000ffff157224 */ /* 0x000fe200078e0013 */
[----:B------:R-:W-:Y:S02]  /*12ae0*/  MOV R20, R136 ;  /* 0x0000008800147202 */ /* 0x000fe40000000f00 */
[----:B------:R-:W-:-:S02]  /*12af0*/  MOV R160, R138 ;  /* 0x0000008a00a07202 */ /* 0x000fc40000000f00 */
[----:B------:R-:W-:Y:S02]  /*12b00*/  MOV R136, R18 ;  /* 0x0000001200887202 */ /* 0x000fe40000000f00 */
[----:B------:R-:W-:Y:S01]  /*12b10*/  MOV R138, R22 ;  /* 0x00000016008a7202 */ /* 0x000fe20000000f00 */
[----:B------:R-:W-:Y:S01]  /*12b20*/  IMAD.MOV.U32 R22, RZ, RZ, R23 ;  /* 0x000000ffff167224 */ /* 0x000fe200078e0017 */
[----:B------:R-:W-:Y:S01]  /*12b30*/  MOV R18, R121 ;  /* 0x0000007900127202 */ /* 0x000fe20000000f00 */
[----:B------:R-:W-:Y:S01]  /*12b40*/  FADD.FTZ R3, R237, R155 ;  /* 0x0000009bed037221 */ /* 0x000fe20000010000 */
[----:B------:R-:W-:Y:S01]  /*12b50*/  MOV R19, R232 ;  /* 0x000000e800137202 */ /* 0x000fe20000000f00 */
[----:B------:R-:W-:Y:S01]  /*12b60*/  IMAD.MOV.U32 R155, RZ, RZ, R101 ;  /* 0x000000ffff9b7224 */ /* 0x000fe200078e0065 */
[----:B------:R-:W-:Y:S01]  /*12b70*/  MOV R23, R137 ;  /* 0x0000008900177202 */ /* 0x000fe20000000f00 */
[----:B--2---:R-:W-:Y:S01]  /*12b80*/  HMMA.16816.F32.BF16 R84, R4, R14, R64 ;  /* 0x0000000e0454723c */ /* 0x004fe20000041840 */
[----:B------:R-:W-:-:S02]  /*12b90*/  MOV R140, R100 ;  /* 0x00000064008c7202 */ /* 0x000fc40000000f00 */
[----:B------:R-:W-:Y:S02]  /*12ba0*/  MOV R154, R102 ;  /* 0x00000066009a7202 */ /* 0x000fe40000000f00 */
[----:B------:R-:W-:-:S03]  /*12bb0*/  MOV R153, R103 ;  /* 0x0000006700997202 */ /* 0x000fc60000000f00 */
[----:B------:R-:W-:Y:S01]  /*12bc0*/  HMMA.16816.F32.BF16 R80, R4, R24, R60 ;  /* 0x000000180450723c */ /* 0x000fe2000004183c */
[----:B------:R-:W-:Y:S01]  /*12bd0*/  MOV R137, R20 ;  /* 0x0000001400897202 */ /* 0x000fe20000000f00 */
[----:B------:R-:W-:Y:S01]  /*12be0*/  IMAD.MOV.U32 R20, RZ, RZ, R21 ;  /* 0x000000ffff147224 */ /* 0x000fe200078e0015 */
[----:B------:R-:W-:Y:S01]  /*12bf0*/  MOV R21, R18 ;  /* 0x0000001200157202 */ /* 0x000fe20000000f00 */
[----:B------:R-:W-:Y:S01]  /*12c00*/  FADD.FTZ R0, R231, R0 ;  /* 0x00000000e7007221 */ /* 0x000fe20000010000 */
[----:B------:R-:W-:-:S03]  /*12c10*/  MOV R18, R19 ;  /* 0x0000001300127202 */ /* 0x000fc60000000f00 */
[----:B------:R-:W-:Y:S01]  /*12c20*/  HMMA.16816.F32.BF16 R76, R4, R26, R56 ;  /* 0x0000001a044c723c */ /* 0x000fe20000041838 */
[----:B------:R-:W-:Y:S01]  /*12c30*/  IMAD.MOV.U32 R19, RZ, RZ, R16 ;  /* 0x000000ffff137224 */ /* 0x000fe200078e0010 */
[----:B------:R-:W-:-:S06]  /*12c40*/  MOV R16, R224 ;  /* 0x000000e000107202 */ /* 0x000fcc0000000f00 */
[C---:B----4-:R-:W-:Y:S01]  /*12c50*/  HMMA.16816.F32.BF16 R72, R4.reuse, R32, R52 ;  /* 0x000000200448723c */ /* 0x050fe20000041834 */
[----:B------:R2:W-:Y:S07]  /*12c60*/  MUFU.EX2 R123, R147 ;  /* 0x00000093007b7308 */ /* 0x0005ee0000000800 */
[C---:B------:R-:W-:Y:S01]  /*12c70*/  HMMA.16816.F32.BF16 R40, R4.reuse, R30, R36 ;  /* 0x0000001e0428723c */ /* 0x040fe20000041824 */
[----:B-1----:R-:W-:Y:S01]  /*12c80*/  MOV R161, R138 ;  /* 0x0000008a00a17202 */ /* 0x002fe20000000f00 */
[----:B------:R-:W-:Y:S01]  /*12c90*/  FADD.FTZ R2, R9, R2 ;  /* 0x0000000209027221 */ /* 0x000fe20000010000 */
[----:B------:R-:W1:Y:S01]  /*12ca0*/  MUFU.EX2 R122, R148 ;  /* 0x00000094007a7308 */ /* 0x000e620000000800 */
[----:B------:R4:W5:Y:S04]  /*12cb0*/  LDL.LU R237, [R1+0x114] ;  /* 0x0001140001ed7983 */ /* 0x0009680000300800 */
[----:B------:R-:W-:Y:S01]  /*12cc0*/  HMMA.16816.F32.BF16 R100, R4, R12, R68 ;  /* 0x0000000c0464723c */ /* 0x000fe20000041844 */
[----:B------:R-:W-:-:S07]  /*12cd0*/  FADD.FTZ R0, R160, R0 ;  /* 0x00000000a0007221 */ /* 0x000fce0000010000 */
[C---:B------:R-:W-:Y:S01]  /*12ce0*/  HMMA.16816.F32.BF16 R64, R4.reuse, R28, R44 ;  /* 0x0000001c0440723c */ /* 0x040fe2000004182c */
[----:B------:R-:W-:Y:S01]  /*12cf0*/  FADD.FTZ R60, R230, R8 ;  /* 0x00000008e63c7221 */ /* 0x000fe20000010000 */
[----:B------:R-:W-:Y:S01]  /*12d00*/  MOV R138, R23 ;  /* 0x00000017008a7202 */ /* 0x000fe20000000f00 */
[----:B---3--:R-:W-:Y:S01]  /*12d10*/  IMAD.MOV.U32 R163, RZ, RZ, R21 ;  /* 0x000000ffffa37224 */ /* 0x008fe200078e0015 */
[----:B------:R-:W-:Y:S01]  /*12d20*/  MOV R162, R20 ;  /* 0x0000001400a27202 */ /* 0x000fe20000000f00 */
[----:B------:R-:W-:Y:S01]  /*12d30*/  IMAD.MOV.U32 R174, RZ, RZ, R16 ;  /* 0x000000ffffae7224 */ /* 0x000fe200078e0010 */
[----:B------:R-:W-:Y:S01]  /*12d40*/  MOV R172, R18 ;  /* 0x0000001200ac7202 */ /* 0x000fe20000000f00 */
[----:B------:R-:W-:Y:S01]  /*12d50*/  MUFU.EX2 R121, R149 ;  /* 0x0000009500797308 */ /* 0x000fe20000000800 */
[----:B------:R-:W-:Y:S01]  /*12d60*/  HMMA.16816.F32.BF16 R68, R4, R34, R48 ;  /* 0x000000220444723c */ /* 0x000fe20000041830 */
[----:B------:R-:W-:Y:S01]  /*12d70*/  IMAD.MOV.U32 R160, RZ, RZ, R22 ;  /* 0x000000ffffa07224 */ /* 0x000fe200078e0016 */
[----:B------:R-:W-:Y:S01]  /*12d80*/  MOV R173, R19 ;  /* 0x0000001300ad7202 */ /* 0x000fe20000000f00 */
[----:B------:R-:W3:Y:S04]  /*12d90*/  LDSM.16.MT88.4 R20, [R225+0xb000] ;  /* 0x00b00000e114783b */ /* 0x000ee80000004200 */
[----:B------:R-:W-:Y:S01]  /*12da0*/  F2FP.BF16.PACK_AB R4, R130, R213 ;  /* 0x000000d58204723e */ /* 0x000fe200000010ff */
[----:B------:R-:W-:Y:S01]  /*12db0*/  LDSM.16.MT88.4 R8, [R227+0xb000] ;  /* 0x00b00000e308783b */ /* 0x000fe20000004200 */
[----:B------:R-:W-:-:S02]  /*12dc0*/  F2FP.BF16.PACK_AB R5, R126, R127 ;  /* 0x0000007f7e05723e */ /* 0x000fc400000010ff */
[----:B------:R-:W-:Y:S01]  /*12dd0*/  F2FP.BF16.PACK_AB R6, R128, R129 ;  /* 0x000000818006723e */ /* 0x000fe200000010ff */
[----:B------:R-:W-:Y:S01]  /*12de0*/  MUFU.EX2 R120, R150 ;  /* 0x0000009600787308 */ /* 0x000fe20000000800 */
[----:B------:R-:W-:Y:S01]  /*12df0*/  F2FP.BF16.PACK_AB R7, R124, R125 ;  /* 0x0000007d7c07723e */ /* 0x000fe200000010ff */
[----:B------:R-:W-:Y:S01]  /*12e00*/  FADD.FTZ R3, R235, R3 ;  /* 0x00000003eb037221 */ /* 0x000fe20000010000 */
[----:B--2---:R-:W-:Y:S01]  /*12e10*/  MOV R147, R17 ;  /* 0x0000001100937202 */ /* 0x004fe20000000f00 */
[----:B------:R4:W5:Y:S04]  /*12e20*/  LDL.LU R236, [R1+0x110] ;  /* 0x0001100001ec7983 */ /* 0x0009680000300800 */
[C---:B------:R-:W-:Y:S01]  /*12e30*/  HMMA.16816.F32.BF16 R56, R4.reuse, R12, R96 ;  /* 0x0000000c0438723c */ /* 0x040fe20000041860 */
[----:B------:R-:W2:Y:S07]  /*12e40*/  LDSM.16.MT88.4 R16, [R228+0xb000] ;  /* 0x00b00000e410783b */ /* 0x000eae0000004200 */
[C---:B------:R-:W-:Y:S01]  /*12e50*/  HMMA.16816.F32.BF16 R52, R4.reuse, R14, R92 ;  /* 0x0000000e0434723c */ /* 0x040fe2000004185c */
[----:B------:R-:W1:Y:S01]  /*12e60*/  LDSM.16.MT88.4 R12, [R226+0xb000] ;  /* 0x00b00000e20c783b */ /* 0x000e620000004200 */
[----:B------:R1:W-:Y:S06]  /*12e70*/  MUFU.EX2 R96, R151 ;  /* 0x0000009700607308 */ /* 0x0003ec0000000800 */
        /* <DEDUP_REMOVED lines=8> */
[----:B------:R-:W2:Y:S01]  /*12f00*/  MUFU.EX2 R95, R157 ;  /* 0x0000009d005f7308 */ /* 0x000ea20000000800 */
[----:B------:R-:W-:-:S02]  /*12f10*/  FADD.FTZ R2, R173, R2 ;  /* 0x00000002ad027221 */ /* 0x000fc40000010000 */
[----:B------:R-:W-:Y:S01]  /*12f20*/  FADD.FTZ R0, R172, R0 ;  /* 0x00000000ac007221 */ /* 0x000fe20000010000 */
[----:B------:R-:W-:Y:S01]  /*12f30*/  MOV R98, R146 ;  /* 0x0000009200627202 */ /* 0x000fe20000000f00 */
[----:B------:R-:W-:Y:S01]  /*12f40*/  IMAD.MOV.U32 R97, RZ, RZ, R144 ;  /* 0x000000ffff617224 */ /* 0x000fe200078e0090 */
[----:B------:R4:W5:Y:S02]  /*12f50*/  LDL.LU R235, [R1+0x10c] ;  /* 0x00010c0001eb7983 */ /* 0x0009640000300800 */
[----:B------:R-:W-:Y:S01]  /*12f60*/  MUFU.EX2 R94, R158 ;  /* 0x0000009e005e7308 */ /* 0x000fe20000000800 */
[C---:B------:R-:W-:Y:S01]  /*12f70*/  HMMA.16816.F32.BF16 R32, R4.reuse, R34, R108 ;  /* 0x000000220420723c */ /* 0x040fe2000004186c */
[----:B------:R-:W-:Y:S01]  /*12f80*/  MOV R99, R145 ;  /* 0x0000009100637202 */ /* 0x000fe20000000f00 */
[----:B-1----:R-:W1:Y:S05]  /*12f90*/  LDSM.16.MT88.4 R148, [R225+0xb800] ;  /* 0x00b80000e194783b */ /* 0x002e6a0000004200 */
[----:B------:R-:W1:Y:S01]  /*12fa0*/  MUFU.EX2 R93, R159 ;  /* 0x0000009f005d7308 */ /* 0x000e620000000800 */
[----:B------:R-:W-:Y:S07]  /*12fb0*/  HMMA.16816.F32.BF16 R28, R4, R30, R88 ;  /* 0x0000001e041c723c */ /* 0x000fee0000041858 */
[----:B------:R-:W-:Y:S01]  /*12fc0*/  MUFU.EX2 R92, R175 ;  /* 0x000000af005c7308 */ /* 0x000fe20000000800 */
[----:B------:R-:W-:-:S02]  /*12fd0*/  FADD.FTZ R3, R229, R3 ;  /* 0x00000003e5037221 */ /* 0x000fc40000010000 */
        /* <DEDUP_REMOVED lines=11> */
[----:B------:R-:W-:-:S02]  /*13090*/  MOV R104, R193 ;  /* 0x000000c100687202 */ /* 0x000fc40000000f00 */
[----:B------:R-:W-:Y:S01]  /*130a0*/  MOV R105, R139 ;  /* 0x0000008b00697202 */ /* 0x000fe20000000f00 */
[----:B------:R-:W-:Y:S01]  /*130b0*/  MUFU.EX2 R90, R178 ;  /* 0x000000b2005a7308 */ /* 0x000fe20000000800 */
[----:B------:R-:W-:Y:S01]  /*130c0*/  IMAD.MOV.U32 R106, RZ, RZ, R156 ;  /* 0x000000ffff6a7224 */ /* 0x000fe200078e009c */
[----:B------:R-:W-:Y:S01]  /*130d0*/  MOV R113, R153 ;  /* 0x0000009900717202 */ /* 0x000fe20000000f00 */
[----:B------:R-:W-:Y:S01]  /*130e0*/  IMAD.MOV.U32 R112, RZ, RZ, R154 ;  /* 0x000000ffff707224 */ /* 0x000fe200078e009a */
[----:B------:R-:W-:Y:S01]  /*130f0*/  MOV R114, R152 ;  /* 0x0000009800727202 */ /* 0x000fe20000000f00 */
[----:B------:R4:W5:Y:S03]  /*13100*/  LDL.LU R234, [R1+0x108] ;  /* 0x0001080001ea7983 */ /* 0x0009660000300800 */
[----:B------:R-:W-:Y:S08]  /*13110*/  MUFU.EX2 R89, R188 ;  /* 0x000000bc00597308 */ /* 0x000ff00000000800 */
[----:B------:R-:W4:Y:S01]  /*13120*/  MUFU.EX2 R88, R177 ;  /* 0x000000b100587308 */ /* 0x000f220000000800 */
[----:B------:R-:W-:-:S02]  /*13130*/  F2FP.BF16.PACK_AB R4, R122, R123 ;  /* 0x0000007b7a04723e */ /* 0x000fc400000010ff */
[----:B--2---:R-:W-:Y:S02]  /*13140*/  F2FP.BF16.PACK_AB R5, R95, R96 ;  /* 0x000000605f05723e */ /* 0x004fe400000010ff */
[----:B------:R-:W-:Y:S02]  /*13150*/  F2FP.BF16.PACK_AB R6, R120, R121 ;  /* 0x000000797806723e */ /* 0x000fe400000010ff */
[----:B-1----:R-:W-:Y:S01]  /*13160*/  F2FP.BF16.PACK_AB R7, R93, R94 ;  /* 0x0000005e5d07723e */ /* 0x002fe200000010ff */
[----:B------:R-:W-:Y:S01]  /*13170*/  FADD.FTZ R3, R174, R3 ;  /* 0x00000003ae037221 */ /* 0x000fe20000010000 */
[----:B------:R-:W-:Y:S01]  /*13180*/  MOV R111, R155 ;  /* 0x0000009b006f7202 */ /* 0x000fe20000000f00 */
[----:B------:R-:W-:Y:S01]  /*13190*/  FADD.FTZ R24, R163, R24 ;  /* 0x00000018a3187221 */ /* 0x000fe20000010000 */
[----:B------:R-:W-:Y:S01]  /*131a0*/  MOV R107, R161 ;  /* 0x000000a1006b7202 */ /* 0x000fe20000000f00 */
[----:B------:R-:W-:Y:S01]  /*131b0*/  IMAD.MOV.U32 R143, RZ, RZ, R180 ;  /* 0x000000ffff8f7224 */ /* 0x000fe200078e00b4 */
[----:B------:R-:W-:Y:S01]  /*131c0*/  MUFU.EX2 R27, R164 ;  /* 0x000000a4001b7308 */ /* 0x000fe20000000800 */
[C---:B---3--:R-:W-:Y:S01]  /*131d0*/  HMMA.16816.F32.BF16 R100, R4.reuse, R20, R100 ;  /* 0x000000140464723c */ /* 0x048fe20000041864 */
[----:B------:R-:W-:Y:S01]  /*131e0*/  FADD.FTZ R3, R162, R3 ;  /* 0x00000003a2037221 */ /* 0x000fe20000010000 */
[----:B------:R-:W-:Y:S01]  /*131f0*/  MOV R163, R182 ;  /* 0x000000b600a37202 */ /* 0x000fe20000000f00 */
[----:B------:R1:W5:Y:S05]  /*13200*/  LDL.LU R233, [R1+0x104] ;  /* 0x0001040001e97983 */ /* 0x00036a0000300800 */
[----:B------:R-:W-:Y:S01]  /*13210*/  HMMA.16816.F32.BF16 R84, R4, R22, R84 ;  /* 0x000000160454723c */ /* 0x000fe20000041854 */
[----:B------:R-:W-:-:S07]  /*13220*/  MOV R162, R183 ;  /* 0x000000b700a27202 */ /* 0x000fce0000000f00 */
[C---:B------:R-:W-:Y:S08]  /*13230*/  HMMA.16816.F32.BF16 R80, R4.reuse, R16, R80 ;  /* 0x000000100450723c */ /* 0x040ff00000041850 */
[C---:B------:R-:W-:Y:S08]  /*13240*/  HMMA.16816.F32.BF16 R76, R4.reuse, R18, R76 ;  /* 0x00000012044c723c */ /* 0x040ff0000004184c */
[C---:B------:R-:W-:Y:S08]  /*13250*/  HMMA.16816.F32.BF16 R72, R4.reuse, R12, R72 ;  /* 0x0000000c0448723c */ /* 0x040ff00000041848 */
[C---:B------:R-:W-:Y:S08]  /*13260*/  HMMA.16816.F32.BF16 R68, R4.reuse, R14, R68 ;  /* 0x0000000e0444723c */ /* 0x040ff00000041844 */
[C---:B------:R-:W-:Y:S08]  /*13270*/  HMMA.16816.F32.BF16 R64, R4.reuse, R8, R64 ;  /* 0x000000080440723c */ /* 0x040ff00000041840 */
[----:B------:R-:W-:Y:S01]  /*13280*/  HMMA.16816.F32.BF16 R40, R4, R10, R40 ;  /* 0x0000000a0428723c */ /* 0x000fe20000041828 */
[----:B------:R-:W-:Y:S01]  /*13290*/  FADD.FTZ R3, R172, R3 ;  /* 0x00000003ac037221 */ /* 0x000fe20000010000 */
[----:B------:R-:W-:Y:S01]  /*132a0*/  MUFU.EX2 R26, R165 ;  /* 0x000000a5001a7308 */ /* 0x000fe20000000800 */
[----:B------:R-:W-:Y:S04]  /*132b0*/  LDSM.16.MT88.4 R180, [R226+0xb800] ;  /* 0x00b80000e2b4783b */ /* 0x000fe80000004200 */
[----:B------:R-:W-:Y:S01]  /*132c0*/  F2FP.BF16.PACK_AB R4, R91, R92 ;  /* 0x0000005c5b04723e */ /* 0x000fe200000010ff */
[----:B------:R1:W5:Y:S01]  /*132d0*/  LDL.LU R232, [R1+0x100] ;  /* 0x0001000001e87983 */ /* 0x0003620000300800 */
[----:B----4-:R-:W-:-:S02]  /*132e0*/  F2FP.BF16.PACK_AB R5, R63, R88 ;  /* 0x000000583f05723e */ /* 0x010fc400000010ff */
[----:B------:R-:W-:Y:S01]  /*132f0*/  F2FP.BF16.PACK_AB R6, R89, R90 ;  /* 0x0000005a5906723e */ /* 0x000fe200000010ff */
[----:B------:R-:W-:Y:S01]  /*13300*/  MUFU.EX2 R25, R166 ;  /* 0x000000a600197308 */ /* 0x000fe20000000800 */
[----:B------:R-:W-:Y:S01]  /*13310*/  F2FP.BF16.PACK_AB R7, R61, R62 ;  /* 0x0000003e3d07723e */ /* 0x000fe200000010ff */
[----:B------:R1:W5:Y:S04]  /*13320*/  LDL.LU R231, [R1+0xfc] ;  /* 0x0000fc0001e77983 */ /* 0x0003680000300800 */
[----:B------:R1:W5:Y:S02]  /*13330*/  LDL.LU R230, [R1+0xf8] ;  /* 0x0000f80001e67983 */ /* 0x0003640000300800 */
        /* <DEDUP_REMOVED lines=8> */
[----:B------:R-:W2:Y:S01]  /*133c0*/  MUFU.EX2 R18, R191 ;  /* 0x000000bf00127308 */ /* 0x000ea20000000800 */
[----:B------:R-:W-:Y:S04]  /*133d0*/  LDSM.16.MT88.4 R12, [R227+0xb800] ;  /* 0x00b80000e30c783b */ /* 0x000fe80000004200 */
[----:B------:R1:W5:Y:S01]  /*133e0*/  LDL.LU R229, [R1+0xf4] ;  /* 0x0000f40001e57983 */ /* 0x0003620000300800 */
[----:B------:R-:W-:-:S02]  /*133f0*/  FADD.FTZ R4, R173, R24 ;  /* 0x00000018ad047221 */ /* 0x000fc40000010000 */
[----:B------:R-:W-:Y:S02]  /*13400*/  FADD.FTZ R6, R163, R2 ;  /* 0x00000002a3067221 */ /* 0x000fe40000010000 */
[----:B------:R-:W-:Y:S01]  /*13410*/  FADD.FTZ R5, R162, R0 ;  /* 0x00000000a2057221 */ /* 0x000fe20000010000 */
[----:B------:R-:W3:Y:S01]  /*13420*/  MUFU.EX2 R10, R214 ;  /* 0x000000d6000a7308 */ /* 0x000ee20000000800 */
[----:B------:R-:W-:Y:S01]  /*13430*/  FADD.FTZ R2, R115, R4 ;  /* 0x0000000473027221 */ /* 0x000fe20000010000 */
[----:B------:R1:W5:Y:S01]  /*13440*/  LDL.LU R224, [R1+0xf0] ;  /* 0x0000f00001e07983 */ /* 0x0003620000300800 */
[----:B------:R-:W-:Y:S02]  /*13450*/  FADD.FTZ R0, R116, R3 ;  /* 0x0000000374007221 */ /* 0x000fe40000010000 */
[----:B------:R-:W-:Y:S02]  /*13460*/  FADD.FTZ R4, R117, R6 ;  /* 0x0000000675047221 */ /* 0x000fe40000010000 */
[----:B------:R-:W-:-:S02]  /*13470*/  FADD.FTZ R3, R118, R5 ;  /* 0x0000000576037221 */ /* 0x000fc40000010000 */
[----:B------:R-:W-:Y:S02]  /*13480*/  FADD.FTZ R2, R119, R2 ;  /* 0x0000000277027221 */ /* 0x000fe40000010000 */
[----:B------:R-:W-:Y:S02]  /*13490*/  FADD.FTZ R0, R104, R0 ;  /* 0x0000000068007221 */ /* 0x000fe40000010000 */
[----:B------:R-:W-:Y:S01]  /*134a0*/  FADD.FTZ R5, R105, R4 ;  /* 0x0000000469057221 */ /* 0x000fe20000010000 */
[----:B------:R-:W-:Y:S01]  /*134b0*/  MOV R116, R142 ;  /* 0x0000008e00747202 */ /* 0x000fe20000000f00 */
[----:B------:R-:W-:Y:S01]  /*134c0*/  FADD.FTZ R4, R106, R3 ;  /* 0x000000036a047221 */ /* 0x000fe20000010000 */
[----:B------:R-:W-:Y:S01]  /*134d0*/  MOV R117, R143 ;  /* 0x0000008f00757202 */ /* 0x000fe20000000f00 */
[----:B------:R-:W-:Y:S02]  /*134e0*/  IMAD.MOV.U32 R115, RZ, RZ, R141 ;  /* 0x000000ffff737224 */ /* 0x000fe400078e008d */
[----:B------:R-:W-:-:S02]  /*134f0*/  FADD.FTZ R2, R111, R2 ;  /* 0x000000026f027221 */ /* 0x000fc40000010000 */
[----:B------:R-:W-:Y:S01]  /*13500*/  FADD.FTZ R0, R112, R0 ;  /* 0x0000000070007221 */ /* 0x000fe20000010000 */
[----:B------:R-:W-:Y:S01]  /*13510*/  MOV R119, R198 ;  /* 0x000000c600777202 */ /* 0x000fe20000000f00 */
[----:B------:R-:W-:Y:S01]  /*13520*/  FADD.FTZ R5, R113, R5 ;  /* 0x0000000571057221 */ /* 0x000fe20000010000 */
[----:B------:R-:W-:Y:S01]  /*13530*/  MOV R104, R199 ;  /* 0x000000c700687202 */ /* 0x000fe20000000f00 */
[----:B------:R-:W-:Y:S02]  /*13540*/  IMAD.MOV.U32 R118, RZ, RZ, R197 ;  /* 0x000000ffff767224 */ /* 0x000fe400078e00c5 */
[----:B------:R-:W-:Y:S02]  /*13550*/  FADD.FTZ R4, R114, R4 ;  /* 0x0000000472047221 */ /* 0x000fe40000010000 */
[----:B------:R-:W-:Y:S02]  /*13560*/  FADD.FTZ R2, R115, R2 ;  /* 0x0000000273027221 */ /* 0x000fe40000010000 */
[----:B------:R-:W-:Y:S01]  /*13570*/  FADD.FTZ R0, R116, R0 ;  /* 0x0000000074007221 */ /* 0x000fe20000010000 */
[----:B------:R-:W-:Y:S01]  /*13580*/  MOV R106, R140 ;  /* 0x0000008c006a7202 */ /* 0x000fe20000000f00 */
[----:B------:R-:W-:-:S02]  /*13590*/  IMAD.MOV.U32 R105, RZ, RZ, R196 ;  /* 0x000000ffff697224 */ /* 0x000fc400078e00c4 */
        /* <DEDUP_REMOVED lines=45> */
[----:B------:R-:W-:Y:S01]  /*13870*/  FADD.FTZ R4, R88, R4 ;  /* 0x0000000458047221 */ /* 0x000fe20000010000 */
[----:B------:R-:W4:Y:S01]  /*13880*/  MUFU.EX2 R22, R168 ;  /* 0x000000a800167308 */ /* 0x000f220000000800 */
[----:B------:R-:W-:Y:S02]  /*13890*/  FADD.FTZ R2, R123, R2 ;  /* 0x000000027b027221 */ /* 0x000fe40000010000 */
[----:B------:R-:W-:-:S02]  /*138a0*/  FADD.FTZ R0, R96, R0 ;  /* 0x0000000060007221 */ /* 0x000fc40000010000 */
[----:B------:R-:W-:Y:S02]  /*138b0*/  FADD.FTZ R5, R91, R5 ;  /* 0x000000055b057221 */ /* 0x000fe40000010000 */
        /* <DEDUP_REMOVED lines=15> */
[----:B------:R-:W-:-:S07]  /*139b0*/  FADD.FTZ R0, R93, R0 ;  /* 0x000000005d007221 */ /* 0x000fce0000010000 */
[----:B------:R1:W-:Y:S01]  /*139c0*/  MUFU.EX2 R23, R167 ;  /* 0x000000a700177308 */ /* 0x0003e20000000800 */
[----:B--2---:R-:W-:-:S07]  /*139d0*/  FADD.FTZ R5, R18, R5 ;  /* 0x0000000512057221 */ /* 0x004fce0000010000 */
[----:B------:R-:W2:Y:S01]  /*139e0*/  MUFU.EX2 R20, R170 ;  /* 0x000000aa00147308 */ /* 0x000ea20000000800 */
[----:B---3--:R-:W-:Y:S01]  /*139f0*/  FADD.FTZ R4, R10, R4 ;  /* 0x000000040a047221 */ /* 0x008fe20000010000 */
[----:B-1----:R-:W1:Y:S06]  /*13a00*/  LDSM.16.MT88.4 R164, [R228+0xb800] ;  /* 0x00b80000e4a4783b */ /* 0x002e6c0000004200 */
[----:B------:R-:W3:Y:S01]  /*13a10*/  MUFU.EX2 R11, R220 ;  /* 0x000000dc000b7308 */ /* 0x000ee20000000800 */
[----:B------:R-:W-:-:S07]  /*13a20*/  FADD.FTZ R2, R27, R2 ;  /* 0x000000021b027221 */ /* 0x000fce0000010000 */
[----:B------:R-:W2:Y:S01]  /*13a30*/  MUFU.EX2 R7, R219 ;  /* 0x000000db00077308 */ /* 0x000ea20000000800 */
[----:B----4-:R-:W-:Y:S02]  /*13a40*/  FADD.FTZ R0, R22, R0 ;  /* 0x0000000016007221 */ /* 0x010fe40000010000 */
        /* <DEDUP_REMOVED lines=8> */
[----:B--2---:R-:W-:Y:S02]  /*13ad0*/  FADD.FTZ R0, R20, R0 ;  /* 0x0000000014007221 */ /* 0x004fe40000010000 */
[----:B---3--:R-:W-:Y:S02]  /*13ae0*/  FADD.FTZ R5, R11, R5 ;  /* 0x000000050b057221 */ /* 0x008fe40000010000 */
[----:B------:R-:W-:Y:S02]  /*13af0*/  FADD.FTZ R4, R7, R4 ;  /* 0x0000000407047221 */ /* 0x000fe40000010000 */
[----:B------:R-:W-:Y:S02]  /*13b00*/  FADD.FTZ R2, R23, R2 ;  /* 0x0000000217027221 */ /* 0x000fe40000010000 */
        /* <DEDUP_REMOVED lines=16> */
[----:B------:R-:W-:-:S04]  /*13c10*/  IMAD.MOV.U32 R3, RZ, RZ, R200 ;  /* 0x000000ffff037224 */ /* 0x000fc800078e00c8 */
[----:B------:R-:W-:Y:S01]  /*13c20*/  HMMA.16816.F32.BF16 R144, R192, R150, R84 ;  /* 0x00000096c090723c */ /* 0x000fe20000041854 */
[----:B------:R-:W-:-:S07]  /*13c30*/  @P0 MOV R3, R200 ;  /* 0x000000c800030202 */ /* 0x000fce0000000f00 */
[C---:B-1----:R-:W-:Y:S08]  /*13c40*/  HMMA.16816.F32.BF16 R156, R192.reuse, R164, R80 ;  /* 0x000000a4c09c723c */ /* 0x042ff00000041850 */
[C---:B------:R-:W-:Y:S08]  /*13c50*/  HMMA.16816.F32.BF16 R160, R192.reuse, R166, R76 ;  /* 0x000000a6c0a0723c */ /* 0x040ff0000004184c */
[C---:B------:R-:W-:Y:S08]  /*13c60*/  HMMA.16816.F32.BF16 R172, R192.reuse, R180, R72 ;  /* 0x000000b4c0ac723c */ /* 0x040ff00000041848 */
[----:B------:R-:W-:Y:S01]  /*13c70*/  HMMA.16816.F32.BF16 R176, R192, R182, R68 ;  /* 0x000000b6c0b0723c */ /* 0x000fe20000041844 */
[----:B------:R-:W-:-:S02]  /*13c80*/  MOV R73, R202 ;  /* 0x000000ca00497202 */ /* 0x000fc40000000f00 */
[----:B------:R-:W-:-:S05]  /*13c90*/  MOV R74, R203 ;  /* 0x000000cb004a7202 */ /* 0x000fca0000000f00 */
[----:B------:R-:W-:Y:S01]  /*13ca0*/  HMMA.16816.F32.BF16 R140, R196, R148, R56 ;  /* 0x00000094c48c723c */ /* 0x000fe20000041838 */
[----:B------:R-:W-:Y:S01]  /*13cb0*/  MOV R72, R201 ;  /* 0x000000c900487202 */ /* 0x000fe20000000f00 */
[----:B------:R-:W-:Y:S01]  /*13cc0*/  @P0 IMAD.MOV.U32 R74, RZ, RZ, R203 ;  /* 0x000000ffff4a0224 */ /* 0x000fe200078e00cb */
[----:B------:R-:W-:-:S05]  /*13cd0*/  @P0 MOV R73, R202 ;  /* 0x000000ca00490202 */ /* 0x000fca0000000f00 */
[----:B------:R-:W-:Y:S01]  /*13ce0*/  HMMA.16816.F32.BF16 R152, R196, R164, R48 ;  /* 0x000000a4c498723c */ /* 0x000fe20000041830 */
[----:B------:R-:W-:-:S07]  /*13cf0*/  @P0 MOV R72, R201 ;  /* 0x000000c900480202 */ /* 0x000fce0000000f00 */
        /* <DEDUP_REMOVED lines=9> */
.L_x_264:
[----:B--2---:R-:W-:-:S12]  /*13d90*/  UIADD3 UR33, UR8, -0x1, URZ ;  /* 0xffffffff08217890 */ /* 0x004fd8000fffe03f */
.L_x_268:
[----:B--2---:R-:W-:-:S13]  /*13da0*/  ISETP.LE.AND P0, PT, RZ, UR33, PT ;  /* 0x00000021ff007c0c */ /* 0x004fda000bf03270 */
        /* <DEDUP_REMOVED lines=47> */
.L_x_272:
        /* <DEDUP_REMOVED lines=9> */
[----:B------:R-:W-:Y:S02]  /*14130*/  IMAD.U32 R0, RZ, RZ, UR54 ;  /* 0x00000036ff007e24 */ /* 0x000fe4000f8e00ff */
[----:B------:R-:W-:Y:S01]  /*14140*/  IMAD.U32 R5, RZ, RZ, UR54 ;  /* 0x00000036ff057e24 */ /* 0x000fe2000f8e00ff */
[----:B------:R-:W-:Y:S02]  /*14150*/  UIADD3 UR7, UR55, UR7, URZ ;  /* 0x0000000737077290 */ /* 0x000fe4000fffe03f */
[----:B--2---:R-:W-:Y:S04]  /*14160*/  LEA R0, P3, R0, R2, 0x7 ;  /* 0x0000000200007211 */ /* 0x004fe800078638ff */
[----:B------:R-:W-:Y:S01]  /*14170*/  IMAD.U32 R2, RZ, RZ, UR7 ;  /* 0x00000007ff027e24 */ /* 0x000fe2000f8e00ff */
[----:B------:R-:W-:Y:S04]  /*14180*/  @!P0 IADD3 R3, P2, R0, UR25, RZ ;  /* 0x0000001900038c10 */ /* 0x000fe8000ff5e0ff */
        /* <DEDUP_REMOVED lines=41> */
[C---:B------:R-:W-:Y:S02]  /*14420*/  @!P0 IADD3.X R9, R2.reuse, UR21, RZ, P4, !PT ;  /* 0x0000001502098c10 */ /* 0x040fe4000a7fe4ff */
        /* <DEDUP_REMOVED lines=29> */
.L_x_270:
[----:B------:R-:W2:Y:S01]  /*14600*/  LDL.64 R4, [R1+0xc0] ;  /* 0x0000c00001047983 */ /* 0x000ea20000100a00 */
[----:B------:R-:W-:Y:S04]  /*14610*/  DEPBAR.LE SB0, 0x0 ;  /* 0x000080000000791a */ /* 0x000fe80000000000 */
[----:B-1----:R-:W-:Y:S01]  /*14620*/  MOV R2, UR33 ;  /* 0x0000002100027c02 */ /* 0x002fe20008000f00 */
[----:B------:R-:W-:Y:S01]  /*14630*/  BAR.SYNC.DEFER_BLOCKING 0x0 ;  /* 0x0000000000007b1d */ /* 0x000fe20000010000 */
[----:B------:R-:W-:Y:S02]  /*14640*/  USHF.R.S32.HI UR5, URZ, 0x1f, UR33 ;  /* 0x0000001f3f057899 */ /* 0x000fe40008011421 */
[----:B------:R-:W-:Y:S04]  /*14650*/  UIMAD UR4, UR26, UR33, URZ ;  /* 0x000000211a0472a4 */ /* 0x000fe8000f8e023f */
        /* <DEDUP_REMOVED lines=21> */
[----:B------:R-:W-:Y:S02]  /*147b0*/  @!P0 IADD3 R7, P4, R2, UR12, RZ ;  /* 0x0000000c02078c10 */ /* 0x000fe4000ff9e0ff */
[----:B------:R-:W-:Y:S01]  /*147c0*/  @!P0 LEA.HI.X R11, R5, c[0x0][0x174], R8, 0x1, P5 ;  /* 0x00005d00050b8a11 */ /* 0x000fe200028f0c08 */
[----:B------:R-:W-:Y:S01]  /*147d0*/  @P0 STS.128 [R243+0x8800], RZ ;  /* 0x008800fff3000388 */ /* 0x000fe20000000c00 */
[----:B------:R-:W-:Y:S02]  /*147e0*/  @!P0 IADD3.X R5, R0, UR11, RZ, P4, !PT ;  /* 0x0000000b00058c10 */ /* 0x000fe4000a7fe4ff */
[C---:B------:R-:W-:Y:S02]  /*147f0*/  @!P0 LEA R8, P4, R7.reuse, c[0x0][0x170], 0x1 ;  /* 0x00005c0007088a11 */ /* 0x040fe400078808ff */
[----:B------:R-:W-:Y:S02]  /*14800*/  @!P0 IADD3 R18, P3, R2, UR48, RZ ;  /* 0x0000003002128c10 */ /* 0x000fe4000ff7e0ff */
[----:B------:R-:W-:Y:S01]  /*14810*/  @!P0 LEA.HI.X R9, R7, c[0x0][0x174], R5, 0x1, P4 ;  /* 0x00005d0007098a11 */ /* 0x000fe200020f0c05 */
[----:B------:R-:W-:Y:S01]  /*14820*/  @!PT LDS RZ, [RZ] ;  /* 0x00000000fffff984 */ /* 0x000fe20000000800 */
[----:B------:R-:W-:Y:S01]  /*14830*/  @!PT LDS RZ, [RZ] ;  /* 0x00000000fffff984 */ /* 0x000fe20000000800 */
[----:B------:R-:W-:Y:S01]  /*14840*/  @!PT LDS RZ, [RZ] ;  /* 0x00000000fffff984 */ /* 0x000fe20000000800 */
[----:B------:R2:W-:Y:S01]  /*14850*/  @!P0 LDGSTS.E.BYPASS.LTC128B.128 [R243+0x8800], [R16.64] ;  /* 0x0880000010f38fae */ /* 0x0005e2000b901d74 */
[----:B------:R-:W-:Y:S02]  /*14860*/  @!P0 IADD3.X R20, R0, UR13, RZ, P3, !PT ;  /* 0x0000000d00148c10 */ /* 0x000fe40009ffe4ff */
[----:B------:R-:W-:Y:S02]  /*14870*/  @!P0 LEA R6, P3, R18, c[0x0][0x170], 0x1 ;  /* 0x00005c0012068a11 */ /* 0x000fe400078608ff */
        /* <DEDUP_REMOVED lines=12> */
[C---:B------:R-:W-:Y:S04]  /*14940*/  @!P0 LEA R2, P1, R3.reuse, c[0x0][0x170], 0x1 ;  /* 0x00005c0003028a11 */ /* 0x040fe800078208ff */
[----:B------:R-:W-:Y:S01]  /*14950*/  @!P0 LEA.HI.X R3, R3, c[0x0][0x174], R0, 0x1, P1 ;  /* 0x00005d0003038a11 */ /* 0x000fe200008f0c00 */
[----:B------:R-:W-:Y:S01]  /*14960*/  @P0 STS.128 [R243+0x9800], RZ ;  /* 0x009800fff3000388 */ /* 0x000fe20000000c00 */
[----:B------:R-:W-:Y:S07]  /*14970*/  ISETP.LT.AND P1, PT, RZ, UR33, PT ;  /* 0x00000021ff007c0c */ /* 0x000fee000bf21270 */
[----:B------:R-:W-:Y:S01]  /*14980*/  @!PT LDS RZ, [RZ] ;  /* 0x00000000fffff984 */ /* 0x000fe20000000800 */
[----:B------:R-:W-:Y:S01]  /*14990*/  @!PT LDS RZ, [RZ] ;  /* 0x00000000fffff984 */ /* 0x000fe20000000800 */
[----:B------:R-:W-:Y:S01]  /*149a0*/  @!PT LDS RZ, [RZ] ;  /* 0x00000000fffff984 */ /* 0x000fe20000000800 */
[----:B------:R3:W-:Y:S08]  /*149b0*/  @!P0 LDGSTS.E.BYPASS.LTC128B.128 [R243+0x9800], [R10.64] ;  /* 0x098000000af38fae */ /* 0x0007f0000b901d74 */
[----:B------:R-:W-:Y:S08]  /*149c0*/  @P0 STS.128 [R243+0xa000], RZ ;  /* 0x00a000fff3000388 */ /* 0x000ff00000000c00 */
        /* <DEDUP_REMOVED lines=19> */
[----:B------:R-:W-:Y:S08]  /*14b00*/  LDSM.16.M88.4 R128, [R231] ;  /* 0x00000000e780783b */ /* 0x000ff00000000200 */
[----:B--2---:R-:W4:Y:S08]  /*14b10*/  LDSM.16.M88.4 R16, [R224+0x4000] ;  /* 0x00400000e010783b */ /* 0x004f300000000200 */
[----:B------:R-:W3:Y:S08]  /*14b20*/  LDSM.16.M88.4 R124, [R231+0x2000] ;  /* 0x00200000e77c783b */ /* 0x000ef00000000200 */
[----:B------:R-:W2:Y:S08]  /*14b30*/  LDSM.16.M88.4 R32, [R224+0x4800] ;  /* 0x00480000e020783b */ /* 0x000eb00000000200 */
[----:B------:R-:W2:Y:S08]  /*14b40*/  LDSM.16.M88.4 R48, [R224+0x5000] ;  /* 0x00500000e030783b */ /* 0x000eb00000000200 */
[----:B------:R-:W2:Y:S01]  /*14b50*/  LDSM.16.M88.4 R64, [R224+0x5800] ;  /* 0x00580000e040783b */ /* 0x000ea20000000200 */
[-C--:B----4-:R-:W-:Y:S07]  /*14b60*/  HMMA.16816.F32.BF16 R4, R128, R16.reuse, RZ ;  /* 0x000000108004723c */ /* 0x090fee00000418ff */
[----:B------:R-:W4:Y:S01]  /*14b70*/  LDSM.16.M88.4 R80, [R224+0x6000] ;  /* 0x00600000e050783b */ /* 0x000f220000000200 */
[C---:B---3--:R-:W-:Y:S07]  /*14b80*/  HMMA.16816.F32.BF16 R8, R124.reuse, R16, RZ ;  /* 0x000000107c08723c */ /* 0x048fee00000418ff */
[----:B------:R-:W3:Y:S01]  /*14b90*/  LDSM.16.M88.4 R96, [R224+0x6800] ;  /* 0x00680000e060783b */ /* 0x000ee20000000200 */
[-C--:B-1----:R-:W-:Y:S07]  /*14ba0*/  HMMA.16816.F32.BF16 R12, R124, R18.reuse, RZ ;  /* 0x000000127c0c723c */ /* 0x082fee00000418ff */
[----:B------:R-:W0:Y:S01]  /*14bb0*/  LDGDEPBAR ;  /* 0x00000000000079af */ /* 0x000e220000000000 */
[C---:B------:R-:W-:Y:S07]  /*14bc0*/  HMMA.16816.F32.BF16 R16, R128.reuse, R18, RZ ;  /* 0x000000128010723c */ /* 0x040fee00000418ff */
[----:B------:R-:W1:Y:S01]  /*14bd0*/  LDSM.16.M88.4 R112, [R224+0x7000] ;  /* 0x00700000e070783b */ /* 0x000e620000000200 */
[-C--:B--2---:R-:W-:Y:S07]  /*14be0*/  HMMA.16816.F32.BF16 R20, R128, R32.reuse, RZ ;  /* 0x000000208014723c */ /* 0x084fee00000418ff */
[----:B------:R-:W2:Y:S01]  /*14bf0*/  LDSM.16.M88.4 R200, [R224+0x7800] ;  /* 0x00780000e0c8783b */ /* 0x000ea20000000200 */
[C---:B------:R-:W-:Y:S07]  /*14c00*/  HMMA.16816.F32.BF16 R24, R124.reuse, R32, RZ ;  /* 0x000000207c18723c */ /* 0x040fee00000418ff */
[----:B------:R-:W-:Y:S01]  /*14c10*/  LDSM.16.M88.4 R204, [R234] ;  /* 0x00000000eacc783b */ /* 0x000fe20000000200 */
[-C--:B------:R-:W-:Y:S07]  /*14c20*/  HMMA.16816.F32.BF16 R28, R124, R34.reuse, RZ ;  /* 0x000000227c1c723c */ /* 0x080fee00000418ff */
[----:B------:R-:W1:Y:S01]  /*14c30*/  LDSM.16.M88.4 R208, [R230+0x4000] ;  /* 0x00400000e6d0783b */ /* 0x000e620000000200 */
[C---:B------:R-:W-:Y:S07]  /*14c40*/  HMMA.16816.F32.BF16 R32, R128.reuse, R34, RZ ;  /* 0x000000228020723c */ /* 0x040fee00000418ff */
[----:B------:R-:W1:Y:S01]  /*14c50*/  LDSM.16.M88.4 R212, [R234+0x2000] ;  /* 0x00200000ead4783b */ /* 0x000e620000000200 */
[-C--:B------:R-:W-:Y:S07]  /*14c60*/  HMMA.16816.F32.BF16 R36, R128, R48.reuse, RZ ;  /* 0x000000308024723c */ /* 0x080fee00000418ff */
[----:B------:R-:W1:Y:S01]  /*14c70*/  LDSM.16.M88.4 R216, [R230+0x4800] ;  /* 0x00480000e6d8783b */ /* 0x000e620000000200 */
[C---:B------:R-:W-:Y:S07]  /*14c80*/  HMMA.16816.F32.BF16 R40, R124.reuse, R48, RZ ;  /* 0x000000307c28723c */ /* 0x040fee00000418ff */
[----:B------:R-:W-:Y:S01]  /*14c90*/  LDSM.16.M88.4 R220, [R230+0x6000] ;  /* 0x00600000e6dc783b */ /* 0x000fe20000000200 */
        /* <DEDUP_REMOVED lines=14> */
[-C--:B-1----:R-:W-:Y:S08]  /*14d80*/  HMMA.16816.F32.BF16 R100, R128, R112.reuse, RZ ;  /* 0x000000708064723c */ /* 0x082ff000000418ff */
        /* <DEDUP_REMOVED lines=13> */
[-C--:B------:R-:W-:Y:S08]  /*14e60*/  HMMA.16816.F32.BF16 R20, R204, R216.reuse, R20 ;  /* 0x000000d8cc14723c */ /* 0x080ff00000041814 */
[C---:B------:R-:W-:Y:S08]  /*14e70*/  HMMA.16816.F32.BF16 R24, R212.reuse, R216, R24 ;  /* 0x000000d8d418723c */ /* 0x040ff00000041818 */
[-C--:B------:R-:W-:Y:S08]  /*14e80*/  HMMA.16816.F32.BF16 R28, R212, R218.reuse, R28 ;  /* 0x000000dad41c723c */ /* 0x080ff0000004181c */
[C---:B------:R-:W-:Y:S01]  /*14e90*/  HMMA.16816.F32.BF16 R32, R204.reuse, R218, R32 ;  /* 0x000000dacc20723c */ /* 0x040fe20000041820 */
[----:B------:R-:W-:Y:S07]  /*14ea0*/  LDSM.16.M88.4 R216, [R230+0x7800] ;  /* 0x00780000e6d8783b */ /* 0x000fee0000000200 */
        /* <DEDUP_REMOVED lines=19> */
[----:B------:R-:W-:Y:S07]  /*14fe0*/  LDSM.16.M88.4 R200, [R232] ;  /* 0x00000000e8c8783b */ /* 0x000fee0000000200 */
[-C--:B--2---:R-:W-:Y:S08]  /*14ff0*/  HMMA.16816.F32.BF16 R100, R204, R208.reuse, R100 ;  /* 0x000000d0cc64723c */ /* 0x084ff00000041864 */
        /* <DEDUP_REMOVED lines=9> */
[----:B------:R-:W3:Y:S08]  /*15090*/  LDSM.16.M88.4 R204, [R241] ;  /* 0x00000000f1cc783b */ /* 0x000ef00000000200 */
[----:B------:R-:W4:Y:S01]  /*150a0*/  LDSM.16.M88.4 R216, [R240] ;  /* 0x00000000f0d8783b */ /* 0x000f220000000200 */
        /* <DEDUP_REMOVED lines=15> */
[-C--:B----4-:R-:W-:Y:S08]  /*151a0*/  HMMA.16816.F32.BF16 R52, R200, R216.reuse, R52 ;  /* 0x000000d8c834723c */ /* 0x090ff00000041834 */
[C---:B------:R-:W-:Y:S08]  /*151b0*/  HMMA.16816.F32.BF16 R56, R220.reuse, R216, R56 ;  /* 0x000000d8dc38723c */ /* 0x040ff00000041838 */
[-C--:B------:R-:W-:Y:S08]  /*151c0*/  HMMA.16816.F32.BF16 R60, R220, R218.reuse, R60 ;  /* 0x000000dadc3c723c */ /* 0x080ff0000004183c */
[C---:B------:R-:W-:Y:S01]  /*151d0*/  HMMA.16816.F32.BF16 R64, R200.reuse, R218, R64 ;  /* 0x000000dac840723c */ /* 0x040fe20000041840 */
[----:B------:R-:W3:Y:S07]  /*151e0*/  LDSM.16.M88.4 R216, [R236] ;  /* 0x00000000ecd8783b */ /* 0x000eee0000000200 */
        /* <DEDUP_REMOVED lines=14> */
[----:B------:R-:W2:Y:S07]  /*152d0*/  LDSM.16.M88.4 R212, [R233+0x2000] ;  /* 0x00200000e9d4783b */ /* 0x000eae0000000200 */
[-C--:B---3--:R-:W-:Y:S08]  /*152e0*/  HMMA.16816.F32.BF16 R116, R200, R216.reuse, R116 ;  /* 0x000000d8c874723c */ /* 0x088ff00000041874 */
[C---:B------:R-:W-:Y:S08]  /*152f0*/  HMMA.16816.F32.BF16 R120, R220.reuse, R216, R120 ;  /* 0x000000d8dc78723c */ /* 0x040ff00000041878 */
[-C--:B------:R-:W-:Y:S08]  /*15300*/  HMMA.16816.F32.BF16 R124, R220, R218.reuse, R124 ;  /* 0x000000dadc7c723c */ /* 0x080ff0000004187c */
[----:B------:R-:W-:Y:S08]  /*15310*/  HMMA.16816.F32.BF16 R128, R200, R218, R128 ;  /* 0x000000dac880723c */ /* 0x000ff00000041880 */
        /* <DEDUP_REMOVED lines=31> */
[----:B--2---:R2:W-:Y:S09]  /*15510*/  STL [R1+0x4], R0 ;  /* 0x0000040001007387 */ /* 0x0045f20000100800 */
[----:B------:R-:W-:Y:S10]  /*15520*/  MUFU.TANH R248, R15 ;  /* 0x0000000f00f87308 */ /* 0x000ff40000002400 */
[----:B------:R-:W-:Y:S10]  /*15530*/  MUFU.TANH R219, R16 ;  /* 0x0000001000db7308 */ /* 0x000ff40000002400 */
[----:B--2---:R-:W2:Y:S01]  /*15540*/  MUFU.TANH R0, R9 ;  /* 0x0000000900007308 */ /* 0x004ea20000002400 */
[-C--:B-1----:R-:W-:Y:S09]  /*15550*/  HMMA.16816.F32.BF16 R20, R204, R4.reuse, R20 ;  /* 0x00000004cc14723c */ /* 0x082ff20000041814 */
[----:B------:R-:W-:Y:S01]  /*15560*/  MUFU.TANH R210, R17 ;  /* 0x0000001100d27308 */ /* 0x000fe20000002400 */
[C---:B------:R-:W-:Y:S09]  /*15570*/  HMMA.16816.F32.BF16 R24, R212.reuse, R4, R24 ;  /* 0x00000004d418723c */ /* 0x040ff20000041818 */
[----:B------:R-:W-:Y:S01]  /*15580*/  MUFU.TANH R209, R18 ;  /* 0x0000001200d17308 */ /* 0x000fe20000002400 */
[-C--:B------:R-:W-:Y:S01]  /*15590*/  HMMA.16816.F32.BF16 R28, R212, R6.reuse, R28 ;  /* 0x00000006d41c723c */ /* 0x080fe2000004181c */
[----:B--2---:R1:W-:Y:S03]  /*155a0*/  STL [R1+0x8], R0 ;  /* 0x0000080001007387 */ /* 0x0043e60000100800 */
[----:B------:R-:W-:Y:S04]  /*155b0*/  FMUL.FTZ R22, R22, c[0x0][0x2ec] ;  /* 0x0000bb0016167a20 */ /* 0x000fe80000410000 */
[C---:B------:R-:W-:Y:S01]  /*155c0*/  HMMA.16816.F32.BF16 R32, R204.reuse, R6, R32 ;  /* 0x00000006cc20723c */ /* 0x040fe20000041820 */
[----:B------:R-:W-:Y:S01]  /*155d0*/  MUFU.TANH R208, R19 ;  /* 0x0000001300d07308 */ /* 0x000fe20000002400 */
[----:B------:R-:W-:Y:S02]  /*155e0*/  LDSM.16.M88.4 R4, [R229+0x1800] ;  /* 0x00180000e504783b */ /* 0x000fe40000000200 */
        /* <DEDUP_REMOVED lines=9> */
[----:B-1----:R1:W2:Y:S01]  /*15680*/  MUFU.TANH R0, R11 ;  /* 0x0000000b00007308 */ /* 0x0022a20000002400 */
[----:B------:R-:W-:Y:S02]  /*15690*/  FMUL.FTZ R30, R30, c[0x0][0x2ec] ;  /* 0x0000bb001e1e7a20 */ /* 0x000fe40000410000 */
[----:B------:R-:W-:Y:S02]  /*156a0*/  FMUL.FTZ R31, R31, c[0x0][0x2ec] ;  /* 0x0000bb001f1f7a20 */ /* 0x000fe40000410000 */
[----:B------:R-:W-:Y:S02]  /*156b0*/  FMUL.FTZ R32, R32, c[0x0][0x2ec] ;  /* 0x0000bb0020207a20 */ /* 0x000fe40000410000 */
[----:B------:R-:W-:Y:S02]  /*156c0*/  FMUL.FTZ R33, R33, c[0x0][0x2ec] ;  /* 0x0000bb0021217a20 */ /* 0x000fe40000410000 */
[----:B------:R-:W-:Y:S01]  /*156d0*/  FMUL.FTZ R34, R34, c[0x0][0x2ec] ;  /* 0x0000bb0022227a20 */ /* 0x000fe20000410000 */
[----:B------:R-:W-:Y:S01]  /*156e0*/  MUFU.TANH R211, R22 ;  /* 0x0000001600d37308 */ /* 0x000fe20000002400 */
[----:B------:R-:W-:Y:S02]  /*156f0*/  FMUL.FTZ R35, R35, c[0x0][0x2ec] ;  /* 0x0000bb0023237a20 */ /* 0x000fe40000410000 */
[----:B------:R-:W-:Y:S07]  /*15700*/  FMUL.FTZ R21, R21, c[0x0][0x2ec] ;  /* 0x0000bb0015157a20 */ /* 0x000fee0000410000 */
[----:B------:R-:W-:Y:S01]  /*15710*/  MUFU.TANH R216, R21 ;  /* 0x0000001500d87308 */ /* 0x000fe20000002400 */
[----:B-1----:R-:W1:Y:S09]  /*15720*/  LDSM.16.M88.4 R8, [R229+0x1000] ;  /* 0x00100000e508783b */ /* 0x002e720000000200 */
[----:B------:R-:W-:Y:S01]  /*15730*/  MUFU.TANH R23, R23 ;  /* 0x0000001700177308 */ /* 0x000fe20000002400 */
[----:B--2---:R-:W-:Y:S09]  /*15740*/  STL [R1], R0 ;  /* 0x0000000001007387 */ /* 0x004ff20000100800 */
[----:B------:R-:W-:Y:S10]  /*15750*/  MUFU.TANH R217, R24 ;  /* 0x0000001800d97308 */ /* 0x000ff40000002400 */
[----:B------:R-:W-:Y:S10]  /*15760*/  MUFU.TANH R22, R25 ;  /* 0x0000001900167308 */ /* 0x000ff40000002400 */
[----:B------:R-:W-:Y:S01]  /*15770*/  MUFU.TANH R26, R26 ;  /* 0x0000001a001a7308 */ /* 0x000fe20000002400 */
[-C--:B-1----:R-:W-:Y:S09]  /*15780*/  HMMA.16816.F32.BF16 R36, R204, R8.reuse, R36 ;  /* 0x00000008cc24723c */ /* 0x082ff20000041824 */
[----:B------:R-:W-:Y:S01]  /*15790*/  MUFU.TANH R27, R27 ;  /* 0x0000001b001b7308 */ /* 0x000fe20000002400 */
[C---:B------:R-:W-:Y:S09]  /*157a0*/  HMMA.16816.F32.BF16 R40, R212.reuse, R8, R40 ;  /* 0x00000008d428723c */ /* 0x040ff20000041828 */
[----:B------:R-:W-:Y:S01]  /*157b0*/  MUFU.TANH R28, R28 ;  /* 0x0000001c001c7308 */ /* 0x000fe20000002400 */
[-C--:B------:R-:W-:Y:S04]  /*157c0*/  HMMA.16816.F32.BF16 R44, R212, R10.reuse, R44 ;  /* 0x0000000ad42c723c */ /* 0x080fe8000004182c */
[----:B------:R-:W-:Y:S04]  /*157d0*/  FMUL.FTZ R36, R36, c[0x0][0x2ec] ;  /* 0x0000bb0024247a20 */ /* 0x000fe80000410000 */
[C---:B------:R-:W-:Y:S01]  /*157e0*/  HMMA.16816.F32.BF16 R48, R204.reuse, R10, R48 ;  /* 0x0000000acc30723c */ /* 0x040fe20000041830 */
[----:B------:R-:W-:Y:S01]  /*157f0*/  MUFU.TANH R29, R29 ;  /* 0x0000001d001d7308 */ /* 0x000fe20000002400 */
[----:B------:R-:W1:Y:S02]  /*15800*/  LDSM.16.M88.4 R8, [R229+0x2000] ;  /* 0x00200000e508783b */ /* 0x000e640000000200 */
[----:B------:R-:W-:Y:S02]  /*15810*/  FMUL.FTZ R37, R37, c[0x0][0x2ec] ;  /* 0x0000bb0025257a20 */ /* 0x000fe40000410000 */
[----:B------:R-:W-:Y:S02]  /*15820*/  FMUL.FTZ R38, R38, c[0x0][0x2ec] ;  /* 0x0000bb0026267a20 */ /* 0x000fe40000410000 */
[-C--:B------:R-:W-:Y:S03]  /*15830*/  HMMA.16816.F32.BF16 R52, R204, R4.reuse, R52 ;  /* 0x00000004cc34723c */ /* 0x080fe60000041834 */
        /* <DEDUP_REMOVED lines=16> */
[----:B------:R-:W-:Y:S01]  /*15940*/  MUFU.TANH R33, R33 ;  /* 0x0000002100217308 */ /* 0x000fe20000002400 */
[-C--:B-1----:R-:W-:Y:S03]  /*15950*/  HMMA.16816.F32.BF16 R68, R204, R8.reuse, R68 ;  /* 0x00000008cc44723c */ /* 0x082fe60000041844 */
[----:B------:R-:W-:Y:S02]  /*15960*/  FMUL.FTZ R59, R59, c[0x0][0x2ec] ;  /* 0x0000bb003b3b7a20 */ /* 0x000fe40000410000 */
[----:B------:R-:W-:Y:S02]  /*15970*/  FMUL.FTZ R47, R47, c[0x0][0x2ec] ;  /* 0x0000bb002f2f7a20 */ /* 0x000fe40000410000 */
[----:B------:R-:W-:Y:S01]  /*15980*/  FMUL.FTZ R60, R60, c[0x0][0x2ec] ;  /* 0x0000bb003c3c7a20 */ /* 0x000fe20000410000 */
[C---:B------:R-:W-:Y:S01]  /*15990*/  HMMA.16816.F32.BF16 R72, R212.reuse, R8, R72 ;  /* 0x00000008d448723c */ /* 0x040fe20000041848 */
[----:B-----5:R-:W1:Y:S03]  /*159a0*/  MUFU.TANH R2, R58 ;  /* 0x0000003a00027308 */ /* 0x020e660000002400 */
[----:B------:R-:W-:Y:S02]  /*159b0*/  FMUL.FTZ R61, R61, c[0x0][0x2ec] ;  /* 0x0000bb003d3d7a20 */ /* 0x000fe40000410000 */
[----:B------:R-:W-:Y:S02]  /*159c0*/  FMUL.FTZ R48, R48, c[0x0][0x2ec] ;  /* 0x0000bb0030307a20 */ /* 0x000fe40000410000 */
[-C--:B------:R-:W-:Y:S03]  /*159d0*/  HMMA.16816.F32.BF16 R76, R212, R10.reuse, R76 ;  /* 0x0000000ad44c723c */ /* 0x080fe6000004184c */
[----:B------:R-:W3:Y:S01]  /*159e0*/  MUFU.TANH R0, R59 ;  /* 0x0000003b00007308 */ /* 0x000ee20000002400 */
[----:B------:R-:W-:Y:S02]  /*159f0*/  FMUL.FTZ R49, R49, c[0x0][0x2ec] ;  /* 0x0000bb0031317a20 */ /* 0x000fe40000410000 */
[----:B------:R-:W-:Y:S02]  /*15a00*/  FMUL.FTZ R50, R50, c[0x0][0x2ec] ;  /* 0x0000bb0032327a20 */ /* 0x000fe40000410000 */
[C---:B------:R-:W-:Y:S01]  /*15a10*/  HMMA.16816.F32.BF16 R80, R204.reuse, R10, R80 ;  /* 0x0000000acc50723c */ /* 0x040fe20000041850 */
[----:B------:R-:W4:Y:S03]  /*15a20*/  LDSM.16.M88.4 R8, [R229+0x3000] ;  /* 0x00300000e508783b */ /* 0x000f260000000200 */
[----:B------:R-:W-:Y:S01]  /*15a30*/  FMUL.FTZ R69, R69, c[0x0][0x2ec] ;  /* 0x0000bb0045457a20 */ /* 0x000fe20000410000 */
[----:B------:R-:W-:Y:S01]  /*15a40*/  MUFU.TANH R34, R34 ;  /* 0x0000002200227308 */ /* 0x000fe20000002400 */
[----:B------:R-:W-:Y:S02]  /*15a50*/  FMUL.FTZ R70, R70, c[0x0][0x2ec] ;  /* 0x0000bb0046467a20 */ /* 0x000fe40000410000 */
[-C--:B--2---:R-:W-:Y:S01]  /*15a60*/  HMMA.16816.F32.BF16 R84, R204, R4.reuse, R84 ;  /* 0x00000004cc54723c */ /* 0x084fe20000041854 */
[----:B-1----:R1:W-:Y:S03]  /*15a70*/  STL [R1+0x2c], R2 ;  /* 0x00002c0201007387 */ /* 0x0023e60000100800 */
[----:B------:R-:W-:Y:S02]  /*15a80*/  FMUL.FTZ R71, R71, c[0x0][0x2ec] ;  /* 0x0000bb0047477a20 */ /* 0x000fe40000410000 */
[----:B------:R-:W-:Y:S01]  /*15a90*/  FMUL.FTZ R75, R75, c[0x0][0x2ec] ;  /* 0x0000bb004b4b7a20 */ /* 0x000fe20000410000 */
[----:B------:R-:W-:Y:S01]  /*15aa0*/  MUFU.TANH R35, R35 ;  /* 0x0000002300237308 */ /* 0x000fe20000002400 */
[C---:B------:R-:W-:Y:S01]  /*15ab0*/  HMMA.16816.F32.BF16 R88, R212.reuse, R4, R88 ;  /* 0x00000004d458723c */ /* 0x040fe20000041858 */
[----:B---3--:R2:W-:Y:S03]  /*15ac0*/  STL [R1+0x30], R0 ;  /* 0x0000300001007387 */ /* 0x0085e60000100800 */
[----:B------:R-:W-:Y:S02]  /*15ad0*/  FMUL.FTZ R76, R76, c[0x0][0x2ec] ;  /* 0x0000bb004c4c7a20 */ /* 0x000fe40000410000 */
[----:B------:R-:W-:Y:S02]  /*15ae0*/  FMUL.FTZ R51, R51, c[0x0][0x2ec] ;  /* 0x0000bb0033337a20 */ /* 0x000fe40000410000 */
[-C--:B------:R-:W-:Y:S01]  /*15af0*/  HMMA.16816.F32.BF16 R92, R212, R6.reuse, R92 ;  /* 0x00000006d45c723c */ /* 0x080fe2000004185c */
[----:B------:R-:W-:Y:S03]  /*15b00*/  MUFU.TANH R36, R36 ;  /* 0x0000002400247308 */ /* 0x000fe60000002400 */
[----:B------:R-:W-:Y:S02]  /*15b10*/  FMUL.FTZ R52, R52, c[0x0][0x2ec] ;  /* 0x0000bb0034347a20 */ /* 0x000fe40000410000 */
[----:B------:R-:W-:Y:S02]  /*15b20*/  FMUL.FTZ R53, R53, c[0x0][0x2ec] ;  /* 0x0000bb0035357a20 */ /* 0x000fe40000410000 */
[C---:B------:R-:W-:Y:S01]  /*15b30*/  HMMA.16816.F32.BF16 R96, R204.reuse, R6, R96 ;  /* 0x00000006cc60723c */ /* 0x040fe20000041860 */
[----:B------:R-:W3:Y:S01]  /*15b40*/  LDSM.16.M88.4 R4, [R229+0x3800] ;  /* 0x00380000e504783b */ /* 0x000ee20000000200 */
[----:B------:R-:W-:Y:S04]  /*15b50*/  DEPBAR.LE SB0, 0x0 ;  /* 0x000080000000791a */ /* 0x000fe80000000000 */
[----:B-1----:R-:W1:Y:S01]  /*15b60*/  MUFU.TANH R2, R60 ;  /* 0x0000003c00027308 */ /* 0x002e620000002400 */
[----:B------:R-:W-:Y:S02]  /*15b70*/  FMUL.FTZ R54, R54, c[0x0][0x2ec] ;  /* 0x0000bb0036367a20 */ /* 0x000fe40000410000 */
[----:B------:R-:W-:Y:S01]  /*15b80*/  BAR.SYNC.DEFER_BLOCKING 0x0 ;  /* 0x0000000000007b1d */ /* 0x000fe20000010000 */
[-C--:B----4-:R-:W-:Y:S05]  /*15b90*/  HMMA.16816.F32.BF16 R100, R204, R8.reuse, R100 ;  /* 0x00000008cc64723c */ /* 0x090fea0000041864 */
[----:B------:R-:W-:Y:S01]  /*15ba0*/  FMUL.FTZ R55, R55, c[0x0][0x2ec] ;  /* 0x0000bb0037377a20 */ /* 0x000fe20000410000 */
[----:B--2---:R-:W2:Y:S01]  /*15bb0*/  MUFU.TANH R0, R61 ;  /* 0x0000003d00007308 */ /* 0x004ea20000002400 */
[----:B------:R-:W-:Y:S01]  /*15bc0*/  FMUL.FTZ R56, R56, c[0x0][0x2ec] ;  /* 0x0000bb0038387a20 */ /* 0x000fe20000410000 */
[C---:B------:R-:W-:Y:S04]  /*15bd0*/  HMMA.16816.F32.BF16 R104, R212.reuse, R8, R104 ;  /* 0x00000008d468723c */ /* 0x040fe80000041868 */
[----:B------:R-:W-:Y:S02]  /*15be0*/  FMUL.FTZ R57, R57, c[0x0][0x2ec] ;  /* 0x0000bb0039397a20 */ /* 0x000fe40000410000 */
[----:B------:R-:W-:Y:S02]  /*15bf0*/  FMUL.FTZ R62, R62, c[0x0][0x2ec] ;  /* 0x0000bb003e3e7a20 */ /* 0x000fe40000410000 */
[----:B------:R-:W-:Y:S01]  /*15c00*/  MUFU.TANH R37, R37 ;  /* 0x0000002500257308 */ /* 0x000fe20000002400 */
[-C--:B------:R-:W-:Y:S01]  /*15c10*/  HMMA.16816.F32.BF16 R108, R212, R10.reuse, R108 ;  /* 0x0000000ad46c723c */ /* 0x080fe2000004186c */
[----:B-1----:R1:W-:Y:S02]  /*15c20*/  STL [R1+0x28], R2 ;  /* 0x0000280201007387 */ /* 0x0023e40000100800 */
[----:B------:R-:W-:Y:S02]  /*15c30*/  FMUL.FTZ R63, R63, c[0x0][0x2ec] ;  /* 0x0000bb003f3f7a20 */ /* 0x000fe40000410000 */
[----:B------:R-:W-:Y:S03]  /*15c40*/  FMUL.FTZ R64, R64, c[0x0][0x2ec] ;  /* 0x0000bb0040407a20 */ /* 0x000fe60000410000 */
[C---:B------:R-:W-:Y:S01]  /*15c50*/  HMMA.16816.F32.BF16 R112, R204.reuse, R10, R112 ;  /* 0x0000000acc70723c */ /* 0x040fe20000041870 */
[----:B------:R-:W-:Y:S03]  /*15c60*/  MUFU.TANH R38, R38 ;  /* 0x0000002600267308 */ /* 0x000fe60000002400 */
[----:B------:R-:W-:Y:S01]  /*15c70*/  FMUL.FTZ R65, R65, c[0x0][0x2ec] ;  /* 0x0000bb0041417a20 */ /* 0x000fe20000410000 */
[----:B--2---:R2:W-:Y:S01]  /*15c80*/  STL [R1+0x38], R0 ;  /* 0x0000380001007387 */ /* 0x0045e20000100800 */
[----:B------:R-:W-:Y:S02]  /*15c90*/  FMUL.FTZ R66, R66, c[0x0][0x2ec] ;  /* 0x0000bb0042427a20 */ /* 0x000fe40000410000 */
[-C--:B---3--:R-:W-:Y:S03]  /*15ca0*/  HMMA.16816.F32.BF16 R116, R204, R4.reuse, R116 ;  /* 0x00000004cc74723c */ /* 0x088fe60000041874 */
[----:B------:R-:W-:Y:S01]  /*15cb0*/  MUFU.TANH R39, R39 ;  /* 0x0000002700277308 */ /* 0x000fe20000002400 */
[----:B------:R-:W-:Y:S02]  /*15cc0*/  FMUL.FTZ R67, R67, c[0x0][0x2ec] ;  /* 0x0000bb0043437a20 */ /* 0x000fe40000410000 */
[----:B------:R-:W-:Y:S02]  /*15cd0*/  FMUL.FTZ R68, R68, c[0x0][0x2ec] ;  /* 0x0000bb0044447a20 */ /* 0x000fe40000410000 */
[C---:B------:R-:W-:Y:S04]  /*15ce0*/  HMMA.16816.F32.BF16 R120, R212.reuse, R4, R120 ;  /* 0x00000004d478723c */ /* 0x040fe80000041878 */
[----:B------:R-:W-:Y:S01]  /*15cf0*/  FMUL.FTZ R72, R72, c[0x0][0x2ec] ;  /* 0x0000bb0048487a20 */ /* 0x000fe20000410000 */
[----:B-1----:R-:W-:Y:S01]  /*15d00*/  MUFU.TANH R2, R70 ;  /* 0x0000004600027308 */ /* 0x002fe20000002400 */
[----:B------:R-:W-:Y:S02]  /*15d10*/  FMUL.FTZ R73, R73, c[0x0][0x2ec] ;  /* 0x0000bb0049497a20 */ /* 0x000fe40000410000 */
[-C--:B------:R-:W-:Y:S04]  /*15d20*/  HMMA.16816.F32.BF16 R124, R212, R6.reuse, R124 ;  /* 0x00000006d47c723c */ /* 0x080fe8000004187c */
[----:B------:R-:W-:Y:S02]  /*15d30*/  FMUL.FTZ R74, R74, c[0x0][0x2ec] ;  /* 0x0000bb004a4a7a20 */ /* 0x000fe40000410000 */
[----:B------:R-:W-:Y:S01]  /*15d40*/  FMUL.FTZ R77, R77, c[0x0][0x2ec] ;  /* 0x0000bb004d4d7a20 */ /* 0x000fe20000410000 */
[----:B--2---:R-:W1:Y:S01]  /*15d50*/  MUFU.TANH R0, R69 ;  /* 0x0000004500007308 */ /* 0x004e620000002400 */
[----:B------:R-:W-:Y:S04]  /*15d60*/  HMMA.16816.F32.BF16 R128, R204, R6, R128 ;  /* 0x00000006cc80723c */ /* 0x000fe80000041880 */
        /* <DEDUP_REMOVED lines=13> */
[----:B------:R-:W-:Y:S01]  /*15e40*/  FMUL.FTZ R88, R88, c[0x0][0x2ec] ;  /* 0x0000bb0058587a20 */ /* 0x000fe20000410000 */
[----:B------:R-:W-:Y:S01]  /*15e50*/  STL [R1+0x50], R2 ;  /* 0x0000500201007387 */ /* 0x000fe20000100800 */
        /* <DEDUP_REMOVED lines=51> */
[----:B------:R-:W-:Y:S09]  /*16190*/  FMUL.FTZ R123, R123, c[0x0][0x2ec] ;  /* 0x0000bb007b7b7a20 */ /* 0x000ff20000410000 */
[----:B------:R-:W-:Y:S01]  /*161a0*/  MUFU.TANH R49, R49 ;  /* 0x0000003100317308 */ /* 0x000fe20000002400 */
[----:B-1----:R1:W-:Y:S09]  /*161b0*/  STL [R1+0x70], R0 ;  /* 0x0000700001007387 */ /* 0x0023f20000100800 */
[----:B------:R-:W-:Y:S10]  /*161c0*/  MUFU.TANH R50, R50 ;  /* 0x0000003200327308 */ /* 0x000ff40000002400 */
[----:B------:R-:W-:Y:S10]  /*161d0*/  MUFU.TANH R51, R51 ;  /* 0x0000003300337308 */ /* 0x000ff40000002400 */
[----:B-1----:R-:W1:Y:S10]  /*161e0*/  MUFU.TANH R0, R76 ;  /* 0x0000004c00007308 */ /* 0x002e740000002400 */
[----:B------:R-:W2:Y:S10]  /*161f0*/  MUFU.TANH R52, R52 ;  /* 0x0000003400347308 */ /* 0x000eb40000002400 */
[----:B------:R3:W4:Y:S01]  /*16200*/  MUFU.TANH R202, R53 ;  /* 0x0000003500ca7308 */ /* 0x0007220000002400 */
[----:B-1----:R1:W-:Y:S09]  /*16210*/  STL [R1+0x60], R0 ;  /* 0x0000600001007387 */ /* 0x0023f20000100800 */
[----:B------:R3:W2:Y:S10]  /*16220*/  MUFU.TANH R47, R54 ;  /* 0x00000036002f7308 */ /* 0x0006b40000002400 */
[----:B------:R3:W2:Y:S01]  /*16230*/  MUFU.TANH R222, R55 ;  /* 0x0000003700de7308 */ /* 0x0006a20000002400 */
[----:B-1----:R-:W-:Y:S09]  /*16240*/  FMUL.FTZ R0, R127, c[0x0][0x2ec] ;  /* 0x0000bb007f007a20 */ /* 0x002ff20000410000 */
        /* <DEDUP_REMOVED lines=55> */
[----:B------:R3:W1:Y:S10]  /*165c0*/  MUFU.TANH R213, R120 ;  /* 0x0000007800d57308 */ /* 0x0006740000002400 */
[----:B------:R3:W1:Y:S10]  /*165d0*/  MUFU.TANH R212, R121 ;  /* 0x0000007900d47308 */ /* 0x0006740000002400 */
        /* <DEDUP_REMOVED lines=11> */
.L_x_271:
[----:B------:R-:W2:Y:S01]  /*16690*/  LDL.LU R94, [R1+0x50] ;  /* 0x00005000015e7983 */ /* 0x000ea20000300800 */
[----:B------:R-:W-:Y:S01]  /*166a0*/  MOV R107, R88 ;  /* 0x00000058006b7202 */ /* 0x000fe20000000f00 */
[----:B------:R-:W-:Y:S01]  /*166b0*/  UIADD3 UR33, UR33, -0x1, URZ ;  /* 0xffffffff21217890 */ /* 0x000fe2000fffe03f */
[----:B------:R-:W-:Y:S01]  /*166c0*/  MOV R108, R89 ;  /* 0x00000059006c7202 */ /* 0x000fe20000000f00 */
[----:B------:R-:W3:Y:S01]  /*166d0*/  LDL.LU R105, [R1+0x60] ;  /* 0x0000600001697983 */ /* 0x000ee20000300800 */
[----:B------:R-:W-:Y:S02]  /*166e0*/  MOV R91, R60 ;  /* 0x0000003c005b7202 */ /* 0x000fe40000000f00 */
[----:B------:R-:W-:Y:S01]  /*166f0*/  MOV R120, R90 ;  /* 0x0000005a00787202 */ /* 0x000fe20000000f00 */
[----:B------:R-:W4:Y:S01]  /*16700*/  LDL.LU R109, [R1+0x70] ;  /* 0x00007000016d7983 */ /* 0x000f220000300800 */
[----:B------:R-:W-:Y:S02]  /*16710*/  MOV R90, R63 ;  /* 0x0000003f005a7202 */ /* 0x000fe40000000f00 */
[----:B------:R-:W-:Y:S01]  /*16720*/  MOV R111, R80 ;  /* 0x00000050006f7202 */ /* 0x000fe20000000f00 */
[----:B------:R-:W2:Y:S01]  /*16730*/  LDL.LU R0, [R1+0x28] ;  /* 0x0000280001007983 */ /* 0x000ea20000300800 */
[----:B------:R-:W-:Y:S02]  /*16740*/  MOV R118, R74 ;  /* 0x0000004a00767202 */ /* 0x000fe40000000f00 */
[----:B-1----:R-:W-:Y:S01]  /*16750*/  MOV R14, R64 ;  /* 0x00000040000e7202 */ /* 0x002fe20000000f00 */
[----:B------:R-:W3:Y:S01]  /*16760*/  LDL.LU R93, [R1+0x1c] ;  /* 0x00001c00015d7983 */ /* 0x000ee20000300800 */
[----:B------:R-:W-:Y:S02]  /*16770*/  MOV R127, R81 ;  /* 0x00000051007f7202 */ /* 0x000fe40000000f00 */
[----:B------:R-:W-:Y:S01]  /*16780*/  MOV R81, R68 ;  /* 0x0000004400517202 */ /* 0x000fe20000000f00 */
        /* <DEDUP_REMOVED lines=16> */
[----:B------:R-:W-:Y:S03]  /*16890*/  MOV R121, R73 ;  /* 0x0000004900797202 */ /* 0x000fe60000000f00 */
[----:B------:R-:W4:Y:S04]  /*168a0*/  LDL.LU R60, [R1+0x2c] ;  /* 0x00002c00013c7983 */ /* 0x000f280000300800 */
[----:B------:R-:W4:Y:S04]  /*168b0*/  LDL.LU R63, [R1+0x30] ;  /* 0x00003000013f7983 */ /* 0x000f280000300800 */
        /* <DEDUP_REMOVED lines=15> */
[----:B------:R1:W-:Y:S02]  /*169b0*/  STL [R1+0xf0], R224 ;  /* 0x0000f0e001007387 */ /* 0x0003e40000100800 */
[----:B-1----:R-:W-:Y:S02]  /*169c0*/  MOV R224, R69 ;  /* 0x0000004500e07202 */ /* 0x002fe40000000f00 */
[----:B--2---:R-:W-:Y:S02]  /*169d0*/  MOV R80, R0 ;  /* 0x0000000000507202 */ /* 0x004fe40000000f00 */
[----:B------:R-:W-:Y:S04]  /*169e0*/  FMNMX.FTZ R0, R245, R132, !PT ;  /* 0x00000084f5007209 */ /* 0x000fe80007810000 */
[----:B---3--:R-:W-:Y:S02]  /*169f0*/  FMNMX.FTZ R2, R11, R0, !PT ;  /* 0x000000000b027209 */ /* 0x008fe40007810000 */
[----:B------:R-:W-:Y:S02]  /*16a00*/  FMNMX.FTZ R0, R244, R133, !PT ;  /* 0x00000085f4007209 */ /* 0x000fe40007810000 */
        /* <DEDUP_REMOVED lines=132> */
[C---:B------:R-:W-:Y:S01]  /*17250*/  FSETP.NEU.FTZ.AND P2, PT, R74.reuse, -INF , PT ;  /* 0xff8000004a00780b */ /* 0x040fe20003f5d000 */
[----:B------:R-:W-:Y:S01]  /*17260*/  FMUL.FTZ R75, R74, c[0x0][0x23c] ;  /* 0x00008f004a4b7a20 */ /* 0x000fe20000410000 */
[----:B--2---:R-:W-:Y:S05]  /*17270*/  FMNMX.FTZ R73, R3, R73, !PT ;  /* 0x0000004903497209 */ /* 0x004fea0007810000 */
[----:B------:R-:W-:Y:S01]  /*17280*/  STL [R1+0x130], R74 ;  /* 0x0001304a01007387 */ /* 0x000fe20000100800 */
[----:B------:R-:W-:Y:S03]  /*17290*/  FSEL R75, R75, RZ, P2 ;  /* 0x000000ff4b4b7208 */ /* 0x000fe60001000000 */
[----:B------:R-:W2:Y:S02]  /*172a0*/  SHFL.BFLY PT, R7, R73, 0x1, 0x1f ;  /* 0x0c201f0049077f89 */ /* 0x000ea400000e0000 */
[--C-:B------:R-:W-:Y:S01]  /*172b0*/  FFMA.FTZ R6, R33, c[0x0][0x23c], -R75.reuse ;  /* 0x00008f0021067a23 */ /* 0x100fe2000001084b */
[----:B---3--:R-:W-:Y:S01]  /*172c0*/  FMNMX.FTZ R2, R0, R2, !PT ;  /* 0x0000000200027209 */ /* 0x008fe20007810000 */
[----:B------:R-:W-:Y:S01]  /*172d0*/  FADD.FTZ R0, -R74, R132 ;  /* 0x000000844a007221 */ /* 0x000fe20000010100 */
[----:B------:R-:W-:Y:S01]  /*172e0*/  MOV R132, R55 ;  /* 0x0000003700847202 */ /* 0x000fe20000000f00 */
[----:B------:R3:W-:Y:S01]  /*172f0*/  MUFU.EX2 R242, R6 ;  /* 0x0000000600f27308 */ /* 0x0007e20000000800 */
[--C-:B------:R-:W-:Y:S01]  /*17300*/  FFMA.FTZ R93, R93, c[0x0][0x23c], -R75.reuse ;  /* 0x00008f005d5d7a23 */ /* 0x100fe2000001084b */
[----:B------:R-:W4:Y:S01]  /*17310*/  SHFL.BFLY PT, R3, R2, 0x1, 0x1f ;  /* 0x0c201f0002037f89 */ /* 0x000f2200000e0000 */
[----:B------:R-:W-:Y:S01]  /*17320*/  FMUL.FTZ R0, R0, c[0x0][0x23c] ;  /* 0x00008f0000007a20 */ /* 0x000fe20000410000 */
[----:B-1----:R-:W-:Y:S01]  /*17330*/  FMNMX.FTZ R4, R4, R5, !PT ;  /* 0x0000000504047209 */ /* 0x002fe20007810000 */
[--C-:B------:R-:W-:Y:S05]  /*17340*/  FFMA.FTZ R5, R11, c[0x0][0x23c], -R75.reuse ;  /* 0x00008f000b057a23 */ /* 0x100fea000001084b */
[----:B------:R1:W1:Y:S01]  /*17350*/  MUFU.EX2 R69, R0 ;  /* 0x0000000000457308 */ /* 0x0002620000000800 */
[----:B------:R-:W1:Y:S01]  /*17360*/  SHFL.BFLY PT, R72, R4, 0x1, 0x1f ;  /* 0x0c201f0004487f89 */ /* 0x000e6200000e0000 */
[----:B--2---:R-:W-:Y:S01]  /*17370*/  FMNMX.FTZ R73, R73, R7, !PT ;  /* 0x0000000749497209 */ /* 0x004fe20007810000 */
[--C-:B------:R-:W-:Y:S03]  /*17380*/  FFMA.FTZ R7, R32, c[0x0][0x23c], -R75.reuse ;  /* 0x00008f0020077a23 */ /* 0x100fe6000001084b */
[C---:B------:R-:W-:Y:S01]  /*17390*/  FSETP.NEU.FTZ.AND P2, PT, R73.reuse, -INF , PT ;  /* 0xff8000004900780b */ /* 0x040fe20003f5d000 */
[----:B------:R-:W-:Y:S02]  /*173a0*/  FMUL.FTZ R92, R73, c[0x0][0x23c] ;  /* 0x00008f00495c7a20 */ /* 0x000fe40000410000 */
[----:B------:R-:W-:Y:S01]  /*173b0*/  STL [R1+0x134], R73 ;  /* 0x0001344901007387 */ /* 0x000fe20000100800 */
[----:B---3--:R-:W-:Y:S01]  /*173c0*/  FFMA.FTZ R6, R37, c[0x0][0x23c], -R75 ;  /* 0x00008f0025067a23 */ /* 0x008fe2000001084b */
[----:B----4-:R-:W-:Y:S02]  /*173d0*/  FMNMX.FTZ R3, R2, R3, !PT ;  /* 0x0000000302037209 */ /* 0x010fe40007810000 */
[----:B------:R-:W-:Y:S01]  /*173e0*/  FSEL R92, R92, RZ, P2 ;  /* 0x000000ff5c5c7208 */ /* 0x000fe20001000000 */
[----:B------:R-:W-:Y:S02]  /*173f0*/  MUFU.EX2 R235, R6 ;  /* 0x0000000600eb7308 */ /* 0x000fe40000000800 */
[----:B------:R-:W-:Y:S02]  /*17400*/  FMUL.FTZ R101, R3, c[0x0][0x23c] ;  /* 0x00008f0003657a20 */ /* 0x000fe40000410000 */
[--C-:B------:R-:W-:Y:S02]  /*17410*/  FFMA.FTZ R33, R47, c[0x0][0x23c], -R92.reuse ;  /* 0x00008f002f217a23 */ /* 0x100fe4000001085c */
[----:B-1----:R-:W-:Y:S01]  /*17420*/  FADD.FTZ R0, -R73, R133 ;  /* 0x0000008549007221 */ /* 0x002fe20000010100 */
[----:B------:R-:W-:Y:S01]  /*17430*/  FMNMX.FTZ R72, R4, R72, !PT ;  /* 0x0000004804487209 */ /* 0x000fe20007810000 */
[----:B------:R-:W-:Y:S01]  /*17440*/  FFMA.FTZ R4, R245, c[0x0][0x23c], -R75 ;  /* 0x00008f00f5047a23 */ /* 0x000fe2000001084b */
[----:B------:R-:W-:Y:S01]  /*17450*/  MOV R133, R13 ;  /* 0x0000000d00857202 */ /* 0x000fe20000000f00 */
[----:B------:R1:W-:Y:S01]  /*17460*/  MUFU.EX2 R245, R5 ;  /* 0x0000000500f57308 */ /* 0x0003e20000000800 */
[----:B------:R-:W-:Y:S01]  /*17470*/  FMUL.FTZ R0, R0, c[0x0][0x23c] ;  /* 0x00008f0000007a20 */ /* 0x000fe20000410000 */
[----:B------:R-:W-:Y:S01]  /*17480*/  FSETP.NEU.FTZ.AND P2, PT, R72, -INF , PT ;  /* 0xff8000004800780b */ /* 0x000fe20003f5d000 */
[--C-:B------:R-:W-:Y:S02]  /*17490*/  FFMA.FTZ R102, R102, c[0x0][0x23c], -R92.reuse ;  /* 0x00008f0066667a23 */ /* 0x100fe4000001085c */
[--C-:B------:R-:W-:Y:S02]  /*174a0*/  FFMA.FTZ R104, R104, c[0x0][0x23c], -R92.reuse ;  /* 0x00008f0068687a23 */ /* 0x100fe4000001085c */
[--C-:B------:R-:W-:Y:S02]  /*174b0*/  FFMA.FTZ R111, R111, c[0x0][0x23c], -R92.reuse ;  /* 0x00008f006f6f7a23 */ /* 0x100fe4000001085c */
[--C-:B------:R-:W-:Y:S01]  /*174c0*/  FFMA.FTZ R115, R115, c[0x0][0x23c], -R92.reuse ;  /* 0x00008f0073737a23 */ /* 0x100fe2000001085c */
[----:B------:R2:W3:Y:S01]  /*174d0*/  MUFU.EX2 R68, R0 ;  /* 0x0000000000447308 */ /* 0x0004e20000000800 */
[--C-:B------:R-:W-:Y:S02]  /*174e0*/  FFMA.FTZ R130, R130, c[0x0][0x23c], -R92.reuse ;  /* 0x00008f0082827a23 */ /* 0x100fe4000001085c */
[--C-:B------:R-:W-:Y:S02]  /*174f0*/  FFMA.FTZ R131, R131, c[0x0][0x23c], -R92.reuse ;  /* 0x00008f0083837a23 */ /* 0x100fe4000001085c */
[----:B------:R-:W-:Y:S02]  /*17500*/  FMUL.FTZ R100, R72, c[0x0][0x23c] ;  /* 0x00008f0048647a20 */ /* 0x000fe40000410000 */
[----:B------:R-:W-:Y:S03]  /*17510*/  FMUL.FTZ R32, R69, R164 ;  /* 0x000000a445207220 */ /* 0x000fe60000410000 */
[----:B------:R-:W4:Y:S01]  /*17520*/  MUFU.EX2 R106, R4 ;  /* 0x00000004006a7308 */ /* 0x000f220000000800 */
[----:B------:R-:W-:Y:S02]  /*17530*/  FSEL R100, R100, RZ, P2 ;  /* 0x000000ff64647208 */ /* 0x000fe40001000000 */
[----:B------:R-:W-:Y:S01]  /*17540*/  FSETP.NEU.FTZ.AND P2, PT, R3, -INF , PT ;  /* 0xff8000000300780b */ /* 0x000fe20003f5d000 */
[----:B-1----:R-:W-:Y:S02]  /*17550*/  FFMA.FTZ R5, R208, c[0x0][0x23c], -R92 ;  /* 0x00008f00d0057a23 */ /* 0x002fe4000001085c */
[--C-:B------:R-:W-:Y:S01]  /*17560*/  FFMA.FTZ R17, R45, c[0x0][0x23c], -R100.reuse ;  /* 0x00008f002d117a23 */ /* 0x100fe20000010864 */
[----:B------:R-:W-:Y:S01]  /*17570*/  FSEL R101, R101, RZ, P2 ;  /* 0x000000ff65657208 */ /* 0x000fe20001000000 */
[--C-:B------:R-:W-:Y:S02]  /*17580*/  FFMA.FTZ R107, R107, c[0x0][0x23c], -R100.reuse ;  /* 0x00008f006b6b7a23 */ /* 0x100fe40000010864 */
[----:B------:R1:W-:Y:S01]  /*17590*/  MUFU.EX2 R229, R17 ;  /* 0x0000001100e57308 */ /* 0x0003e20000000800 */
[----:B------:R-:W-:Y:S02]  /*175a0*/  FFMA.FTZ R108, R108, c[0x0][0x23c], -R100 ;  /* 0x00008f006c6c7a23 */ /* 0x000fe40000010864 */
[--C-:B------:R-:W-:Y:S02]  /*175b0*/  FFMA.FTZ R12, R42, c[0x0][0x23c], -R101.reuse ;  /* 0x00008f002a0c7a23 */ /* 0x100fe40000010865 */
[----:B--2---:R-:W-:Y:S01]  /*175c0*/  FADD.FTZ R0, -R72, R134 ;  /* 0x0000008648007221 */ /* 0x004fe20000010100 */
[----:B------:R-:W-:Y:S01]  /*175d0*/  MOV R134, R82 ;  /* 0x0000005200867202 */ /* 0x000fe20000000f00 */
[----:B---3--:R-:W-:Y:S02]  /*175e0*/  FMUL.FTZ R6, R68, R142 ;  /* 0x0000008e44067220 */ /* 0x008fe40000410000 */
[----:B------:R-:W-:Y:S01]  /*175f0*/  FMUL.FTZ R0, R0, c[0x0][0x23c] ;  /* 0x00008f0000007a20 */ /* 0x000fe20000410000 */
[----:B------:R-:W-:Y:S01]  /*17600*/  MUFU.EX2 R108, R108 ;  /* 0x0000006c006c7308 */ /* 0x000fe20000000800 */
[----:B------:R-:W-:Y:S01]  /*17610*/  FMUL.FTZ R19, R68, R151 ;  /* 0x0000009744137220 */ /* 0x000fe20000410000 */
[----:B------:R-:W-:Y:S01]  /*17620*/  MOV R151, R81 ;  /* 0x0000005100977202 */ /* 0x000fe20000000f00 */
[--C-:B------:R-:W-:Y:S01]  /*17630*/  FFMA.FTZ R63, R63, c[0x0][0x23c], -R101.reuse ;  /* 0x00008f003f3f7a23 */ /* 0x100fe20000010865 */
[----:B----4-:R-:W-:Y:S01]  /*17640*/  F2FP.BF16.PACK_AB R76, R245, R106 ;  /* 0x0000006af54c723e */ /* 0x010fe200000010ff */
[----:B------:R-:W-:Y:S02]  /*17650*/  FFMA.FTZ R4, R244, c[0x0][0x23c], -R92 ;  /* 0x00008f00f4047a23 */ /* 0x000fe4000001085c */
[----:B------:R-:W-:Y:S02]  /*17660*/  FFMA.FTZ R60, R60, c[0x0][0x23c], -R101 ;  /* 0x00008f003c3c7a23 */ /* 0x000fe40000010865 */
[--C-:B------:R-:W-:Y:S01]  /*17670*/  FFMA.FTZ R120, R120, c[0x0][0x23c], -R100.reuse ;  /* 0x00008f0078787a23 */ /* 0x100fe20000010864 */
[----:B------:R2:W3:Y:S01]  /*17680*/  MUFU.EX2 R2, R0 ;  /* 0x0000000000027308 */ /* 0x0004e20000000800 */
[--C-:B------:R-:W-:Y:S02]  /*17690*/  FFMA.FTZ R213, R213, c[0x0][0x23c], -R100.reuse ;  /* 0x00008f00d5d57a23 */ /* 0x100fe40000010864 */
[----:B------:R-:W-:Y:S02]  /*176a0*/  FFMA.FTZ R212, R212, c[0x0][0x23c], -R100 ;  /* 0x00008f00d4d47a23 */ /* 0x000fe40000010864 */
[----:B-1----:R-:W-:Y:S05]  /*176b0*/  FMUL.FTZ R17, R69, R149 ;  /* 0x0000009545117220 */ /* 0x002fea0000410000 */
[----:B------:R-:W-:Y:S10]  /*176c0*/  MUFU.EX2 R111, R111 ;  /* 0x0000006f006f7308 */ /* 0x000ff40000000800 */
[----:B------:R-:W-:Y:S01]  /*176d0*/  MUFU.EX2 R115, R115 ;  /* 0x0000007300737308 */ /* 0x000fe20000000800 */
[----:B--2---:R-:W-:Y:S02]  /*176e0*/  FADD.FTZ R0, -R3, R135 ;  /* 0x0000008703007221 */ /* 0x004fe40000010100 */
[C---:B---3--:R-:W-:Y:S02]  /*176f0*/  FMUL.FTZ R13, R2.reuse, R145 ;  /* 0x00000091020d7220 */ /* 0x048fe40000410000 */
[----:B------:R-:W-:Y:S05]  /*17700*/  FMUL.FTZ R45, R2, R177 ;  /* 0x000000b1022d7220 */ /* 0x000fea0000410000 */
[----:B------:R1:W-:Y:S01]  /*17710*/  MUFU.EX2 R135, R4 ;  /* 0x0000000400877308 */ /* 0x0003e20000000800 */
[----:B------:R-:W-:Y:S09]  /*17720*/  FMUL.FTZ R0, R0, c[0x0][0x23c] ;  /* 0x00008f0000007a20 */ /* 0x000ff20000410000 */
[----:B------:R-:W2:Y:S10]  /*17730*/  MUFU.EX2 R0, R0 ;  /* 0x0000000000007308 */ /* 0x000eb40000000800 */
[----:B------:R-:W-:Y:S01]  /*17740*/  MUFU.EX2 R120, R120 ;  /* 0x0000007800787308 */ /* 0x000fe20000000800 */
[--C-:B-1----:R-:W-:Y:S09]  /*17750*/  FFMA.FTZ R4, R10, c[0x0][0x23c], -R92.reuse ;  /* 0x00008f000a047a23 */ /* 0x102ff2000001085c */
[----:B------:R1:W3:Y:S01]  /*17760*/  MUFU.EX2 R207, R4 ;  /* 0x0000000400cf7308 */ /* 0x0002e20000000800 */
[C---:B--2---:R-:W-:Y:S02]  /*17770*/  FMUL.FTZ R11, R0.reuse, R139 ;  /* 0x0000008b000b7220 */ /* 0x044fe40000410000 */
[----:B------:R-:W-:Y:S01]  /*17780*/  FMUL.FTZ R15, R0, R147 ;  /* 0x00000093000f7220 */ /* 0x000fe20000410000 */
[----:B------:R-:W-:Y:S01]  /*17790*/  MOV R147, R16 ;  /* 0x0000001000937202 */ /* 0x000fe20000000f00 */
[----:B------:R-:W-:Y:S01]  /*177a0*/  FMUL.FTZ R16, R69, R148 ;  /* 0x0000009445107220 */ /* 0x000fe20000410000 */
[----:B------:R-:W-:Y:S04]  /*177b0*/  MOV R148, R18 ;  /* 0x0000001200947202 */ /* 0x000fe80000000f00 */
[----:B------:R-:W-:Y:S01]  /*177c0*/  MUFU.EX2 R130, R130 ;  /* 0x0000008200827308 */ /* 0x000fe20000000800 */
[----:B------:R-:W-:Y:S02]  /*177d0*/  FMUL.FTZ R18, R68, R150 ;  /* 0x0000009644127220 */ /* 0x000fe40000410000 */
[C---:B------:R-:W-:Y:S02]  /*177e0*/  FMUL.FTZ R42, R0.reuse, R174 ;  /* 0x000000ae002a7220 */ /* 0x040fe40000410000 */
[----:B------:R-:W-:Y:S05]  /*177f0*/  FMUL.FTZ R47, R0, R179 ;  /* 0x000000b3002f7220 */ /* 0x000fea0000410000 */
[----:B------:R-:W-:Y:S01]  /*17800*/  MUFU.EX2 R131, R131 ;  /* 0x0000008300837308 */ /* 0x000fe20000000800 */
[--C-:B-1----:R-:W-:Y:S01]  /*17810*/  FFMA.FTZ R4, R219, c[0x0][0x23c], -R75.reuse ;  /* 0x00008f00db047a23 */ /* 0x102fe2000001084b */
[----:B---3--:R-:W-:Y:S08]  /*17820*/  F2FP.BF16.PACK_AB R77, R207, R135 ;  /* 0x00000087cf4d723e */ /* 0x008ff000000010ff */
[----:B------:R1:W-:Y:S10]  /*17830*/  MUFU.EX2 R219, R4 ;  /* 0x0000000400db7308 */ /* 0x0003f40000000800 */
[----:B------:R-:W-:Y:S10]  /*17840*/  MUFU.EX2 R213, R213 ;  /* 0x000000d500d57308 */ /* 0x000ff40000000800 */
[----:B------:R-:W-:Y:S01]  /*17850*/  MUFU.EX2 R212, R212 ;  /* 0x000000d400d47308 */ /* 0x000fe20000000800 */
[----:B-1----:R-:W-:Y:S09]  /*17860*/  FFMA.FTZ R4, R210, c[0x0][0x23c], -R75 ;  /* 0x00008f00d2047a23 */ /* 0x002ff2000001084b */
[----:B------:R1:W2:Y:S02]  /*17870*/  MUFU.EX2 R10, R4 ;  /* 0x00000004000a7308 */ /* 0x0002a40000000800 */
[----:B-1----:R-:W-:Y:S01]  /*17880*/  FFMA.FTZ R4, R209, c[0x0][0x23c], -R92 ;  /* 0x00008f00d1047a23 */ /* 0x002fe2000001085c */
[----:B--2---:R1:W-:Y:S01]  /*17890*/  STL [R1+0xc], R10 ;  /* 0x00000c0a01007387 */ /* 0x0043e20000100800 */
[----:B------:R-:W-:Y:S06]  /*178a0*/  F2FP.BF16.PACK_AB R78, R10, R219 ;  /* 0x000000db0a4e723e */ /* 0x000fec00000010ff */
[----:B------:R2:W-:Y:S01]  /*178b0*/  MUFU.EX2 R244, R4 ;  /* 0x0000000400f47308 */ /* 0x0005e20000000800 */
[----:B------:R3:W-:Y:S01]  /*178c0*/  STL [R1+0x138], R72 ;  /* 0x0001384801007387 */ /* 0x0007e20000100800 */
[C---:B-1----:R-:W-:Y:S08]  /*178d0*/  FMUL.FTZ R10, R0.reuse, R138 ;  /* 0x0000008a000a7220 */ /* 0x042ff00000410000 */
[----:B------:R1:W-:Y:S01]  /*178e0*/  MUFU.EX2 R138, R12 ;  /* 0x0000000c008a7308 */ /* 0x0003e20000000800 */
[--C-:B--2---:R-:W-:Y:S09]  /*178f0*/  FFMA.FTZ R4, R247, c[0x0][0x23c], -R100.reuse ;  /* 0x00008f00f7047a23 */ /* 0x104ff20000010864 */
[----:B------:R2:W-:Y:S10]  /*17900*/  MUFU.EX2 R123, R4 ;  /* 0x00000004007b7308 */ /* 0x0005f40000000800 */
[----:B---3--:R3:W4:Y:S01]  /*17910*/  MUFU.EX2 R72, R5 ;  /* 0x0000000500487308 */ /* 0x0087220000000800 */
[----:B-1----:R-:W-:Y:S02]  /*17920*/  FFMA.FTZ R12, R43, c[0x0][0x23c], -R101 ;  /* 0x00008f002b0c7a23 */ /* 0x002fe40000010865 */
[----:B------:R-:W-:Y:S01]  /*17930*/  FMUL.FTZ R43, R0, R175 ;  /* 0x000000af002b7220 */ /* 0x000fe20000410000 */
[----:B------:R-:W-:Y:S01]  /*17940*/  MOV R175, R94 ;  /* 0x0000005e00af7202 */ /* 0x000fe20000000f00 */
[----:B------:R-:W-:Y:S05]  /*17950*/  FFMA.FTZ R94, R249, c[0x0][0x23c], -R75 ;  /* 0x00008f00f95e7a23 */ /* 0x000fea000001084b */
[----:B------:R1:W-:Y:S01]  /*17960*/  MUFU.EX2 R139, R12 ;  /* 0x0000000c008b7308 */ /* 0x0003e20000000800 */
[--C-:B--2---:R-:W-:Y:S02]  /*17970*/  FFMA.FTZ R4, R9, c[0x0][0x23c], -R100.reuse ;  /* 0x00008f0009047a23 */ /* 0x104fe40000010864 */
[----:B------:R-:W-:Y:S07]  /*17980*/  FMUL.FTZ R9, R2, R137 ;  /* 0x0000008902097220 */ /* 0x000fee0000410000 */
[----:B------:R2:W2:Y:S01]  /*17990*/  MUFU.EX2 R205, R4 ;  /* 0x0000000400cd7308 */ /* 0x0004a20000000800 */
[--C-:B---3--:R-:W-:Y:S01]  /*179a0*/  FFMA.FTZ R5, R252, c[0x0][0x23c], -R100.reuse ;  /* 0x00008f00fc057a23 */ /* 0x108fe20000010864 */
[----:B----4-:R-:W-:Y:S08]  /*179b0*/  F2FP.BF16.PACK_AB R79, R72, R244 ;  /* 0x000000f4484f723e */ /* 0x010ff000000010ff */
[----:B------:R3:W-:Y:S01]  /*179c0*/  MUFU.EX2 R209, R5 ;  /* 0x0000000500d17308 */ /* 0x0007e20000000800 */
[----:B-1----:R-:W-:Y:S02]  /*179d0*/  FFMA.FTZ R12, R24, c[0x0][0x23c], -R100 ;  /* 0x00008f00180c7a23 */ /* 0x002fe40000010864 */
[----:B------:R-:W-:Y:S07]  /*179e0*/  FMUL.FTZ R24, R2, R156 ;  /* 0x0000009c02187220 */ /* 0x000fee0000410000 */
[----:B------:R1:W-:Y:S01]  /*179f0*/  MUFU.EX2 R252, R7 ;  /* 0x0000000700fc7308 */ /* 0x0003e20000000800 */
[----:B--2---:R-:W-:Y:S01]  /*17a00*/  FFMA.FTZ R4, R223, c[0x0][0x23c], -R101 ;  /* 0x00008f00df047a23 */ /* 0x004fe20000010865 */
[----:B------:R-:W-:Y:S08]  /*17a10*/  F2FP.BF16.PACK_AB R64, R205, R123 ;  /* 0x0000007bcd40723e */ /* 0x000ff000000010ff */
[----:B------:R2:W-:Y:S01]  /*17a20*/  MUFU.EX2 R204, R4 ;  /* 0x0000000400cc7308 */ /* 0x0005e20000000800 */
[----:B---3--:R-:W-:Y:S09]  /*17a30*/  FFMA.FTZ R5, R211, c[0x0][0x23c], -R92 ;  /* 0x00008f00d3057a23 */ /* 0x008ff2000001085c */
[----:B------:R3:W-:Y:S01]  /*17a40*/  MUFU.EX2 R247, R5 ;  /* 0x0000000500f77308 */ /* 0x0007e20000000800 */
[----:B-1----:R-:W-:Y:S09]  /*17a50*/  FFMA.FTZ R7, R36, c[0x0][0x23c], -R75 ;  /* 0x00008f0024077a23 */ /* 0x002ff2000001084b */
[----:B------:R1:W-:Y:S01]  /*17a60*/  MUFU.EX2 R238, R7 ;  /* 0x0000000700ee7308 */ /* 0x0003e20000000800 */
[----:B--2---:R-:W-:Y:S02]  /*17a70*/  FFMA.FTZ R4, R8, c[0x0][0x23c], -R101 ;  /* 0x00008f0008047a23 */ /* 0x004fe40000010865 */
[--C-:B------:R-:W-:Y:S07]  /*17a80*/  FFMA.FTZ R8, R218, c[0x0][0x23c], -R75.reuse ;  /* 0x00008f00da087a23 */ /* 0x100fee000001084b */
[----:B------:R2:W4:Y:S01]  /*17a90*/  MUFU.EX2 R206, R4 ;  /* 0x0000000400ce7308 */ /* 0x0005220000000800 */
[----:B---3--:R-:W-:Y:S02]  /*17aa0*/  FFMA.FTZ R5, R28, c[0x0][0x23c], -R100 ;  /* 0x00008f001c057a23 */ /* 0x008fe40000010864 */
[--C-:B------:R-:W-:Y:S07]  /*17ab0*/  FFMA.FTZ R28, R52, c[0x0][0x23c], -R75.reuse ;  /* 0x00008f00341c7a23 */ /* 0x100fee000001084b */
[----:B------:R3:W-:Y:S01]  /*17ac0*/  MUFU.EX2 R218, R8 ;  /* 0x0000000800da7308 */ /* 0x0007e20000000800 */
[----:B-1----:R-:W-:Y:S02]  /*17ad0*/  FFMA.FTZ R7, R50, c[0x0][0x23c], -R92 ;  /* 0x00008f0032077a23 */ /* 0x002fe4000001085c */
[----:B------:R-:W-:Y:S07]  /*17ae0*/  FMUL.FTZ R50, R68, R182 ;  /* 0x000000b644327220 */ /* 0x000fee0000410000 */
[----:B------:R1:W-:Y:S01]  /*17af0*/  MUFU.EX2 R232, R7 ;  /* 0x0000000700e87308 */ /* 0x0003e20000000800 */
[----:B--2---:R-:W-:Y:S01]  /*17b00*/  FFMA.FTZ R4, R251, c[0x0][0x23c], -R100 ;  /* 0x00008f00fb047a23 */ /* 0x004fe20000010864 */
[----:B----4-:R-:W-:Y:S08]  /*17b10*/  F2FP.BF16.PACK_AB R65, R206, R204 ;  /* 0x000000ccce41723e */ /* 0x010ff000000010ff */
[----:B------:R2:W4:Y:S01]  /*17b20*/  MUFU.EX2 R210, R4 ;  /* 0x0000000400d27308 */ /* 0x0005220000000800 */
[--C-:B---3--:R-:W-:Y:S02]  /*17b30*/  FFMA.FTZ R8, R49, c[0x0][0x23c], -R75.reuse ;  /* 0x00008f0031087a23 */ /* 0x108fe4000001084b */
[----:B------:R-:W-:Y:S02]  /*17b40*/  FFMA.FTZ R49, R56, c[0x0][0x23c], -R92 ;  /* 0x00008f0038317a23 */ /* 0x000fe4000001085c */
[----:B------:R-:W-:Y:S05]  /*17b50*/  FMUL.FTZ R56, R2, R188 ;  /* 0x000000bc02387220 */ /* 0x000fea0000410000 */
[----:B------:R3:W-:Y:S01]  /*17b60*/  MUFU.EX2 R74, R5 ;  /* 0x00000005004a7308 */ /* 0x0007e20000000800 */
[----:B-1----:R-:W-:Y:S02]  /*17b70*/  FFMA.FTZ R7, R41, c[0x0][0x23c], -R100 ;  /* 0x00008f0029077a23 */ /* 0x002fe40000010864 */
[--C-:B------:R-:W-:Y:S02]  /*17b80*/  FFMA.FTZ R41, R44, c[0x0][0x23c], -R75.reuse ;  /* 0x00008f002c297a23 */ /* 0x100fe4000001084b */
[----:B------:R-:W-:Y:S05]  /*17b90*/  FFMA.FTZ R44, R46, c[0x0][0x23c], -R75 ;  /* 0x00008f002e2c7a23 */ /* 0x000fea000001084b */
[----:B------:R1:W-:Y:S01]  /*17ba0*/  MUFU.EX2 R231, R8 ;  /* 0x0000000800e77308 */ /* 0x0003e20000000800 */
[----:B------:R-:W-:Y:S02]  /*17bb0*/  FMUL.FTZ R46, R0, R178 ;  /* 0x000000b2002e7220 */ /* 0x000fe40000410000 */
[--C-:B--2---:R-:W-:Y:S01]  /*17bc0*/  FFMA.FTZ R4, R250, c[0x0][0x23c], -R101.reuse ;  /* 0x00008f00fa047a23 */ /* 0x104fe20000010865 */
[----:B----4-:R-:W-:Y:S06]  /*17bd0*/  F2FP.BF16.PACK_AB R66, R210, R209 ;  /* 0x000000d1d242723e */ /* 0x010fec00000010ff */
[----:B------:R2:W-:Y:S01]  /*17be0*/  MUFU.EX2 R208, R4 ;  /* 0x0000000400d07308 */ /* 0x0005e20000000800 */
[----:B---3--:R-:W-:Y:S09]  /*17bf0*/  FMUL.FTZ R5, R69, R141 ;  /* 0x0000008d45057220 */ /* 0x008ff20000410000 */
[----:B------:R3:W-:Y:S01]  /*17c00*/  MUFU.EX2 R137, R12 ;  /* 0x0000000c00897308 */ /* 0x0007e20000000800 */
[----:B-1----:R-:W-:Y:S09]  /*17c10*/  FMUL.FTZ R8, R2, R136 ;  /* 0x0000008802087220 */ /* 0x002ff20000410000 */
[----:B------:R1:W-:Y:S01]  /*17c20*/  MUFU.EX2 R149, R44 ;  /* 0x0000002c00957308 */ /* 0x0003e20000000800 */
[----:B--2---:R-:W-:Y:S09]  /*17c30*/  FFMA.FTZ R4, R248, c[0x0][0x23c], -R101 ;  /* 0x00008f00f8047a23 */ /* 0x004ff20000010865 */
[----:B------:R2:W4:Y:S01]  /*17c40*/  MUFU.EX2 R223, R4 ;  /* 0x0000000400df7308 */ /* 0x0005220000000800 */
[----:B---3--:R-:W-:Y:S01]  /*17c50*/  FMUL.FTZ R12, R2, R144 ;  /* 0x00000090020c7220 */ /* 0x008fe20000410000 */
[----:B------:R-:W-:Y:S01]  /*17c60*/  MOV R144, R14 ;  /* 0x0000000e00907202 */ /* 0x000fe20000000f00 */
[----:B------:R-:W-:Y:S07]  /*17c70*/  FMUL.FTZ R14, R0, R146 ;  /* 0x00000092000e7220 */ /* 0x000fee0000410000 */
[----:B------:R3:W-:Y:S01]  /*17c80*/  MUFU.EX2 R145, R41 ;  /* 0x0000002900917308 */ /* 0x0007e20000000800 */
[--C-:B-1----:R-:W-:Y:S09]  /*17c90*/  FFMA.FTZ R44, R57, c[0x0][0x23c], -R92.reuse ;  /* 0x00008f00392c7a23 */ /* 0x102ff2000001085c */
[----:B------:R1:W-:Y:S01]  /*17ca0*/  MUFU.EX2 R146, R44 ;  /* 0x0000002c00927308 */ /* 0x0003e20000000800 */
[--C-:B--2---:R-:W-:Y:S01]  /*17cb0*/  FFMA.FTZ R4, R216, c[0x0][0x23c], -R75.reuse ;  /* 0x00008f00d8047a23 */ /* 0x104fe2000001084b */
[----:B----4-:R-:W-:Y:S08]  /*17cc0*/  F2FP.BF16.PACK_AB R67, R223, R208 ;  /* 0x000000d0df43723e */ /* 0x010ff000000010ff */
[----:B------:R2:W-:Y:S01]  /*17cd0*/  MUFU.EX2 R251, R4 ;  /* 0x0000000400fb7308 */ /* 0x0005e20000000800 */
[C---:B---3--:R-:W-:Y:S01]  /*17ce0*/  FMUL.FTZ R41, R2.reuse, R173 ;  /* 0x000000ad02297220 */ /* 0x048fe20000410000 */
[----:B------:R-:W-:Y:S01]  /*17cf0*/  MOV R173, R96 ;  /* 0x0000006000ad7202 */ /* 0x000fe20000000f00 */
[----:B------:R-:W-:Y:S07]  /*17d00*/  FFMA.FTZ R96, R221, c[0x0][0x23c], -R75 ;  /* 0x00008f00dd607a23 */ /* 0x000fee000001084b */
[----:B------:R3:W-:Y:S01]  /*17d10*/  MUFU.EX2 R150, R49 ;  /* 0x0000003100967308 */ /* 0x0007e20000000800 */
[----:B-1----:R-:W-:Y:S09]  /*17d20*/  FMUL.FTZ R44, R2, R176 ;  /* 0x000000b0022c7220 */ /* 0x002ff20000410000 */
[----:B------:R-:W-:Y:S01]  /*17d30*/  MUFU.EX2 R221, R94 ;  /* 0x0000005e00dd7308 */ /* 0x000fe20000000800 */
[--C-:B--2---:R-:W-:Y:S09]  /*17d40*/  FFMA.FTZ R4, R23, c[0x0][0x23c], -R92.reuse ;  /* 0x00008f0017047a23 */ /* 0x104ff2000001085c */
[----:B------:R1:W-:Y:S01]  /*17d50*/  MUFU.EX2 R250, R4 ;  /* 0x0000000400fa7308 */ /* 0x0003e20000000800 */
[----:B---3--:R-:W-:Y:S09]  /*17d60*/  FMUL.FTZ R49, R69, R181 ;  /* 0x000000b545317220 */ /* 0x008ff20000410000 */
[----:B------:R-:W-:Y:S01]  /*17d70*/  MUFU.EX2 R188, R102 ;  /* 0x0000006600bc7308 */ /* 0x000fe20000000800 */
[--C-:B-1----:R-:W-:Y:S02]  /*17d80*/  FFMA.FTZ R4, R34, c[0x0][0x23c], -R92.reuse ;  /* 0x00008f0022047a23 */ /* 0x102fe4000001085c */
[C---:B------:R-:W-:Y:S01]  /*17d90*/  FMUL.FTZ R34, R68.reuse, R166 ;  /* 0x000000a644227220 */ /* 0x040fe20000410000 */
[----:B------:R-:W-:Y:S06]  /*17da0*/  MOV R166, R144 ;  /* 0x0000009000a67202 */ /* 0x000fec0000000f00 */
[----:B------:R1:W-:Y:S10]  /*17db0*/  MUFU.EX2 R73, R4 ;  /* 0x0000000400497308 */ /* 0x0003f40000000800 */
[----:B------:R2:W-:Y:S01]  /*17dc0*/  MUFU.EX2 R144, R63 ;  /* 0x0000003f00907308 */ /* 0x0005e20000000800 */
[----:B-1----:R-:W-:Y:S02]  /*17dd0*/  FFMA.FTZ R4, R35, c[0x0][0x23c], -R92 ;  /* 0x00008f0023047a23 */ /* 0x002fe4000001085c */
[----:B------:R-:W-:Y:S01]  /*17de0*/  FMUL.FTZ R35, R68, R167 ;  /* 0x000000a744237220 */ /* 0x000fe20000410000 */
[----:B------:R-:W-:Y:S06]  /*17df0*/  MOV R167, R62 ;  /* 0x0000003e00a77202 */ /* 0x000fec0000000f00 */
[----:B------:R1:W-:Y:S01]  /*17e00*/  MUFU.EX2 R241, R4 ;  /* 0x0000000400f17308 */ /* 0x0003e20000000800 */
[C---:B------:R-:W-:Y:S02]  /*17e10*/  FMUL.FTZ R62, R0.reuse, R194 ;  /* 0x000000c2003e7220 */ /* 0x040fe40000410000 */
[----:B--2---:R-:W-:Y:S02]  /*17e20*/  FMUL.FTZ R63, R0, R195 ;  /* 0x000000c3003f7220 */ /* 0x004fe40000410000 */
[--C-:B-1----:R-:W-:Y:S05]  /*17e30*/  FFMA.FTZ R4, R217, c[0x0][0x23c], -R100.reuse ;  /* 0x00008f00d9047a23 */ /* 0x102fea0000010864 */
[----:B------:R1:W-:Y:S02]  /*17e40*/  MUFU.EX2 R216, R4 ;  /* 0x0000000400d87308 */ /* 0x0003e40000000800 */
[--C-:B-1----:R-:W-:Y:S02]  /*17e50*/  FFMA.FTZ R4, R22, c[0x0][0x23c], -R100.reuse ;  /* 0x00008f0016047a23 */ /* 0x102fe40000010864 */
[----:B------:R-:W1:Y:S06]  /*17e60*/  LDSM.16.MT88.4 R20, [R225+0x8000] ;  /* 0x00800000e114783b */ /* 0x000e6c0000004200 */
[----:B------:R2:W-:Y:S02]  /*17e70*/  MUFU.EX2 R217, R4 ;  /* 0x0000000400d97308 */ /* 0x0005e40000000800 */
[--C-:B--2---:R-:W-:Y:S02]  /*17e80*/  FFMA.FTZ R4, R26, c[0x0][0x23c], -R101.reuse ;  /* 0x00008f001a047a23 */ /* 0x104fe40000010865 */
[C---:B------:R-:W-:Y:S06]  /*17e90*/  FMUL.FTZ R26, R0.reuse, R158 ;  /* 0x0000009e001a7220 */ /* 0x040fec0000410000 */
[----:B------:R2:W-:Y:S02]  /*17ea0*/  MUFU.EX2 R211, R4 ;  /* 0x0000000400d37308 */ /* 0x0005e40000000800 */
[--C-:B--2---:R-:W-:Y:S02]  /*17eb0*/  FFMA.FTZ R4, R27, c[0x0][0x23c], -R101.reuse ;  /* 0x00008f001b047a23 */ /* 0x104fe40000010865 */
[----:B------:R-:W-:Y:S06]  /*17ec0*/  FMUL.FTZ R27, R0, R159 ;  /* 0x0000009f001b7220 */ /* 0x000fec0000410000 */
[----:B------:R2:W3:Y:S02]  /*17ed0*/  MUFU.EX2 R248, R4 ;  /* 0x0000000400f87308 */ /* 0x0004e40000000800 */
[----:B--2---:R-:W-:Y:S02]  /*17ee0*/  FFMA.FTZ R4, R29, c[0x0][0x23c], -R100 ;  /* 0x00008f001d047a23 */ /* 0x004fe40000010864 */
[----:B------:R-:W-:Y:S06]  /*17ef0*/  FMUL.FTZ R29, R2, R161 ;  /* 0x000000a1021d7220 */ /* 0x000fec0000410000 */
[----:B------:R2:W4:Y:S02]  /*17f00*/  MUFU.EX2 R240, R4 ;  /* 0x0000000400f07308 */ /* 0x0005240000000800 */
[--C-:B--2---:R-:W-:Y:S02]  /*17f10*/  FFMA.FTZ R4, R30, c[0x0][0x23c], -R101.reuse ;  /* 0x00008f001e047a23 */ /* 0x104fe40000010865 */
[C---:B------:R-:W-:Y:S06]  /*17f20*/  FMUL.FTZ R30, R0.reuse, R162 ;  /* 0x000000a2001e7220 */ /* 0x040fec0000410000 */
[----:B------:R2:W-:Y:S02]  /*17f30*/  MUFU.EX2 R243, R4 ;  /* 0x0000000400f37308 */ /* 0x0005e40000000800 */
[----:B--2---:R-:W-:Y:S02]  /*17f40*/  FFMA.FTZ R4, R31, c[0x0][0x23c], -R101 ;  /* 0x00008f001f047a23 */ /* 0x004fe40000010865 */
[----:B------:R-:W-:Y:S06]  /*17f50*/  FMUL.FTZ R31, R0, R163 ;  /* 0x000000a3001f7220 */ /* 0x000fec0000410000 */
[----:B------:R2:W1:Y:S10]  /*17f60*/  MUFU.EX2 R239, R4 ;  /* 0x0000000400ef7308 */ /* 0x0004740000000800 */
[----:B------:R1:W-:Y:S01]  /*17f70*/  MUFU.EX2 R163, R33 ;  /* 0x0000002100a37308 */ /* 0x0003e20000000800 */
[--C-:B--2---:R-:W-:Y:S09]  /*17f80*/  FFMA.FTZ R4, R38, c[0x0][0x23c], -R92.reuse ;  /* 0x00008f0026047a23 */ /* 0x104ff2000001085c */
[----:B------:R2:W-:Y:S01]  /*17f90*/  MUFU.EX2 R237, R4 ;  /* 0x0000000400ed7308 */ /* 0x0005e20000000800 */
[----:B-1----:R-:W-:Y:S02]  /*17fa0*/  FMUL.FTZ R33, R69, R165 ;  /* 0x000000a545217220 */ /* 0x002fe40000410000 */
[--C-:B--2---:R-:W-:Y:S02]  /*17fb0*/  FFMA.FTZ R4, R39, c[0x0][0x23c], -R92.reuse ;  /* 0x00008f0027047a23 */ /* 0x104fe4000001085c */
[----:B------:R-:W1:Y:S05]  /*17fc0*/  LDSM.16.MT88.4 R36, [R228+0x8000] ;  /* 0x00800000e424783b */ /* 0x000e6a0000004200 */
[----:B------:R2:W-:Y:S02]  /*17fd0*/  MUFU.EX2 R234, R4 ;  /* 0x0000000400ea7308 */ /* 0x0005e40000000800 */
[--C-:B--2---:R-:W-:Y:S02]  /*17fe0*/  FFMA.FTZ R4, R48, c[0x0][0x23c], -R75.reuse ;  /* 0x00008f0030047a23 */ /* 0x104fe4000001084b */
[----:B------:R-:W-:Y:S06]  /*17ff0*/  FMUL.FTZ R48, R69, R180 ;  /* 0x000000b445307220 */ /* 0x000fec0000410000 */
[----:B------:R2:W-:Y:S02]  /*18000*/  MUFU.EX2 R233, R4 ;  /* 0x0000000400e97308 */ /* 0x0005e40000000800 */
[----:B--2---:R-:W-:Y:S02]  /*18010*/  FFMA.FTZ R4, R51, c[0x0][0x23c], -R92 ;  /* 0x00008f0033047a23 */ /* 0x004fe4000001085c */
[----:B------:R-:W-:Y:S06]  /*18020*/  FMUL.FTZ R51, R68, R183 ;  /* 0x000000b744337220 */ /* 0x000fec0000410000 */
[----:B------:R2:W-:Y:S02]  /*18030*/  MUFU.EX2 R230, R4 ;  /* 0x0000000400e67308 */ /* 0x0005e40000000800 */
[--C-:B--2---:R-:W-:Y:S02]  /*18040*/  FFMA.FTZ R4, R40, c[0x0][0x23c], -R100.reuse ;  /* 0x00008f0028047a23 */ /* 0x104fe40000010864 */
[----:B------:R-:W-:Y:S01]  /*18050*/  FMUL.FTZ R40, R2, R172 ;  /* 0x000000ac02287220 */ /* 0x000fe20000410000 */
[----:B------:R-:W-:Y:S05]  /*18060*/  MOV R172, R105 ;  /* 0x0000006900ac7202 */ /* 0x000fea0000000f00 */
[----:B------:R2:W-:Y:S01]  /*18070*/  MUFU.EX2 R236, R4 ;  /* 0x0000000400ec7308 */ /* 0x0005e20000000800 */
[----:B------:R-:W-:Y:S02]  /*18080*/  FFMA.FTZ R105, R220, c[0x0][0x23c], -R75 ;  /* 0x00008f00dc697a23 */ /* 0x000fe4000001084b */
[----:B--2---:R-:W-:Y:S07]  /*18090*/  FMUL.FTZ R4, R69, R140 ;  /* 0x0000008c45047220 */ /* 0x004fee0000410000 */
[----:B------:R2:W-:Y:S02]  /*180a0*/  MUFU.EX2 R140, R7 ;  /* 0x00000007008c7308 */ /* 0x0005e40000000800 */
[----:B--2---:R-:W-:Y:S08]  /*180b0*/  FMUL.FTZ R7, R68, R143 ;  /* 0x0000008f44077220 */ /* 0x004ff00000410000 */
[----:B------:R2:W-:Y:S01]  /*180c0*/  MUFU.EX2 R143, R28 ;  /* 0x0000001c008f7308 */ /* 0x0005e20000000800 */
[-C--:B------:R-:W-:Y:S08]  /*180d0*/  HMMA.16816.F32.BF16 R4, R76, R20.reuse, R4 ;  /* 0x000000144c04723c */ /* 0x080ff00000041804 */
[C---:B------:R-:W-:Y:S07]  /*180e0*/  HMMA.16816.F32.BF16 R8, R64.reuse, R20, R8 ;  /* 0x000000144008723c */ /* 0x040fee0000041808 */
[--C-:B------:R-:W-:Y:S01]  /*180f0*/  FFMA.FTZ R20, R25, c[0x0][0x23c], -R101.reuse ;  /* 0x00008f0019147a23 */ /* 0x100fe20000010865 */
[-C--:B------:R-:W-:Y:S03]  /*18100*/  HMMA.16816.F32.BF16 R12, R64, R22.reuse, R12 ;  /* 0x00000016400c723c */ /* 0x080fe6000004180c */
[----:B------:R1:W-:Y:S01]  /*18110*/  MUFU.EX2 R136, R20 ;  /* 0x0000001400887308 */ /* 0x0003e20000000800 */
[----:B------:R-:W-:Y:S01]  /*18120*/  FFMA.FTZ R25, R203, c[0x0][0x23c], -R101 ;  /* 0x00008f00cb197a23 */ /* 0x000fe20000010865 */
[----:B------:R-:W-:Y:S01]  /*18130*/  MOV R203, R80 ;  /* 0x0000005000cb7202 */ /* 0x000fe20000000f00 */
[C---:B------:R-:W-:Y:S01]  /*18140*/  FMUL.FTZ R21, R69.reuse, R153 ;  /* 0x0000009945157220 */ /* 0x040fe20000410000 */
[----:B------:R-:W-:Y:S01]  /*18150*/  LDSM.16.MT88.4 R80, [R227+0x8000] ;  /* 0x00800000e350783b */ /* 0x000fe20000004200 */
[C---:B------:R-:W-:Y:S04]  /*18160*/  HMMA.16816.F32.BF16 R16, R76.reuse, R22, R16 ;  /* 0x000000164c10723c */ /* 0x040fe80000041810 */
[--C-:B--2---:R-:W-:Y:S01]  /*18170*/  FFMA.FTZ R28, R202, c[0x0][0x23c], -R75.reuse ;  /* 0x00008f00ca1c7a23 */ /* 0x104fe2000001084b */
[----:B------:R2:W-:Y:S01]  /*18180*/  MUFU.EX2 R142, R25 ;  /* 0x00000019008e7308 */ /* 0x0005e20000000800 */
[----:B------:R-:W-:Y:S01]  /*18190*/  MOV R153, R53 ;  /* 0x0000003500997202 */ /* 0x000fe20000000f00 */
[C---:B------:R-:W-:Y:S01]  /*181a0*/  FMUL.FTZ R22, R68.reuse, R154 ;  /* 0x0000009a44167220 */ /* 0x040fe20000410000 */
[----:B------:R-:W-:Y:S01]  /*181b0*/  MOV R154, R203 ;  /* 0x000000cb009a7202 */ /* 0x000fe20000000f00 */
[----:B------:R-:W-:Y:S03]  /*181c0*/  FMUL.FTZ R23, R68, R155 ;  /* 0x0000009b44177220 */ /* 0x000fe60000410000 */
[----:B------:R-:W-:Y:S02]  /*181d0*/  MOV R203, R151 ;  /* 0x0000009700cb7202 */ /* 0x000fe40000000f00 */
[----:B------:R-:W-:Y:S01]  /*181e0*/  MOV R151, R134 ;  /* 0x0000008600977202 */ /* 0x000fe20000000f00 */
[----:B------:R3:W-:Y:S01]  /*181f0*/  MUFU.EX2 R141, R28 ;  /* 0x0000001c008d7308 */ /* 0x0007e20000000800 */
[----:B------:R-:W-:Y:S01]  /*18200*/  MOV R134, R59 ;  /* 0x0000003b00867202 */ /* 0x000fe20000000f00 */
[----:B------:R-:W-:Y:S01]  /*18210*/  FMUL.FTZ R59, R0, R191 ;  /* 0x000000bf003b7220 */ /* 0x000fe20000410000 */
[----:B------:R-:W-:Y:S01]  /*18220*/  MOV R202, R151 ;  /* 0x0000009700ca7202 */ /* 0x000fe20000000f00 */
[C---:B-1----:R-:W-:Y:S01]  /*18230*/  FMUL.FTZ R20, R69.reuse, R152 ;  /* 0x0000009845147220 */ /* 0x042fe20000410000 */
[----:B------:R-:W-:Y:S02]  /*18240*/  MOV R152, R54 ;  /* 0x0000003600987202 */ /* 0x000fe40000000f00 */
[----:B------:R-:W1:Y:S01]  /*18250*/  LDSM.16.MT88.4 R52, [R226+0x8000] ;  /* 0x00800000e234783b */ /* 0x000e620000004200 */
[----:B------:R-:W-:Y:S02]  /*18260*/  MOV R151, R89 ;  /* 0x0000005900977202 */ /* 0x000fe40000000f00 */
[----:B------:R-:W-:Y:S01]  /*18270*/  FFMA.FTZ R57, R152, c[0x0][0x23c], -R100 ;  /* 0x00008f0098397a23 */ /* 0x000fe20000010864 */
[-C--:B------:R-:W-:Y:S03]  /*18280*/  HMMA.16816.F32.BF16 R20, R76, R36.reuse, R20 ;  /* 0x000000244c14723c */ /* 0x080fe60000041814 */
[C---:B--2---:R-:W-:Y:S01]  /*18290*/  FMUL.FTZ R25, R2.reuse, R157 ;  /* 0x0000009d02197220 */ /* 0x044fe20000410000 */
[----:B------:R-:W-:Y:S02]  /*182a0*/  MOV R152, R147 ;  /* 0x0000009300987202 */ /* 0x000fe40000000f00 */
[----:B------:R-:W-:Y:S02]  /*182b0*/  MOV R147, R224 ;  /* 0x000000e000937202 */ /* 0x000fe40000000f00 */
[----:B------:R2:W-:Y:S01]  /*182c0*/  MUFU.EX2 R224, R57 ;  /* 0x0000003900e07308 */ /* 0x0005e20000000800 */
[----:B------:R-:W-:Y:S01]  /*182d0*/  MOV R164, R152 ;  /* 0x0000009800a47202 */ /* 0x000fe20000000f00 */
[C---:B------:R-:W-:Y:S04]  /*182e0*/  HMMA.16816.F32.BF16 R24, R64.reuse, R36, R24 ;  /* 0x000000244018723c */ /* 0x040fe80000041818 */
[----:B---3--:R-:W-:Y:S01]  /*182f0*/  FMUL.FTZ R28, R2, R160 ;  /* 0x000000a0021c7220 */ /* 0x008fe20000410000 */
[----:B------:R-:W-:Y:S02]  /*18300*/  MOV R152, R90 ;  /* 0x0000005a00987202 */ /* 0x000fe40000000f00 */
[--C-:B------:R-:W-:Y:S01]  /*18310*/  FFMA.FTZ R36, R222, c[0x0][0x23c], -R92.reuse ;  /* 0x00008f00de247a23 */ /* 0x100fe2000001085c */
[----:B------:R-:W-:Y:S01]  /*18320*/  MOV R156, R134 ;  /* 0x00000086009c7202 */ /* 0x000fe20000000f00 */
[----:B------:R-:W-:Y:S01]  /*18330*/  FMUL.FTZ R37, R69, R169 ;  /* 0x000000a945257220 */ /* 0x000fe20000410000 */
[----:B------:R3:W-:Y:S01]  /*18340*/  MUFU.EX2 R160, R60 ;  /* 0x0000003c00a07308 */ /* 0x0007e20000000800 */
[-C--:B------:R-:W-:Y:S03]  /*18350*/  HMMA.16816.F32.BF16 R28, R64, R38.reuse, R28 ;  /* 0x00000026401c723c */ /* 0x080fe6000004181c */
[----:B------:R-:W-:Y:S02]  /*18360*/  MOV R134, R86 ;  /* 0x0000005600867202 */ /* 0x000fe40000000f00 */
[----:B------:R-:W-:Y:S02]  /*18370*/  MOV R180, R151 ;  /* 0x0000009700b47202 */ /* 0x000fe40000000f00 */
[----:B------:R-:W-:Y:S01]  /*18380*/  MOV R151, R110 ;  /* 0x0000006e00977202 */ /* 0x000fe20000000f00 */
[C---:B------:R-:W-:Y:S01]  /*18390*/  HMMA.16816.F32.BF16 R32, R76.reuse, R38, R32 ;  /* 0x000000264c20723c */ /* 0x040fe20000041820 */
[----:B------:R1:W-:Y:S03]  /*183a0*/  MUFU.EX2 R162, R36 ;  /* 0x0000002400a27308 */ /* 0x0003e60000000800 */
[----:B--2---:R-:W-:Y:S01]  /*183b0*/  FMUL.FTZ R57, R2, R189 ;  /* 0x000000bd02397220 */ /* 0x004fe20000410000 */
[----:B------:R-:W-:Y:S01]  /*183c0*/  MOV R157, R147 ;  /* 0x00000093009d7202 */ /* 0x000fe20000000f00 */
[--C-:B------:R-:W-:Y:S01]  /*183d0*/  FFMA.FTZ R110, R200, c[0x0][0x23c], -R75.reuse ;  /* 0x00008f00c86e7a23 */ /* 0x100fe2000001084b */
[----:B------:R-:W-:Y:S01]  /*183e0*/  MOV R222, R61 ;  /* 0x0000003d00de7202 */ /* 0x000fe20000000f00 */
[C---:B------:R-:W-:Y:S01]  /*183f0*/  FMUL.FTZ R38, R68.reuse, R170 ;  /* 0x000000aa44267220 */ /* 0x040fe20000410000 */
[----:B------:R-:W-:Y:S02]  /*18400*/  MOV R177, R164 ;  /* 0x000000a400b17202 */ /* 0x000fe40000000f00 */
[----:B------:R-:W-:Y:S01]  /*18410*/  MUFU.EX2 R200, R105 ;  /* 0x0000006900c87308 */ /* 0x000fe20000000800 */
[----:B------:R-:W-:Y:S01]  /*18420*/  FMUL.FTZ R39, R68, R171 ;  /* 0x000000ab44277220 */ /* 0x000fe20000410000 */
[----:B------:R-:W-:Y:S01]  /*18430*/  MOV R164, R118 ;  /* 0x0000007600a47202 */ /* 0x000fe20000000f00 */
[C---:B------:R-:W-:Y:S01]  /*18440*/  FMUL.FTZ R61, R2.reuse, R193 ;  /* 0x000000c1023d7220 */ /* 0x040fe20000410000 */
[----:B------:R-:W-:Y:S01]  /*18450*/  MOV R178, R157 ;  /* 0x0000009d00b27202 */ /* 0x000fe20000000f00 */
[----:B---3--:R-:W-:Y:S01]  /*18460*/  FMUL.FTZ R60, R2, R192 ;  /* 0x000000c0023c7220 */ /* 0x008fe20000410000 */
[----:B------:R-:W-:Y:S01]  /*18470*/  MOV R157, R122 ;  /* 0x0000007a009d7202 */ /* 0x000fe20000000f00 */
[--C-:B------:R-:W-:Y:S01]  /*18480*/  FFMA.FTZ R118, R98, c[0x0][0x23c], -R75.reuse ;  /* 0x00008f0062767a23 */ /* 0x100fe2000001084b */
[----:B------:R-:W-:Y:S01]  /*18490*/  MOV R176, R156 ;  /* 0x0000009c00b07202 */ /* 0x000fe20000000f00 */
[--C-:B------:R-:W-:Y:S01]  /*184a0*/  FFMA.FTZ R122, R113, c[0x0][0x23c], -R75.reuse ;  /* 0x00008f00717a7a23 */ /* 0x100fe2000001084b */
[----:B------:R-:W-:Y:S01]  /*184b0*/  MOV R170, R109 ;  /* 0x0000006d00aa7202 */ /* 0x000fe20000000f00 */
[--C-:B------:R-:W-:Y:S01]  /*184c0*/  FFMA.FTZ R109, R201, c[0x0][0x23c], -R75.reuse ;  /* 0x00008f00c96d7a23 */ /* 0x100fe2000001084b */
[----:B------:R-:W-:Y:S01]  /*184d0*/  MUFU.EX2 R189, R110 ;  /* 0x0000006e00bd7308 */ /* 0x000fe20000000800 */
[----:B------:R-:W-:Y:S01]  /*184e0*/  FFMA.FTZ R113, R114, c[0x0][0x23c], -R92 ;  /* 0x00008f0072717a23 */ /* 0x000fe2000001085c */
[----:B------:R-:W-:Y:S01]  /*184f0*/  F2FP.BF16.PACK_AB R192, R212, R213 ;  /* 0x000000d5d4c0723e */ /* 0x000fe200000010ff */
[----:B-1----:R-:W-:Y:S07]  /*18500*/  FMUL.FTZ R36, R69, R168 ;  /* 0x000000a845247220 */ /* 0x002fee0000410000 */
[-C--:B------:R-:W-:Y:S01]  /*18510*/  HMMA.16816.F32.BF16 R36, R76, R52.reuse, R36 ;  /* 0x000000344c24723c */ /* 0x080fe20000041824 */
[----:B------:R-:W-:Y:S07]  /*18520*/  MUFU.EX2 R118, R118 ;  /* 0x0000007600767308 */ /* 0x000fee0000000800 */
[C---:B------:R-:W-:Y:S03]  /*18530*/  HMMA.16816.F32.BF16 R40, R64.reuse, R52, R40 ;  /* 0x000000344028723c */ /* 0x040fe60000041828 */
[----:B------:R-:W-:Y:S04]  /*18540*/  MUFU.EX2 R122, R122 ;  /* 0x0000007a007a7308 */ /* 0x000fe80000000800 */
[----:B------:R-:W-:Y:S01]  /*18550*/  FFMA.FTZ R52, R153, c[0x0][0x23c], -R100 ;  /* 0x00008f0099347a23 */ /* 0x000fe20000010864 */
[-C--:B------:R-:W-:Y:S04]  /*18560*/  HMMA.16816.F32.BF16 R44, R64, R54.reuse, R44 ;  /* 0x00000036402c723c */ /* 0x080fe8000004182c */
[----:B------:R-:W-:Y:S01]  /*18570*/  MOV R153, R148 ;  /* 0x0000009400997202 */ /* 0x000fe20000000f00 */
[----:B------:R1:W-:Y:S01]  /*18580*/  MUFU.EX2 R161, R52 ;  /* 0x0000003400a17308 */ /* 0x0003e20000000800 */
[----:B------:R-:W-:Y:S01]  /*18590*/  MOV R148, R133 ;  /* 0x0000008500947202 */ /* 0x000fe20000000f00 */
[----:B------:R-:W-:Y:S01]  /*185a0*/  FMUL.FTZ R53, R69, R185 ;  /* 0x000000b945357220 */ /* 0x000fe20000410000 */
[C---:B------:R-:W-:Y:S04]  /*185b0*/  HMMA.16816.F32.BF16 R48, R76.reuse, R54, R48 ;  /* 0x000000364c30723c */ /* 0x040fe80000041830 */
[----:B------:R-:W-:Y:S01]  /*185c0*/  MOV R133, R58 ;  /* 0x0000003a00857202 */ /* 0x000fe20000000f00 */
[----:B------:R-:W-:Y:S01]  /*185d0*/  FMUL.FTZ R58, R0, R190 ;  /* 0x000000be003a7220 */ /* 0x000fe20000410000 */
[----:B------:R-:W-:Y:S01]  /*185e0*/  MOV R165, R153 ;  /* 0x0000009900a57202 */ /* 0x000fe20000000f00 */
[C---:B------:R-:W-:Y:S01]  /*185f0*/  FMUL.FTZ R54, R68.reuse, R186 ;  /* 0x000000ba44367220 */ /* 0x040fe20000410000 */
[----:B------:R-:W-:Y:S01]  /*18600*/  MOV R159, R148 ;  /* 0x00000094009f7202 */ /* 0x000fe20000000f00 */
[----:B------:R-:W-:Y:S01]  /*18610*/  FMUL.FTZ R55, R68, R187 ;  /* 0x000000bb44377220 */ /* 0x000fe20000410000 */
[----:B------:R-:W-:Y:S02]  /*18620*/  MUFU.EX2 R190, R109 ;  /* 0x0000006d00be7308 */ /* 0x000fe40000000800 */
[----:B------:R-:W-:Y:S02]  /*18630*/  MOV R155, R133 ;  /* 0x00000085009b7202 */ /* 0x000fe40000000f00 */
[----:B------:R-:W-:Y:S02]  /*18640*/  MOV R133, R85 ;  /* 0x0000005500857202 */ /* 0x000fe40000000f00 */
[----:B------:R-:W-:Y:S02]  /*18650*/  MOV R174, R165 ;  /* 0x000000a500ae7202 */ /* 0x000fe40000000f00 */
[----:B------:R-:W-:Y:S01]  /*18660*/  MOV R165, R117 ;  /* 0x0000007500a57202 */ /* 0x000fe20000000f00 */
[--C-:B------:R-:W-:Y:S01]  /*18670*/  FFMA.FTZ R117, R99, c[0x0][0x23c], -R75.reuse ;  /* 0x00008f0063757a23 */ /* 0x100fe2000001084b */
[----:B------:R-:W-:Y:S01]  /*18680*/  MOV R169, R159 ;  /* 0x0000009f00a97202 */ /* 0x000fe20000000f00 */
[----:B-1----:R-:W-:Y:S01]  /*18690*/  FMUL.FTZ R52, R69, R184 ;  /* 0x000000b845347220 */ /* 0x002fe20000410000 */
[----:B------:R-:W-:Y:S01]  /*186a0*/  MOV R148, R87 ;  /* 0x0000005700947202 */ /* 0x000fe20000000f00 */
[----:B------:R-:W-:Y:S01]  /*186b0*/  MUFU.EX2 R187, R104 ;  /* 0x0000006800bb7308 */ /* 0x000fe20000000800 */
[----:B------:R-:W-:Y:S02]  /*186c0*/  MOV R153, R91 ;  /* 0x0000005b00997202 */ /* 0x000fe40000000f00 */
[----:B------:R-:W-:Y:S01]  /*186d0*/  MOV R159, R121 ;  /* 0x00000079009f7202 */ /* 0x000fe20000000f00 */
[--C-:B------:R-:W-:Y:S01]  /*186e0*/  FFMA.FTZ R121, R112, c[0x0][0x23c], -R75.reuse ;  /* 0x00008f0070797a23 */ /* 0x100fe2000001084b */
[-C--:B------:R-:W-:Y:S03]  /*186f0*/  HMMA.16816.F32.BF16 R52, R76, R80.reuse, R52 ;  /* 0x000000504c34723c */ /* 0x080fe60000041834 */
[----:B------:R-:W-:Y:S01]  /*18700*/  FFMA.FTZ R112, R157, c[0x0][0x23c], -R92 ;  /* 0x00008f009d707a23 */ /* 0x000fe2000001085c */
[----:B------:R-:W-:Y:S01]  /*18710*/  MOV R168, R153 ;  /* 0x0000009900a87202 */ /* 0x000fe20000000f00 */
[----:B------:R-:W-:Y:S01]  /*18720*/  MUFU.EX2 R117, R117 ;  /* 0x0000007500757308 */ /* 0x000fe20000000800 */
[----:B------:R-:W-:Y:S02]  /*18730*/  MOV R153, R148 ;  /* 0x0000009400997202 */ /* 0x000fe40000000f00 */
[C---:B------:R-:W-:Y:S07]  /*18740*/  HMMA.16816.F32.BF16 R56, R64.reuse, R80, R56 ;  /* 0x000000504038723c */ /* 0x040fee0000041838 */
[--C-:B------:R-:W-:Y:S01]  /*18750*/  FFMA.FTZ R80, R154, c[0x0][0x23c], -R100.reuse ;  /* 0x00008f009a507a23 */ /* 0x100fe20000010864 */
[-C--:B------:R-:W-:Y:S01]  /*18760*/  HMMA.16816.F32.BF16 R60, R64, R82.reuse, R60 ;  /* 0x00000052403c723c */ /* 0x080fe2000004183c */
[----:B------:R-:W-:Y:S03]  /*18770*/  MUFU.EX2 R112, R112 ;  /* 0x0000007000707308 */ /* 0x000fe60000000800 */
[----:B------:R-:W-:Y:S02]  /*18780*/  MOV R154, R132 ;  /* 0x00000084009a7202 */ /* 0x000fe40000000f00 */
[----:B------:R-:W-:Y:S01]  /*18790*/  MOV R132, R84 ;  /* 0x0000005400847202 */ /* 0x000fe20000000f00 */
[C---:B------:R-:W-:Y:S01]  /*187a0*/  FMUL.FTZ R64, R69.reuse, R196 ;  /* 0x000000c445407220 */ /* 0x040fe20000410000 */
[----:B------:R-:W-:Y:S01]  /*187b0*/  MOV R179, R154 ;  /* 0x0000009a00b37202 */ /* 0x000fe20000000f00 */
[----:B------:R-:W-:Y:S01]  /*187c0*/  FMUL.FTZ R65, R69, R197 ;  /* 0x000000c545417220 */ /* 0x000fe20000410000 */
[----:B------:R-:W1:Y:S01]  /*187d0*/  LDSM.16.MT88.4 R84, [R225+0x8800] ;  /* 0x00880000e154783b */ /* 0x000e620000004200 */
[----:B------:R2:W-:Y:S01]  /*187e0*/  MUFU.EX2 R147, R80 ;  /* 0x0000005000937308 */ /* 0x0005e20000000800 */
[C---:B------:R-:W-:Y:S01]  /*187f0*/  FMUL.FTZ R66, R68.reuse, R198 ;  /* 0x000000c644427220 */ /* 0x040fe20000410000 */
[----:B------:R-:W-:Y:S01]  /*18800*/  MOV R154, R134 ;  /* 0x00000086009a7202 */ /* 0x000fe20000000f00 */
[----:B------:R-:W-:Y:S01]  /*18810*/  FMUL.FTZ R67, R68, R199 ;  /* 0x000000c744437220 */ /* 0x000fe20000410000 */
[----:B------:R-:W-:Y:S01]  /*18820*/  F2FP.BF16.PACK_AB R81, R248, R211 ;  /* 0x000000d3f851723e */ /* 0x000fe200000010ff */
[--C-:B------:R-:W-:Y:S01]  /*18830*/  FFMA.FTZ R134, R128, c[0x0][0x23c], -R75.reuse ;  /* 0x00008f0080867a23 */ /* 0x100fe2000001084b */
[----:B------:R-:W-:Y:S01]  /*18840*/  F2FP.BF16.PACK_AB R199, R131, R130 ;  /* 0x0000008283c7723e */ /* 0x000fe200000010ff */
[--C-:B------:R-:W-:Y:S01]  /*18850*/  FFMA.FTZ R128, R124, c[0x0][0x23c], -R100.reuse ;  /* 0x00008f007c807a23 */ /* 0x100fe20000010864 */
[----:B------:R-:W-:Y:S01]  /*18860*/  MOV R156, R132 ;  /* 0x00000084009c7202 */ /* 0x000fe20000000f00 */
[----:B------:R-:W-:Y:S01]  /*18870*/  FFMA.FTZ R132, R116, c[0x0][0x23c], -R75 ;  /* 0x00008f0074847a23 */ /* 0x000fe2000001084b */
[----:B------:R-:W-:Y:S01]  /*18880*/  HMMA.16816.F32.BF16 R64, R76, R82, R64 ;  /* 0x000000524c40723c */ /* 0x000fe20000041840 */
[----:B------:R-:W-:Y:S03]  /*18890*/  MUFU.EX2 R121, R121 ;  /* 0x0000007900797308 */ /* 0x000fe60000000800 */
[----:B------:R-:W-:Y:S01]  /*188a0*/  MOV R157, R156 ;  /* 0x0000009c009d7202 */ /* 0x000fe20000000f00 */
[--C-:B------:R-:W-:Y:S01]  /*188b0*/  FFMA.FTZ R124, R214, c[0x0][0x23c], -R101.reuse ;  /* 0x00008f00d67c7a23 */ /* 0x100fe20000010865 */
[----:B------:R-:W-:Y:S01]  /*188c0*/  MOV R214, R149 ;  /* 0x0000009500d67202 */ /* 0x000fe20000000f00 */
[--C-:B------:R-:W-:Y:S01]  /*188d0*/  FFMA.FTZ R76, R167, c[0x0][0x23c], -R101.reuse ;  /* 0x00008f00a74c7a23 */ /* 0x100fe20000010865 */
[----:B------:R-:W-:Y:S01]  /*188e0*/  MOV R167, R152 ;  /* 0x0000009800a77202 */ /* 0x000fe20000000f00 */
[----:B------:R-:W-:Y:S02]  /*188f0*/  FFMA.FTZ R77, R222, c[0x0][0x23c], -R101 ;  /* 0x00008f00de4d7a23 */ /* 0x000fe40000010865 */
[----:B------:R3:W-:Y:S01]  /*18900*/  MUFU.EX2 R222, R93 ;  /* 0x0000005d00de7308 */ /* 0x0007e20000000800 */
[----:B------:R-:W-:Y:S01]  /*18910*/  MOV R152, R95 ;  /* 0x0000005f00987202 */ /* 0x000fe20000000f00 */
[--C-:B------:R-:W-:Y:S01]  /*18920*/  FFMA.FTZ R95, R246, c[0x0][0x23c], -R75.reuse ;  /* 0x00008f00f65f7a23 */ /* 0x100fe2000001084b */
[----:B------:R-:W-:Y:S01]  /*18930*/  F2FP.BF16.PACK_AB R78, R242, R252 ;  /* 0x000000fcf24e723e */ /* 0x000fe200000010ff */
[----:B--2---:R-:W-:Y:S01]  /*18940*/  FFMA.FTZ R80, R88, c[0x0][0x23c], -R100 ;  /* 0x00008f0058507a23 */ /* 0x004fe20000010864 */
[----:B------:R-:W-:Y:S01]  /*18950*/  F2FP.BF16.PACK_AB R79, R241, R73 ;  /* 0x00000049f14f723e */ /* 0x000fe200000010ff */
[----:B------:R-:W3:Y:S01]  /*18960*/  LDSM.16.MT88.4 R88, [R228+0x8800] ;  /* 0x00880000e458783b */ /* 0x000ee20000004200 */
[----:B----4-:R-:W-:Y:S02]  /*18970*/  F2FP.BF16.PACK_AB R82, R240, R74 ;  /* 0x0000004af052723e */ /* 0x010fe400000010ff */
[----:B------:R-:W-:Y:S01]  /*18980*/  F2FP.BF16.PACK_AB R83, R239, R243 ;  /* 0x000000f3ef53723e */ /* 0x000fe200000010ff */
[----:B------:R4:W1:Y:S10]  /*18990*/  MUFU.EX2 R158, R80 ;  /* 0x00000050009e7308 */ /* 0x0008740000000800 */
[----:B------:R1:W-:Y:S01]  /*189a0*/  MUFU.EX2 R148, R77 ;  /* 0x0000004d00947308 */ /* 0x0003e20000000800 */
[--C-:B---3--:R-:W-:Y:S01]  /*189b0*/  FFMA.FTZ R93, R175, c[0x0][0x23c], -R92.reuse ;  /* 0x00008f00af5d7a23 */ /* 0x108fe2000001085c */
[----:B------:R-:W-:Y:S02]  /*189c0*/  MOV R175, R173 ;  /* 0x000000ad00af7202 */ /* 0x000fe40000000f00 */
[----:B------:R-:W-:Y:S06]  /*189d0*/  MOV R173, R170 ;  /* 0x000000aa00ad7202 */ /* 0x000fec0000000f00 */
[----:B------:R3:W-:Y:S01]  /*189e0*/  MUFU.EX2 R246, R76 ;  /* 0x0000004c00f67308 */ /* 0x0007e20000000800 */
[--C-:B----4-:R-:W-:Y:S01]  /*189f0*/  FFMA.FTZ R80, R166, c[0x0][0x23c], -R75.reuse ;  /* 0x00008f00a6507a23 */ /* 0x110fe2000001084b */
[----:B------:R-:W-:Y:S02]  /*18a00*/  MOV R166, R202 ;  /* 0x000000ca00a67202 */ /* 0x000fe40000000f00 */
[----:B------:R-:W-:Y:S02]  /*18a10*/  MOV R202, R155 ;  /* 0x0000009b00ca7202 */ /* 0x000fe40000000f00 */
[----:B------:R-:W-:Y:S01]  /*18a20*/  MOV R155, R133 ;  /* 0x00000085009b7202 */ /* 0x000fe20000000f00 */
[--C-:B------:R-:W-:Y:S03]  /*18a30*/  FFMA.FTZ R133, R97, c[0x0][0x23c], -R75.reuse ;  /* 0x00008f0061857a23 */ /* 0x100fe6000001084b */
[----:B------:R4:W-:Y:S01]  /*18a40*/  MUFU.EX2 R171, R80 ;  /* 0x0000005000ab7308 */ /* 0x0009e20000000800 */
[----:B------:R-:W-:Y:S01]  /*18a50*/  FFMA.FTZ R75, R129, c[0x0][0x23c], -R75 ;  /* 0x00008f00814b7a23 */ /* 0x000fe2000001084b */
[----:B------:R-:W-:Y:S01]  /*18a60*/  MOV R156, R155 ;  /* 0x0000009b009c7202 */ /* 0x000fe20000000f00 */
[----:B------:R-:W2:Y:S01]  /*18a70*/  LDL.LU R129, [R1+0xac] ;  /* 0x0000ac0001817983 */ /* 0x000ea20000300800 */
[----:B-1----:R-:W-:Y:S02]  /*18a80*/  F2FP.BF16.PACK_AB R77, R250, R247 ;  /* 0x000000f7fa4d723e */ /* 0x002fe400000010ff */
[----:B------:R-:W-:Y:S02]  /*18a90*/  MOV R155, R154 ;  /* 0x0000009a009b7202 */ /* 0x000fe40000000f00 */
[----:B------:R-:W-:Y:S02]  /*18aa0*/  MOV R154, R152 ;  /* 0x00000098009a7202 */ /* 0x000fe40000000f00 */
[----:B------:R1:W-:Y:S01]  /*18ab0*/  MUFU.EX2 R170, R93 ;  /* 0x0000005d00aa7308 */ /* 0x0003e20000000800 */
[----:B------:R-:W-:Y:S01]  /*18ac0*/  MOV R152, R127 ;  /* 0x0000007f00987202 */ /* 0x000fe20000000f00 */
[--C-:B------:R-:W-:Y:S01]  /*18ad0*/  FFMA.FTZ R127, R119, c[0x0][0x23c], -R92.reuse ;  /* 0x00008f00777f7a23 */ /* 0x100fe2000001085c */
[----:B---3--:R-:W-:Y:S01]  /*18ae0*/  F2FP.BF16.PACK_AB R76, R251, R218 ;  /* 0x000000dafb4c723e */ /* 0x008fe200000010ff */
[--C-:B------:R-:W-:Y:S01]  /*18af0*/  FFMA.FTZ R102, R154, c[0x0][0x23c], -R101.reuse ;  /* 0x00008f009a667a23 */ /* 0x100fe20000010865 */
[----:B------:R-:W-:Y:S01]  /*18b00*/  MOV R249, R158 ;  /* 0x0000009e00f97202 */ /* 0x000fe20000000f00 */
[--C-:B------:R-:W-:Y:S04]  /*18b10*/  FFMA.FTZ R109, R152, c[0x0][0x23c], -R101.reuse ;  /* 0x00008f00986d7a23 */ /* 0x100fe80000010865 */
[-C--:B------:R-:W-:Y:S01]  /*18b20*/  HMMA.16816.F32.BF16 R4, R76, R84.reuse, R4 ;  /* 0x000000544c04723c */ /* 0x080fe20000041804 */
[----:B------:R-:W-:Y:S02]  /*18b30*/  MUFU.EX2 R113, R113 ;  /* 0x0000007100717308 */ /* 0x000fe40000000800 */
[----:B----4-:R-:W-:Y:S07]  /*18b40*/  F2FP.BF16.PACK_AB R80, R217, R216 ;  /* 0x000000d8d950723e */ /* 0x010fee00000010ff */
[C---:B------:R-:W-:Y:S01]  /*18b50*/  HMMA.16816.F32.BF16 R8, R80.reuse, R84, R8 ;  /* 0x000000545008723c */ /* 0x040fe20000041808 */
[----:B------:R-:W-:Y:S03]  /*18b60*/  MUFU.EX2 R132, R132 ;  /* 0x0000008400847308 */ /* 0x000fe60000000800 */
[--C-:B-1----:R-:W-:Y:S01]  /*18b70*/  FFMA.FTZ R93, R180, c[0x0][0x23c], -R92.reuse ;  /* 0x00008f00b45d7a23 */ /* 0x102fe2000001085c */
[----:B------:R-:W-:Y:S02]  /*18b80*/  MOV R180, R179 ;  /* 0x000000b300b47202 */ /* 0x000fe40000000f00 */
[----:B------:R-:W-:Y:S01]  /*18b90*/  MOV R179, R178 ;  /* 0x000000b200b37202 */ /* 0x000fe20000000f00 */
[-C--:B------:R-:W-:Y:S03]  /*18ba0*/  HMMA.16816.F32.BF16 R12, R80, R86.reuse, R12 ;  /* 0x00000056500c723c */ /* 0x080fe6000004180c */
[----:B------:R1:W-:Y:S01]  /*18bb0*/  MUFU.EX2 R220, R93 ;  /* 0x0000005d00dc7308 */ /* 0x0003e20000000800 */
[----:B------:R-:W-:Y:S02]  /*18bc0*/  MOV R178, R177 ;  /* 0x000000b100b27202 */ /* 0x000fe40000000f00 */
[----:B------:R-:W-:Y:S02]  /*18bd0*/  MOV R177, R203 ;  /* 0x000000cb00b17202 */ /* 0x000fe40000000f00 */
[C---:B------:R-:W-:Y:S01]  /*18be0*/  HMMA.16816.F32.BF16 R16, R76.reuse, R86, R16 ;  /* 0x000000564c10723c */ /* 0x040fe20000041810 */
[----:B------:R-:W3:Y:S04]  /*18bf0*/  LDSM.16.MT88.4 R84, [R226+0x8800] ;  /* 0x00880000e254783b */ /* 0x000ee80000004200 */
[----:B------:R-:W-:Y:S03]  /*18c00*/  MUFU.EX2 R203, R95 ;  /* 0x0000005f00cb7308 */ /* 0x000fe60000000800 */
[-C--:B------:R-:W-:Y:S07]  /*18c10*/  HMMA.16816.F32.BF16 R20, R76, R88.reuse, R20 ;  /* 0x000000584c14723c */ /* 0x080fee0000041814 */
[----:B------:R-:W4:Y:S01]  /*18c20*/  MUFU.EX2 R133, R133 ;  /* 0x0000008500857308 */ /* 0x000f220000000800 */
[C---:B------:R-:W-:Y:S04]  /*18c30*/  HMMA.16816.F32.BF16 R24, R80.reuse, R88, R24 ;  /* 0x000000585018723c */ /* 0x040fe80000041818 */
[--C-:B-1----:R-:W-:Y:S01]  /*18c40*/  FFMA.FTZ R93, R180, c[0x0][0x23c], -R92.reuse ;  /* 0x00008f00b45d7a23 */ /* 0x102fe2000001085c */
[----:B------:R-:W-:Y:S02]  /*18c50*/  MOV R180, R202 ;  /* 0x000000ca00b47202 */ /* 0x000fe40000000f00 */
[----:B------:R-:W-:Y:S01]  /*18c60*/  FFMA.FTZ R88, R175, c[0x0][0x23c], -R92 ;  /* 0x00008f00af587a23 */ /* 0x000fe2000001085c */
[-C--:B------:R-:W-:Y:S01]  /*18c70*/  HMMA.16816.F32.BF16 R28, R80, R90.reuse, R28 ;  /* 0x0000005a501c723c */ /* 0x080fe2000004181c */
[----:B------:R1:W-:Y:S07]  /*18c80*/  MUFU.EX2 R202, R93 ;  /* 0x0000005d00ca7308 */ /* 0x0003ee0000000800 */
[C---:B------:R-:W-:Y:S03]  /*18c90*/  HMMA.16816.F32.BF16 R32, R76.reuse, R90, R32 ;  /* 0x0000005a4c20723c */ /* 0x040fe60000041820 */
[----:B------:R1:W-:Y:S01]  /*18ca0*/  MUFU.EX2 R175, R88 ;  /* 0x0000005800af7308 */ /* 0x0003e20000000800 */
[----:B----4-:R-:W-:Y:S04]  /*18cb0*/  F2FP.BF16.PACK_AB R196, R133, R132 ;  /* 0x0000008485c4723e */ /* 0x010fe800000010ff */
[-C--:B---3--:R-:W-:Y:S05]  /*18cc0*/  HMMA.16816.F32.BF16 R36, R76, R84.reuse, R36 ;  /* 0x000000544c24723c */ /* 0x088fea0000041824 */
[----:B------:R-:W-:Y:S03]  /*18cd0*/  MUFU.EX2 R127, R127 ;  /* 0x0000007f007f7308 */ /* 0x000fe60000000800 */
[C---:B------:R-:W-:Y:S04]  /*18ce0*/  HMMA.16816.F32.BF16 R40, R80.reuse, R84, R40 ;  /* 0x000000545028723c */ /* 0x040fe80000041828 */
[--C-:B-1----:R-:W-:Y:S01]  /*18cf0*/  FFMA.FTZ R93, R179, c[0x0][0x23c], -R100.reuse ;  /* 0x00008f00b35d7a23 */ /* 0x102fe20000010864 */
[----:B------:R-:W-:Y:S02]  /*18d00*/  MOV R179, R169 ;  /* 0x000000a900b37202 */ /* 0x000fe40000000f00 */
[----:B------:R-:W-:Y:S01]  /*18d10*/  MUFU.EX2 R134, R134 ;  /* 0x0000008600867308 */ /* 0x000fe20000000800 */
[--C-:B------:R-:W-:Y:S01]  /*18d20*/  FFMA.FTZ R84, R173, c[0x0][0x23c], -R101.reuse ;  /* 0x00008f00ad547a23 */ /* 0x100fe20000010865 */
[-C--:B------:R-:W-:Y:S01]  /*18d30*/  HMMA.16816.F32.BF16 R44, R80, R86.reuse, R44 ;  /* 0x00000056502c723c */ /* 0x080fe2000004182c */
[----:B------:R-:W1:Y:S07]  /*18d40*/  LDSM.16.MT88.4 R88, [R227+0x8800] ;  /* 0x00880000e358783b */ /* 0x000e6e0000004200 */
[C---:B------:R-:W-:Y:S01]  /*18d50*/  HMMA.16816.F32.BF16 R48, R76.reuse, R86, R48 ;  /* 0x000000564c30723c */ /* 0x040fe20000041830 */
[----:B------:R3:W-:Y:S01]  /*18d60*/  MUFU.EX2 R173, R84 ;  /* 0x0000005400ad7308 */ /* 0x0007e20000000800 */
[----:B------:R-:W4:Y:S04]  /*18d70*/  LDL.LU R87, [R1+0xb4] ;  /* 0x0000b40001577983 */ /* 0x000f280000300800 */
[----:B------:R-:W4:Y:S05]  /*18d80*/  LDL.LU R86, [R1+0xb0] ;  /* 0x0000b00001567983 */ /* 0x000f2a0000300800 */
[----:B------:R1:W-:Y:S10]  /*18d90*/  MUFU.EX2 R169, R93 ;  /* 0x0000005d00a97308 */ /* 0x0003f40000000800 */
[----:B------:R-:W-:Y:S01]  /*18da0*/  MUFU.EX2 R124, R124 ;  /* 0x0000007c007c7308 */ /* 0x000fe20000000800 */
[--C-:B---3--:R-:W-:Y:S09]  /*18db0*/  FFMA.FTZ R84, R172, c[0x0][0x23c], -R100.reuse ;  /* 0x00008f00ac547a23 */ /* 0x108ff20000010864 */
[----:B------:R3:W-:Y:S01]  /*18dc0*/  MUFU.EX2 R172, R84 ;  /* 0x0000005400ac7308 */ /* 0x0007e20000000800 */
[-C--:B-1----:R-:W-:Y:S03]  /*18dd0*/  HMMA.16816.F32.BF16 R52, R76, R88.reuse, R52 ;  /* 0x000000584c34723c */ /* 0x082fe60000041834 */
[--C-:B------:R-:W-:Y:S01]  /*18de0*/  FFMA.FTZ R93, R178, c[0x0][0x23c], -R100.reuse ;  /* 0x00008f00b25d7a23 */ /* 0x100fe20000010864 */
[----:B------:R-:W-:Y:S05]  /*18df0*/  MOV R178, R174 ;  /* 0x000000ae00b27202 */ /* 0x000fea0000000f00 */
[----:B------:R1:W-:Y:S01]  /*18e00*/  MUFU.EX2 R174, R93 ;  /* 0x0000005d00ae7308 */ /* 0x0003e20000000800 */
[C---:B------:R-:W-:Y:S08]  /*18e10*/  HMMA.16816.F32.BF16 R56, R80.reuse, R88, R56 ;  /* 0x000000585038723c */ /* 0x040ff00000041838 */
[-C--:B------:R-:W-:Y:S01]  /*18e20*/  HMMA.16816.F32.BF16 R60, R80, R90.reuse, R60 ;  /* 0x0000005a503c723c */ /* 0x080fe2000004183c */
[----:B------:R-:W1:Y:S01]  /*18e30*/  LDSM.16.MT88.4 R80, [R225+0x9000] ;  /* 0x00900000e150783b */ /* 0x000e620000004200 */
[----:B------:R-:W-:Y:S02]  /*18e40*/  MUFU.EX2 R102, R102 ;  /* 0x0000006600667308 */ /* 0x000fe40000000800 */
[----:B---3--:R-:W-:Y:S04]  /*18e50*/  FFMA.FTZ R84, R180, c[0x0][0x23c], -R100 ;  /* 0x00008f00b4547a23 */ /* 0x008fe80000010864 */
[----:B------:R-:W-:Y:S01]  /*18e60*/  HMMA.16816.F32.BF16 R64, R76, R90, R64 ;  /* 0x0000005a4c40723c */ /* 0x000fe20000041840 */
[----:B------:R-:W3:Y:S03]  /*18e70*/  LDSM.16.MT88.4 R88, [R228+0x9000] ;  /* 0x00900000e458783b */ /* 0x000ee60000004200 */
[----:B------:R1:W-:Y:S02]  /*18e80*/  MUFU.EX2 R201, R84 ;  /* 0x0000005400c97308 */ /* 0x0003e40000000800 */
[--C-:B-1----:R-:W-:Y:S01]  /*18e90*/  FFMA.FTZ R93, R177, c[0x0][0x23c], -R101.reuse ;  /* 0x00008f00b15d7a23 */ /* 0x102fe20000010865 */
[----:B------:R-:W-:Y:S02]  /*18ea0*/  MOV R177, R176 ;  /* 0x000000b000b17202 */ /* 0x000fe40000000f00 */
[----:B------:R-:W-:Y:S03]  /*18eb0*/  LDSM.16.MT88.4 R180, [R226+0xb800] ;  /* 0x00b80000e2b4783b */ /* 0x000fe60000004200 */
[----:B------:R-:W-:Y:S02]  /*18ec0*/  MOV R176, R168 ;  /* 0x000000a800b07202 */ /* 0x000fe40000000f00 */
[----:B------:R-:W-:Y:S01]  /*18ed0*/  F2FP.BF16.PACK_AB R76, R235, R238 ;  /* 0x000000eeeb4c723e */ /* 0x000fe200000010ff */
[----:B------:R-:W-:Y:S01]  /*18ee0*/  MUFU.EX2 R168, R93 ;  /* 0x0000005d00a87308 */ /* 0x000fe20000000800 */
[----:B------:R-:W-:Y:S01]  /*18ef0*/  F2FP.BF16.PACK_AB R77, R234, R237 ;  /* 0x000000edea4d723e */ /* 0x000fe200000010ff */
[----:B------:R-:W-:Y:S01]  /*18f00*/  FFMA.FTZ R85, R176, c[0x0][0x23c], -R92 ;  /* 0x00008f00b0557a23 */ /* 0x000fe2000001085c */
[----:B------:R-:W-:Y:S02]  /*18f10*/  MOV R176, R167 ;  /* 0x000000a700b07202 */ /* 0x000fe40000000f00 */
[----:B------:R-:W-:Y:S02]  /*18f20*/  MOV R167, R166 ;  /* 0x000000a600a77202 */ /* 0x000fe40000000f00 */
[----:B------:R-:W-:Y:S02]  /*18f30*/  MOV R166, R165 ;  /* 0x000000a500a67202 */ /* 0x000fe40000000f00 */
[----:B------:R-:W-:Y:S01]  /*18f40*/  MOV R165, R164 ;  /* 0x000000a400a57202 */ /* 0x000fe20000000f00 */
[----:B------:R1:W-:Y:S01]  /*18f50*/  MUFU.EX2 R191, R85 ;  /* 0x0000005500bf7308 */ /* 0x0003e20000000800 */
[----:B------:R-:W-:Y:S01]  /*18f60*/  MOV R164, R159 ;  /* 0x0000009f00a47202 */ /* 0x000fe20000000f00 */
[--C-:B------:R-:W-:Y:S01]  /*18f70*/  FFMA.FTZ R105, R167, c[0x0][0x23c], -R100.reuse ;  /* 0x00008f00a7697a23 */ /* 0x100fe20000010864 */
[----:B------:R-:W-:Y:S01]  /*18f80*/  MOV R159, R153 ;  /* 0x00000099009f7202 */ /* 0x000fe20000000f00 */
[--C-:B------:R-:W-:Y:S01]  /*18f90*/  FFMA.FTZ R84, R179, c[0x0][0x23c], -R101.reuse ;  /* 0x00008f00b3547a23 */ /* 0x100fe20000010865 */
[----:B------:R-:W-:Y:S01]  /*18fa0*/  MOV R153, R151 ;  /* 0x0000009700997202 */ /* 0x000fe20000000f00 */
[----:B------:R-:W-:Y:S01]  /*18fb0*/  FFMA.FTZ R114, R166, c[0x0][0x23c], -R100 ;  /* 0x00008f00a6727a23 */ /* 0x000fe20000010864 */
[----:B------:R-:W-:Y:S01]  /*18fc0*/  MOV R151, R126 ;  /* 0x0000007e00977202 */ /* 0x000fe20000000f00 */
[----:B------:R-:W-:Y:S01]  /*18fd0*/  FFMA.FTZ R126, R103, c[0x0][0x23c], -R92 ;  /* 0x00008f00677e7a23 */ /* 0x000fe2000001085c */
[----:B------:R-:W-:Y:S01]  /*18fe0*/  F2FP.BF16.PACK_AB R78, R231, R233 ;  /* 0x000000e9e74e723e */ /* 0x000fe200000010ff */
[----:B------:R3:W-:Y:S01]  /*18ff0*/  MUFU.EX2 R179, R84 ;  /* 0x0000005400b37308 */ /* 0x0007e20000000800 */
[--C-:B------:R-:W-:Y:S01]  /*19000*/  FFMA.FTZ R103, R176, c[0x0][0x23c], -R100.reuse ;  /* 0x00008f00b0677a23 */ /* 0x100fe20000010864 */
[----:B------:R-:W-:Y:S01]  /*19010*/  F2FP.BF16.PACK_AB R79, R230, R232 ;  /* 0x000000e8e64f723e */ /* 0x000fe200000010ff */
[--C-:B------:R-:W-:Y:S02]  /*19020*/  FFMA.FTZ R116, R165, c[0x0][0x23c], -R100.reuse ;  /* 0x00008f00a5747a23 */ /* 0x100fe40000010864 */
[--C-:B------:R-:W-:Y:S02]  /*19030*/  FFMA.FTZ R119, R164, c[0x0][0x23c], -R100.reuse ;  /* 0x00008f00a4777a23 */ /* 0x100fe40000010864 */
[----:B------:R-:W-:Y:S01]  /*19040*/  LDSM.16.MT88.4 R164, [R228+0xb800] ;  /* 0x00b80000e4a4783b */ /* 0x000fe20000004200 */
[--C-:B------:R-:W-:Y:S01]  /*19050*/  FFMA.FTZ R110, R151, c[0x0][0x23c], -R101.reuse ;  /* 0x00008f00976e7a23 */ /* 0x100fe20000010865 */
[-C--:B------:R-:W-:Y:S01]  /*19060*/  HMMA.16816.F32.BF16 R4, R76, R80.reuse, R4 ;  /* 0x000000504c04723c */ /* 0x080fe20000041804 */
[----:B------:R-:W-:Y:S02]  /*19070*/  MUFU.EX2 R186, R103 ;  /* 0x0000006700ba7308 */ /* 0x000fe40000000800 */
[----:B------:R-:W-:Y:S01]  /*19080*/  FFMA.FTZ R100, R125, c[0x0][0x23c], -R100 ;  /* 0x00008f007d647a23 */ /* 0x000fe20000010864 */
[----:B-1----:R-:W-:Y:S01]  /*19090*/  F2FP.BF16.PACK_AB R85, R139, R138 ;  /* 0x0000008a8b55723e */ /* 0x002fe200000010ff */
[--C-:B------:R-:W-:Y:S02]  /*190a0*/  FFMA.FTZ R125, R71, c[0x0][0x23c], -R101.reuse ;  /* 0x00008f00477d7a23 */ /* 0x100fe40000010865 */
[--C-:B------:R-:W-:Y:S04]  /*190b0*/  FFMA.FTZ R104, R153, c[0x0][0x23c], -R101.reuse ;  /* 0x00008f0099687a23 */ /* 0x100fe80000010865 */
[----:B------:R-:W-:Y:S01]  /*190c0*/  MUFU.EX2 R185, R105 ;  /* 0x0000006900b97308 */ /* 0x000fe20000000800 */
[----:B---3--:R-:W-:Y:S09]  /*190d0*/  FFMA.FTZ R84, R178, c[0x0][0x23c], -R101 ;  /* 0x00008f00b2547a23 */ /* 0x008ff20000010865 */
[----:B------:R1:W-:Y:S10]  /*190e0*/  MUFU.EX2 R178, R84 ;  /* 0x0000005400b27308 */ /* 0x0003f40000000800 */
[----:B------:R-:W-:Y:S10]  /*190f0*/  MUFU.EX2 R100, R100 ;  /* 0x0000006400647308 */ /* 0x000ff40000000800 */
[----:B------:R-:W3:Y:S01]  /*19100*/  MUFU.EX2 R126, R126 ;  /* 0x0000007e007e7308 */ /* 0x000ee20000000800 */
[----:B-1----:R-:W-:Y:S02]  /*19110*/  FFMA.FTZ R84, R177, c[0x0][0x23c], -R92 ;  /* 0x00008f00b1547a23 */ /* 0x002fe4000001085c */
[----:B------:R-:W1:Y:S07]  /*19120*/  LDSM.16.MT88.4 R92, [R226+0x9000] ;  /* 0x00900000e25c783b */ /* 0x000e6e0000004200 */
[----:B------:R3:W-:Y:S10]  /*19130*/  MUFU.EX2 R176, R84 ;  /* 0x0000005400b07308 */ /* 0x0007f40000000800 */
[----:B------:R1:W-:Y:S01]  /*19140*/  MUFU.EX2 R177, R96 ;  /* 0x0000006000b17308 */ /* 0x0003e20000000800 */
[----:B---3--:R-:W-:Y:S09]  /*19150*/  F2FP.BF16.PACK_AB R197, R127, R126 ;  /* 0x0000007e7fc5723e */ /* 0x008ff200000010ff */
[----:B------:R-:W-:Y:S01]  /*19160*/  MUFU.EX2 R114, R114 ;  /* 0x0000007200727308 */ /* 0x000fe20000000800 */
[----:B------:R-:W-:Y:S09]  /*19170*/  F2FP.BF16.PACK_AB R84, R140, R236 ;  /* 0x000000ec8c54723e */ /* 0x000ff200000010ff */
[----:B------:R-:W-:Y:S01]  /*19180*/  MUFU.EX2 R116, R116 ;  /* 0x0000007400747308 */ /* 0x000fe20000000800 */
[----:B-1----:R-:W1:Y:S01]  /*19190*/  LDSM.16.MT88.4 R96, [R227+0x9000] ;  /* 0x00900000e360783b */ /* 0x002e620000004200 */
[----:B--2---:R-:W-:Y:S08]  /*191a0*/  FFMA.FTZ R106, R69, R129, R106 ;  /* 0x00000081456a7223 */ /* 0x004ff0000001006a */
[----:B------:R-:W-:Y:S01]  /*191b0*/  MUFU.EX2 R104, R104 ;  /* 0x0000006800687308 */ /* 0x000fe20000000800 */
[----:B------:R-:W2:Y:S09]  /*191c0*/  LDL.LU R129, [R1+0xb8] ;  /* 0x0000b80001817983 */ /* 0x000eb20000300800 */
[----:B------:R-:W-:Y:S10]  /*191d0*/  MUFU.EX2 R119, R119 ;  /* 0x0000007700777308 */ /* 0x000ff40000000800 */
[----:B------:R-:W-:Y:S10]  /*191e0*/  MUFU.EX2 R109, R109 ;  /* 0x0000006d006d7308 */ /* 0x000ff40000000800 */
[----:B------:R-:W-:Y:S01]  /*191f0*/  MUFU.EX2 R110, R110 ;  /* 0x0000006e006e7308 */ /* 0x000fe20000000800 */
[----:B----4-:R-:W-:Y:S01]  /*19200*/  FFMA.FTZ R69, R68, R87, R135 ;  /* 0x0000005744457223 */ /* 0x010fe20000010087 */
[----:B------:R-:W-:Y:S01]  /*19210*/  F2FP.BF16.PACK_AB R87, R142, R136 ;  /* 0x000000888e57723e */ /* 0x000fe200000010ff */
[----:B------:R-:W-:Y:S01]  /*19220*/  FFMA.FTZ R68, R2, R86, R123 ;  /* 0x0000005602447223 */ /* 0x000fe2000001007b */
[----:B------:R-:W-:Y:S01]  /*19230*/  F2FP.BF16.PACK_AB R86, R229, R137 ;  /* 0x00000089e556723e */ /* 0x000fe200000010ff */
[----:B------:R-:W-:Y:S01]  /*19240*/  FFMA.FTZ R123, R215, c[0x0][0x23c], -R101 ;  /* 0x00008f00d77b7a23 */ /* 0x000fe20000010865 */
[----:B------:R-:W-:Y:S01]  /*19250*/  MOV R215, R150 ;  /* 0x0000009600d77202 */ /* 0x000fe20000000f00 */
[----:B------:R-:W-:Y:S01]  /*19260*/  FADD.FTZ R105, R207, R69 ;  /* 0x00000045cf697221 */ /* 0x000fe20000010000 */
[----:B------:R-:W-:Y:S01]  /*19270*/  MOV R207, R146 ;  /* 0x0000009200cf7202 */ /* 0x000fe20000000f00 */
[----:B------:R-:W-:Y:S01]  /*19280*/  FADD.FTZ R103, R205, R68 ;  /* 0x00000044cd677221 */ /* 0x000fe20000010000 */
[----:B------:R-:W-:Y:S01]  /*19290*/  MOV R205, R145 ;  /* 0x0000009100cd7202 */ /* 0x000fe20000000f00 */
[C---:B------:R-:W-:Y:S01]  /*192a0*/  HMMA.16816.F32.BF16 R8, R84.reuse, R80, R8 ;  /* 0x000000505408723c */ /* 0x040fe20000041808 */
[----:B------:R-:W3:Y:S03]  /*192b0*/  MUFU.EX2 R123, R123 ;  /* 0x0000007b007b7308 */ /* 0x000ee60000000800 */
[----:B------:R-:W-:Y:S01]  /*192c0*/  F2FP.BF16.PACK_AB R68, R141, R143 ;  /* 0x0000008f8d44723e */ /* 0x000fe200000010ff */
[--C-:B------:R-:W-:Y:S01]  /*192d0*/  FFMA.FTZ R2, R159, c[0x0][0x23c], -R101.reuse ;  /* 0x00008f009f027a23 */ /* 0x100fe20000010865 */
[----:B------:R-:W-:Y:S02]  /*192e0*/  F2FP.BF16.PACK_AB R69, R162, R163 ;  /* 0x000000a3a245723e */ /* 0x000fe400000010ff */
[-C--:B------:R-:W-:Y:S03]  /*192f0*/  HMMA.16816.F32.BF16 R12, R84, R82.reuse, R12 ;  /* 0x00000052540c723c */ /* 0x080fe6000004180c */
[----:B------:R4:W-:Y:S01]  /*19300*/  MUFU.EX2 R184, R2 ;  /* 0x0000000200b87308 */ /* 0x0009e20000000800 */
[----:B------:R-:W-:Y:S04]  /*19310*/  F2FP.BF16.PACK_AB R71, R215, R207 ;  /* 0x000000cfd747723e */ /* 0x000fe800000010ff */
[C---:B------:R-:W-:Y:S01]  /*19320*/  HMMA.16816.F32.BF16 R16, R76.reuse, R82, R16 ;  /* 0x000000524c10723c */ /* 0x040fe20000041810 */
[----:B------:R-:W1:Y:S07]  /*19330*/  LDSM.16.MT88.4 R80, [R225+0x9800] ;  /* 0x00980000e150783b */ /* 0x000e6e0000004200 */
[-C--:B------:R-:W-:Y:S04]  /*19340*/  HMMA.16816.F32.BF16 R20, R76, R88.reuse, R20 ;  /* 0x000000584c14723c */ /* 0x080fe80000041814 */
[----:B---3--:R-:W-:Y:S04]  /*19350*/  F2FP.BF16.PACK_AB R193, R124, R123 ;  /* 0x0000007b7cc1723e */ /* 0x008fe800000010ff */
[C---:B------:R-:W-:Y:S04]  /*19360*/  HMMA.16816.F32.BF16 R24, R84.reuse, R88, R24 ;  /* 0x000000585418723c */ /* 0x040fe80000041818 */
[--C-:B----4-:R-:W-:Y:S04]  /*19370*/  FFMA.FTZ R2, R157, c[0x0][0x23c], -R101.reuse ;  /* 0x00008f009d027a23 */ /* 0x110fe80000010865 */
[-C--:B------:R-:W-:Y:S01]  /*19380*/  HMMA.16816.F32.BF16 R28, R84, R90.reuse, R28 ;  /* 0x0000005a541c723c */ /* 0x080fe2000004181c */
[----:B------:R3:W-:Y:S07]  /*19390*/  MUFU.EX2 R135, R2 ;  /* 0x0000000200877308 */ /* 0x0007ee0000000800 */
[C---:B------:R-:W-:Y:S01]  /*193a0*/  HMMA.16816.F32.BF16 R32, R76.reuse, R90, R32 ;  /* 0x0000005a4c20723c */ /* 0x040fe20000041820 */
[----:B------:R-:W-:Y:S07]  /*193b0*/  LDSM.16.MT88.4 R88, [R226+0x9800] ;  /* 0x00980000e258783b */ /* 0x000fee0000004200 */
[-C--:B------:R-:W-:Y:S08]  /*193c0*/  HMMA.16816.F32.BF16 R36, R76, R92.reuse, R36 ;  /* 0x0000005c4c24723c */ /* 0x080ff00000041824 */
[C---:B------:R-:W-:Y:S04]  /*193d0*/  HMMA.16816.F32.BF16 R40, R84.reuse, R92, R40 ;  /* 0x0000005c5428723c */ /* 0x040fe80000041828 */
[----:B---3--:R-:W-:Y:S01]  /*193e0*/  FADD.FTZ R2, R245, R106 ;  /* 0x0000006af5027221 */ /* 0x008fe20000010000 */
[----:B------:R-:W-:Y:S03]  /*193f0*/  MOV R245, R147 ;  /* 0x0000009300f57202 */ /* 0x000fe60000000f00 */
[-C--:B------:R-:W-:Y:S04]  /*19400*/  HMMA.16816.F32.BF16 R44, R84, R94.reuse, R44 ;  /* 0x0000005e542c723c */ /* 0x080fe8000004182c */
[----:B------:R-:W-:Y:S01]  /*19410*/  FADD.FTZ R2, R219, R2 ;  /* 0x00000002db027221 */ /* 0x000fe20000010000 */
[----:B------:R-:W-:Y:S03]  /*19420*/  MOV R219, R141 ;  /* 0x0000008d00db7202 */ /* 0x000fe60000000f00 */
[C---:B------:R-:W-:Y:S01]  /*19430*/  HMMA.16816.F32.BF16 R48, R76.reuse, R94, R48 ;  /* 0x0000005e4c30723c */ /* 0x040fe20000041830 */
[----:B------:R-:W-:Y:S07]  /*19440*/  LDSM.16.MT88.4 R92, [R227+0x9800] ;  /* 0x00980000e35c783b */ /* 0x000fee0000004200 */
[-C--:B-1----:R-:W-:Y:S08]  /*19450*/  HMMA.16816.F32.BF16 R52, R76, R96.reuse, R52 ;  /* 0x000000604c34723c */ /* 0x082ff00000041834 */
[C---:B------:R-:W-:Y:S07]  /*19460*/  HMMA.16816.F32.BF16 R56, R84.reuse, R96, R56 ;  /* 0x000000605438723c */ /* 0x040fee0000041838 */
[--C-:B------:R-:W-:Y:S01]  /*19470*/  FFMA.FTZ R96, R156, c[0x0][0x23c], -R101.reuse ;  /* 0x00008f009c607a23 */ /* 0x100fe20000010865 */
[-C--:B------:R-:W-:Y:S01]  /*19480*/  HMMA.16816.F32.BF16 R60, R84, R98.reuse, R60 ;  /* 0x00000062543c723c */ /* 0x080fe2000004183c */
[----:B------:R-:W1:Y:S03]  /*19490*/  LDSM.16.MT88.4 R84, [R228+0x9800] ;  /* 0x00980000e454783b */ /* 0x000e660000004200 */
[--C-:B------:R-:W-:Y:S02]  /*194a0*/  FFMA.FTZ R97, R155, c[0x0][0x23c], -R101.reuse ;  /* 0x00008f009b617a23 */ /* 0x100fe40000010865 */
[----:B------:R-:W-:Y:S01]  /*194b0*/  FFMA.FTZ R101, R70, c[0x0][0x23c], -R101 ;  /* 0x00008f0046657a23 */ /* 0x000fe20000010865 */
[----:B------:R-:W-:Y:S01]  /*194c0*/  F2FP.BF16.PACK_AB R70, R214, R205 ;  /* 0x000000cdd646723e */ /* 0x000fe200000010ff */
[----:B------:R-:W-:Y:S01]  /*194d0*/  HMMA.16816.F32.BF16 R64, R76, R98, R64 ;  /* 0x000000624c40723c */ /* 0x000fe20000041840 */
[----:B------:R-:W-:Y:S06]  /*194e0*/  MUFU.EX2 R106, R97 ;  /* 0x00000061006a7308 */ /* 0x000fec0000000800 */
[----:B------:R-:W-:Y:S01]  /*194f0*/  F2FP.BF16.PACK_AB R76, R224, R161 ;  /* 0x000000a1e04c723e */ /* 0x000fe200000010ff */
[-C--:B------:R-:W-:Y:S03]  /*19500*/  HMMA.16816.F32.BF16 R4, R68, R80.reuse, R4 ;  /* 0x000000504404723c */ /* 0x080fe60000041804 */
[----:B------:R-:W-:Y:S02]  /*19510*/  MUFU.EX2 R101, R101 ;  /* 0x0000006500657308 */ /* 0x000fe40000000800 */
[----:B------:R-:W-:Y:S01]  /*19520*/  F2FP.BF16.PACK_AB R78, R249, R245 ;  /* 0x000000f5f94e723e */ /* 0x000fe200000010ff */
[----:B--2---:R-:W-:Y:S01]  /*19530*/  FFMA.FTZ R0, R0, R129, R204 ;  /* 0x0000008100007223 */ /* 0x004fe200000100cc */
[----:B------:R-:W-:Y:S06]  /*19540*/  MOV R204, R148 ;  /* 0x0000009400cc7202 */ /* 0x000fec0000000f00 */
[----:B------:R-:W-:Y:S01]  /*19550*/  MUFU.EX2 R129, R107 ;  /* 0x0000006b00817308 */ /* 0x000fe20000000800 */
[----:B------:R-:W-:Y:S01]  /*19560*/  LDSM.16.MT88.4 R148, [R225+0xb800] ;  /* 0x00b80000e194783b */ /* 0x000fe20000004200 */
[----:B------:R-:W-:Y:S01]  /*19570*/  FADD.FTZ R0, R206, R0 ;  /* 0x00000000ce007221 */ /* 0x000fe20000010000 */
[----:B------:R-:W-:Y:S02]  /*19580*/  MOV R206, R144 ;  /* 0x0000009000ce7202 */ /* 0x000fe40000000f00 */
[----:B------:R-:W-:Y:S01]  /*19590*/  F2FP.BF16.PACK_AB R79, R246, R204 ;  /* 0x000000ccf64f723e */ /* 0x000fe200000010ff */
[----:B------:R-:W-:Y:S01]  /*195a0*/  FADD.FTZ R0, R208, R0 ;  /* 0x00000000d0007221 */ /* 0x000fe20000010000 */
[----:B------:R-:W-:Y:S02]  /*195b0*/  F2FP.BF16.PACK_AB R77, R206, R160 ;  /* 0x000000a0ce4d723e */ /* 0x000fe400000010ff */
[----:B------:R-:W3:Y:S01]  /*195c0*/  LDL.LU R144, [R1+0xc] ;  /* 0x00000c0001907983 */ /* 0x000ee20000300800 */
[----:B------:R3:W-:Y:S04]  /*195d0*/  MUFU.EX2 R107, R96 ;  /* 0x00000060006b7308 */ /* 0x0007e80000000800 */
[C---:B------:R-:W-:Y:S08]  /*195e0*/  HMMA.16816.F32.BF16 R8, R76.reuse, R80, R8 ;  /* 0x000000504c08723c */ /* 0x040ff00000041808 */
[-C--:B------:R-:W-:Y:S08]  /*195f0*/  HMMA.16816.F32.BF16 R12, R76, R82.reuse, R12 ;  /* 0x000000524c0c723c */ /* 0x080ff0000004180c */
[C---:B------:R-:W-:Y:S01]  /*19600*/  HMMA.16816.F32.BF16 R16, R68.reuse, R82, R16 ;  /* 0x000000524410723c */ /* 0x040fe20000041810 */
[----:B------:R-:W4:Y:S03]  /*19610*/  LDSM.16.MT88.4 R80, [R225+0xa000] ;  /* 0x00a00000e150783b */ /* 0x000f260000004200 */
[----:B---3--:R-:W-:Y:S04]  /*19620*/  FADD.FTZ R96, R223, R0 ;  /* 0x00000000df607221 */ /* 0x008fe80000010000 */
        /* <DEDUP_REMOVED lines=22> */
[----:B------:R-:W2:Y:S02]  /*19790*/  LDL.LU R72, [R1+0x138] ;  /* 0x0001380001487983 */ /* 0x000ea40000300800 */
[----:B------:R-:W-:Y:S01]  /*197a0*/  F2FP.BF16.PACK_AB R70, R203, R221 ;  /* 0x000000ddcb46723e */ /* 0x000fe200000010ff */
[----:B------:R-:W-:Y:S01]  /*197b0*/  FADD.FTZ R0, R216, R98 ;  /* 0x00000062d8007221 */ /* 0x000fe20000010000 */
[----:B------:R-:W-:Y:S01]  /*197c0*/  F2FP.BF16.PACK_AB R71, R202, R175 ;  /* 0x000000afca47723e */ /* 0x000fe200000010ff */
[----:B------:R-:W1:Y:S01]  /*197d0*/  MUFU.EX2 R98, R75 ;  /* 0x0000004b00627308 */ /* 0x000e620000000800 */
[----:B------:R-:W-:Y:S01]  /*197e0*/  F2FP.BF16.PACK_AB R76, R174, R169 ;  /* 0x000000a9ae4c723e */ /* 0x000fe200000010ff */
[----:B------:R-:W-:Y:S01]  /*197f0*/  FADD.FTZ R0, R217, R0 ;  /* 0x00000000d9007221 */ /* 0x000fe20000010000 */
[----:B------:R-:W-:Y:S02]  /*19800*/  F2FP.BF16.PACK_AB R77, R173, R168 ;  /* 0x000000a8ad4d723e */ /* 0x000fe400000010ff */
[----:B------:R-:W-:Y:S01]  /*19810*/  F2FP.BF16.PACK_AB R79, R178, R179 ;  /* 0x000000b3b24f723e */ /* 0x000fe200000010ff */
[-C--:B----4-:R-:W-:Y:S03]  /*19820*/  HMMA.16816.F32.BF16 R4, R68, R80.reuse, R4 ;  /* 0x000000504404723c */ /* 0x090fe60000041804 */
[----:B------:R-:W-:Y:S01]  /*19830*/  FADD.FTZ R0, R74, R0 ;  /* 0x000000004a007221 */ /* 0x000fe20000010000 */
[----:B------:R-:W-:Y:S02]  /*19840*/  MOV R105, R143 ;  /* 0x0000008f00697202 */ /* 0x000fe40000000f00 */
[----:B------:R-:W-:Y:S01]  /*19850*/  MOV R244, R142 ;  /* 0x0000008e00f47202 */ /* 0x000fe20000000f00 */
[----:B------:R-:W-:Y:S01]  /*19860*/  FADD.FTZ R0, R240, R0 ;  /* 0x00000000f0007221 */ /* 0x000fe20000010000 */
[C---:B------:R-:W-:Y:S04]  /*19870*/  HMMA.16816.F32.BF16 R8, R76.reuse, R80, R8 ;  /* 0x000000504c08723c */ /* 0x040fe80000041808 */
[----:B------:R-:W-:Y:S04]  /*19880*/  FADD.FTZ R0, R236, R0 ;  /* 0x00000000ec007221 */ /* 0x000fe80000010000 */
[-C--:B------:R-:W-:Y:S04]  /*19890*/  HMMA.16816.F32.BF16 R12, R76, R82.reuse, R12 ;  /* 0x000000524c0c723c */ /* 0x080fe8000004180c */
[----:B-1----:R-:W-:Y:S01]  /*198a0*/  F2FP.BF16.PACK_AB R198, R98, R134 ;  /* 0x0000008662c6723e */ /* 0x002fe200000010ff */
[----:B------:R-:W-:Y:S03]  /*198b0*/  FADD.FTZ R0, R140, R0 ;  /* 0x000000008c007221 */ /* 0x000fe60000010000 */
[C---:B------:R-:W-:Y:S01]  /*198c0*/  HMMA.16816.F32.BF16 R16, R68.reuse, R82, R16 ;  /* 0x000000524410723c */ /* 0x040fe20000041810 */
[----:B------:R-:W1:Y:S07]  /*198d0*/  LDSM.16.MT88.4 R80, [R225+0xa800] ;  /* 0x00a80000e150783b */ /* 0x000e6e0000004200 */
[-C--:B------:R-:W-:Y:S08]  /*198e0*/  HMMA.16816.F32.BF16 R20, R68, R84.reuse, R20 ;  /* 0x000000544414723c */ /* 0x080ff00000041814 */
[C---:B------:R-:W-:Y:S08]  /*198f0*/  HMMA.16816.F32.BF16 R24, R76.reuse, R84, R24 ;  /* 0x000000544c18723c */ /* 0x040ff00000041818 */
[-C--:B------:R-:W-:Y:S08]  /*19900*/  HMMA.16816.F32.BF16 R28, R76, R86.reuse, R28 ;  /* 0x000000564c1c723c */ /* 0x080ff0000004181c */
[C---:B------:R-:W-:Y:S01]  /*19910*/  HMMA.16816.F32.BF16 R32, R68.reuse, R86, R32 ;  /* 0x000000564420723c */ /* 0x040fe20000041820 */
[----:B------:R-:W4:Y:S07]  /*19920*/  LDSM.16.MT88.4 R84, [R228+0xa800] ;  /* 0x00a80000e454783b */ /* 0x000f2e0000004200 */
[-C--:B---3--:R-:W-:Y:S08]  /*19930*/  HMMA.16816.F32.BF16 R36, R68, R88.reuse, R36 ;  /* 0x000000584424723c */ /* 0x088ff00000041824 */
[C---:B------:R-:W-:Y:S08]  /*19940*/  HMMA.16816.F32.BF16 R40, R76.reuse, R88, R40 ;  /* 0x000000584c28723c */ /* 0x040ff00000041828 */
[-C--:B------:R-:W-:Y:S08]  /*19950*/  HMMA.16816.F32.BF16 R44, R76, R90.reuse, R44 ;  /* 0x0000005a4c2c723c */ /* 0x080ff0000004182c */
[C---:B------:R-:W-:Y:S01]  /*19960*/  HMMA.16816.F32.BF16 R48, R68.reuse, R90, R48 ;  /* 0x0000005a4430723c */ /* 0x040fe20000041830 */
[----:B------:R-:W3:Y:S07]  /*19970*/  LDSM.16.MT88.4 R88, [R226+0xa800] ;  /* 0x00a80000e258783b */ /* 0x000eee0000004200 */
[-C--:B------:R-:W-:Y:S08]  /*19980*/  HMMA.16816.F32.BF16 R52, R68, R92.reuse, R52 ;  /* 0x0000005c4434723c */ /* 0x080ff00000041834 */
[C---:B------:R-:W-:Y:S08]  /*19990*/  HMMA.16816.F32.BF16 R56, R76.reuse, R92, R56 ;  /* 0x0000005c4c38723c */ /* 0x040ff00000041838 */
[-C--:B------:R-:W-:Y:S07]  /*199a0*/  HMMA.16816.F32.BF16 R60, R76, R94.reuse, R60 ;  /* 0x0000005e4c3c723c */ /* 0x080fee000004183c */
[----:B------:R-:W-:Y:S01]  /*199b0*/  F2FP.BF16.PACK_AB R78, R108, R129 ;  /* 0x000000816c4e723e */ /* 0x000fe200000010ff */
[----:B------:R-:W-:Y:S01]  /*199c0*/  HMMA.16816.F32.BF16 R64, R68, R94, R64 ;  /* 0x0000005e4440723c */ /* 0x000fe20000041840 */
[----:B------:R-:W3:Y:S03]  /*199d0*/  LDSM.16.MT88.4 R92, [R227+0xa800] ;  /* 0x00a80000e35c783b */ /* 0x000ee60000004200 */
[----:B------:R-:W-:Y:S01]  /*199e0*/  FADD.FTZ R76, R211, R96 ;  /* 0x00000060d34c7221 */ /* 0x000fe20000010000 */
[----:B------:R-:W-:Y:S02]  /*199f0*/  F2FP.BF16.PACK_AB R79, R106, R107 ;  /* 0x0000006b6a4f723e */ /* 0x000fe400000010ff */
[----:B------:R-:W-:Y:S01]  /*19a00*/  F2FP.BF16.PACK_AB R68, R200, R177 ;  /* 0x000000b1c844723e */ /* 0x000fe200000010ff */
[----:B------:R-:W-:Y:S01]  /*19a10*/  FADD.FTZ R96, R248, R76 ;  /* 0x0000004cf8607221 */ /* 0x000fe20000010000 */
[----:B------:R-:W-:Y:S03]  /*19a20*/  F2FP.BF16.PACK_AB R69, R191, R176 ;  /* 0x000000b0bf45723e */ /* 0x000fe600000010ff */
[----:B------:R-:W-:Y:S01]  /*19a30*/  F2FP.BF16.PACK_AB R70, R189, R190 ;  /* 0x000000bebd46723e */ /* 0x000fe200000010ff */
[----:B------:R-:W-:Y:S01]  /*19a40*/  FADD.FTZ R75, R243, R96 ;  /* 0x00000060f34b7221 */ /* 0x000fe20000010000 */
[----:B------:R-:W-:Y:S02]  /*19a50*/  F2FP.BF16.PACK_AB R71, R187, R188 ;  /* 0x000000bcbb47723e */ /* 0x000fe400000010ff */
[----:B------:R-:W-:Y:S01]  /*19a60*/  F2FP.BF16.PACK_AB R76, R185, R186 ;  /* 0x000000bab94c723e */ /* 0x000fe200000010ff */
[----:B------:R-:W-:Y:S04]  /*19a70*/  FADD.FTZ R75, R239, R75 ;  /* 0x0000004bef4b7221 */ /* 0x000fe80000010000 */
[-C--:B-1----:R-:W-:Y:S03]  /*19a80*/  HMMA.16816.F32.BF16 R4, R68, R80.reuse, R4 ;  /* 0x000000504404723c */ /* 0x082fe60000041804 */
[----:B------:R-:W-:Y:S04]  /*19a90*/  FADD.FTZ R2, R144, R2 ;  /* 0x0000000290027221 */ /* 0x000fe80000010000 */
[----:B------:R-:W-:Y:S02]  /*19aa0*/  FADD.FTZ R97, R218, R2 ;  /* 0x00000002da617221 */ /* 0x000fe40000010000 */
[----:B------:R-:W-:Y:S03]  /*19ab0*/  FADD.FTZ R2, R247, R99 ;  /* 0x00000063f7027221 */ /* 0x000fe60000010000 */
[----:B------:R-:W-:Y:S02]  /*19ac0*/  FADD.FTZ R77, R251, R97 ;  /* 0x00000061fb4d7221 */ /* 0x000fe40000010000 */
[----:B------:R-:W-:Y:S02]  /*19ad0*/  FADD.FTZ R2, R250, R2 ;  /* 0x00000002fa027221 */ /* 0x000fe40000010000 */
[----:B------:R-:W-:Y:S01]  /*19ae0*/  FADD.FTZ R97, R252, R77 ;  /* 0x0000004dfc617221 */ /* 0x000fe20000010000 */
[----:B------:R-:W-:Y:S01]  /*19af0*/  F2FP.BF16.PACK_AB R77, R135, R184 ;  /* 0x000000b8874d723e */ /* 0x000fe200000010ff */
[----:B------:R-:W-:Y:S02]  /*19b00*/  FADD.FTZ R2, R73, R2 ;  /* 0x0000000249027221 */ /* 0x000fe40000010000 */
[----:B------:R-:W2:Y:S02]  /*19b10*/  LDL.LU R73, [R1+0x134] ;  /* 0x0001340001497983 */ /* 0x000ea40000300800 */
[----:B------:R-:W-:Y:S02]  /*19b20*/  FADD.FTZ R2, R241, R2 ;  /* 0x00000002f1027221 */ /* 0x000fe40000010000 */
[C---:B------:R-:W-:Y:S01]  /*19b30*/  HMMA.16816.F32.BF16 R8, R76.reuse, R80, R8 ;  /* 0x000000504c08723c */ /* 0x040fe20000041808 */
[----:B------:R-:W2:Y:S03]  /*19b40*/  LDL.LU R74, [R1+0x130] ;  /* 0x00013000014a7983 */ /* 0x000ea60000300800 */
[----:B------:R-:W-:Y:S01]  /*19b50*/  FADD.FTZ R2, R237, R2 ;  /* 0x00000002ed027221 */ /* 0x000fe20000010000 */
[----:B------:R1:W5:Y:S03]  /*19b60*/  LDL.LU R243, [R1+0x12c] ;  /* 0x00012c0001f37983 */ /* 0x0003660000300800 */
[-C--:B------:R-:W-:Y:S04]  /*19b70*/  HMMA.16816.F32.BF16 R12, R76, R82.reuse, R12 ;  /* 0x000000524c0c723c */ /* 0x080fe8000004180c */
[----:B------:R-:W-:Y:S04]  /*19b80*/  FADD.FTZ R2, R234, R2 ;  /* 0x00000002ea027221 */ /* 0x000fe80000010000 */
[C---:B------:R-:W-:Y:S01]  /*19b90*/  HMMA.16816.F32.BF16 R16, R68.reuse, R82, R16 ;  /* 0x000000524410723c */ /* 0x040fe20000041810 */
[----:B------:R-:W1:Y:S03]  /*19ba0*/  LDSM.16.MT88.4 R80, [R225+0xb000] ;  /* 0x00b00000e150783b */ /* 0x000e660000004200 */
[----:B------:R-:W-:Y:S04]  /*19bb0*/  FADD.FTZ R2, R232, R2 ;  /* 0x00000002e8027221 */ /* 0x000fe80000010000 */
[-C--:B----4-:R-:W-:Y:S04]  /*19bc0*/  HMMA.16816.F32.BF16 R20, R68, R84.reuse, R20 ;  /* 0x000000544414723c */ /* 0x090fe80000041814 */
[----:B------:R-:W-:Y:S04]  /*19bd0*/  FADD.FTZ R2, R230, R2 ;  /* 0x00000002e6027221 */ /* 0x000fe80000010000 */
[C---:B------:R-:W-:Y:S04]  /*19be0*/  HMMA.16816.F32.BF16 R24, R76.reuse, R84, R24 ;  /* 0x000000544c18723c */ /* 0x040fe80000041818 */
[----:B------:R-:W-:Y:S04]  /*19bf0*/  FADD.FTZ R2, R163, R2 ;  /* 0x00000002a3027221 */ /* 0x000fe80000010000 */
        /* <DEDUP_REMOVED lines=13> */
[----:B------:R-:W3:Y:S03]  /*19cd0*/  LDSM.16.MT88.4 R92, [R227+0xb000] ;  /* 0x00b00000e35c783b */ /* 0x000ee60000004200 */
[----:B------:R-:W-:Y:S01]  /*19ce0*/  FADD.FTZ R96, R238, R76 ;  /* 0x0000004cee607221 */ /* 0x000fe20000010000 */
[----:B------:R-:W-:Y:S02]  /*19cf0*/  F2FP.BF16.PACK_AB R76, R116, R114 ;  /* 0x00000072744c723e */ /* 0x000fe400000010ff */
[----:B------:R-:W-:Y:S02]  /*19d00*/  F2FP.BF16.PACK_AB R68, R118, R117 ;  /* 0x000000757644723e */ /* 0x000fe400000010ff */
[----:B------:R-:W-:Y:S01]  /*19d10*/  F2FP.BF16.PACK_AB R69, R112, R111 ;  /* 0x0000006f7045723e */ /* 0x000fe200000010ff */
[----:B------:R2:W5:Y:S02]  /*19d20*/  LDL.LU R242, [R1+0x128] ;  /* 0x0001280001f27983 */ /* 0x0005640000300800 */
[----:B------:R-:W-:Y:S02]  /*19d30*/  F2FP.BF16.PACK_AB R70, R122, R121 ;  /* 0x000000797a46723e */ /* 0x000fe400000010ff */
[----:B------:R-:W-:Y:S01]  /*19d40*/  F2FP.BF16.PACK_AB R71, R115, R113 ;  /* 0x000000717347723e */ /* 0x000fe200000010ff */
[----:B------:R2:W5:Y:S01]  /*19d50*/  LDL.LU R241, [R1+0x124] ;  /* 0x0001240001f17983 */ /* 0x0005620000300800 */
[----:B------:R-:W-:Y:S02]  /*19d60*/  F2FP.BF16.PACK_AB R77, R104, R102 ;  /* 0x00000066684d723e */ /* 0x000fe400000010ff */
[----:B------:R-:W-:Y:S01]  /*19d70*/  F2FP.BF16.PACK_AB R78, R120, R119 ;  /* 0x00000077784e723e */ /* 0x000fe200000010ff */
[----:B------:R2:W5:Y:S01]  /*19d80*/  LDL.LU R240, [R1+0x120] ;  /* 0x0001200001f07983 */ /* 0x0005620000300800 */
[----:B------:R-:W-:Y:S01]  /*19d90*/  F2FP.BF16.PACK_AB R79, R110, R109 ;  /* 0x0000006d6e4f723e */ /* 0x000fe200000010ff */
[-C--:B-1----:R-:W-:Y:S02]  /*19da0*/  HMMA.16816.F32.BF16 R4, R68, R80.reuse, R4 ;  /* 0x000000504404723c */ /* 0x082fe40000041804 */
[----:B------:R1:W5:Y:S04]  /*19db0*/  LDL.LU R239, [R1+0x11c] ;  /* 0x00011c0001ef7983 */ /* 0x0003680000300800 */
[----:B------:R1:W5:Y:S02]  /*19dc0*/  LDL.LU R238, [R1+0x118] ;  /* 0x0001180001ee7983 */ /* 0x0003640000300800 */
[C---:B------:R-:W-:Y:S01]  /*19dd0*/  HMMA.16816.F32.BF16 R8, R76.reuse, R80, R8 ;  /* 0x000000504c08723c */ /* 0x040fe20000041808 */
[----:B------:R-:W1:Y:S01]  /*19de0*/  MUFU.EX2 R81, R125 ;  /* 0x0000007d00517308 */ /* 0x000e620000000800 */
[----:B------:R1:W5:Y:S04]  /*19df0*/  LDL.LU R237, [R1+0x114] ;  /* 0x0001140001ed7983 */ /* 0x0003680000300800 */
[----:B------:R1:W5:Y:S01]  /*19e00*/  LDL.LU R236, [R1+0x110] ;  /* 0x0001100001ec7983 */ /* 0x0003620000300800 */
[----:B------:R-:W-:Y:S01]  /*19e10*/  FADD.FTZ R80, R138, R75 ;  /* 0x0000004b8a507221 */ /* 0x000fe20000010000 */
[-C--:B------:R-:W-:Y:S04]  /*19e20*/  HMMA.16816.F32.BF16 R12, R76, R82.reuse, R12 ;  /* 0x000000524c0c723c */ /* 0x080fe8000004180c */
[----:B------:R-:W-:Y:S02]  /*19e30*/  FADD.FTZ R75, R235, R96 ;  /* 0x00000060eb4b7221 */ /* 0x000fe40000010000 */
[----:B------:R2:W5:Y:S02]  /*19e40*/  LDL.LU R235, [R1+0x10c] ;  /* 0x00010c0001eb7983 */ /* 0x0005640000300800 */
[C---:B------:R-:W-:Y:S01]  /*19e50*/  HMMA.16816.F32.BF16 R16, R68.reuse, R82, R16 ;  /* 0x000000524410723c */ /* 0x040fe20000041810 */
[----:B------:R-:W3:Y:S01]  /*19e60*/  MUFU.EX2 R82, R128 ;  /* 0x0000008000527308 */ /* 0x000ee20000000800 */
[----:B------:R2:W5:Y:S02]  /*19e70*/  LDL.LU R234, [R1+0x108] ;  /* 0x0001080001ea7983 */ /* 0x0005640000300800 */
[----:B------:R-:W-:Y:S02]  /*19e80*/  FADD.FTZ R75, R233, R75 ;  /* 0x0000004be94b7221 */ /* 0x000fe40000010000 */
[----:B------:R2:W5:Y:S02]  /*19e90*/  LDL.LU R233, [R1+0x104] ;  /* 0x0001040001e97983 */ /* 0x0005640000300800 */
[-C--:B----4-:R-:W-:Y:S02]  /*19ea0*/  HMMA.16816.F32.BF16 R20, R68, R84.reuse, R20 ;  /* 0x000000544414723c */ /* 0x090fe40000041814 */
[----:B------:R4:W5:Y:S02]  /*19eb0*/  LDL.LU R232, [R1+0x100] ;  /* 0x0001000001e87983 */ /* 0x0009640000300800 */
[----:B------:R-:W-:Y:S01]  /*19ec0*/  FADD.FTZ R75, R231, R75 ;  /* 0x0000004be74b7221 */ /* 0x000fe20000010000 */
[----:B-1----:R-:W-:Y:S01]  /*19ed0*/  F2FP.BF16.PACK_AB R195, R101, R81 ;  /* 0x0000005165c3723e */ /* 0x002fe200000010ff */
[----:B------:R4:W5:Y:S02]  /*19ee0*/  LDL.LU R231, [R1+0xfc] ;  /* 0x0000fc0001e77983 */ /* 0x0009640000300800 */
[C---:B------:R-:W-:Y:S02]  /*19ef0*/  HMMA.16816.F32.BF16 R24, R76.reuse, R84, R24 ;  /* 0x000000544c18723c */ /* 0x040fe40000041818 */
[----:B------:R4:W5:Y:S06]  /*19f00*/  LDL.LU R230, [R1+0xf8] ;  /* 0x0000f80001e67983 */ /* 0x00096c0000300800 */
[-C--:B------:R-:W-:Y:S04]  /*19f10*/  HMMA.16816.F32.BF16 R28, R76, R86.reuse, R28 ;  /* 0x000000564c1c723c */ /* 0x080fe8000004181c */
[----:B---3--:R-:W-:Y:S04]  /*19f20*/  F2FP.BF16.PACK_AB R194, R100, R82 ;  /* 0x0000005264c2723e */ /* 0x008fe800000010ff */
[C---:B------:R-:W-:Y:S08]  /*19f30*/  HMMA.16816.F32.BF16 R32, R68.reuse, R86, R32 ;  /* 0x000000564420723c */ /* 0x040ff00000041820 */
[-C--:B------:R-:W-:Y:S08]  /*19f40*/  HMMA.16816.F32.BF16 R36, R68, R88.reuse, R36 ;  /* 0x000000584424723c */ /* 0x080ff00000041824 */
[C---:B------:R-:W-:Y:S08]  /*19f50*/  HMMA.16816.F32.BF16 R40, R76.reuse, R88, R40 ;  /* 0x000000584c28723c */ /* 0x040ff00000041828 */
[-C--:B------:R-:W-:Y:S08]  /*19f60*/  HMMA.16816.F32.BF16 R44, R76, R90.reuse, R44 ;  /* 0x0000005a4c2c723c */ /* 0x080ff0000004182c */
[C---:B------:R-:W-:Y:S08]  /*19f70*/  HMMA.16816.F32.BF16 R48, R68.reuse, R90, R48 ;  /* 0x0000005a4430723c */ /* 0x040ff00000041830 */
[-C--:B------:R-:W-:Y:S08]  /*19f80*/  HMMA.16816.F32.BF16 R52, R68, R92.reuse, R52 ;  /* 0x0000005c4434723c */ /* 0x080ff00000041834 */
[C---:B------:R-:W-:Y:S08]  /*19f90*/  HMMA.16816.F32.BF16 R56, R76.reuse, R92, R56 ;  /* 0x0000005c4c38723c */ /* 0x040ff00000041838 */
[-C--:B------:R-:W-:Y:S07]  /*19fa0*/  HMMA.16816.F32.BF16 R60, R76, R94.reuse, R60 ;  /* 0x0000005e4c3c723c */ /* 0x080fee000004183c */
[----:B------:R-:W-:Y:S01]  /*19fb0*/  FADD.FTZ R77, R137, R0 ;  /* 0x00000000894d7221 */ /* 0x000fe20000010000 */
[----:B------:R-:W-:Y:S04]  /*19fc0*/  HMMA.16816.F32.BF16 R64, R68, R94, R64 ;  /* 0x0000005e4440723c */ /* 0x000fe80000041840 */
[----:B------:R-:W-:Y:S04]  /*19fd0*/  FADD.FTZ R76, R139, R80 ;  /* 0x000000508b4c7221 */ /* 0x000fe80000010000 */
[----:B------:R-:W-:Y:S01]  /*19fe0*/  FADD.FTZ R0, R136, R76 ;  /* 0x0000004c88007221 */ /* 0x000fe20000010000 */
[-C--:B------:R-:W-:Y:S05]  /*19ff0*/  HMMA.16816.F32.BF16 R140, R196, R148.reuse, R4 ;  /* 0x00000094c48c723c */ /* 0x080fea0000041804 */
[----:B------:R-:W-:Y:S02]  /*1a000*/  FADD.FTZ R0, R244, R0 ;  /* 0x00000000f4007221 */ /* 0x000fe40000010000 */
[----:B------:R-:W-:Y:S01]  /*1a010*/  FADD.FTZ R5, R229, R77 ;  /* 0x0000004de5057221 */ /* 0x000fe20000010000 */
[C---:B------:R-:W-:Y:S01]  /*1a020*/  HMMA.16816.F32.BF16 R136, R192.reuse, R148, R8 ;  /* 0x00000094c088723c */ /* 0x040fe20000041808 */
[----:B------:R4:W5:Y:S03]  /*1a030*/  LDL.LU R229, [R1+0xf4] ;  /* 0x0000f40001e57983 */ /* 0x0009660000300800 */
[----:B------:R-:W-:Y:S02]  /*1a040*/  FADD.FTZ R5, R161, R5 ;  /* 0x00000005a1057221 */ /* 0x000fe40000010000 */
[----:B------:R-:W-:Y:S02]  /*1a050*/  FADD.FTZ R6, R162, R2 ;  /* 0x00000002a2067221 */ /* 0x000fe40000010000 */
[----:B------:R-:W-:Y:S01]  /*1a060*/  FADD.FTZ R2, R224, R5 ;  /* 0x00000005e0027221 */ /* 0x000fe20000010000 */
[-C--:B------:R-:W-:Y:S01]  /*1a070*/  HMMA.16816.F32.BF16 R144, R192, R150.reuse, R12 ;  /* 0x00000096c090723c */ /* 0x080fe2000004180c */
[----:B------:R4:W5:Y:S02]  /*1a080*/  LDL.LU R224, [R1+0xf0] ;  /* 0x0000f00001e07983 */ /* 0x0009640000300800 */
[----:B------:R-:W-:Y:S02]  /*1a090*/  FADD.FTZ R4, R105, R75 ;  /* 0x0000004b69047221 */ /* 0x000fe40000010000 */
[----:B------:R-:W-:Y:S02]  /*1a0a0*/  FADD.FTZ R8, R207, R6 ;  /* 0x00000006cf087221 */ /* 0x000fe40000010000 */
[----:B------:R-:W-:Y:S01]  /*1a0b0*/  FADD.FTZ R4, R219, R4 ;  /* 0x00000004db047221 */ /* 0x000fe20000010000 */
[C---:B------:R-:W-:Y:S04]  /*1a0c0*/  HMMA.16816.F32.BF16 R148, R196.reuse, R150, R16 ;  /* 0x00000096c494723c */ /* 0x040fe80000041810 */
[----:B------:R-:W-:Y:S02]  /*1a0d0*/  FADD.FTZ R4, R205, R4 ;  /* 0x00000004cd047221 */ /* 0x000fe40000010000 */
[----:B------:R-:W-:Y:S02]  /*1a0e0*/  FADD.FTZ R0, R160, R0 ;  /* 0x00000000a0007221 */ /* 0x000fe40000010000 */
[----:B------:R-:W-:Y:S01]  /*1a0f0*/  FADD.FTZ R12, R214, R4 ;  /* 0x00000004d60c7221 */ /* 0x000fe20000010000 */
[-C--:B------:R-:W-:Y:S01]  /*1a100*/  HMMA.16816.F32.BF16 R152, R196, R164.reuse, R20 ;  /* 0x000000a4c498723c */ /* 0x080fe20000041814 */
[----:B------:R-:W1:Y:S02]  /*1a110*/  LDSM.16.MT88.4 R4, [R227+0xb800] ;  /* 0x00b80000e304783b */ /* 0x000e640000004200 */
        /* <DEDUP_REMOVED lines=18> */
[----:B------:R-:W-:Y:S02]  /*1a240*/  FADD.FTZ R8, R221, R8 ;  /* 0x00000008dd087221 */ /* 0x000fe40000010000 */
[----:B------:R-:W-:Y:S03]  /*1a250*/  FADD.FTZ R2, R175, R2 ;  /* 0x00000002af027221 */ /* 0x000fe60000010000 */
[----:B------:R-:W-:Y:S02]  /*1a260*/  FADD.FTZ R10, R172, R0 ;  /* 0x00000000ac0a7221 */ /* 0x000fe40000010000 */
[----:B------:R-:W-:Y:S01]  /*1a270*/  FADD.FTZ R0, R179, R9 ;  /* 0x00000009b3007221 */ /* 0x000fe20000010000 */
[C---:B------:R-:W-:Y:S04]  /*1a280*/  HMMA.16816.F32.BF16 R172, R192.reuse, R180, R40 ;  /* 0x000000b4c0ac723c */ /* 0x040fe80000041828 */
[----:B------:R-:W-:Y:S02]  /*1a290*/  FADD.FTZ R8, R203, R8 ;  /* 0x00000008cb087221 */ /* 0x000fe40000010000 */
[----:B------:R-:W-:Y:S02]  /*1a2a0*/  FADD.FTZ R2, R202, R2 ;  /* 0x00000002ca027221 */ /* 0x000fe40000010000 */
[----:B------:R-:W-:Y:S04]  /*1a2b0*/  FADD.FTZ R9, R201, R10 ;  /* 0x0000000ac9097221 */ /* 0x000fe80000010000 */
[----:B------:R-:W-:Y:S02]  /*1a2c0*/  FADD.FTZ R0, R178, R0 ;  /* 0x00000000b2007221 */ /* 0x000fe40000010000 */
        /* <DEDUP_REMOVED lines=13> */
[-C--:B-1----:R-:W-:Y:S03]  /*1a3a0*/  HMMA.16816.F32.BF16 R184, R196, R4.reuse, R52 ;  /* 0x00000004c4b8723c */ /* 0x082fe60000041834 */
        /* <DEDUP_REMOVED lines=24> */
[----:B--2---:R-:W-:Y:S01]  /*1a530*/  MOV R132, R74 ;  /* 0x0000004a00847202 */ /* 0x004fe20000000f00 */
[----:B------:R-:W-:Y:S02]  /*1a540*/  FADD.FTZ R2, R120, R5 ;  /* 0x0000000578027221 */ /* 0x000fe40000010000 */
[----:B------:R-:W-:Y:S02]  /*1a550*/  FADD.FTZ R0, R110, R0 ;  /* 0x000000006e007221 */ /* 0x000fe40000010000 */
[----:B------:R-:W-:Y:S02]  /*1a560*/  FADD.FTZ R9, R126, R9 ;  /* 0x000000097e097221 */ /* 0x000fe40000010000 */
[----:B------:R-:W-:Y:S01]  /*1a570*/  FADD.FTZ R10, R133, R4 ;  /* 0x00000004850a7221 */ /* 0x000fe20000010000 */
[----:B------:R-:W-:Y:S01]  /*1a580*/  MOV R133, R73 ;  /* 0x0000004900857202 */ /* 0x000fe20000000f00 */
        /* <DEDUP_REMOVED lines=15> */
[----:B------:R4:W-:Y:S04]  /*1a680*/  STL [R1+0xb4], R4 ;  /* 0x0000b40401007387 */ /* 0x0009e80000100800 */
[----:B------:R4:W-:Y:S04]  /*1a690*/  STL [R1+0xb0], R2 ;  /* 0x0000b00201007387 */ /* 0x0009e80000100800 */
[----:B------:R4:W-:Y:S02]  /*1a6a0*/  STL [R1+0xb8], R0 ;  /* 0x0000b80001007387 */ /* 0x0009e40000100800 */
[----:B----45:R-:W-:-:S05]  /*1a6b0*/  @P1 BRA `(.L_x_270) ;  /* 0xffff9f4000001947 */ /* 0x030fca000383ffff */
.L_x_269:
        /* <DEDUP_REMOVED lines=267> */
[----:B------:R4:W1:Y:S01]  /*1b770*/  LDS.128 R52, [R243+0x3800] ;  /* 0x00380000f3347984 */ /* 0x0008620000000c00 */
        /* <DEDUP_REMOVED lines=45> */
.L_x_274:
[----:B------:R-:W-:Y:S05]  /*1ba50*/  BSYNC B0 ;  /* 0x0000000000007941 */ /* 0x000fea0003800000 */
.L_x_273:
        /* <DEDUP_REMOVED lines=36> */
.L_x_276:
[----:B------:R-:W-:Y:S05]  /*1bca0*/  BSYNC B0 ;  /* 0x0000000000007941 */ /* 0x000fea0003800000 */
.L_x_275:
        /* <DEDUP_REMOVED lines=15> */
.L_x_278:
[----:B------:R-:W-:Y:S05]  /*1bda0*/  BSYNC B0 ;  /* 0x0000000000007941 */ /* 0x000fea0003800000 */
.L_x_277:
        /* <DEDUP_REMOVED lines=15> */
.L_x_280:
[----:B------:R-:W-:Y:S05]  /*1bea0*/  BSYNC B0 ;  /* 0x0000000000007941 */ /* 0x000fea0003800000 */
.L_x_279:
        /* <DEDUP_REMOVED lines=15> */
.L_x_282:
[----:B------:R-:W-:Y:S05]  /*1bfa0*/  BSYNC B0 ;  /* 0x0000000000007941 */ /* 0x000fea0003800000 */
.L_x_281:
        /* <DEDUP_REMOVED lines=15> */
.L_x_284:
[----:B------:R-:W-:Y:S05]  /*1c0a0*/  BSYNC B0 ;  /* 0x0000000000007941 */ /* 0x000fea0003800000 */
.L_x_283:
        /* <DEDUP_REMOVED lines=15> */
.L_x_286:
[----:B------:R-:W-:Y:S05]  /*1c1a0*/  BSYNC B0 ;  /* 0x0000000000007941 */ /* 0x000fea0003800000 */
.L_x_285:
        /* <DEDUP_REMOVED lines=15> */
.L_x_288:
[----:B------:R-:W-:Y:S05]  /*1c2a0*/  BSYNC B0 ;  /* 0x0000000000007941 */ /* 0x000fea0003800000 */
.L_x_287:
        /* <DEDUP_REMOVED lines=15> */
.L_x_210:
        /* <DEDUP_REMOVED lines=73> */
.L_x_290:
[----:B------:R-:W-:Y:S05]  /*1c830*/  BSYNC B0 ;  /* 0x0000000000007941 */ /* 0x000fea0003800000 */
.L_x_289:
        /* <DEDUP_REMOVED lines=17> */
.L_x_292:
[----:B------:R-:W-:Y:S05]  /*1c950*/  BSYNC B0 ;  /* 0x0000000000007941 */ /* 0x000fea0003800000 */
.L_x_291:
        /* <DEDUP_REMOVED lines=16> */
.L_x_294:
[----:B------:R-:W-:Y:S05]  /*1ca60*/  BSYNC B0 ;  /* 0x0000000000007941 */ /* 0x000fea0003800000 */
.L_x_293:
        /* <DEDUP_REMOVED lines=16> */
.L_x_296:
[----:B------:R-:W-:Y:S05]  /*1cb70*/  BSYNC B0 ;  /* 0x0000000000007941 */ /* 0x000fea0003800000 */
.L_x_295:
        /* <DEDUP_REMOVED lines=16> */
.L_x_298:
[----:B------:R-:W-:Y:S05]  /*1cc80*/  BSYNC B0 ;  /* 0x0000000000007941 */ /* 0x000fea0003800000 */
.L_x_297:
        /* <DEDUP_REMOVED lines=16> */
.L_x_300:
[----:B------:R-:W-:Y:S05]  /*1cd90*/  BSYNC B0 ;  /* 0x0000000000007941 */ /* 0x000fea0003800000 */
.L_x_299:
        /* <DEDUP_REMOVED lines=16> */
.L_x_302:
[----:B------:R-:W-:Y:S05]  /*1cea0*/  BSYNC B0 ;  /* 0x0000000000007941 */ /* 0x000fea0003800000 */
.L_x_301:
        /* <DEDUP_REMOVED lines=15> */
.L_x_304:
[----:B------:R-:W-:Y:S05]  /*1cfa0*/  BSYNC B0 ;  /* 0x0000000000007941 */ /* 0x000fea0003800000 */
.L_x_303:
        /* <DEDUP_REMOVED lines=72> */
.L_x_305:
        /* <DEDUP_REMOVED lines=13> */
.L_x_1135:


//--------------------- .text._ZN5flash16flash_fwd_kernelI23Flash_fwd_kernel_traitsILi64ELi128ELi128ELi4ELb0ELb0EN7cutlass10bfloat16_tE19Flash_kernel_traitsILi64ELi128ELi128ELi4ES3_EELb0ELb1ELb0ELb1ELb0ELb0ELb0ELb0EEEvNS_16Flash_fwd_paramsE --------------------------
	.section	.text._ZN5flash16flash_fwd_kernelI23Flash_fwd_kernel_traitsILi64ELi128ELi128ELi4ELb0ELb0EN7cutlass10bfloat16_tE19Flash_kernel_traitsILi64ELi128ELi128ELi4ES3_EELb0ELb1ELb0ELb1ELb0ELb0ELb0ELb0EEEvNS_16Flash_fwd_paramsE,"ax",@progbits
	.sectioninfo	@"SHI_REGISTERS=255"
	.align	128
        .global         _ZN5flash16flash_fwd_kernelI23Flash_fwd_kernel_traitsILi64ELi128ELi128ELi4ELb0ELb0EN7cutlass10bfloat16_tE19Flash_kernel_traitsILi64ELi128ELi128ELi4ES3_EELb0ELb1ELb0ELb1ELb0ELb0ELb0ELb0EEEvNS_16Flash_fwd_paramsE
        .type           _ZN5flash16flash_fwd_kernelI23Flash_fwd_kernel_traitsILi64ELi128ELi128ELi4ELb0ELb0EN7cutlass10bfloat16_tE19Flash_kernel_traitsILi64ELi128ELi128ELi4ES3_EELb0ELb1ELb0ELb1ELb0ELb0ELb0ELb0EEEvNS_16Flash_fwd_paramsE,@function
        .size           _ZN5flash16flash_fwd_kernelI23Flash_fwd_kernel_traitsILi64ELi128ELi128ELi4ELb0ELb0EN7cutlass10bfloat16_tE19Flash_kernel_traitsILi64ELi128ELi128ELi4ES3_EELb0ELb1ELb0ELb1ELb0ELb0ELb0ELb0EEEvNS_16Flash_fwd_paramsE,(.L_x_1136 - _ZN5flash16flash_fwd_kernelI23Flash_fwd_kernel_traitsILi64ELi128ELi128ELi4ELb0ELb0EN7cutlass10bfloat16_tE19Flash_kernel_traitsILi64ELi128ELi128ELi4ES3_EELb0ELb1ELb0ELb1ELb0ELb0ELb0ELb0EEEvNS_16Flash_fwd_paramsE)
        .other          _ZN5flash16flash_fwd_kernelI23Flash_fwd_kernel_traitsILi64ELi128ELi128ELi4ELb0ELb0EN7cutlass10bfloat16_tE19Flash_kernel_traitsILi64ELi128ELi128ELi4ES3_EELb0ELb1ELb0ELb1ELb0ELb0ELb0ELb0EEEvNS_16Flash_fwd_paramsE,@"STO_CUDA_ENTRY STV_DEFAULT"
_ZN5flash16flash_fwd_kernelI23Flash_fwd_kernel_traitsILi64ELi128ELi128ELi4ELb0ELb0EN7cutlass10bfloat16_tE19Flash_kernel_traitsILi64ELi128ELi128ELi4ES3_EELb0ELb1ELb0ELb1ELb0ELb0ELb0ELb0EEEvNS_16Flash_fwd_paramsE:
.text._ZN5flash16flash_fwd_kernelI23Flash_fwd_kernel_traitsILi64ELi128ELi128ELi4ELb0ELb0EN7cutlass10bfloat16_tE19Flash_kernel_traitsILi64ELi128ELi128ELi4ES3_EELb0ELb1ELb0ELb1ELb0ELb0ELb0ELb0EEEvNS_16Flash_fwd_paramsE:
        /* <DEDUP_REMOVED lines=48> */
[----:B--234-:R-:W-:Y:S05]  /*0300*/  @!P0 BRA `(.L_x_306) ;  /* 0x0000007000008947 */ /* 0x01cfea0003800000 */
[----:B-1----:R-:W-:-:S13]  /*0310*/  PLOP3.LUT P0, PT, PT, PT, UP3, 0x80, 0x0 ;  /* 0x000000000000781c */ /* 0x002fda0003f0f038 */
[----:B------:R-:W2:Y:S04]  /*0320*/  @P0 LDG.E R0, [R2.64+0x4] ;  /* 0x0000043402000981 */ /* 0x000ea8000c1e1900 */
[----:B------:R-:W3:Y:S01]  /*0330*/  @!P0 LDG.E R2, [R2.64] ;  /* 0x0000003402028981 */ /* 0x000ee2000c1e1900 */
[----:B--2---:R-:W1:Y:S02]  /*0340*/  @P0 R2UR UR6, R0 ;  /* 0x00000000000603c2 */ /* 0x004e6400000e0000 */
[----:B-1----:R-:W-:-:S11]  /*0350*/  @UP3 UIADD3 UR6, UR6, -UR17, URZ ;  /* 0x8000001106063290 */ /* 0x002fd6000fffe03f */
[----:B---3--:R1:W2:Y:S02]  /*0360*/  @!P0 R2UR UR6, R2 ;  /* 0x00000000020683c2 */ /* 0x0082a400000e0000 */
[----:B-12---:R-:W-:Y:S05]  /*0370*/  BRA `(.L_x_307) ;  /* 0x0000001000007947 */ /* 0x006fea0003800000 */
.L_x_306:
[----:B-1----:R-:W-:Y:S02]  /*0380*/  ULDC UR6, c[0x0][0x218] ;  /* 0x0000860000067ab9 */ /* 0x002fe40000000800 */
.L_x_307:
        /* <DEDUP_REMOVED lines=48> */
[----:B------:R-:W-:Y:S02]  /*0690*/  @UP0 UIMAD.WIDE.U32 UR20, UR13, UR4, URZ ;  /* 0x000000040d1402a5 */ /* 0x000fe4000f8e003f */
[----:B------:R-:W-:Y:S02]  /*06a0*/  @!UP1 UIMAD.WIDE.U32 UR22, UR12, UR6, URZ ;  /* 0x000000060c1692a5 */ /* 0x000fe4000f8e003f */
[----:B------:R-:W-:Y:S02]  /*06b0*/  @!UP1 UIMAD UR7, UR12, UR7, UR10 ;  /* 0x000000070c0792a4 */ /* 0x000fe4000f8e020a */
[----:B------:R-:W-:Y:S02]  /*06c0*/  @UP0 UIMAD UR10, UR13, UR5, UR21 ;  /* 0x000000050d0a02a4 */ /* 0x000fe4000f8e0215 */
[----:B------:R-:W-:Y:S02]  /*06d0*/  @UP1 UMOV UR6, UR18 ;  /* 0x0000001200061c82 */ /* 0x000fe40008000000 */
[----:B------:R-:W-:-:S02]  /*06e0*/  USHF.R.S32.HI UR13, URZ, 0x1f, UR14 ;  /* 0x0000001f3f0d7899 */ /* 0x000fc4000801140e */
[----:B------:R-:W-:Y:S02]  /*06f0*/  @!UP1 UIADD3 UR8, UR23, UR7, URZ ;  /* 0x0000000717089290 */ /* 0x000fe4000fffe03f */
[----:B------:R-:W-:Y:S02]  /*0700*/  @!UP1 UMOV UR6, UR22 ;  /* 0x0000001600069c82 */ /* 0x000fe40008000000 */
[----:B------:R-:W-:Y:S01]  /*0710*/  @UP0 UMOV UR16, UR20 ;  /* 0x0000001400100c82 */ /* 0x000fe20008000000 */
[----:B------:R-:W-:Y:S05]  /*0720*/  @P0 BRA `(.L_x_309) ;  /* 0x000000d000000947 */ /* 0x000fea0003800000 */
[----:B------:R-:W-:Y:S02]  /*0730*/  USHF.R.S32.HI UR10, URZ, 0x1f, UR11 ;  /* 0x0000001f3f0a7899 */ /* 0x000fe4000801140b */
[----:B------:R-:W-:Y:S02]  /*0740*/  ULDC.64 UR4, c[0x0][0x198] ;  /* 0x0000660000047ab9 */ /* 0x000fe40000000a00 */
[----:B------:R-:W-:Y:S02]  /*0750*/  UIMAD UR10, UR10, UR4, URZ ;  /* 0x000000040a0a72a4 */ /* 0x000fe4000f8e023f */
[----:B------:R-:W-:-:S02]  /*0760*/  UIMAD.WIDE.U32 UR18, UR11, UR4, URZ ;  /* 0x000000040b1272a5 */ /* 0x000fc4000f8e003f */
[----:B------:R-:W-:Y:S02]  /*0770*/  UIMAD UR10, UR11, UR5, UR10 ;  /* 0x000000050b0a72a4 */ /* 0x000fe4000f8e020a */
[----:B------:R-:W-:Y:S02]  /*0780*/  USHF.R.S32.HI UR7, URZ, 0x1f, UR12 ;  /* 0x0000001f3f077899 */ /* 0x000fe4000801140c */
[----:B------:R-:W-:Y:S02]  /*0790*/  UIADD3 UR19, UR19, UR10, URZ ;  /* 0x0000000a13137290 */ /* 0x000fe4000fffe03f */
[----:B------:R-:W-:Y:S02]  /*07a0*/  ULDC.64 UR4, c[0x0][0x180] ;  /* 0x0000600000047ab9 */ /* 0x000fe40000000a00 */
[----:B------:R-:W-:Y:S02]  /*07b0*/  UIMAD UR7, UR7, UR4, URZ ;  /* 0x00000004070772a4 */ /* 0x000fe4000f8e023f */
[----:B------:R-:W-:-:S02]  /*07c0*/  UIMAD.WIDE.U32 UR18, UR12, UR4, UR18 ;  /* 0x000000040c1272a5 */ /* 0x000fc4000f8e0012 */
[----:B------:R-:W-:-:S04]  /*07d0*/  UIMAD UR5, UR12, UR5, UR7 ;  /* 0x000000050c0572a4 */ /* 0x000fc8000f8e0207 */
[----:B------:R-:W-:Y:S02]  /*07e0*/  UIADD3 UR10, UR19, UR5, URZ ;  /* 0x00000005130a7290 */ /* 0x000fe4000fffe03f */
[----:B------:R-:W-:Y:S02]  /*07f0*/  UMOV UR16, UR18 ;  /* 0x0000001200107c82 */ /* 0x000fe40008000000 */
.L_x_309:
        /* <DEDUP_REMOVED lines=45> */
.L_x_310:
[----:B------:R-:W-:Y:S01]  /*0ad0*/  SHF.R.S32.HI R27, RZ, 0x1f, R29 ;  /* 0x0000001fff1b7819 */ /* 0x000fe2000001141d */
[----:B------:R-:W1:Y:S01]  /*0ae0*/  S2R R4, SR_CTAID.Z ;  /* 0x0000000000047919 */ /* 0x000e620000002700 */
[----:B------:R-:W-:Y:S01]  /*0af0*/  UIADD3 UR5, -UR15, UR35, URZ ;  /* 0x000000230f057290 */ /* 0x000fe2000fffe13f */
[----:B------:R-:W-:Y:S01]  /*0b00*/  BSSY B0, `(.L_x_311) ;  /* 0x000002e000007945 */ /* 0x000fe20003800000 */
[CC--:B------:R-:W-:Y:S02]  /*0b10*/  LEA.HI R2, R27.reuse, R29.reuse, RZ, 0x3 ;  /* 0x0000001d1b027211 */ /* 0x0c0fe400078f18ff */
[----:B------:R-:W-:Y:S02]  /*0b20*/  LEA.HI R3, R27, R29, RZ, 0x6 ;  /* 0x0000001d1b037211 */ /* 0x000fe400078f30ff */
[----:B------:R-:W-:Y:S02]  /*0b30*/  SHF.R.S32.HI R8, RZ, 0x3, R2 ;  /* 0x00000003ff087819 */ /* 0x000fe40000011402 */
[----:B------:R-:W-:-:S02]  /*0b40*/  LOP3.LUT R2, R2, 0xfffffff8, RZ, 0xc0, !PT ;  /* 0xfffffff802027812 */ /* 0x000fc400078ec0ff */
[----:B------:R-:W-:Y:S01]  /*0b50*/  SHF.R.S32.HI R9, RZ, 0x1f, R8 ;  /* 0x0000001fff097819 */ /* 0x000fe20000011408 */
[----:B------:R-:W-:Y:S01]  /*0b60*/  IMAD.SHL.U32 R0, R8, 0x40, RZ ;  /* 0x0000004008007824 */ /* 0x000fe200078e00ff */
[----:B------:R-:W-:Y:S01]  /*0b70*/  LEA.HI R16, R27, R29, RZ, 0x5 ;  /* 0x0000001d1b107211 */ /* 0x000fe200078f28ff */
[----:B------:R-:W-:Y:S01]  /*0b80*/  IMAD.IADD R19, R29, 0x1, -R2 ;  /* 0x000000011d137824 */ /* 0x000fe200078e0a02 */
[----:B------:R-:W-:Y:S02]  /*0b90*/  SHF.R.S32.HI R15, RZ, 0x1f, R14 ;  /* 0x0000001fff0f7819 */ /* 0x000fe4000001140e */
[----:B------:R-:W-:Y:S01]  /*0ba0*/  LOP3.LUT R0, R0, 0x1c0, RZ, 0xc0, !PT ;  /* 0x000001c000007812 */ /* 0x000fe200078ec0ff */
[----:B------:R-:W-:Y:S01]  /*0bb0*/  IMAD.SHL.U32 R32, R19, 0x8, RZ ;  /* 0x0000000813207824 */ /* 0x000fe200078e00ff */
[----:B------:R-:W-:Y:S02]  /*0bc0*/  SHF.R.S32.HI R28, RZ, 0x5, R16 ;  /* 0x00000005ff1c7819 */ /* 0x000fe40000011410 */
[----:B------:R-:W-:-:S02]  /*0bd0*/  SHF.R.U32.HI R2, RZ, 0x3, R0 ;  /* 0x00000003ff027819 */ /* 0x000fc40000011600 */
[--C-:B------:R-:W-:Y:S02]  /*0be0*/  SHF.R.S32.HI R33, RZ, 0x1f, R32.reuse ;  /* 0x0000001fff217819 */ /* 0x100fe40000011420 */
[----:B------:R-:W-:Y:S01]  /*0bf0*/  IADD3 R6, P0, R32, UR6, RZ ;  /* 0x0000000620067c10 */ /* 0x000fe2000ff1e0ff */
[----:B------:R-:W-:Y:S01]  /*0c00*/  ULDC.64 UR6, c[0x0][0x1a8] ;  /* 0x00006a0000067ab9 */ /* 0x000fe20000000a00 */
[----:B------:R-:W-:Y:S01]  /*0c10*/  LOP3.LUT R0, R0, 0x38, R32, 0xf8, !PT ;  /* 0x0000003800007812 */ /* 0x000fe200078ef820 */
[----:B------:R2:W-:Y:S01]  /*0c20*/  STL.64 [R1+0x48], R32 ;  /* 0x0000482001007387 */ /* 0x0005e20000100a00 */
[----:B------:R-:W-:Y:S01]  /*0c30*/  IADD3.X R7, R33, UR8, RZ, P0, !PT ;  /* 0x0000000821077c10 */ /* 0x000fe200087fe4ff */
[----:B------:R-:W-:Y:S01]  /*0c40*/  UIMAD UR6, UR13, UR6, URZ ;  /* 0x000000060d0672a4 */ /* 0x000fe2000f8e023f */
[----:B------:R-:W-:Y:S02]  /*0c50*/  ISETP.GE.AND P0, PT, R8, UR5, PT ;  /* 0x0000000508007c0c */ /* 0x000fe4000bf06270 */
[----:B------:R-:W-:Y:S01]  /*0c60*/  LOP3.LUT R0, R0, R2, RZ, 0x3c, !PT ;  /* 0x0000000200007212 */ /* 0x000fe200078e3cff */
[----:B------:R-:W-:Y:S01]  /*0c70*/  IMAD.SHL.U32 R2, R3, 0x8, RZ ;  /* 0x0000000803027824 */ /* 0x000fe200078e00ff */
[----:B------:R-:W-:Y:S01]  /*0c80*/  UIMAD UR6, UR14, UR7, UR6 ;  /* 0x000000070e0672a4 */ /* 0x000fe2000f8e0206 */
        /* <DEDUP_REMOVED lines=21> */
.L_x_312:
[----:B------:R-:W-:Y:S05]  /*0de0*/  BSYNC B0 ;  /* 0x0000000000007941 */ /* 0x000fea0003800000 */
.L_x_311:
        /* <DEDUP_REMOVED lines=21> */
.L_x_314:
[----:B------:R-:W-:Y:S05]  /*0f40*/  BSYNC B0 ;  /* 0x0000000000007941 */ /* 0x000fea0003800000 */
.L_x_313:
        /* <DEDUP_REMOVED lines=21> */
.L_x_316:
[----:B------:R-:W-:Y:S05]  /*10a0*/  BSYNC B0 ;  /* 0x0000000000007941 */ /* 0x000fea0003800000 */
.L_x_315:
        /* <DEDUP_REMOVED lines=21> */
.L_x_318:
[----:B------:R-:W-:Y:S05]  /*1200*/  BSYNC B0 ;  /* 0x0000000000007941 */ /* 0x000fea0003800000 */
.L_x_317:
        /* <DEDUP_REMOVED lines=21> */
.L_x_320:
[----:B------:R-:W-:Y:S05]  /*1360*/  BSYNC B0 ;  /* 0x0000000000007941 */ /* 0x000fea0003800000 */
.L_x_319:
        /* <DEDUP_REMOVED lines=21> */
.L_x_322:
[----:B------:R-:W-:Y:S05]  /*14c0*/  BSYNC B0 ;  /* 0x0000000000007941 */ /* 0x000fea0003800000 */
.L_x_321:
        /* <DEDUP_REMOVED lines=21> */
.L_x_324:
[----:B------:R-:W-:Y:S05]  /*1620*/  BSYNC B0 ;  /* 0x0000000000007941 */ /* 0x000fea0003800000 */
.L_x_323:
        /* <DEDUP_REMOVED lines=24> */
.L_x_326:
[----:B------:R-:W-:Y:S05]  /*17b0*/  BSYNC B0 ;  /* 0x0000000000007941 */ /* 0x000fea0003800000 */
.L_x_325:
[----:B------:R-:W-:Y:S01]  /*17c0*/  IMAD R6, R9, c[0x0][0x198], RZ ;  /* 0x0000660009067a24 */ /* 0x000fe200078e02ff */
[----:B------:R-:W-:Y:S01]  /*17d0*/  LEA.HI R27, R27, R29, RZ, 0x4 ;  /* 0x0000001d1b1b7211 */ /* 0x000fe200078f20ff */
[--C-:B------:R-:W-:Y:S01]  /*17e0*/  IMAD.WIDE.U32 R4, R8, c[0x0][0x198], R32.reuse ;  /* 0x0000660008047a25 */ /* 0x100fe200078e0020 */
[----:B------:R-:W-:Y:S01]  /*17f0*/  UIADD3 UR8, UR34, -0x1, URZ ;  /* 0xffffffff22087890 */ /* 0x000fe2000fffe03f */
[----:B------:R-:W-:Y:S01]  /*1800*/  MOV R30, 0x10 ;  /* 0x00000010001e7802 */ /* 0x000fe20000000f00 */
[----:B------:R-:W-:Y:S01]  /*1810*/  BSSY B0, `(.L_x_327) ;  /* 0x0000036000007945 */ /* 0x000fe20003800000 */
[----:B------:R-:W-:Y:S01]  /*1820*/  IMAD R0, R9, c[0x0][0x1a0], RZ ;  /* 0x0000680009007a24 */ /* 0x000fe200078e02ff */
[----:B------:R-:W-:Y:S01]  /*1830*/  IADD3 R4, P1, R4, UR16, RZ ;  /* 0x0000001004047c10 */ /* 0x000fe2000ff3e0ff */
[----:B-1----:R-:W-:Y:S01]  /*1840*/  IMAD.WIDE.U32 R2, R8, c[0x0][0x1a0], R32 ;  /* 0x0000680008027a25 */ /* 0x002fe200078e0020 */
[----:B------:R-:W-:Y:S01]  /*1850*/  LOP3.LUT R7, R27, 0xfffffff0, RZ, 0xc0, !PT ;  /* 0xfffffff01b077812 */ /* 0x000fe200078ec0ff */
[----:B------:R-:W-:-:S02]  /*1860*/  UIMAD UR6, UR21, UR8, URZ ;  /* 0x00000008150672a4 */ /* 0x000fc4000f8e023f */
        /* <DEDUP_REMOVED lines=8> */
[----:B------:R-:W-:Y:S01]  /*18f0*/  SHF.R.S32.HI R6, RZ, 0x1f, R0 ;  /* 0x0000001fff067819 */ /* 0x000fe20000011400 */
[C---:B------:R-:W-:Y:S01]  /*1900*/  IMAD R10, R14.reuse, c[0x0][0x1b4], R10 ;  /* 0x00006d000e0a7a24 */ /* 0x040fe200078e020a */
[----:B------:R-:W-:Y:S01]  /*1910*/  UIMAD UR10, UR8, -0x80, UR9 ;  /* 0xffffff80080a78a4 */ /* 0x000fe2000f8e0209 */
[----:B---3--:R-:W-:Y:S01]  /*1920*/  IMAD.WIDE.U32 R12, R14, c[0x0][0x1b0], R4 ;  /* 0x00006c000e0c7a25 */ /* 0x008fe200078e0004 */
[----:B------:R-:W-:Y:S01]  /*1930*/  LEA.HI R6, R6, R0, RZ, 0x3 ;  /* 0x0000000006067211 */ /* 0x000fe200078f18ff */
[----:B------:R-:W-:-:S02]  /*1940*/  USHF.R.S32.HI UR4, URZ, 0x1f, UR8 ;  /* 0x0000001f3f047899 */ /* 0x000fc40008011408 */
[C---:B------:R-:W-:Y:S01]  /*1950*/  IMAD R11, R14.reuse, c[0x0][0x1bc], R7 ;  /* 0x00006f000e0b7a24 */ /* 0x040fe200078e0207 */
[----:B------:R-:W-:Y:S01]  /*1960*/  IADD3 R235, R13, R10, RZ ;  /* 0x0000000a0deb7210 */ /* 0x000fe20007ffe0ff */
[----:B------:R-:W-:Y:S01]  /*1970*/  IMAD.WIDE.U32 R34, R14, c[0x0][0x1b8], R2 ;  /* 0x00006e000e227a25 */ /* 0x000fe200078e0002 */
[----:B------:R-:W-:Y:S01]  /*1980*/  MOV R234, R12 ;  /* 0x0000000c00ea7202 */ /* 0x000fe20000000f00 */
[----:B------:R1:W-:Y:S01]  /*1990*/  STL.64 [R1+0xa0], R12 ;  /* 0x0000a00c01007387 */ /* 0x0003e20000100a00 */
[----:B------:R-:W-:Y:S01]  /*19a0*/  LOP3.LUT R7, R6, 0xfffffff8, RZ, 0xc0, !PT ;  /* 0xfffffff806077812 */ /* 0x000fe200078ec0ff */
[----:B------:R-:W-:Y:S01]  /*19b0*/  IMAD.IADD R37, R35, 0x1, R11 ;  /* 0x0000000123257824 */ /* 0x000fe200078e020b */
[----:B------:R-:W-:Y:S01]  /*19c0*/  ISETP.GE.AND P0, PT, R8, UR10, PT ;  /* 0x0000000a08007c0c */ /* 0x000fe2000bf06270 */
[----:B------:R1:W-:Y:S01]  /*19d0*/  STL.64 [R1+0xc0], R34 ;  /* 0x0000c02201007387 */ /* 0x0003e20000100a00 */
[----:B------:R-:W-:Y:S01]  /*19e0*/  IMAD.U32 R2, RZ, RZ, UR8 ;  /* 0x00000008ff027e24 */ /* 0x000fe2000f8e00ff */
[----:B------:R-:W-:Y:S01]  /*19f0*/  UIMAD UR6, UR4, UR11, UR6 ;  /* 0x0000000b040672a4 */ /* 0x000fe2000f8e0206 */
[----:B------:R-:W-:Y:S01]  /*1a00*/  IMAD.IADD R17, R0, 0x1, -R7 ;  /* 0x0000000100117824 */ /* 0x000fe200078e0a07 */
[----:B------:R1:W-:Y:S01]  /*1a10*/  STL.64 [R1+0x50], R234 ;  /* 0x000050ea01007387 */ /* 0x0003e20000100a00 */
[----:B------:R-:W-:Y:S01]  /*1a20*/  LOP3.LUT R0, R16, 0xffffffe0, RZ, 0xc0, !PT ;  /* 0xffffffe010007812 */ /* 0x000fe200078ec0ff */
[----:B------:R-:W-:-:S02]  /*1a30*/  IMAD.WIDE.U32 R2, R2, UR11, R234 ;  /* 0x0000000b02027c25 */ /* 0x000fc4000f8e00ea */
[----:B------:R1:W-:Y:S01]  /*1a40*/  STL [R1+0xbc], R37 ;  /* 0x0000bc2501007387 */ /* 0x0003e20000100800 */
[----:B------:R-:W-:Y:S01]  /*1a50*/  IADD3 R16, -R0, R29, RZ ;  /* 0x0000001d00107210 */ /* 0x000fe20007ffe1ff */
[----:B------:R-:W-:Y:S01]  /*1a60*/  IMAD.MOV.U32 R31, RZ, RZ, 0x20 ;  /* 0x00000020ff1f7424 */ /* 0x000fe200078e00ff */
[----:B------:R-:W-:Y:S01]  /*1a70*/  R2P PR, R17, 0x6 ;  /* 0x0000000611007804 */ /* 0x000fe20000000000 */
[----:B------:R-:W-:Y:S01]  /*1a80*/  IMAD.SHL.U32 R0, R6, 0x40, RZ ;  /* 0x0000004006007824 */ /* 0x000fe200078e00ff */
[----:B------:R-:W-:-:S03]  /*1a90*/  IADD3 R11, R3, UR6, RZ ;  /* 0x00000006030b7c10 */ /* 0x000fc6000fffe0ff */
[----:B------:R-:W-:Y:S02]  /*1aa0*/  SEL R4, R30, 0xfffffff0, !P1 ;  /* 0xfffffff01e047807 */ /* 0x000fe40004800000 */
[----:B------:R-:W-:Y:S02]  /*1ab0*/  LOP3.LUT R18, R0, 0xfffffe00, RZ, 0xc0, !PT ;  /* 0xfffffe0000127812 */ /* 0x000fe400078ec0ff */
[----:B------:R-:W-:Y:S01]  /*1ac0*/  SEL R6, R31, 0xffffffe0, !P2 ;  /* 0xffffffe01f067807 */ /* 0x000fe20005000000 */
        /* <DEDUP_REMOVED lines=10> */
.L_x_328:
[----:B------:R-:W-:Y:S05]  /*1b70*/  BSYNC B0 ;  /* 0x0000000000007941 */ /* 0x000fea0003800000 */
.L_x_327:
        /* <DEDUP_REMOVED lines=10> */
[----:B------:R-:W-:Y:S02]  /*1c20*/  IADD3.X R5, R11, UR25, RZ, P0, !PT ;  /* 0x000000190b057c10 */ /* 0x000fe400087fe4ff */
[----:B-1----:R-:W-:-:S04]  /*1c30*/  LEA R12, P0, R0, c[0x0][0x168], 0x1 ;  /* 0x00005a00000c7a11 */ /* 0x002fc800078008ff */
[----:B------:R-:W-:-:S05]  /*1c40*/  LEA.HI.X R13, R0, c[0x0][0x16c], R5, 0x1, P0 ;  /* 0x00005b00000d7a11 */ /* 0x000fca00000f0c05 */
[----:B------:R-:W-:Y:S01]  /*1c50*/  @!PT LDS RZ, [RZ] ;  /* 0x00000000fffff984 */ /* 0x000fe20000000800 */
[----:B------:R-:W-:Y:S01]  /*1c60*/  @!PT LDS RZ, [RZ] ;  /* 0x00000000fffff984 */ /* 0x000fe20000000800 */
[----:B------:R-:W-:Y:S01]  /*1c70*/  @!PT LDS RZ, [RZ] ;  /* 0x00000000fffff984 */ /* 0x000fe20000000800 */
[----:B------:R1:W-:Y:S04]  /*1c80*/  LDGSTS.E.BYPASS.LTC128B.128 [R244+0x4800], [R12.64] ;  /* 0x048000000cf47fae */ /* 0x0003e8000b901d74 */
.L_x_330:
[----:B------:R-:W-:Y:S05]  /*1c90*/  BSYNC B0 ;  /* 0x0000000000007941 */ /* 0x000fea0003800000 */
.L_x_329:
[----:B------:R-:W-:Y:S01]  /*1ca0*/  ISETP.GE.AND P0, PT, R25, UR10, PT ;  /* 0x0000000a19007c0c */ /* 0x000fe2000bf06270 */
[----:B------:R-:W-:-:S12]  /*1cb0*/  BSSY B0, `(.L_x_331) ;  /* 0x0000010000007945 */ /* 0x000fd80003800000 */
[----:B------:R-:W-:Y:S05]  /*1cc0*/  @P0 BRA `(.L_x_332) ;  /* 0x000000e000000947 */ /* 0x000fea0003800000 */
[----:B------:R-:W-:-:S13]  /*1cd0*/  ISETP.GE.AND P0, PT, R32, c[0x0][0x220], PT ;  /* 0x0000880020007a0c */ /* 0x000fda0003f06270 */
[----:B------:R1:W-:Y:S01]  /*1ce0*/  @P0 STS.128 [R244+0x5000], RZ ;  /* 0x005000fff4000388 */ /* 0x0003e20000000c00 */
[----:B------:R-:W-:Y:S05]  /*1cf0*/  @P0 BRA `(.L_x_332) ;  /* 0x000000b000000947 */ /* 0x000fea0003800000 */
[----:B------:R-:W-:Y:S02]  /*1d00*/  IMAD.U32 R0, RZ, RZ, UR20 ;  /* 0x00000014ff007e24 */ /* 0x000fe4000f8e00ff */
[----:B------:R-:W-:Y:S02]  /*1d10*/  IMAD.MOV.U32 R7, RZ, RZ, c[0x0][0x19c] ;  /* 0x00006700ff077624 */ /* 0x000fe400078e00ff */
[----:B------:R-:W-:Y:S01]  /*1d20*/  IMAD.U32 R5, RZ, RZ, UR20 ;  /* 0x00000014ff057e24 */ /* 0x000fe2000f8e00ff */
[----:B------:R-:W-:-:S04]  /*1d30*/  LEA R0, P0, R0, R2, 0x5 ;  /* 0x0000000200007211 */ /* 0x000fc800078028ff */
[----:B------:R-:W-:Y:S02]  /*1d40*/  LEA.HI.X R5, R5, R11, R7, 0x5, P0 ;  /* 0x0000000b05057211 */ /* 0x000fe400000f2c07 */
[----:B-1----:R-:W-:-:S04]  /*1d50*/  LEA R12, P0, R0, c[0x0][0x168], 0x1 ;  /* 0x00005a00000c7a11 */ /* 0x002fc800078008ff */
[----:B------:R-:W-:-:S05]  /*1d60*/  LEA.HI.X R13, R0, c[0x0][0x16c], R5, 0x1, P0 ;  /* 0x00005b00000d7a11 */ /* 0x000fca00000f0c05 */
[----:B------:R-:W-:Y:S01]  /*1d70*/  @!PT LDS RZ, [RZ] ;  /* 0x00000000fffff984 */ /* 0x000fe20000000800 */
[----:B------:R-:W-:Y:S01]  /*1d80*/  @!PT LDS RZ, [RZ] ;  /* 0x00000000fffff984 */ /* 0x000fe20000000800 */
[----:B------:R-:W-:Y:S01]  /*1d90*/  @!PT LDS RZ, [RZ] ;  /* 0x00000000fffff984 */ /* 0x000fe20000000800 */
[----:B------:R1:W-:Y:S04]  /*1da0*/  LDGSTS.E.BYPASS.LTC128B.128 [R244+0x5000], [R12.64] ;  /* 0x050000000cf47fae */ /* 0x0003e8000b901d74 */
.L_x_332:
[----:B------:R-:W-:Y:S05]  /*1db0*/  BSYNC B0 ;  /* 0x0000000000007941 */ /* 0x000fea0003800000 */
.L_x_331:
[----:B------:R-:W-:Y:S01]  /*1dc0*/  ISETP.GE.AND P0, PT, R24, UR10, PT ;  /* 0x0000000a18007c0c */ /* 0x000fe2000bf06270 */
[----:B------:R-:W-:-:S12]  /*1dd0*/  BSSY B0, `(.L_x_333) ;  /* 0x0000011000007945 */ /* 0x000fd80003800000 */
        /* <DEDUP_REMOVED lines=16> */
.L_x_334:
[----:B------:R-:W-:Y:S05]  /*1ee0*/  BSYNC B0 ;  /* 0x0000000000007941 */ /* 0x000fea0003800000 */
.L_x_333:
        /* <DEDUP_REMOVED lines=17> */
.L_x_336:
[----:B------:R-:W-:Y:S05]  /*2000*/  BSYNC B0 ;  /* 0x0000000000007941 */ /* 0x000fea0003800000 */
.L_x_335:
        /* <DEDUP_REMOVED lines=19> */
.L_x_338:
[----:B------:R-:W-:Y:S05]  /*2140*/  BSYNC B0 ;  /* 0x0000000000007941 */ /* 0x000fea0003800000 */
.L_x_337:
        /* <DEDUP_REMOVED lines=19> */
.L_x_340:
[----:B------:R-:W-:Y:S05]  /*2280*/  BSYNC B0 ;  /* 0x0000000000007941 */ /* 0x000fea0003800000 */
.L_x_339:
        /* <DEDUP_REMOVED lines=18> */
.L_x_342:
[----:B------:R-:W-:Y:S05]  /*23b0*/  BSYNC B0 ;  /* 0x0000000000007941 */ /* 0x000fea0003800000 */
.L_x_341:
[----:B------:R-:W-:Y:S01]  /*23c0*/  ULDC.64 UR6, c[0x0][0x318] ;  /* 0x0000c60000067ab9 */ /* 0x000fe20000000a00 */
[----:B------:R-:W0:Y:S01]  /*23d0*/  LDGDEPBAR ;  /* 0x00000000000079af */ /* 0x000e220000000000 */
[----:B------:R-:W-:Y:S01]  /*23e0*/  UISETP.NE.U32.AND UP1, UPT, URZ, UR6, UPT ;  /* 0x000000063f00728c */ /* 0x000fe2000bf25070 */
[----:B-1----:R-:W-:Y:S02]  /*23f0*/  IMAD.MOV.U32 R14, RZ, RZ, R36 ;  /* 0x000000ffff0e7224 */ /* 0x002fe400078e0024 */
[----:B------:R-:W-:Y:S01]  /*2400*/  IMAD.MOV.U32 R15, RZ, RZ, R37 ;  /* 0x000000ffff0f7224 */ /* 0x000fe200078e0025 */
[----:B------:R-:W-:-:S03]  /*2410*/  UISETP.NE.AND.EX UP1, UPT, URZ, UR7, UPT, UP1 ;  /* 0x000000073f00728c */ /* 0x000fc6000bf25310 */
[----:B------:R-:W-:-:S03]  /*2420*/  ULDC.64 UR6, c[0x0][0x320] ;  /* 0x0000c80000067ab9 */ /* 0x000fc60000000a00 */
[----:B------:R-:W-:-:S05]  /*2430*/  PLOP3.LUT P0, PT, PT, PT, UP1, 0x80, 0x0 ;  /* 0x000000000000781c */ /* 0x000fca0003f0f018 */
[----:B------:R-:W-:Y:S02]  /*2440*/  @UP1 USHF.R.S32.HI UR16, URZ, 0x1f, UR12 ;  /* 0x0000001f3f101899 */ /* 0x000fe4000801140c */
[----:B------:R-:W-:Y:S02]  /*2450*/  @UP1 UMOV UR18, UR14 ;  /* 0x0000000e00121c82 */ /* 0x000fe40008000000 */
[----:B------:R-:W-:Y:S02]  /*2460*/  @UP1 UIMAD UR16, UR16, UR6, URZ ;  /* 0x00000006101012a4 */ /* 0x000fe4000f8e023f */
[----:B------:R-:W-:Y:S02]  /*2470*/  @UP1 UMOV UR19, UR13 ;  /* 0x0000000d00131c82 */ /* 0x000fe40008000000 */
[----:B------:R-:W-:Y:S01]  /*2480*/  @UP1 UIMAD.WIDE.U32 UR18, UR12, UR6, UR18 ;  /* 0x000000060c1212a5 */ /* 0x000fe2000f8e0012 */
[----:B------:R-:W-:Y:S01]  /*2490*/  SHF.R.S32.HI R7, RZ, 0x4, R27 ;  /* 0x00000004ff077819 */ /* 0x000fe2000001141b */
[----:B------:R-:W-:Y:S01]  /*24a0*/  @UP1 UIMAD UR7, UR12, UR7, UR16 ;  /* 0x000000070c0712a4 */ /* 0x000fe2000f8e0210 */
[----:B------:R-:W-:Y:S01]  /*24b0*/  SHF.R.S32.HI R0, RZ, 0x1f, R16 ;  /* 0x0000001fff007819 */ /* 0x000fe20000011410 */
[----:B------:R-:W-:Y:S01]  /*24c0*/  ULDC UR6, c[0x0][0x318] ;  /* 0x0000c60000067ab9 */ /* 0x000fe20000000800 */
[----:B------:R-:W-:Y:S01]  /*24d0*/  ISETP.GE.AND P1, PT, R8, UR10, PT ;  /* 0x0000000a08007c0c */ /* 0x000fe2000bf26270 */
[----:B------:R-:W-:Y:S01]  /*24e0*/  @UP1 ULEA UR12, UP0, UR18, UR6, 0x2 ;  /* 0x00000006120c1291 */ /* 0x000fe2000f80103f */
[----:B------:R-:W-:-:S04]  /*24f0*/  DEPBAR.LE SB0, 0x0 ;  /* 0x000080000000791a */ /* 0x000fc80000000000 */
[----:B------:R-:W-:Y:S01]  /*2500*/  @UP1 UIADD3 UR7, UR19, UR7, URZ ;  /* 0x0000000713071290 */ /* 0x000fe2000fffe03f */
[----:B------:R-:W-:Y:S01]  /*2510*/  IMAD.U32 R2, RZ, RZ, UR12 ;  /* 0x0000000cff027e24 */ /* 0x000fe2000f8e00ff */
[----:B------:R-:W-:Y:S02]  /*2520*/  ULDC UR6, c[0x0][0x31c] ;  /* 0x0000c70000067ab9 */ /* 0x000fe40000000800 */
[----:B------:R-:W-:-:S06]  /*2530*/  @UP1 ULEA.HI.X UR13, UR18, UR6, UR7, 0x2, UP0 ;  /* 0x00000006120d1291 */ /* 0x000fcc00080f1407 */
[----:B------:R-:W-:Y:S01]  /*2540*/  IMAD.U32 R3, RZ, RZ, UR13 ;  /* 0x0000000dff037e24 */ /* 0x000fe2000f8e00ff */
[----:B------:R-:W1:Y:S01]  /*2550*/  @P0 MUFU.RCP R12, c[0x0][0x238] ;  /* 0x00008e00000c0b08 */ /* 0x000e620000001000 */
[----:B------:R-:W-:Y:S02]  /*2560*/  IMAD.SHL.U32 R8, R8, 0x8, RZ ;  /* 0x0000000808087824 */ /* 0x000fe400078e00ff */
[----:B------:R-:W-:Y:S01]  /*2570*/  IMAD.SHL.U32 R5, R17, 0x40, RZ ;  /* 0x0000004011057824 */ /* 0x000fe200078e00ff */
[----:B------:R5:W1:Y:S01]  /*2580*/  @P0 LDG.E R11, [R2.64] ;  /* 0x00000034020b0981 */ /* 0x000a62000c1e1900 */
[----:B------:R-:W-:Y:S01]  /*2590*/  LEA R10, R28, UR15, 0x4 ;  /* 0x0000000f1c0a7c11 */ /* 0x000fe2000f8e20ff */
[----:B------:R-:W-:Y:S01]  /*25a0*/  IMAD.MOV.U32 R14, RZ, RZ, R34 ;  /* 0x000000ffff0e7224 */ /* 0x000fe200078e0022 */
[----:B------:R-:W-:Y:S01]  /*25b0*/  ULDC.64 UR12, c[0x0][0x1a0] ;  /* 0x00006800000c7ab9 */ /* 0x000fe20000000a00 */
[----:B------:R-:W-:Y:S01]  /*25c0*/  BAR.SYNC.DEFER_BLOCKING 0x0 ;  /* 0x0000000000007b1d */ /* 0x000fe20000010000 */
[----:B------:R-:W-:Y:S01]  /*25d0*/  USHF.L.U64.HI UR27, UR12, UR27, UR13 ;  /* 0x0000001b0c1b7299 */ /* 0x000fe2000801020d */
[----:B------:R-:W-:Y:S01]  /*25e0*/  IMAD.SHL.U32 R29, R29, 0x2, RZ ;  /* 0x000000021d1d7824 */ /* 0x000fe200078e00ff */
[----:B------:R-:W-:Y:S01]  /*25f0*/  USHF.L.U32 UR28, UR12, 0x7, URZ ;  /* 0x000000070c1c7899 */ /* 0x000fe2000800063f */
[C---:B------:R-:W-:Y:S01]  /*2600*/  LOP3.LUT P3, RZ, R19.reuse, 0x2, RZ, 0xc0, !PT ;  /* 0x0000000213ff7812 */ /* 0x040fe2000786c0ff */
[----:B------:R-:W-:Y:S01]  /*2610*/  UIMAD UR7, UR27, UR8, URZ ;  /* 0x000000081b0772a4 */ /* 0x000fe2000f8e023f */
[----:B------:R2:W-:Y:S01]  /*2620*/  STL.64 [R1+0xb8], R14 ;  /* 0x0000b80e01007387 */ /* 0x0005e20000100a00 */
[----:B------:R-:W-:Y:S01]  /*2630*/  LOP3.LUT P2, RZ, R19, 0x4, RZ, 0xc0, !PT ;  /* 0x0000000413ff7812 */ /* 0x000fe2000784c0ff */
[----:B------:R-:W-:Y:S01]  /*2640*/  BSSY B0, `(.L_x_343) ;  /* 0x000002e000007945 */ /* 0x000fe20003800000 */
[----:B------:R-:W-:Y:S01]  /*2650*/  UIMAD UR7, UR4, UR28, UR7 ;  /* 0x0000001c040772a4 */ /* 0x000fe2000f8e0207 */
[----:B------:R-:W-:-:S02]  /*2660*/  LOP3.LUT R93, R29, 0x6, RZ, 0xc0, !PT ;  /* 0x000000061d5d7812 */ /* 0x000fc400078ec0ff */
[----:B------:R-:W-:Y:S01]  /*2670*/  UMOV UR4, URZ ;  /* 0x0000003f00047c82 */ /* 0x000fe20008000000 */
[----:B-----5:R-:W-:Y:S02]  /*2680*/  LEA.HI R2, R27, R7, RZ, 0x1 ;  /* 0x000000071b027211 */ /* 0x020fe400078f08ff */
[----:B------:R-:W-:Y:S01]  /*2690*/  LEA.HI R3, R0, R16, RZ, 0x2 ;  /* 0x0000001000037211 */ /* 0x000fe200078f10ff */
[----:B------:R-:W-:Y:S01]  /*26a0*/  IMAD.SHL.U32 R0, R19, 0x40, RZ ;  /* 0x0000004013007824 */ /* 0x000fe200078e00ff */
[----:B------:R-:W-:Y:S01]  /*26b0*/  LOP3.LUT R2, R2, 0xfffffffe, RZ, 0xc0, !PT ;  /* 0xfffffffe02027812 */ /* 0x000fe200078ec0ff */
[----:B------:R2:W-:Y:S01]  /*26c0*/  @P1 STS.128 [R244+0x8000], RZ ;  /* 0x008000fff4001388 */ /* 0x0005e20000000c00 */
[----:B------:R-:W-:Y:S02]  /*26d0*/  SHF.R.S32.HI R3, RZ, 0x2, R3 ;  /* 0x00000002ff037819 */ /* 0x000fe40000011403 */
[----:B------:R-:W-:Y:S01]  /*26e0*/  LOP3.LUT R0, R0, 0x1c0, RZ, 0xc0, !PT ;  /* 0x000001c000007812 */ /* 0x000fe200078ec0ff */
[----:B------:R-:W-:Y:S01]  /*26f0*/  IMAD.IADD R7, R7, 0x1, -R2 ;  /* 0x0000000107077824 */ /* 0x000fe200078e0a02 */
[----:B------:R-:W-:-:S02]  /*2700*/  IADD3 R10, R10, 0x1, R3 ;  /* 0x000000010a0a7810 */ /* 0x000fc40007ffe003 */
[----:B------:R-:W-:Y:S02]  /*2710*/  LOP3.LUT R8, R0, 0x8, R8, 0xf8, !PT ;  /* 0x0000000800087812 */ /* 0x000fe400078ef808 */
[----:B------:R-:W-:Y:S02]  /*2720*/  SHF.R.U32.HI R2, RZ, 0x3, R0 ;  /* 0x00000003ff027819 */ /* 0x000fe40000011600 */
[----:B------:R-:W-:Y:S01]  /*2730*/  LOP3.LUT R0, R5, 0x1c0, RZ, 0xc0, !PT ;  /* 0x000001c005007812 */ /* 0x000fe200078ec0ff */
[C---:B------:R-:W-:Y:S01]  /*2740*/  IMAD.SHL.U32 R5, R7.reuse, 0x8, RZ ;  /* 0x0000000807057824 */ /* 0x040fe200078e00ff */
[----:B------:R-:W-:Y:S01]  /*2750*/  LOP3.LUT R9, R8, R2, RZ, 0x3c, !PT ;  /* 0x0000000208097212 */ /* 0x000fe200078e3cff */
[----:B------:R-:W-:Y:S01]  /*2760*/  IMAD.U32 R8, RZ, RZ, UR9 ;  /* 0x00000009ff087e24 */ /* 0x000fe2000f8e00ff */
[----:B------:R-:W-:Y:S02]  /*2770*/  SHF.R.U32.HI R3, RZ, 0x3, R0 ;  /* 0x00000003ff037819 */ /* 0x000fe40000011600 */
[----:B------:R-:W-:Y:S01]  /*2780*/  LOP3.LUT R2, R0, 0x8, R5, 0xf8, !PT ;  /* 0x0000000800027812 */ /* 0x000fe200078ef805 */
[----:B------:R-:W-:Y:S01]  /*2790*/  IMAD R5, R7, 0x200, R9 ;  /* 0x0000020007057824 */ /* 0x000fe200078e0209 */
[----:B------:R-:W-:Y:S01]  /*27a0*/  IADD3 R10, R8, -UR35, R10 ;  /* 0x80000023080a7c10 */ /* 0x000fe2000fffe00a */
[----:B------:R-:W-:Y:S01]  /*27b0*/  IMAD.U32 R8, RZ, RZ, UR8 ;  /* 0x00000008ff087e24 */ /* 0x000fe2000f8e00ff */
[----:B------:R-:W-:-:S02]  /*27c0*/  LOP3.LUT R3, R2, R3, RZ, 0x3c, !PT ;  /* 0x0000000302037212 */ /* 0x000fc400078e3cff */
[----:B------:R-:W-:Y:S01]  /*27d0*/  SEL R2, R30, 0xfffffff0, !P3 ;  /* 0xfffffff01e027807 */ /* 0x000fe20005800000 */
[----:B------:R-:W-:Y:S01]  /*27e0*/  IMAD.WIDE.U32 R8, R8, UR28, R14 ;  /* 0x0000001c08087c25 */ /* 0x000fe2000f8e000e */
[----:B------:R-:W-:-:S03]  /*27f0*/  IADD3 R92, R10, c[0x0][0x2e8], RZ ;  /* 0x0000ba000a5c7a10 */ /* 0x000fc60007ffe0ff */
[----:B------:R-:W-:Y:S02]  /*2800*/  IMAD.IADD R7, R18, 0x1, R3 ;  /* 0x0000000112077824 */ /* 0x000fe400078e0203 */
[----:B-1----:R-:W-:Y:S01]  /*2810*/  @P0 FMUL.FTZ R0, R11, R12 ;  /* 0x0000000c0b000220 */ /* 0x002fe20000410000 */
[----:B------:R-:W-:-:S03]  /*2820*/  IADD3 R11, R9, UR7, RZ ;  /* 0x00000007090b7c10 */ /* 0x000fc6000fffe0ff */
[----:B------:R1:W5:Y:S02]  /*2830*/  @P0 R2UR UR6, R0 ;  /* 0x00000000000603c2 */ /* 0x00036400000e0000 */
[----:B-1----:R-:W-:Y:S01]  /*2840*/  IMAD R0, R28, 0x400, R18 ;  /* 0x000004001c007824 */ /* 0x002fe200078e0212 */
[----:B-----5:R-:W-:-:S03]  /*2850*/  @UP1 UMOV UR4, UR6 ;  /* 0x0000000600041c82 */ /* 0x020fc60008000000 */
[----:B------:R-:W-:Y:S01]  /*2860*/  IMAD.IADD R3, R3, 0x1, R0 ;  /* 0x0000000103037824 */ /* 0x000fe200078e0200 */
[----:B------:R-:W-:Y:S01]  /*2870*/  SEL R0, R31, 0xffffffe0, !P2 ;  /* 0xffffffe01f007807 */ /* 0x000fe20005000000 */
[----:B------:R-:W-:Y:S05]  /*2880*/  @P1 BRA `(.L_x_344) ;  /* 0x0000009000001947 */ /* 0x000fea0003800000 */
[----:B--2---:R-:W-:-:S13]  /*2890*/  ISETP.GE.AND P0, PT, R32, c[0x0][0x220], PT ;  /* 0x0000880020007a0c */ /* 0x004fda0003f06270 */
        /* <DEDUP_REMOVED lines=8> */
.L_x_344:
[----:B--2---:R-:W-:Y:S05]  /*2920*/  BSYNC B0 ;  /* 0x0000000000007941 */ /* 0x004fea0003800000 */
.L_x_343:
        /* <DEDUP_REMOVED lines=11> */
[----:B------:R-:W-:Y:S02]  /*29e0*/  IADD3.X R14, R11, UR29, RZ, P0, !PT ;  /* 0x0000001d0b0e7c10 */ /* 0x000fe400087fe4ff */
[----:B------:R-:W-:-:S04]  /*29f0*/  LEA R12, P0, R13, c[0x0][0x170], 0x1 ;  /* 0x00005c000d0c7a11 */ /* 0x000fc800078008ff */
[----:B------:R-:W-:-:S05]  /*2a00*/  LEA.HI.X R13, R13, c[0x0][0x174], R14, 0x1, P0 ;  /* 0x00005d000d0d7a11 */ /* 0x000fca00000f0c0e */
[----:B------:R-:W-:Y:S01]  /*2a10*/  @!PT LDS RZ, [RZ] ;  /* 0x00000000fffff984 */ /* 0x000fe20000000800 */
[----:B------:R-:W-:Y:S01]  /*2a20*/  @!PT LDS RZ, [RZ] ;  /* 0x00000000fffff984 */ /* 0x000fe20000000800 */
[----:B------:R-:W-:Y:S01]  /*2a30*/  @!PT LDS RZ, [RZ] ;  /* 0x00000000fffff984 */ /* 0x000fe20000000800 */
[----:B------:R1:W-:Y:S04]  /*2a40*/  LDGSTS.E.BYPASS.LTC128B.128 [R244+0x8800], [R12.64] ;  /* 0x088000000cf47fae */ /* 0x0003e8000b901d74 */
.L_x_346:
[----:B------:R-:W-:Y:S05]  /*2a50*/  BSYNC B0 ;  /* 0x0000000000007941 */ /* 0x000fea0003800000 */
.L_x_345:
[----:B------:R-:W-:Y:S01]  /*2a60*/  ISETP.GE.AND P0, PT, R25, UR10, PT ;  /* 0x0000000a19007c0c */ /* 0x000fe2000bf06270 */
[----:B------:R-:W-:-:S12]  /*2a70*/  BSSY B0, `(.L_x_347) ;  /* 0x0000011000007945 */ /* 0x000fd80003800000 */
[----:B------:R1:W-:Y:S01]  /*2a80*/  @P0 STS.128 [R244+0x9000], RZ ;  /* 0x009000fff4000388 */ /* 0x0003e20000000c00 */
[----:B------:R-:W-:Y:S05]  /*2a90*/  @P0 BRA `(.L_x_348) ;  /* 0x000000e000000947 */ /* 0x000fea0003800000 */
[----:B------:R-:W-:-:S13]  /*2aa0*/  ISETP.GE.AND P0, PT, R32, c[0x0][0x220], PT ;  /* 0x0000880020007a0c */ /* 0x000fda0003f06270 */
[----:B------:R1:W-:Y:S01]  /*2ab0*/  @P0 STS.128 [R244+0x9000], RZ ;  /* 0x009000fff4000388 */ /* 0x0003e20000000c00 */
[----:B------:R-:W-:Y:S05]  /*2ac0*/  @P0 BRA `(.L_x_348) ;  /* 0x000000b000000947 */ /* 0x000fea0003800000 */
[----:B-1----:R-:W-:Y:S02]  /*2ad0*/  IMAD.U32 R13, RZ, RZ, UR12 ;  /* 0x0000000cff0d7e24 */ /* 0x002fe4000f8e00ff */
[----:B------:R-:W-:Y:S02]  /*2ae0*/  IMAD.MOV.U32 R12, RZ, RZ, c[0x0][0x1a4] ;  /* 0x00006900ff0c7624 */ /* 0x000fe400078e00ff */
        /* <DEDUP_REMOVED lines=9> */
.L_x_348:
[----:B------:R-:W-:Y:S05]  /*2b80*/  BSYNC B0 ;  /* 0x0000000000007941 */ /* 0x000fea0003800000 */
.L_x_347:
        /* <DEDUP_REMOVED lines=12> */
[----:B-1----:R-:W-:Y:S02]  /*2c50*/  IADD3 R13, R15, UR6, RZ ;  /* 0x000000060f0d7c10 */ /* 0x002fe4000fffe0ff */
[----:B------:R-:W-:-:S04]  /*2c60*/  LEA R12, P0, R14, c[0x0][0x170], 0x1 ;  /* 0x00005c000e0c7a11 */ /* 0x000fc800078008ff */
[----:B------:R-:W-:-:S05]  /*2c70*/  LEA.HI.X R13, R14, c[0x0][0x174], R13, 0x1, P0 ;  /* 0x00005d000e0d7a11 */ /* 0x000fca00000f0c0d */
[----:B------:R-:W-:Y:S01]  /*2c80*/  @!PT LDS RZ, [RZ] ;  /* 0x00000000fffff984 */ /* 0x000fe20000000800 */
[----:B------:R-:W-:Y:S01]  /*2c90*/  @!PT LDS RZ, [RZ] ;  /* 0x00000000fffff984 */ /* 0x000fe20000000800 */
[----:B------:R-:W-:Y:S01]  /*2ca0*/  @!PT LDS RZ, [RZ] ;  /* 0x00000000fffff984 */ /* 0x000fe20000000800 */
[----:B------:R1:W-:Y:S04]  /*2cb0*/  LDGSTS.E.BYPASS.LTC128B.128 [R244+0x9800], [R12.64] ;  /* 0x098000000cf47fae */ /* 0x0003e8000b901d74 */
.L_x_350:
[----:B------:R-:W-:Y:S05]  /*2cc0*/  BSYNC B0 ;  /* 0x0000000000007941 */ /* 0x000fea0003800000 */
.L_x_349:
        /* <DEDUP_REMOVED lines=18> */
.L_x_352:
[----:B------:R-:W-:Y:S05]  /*2df0*/  BSYNC B0 ;  /* 0x0000000000007941 */ /* 0x000fea0003800000 */
.L_x_351:
        /* <DEDUP_REMOVED lines=20> */
.L_x_354:
[----:B------:R-:W-:Y:S05]  /*2f40*/  BSYNC B0 ;  /* 0x0000000000007941 */ /* 0x000fea0003800000 */
.L_x_353:
        /* <DEDUP_REMOVED lines=20> */
.L_x_356:
[----:B------:R-:W-:Y:S05]  /*3090*/  BSYNC B0 ;  /* 0x0000000000007941 */ /* 0x000fea0003800000 */
.L_x_355:
        /* <DEDUP_REMOVED lines=19> */
.L_x_358:
[----:B------:R-:W-:Y:S05]  /*31d0*/  BSYNC B0 ;  /* 0x0000000000007941 */ /* 0x000fea0003800000 */
.L_x_357:
[----:B------:R-:W-:Y:S01]  /*31e0*/  IMAD.SHL.U32 R240, R3, 0x2, RZ ;  /* 0x0000000203f07824 */ /* 0x000fe200078e00ff */
[----:B------:R-:W0:Y:S01]  /*31f0*/  LDGDEPBAR ;  /* 0x00000000000079af */ /* 0x000e220000000000 */
[----:B------:R-:W-:Y:S01]  /*3200*/  IMAD.SHL.U32 R232, R5, 0x2, RZ ;  /* 0x0000000205e87824 */ /* 0x000fe200078e00ff */
[----:B------:R-:W-:Y:S01]  /*3210*/  UISETP.GE.AND UP0, UPT, UR34, 0x2, UPT ;  /* 0x000000022200788c */ /* 0x000fe2000bf06270 */
[----:B------:R-:W-:Y:S01]  /*3220*/  IMAD R243, R4, 0x2, R240 ;  /* 0x0000000204f37824 */ /* 0x000fe200078e02f0 */
[----:B------:R-:W-:Y:S01]  /*3230*/  LDSM.16.M88.4 R16, [R240] ;  /* 0x00000000f010783b */ /* 0x000fe20000000200 */
[----:B------:R-:W-:Y:S02]  /*3240*/  IMAD R238, R2, 0x2, R232 ;  /* 0x0000000202ee7824 */ /* 0x000fe400078e02e8 */
[----:B------:R-:W-:Y:S01]  /*3250*/  IMAD R241, R6, 0x2, R240 ;  /* 0x0000000206f17824 */ /* 0x000fe200078e02f0 */
[----:B-1----:R-:W1:Y:S03]  /*3260*/  LDSM.16.M88.4 R8, [R232+0x4000] ;  /* 0x00400000e808783b */ /* 0x002e660000000200 */
[----:B------:R-:W-:Y:S01]  /*3270*/  IMAD R242, R4, 0x2, R241 ;  /* 0x0000000204f27824 */ /* 0x000fe200078e02f1 */
[----:B------:R-:W5:Y:S04]  /*3280*/  LDSM.16.M88.4 R12, [R240+0x2000] ;  /* 0x00200000f00c783b */ /* 0x000f680000000200 */
[----:B------:R-:W2:Y:S04]  /*3290*/  LDSM.16.M88.4 R40, [R232+0x4800] ;  /* 0x00480000e828783b */ /* 0x000ea80000000200 */
[----:B------:R-:W-:Y:S04]  /*32a0*/  LDSM.16.M88.4 R52, [R238+0x4800] ;  /* 0x00480000ee34783b */ /* 0x000fe80000000200 */
[----:B------:R-:W3:Y:S04]  /*32b0*/  LDSM.16.M88.4 R36, [R232+0x5000] ;  /* 0x00500000e824783b */ /* 0x000ee80000000200 */
[----:B------:R-:W-:Y:S04]  /*32c0*/  LDSM.16.M88.4 R32, [R232+0x5800] ;  /* 0x00580000e820783b */ /* 0x000fe80000000200 */
[----:B------:R-:W-:Y:S04]  /*32d0*/  LDSM.16.M88.4 R28, [R232+0x6000] ;  /* 0x00600000e81c783b */ /* 0x000fe80000000200 */
[----:B------:R-:W-:Y:S04]  /*32e0*/  LDSM.16.M88.4 R24, [R232+0x6800] ;  /* 0x00680000e818783b */ /* 0x000fe80000000200 */
[----:B------:R-:W-:Y:S04]  /*32f0*/  LDSM.16.M88.4 R44, [R232+0x7000] ;  /* 0x00700000e82c783b */ /* 0x000fe80000000200 */
[----:B------:R-:W-:Y:S01]  /*3300*/  LDSM.16.M88.4 R64, [R232+0x7800] ;  /* 0x00780000e840783b */ /* 0x000fe20000000200 */
[-C--:B-1----:R-:W-:Y:S03]  /*3310*/  HMMA.16816.F32.BF16 R156, R16, R8.reuse, RZ ;  /* 0x00000008109c723c */ /* 0x082fe600000418ff */
[----:B------:R-:W-:Y:S04]  /*3320*/  LDSM.16.M88.4 R48, [R238+0x5000] ;  /* 0x00500000ee30783b */ /* 0x000fe80000000200 */
[----:B------:R-:W-:Y:S01]  /*3330*/  LDSM.16.M88.4 R72, [R238+0x6000] ;  /* 0x00600000ee48783b */ /* 0x000fe20000000200 */
[C---:B-----5:R-:W-:Y:S03]  /*3340*/  HMMA.16816.F32.BF16 R152, R12.reuse, R8, RZ ;  /* 0x000000080c98723c */ /* 0x060fe600000418ff */
[----:B------:R-:W-:Y:S04]  /*3350*/  LDSM.16.M88.4 R76, [R238+0x7000] ;  /* 0x00700000ee4c783b */ /* 0x000fe80000000200 */
[----:B------:R-:W-:Y:S01]  /*3360*/  LDSM.16.M88.4 R20, [R243] ;  /* 0x00000000f314783b */ /* 0x000fe20000000200 */
[-C--:B------:R-:W-:Y:S03]  /*3370*/  HMMA.16816.F32.BF16 R148, R12, R10.reuse, RZ ;  /* 0x0000000a0c94723c */ /* 0x080fe600000418ff */
[----:B------:R-:W-:Y:S04]  /*3380*/  LDSM.16.M88.4 R68, [R238+0x6800] ;  /* 0x00680000ee44783b */ /* 0x000fe80000000200 */
[----:B------:R-:W-:Y:S01]  /*3390*/  LDSM.16.M88.4 R56, [R238+0x4000] ;  /* 0x00400000ee38783b */ /* 0x000fe20000000200 */
[----:B------:R-:W-:Y:S03]  /*33a0*/  HMMA.16816.F32.BF16 R172, R16, R10, RZ ;  /* 0x0000000a10ac723c */ /* 0x000fe600000418ff */
[----:B------:R-:W1:Y:S04]  /*33b0*/  LDSM.16.M88.4 R8, [R243+0x2000] ;  /* 0x00200000f308783b */ /* 0x000e680000000200 */
[----:B------:R-:W5:Y:S01]  /*33c0*/  LDSM.16.M88.4 R80, [R238+0x7800] ;  /* 0x00780000ee50783b */ /* 0x000f620000000200 */
[C---:B--2---:R-:W-:Y:S03]  /*33d0*/  HMMA.16816.F32.BF16 R144, R12.reuse, R40, RZ ;  /* 0x000000280c90723c */ /* 0x044fe600000418ff */
[----:B------:R-:W2:Y:S05]  /*33e0*/  LDSM.16.M88.4 R60, [R238+0x5800] ;  /* 0x00580000ee3c783b */ /* 0x000eaa0000000200 */
[C---:B---3--:R-:W-:Y:S08]  /*33f0*/  HMMA.16816.F32.BF16 R132, R12.reuse, R38, RZ ;  /* 0x000000260c84723c */ /* 0x048ff000000418ff */
[----:B------:R-:W-:Y:S08]  /*3400*/  HMMA.16816.F32.BF16 R140, R12, R42, RZ ;  /* 0x0000002a0c8c723c */ /* 0x000ff000000418ff */
[C---:B------:R-:W-:Y:S08]  /*3410*/  HMMA.16816.F32.BF16 R84, R16.reuse, R40, RZ ;  /* 0x000000281054723c */ /* 0x040ff000000418ff */
[----:B------:R-:W-:Y:S08]  /*3420*/  HMMA.16816.F32.BF16 R164, R16, R42, RZ ;  /* 0x0000002a10a4723c */ /* 0x000ff000000418ff */
[----:B-1----:R-:W-:Y:S08]  /*3430*/  HMMA.16816.F32.BF16 R176, R8, R52, R144 ;  /* 0x0000003408b0723c */ /* 0x002ff00000041890 */
[-C--:B------:R-:W-:Y:S08]  /*3440*/  HMMA.16816.F32.BF16 R136, R12, R36.reuse, RZ ;  /* 0x000000240c88723c */ /* 0x080ff000000418ff */
[C---:B------:R-:W-:Y:S08]  /*3450*/  HMMA.16816.F32.BF16 R40, R16.reuse, R36, RZ ;  /* 0x000000241028723c */ /* 0x040ff000000418ff */
[----:B------:R-:W-:Y:S01]  /*3460*/  HMMA.16816.F32.BF16 R160, R16, R38, RZ ;  /* 0x0000002610a0723c */ /* 0x000fe200000418ff */
[----:B------:R-:W-:-:S02]  /*3470*/  IMAD.MOV.U32 R3, RZ, RZ, R179 ;  /* 0x000000ffff037224 */ /* 0x000fc400078e00b3 */
[----:B------:R-:W-:-:S05]  /*3480*/  IMAD.MOV.U32 R5, RZ, RZ, R178 ;  /* 0x000000ffff057224 */ /* 0x000fca00078e00b2 */
[C---:B------:R-:W-:Y:S08]  /*3490*/  HMMA.16816.F32.BF16 R128, R12.reuse, R32, RZ ;  /* 0x000000200c80723c */ /* 0x040ff000000418ff */
[----:B------:R-:W-:Y:S08]  /*34a0*/  HMMA.16816.F32.BF16 R124, R12, R34, RZ ;  /* 0x000000220c7c723c */ /* 0x000ff000000418ff */
[C---:B------:R-:W-:Y:S08]  /*34b0*/  HMMA.16816.F32.BF16 R36, R16.reuse, R32, RZ ;  /* 0x000000201024723c */ /* 0x040ff000000418ff */
[----:B------:R-:W-:Y:S08]  /*34c0*/  HMMA.16816.F32.BF16 R168, R16, R34, RZ ;  /* 0x0000002210a8723c */ /* 0x000ff000000418ff */
[C---:B------:R-:W-:Y:S08]  /*34d0*/  HMMA.16816.F32.BF16 R120, R12.reuse, R28, RZ ;  /* 0x0000001c0c78723c */ /* 0x040ff000000418ff */
[----:B------:R-:W-:Y:S08]  /*34e0*/  HMMA.16816.F32.BF16 R116, R12, R30, RZ ;  /* 0x0000001e0c74723c */ /* 0x000ff000000418ff */
[C---:B------:R-:W-:Y:S08]  /*34f0*/  HMMA.16816.F32.BF16 R32, R16.reuse, R28, RZ ;  /* 0x0000001c1020723c */ /* 0x040ff000000418ff */
[----:B------:R-:W-:Y:S08]  /*3500*/  HMMA.16816.F32.BF16 R208, R16, R30, RZ ;  /* 0x0000001e10d0723c */ /* 0x000ff000000418ff */
[C---:B------:R-:W-:Y:S08]  /*3510*/  HMMA.16816.F32.BF16 R112, R12.reuse, R24, RZ ;  /* 0x000000180c70723c */ /* 0x040ff000000418ff */
[C---:B------:R-:W-:Y:S08]  /*3520*/  HMMA.16816.F32.BF16 R104, R12.reuse, R44, RZ ;  /* 0x0000002c0c68723c */ /* 0x040ff000000418ff */
[----:B------:R-:W-:Y:S08]  /*3530*/  HMMA.16816.F32.BF16 R108, R12, R26, RZ ;  /* 0x0000001a0c6c723c */ /* 0x000ff000000418ff */
[C---:B------:R-:W-:Y:S08]  /*3540*/  HMMA.16816.F32.BF16 R28, R16.reuse, R24, RZ ;  /* 0x00000018101c723c */ /* 0x040ff000000418ff */
[C---:B------:R-:W-:Y:S08]  /*3550*/  HMMA.16816.F32.BF16 R204, R16.reuse, R26, RZ ;  /* 0x0000001a10cc723c */ /* 0x040ff000000418ff */
[----:B------:R-:W-:Y:S07]  /*3560*/  HMMA.16816.F32.BF16 R24, R16, R44, RZ ;  /* 0x0000002c1018723c */ /* 0x000fee00000418ff */
[----:B------:R-:W-:Y:S01]  /*3570*/  IMAD.MOV.U32 R45, RZ, RZ, R176 ;  /* 0x000000ffff2d7224 */ /* 0x000fe200078e00b0 */
[----:B------:R-:W-:Y:S01]  /*3580*/  HMMA.16816.F32.BF16 R96, R12, R64, RZ ;  /* 0x000000400c60723c */ /* 0x000fe200000418ff */
[----:B------:R-:W-:-:S07]  /*3590*/  IMAD.MOV.U32 R44, RZ, RZ, R177 ;  /* 0x000000ffff2c7224 */ /* 0x000fce00078e00b1 */
[C---:B------:R-:W-:Y:S08]  /*35a0*/  HMMA.16816.F32.BF16 R100, R12.reuse, R46, RZ ;  /* 0x0000002e0c64723c */ /* 0x040ff000000418ff */
[----:B------:R-:W-:Y:S08]  /*35b0*/  HMMA.16816.F32.BF16 R88, R12, R66, RZ ;  /* 0x000000420c58723c */ /* 0x000ff000000418ff */
[----:B------:R-:W-:Y:S08]  /*35c0*/  HMMA.16816.F32.BF16 R12, R16, R64, RZ ;  /* 0x00000040100c723c */ /* 0x000ff000000418ff */
[----:B------:R-:W-:Y:S07]  /*35d0*/  HMMA.16816.F32.BF16 R188, R8, R50, R132 ;  /* 0x0000003208bc723c */ /* 0x000fee0000041884 */
[----:B------:R-:W-:Y:S01]  /*35e0*/  IMAD.MOV.U32 R135, RZ, RZ, R3 ;  /* 0x000000ffff877224 */ /* 0x000fe200078e0003 */
[----:B------:R-:W-:Y:S01]  /*35f0*/  HMMA.16816.F32.BF16 R212, R16, R46, RZ ;  /* 0x0000002e10d4723c */ /* 0x000fe200000418ff */
[----:B------:R-:W-:-:S02]  /*3600*/  IMAD R3, R0, 0x2, R232 ;  /* 0x0000000200037824 */ /* 0x000fc400078e02e8 */
[----:B------:R-:W-:Y:S02]  /*3610*/  IMAD.MOV.U32 R132, RZ, RZ, R45 ;  /* 0x000000ffff847224 */ /* 0x000fe400078e002d */
[----:B------:R-:W-:Y:S02]  /*3620*/  IMAD.MOV.U32 R133, RZ, RZ, R44 ;  /* 0x000000ffff857224 */ /* 0x000fe400078e002c */
[----:B------:R-:W-:Y:S01]  /*3630*/  LDSM.16.M88.4 R44, [R3+0x5000] ;  /* 0x00500000032c783b */ /* 0x000fe20000000200 */
[----:B------:R-:W-:Y:S01]  /*3640*/  HMMA.16816.F32.BF16 R248, R8, R48, R136 ;  /* 0x0000003008f8723c */ /* 0x000fe20000041888 */
[----:B------:R-:W-:-:S07]  /*3650*/  IMAD.MOV.U32 R134, RZ, RZ, R5 ;  /* 0x000000ffff867224 */ /* 0x000fce00078e0005 */
[C---:B------:R-:W-:Y:S08]  /*3660*/  HMMA.16816.F32.BF16 R216, R8.reuse, R76, R104 ;  /* 0x0000004c08d8723c */ /* 0x040ff00000041868 */
[----:B------:R-:W-:Y:S08]  /*3670*/  HMMA.16816.F32.BF16 R180, R8, R74, R116 ;  /* 0x0000004a08b4723c */ /* 0x000ff00000041874 */
[----:B------:R-:W-:Y:S08]  /*3680*/  HMMA.16816.F32.BF16 R16, R16, R66, RZ ;  /* 0x000000421010723c */ /* 0x000ff000000418ff */
[----:B------:R-:W-:Y:S08]  /*3690*/  HMMA.16816.F32.BF16 R192, R8, R54, R140 ;  /* 0x0000003608c0723c */ /* 0x000ff0000004188c */
[C---:B------:R-:W-:Y:S08]  /*36a0*/  HMMA.16816.F32.BF16 R136, R20.reuse, R52, R84 ;  /* 0x000000341488723c */ /* 0x040ff00000041854 */
[C---:B------:R-:W-:Y:S01]  /*36b0*/  HMMA.16816.F32.BF16 R116, R20.reuse, R76, R24 ;  /* 0x0000004c1474723c */ /* 0x040fe20000041818 */
[----:B------:R-:W-:Y:S07]  /*36c0*/  LDSM.16.M88.4 R24, [R241] ;  /* 0x00000000f118783b */ /* 0x000fee0000000200 */
[----:B------:R-:W-:Y:S01]  /*36d0*/  HMMA.16816.F32.BF16 R104, R20, R54, R164 ;  /* 0x000000361468723c */ /* 0x000fe200000418a4 */
[----:B------:R-:W1:Y:S07]  /*36e0*/  LDSM.16.M88.4 R52, [R3+0x4000] ;  /* 0x004000000334783b */ /* 0x000e6e0000000200 */
[C---:B------:R-:W-:Y:S08]  /*36f0*/  HMMA.16816.F32.BF16 R176, R8.reuse, R70, R108 ;  /* 0x0000004608b0723c */ /* 0x040ff0000004186c */
[----:B------:R-:W-:Y:S08]  /*3700*/  HMMA.16816.F32.BF16 R64, R8, R56, R152 ;  /* 0x000000380840723c */ /* 0x000ff00000041898 */
[----:B-----5:R-:W-:Y:S01]  /*3710*/  HMMA.16816.F32.BF16 R108, R20, R80, R12 ;  /* 0x00000050146c723c */ /* 0x020fe2000004180c */
[----:B------:R-:W3:Y:S07]  /*3720*/  LDSM.16.M88.4 R12, [R241+0x2000] ;  /* 0x00200000f10c783b */ /* 0x000eee0000000200 */
[C---:B--2---:R-:W-:Y:S08]  /*3730*/  HMMA.16816.F32.BF16 R228, R8.reuse, R60, R128 ;  /* 0x0000003c08e4723c */ /* 0x044ff00000041880 */
[C---:B------:R-:W-:Y:S08]  /*3740*/  HMMA.16816.F32.BF16 R224, R8.reuse, R72, R120 ;  /* 0x0000004808e0723c */ /* 0x040ff00000041878 */
[C---:B------:R-:W-:Y:S08]  /*3750*/  HMMA.16816.F32.BF16 R200, R8.reuse, R80, R96 ;  /* 0x0000005008c8723c */ /* 0x040ff00000041860 */
[C---:B------:R-:W-:Y:S08]  /*3760*/  HMMA.16816.F32.BF16 R184, R8.reuse, R62, R124 ;  /* 0x0000003e08b8723c */ /* 0x040ff0000004187c */
[C---:B------:R-:W-:Y:S08]  /*3770*/  HMMA.16816.F32.BF16 R152, R8.reuse, R78, R100 ;  /* 0x0000004e0898723c */ /* 0x040ff00000041864 */
[----:B------:R-:W-:Y:S08]  /*3780*/  HMMA.16816.F32.BF16 R196, R8, R58, R148 ;  /* 0x0000003a08c4723c */ /* 0x000ff00000041894 */
[C---:B------:R-:W-:Y:S08]  /*3790*/  HMMA.16816.F32.BF16 R120, R20.reuse, R56, R156 ;  /* 0x000000381478723c */ /* 0x040ff0000004189c */
[C---:B------:R-:W-:Y:S01]  /*37a0*/  HMMA.16816.F32.BF16 R140, R20.reuse, R48, R40 ;  /* 0x00000030148c723c */ /* 0x040fe20000041828 */
[----:B------:R-:W-:Y:S07]  /*37b0*/  LDSM.16.M88.4 R40, [R3+0x5800] ;  /* 0x005800000328783b */ /* 0x000fee0000000200 */
[C---:B------:R-:W-:Y:S01]  /*37c0*/  HMMA.16816.F32.BF16 R144, R20.reuse, R60, R36 ;  /* 0x0000003c1490723c */ /* 0x040fe20000041824 */
[----:B------:R-:W-:Y:S07]  /*37d0*/  LDSM.16.M88.4 R36, [R3+0x6000] ;  /* 0x006000000324783b */ /* 0x000fee0000000200 */
[C---:B------:R-:W-:Y:S01]  /*37e0*/  HMMA.16816.F32.BF16 R128, R20.reuse, R72, R32 ;  /* 0x000000481480723c */ /* 0x040fe20000041820 */
[----:B------:R-:W-:Y:S07]  /*37f0*/  LDSM.16.M88.4 R32, [R3+0x6800] ;  /* 0x006800000320783b */ /* 0x000fee0000000200 */
[C---:B------:R-:W-:Y:S01]  /*3800*/  HMMA.16816.F32.BF16 R124, R20.reuse, R68, R28 ;  /* 0x00000044147c723c */ /* 0x040fe2000004181c */
[----:B------:R-:W2:Y:S07]  /*3810*/  LDSM.16.M88.4 R28, [R3+0x7000] ;  /* 0x00700000031c783b */ /* 0x000eae0000000200 */
[C---:B------:R-:W-:Y:S01]  /*3820*/  HMMA.16816.F32.BF16 R96, R20.reuse, R58, R172 ;  /* 0x0000003a1460723c */ /* 0x040fe200000418ac */
[----:B------:R-:W-:Y:S07]  /*3830*/  LDSM.16.M88.4 R56, [R3+0x7800] ;  /* 0x007800000338783b */ /* 0x000fee0000000200 */
[----:B------:R-:W-:Y:S01]  /*3840*/  HMMA.16816.F32.BF16 R100, R20, R50, R160 ;  /* 0x000000321464723c */ /* 0x000fe200000418a0 */
[----:B------:R5:W-:Y:S07]  /*3850*/  LDSM.16.M88.4 R48, [R3+0x4800] ;  /* 0x004800000330783b */ /* 0x000bee0000000200 */
[C---:B------:R-:W-:Y:S08]  /*3860*/  HMMA.16816.F32.BF16 R220, R8.reuse, R68, R112 ;  /* 0x0000004408dc723c */ /* 0x040ff00000041870 */
[----:B------:R-:W-:Y:S01]  /*3870*/  HMMA.16816.F32.BF16 R148, R8, R82, R88 ;  /* 0x000000520894723c */ /* 0x000fe20000041858 */
[----:B------:R-:W-:Y:S01]  /*3880*/  LDSM.16.M88.4 R8, [R242+0x2000] ;  /* 0x00200000f208783b */ /* 0x000fe20000000200 */
[----:B-----5:R-:W-:-:S06]  /*3890*/  IADD3 R3, R232, 0x4000, RZ ;  /* 0x00004000e8037810 */ /* 0x020fcc0007ffe0ff */
[----:B------:R-:W-:Y:S01]  /*38a0*/  HMMA.16816.F32.BF16 R84, R20, R74, R208 ;  /* 0x0000004a1454723c */ /* 0x000fe200000418d0 */
[----:B------:R-:W-:Y:S01]  /*38b0*/  IMAD R239, R0, 0x2, R3 ;  /* 0x0000000200ef7824 */ /* 0x000fe200078e0203 */
[----:B------:R-:W-:Y:S01]  /*38c0*/  IADD3 R3, R92, 0x8, RZ ;  /* 0x000000085c037810 */ /* 0x000fe20007ffe0ff */
[----:B------:R-:W-:Y:S02]  /*38d0*/  IMAD.U32 R0, RZ, RZ, UR8 ;  /* 0x00000008ff007e24 */ /* 0x000fe4000f8e00ff */
[----:B------:R-:W-:-:S03]  /*38e0*/  IMAD R237, R2, 0x2, R239 ;  /* 0x0000000202ed7824 */ /* 0x000fc600078e02ef */
[----:B------:R-:W-:Y:S01]  /*38f0*/  HMMA.16816.F32.BF16 R88, R20, R62, R168 ;  /* 0x0000003e1458723c */ /* 0x000fe200000418a8 */
[----:B------:R-:W-:-:S05]  /*3900*/  IMAD R0, R0, 0x80, R93 ;  /* 0x0000008000007824 */ /* 0x000fca00078e025d */
[----:B------:R-:W-:Y:S02]  /*3910*/  IADD3 R2, R0, 0x1, RZ ;  /* 0x0000000100027810 */ /* 0x000fe40007ffe0ff */
[C---:B------:R-:W-:Y:S02]  /*3920*/  HMMA.16816.F32.BF16 R72, R20.reuse, R70, R204 ;  /* 0x000000461448723c */ /* 0x040fe400000418cc */
[----:B------:R-:W5:Y:S06]  /*3930*/  I2F R5, R2 ;  /* 0x0000000200057306 */ /* 0x000f6c0000201400 */
[C---:B------:R-:W-:Y:S08]  /*3940*/  HMMA.16816.F32.BF16 R76, R20.reuse, R78, R212 ;  /* 0x0000004e144c723c */ /* 0x040ff000000418d4 */
[----:B------:R-:W-:Y:S01]  /*3950*/  HMMA.16816.F32.BF16 R112, R20, R82, R16 ;  /* 0x000000521470723c */ /* 0x000fe20000041810 */
[----:B------:R-:W-:Y:S04]  /*3960*/  LDSM.16.M88.4 R20, [R237] ;  /* 0x00000000ed14783b */ /* 0x000fe80000000200 */
[----:B------:R-:W4:Y:S03]  /*3970*/  LDSM.16.M88.4 R16, [R242] ;  /* 0x00000000f210783b */ /* 0x000f260000000200 */
[-C--:B-1----:R-:W-:Y:S08]  /*3980*/  HMMA.16816.F32.BF16 R60, R24, R52.reuse, R120 ;  /* 0x00000034183c723c */ /* 0x082ff00000041878 */
[C---:B---3--:R-:W-:Y:S08]  /*3990*/  HMMA.16816.F32.BF16 R64, R12.reuse, R52, R64 ;  /* 0x000000340c40723c */ /* 0x048ff00000041840 */
[-C--:B------:R-:W-:Y:S08]  /*39a0*/  HMMA.16816.F32.BF16 R68, R12, R54.reuse, R196 ;  /* 0x000000360c44723c */ /* 0x080ff000000418c4 */
[----:B------:R-:W-:Y:S08]  /*39b0*/  HMMA.16816.F32.BF16 R52, R24, R54, R96 ;  /* 0x000000361834723c */ /* 0x000ff00000041860 */
[----:B--2---:R-:W-:Y:S08]  /*39c0*/  HMMA.16816.F32.BF16 R216, R12, R28, R216 ;  /* 0x0000001c0cd8723c */ /* 0x004ff000000418d8 */
[----:B----4-:R-:W-:Y:S08]  /*39d0*/  HMMA.16816.F32.BF16 R60, R16, R20, R60 ;  /* 0x00000014103c723c */ /* 0x010ff0000004183c */
[----:B------:R-:W-:Y:S08]  /*39e0*/  HMMA.16816.F32.BF16 R168, R12, R30, R152 ;  /* 0x0000001e0ca8723c */ /* 0x000ff00000041898 */
[C---:B------:R-:W-:Y:S08]  /*39f0*/  HMMA.16816.F32.BF16 R116, R24.reuse, R28, R116 ;  /* 0x0000001c1874723c */ /* 0x040ff00000041874 */
[----:B------:R-:W-:Y:S01]  /*3a00*/  HMMA.16816.F32.BF16 R76, R24, R30, R76 ;  /* 0x0000001e184c723c */ /* 0x000fe2000004184c */
[----:B------:R-:W1:Y:S07]  /*3a10*/  LDSM.16.M88.4 R28, [R237+0x800] ;  /* 0x00080000ed1c783b */ /* 0x000e6e0000000200 */
[----:B------:R-:W-:Y:S07]  /*3a20*/  HMMA.16816.F32.BF16 R64, R8, R20, R64 ;  /* 0x000000140840723c */ /* 0x000fee0000041840 */
[----:B-----5:R-:W-:Y:S01]  /*3a30*/  FFMA.FTZ R21, R5, UR4, R61 ;  /* 0x0000000405157c23 */ /* 0x020fe2000801003d */
        /* <DEDUP_REMOVED lines=12> */
[C---:B------:R-:W-:Y:S01]  /*3b00*/  IADD3 R15, R92.reuse, 0x40, RZ ;  /* 0x000000405c0f7810 */ /* 0x040fe20007ffe0ff */
[----:B------:R-:W-:Y:S01]  /*3b10*/  HMMA.16816.F32.BF16 R80, R24, R48, R136 ;  /* 0x000000301850723c */ /* 0x000fe20000041888 */
[----:B------:R-:W-:-:S02]  /*3b20*/  IADD3 R14, R92, 0x48, RZ ;  /* 0x000000485c0e7810 */ /* 0x000fc40007ffe0ff */
[----:B------:R-:W-:Y:S02]  /*3b30*/  IMNMX R13, R92, UR9, PT ;  /* 0x000000095c0d7c17 */ /* 0x000fe4000b800200 */
[----:B------:R-:W-:Y:S02]  /*3b40*/  IMNMX R12, R3, UR9, PT ;  /* 0x00000009030c7c17 */ /* 0x000fe4000b800200 */
[----:B------:R-:W-:Y:S01]  /*3b50*/  IMNMX R15, R15, UR9, PT ;  /* 0x000000090f0f7c17 */ /* 0x000fe2000b800200 */
[----:B------:R-:W-:Y:S01]  /*3b60*/  HMMA.16816.F32.BF16 R124, R24, R32, R124 ;  /* 0x00000020187c723c */ /* 0x000fe2000004187c */
[----:B------:R-:W-:Y:S02]  /*3b70*/  IMNMX R14, R14, UR9, PT ;  /* 0x000000090e0e7c17 */ /* 0x000fe4000b800200 */
[----:B------:R-:W-:Y:S02]  /*3b80*/  IADD3 R3, R0, 0x8, RZ ;  /* 0x0000000800037810 */ /* 0x000fe40007ffe0ff */
[----:B------:R-:W-:-:S02]  /*3b90*/  ISETP.GE.AND P3, PT, R2, R13, PT ;  /* 0x0000000d0200720c */ /* 0x000fc40003f66270 */
[C---:B------:R-:W-:Y:S01]  /*3ba0*/  ISETP.GE.AND P1, PT, R2.reuse, R12, PT ;  /* 0x0000000c0200720c */ /* 0x040fe20003f26270 */
[----:B------:R-:W-:Y:S01]  /*3bb0*/  HMMA.16816.F32.BF16 R72, R24, R34, R72 ;  /* 0x000000221848723c */ /* 0x000fe20000041848 */
[C---:B------:R-:W-:Y:S01]  /*3bc0*/  ISETP.GE.AND P0, PT, R2.reuse, R15, PT ;  /* 0x0000000f0200720c */ /* 0x040fe20003f06270 */
[----:B------:R2:W3:Y:S01]  /*3bd0*/  I2F R20, R3 ;  /* 0x0000000300147306 */ /* 0x0004e20000201400 */
[----:B------:R-:W-:Y:S02]  /*3be0*/  ISETP.GE.AND P4, PT, R2, R14, PT ;  /* 0x0000000e0200720c */ /* 0x000fe40003f86270 */
[----:B------:R-:W-:Y:S02]  /*3bf0*/  IADD3 R2, R0, 0x9, RZ ;  /* 0x0000000900027810 */ /* 0x000fe40007ffe0ff */
[C---:B------:R-:W-:Y:S01]  /*3c00*/  ISETP.GE.AND P2, PT, R3.reuse, R13, PT ;  /* 0x0000000d0300720c */ /* 0x040fe20003f46270 */
[----:B------:R-:W-:Y:S01]  /*3c10*/  HMMA.16816.F32.BF16 R32, R16, R22, R52 ;  /* 0x000000161020723c */ /* 0x000fe20000041834 */
[----:B------:R-:W-:-:S02]  /*3c20*/  ISETP.GE.AND P6, PT, R3, R12, PT ;  /* 0x0000000c0300720c */ /* 0x000fc40003fc6270 */
[----:B------:R-:W-:-:S04]  /*3c30*/  ISETP.GE.AND P5, PT, R3, R15, PT ;  /* 0x0000000f0300720c */ /* 0x000fc80003fa6270 */
[----:B------:R-:W-:Y:S01]  /*3c40*/  FSEL R55, R21, -INF , !P3 ;  /* 0xff80000015377808 */ /* 0x000fe20005800000 */
[----:B------:R-:W-:Y:S01]  /*3c50*/  HMMA.16816.F32.BF16 R128, R24, R36, R128 ;  /* 0x000000241880723c */ /* 0x000fe20000041880 */
[----:B------:R-:W-:Y:S01]  /*3c60*/  ISETP.GE.AND P3, PT, R3, R14, PT ;  /* 0x0000000e0300720c */ /* 0x000fe20003f66270 */
[----:B--2---:R-:W-:-:S06]  /*3c70*/  FFMA.FTZ R3, R5, UR4, R67 ;  /* 0x0000000405037c23 */ /* 0x004fcc0008010043 */
[----:B------:R-:W-:Y:S08]  /*3c80*/  HMMA.16816.F32.BF16 R84, R24, R38, R84 ;  /* 0x000000261854723c */ /* 0x000ff00000041854 */
[----:B------:R-:W-:Y:S01]  /*3c90*/  HMMA.16816.F32.BF16 R36, R8, R22, R68 ;  /* 0x000000160824723c */ /* 0x000fe20000041844 */
[----:B---3--:R-:W-:-:S05]  /*3ca0*/  FFMA.FTZ R21, R20, UR4, R32 ;  /* 0x0000000414157c23 */ /* 0x008fca0008010020 */
[----:B------:R-:W-:Y:S01]  /*3cb0*/  FSEL R95, R21, -INF , !P2 ;  /* 0xff800000155f7808 */ /* 0x000fe20005000000 */
[C---:B------:R-:W-:Y:S01]  /*3cc0*/  FFMA.FTZ R23, R5.reuse, UR4, R63 ;  /* 0x0000000405177c23 */ /* 0x040fe2000801003f */
[----:B------:R-:W-:Y:S01]  /*3cd0*/  HMMA.16816.F32.BF16 R104, R24, R50, R104 ;  /* 0x000000321868723c */ /* 0x000fe20000041868 */
[----:B------:R-:W-:Y:S01]  /*3ce0*/  FFMA.FTZ R22, R5, UR4, R65 ;  /* 0x0000000405167c23 */ /* 0x000fe20008010041 */
[----:B------:R-:W-:Y:S01]  /*3cf0*/  ISETP.GE.AND P2, PT, R2, R14, PT ;  /* 0x0000000e0200720c */ /* 0x000fe20003f46270 */
[----:B------:R-:W2:Y:S01]  /*3d00*/  I2F R5, R2 ;  /* 0x0000000200057306 */ /* 0x000ea20000201400 */
[----:B------:R-:W-:Y:S02]  /*3d10*/  FSEL R149, R23, -INF , !P1 ;  /* 0xff80000017957808 */ /* 0x000fe40004800000 */
[----:B------:R-:W-:Y:S02]  /*3d20*/  FSEL R53, R22, -INF , !P0 ;  /* 0xff80000016357808 */ /* 0x000fe40004000000 */
[----:B-1----:R-:W-:Y:S01]  /*3d30*/  HMMA.16816.F32.BF16 R48, R16, R28, R80 ;  /* 0x0000001c1030723c */ /* 0x002fe20000041850 */
[----:B------:R-:W-:-:S02]  /*3d40*/  ISETP.GE.AND P1, PT, R2, R13, PT ;  /* 0x0000000d0200720c */ /* 0x000fc40003f26270 */
[----:B------:R-:W-:-:S05]  /*3d50*/  ISETP.GE.AND P0, PT, R2, R12, PT ;  /* 0x0000000c0200720c */ /* 0x000fca0003f06270 */
[----:B------:R-:W-:Y:S01]  /*3d60*/  HMMA.16816.F32.BF16 R96, R24, R44, R140 ;  /* 0x0000002c1860723c */ /* 0x000fe2000004188c */
[----:B------:R-:W-:Y:S02]  /*3d70*/  FFMA.FTZ R23, R20, UR4, R36 ;  /* 0x0000000414177c23 */ /* 0x000fe40008010024 */
[----:B--2---:R-:W-:-:S03]  /*3d80*/  FFMA.FTZ R22, R5, UR4, R33 ;  /* 0x0000000405167c23 */ /* 0x004fc60008010021 */
[----:B------:R-:W-:Y:S02]  /*3d90*/  FSEL R54, R23, -INF , !P5 ;  /* 0xff80000017367808 */ /* 0x000fe40006800000 */
[----:B------:R-:W-:Y:S01]  /*3da0*/  HMMA.16816.F32.BF16 R100, R24, R46, R100 ;  /* 0x0000002e1864723c */ /* 0x000fe20000041864 */
[----:B------:R-:W-:Y:S01]  /*3db0*/  FSEL R93, R22, -INF , !P1 ;  /* 0xff800000165d7808 */ /* 0x000fe20004800000 */
[----:B------:R-:W-:-:S06]  /*3dc0*/  FFMA.FTZ R22, R5, UR4, R37 ;  /* 0x0000000405167c23 */ /* 0x000fcc0008010025 */
[C---:B------:R-:W-:Y:S07]  /*3dd0*/  HMMA.16816.F32.BF16 R108, R24.reuse, R56, R108 ;  /* 0x00000038186c723c */ /* 0x040fee000004186c */
[----:B------:R-:W-:Y:S01]  /*3de0*/  FSEL R56, R3, -INF , !P4 ;  /* 0xff80000003387808 */ /* 0x000fe20006000000 */
[----:B------:R-:W-:Y:S01]  /*3df0*/  HMMA.16816.F32.BF16 R144, R24, R40, R144 ;  /* 0x000000281890723c */ /* 0x000fe20000041890 */
[----:B------:R-:W-:Y:S02]  /*3e00*/  IADD3 R3, R0, 0x10, RZ ;  /* 0x0000001000037810 */ /* 0x000fe40007ffe0ff */
[----:B------:R-:W-:-:S02]  /*3e10*/  ISETP.GE.AND P4, PT, R2, R15, PT ;  /* 0x0000000f0200720c */ /* 0x000fc40003f86270 */
[----:B------:R-:W-:Y:S01]  /*3e20*/  IADD3 R2, R0, 0x11, RZ ;  /* 0x0000001100027810 */ /* 0x000fe20007ffe0ff */
[----:B------:R-:W1:Y:S01]  /*3e30*/  I2F R21, R3 ;  /* 0x0000000300157306 */ /* 0x000e620000201400 */
[C---:B------:R-:W-:Y:S01]  /*3e40*/  ISETP.GE.AND P5, PT, R3.reuse, R12, PT ;  /* 0x0000000c0300720c */ /* 0x040fe20003fa6270 */
[----:B------:R-:W-:Y:S01]  /*3e50*/  HMMA.16816.F32.BF16 R88, R24, R42, R88 ;  /* 0x0000002a1858723c */ /* 0x000fe20000041858 */
[----:B------:R-:W-:Y:S02]  /*3e60*/  ISETP.GE.AND P1, PT, R3, R14, PT ;  /* 0x0000000e0300720c */ /* 0x000fe40003f26270 */
[----:B------:R-:W-:Y:S02]  /*3e70*/  FSEL R52, R22, -INF , !P4 ;  /* 0xff80000016347808 */ /* 0x000fe40006000000 */
[----:B------:R-:W-:-:S03]  /*3e80*/  ISETP.GE.AND P4, PT, R2, R12, PT ;  /* 0x0000000c0200720c */ /* 0x000fc60003f86270 */
[----:B------:R-:W-:Y:S07]  /*3e90*/  HMMA.16816.F32.BF16 R112, R24, R58, R112 ;  /* 0x0000003a1870723c */ /* 0x000fee0000041870 */
[C---:B------:R-:W-:Y:S01]  /*3ea0*/  FFMA.FTZ R24, R20.reuse, UR4, R34 ;  /* 0x0000000414187c23 */ /* 0x040fe20008010022 */
[----:B------:R-:W-:Y:S01]  /*3eb0*/  HMMA.16816.F32.BF16 R44, R8, R28, R120 ;  /* 0x0000001c082c723c */ /* 0x000fe20000041878 */
[----:B------:R-:W-:Y:S02]  /*3ec0*/  FFMA.FTZ R25, R5, UR4, R35 ;  /* 0x0000000405197c23 */ /* 0x000fe40008010023 */
[----:B------:R-:W2:Y:S01]  /*3ed0*/  LDSM.16.M88.4 R32, [R237+0x1000] ;  /* 0x00100000ed20783b */ /* 0x000ea20000000200 */
[----:B------:R-:W-:Y:S01]  /*3ee0*/  FFMA.FTZ R20, R20, UR4, R38 ;  /* 0x0000000414147c23 */ /* 0x000fe20008010026 */
[----:B------:R-:W-:Y:S01]  /*3ef0*/  FSEL R153, R24, -INF , !P6 ;  /* 0xff80000018997808 */ /* 0x000fe20007000000 */
[----:B-1----:R-:W-:Y:S01]  /*3f00*/  FFMA.FTZ R24, R21, UR4, R50 ;  /* 0x0000000415187c23 */ /* 0x002fe20008010032 */
[----:B------:R-:W-:Y:S01]  /*3f10*/  ISETP.GE.AND P6, PT, R3, R13, PT ;  /* 0x0000000d0300720c */ /* 0x000fe20003fc6270 */
[----:B------:R-:W-:Y:S01]  /*3f20*/  HMMA.16816.F32.BF16 R40, R16, R30, R104 ;  /* 0x0000001e1028723c */ /* 0x000fe20000041868 */
[----:B------:R-:W-:-:S02]  /*3f30*/  FSEL R58, R20, -INF , !P3 ;  /* 0xff800000143a7808 */ /* 0x000fc40005800000 */
[----:B------:R-:W1:Y:S01]  /*3f40*/  I2F R20, R2 ;  /* 0x0000000200147306 */ /* 0x000e620000201400 */
[----:B------:R-:W-:Y:S01]  /*3f50*/  ISETP.GE.AND P3, PT, R3, R15, PT ;  /* 0x0000000f0300720c */ /* 0x000fe20003f66270 */
[----:B------:R-:W-:Y:S01]  /*3f60*/  FFMA.FTZ R3, R5, UR4, R39 ;  /* 0x0000000405037c23 */ /* 0x000fe20008010027 */
[----:B------:R-:W-:Y:S01]  /*3f70*/  FSEL R148, R25, -INF , !P0 ;  /* 0xff80000019947808 */ /* 0x000fe20004000000 */
[----:B------:R-:W-:Y:S01]  /*3f80*/  FFMA.FTZ R5, R21, UR4, R48 ;  /* 0x0000000415057c23 */ /* 0x000fe20008010030 */
[----:B------:R-:W-:Y:S01]  /*3f90*/  HMMA.16816.F32.BF16 R36, R8, R30, R132 ;  /* 0x0000001e0824723c */ /* 0x000fe20000041884 */
[----:B------:R-:W-:Y:S02]  /*3fa0*/  ISETP.GE.AND P0, PT, R2, R13, PT ;  /* 0x0000000d0200720c */ /* 0x000fe40003f06270 */
[----:B------:R-:W-:Y:S02]  /*3fb0*/  FSEL R57, R3, -INF , !P2 ;  /* 0xff80000003397808 */ /* 0x000fe40005000000 */
[----:B------:R-:W-:-:S02]  /*3fc0*/  IADD3 R3, R0, 0x18, RZ ;  /* 0x0000001800037810 */ /* 0x000fc40007ffe0ff */
[----:B------:R-:W-:Y:S01]  /*3fd0*/  FSEL R94, R5, -INF , !P6 ;  /* 0xff800000055e7808 */ /* 0x000fe20007000000 */
[C---:B------:R-:W-:Y:S01]  /*3fe0*/  FFMA.FTZ R23, R21.reuse, UR4, R44 ;  /* 0x0000000415177c23 */ /* 0x040fe2000801002c */
[----:B------:R-:W3:Y:S01]  /*3ff0*/  I2F R5, R3 ;  /* 0x0000000300057306 */ /* 0x000ee20000201400 */
[----:B------:R-:W-:Y:S01]  /*4000*/  FFMA.FTZ R21, R21, UR4, R46 ;  /* 0x0000000415157c23 */ /* 0x000fe2000801002e */
[----:B------:R-:W-:Y:S01]  /*4010*/  ISETP.GE.AND P2, PT, R2, R15, PT ;  /* 0x0000000f0200720c */ /* 0x000fe20003f46270 */
[----:B-1----:R-:W-:Y:S01]  /*4020*/  FFMA.FTZ R22, R20, UR4, R49 ;  /* 0x0000000414167c23 */ /* 0x002fe20008010031 */
[----:B------:R-:W-:Y:S01]  /*4030*/  ISETP.GE.AND P6, PT, R2, R14, PT ;  /* 0x0000000e0200720c */ /* 0x000fe20003fc6270 */
[----:B------:R-:W-:Y:S01]  /*4040*/  FFMA.FTZ R25, R20, UR4, R51 ;  /* 0x0000000414197c23 */ /* 0x000fe20008010033 */
[----:B------:R-:W-:Y:S02]  /*4050*/  IADD3 R2, R0, 0x19, RZ ;  /* 0x0000001900027810 */ /* 0x000fe40007ffe0ff */
[----:B------:R-:W-:-:S02]  /*4060*/  FSEL R142, R24, -INF , !P5 ;  /* 0xff800000188e7808 */ /* 0x000fc40006800000 */
[----:B------:R-:W-:Y:S02]  /*4070*/  FSEL R67, R23, -INF , !P3 ;  /* 0xff80000017437808 */ /* 0x000fe40005800000 */
[----:B------:R-:W-:Y:S02]  /*4080*/  FSEL R69, R21, -INF , !P1 ;  /* 0xff80000015457808 */ /* 0x000fe40004800000 */
[----:B------:R-:W-:Y:S01]  /*4090*/  FSEL R92, R22, -INF , !P0 ;  /* 0xff800000165c7808 */ /* 0x000fe20004000000 */
[C---:B------:R-:W-:Y:S01]  /*40a0*/  FFMA.FTZ R22, R20.reuse, UR4, R45 ;  /* 0x0000000414167c23 */ /* 0x040fe2000801002d */
[----:B------:R-:W-:Y:S01]  /*40b0*/  ISETP.GE.AND P5, PT, R3, R13, PT ;  /* 0x0000000d0300720c */ /* 0x000fe20003fa6270 */
[----:B---3--:R-:W-:Y:S01]  /*40c0*/  FFMA.FTZ R21, R5, UR4, R40 ;  /* 0x0000000405157c23 */ /* 0x008fe20008010028 */
[C---:B------:R-:W-:Y:S01]  /*40d0*/  ISETP.GE.AND P3, PT, R3.reuse, R12, PT ;  /* 0x0000000c0300720c */ /* 0x040fe20003f66270 */
[-C--:B--2---:R-:W-:Y:S01]  /*40e0*/  HMMA.16816.F32.BF16 R48, R16, R32.reuse, R96 ;  /* 0x000000201030723c */ /* 0x084fe20000041860 */
[----:B------:R-:W-:Y:S01]  /*40f0*/  ISETP.GE.AND P1, PT, R3, R15, PT ;  /* 0x0000000f0300720c */ /* 0x000fe20003f26270 */
[----:B------:R-:W-:Y:S01]  /*4100*/  FFMA.FTZ R23, R5, UR4, R38 ;  /* 0x0000000405177c23 */ /* 0x000fe20008010026 */
[----:B------:R-:W-:Y:S01]  /*4110*/  ISETP.GE.AND P0, PT, R3, R14, PT ;  /* 0x0000000e0300720c */ /* 0x000fe20003f06270 */
[----:B------:R-:W-:Y:S01]  /*4120*/  FFMA.FTZ R3, R20, UR4, R47 ;  /* 0x0000000414037c23 */ /* 0x000fe2000801002f */
[----:B------:R-:W-:Y:S01]  /*4130*/  FSEL R140, R25, -INF , !P4 ;  /* 0xff800000198c7808 */ /* 0x000fe20006000000 */
[----:B------:R-:W1:Y:S01]  /*4140*/  I2F R20, R2 ;  /* 0x0000000200147306 */ /* 0x000e620000201400 */
[----:B------:R-:W-:Y:S01]  /*4150*/  FSEL R65, R22, -INF , !P2 ;  /* 0xff80000016417808 */ /* 0x000fe20005000000 */
[----:B------:R-:W-:Y:S01]  /*4160*/  HMMA.16816.F32.BF16 R44, R8, R32, R156 ;  /* 0x00000020082c723c */ /* 0x000fe2000004189c */
[----:B------:R-:W-:Y:S01]  /*4170*/  FSEL R68, R3, -INF , !P6 ;  /* 0xff80000003447808 */ /* 0x000fe20007000000 */
[----:B------:R-:W2:Y:S01]  /*4180*/  LDSM.16.M88.4 R24, [R237+0x1800] ;  /* 0x00180000ed18783b */ /* 0x000ea20000000200 */
[----:B------:R-:W-:Y:S01]  /*4190*/  IADD3 R3, R0, 0x20, RZ ;  /* 0x0000002000037810 */ /* 0x000fe20007ffe0ff */
[----:B------:R-:W-:Y:S01]  /*41a0*/  FFMA.FTZ R22, R5, UR4, R42 ;  /* 0x0000000405167c23 */ /* 0x000fe2000801002a */
[----:B------:R-:W-:Y:S01]  /*41b0*/  FSEL R105, R21, -INF , !P5 ;  /* 0xff80000015697808 */ /* 0x000fe20006800000 */
[----:B------:R-:W-:Y:S01]  /*41c0*/  FFMA.FTZ R21, R5, UR4, R36 ;  /* 0x0000000405157c23 */ /* 0x000fe20008010024 */
[C---:B------:R-:W-:Y:S01]  /*41d0*/  ISETP.GE.AND P4, PT, R2.reuse, R13, PT ;  /* 0x0000000d0200720c */ /* 0x040fe20003f86270 */
[----:B------:R-:W3:Y:S01]  /*41e0*/  I2F R5, R3 ;  /* 0x0000000300057306 */ /* 0x000ee20000201400 */
[----:B------:R-:W-:-:S02]  /*41f0*/  ISETP.GE.AND P2, PT, R2, R12, PT ;  /* 0x0000000c0200720c */ /* 0x000fc40003f46270 */
[C---:B------:R-:W-:Y:S02]  /*4200*/  ISETP.GE.AND P6, PT, R2.reuse, R15, PT ;  /* 0x0000000f0200720c */ /* 0x040fe40003fc6270 */
[----:B------:R-:W-:Y:S01]  /*4210*/  ISETP.GE.AND P5, PT, R2, R14, PT ;  /* 0x0000000e0200720c */ /* 0x000fe20003fa6270 */
[----:B-1----:R-:W-:Y:S01]  /*4220*/  FFMA.FTZ R28, R20, UR4, R41 ;  /* 0x00000004141c7c23 */ /* 0x002fe20008010029 */
[----:B------:R-:W-:Y:S01]  /*4230*/  IADD3 R2, R0, 0x21, RZ ;  /* 0x0000002100027810 */ /* 0x000fe20007ffe0ff */
[----:B------:R-:W-:Y:S01]  /*4240*/  FFMA.FTZ R29, R20, UR4, R43 ;  /* 0x00000004141d7c23 */ /* 0x000fe2000801002b */
[----:B------:R-:W-:Y:S01]  /*4250*/  FSEL R134, R22, -INF , !P3 ;  /* 0xff80000016867808 */ /* 0x000fe20005800000 */
[----:B------:R-:W-:Y:S01]  /*4260*/  FFMA.FTZ R22, R20, UR4, R37 ;  /* 0x0000000414167c23 */ /* 0x000fe20008010025 */
[----:B------:R-:W-:Y:S02]  /*4270*/  FSEL R63, R21, -INF , !P1 ;  /* 0xff800000153f7808 */ /* 0x000fe40004800000 */
[----:B------:R-:W-:-:S02]  /*4280*/  FSEL R81, R23, -INF , !P0 ;  /* 0xff80000017517808 */ /* 0x000fc40004000000 */
[----:B------:R-:W-:Y:S01]  /*4290*/  FSEL R104, R28, -INF , !P4 ;  /* 0xff8000001c687808 */ /* 0x000fe20006000000 */
[----:B---3--:R-:W-:Y:S01]  /*42a0*/  FFMA.FTZ R21, R5, UR4, R48 ;  /* 0x0000000405157c23 */ /* 0x008fe20008010030 */
[----:B------:R-:W-:Y:S01]  /*42b0*/  ISETP.GE.AND P3, PT, R3, R13, PT ;  /* 0x0000000d0300720c */ /* 0x000fe20003f66270 */
[----:B------:R-:W-:Y:S01]  /*42c0*/  FFMA.FTZ R28, R5, UR4, R50 ;  /* 0x00000004051c7c23 */ /* 0x000fe20008010032 */
[----:B------:R-:W-:Y:S01]  /*42d0*/  ISETP.GE.AND P1, PT, R3, R12, PT ;  /* 0x0000000c0300720c */ /* 0x000fe20003f26270 */
[----:B------:R-:W-:Y:S01]  /*42e0*/  FFMA.FTZ R23, R5, UR4, R44 ;  /* 0x0000000405177c23 */ /* 0x000fe2000801002c */
[C---:B------:R-:W-:Y:S02]  /*42f0*/  ISETP.GE.AND P0, PT, R3.reuse, R15, PT ;  /* 0x0000000f0300720c */ /* 0x040fe40003f06270 */
[----:B------:R-:W-:Y:S01]  /*4300*/  ISETP.GE.AND P4, PT, R3, R14, PT ;  /* 0x0000000e0300720c */ /* 0x000fe20003f86270 */
[----:B------:R-:W-:Y:S01]  /*4310*/  FFMA.FTZ R3, R20, UR4, R39 ;  /* 0x0000000414037c23 */ /* 0x000fe20008010027 */
[----:B------:R-:W-:Y:S01]  /*4320*/  FSEL R158, R21, -INF , !P3 ;  /* 0xff800000159e7808 */ /* 0x000fe20005800000 */
[----:B------:R-:W1:Y:S01]  /*4330*/  I2F R20, R2 ;  /* 0x0000000200147306 */ /* 0x000e620000201400 */
[----:B------:R-:W-:Y:S01]  /*4340*/  HMMA.16816.F32.BF16 R36, R16, R34, R100 ;  /* 0x000000221024723c */ /* 0x000fe20000041864 */
[----:B------:R-:W-:Y:S01]  /*4350*/  FSEL R61, R22, -INF , !P6 ;  /* 0xff800000163d7808 */ /* 0x000fe20007000000 */
[----:B------:R-:W-:Y:S01]  /*4360*/  FFMA.FTZ R21, R5, UR4, R46 ;  /* 0x0000000405157c23 */ /* 0x000fe2000801002e */
[----:B------:R-:W-:-:S02]  /*4370*/  FSEL R80, R3, -INF , !P5 ;  /* 0xff80000003507808 */ /* 0x000fc40006800000 */
[----:B------:R-:W-:Y:S02]  /*4380*/  IADD3 R3, R0, 0x28, RZ ;  /* 0x0000002800037810 */ /* 0x000fe40007ffe0ff */
[----:B------:R-:W-:Y:S01]  /*4390*/  FSEL R135, R29, -INF , !P2 ;  /* 0xff8000001d877808 */ /* 0x000fe20005000000 */
[C---:B------:R-:W-:Y:S01]  /*43a0*/  HMMA.16816.F32.BF16 R32, R8.reuse, R34, R188 ;  /* 0x000000220820723c */ /* 0x040fe200000418bc */
[----:B------:R-:W3:Y:S01]  /*43b0*/  I2F R5, R3 ;  /* 0x0000000300057306 */ /* 0x000ee20000201400 */
[C---:B------:R-:W-:Y:S02]  /*43c0*/  ISETP.GE.AND P2, PT, R2.reuse, R13, PT ;  /* 0x0000000d0200720c */ /* 0x040fe40003f46270 */
[C---:B------:R-:W-:Y:S02]  /*43d0*/  ISETP.GE.AND P6, PT, R2.reuse, R12, PT ;  /* 0x0000000c0200720c */ /* 0x040fe40003fc6270 */
[----:B------:R-:W-:Y:S01]  /*43e0*/  ISETP.GE.AND P5, PT, R2, R15, PT ;  /* 0x0000000f0200720c */ /* 0x000fe20003fa6270 */
[----:B-1----:R-:W-:Y:S01]  /*43f0*/  FFMA.FTZ R22, R20, UR4, R49 ;  /* 0x0000000414167c23 */ /* 0x002fe20008010031 */
[----:B------:R-:W-:Y:S01]  /*4400*/  ISETP.GE.AND P3, PT, R2, R14, PT ;  /* 0x0000000e0200720c */ /* 0x000fe20003f66270 */
[----:B------:R-:W-:Y:S01]  /*4410*/  FFMA.FTZ R29, R20, UR4, R51 ;  /* 0x00000004141d7c23 */ /* 0x000fe20008010033 */
[----:B------:R-:W-:Y:S01]  /*4420*/  IADD3 R2, R0, 0x29, RZ ;  /* 0x0000002900027810 */ /* 0x000fe20007ffe0ff */
[----:B--2---:R-:W-:Y:S01]  /*4430*/  HMMA.16816.F32.BF16 R40, R8, R24, R228 ;  /* 0x000000180828723c */ /* 0x004fe200000418e4 */
[----:B------:R-:W-:-:S02]  /*4440*/  FSEL R156, R28, -INF , !P1 ;  /* 0xff8000001c9c7808 */ /* 0x000fc40004800000 */
[----:B------:R-:W-:Y:S02]  /*4450*/  FSEL R155, R23, -INF , !P0 ;  /* 0xff800000179b7808 */ /* 0x000fe40004000000 */
[----:B------:R-:W-:Y:S01]  /*4460*/  FSEL R157, R21, -INF , !P4 ;  /* 0xff800000159d7808 */ /* 0x000fe20006000000 */
[----:B---3--:R-:W-:Y:S01]  /*4470*/  FFMA.FTZ R21, R5, UR4, R36 ;  /* 0x0000000405157c23 */ /* 0x008fe20008010024 */
[----:B------:R-:W-:Y:S01]  /*4480*/  FSEL R154, R22, -INF , !P2 ;  /* 0xff800000169a7808 */ /* 0x000fe20005000000 */
[C---:B------:R-:W-:Y:S01]  /*4490*/  FFMA.FTZ R22, R20.reuse, UR4, R45 ;  /* 0x0000000414167c23 */ /* 0x040fe2000801002d */
[C---:B------:R-:W-:Y:S02]  /*44a0*/  ISETP.GE.AND P1, PT, R3.reuse, R13, PT ;  /* 0x0000000d0300720c */ /* 0x040fe40003f26270 */
[C---:B------:R-:W-:Y:S02]  /*44b0*/  ISETP.GE.AND P0, PT, R3.reuse, R12, PT ;  /* 0x0000000c0300720c */ /* 0x040fe40003f06270 */
[----:B------:R-:W-:Y:S01]  /*44c0*/  ISETP.GE.AND P4, PT, R3, R15, PT ;  /* 0x0000000f0300720c */ /* 0x000fe20003f86270 */
[----:B------:R-:W-:Y:S01]  /*44d0*/  FFMA.FTZ R23, R5, UR4, R32 ;  /* 0x0000000405177c23 */ /* 0x000fe20008010020 */
[----:B------:R-:W-:Y:S01]  /*44e0*/  ISETP.GE.AND P2, PT, R3, R14, PT ;  /* 0x0000000e0300720c */ /* 0x000fe20003f46270 */
[----:B------:R-:W-:Y:S01]  /*44f0*/  FFMA.FTZ R3, R20, UR4, R47 ;  /* 0x0000000414037c23 */ /* 0x000fe2000801002f */
[----:B------:R-:W-:Y:S01]  /*4500*/  FSEL R159, R29, -INF , !P6 ;  /* 0xff8000001d9f7808 */ /* 0x000fe20007000000 */
[----:B------:R-:W1:Y:S01]  /*4510*/  I2F R20, R2 ;  /* 0x0000000200147306 */ /* 0x000e620000201400 */
[----:B------:R-:W-:Y:S01]  /*4520*/  HMMA.16816.F32.BF16 R44, R16, R24, R144 ;  /* 0x00000018102c723c */ /* 0x000fe20000041890 */
[----:B------:R-:W-:Y:S01]  /*4530*/  FSEL R138, R21, -INF , !P1 ;  /* 0xff800000158a7808 */ /* 0x000fe20004800000 */
[----:B------:R-:W2:Y:S01]  /*4540*/  LDSM.16.M88.4 R28, [R237+0x2000] ;  /* 0x00200000ed1c783b */ /* 0x000ea20000000200 */
[----:B------:R-:W-:Y:S01]  /*4550*/  FSEL R143, R3, -INF , !P3 ;  /* 0xff800000038f7808 */ /* 0x000fe20005800000 */
[----:B------:R-:W-:Y:S01]  /*4560*/  FFMA.FTZ R21, R5, UR4, R34 ;  /* 0x0000000405157c23 */ /* 0x000fe20008010022 */
[----:B------:R-:W-:-:S02]  /*4570*/  IADD3 R3, R0, 0x30, RZ ;  /* 0x0000003000037810 */ /* 0x000fc40007ffe0ff */
[----:B------:R-:W-:Y:S01]  /*4580*/  FFMA.FTZ R24, R5, UR4, R38 ;  /* 0x0000000405187c23 */ /* 0x000fe20008010026 */
[----:B------:R-:W-:Y:S01]  /*4590*/  FSEL R141, R22, -INF , !P5 ;  /* 0xff800000168d7808 */ /* 0x000fe20006800000 */
        /* <DEDUP_REMOVED lines=8> */
[----:B------:R-:W-:Y:S01]  /*4620*/  HMMA.16816.F32.BF16 R36, R16, R26, R88 ;  /* 0x0000001a1024723c */ /* 0x000fe20000041858 */
[----:B------:R-:W-:-:S02]  /*4630*/  FSEL R145, R24, -INF , !P0 ;  /* 0xff80000018917808 */ /* 0x000fc40004000000 */
[----:B------:R-:W-:Y:S02]  /*4640*/  FSEL R136, R23, -INF , !P4 ;  /* 0xff80000017887808 */ /* 0x000fe40006000000 */
[----:B------:R-:W-:Y:S01]  /*4650*/  FSEL R139, R21, -INF , !P2 ;  /* 0xff800000158b7808 */ /* 0x000fe20005000000 */
[----:B---3--:R-:W-:Y:S01]  /*4660*/  FFMA.FTZ R21, R5, UR4, R44 ;  /* 0x0000000405157c23 */ /* 0x008fe2000801002c */
[----:B------:R-:W-:Y:S01]  /*4670*/  FSEL R133, R22, -INF , !P6 ;  /* 0xff80000016857808 */ /* 0x000fe20007000000 */
[----:B------:R-:W-:Y:S01]  /*4680*/  FFMA.FTZ R22, R20, UR4, R33 ;  /* 0x0000000414167c23 */ /* 0x000fe20008010021 */
[----:B------:R-:W-:Y:S01]  /*4690*/  ISETP.GE.AND P0, PT, R3, R13, PT ;  /* 0x0000000d0300720c */ /* 0x000fe20003f06270 */
[----:B------:R-:W-:Y:S01]  /*46a0*/  FFMA.FTZ R24, R5, UR4, R46 ;  /* 0x0000000405187c23 */ /* 0x000fe2000801002e */
[----:B------:R-:W-:Y:S01]  /*46b0*/  ISETP.GE.AND P4, PT, R3, R12, PT ;  /* 0x0000000c0300720c */ /* 0x000fe20003f86270 */
[----:B------:R-:W-:Y:S01]  /*46c0*/  FFMA.FTZ R23, R5, UR4, R40 ;  /* 0x0000000405177c23 */ /* 0x000fe20008010028 */
[----:B------:R-:W-:-:S02]  /*46d0*/  ISETP.GE.AND P2, PT, R3, R15, PT ;  /* 0x0000000f0300720c */ /* 0x000fc40003f46270 */
[----:B------:R-:W-:Y:S01]  /*46e0*/  ISETP.GE.AND P6, PT, R3, R14, PT ;  /* 0x0000000e0300720c */ /* 0x000fe20003fc6270 */
[----:B------:R-:W-:Y:S01]  /*46f0*/  FFMA.FTZ R3, R20, UR4, R35 ;  /* 0x0000000414037c23 */ /* 0x000fe20008010023 */
[----:B------:R-:W-:Y:S01]  /*4700*/  FSEL R172, R21, -INF , !P0 ;  /* 0xff80000015ac7808 */ /* 0x000fe20004000000 */
[----:B------:R-:W1:Y:S01]  /*4710*/  I2F R20, R2 ;  /* 0x0000000200147306 */ /* 0x000e620000201400 */
[----:B------:R-:W-:Y:S01]  /*4720*/  HMMA.16816.F32.BF16 R32, R8, R26, R184 ;  /* 0x0000001a0820723c */ /* 0x000fe200000418b8 */
[----:B------:R-:W-:Y:S01]  /*4730*/  FFMA.FTZ R21, R5, UR4, R42 ;  /* 0x0000000405157c23 */ /* 0x000fe2000801002a */
[----:B------:R-:W-:Y:S02]  /*4740*/  FSEL R137, R3, -INF , !P1 ;  /* 0xff80000003897808 */ /* 0x000fe40004800000 */
[----:B------:R-:W-:Y:S02]  /*4750*/  IADD3 R3, R0, 0x38, RZ ;  /* 0x0000003800037810 */ /* 0x000fe40007ffe0ff */
[----:B------:R-:W-:-:S02]  /*4760*/  FSEL R132, R22, -INF , !P3 ;  /* 0xff80000016847808 */ /* 0x000fc40005800000 */
[----:B------:R-:W3:Y:S01]  /*4770*/  I2F R5, R3 ;  /* 0x0000000300057306 */ /* 0x000ee20000201400 */
[----:B------:R-:W-:Y:S02]  /*4780*/  FSEL R144, R25, -INF , !P5 ;  /* 0xff80000019907808 */ /* 0x000fe40006800000 */
[C---:B------:R-:W-:Y:S02]  /*4790*/  ISETP.GE.AND P5, PT, R2.reuse, R13, PT ;  /* 0x0000000d0200720c */ /* 0x040fe40003fa6270 */
[----:B------:R-:W-:Y:S01]  /*47a0*/  ISETP.GE.AND P3, PT, R2, R12, PT ;  /* 0x0000000c0200720c */ /* 0x000fe20003f66270 */
[----:B-1----:R-:W-:Y:S01]  /*47b0*/  FFMA.FTZ R22, R20, UR4, R45 ;  /* 0x0000000414167c23 */ /* 0x002fe2000801002d */
[----:B------:R-:W-:Y:S01]  /*47c0*/  ISETP.GE.AND P1, PT, R2, R15, PT ;  /* 0x0000000f0200720c */ /* 0x000fe20003f26270 */
[----:B------:R-:W-:Y:S01]  /*47d0*/  FFMA.FTZ R25, R20, UR4, R47 ;  /* 0x0000000414197c23 */ /* 0x000fe2000801002f */
[----:B------:R-:W-:Y:S01]  /*47e0*/  ISETP.GE.AND P0, PT, R2, R14, PT ;  /* 0x0000000e0200720c */ /* 0x000fe20003f06270 */
[----:B--2---:R-:W-:Y:S01]  /*47f0*/  HMMA.16816.F32.BF16 R44, R16, R28, R128 ;  /* 0x0000001c102c723c */ /* 0x004fe20000041880 */
[----:B------:R-:W-:-:S02]  /*4800*/  IADD3 R2, R0, 0x39, RZ ;  /* 0x0000003900027810 */ /* 0x000fc40007ffe0ff */
[----:B------:R-:W-:Y:S02]  /*4810*/  FSEL R164, R24, -INF , !P4 ;  /* 0xff80000018a47808 */ /* 0x000fe40006000000 */
[----:B------:R-:W-:Y:S01]  /*4820*/  FSEL R163, R23, -INF , !P2 ;  /* 0xff80000017a37808 */ /* 0x000fe20005000000 */
[----:B---3--:R-:W-:Y:S01]  /*4830*/  FFMA.FTZ R23, R5, UR4, R34 ;  /* 0x0000000405177c23 */ /* 0x008fe20008010022 */
[----:B------:R-:W-:Y:S01]  /*4840*/  FSEL R166, R21, -INF , !P6 ;  /* 0xff80000015a67808 */ /* 0x000fe20007000000 */
[----:B------:R-:W-:Y:S01]  /*4850*/  FFMA.FTZ R21, R5, UR4, R36 ;  /* 0x0000000405157c23 */ /* 0x000fe20008010024 */
[----:B------:R-:W-:Y:S01]  /*4860*/  FSEL R162, R22, -INF , !P5 ;  /* 0xff80000016a27808 */ /* 0x000fe20006800000 */
[----:B------:R-:W-:Y:S01]  /*4870*/  FFMA.FTZ R22, R20, UR4, R41 ;  /* 0x0000000414167c23 */ /* 0x000fe20008010029 */
[C---:B------:R-:W-:Y:S02]  /*4880*/  ISETP.GE.AND P4, PT, R3.reuse, R13, PT ;  /* 0x0000000d0300720c */ /* 0x040fe40003f86270 */
[----:B------:R-:W-:-:S02]  /*4890*/  ISETP.GE.AND P2, PT, R3, R12, PT ;  /* 0x0000000c0300720c */ /* 0x000fc40003f46270 */
[C---:B------:R-:W-:Y:S02]  /*48a0*/  ISETP.GE.AND P6, PT, R3.reuse, R15, PT ;  /* 0x0000000f0300720c */ /* 0x040fe40003fc6270 */
        /* <DEDUP_REMOVED lines=22> */
[----:B------:R-:W-:Y:S01]  /*4a10*/  FSEL R131, R21, -INF , !P6 ;  /* 0xff80000015837808 */ /* 0x000fe20007000000 */
[----:B------:R-:W-:Y:S01]  /*4a20*/  HMMA.16816.F32.BF16 R36, R16, R30, R84 ;  /* 0x0000001e1024723c */ /* 0x000fe20000041854 */
        /* <DEDUP_REMOVED lines=13> */
[----:B------:R-:W-:Y:S01]  /*4b00*/  FFMA.FTZ R21, R5, UR4, R42 ;  /* 0x0000000405157c23 */ /* 0x000fe2000801002a */
[----:B------:R-:W-:-:S02]  /*4b10*/  FSEL R130, R3, -INF , !P4 ;  /* 0xff80000003827808 */ /* 0x000fc40006000000 */
[----:B------:R-:W-:Y:S02]  /*4b20*/  IADD3 R3, R0, 0x48, RZ ;  /* 0x0000004800037810 */ /* 0x000fe40007ffe0ff */
[----:B------:R-:W-:Y:S02]  /*4b30*/  FSEL R128, R22, -INF , !P0 ;  /* 0xff80000016807808 */ /* 0x000fe40004000000 */
        /* <DEDUP_REMOVED lines=30> */
[----:B------:R-:W-:-:S02]  /*4d20*/  FSEL R181, R22, -INF , !P4 ;  /* 0xff80000016b57808 */ /* 0x000fc40006000000 */
[----:B------:R-:W-:Y:S01]  /*4d30*/  FFMA.FTZ R24, R5, UR4, R38 ;  /* 0x0000000405187c23 */ /* 0x000fe20008010026 */
[C---:B------:R-:W-:Y:S01]  /*4d40*/  ISETP.GE.AND P0, PT, R2.reuse, R13, PT ;  /* 0x0000000d0200720c */ /* 0x040fe20003f06270 */
[----:B------:R-:W3:Y:S01]  /*4d50*/  I2F R5, R3 ;  /* 0x0000000300057306 */ /* 0x000ee20000201400 */
        /* <DEDUP_REMOVED lines=9> */
[----:B------:R-:W-:Y:S02]  /*4df0*/  FSEL R180, R21, -INF , !P1 ;  /* 0xff80000015b47808 */ /* 0x000fe40004800000 */
[----:B------:R-:W-:Y:S01]  /*4e00*/  FSEL R126, R22, -INF , !P0 ;  /* 0xff800000167e7808 */ /* 0x000fe20004000000 */
[C---:B------:R-:W-:Y:S01]  /*4e10*/  FFMA.FTZ R22, R20.reuse, UR4, R33 ;  /* 0x0000000414167c23 */ /* 0x040fe20008010021 */
[----:B------:R-:W-:Y:S01]  /*4e20*/  ISETP.GE.AND P5, PT, R3, R13, PT ;  /* 0x0000000d0300720c */ /* 0x000fe20003fa6270 */
[----:B---3--:R-:W-:Y:S01]  /*4e30*/  FFMA.FTZ R21, R5, UR4, R44 ;  /* 0x0000000405157c23 */ /* 0x008fe2000801002c */
[----:B------:R-:W-:Y:S01]  /*4e40*/  ISETP.GE.AND P3, PT, R3, R12, PT ;  /* 0x0000000c0300720c */ /* 0x000fe20003f66270 */
[----:B------:R-:W-:Y:S01]  /*4e50*/  FFMA.FTZ R24, R5, UR4, R46 ;  /* 0x0000000405187c23 */ /* 0x000fe2000801002e */
[----:B------:R-:W-:Y:S01]  /*4e60*/  ISETP.GE.AND P1, PT, R3, R15, PT ;  /* 0x0000000f0300720c */ /* 0x000fe20003f26270 */
[----:B------:R-:W-:Y:S01]  /*4e70*/  FFMA.FTZ R23, R5, UR4, R40 ;  /* 0x0000000405177c23 */ /* 0x000fe20008010028 */
        /* <DEDUP_REMOVED lines=18> */
[----:B------:R-:W-:-:S02]  /*4fa0*/  FSEL R245, R24, -INF , !P3 ;  /* 0xff80000018f57808 */ /* 0x000fc40005800000 */
[----:B------:R-:W-:Y:S02]  /*4fb0*/  FSEL R214, R23, -INF , !P1 ;  /* 0xff80000017d67808 */ /* 0x000fe40004800000 */
[----:B------:R-:W-:Y:S01]  /*4fc0*/  FSEL R220, R21, -INF , !P0 ;  /* 0xff80000015dc7808 */ /* 0x000fe20004000000 */
[C---:B---3--:R-:W-:Y:S01]  /*4fd0*/  FFMA.FTZ R21, R5.reuse, UR4, R36 ;  /* 0x0000000405157c23 */ /* 0x048fe20008010024 */
[----:B------:R-:W-:Y:S01]  /*4fe0*/  FSEL R230, R22, -INF , !P4 ;  /* 0xff80000016e67808 */ /* 0x000fe20006000000 */
[----:B------:R-:W-:Y:S01]  /*4ff0*/  FFMA.FTZ R22, R20, UR4, R41 ;  /* 0x0000000414167c23 */ /* 0x000fe20008010029 */
[----:B------:R-:W-:Y:S01]  /*5000*/  IADD3 R2, R0, 0x59, RZ ;  /* 0x0000005900027810 */ /* 0x000fe20007ffe0ff */
[----:B------:R-:W-:Y:S01]  /*5010*/  FFMA.FTZ R23, R5, UR4, R32 ;  /* 0x0000000405177c23 */ /* 0x000fe20008010020 */
[----:B------:R-:W-:Y:S01]  /*5020*/  ISETP.GE.AND P3, PT, R3, R13, PT ;  /* 0x0000000d0300720c */ /* 0x000fe20003f66270 */
[----:B------:R-:W-:Y:S01]  /*5030*/  FFMA.FTZ R24, R5, UR4, R38 ;  /* 0x0000000405187c23 */ /* 0x000fe20008010026 */
[----:B------:R-:W-:-:S02]  /*5040*/  ISETP.GE.AND P1, PT, R3, R12, PT ;  /* 0x0000000c0300720c */ /* 0x000fc40003f26270 */
[C---:B------:R-:W-:Y:S02]  /*5050*/  ISETP.GE.AND P0, PT, R3.reuse, R15, PT ;  /* 0x0000000f0300720c */ /* 0x040fe40003f06270 */
[----:B------:R-:W-:Y:S01]  /*5060*/  ISETP.GE.AND P4, PT, R3, R14, PT ;  /* 0x0000000e0300720c */ /* 0x000fe20003f86270 */
[----:B------:R-:W-:Y:S01]  /*5070*/  FFMA.FTZ R3, R20, UR4, R43 ;  /* 0x0000000414037c23 */ /* 0x000fe2000801002b */
[----:B------:R-:W-:Y:S01]  /*5080*/  FSEL R229, R21, -INF , !P3 ;  /* 0xff80000015e57808 */ /* 0x000fe20005800000 */
[----:B------:R-:W1:Y:S01]  /*5090*/  I2F R20, R2 ;  /* 0x0000000200147306 */ /* 0x000e620000201400 */
[----:B------:R-:W-:Y:S01]  /*50a0*/  FFMA.FTZ R21, R5, UR4, R34 ;  /* 0x0000000405157c23 */ /* 0x000fe20008010022 */
[----:B------:R-:W-:Y:S01]  /*50b0*/  FSEL R231, R25, -INF , !P2 ;  /* 0xff80000019e77808 */ /* 0x000fe20005000000 */
[----:B------:R-:W-:Y:S01]  /*50c0*/  HMMA.16816.F32.BF16 R40, R8, R28, R216 ;  /* 0x0000001c0828723c */ /* 0x000fe200000418d8 */
[----:B------:R-:W-:Y:S02]  /*50d0*/  FSEL R210, R3, -INF , !P5 ;  /* 0xff80000003d27808 */ /* 0x000fe40006800000 */
[----:B------:R-:W-:-:S02]  /*50e0*/  IADD3 R3, R0, 0x60, RZ ;  /* 0x0000006000037810 */ /* 0x000fc40007ffe0ff */
[----:B------:R-:W-:Y:S02]  /*50f0*/  FSEL R228, R24, -INF , !P1 ;  /* 0xff80000018e47808 */ /* 0x000fe40004800000 */
[----:B------:R-:W2:Y:S01]  /*5100*/  I2F R5, R3 ;  /* 0x0000000300057306 */ /* 0x000ea20000201400 */
[----:B------:R-:W3:Y:S01]  /*5110*/  LDSM.16.M88.4 R24, [R237+0x3800] ;  /* 0x00380000ed18783b */ /* 0x000ee20000000200 */
[----:B------:R-:W-:Y:S01]  /*5120*/  FSEL R209, R22, -INF , !P6 ;  /* 0xff80000016d17808 */ /* 0x000fe20007000000 */
[----:B------:R-:W-:-:S04]  /*5130*/  DEPBAR.LE SB0, 0x0 ;  /* 0x000080000000791a */ /* 0x000fc80000000000 */
[----:B-1----:R-:W-:Y:S01]  /*5140*/  FFMA.FTZ R22, R20, UR4, R37 ;  /* 0x0000000414167c23 */ /* 0x002fe20008010025 */
[----:B------:R-:W-:Y:S01]  /*5150*/  ISETP.GE.AND P2, PT, R2, R13, PT ;  /* 0x0000000d0200720c */ /* 0x000fe20003f46270 */
[----:B------:R-:W-:Y:S01]  /*5160*/  FFMA.FTZ R28, R20, UR4, R39 ;  /* 0x00000004141c7c23 */ /* 0x000fe20008010027 */
[C---:B------:R-:W-:Y:S01]  /*5170*/  ISETP.GE.AND P6, PT, R2.reuse, R12, PT ;  /* 0x0000000c0200720c */ /* 0x040fe20003fc6270 */
[----:B------:R-:W-:Y:S01]  /*5180*/  HMMA.16816.F32.BF16 R36, R16, R30, R76 ;  /* 0x0000001e1024723c */ /* 0x000fe2000004184c */
[----:B------:R-:W-:Y:S01]  /*5190*/  BAR.SYNC.DEFER_BLOCKING 0x0 ;  /* 0x0000000000007b1d */ /* 0x000fe20000010000 */
[C---:B------:R-:W-:Y:S02]  /*51a0*/  ISETP.GE.AND P5, PT, R2.reuse, R15, PT ;  /* 0x0000000f0200720c */ /* 0x040fe40003fa6270 */
[----:B------:R-:W-:Y:S02]  /*51b0*/  ISETP.GE.AND P3, PT, R2, R14, PT ;  /* 0x0000000e0200720c */ /* 0x000fe40003f66270 */
[----:B------:R-:W-:-:S02]  /*51c0*/  IADD3 R2, R0, 0x61, RZ ;  /* 0x0000006100027810 */ /* 0x000fc40007ffe0ff */
[----:B------:R-:W-:Y:S01]  /*51d0*/  FSEL R178, R23, -INF , !P0 ;  /* 0xff80000017b27808 */ /* 0x000fe20004000000 */
[----:B--2---:R-:W-:Y:S01]  /*51e0*/  FFMA.FTZ R23, R5, UR4, R46 ;  /* 0x0000000405177c23 */ /* 0x004fe2000801002e */
[----:B------:R-:W-:Y:S01]  /*51f0*/  FSEL R179, R21, -INF , !P4 ;  /* 0xff80000015b37808 */ /* 0x000fe20006000000 */
[----:B------:R-:W-:Y:S01]  /*5200*/  FFMA.FTZ R21, R5, UR4, R44 ;  /* 0x0000000405157c23 */ /* 0x000fe2000801002c */
[----:B------:R-:W-:Y:S01]  /*5210*/  FSEL R226, R22, -INF , !P2 ;  /* 0xff80000016e27808 */ /* 0x000fe20005000000 */
[----:B------:R-:W-:Y:S01]  /*5220*/  FFMA.FTZ R22, R20, UR4, R33 ;  /* 0x0000000414167c23 */ /* 0x000fe20008010021 */
[C---:B------:R-:W-:Y:S02]  /*5230*/  ISETP.GE.AND P1, PT, R3.reuse, R13, PT ;  /* 0x0000000d0300720c */ /* 0x040fe40003f26270 */
[C---:B------:R-:W-:Y:S02]  /*5240*/  ISETP.GE.AND P0, PT, R3.reuse, R12, PT ;  /* 0x0000000c0300720c */ /* 0x040fe40003f06270 */
[----:B------:R-:W-:-:S02]  /*5250*/  ISETP.GE.AND P4, PT, R3, R15, PT ;  /* 0x0000000f0300720c */ /* 0x000fc40003f86270 */
[----:B------:R-:W-:Y:S01]  /*5260*/  ISETP.GE.AND P2, PT, R3, R14, PT ;  /* 0x0000000e0300720c */ /* 0x000fe20003f46270 */
[----:B------:R-:W-:Y:S01]  /*5270*/  FFMA.FTZ R3, R20, UR4, R35 ;  /* 0x0000000414037c23 */ /* 0x000fe20008010023 */
[----:B------:R-:W-:Y:S01]  /*5280*/  FSEL R227, R28, -INF , !P6 ;  /* 0xff8000001ce37808 */ /* 0x000fe20007000000 */
[----:B------:R-:W1:Y:S01]  /*5290*/  I2F R20, R2 ;  /* 0x0000000200147306 */ /* 0x000e620000201400 */
[----:B------:R-:W-:Y:S01]  /*52a0*/  FSEL R176, R22, -INF , !P5 ;  /* 0xff80000016b07808 */ /* 0x000fe20006800000 */
[----:B------:R-:W-:Y:S01]  /*52b0*/  FFMA.FTZ R22, R5, UR4, R40 ;  /* 0x0000000405167c23 */ /* 0x000fe20008010028 */
[----:B------:R-:W-:Y:S01]  /*52c0*/  FSEL R177, R3, -INF , !P3 ;  /* 0xff80000003b17808 */ /* 0x000fe20005800000 */
[----:B------:R-:W-:Y:S01]  /*52d0*/  FFMA.FTZ R5, R5, UR4, R42 ;  /* 0x0000000405057c23 */ /* 0x000fe2000801002a */
[----:B------:R-:W-:Y:S01]  /*52e0*/  FSEL R223, R21, -INF , !P1 ;  /* 0xff80000015df7808 */ /* 0x000fe20004800000 */
[----:B------:R-:W-:Y:S01]  /*52f0*/  HMMA.16816.F32.BF16 R32, R8, R30, R168 ;  /* 0x0000001e0820723c */ /* 0x000fe200000418a8 */
[----:B------:R-:W-:-:S02]  /*5300*/  ISETP.GE.AND P6, PT, R2, R13, PT ;  /* 0x0000000d0200720c */ /* 0x000fc40003fc6270 */
[C---:B------:R-:W-:Y:S02]  /*5310*/  ISETP.GE.AND P5, PT, R2.reuse, R12, PT ;  /* 0x0000000c0200720c */ /* 0x040fe40003fa6270 */
[C---:B------:R-:W-:Y:S02]  /*5320*/  ISETP.GE.AND P3, PT, R2.reuse, R15, PT ;  /* 0x0000000f0200720c */ /* 0x040fe40003f66270 */
[----:B------:R-:W-:Y:S02]  /*5330*/  ISETP.GE.AND P1, PT, R2, R14, PT ;  /* 0x0000000e0200720c */ /* 0x000fe40003f26270 */
[----:B------:R-:W-:Y:S01]  /*5340*/  FSEL R221, R23, -INF , !P0 ;  /* 0xff80000017dd7808 */ /* 0x000fe20004000000 */
[----:B-1----:R-:W-:Y:S01]  /*5350*/  FFMA.FTZ R21, R20, UR4, R45 ;  /* 0x0000000414157c23 */ /* 0x002fe2000801002d */
[----:B------:R-:W-:Y:S01]  /*5360*/  IADD3 R2, R0, 0x68, RZ ;  /* 0x0000006800027810 */ /* 0x000fe20007ffe0ff */
[----:B------:R-:W-:Y:S01]  /*5370*/  FFMA.FTZ R28, R20, UR4, R47 ;  /* 0x00000004141c7c23 */ /* 0x000fe2000801002f */
[----:B------:R-:W-:Y:S01]  /*5380*/  FSEL R224, R22, -INF , !P4 ;  /* 0xff80000016e07808 */ /* 0x000fe20006000000 */
[C---:B------:R-:W-:Y:S01]  /*5390*/  FFMA.FTZ R22, R20.reuse, UR4, R41 ;  /* 0x0000000414167c23 */ /* 0x040fe20008010029 */
[----:B------:R-:W1:Y:S01]  /*53a0*/  I2F R3, R2 ;  /* 0x0000000200037306 */ /* 0x000e620000201400 */
[----:B------:R-:W-:Y:S01]  /*53b0*/  FSEL R225, R5, -INF , !P2 ;  /* 0xff80000005e17808 */ /* 0x000fe20005000000 */
[----:B------:R-:W-:Y:S01]  /*53c0*/  FFMA.FTZ R5, R20, UR4, R43 ;  /* 0x0000000414057c23 */ /* 0x000fe2000801002b */
[----:B------:R-:W-:Y:S01]  /*53d0*/  FSEL R216, R21, -INF , !P6 ;  /* 0xff80000015d87808 */ /* 0x000fe20007000000 */
[----:B---3--:R-:W-:Y:S01]  /*53e0*/  HMMA.16816.F32.BF16 R44, R16, R24, R108 ;  /* 0x00000018102c723c */ /* 0x008fe2000004186c */
[----:B------:R-:W-:-:S02]  /*53f0*/  ISETP.GE.AND P0, PT, R2, R13, PT ;  /* 0x0000000d0200720c */ /* 0x000fc40003f06270 */
[C---:B------:R-:W-:Y:S02]  /*5400*/  ISETP.GE.AND P4, PT, R2.reuse, R12, PT ;  /* 0x0000000c0200720c */ /* 0x040fe40003f86270 */
[C---:B------:R-:W-:Y:S02]  /*5410*/  ISETP.GE.AND P2, PT, R2.reuse, R15, PT ;  /* 0x0000000f0200720c */ /* 0x040fe40003f46270 */
[----:B------:R-:W-:Y:S01]  /*5420*/  ISETP.GE.AND P6, PT, R2, R14, PT ;  /* 0x0000000e0200720c */ /* 0x000fe20003fc6270 */
[----:B------:R-:W-:Y:S01]  /*5430*/  HMMA.16816.F32.BF16 R40, R8, R24, R204 ;  /* 0x000000180828723c */ /* 0x000fe200000418cc */
[----:B------:R-:W-:Y:S02]  /*5440*/  FSEL R218, R28, -INF , !P5 ;  /* 0xff8000001cda7808 */ /* 0x000fe40006800000 */
[----:B------:R-:W-:Y:S01]  /*5450*/  FSEL R219, R22, -INF , !P3 ;  /* 0xff80000016db7808 */ /* 0x000fe20005800000 */
[C---:B-1----:R-:W-:Y:S01]  /*5460*/  FFMA.FTZ R20, R3.reuse, UR4, R36 ;  /* 0x0000000403147c23 */ /* 0x042fe20008010024 */
[----:B------:R-:W-:Y:S01]  /*5470*/  IADD3 R2, R0, 0x69, RZ ;  /* 0x0000006900027810 */ /* 0x000fe20007ffe0ff */
[----:B------:R-:W-:Y:S01]  /*5480*/  FFMA.FTZ R22, R3, UR4, R38 ;  /* 0x0000000403167c23 */ /* 0x000fe20008010026 */
[----:B------:R-:W-:Y:S01]  /*5490*/  FSEL R222, R5, -INF , !P1 ;  /* 0xff80000005de7808 */ /* 0x000fe20004800000 */
[C---:B------:R-:W-:Y:S01]  /*54a0*/  FFMA.FTZ R5, R3.reuse, UR4, R34 ;  /* 0x0000000403057c23 */ /* 0x040fe20008010022 */
[----:B------:R-:W1:Y:S01]  /*54b0*/  I2F R21, R2 ;  /* 0x0000000200157306 */ /* 0x000e620000201400 */
[----:B------:R-:W-:Y:S01]  /*54c0*/  FSEL R212, R20, -INF , !P0 ;  /* 0xff80000014d47808 */ /* 0x000fe20004000000 */
[----:B------:R-:W-:Y:S01]  /*54d0*/  FFMA.FTZ R23, R3, UR4, R32 ;  /* 0x0000000403177c23 */ /* 0x000fe20008010020 */
[C---:B------:R-:W-:Y:S01]  /*54e0*/  ISETP.GE.AND P5, PT, R2.reuse, R13, PT ;  /* 0x0000000d0200720c */ /* 0x040fe20003fa6270 */
[----:B------:R-:W-:Y:S01]  /*54f0*/  HMMA.16816.F32.BF16 R28, R16, R26, R112 ;  /* 0x0000001a101c723c */ /* 0x000fe20000041870 */
[----:B------:R-:W-:-:S02]  /*5500*/  ISETP.GE.AND P3, PT, R2, R12, PT ;  /* 0x0000000c0200720c */ /* 0x000fc40003f66270 */
[C---:B------:R-:W-:Y:S02]  /*5510*/  ISETP.GE.AND P1, PT, R2.reuse, R15, PT ;  /* 0x0000000f0200720c */ /* 0x040fe40003f26270 */
[----:B------:R-:W-:Y:S02]  /*5520*/  ISETP.GE.AND P0, PT, R2, R14, PT ;  /* 0x0000000e0200720c */ /* 0x000fe40003f06270 */
[----:B------:R-:W-:Y:S01]  /*5530*/  FSEL R213, R22, -INF , !P4 ;  /* 0xff80000016d57808 */ /* 0x000fe20006000000 */
[----:B------:R-:W-:Y:S01]  /*5540*/  HMMA.16816.F32.BF16 R24, R8, R26, R200 ;  /* 0x0000001a0818723c */ /* 0x000fe200000418c8 */
[C---:B------:R-:W-:Y:S02]  /*5550*/  IADD3 R3, R0.reuse, 0x71, RZ ;  /* 0x0000007100037810 */ /* 0x040fe40007ffe0ff */
[----:B------:R-:W-:Y:S01]  /*5560*/  FSEL R217, R5, -INF , !P6 ;  /* 0xff80000005d97808 */ /* 0x000fe20007000000 */
[----:B-1----:R-:W-:Y:S01]  /*5570*/  FFMA.FTZ R22, R21, UR4, R37 ;  /* 0x0000000415167c23 */ /* 0x002fe20008010025 */
[----:B------:R-:W-:Y:S01]  /*5580*/  IADD3 R2, R0, 0x70, RZ ;  /* 0x0000007000027810 */ /* 0x000fe20007ffe0ff */
[----:B------:R-:W1:Y:S01]  /*5590*/  I2F R5, R3 ;  /* 0x0000000300057306 */ /* 0x000e620000201400 */
[----:B------:R-:W-:Y:S01]  /*55a0*/  FSEL R215, R23, -INF , !P2 ;  /* 0xff80000017d77808 */ /* 0x000fe20005000000 */
[C---:B------:R-:W-:Y:S01]  /*55b0*/  FFMA.FTZ R17, R21.reuse, UR4, R33 ;  /* 0x0000000415117c23 */ /* 0x040fe20008010021 */
[----:B------:R-:W-:Y:S01]  /*55c0*/  FSEL R207, R22, -INF , !P5 ;  /* 0xff80000016cf7808 */ /* 0x000fe20006800000 */
[----:B------:R-:W-:Y:S01]  /*55d0*/  FFMA.FTZ R22, R21, UR4, R39 ;  /* 0x0000000415167c23 */ /* 0x000fe20008010027 */
[----:B------:R-:W-:-:S02]  /*55e0*/  ISETP.GE.AND P4, PT, R2, R13, PT ;  /* 0x0000000d0200720c */ /* 0x000fc40003f86270 */
[C---:B------:R-:W-:Y:S01]  /*55f0*/  ISETP.GE.AND P2, PT, R2.reuse, R12, PT ;  /* 0x0000000c0200720c */ /* 0x040fe20003f46270 */
[----:B------:R2:W3:Y:S01]  /*5600*/  I2F R20, R2 ;  /* 0x0000000200147306 */ /* 0x0004e20000201400 */
[C---:B------:R-:W-:Y:S02]  /*5610*/  ISETP.GE.AND P6, PT, R2.reuse, R15, PT ;  /* 0x0000000f0200720c */ /* 0x040fe40003fc6270 */
[----:B------:R-:W-:Y:S02]  /*5620*/  ISETP.GE.AND P5, PT, R2, R14, PT ;  /* 0x0000000e0200720c */ /* 0x000fe40003fa6270 */
[----:B------:R-:W-:Y:S02]  /*5630*/  FSEL R206, R22, -INF , !P3 ;  /* 0xff80000016ce7808 */ /* 0x000fe40005800000 */
[----:B------:R-:W-:Y:S01]  /*5640*/  FSEL R208, R17, -INF , !P1 ;  /* 0xff80000011d07808 */ /* 0x000fe20004800000 */
[----:B-1----:R-:W-:Y:S01]  /*5650*/  FFMA.FTZ R9, R5, UR4, R45 ;  /* 0x0000000405097c23 */ /* 0x002fe2000801002d */
[----:B------:R-:W-:-:S02]  /*5660*/  ISETP.GE.AND P3, PT, R3, R13, PT ;  /* 0x0000000d0300720c */ /* 0x000fc40003f66270 */
[----:B------:R-:W-:Y:S02]  /*5670*/  ISETP.GE.AND P1, PT, R3, R12, PT ;  /* 0x0000000c0300720c */ /* 0x000fe40003f26270 */
[----:B------:R-:W-:Y:S01]  /*5680*/  FSEL R185, R9, -INF , !P3 ;  /* 0xff80000009b97808 */ /* 0x000fe20005800000 */
[----:B--2---:R-:W-:Y:S02]  /*5690*/  FFMA.FTZ R2, R21, UR4, R35 ;  /* 0x0000000415027c23 */ /* 0x004fe40008010023 */
[C---:B---3--:R-:W-:Y:S02]  /*56a0*/  FFMA.FTZ R16, R20.reuse, UR4, R44 ;  /* 0x0000000414107c23 */ /* 0x048fe4000801002c */
[----:B------:R-:W-:Y:S01]  /*56b0*/  FFMA.FTZ R11, R20, UR4, R46 ;  /* 0x00000004140b7c23 */ /* 0x000fe2000801002e */
[----:B------:R-:W-:Y:S01]  /*56c0*/  FSEL R211, R2, -INF , !P0 ;  /* 0xff80000002d37808 */ /* 0x000fe20004000000 */
[----:B------:R-:W-:Y:S01]  /*56d0*/  FFMA.FTZ R10, R20, UR4, R40 ;  /* 0x00000004140a7c23 */ /* 0x000fe20008010028 */
[----:B------:R-:W-:Y:S01]  /*56e0*/  IADD3 R2, R0, 0x78, RZ ;  /* 0x0000007800027810 */ /* 0x000fe20007ffe0ff */
[----:B------:R-:W-:Y:S01]  /*56f0*/  FFMA.FTZ R8, R20, UR4, R42 ;  /* 0x0000000414087c23 */ /* 0x000fe2000801002a */
[----:B------:R-:W-:Y:S01]  /*5700*/  FSEL R198, R16, -INF , !P4 ;  /* 0xff80000010c67808 */ /* 0x000fe20006000000 */
[----:B------:R-:W-:Y:S01]  /*5710*/  FFMA.FTZ R16, R5, UR4, R47 ;  /* 0x0000000405107c23 */ /* 0x000fe2000801002f */
[----:B------:R-:W-:-:S02]  /*5720*/  ISETP.GE.AND P0, PT, R3, R15, PT ;  /* 0x0000000f0300720c */ /* 0x000fc40003f06270 */
[----:B------:R-:W-:Y:S02]  /*5730*/  ISETP.GE.AND P4, PT, R3, R14, PT ;  /* 0x0000000e0300720c */ /* 0x000fe40003f86270 */
[----:B------:R1:W2:Y:S01]  /*5740*/  I2F R3, R2 ;  /* 0x0000000200037306 */ /* 0x0002a20000201400 */
[----:B------:R-:W-:Y:S02]  /*5750*/  FSEL R197, R11, -INF , !P2 ;  /* 0xff8000000bc57808 */ /* 0x000fe40005000000 */
[----:B------:R-:W-:Y:S02]  /*5760*/  FSEL R204, R10, -INF , !P6 ;  /* 0xff8000000acc7808 */ /* 0x000fe40007000000 */
[----:B------:R-:W-:Y:S01]  /*5770*/  FSEL R205, R8, -INF , !P5 ;  /* 0xff80000008cd7808 */ /* 0x000fe20006800000 */
[----:B------:R-:W-:Y:S01]  /*5780*/  FFMA.FTZ R8, R5, UR4, R43 ;  /* 0x0000000405087c23 */ /* 0x000fe2000801002b */
[C---:B------:R-:W-:Y:S02]  /*5790*/  ISETP.GE.AND P2, PT, R2.reuse, R13, PT ;  /* 0x0000000d0200720c */ /* 0x040fe40003f46270 */
[----:B------:R-:W-:-:S02]  /*57a0*/  ISETP.GE.AND P6, PT, R2, R12, PT ;  /* 0x0000000c0200720c */ /* 0x000fc40003fc6270 */
[C---:B------:R-:W-:Y:S02]  /*57b0*/  ISETP.GE.AND P5, PT, R2.reuse, R15, PT ;  /* 0x0000000f0200720c */ /* 0x040fe40003fa6270 */
[----:B------:R-:W-:Y:S02]  /*57c0*/  ISETP.GE.AND P3, PT, R2, R14, PT ;  /* 0x0000000e0200720c */ /* 0x000fe40003f66270 */
[----:B------:R-:W-:Y:S01]  /*57d0*/  FSEL R187, R16, -INF , !P1 ;  /* 0xff80000010bb7808 */ /* 0x000fe20004800000 */
[----:B-1----:R-:W-:Y:S01]  /*57e0*/  FFMA.FTZ R2, R5, UR4, R41 ;  /* 0x0000000405027c23 */ /* 0x002fe20008010029 */
[----:B------:R-:W-:Y:S01]  /*57f0*/  FSEL R199, R8, -INF , !P4 ;  /* 0xff80000008c77808 */ /* 0x000fe20006000000 */
[----:B------:R-:W1:Y:S01]  /*5800*/  I2F R5, R0 ;  /* 0x0000000000057306 */ /* 0x000e620000201400 */
[----:B------:R-:W-:Y:S01]  /*5810*/  ISETP.GE.AND P1, PT, R0, R13, PT ;  /* 0x0000000d0000720c */ /* 0x000fe20003f26270 */
[C---:B--2---:R-:W-:Y:S01]  /*5820*/  FFMA.FTZ R9, R3.reuse, UR4, R30 ;  /* 0x0000000403097c23 */ /* 0x044fe2000801001e */
[----:B------:R-:W-:Y:S01]  /*5830*/  FSEL R196, R2, -INF , !P0 ;  /* 0xff80000002c47808 */ /* 0x000fe20004000000 */
[C---:B------:R-:W-:Y:S01]  /*5840*/  FFMA.FTZ R2, R3.reuse, UR4, R28 ;  /* 0x0000000403027c23 */ /* 0x040fe2000801001c */
[C---:B------:R-:W-:Y:S01]  /*5850*/  ISETP.GE.AND P0, PT, R0.reuse, R12, PT ;  /* 0x0000000c0000720c */ /* 0x040fe20003f06270 */
[C---:B------:R-:W-:Y:S01]  /*5860*/  FFMA.FTZ R8, R3.reuse, UR4, R24 ;  /* 0x0000000403087c23 */ /* 0x040fe20008010018 */
[----:B------:R-:W-:Y:S01]  /*5870*/  ISETP.GE.AND P4, PT, R0, R15, PT ;  /* 0x0000000f0000720c */ /* 0x000fe20003f86270 */
[----:B------:R-:W-:Y:S01]  /*5880*/  FFMA.FTZ R3, R3, UR4, R26 ;  /* 0x0000000403037c23 */ /* 0x000fe2000801001a */
[----:B------:R-:W-:-:S02]  /*5890*/  FSEL R170, R2, -INF , !P2 ;  /* 0xff80000002aa7808 */ /* 0x000fc40005000000 */
[C---:B------:R-:W-:Y:S02]  /*58a0*/  ISETP.GE.AND P2, PT, R0.reuse, R14, PT ;  /* 0x0000000e0000720c */ /* 0x040fe40003f46270 */
[----:B------:R-:W-:Y:S02]  /*58b0*/  FSEL R191, R3, -INF , !P3 ;  /* 0xff80000003bf7808 */ /* 0x000fe40005800000 */
[----:B------:R-:W-:Y:S01]  /*58c0*/  FSEL R184, R9, -INF , !P6 ;  /* 0xff80000009b87808 */ /* 0x000fe20007000000 */
[C---:B-1----:R-:W-:Y:S01]  /*58d0*/  FFMA.FTZ R10, R5.reuse, UR4, R62 ;  /* 0x00000004050a7c23 */ /* 0x042fe2000801003e */
[----:B------:R-:W-:Y:S01]  /*58e0*/  IADD3 R0, R0, 0x79, RZ ;  /* 0x0000007900007810 */ /* 0x000fe20007ffe0ff */
[C---:B------:R-:W-:Y:S01]  /*58f0*/  FFMA.FTZ R3, R5.reuse, UR4, R60 ;  /* 0x0000000405037c23 */ /* 0x040fe2000801003c */
[----:B------:R-:W-:Y:S01]  /*5900*/  FSEL R186, R8, -INF , !P5 ;  /* 0xff80000008ba7808 */ /* 0x000fe20006800000 */
[C---:B------:R-:W-:Y:S01]  /*5910*/  FFMA.FTZ R9, R5.reuse, UR4, R64 ;  /* 0x0000000405097c23 */ /* 0x040fe20008010040 */
[----:B------:R-:W1:Y:S01]  /*5920*/  I2F R2, R0 ;  /* 0x0000000000027306 */ /* 0x000e620000201400 */
[----:B------:R-:W-:Y:S01]  /*5930*/  FSEL R84, R10, -INF , !P0 ;  /* 0xff8000000a547808 */ /* 0x000fe20004000000 */
[----:B------:R-:W-:Y:S01]  /*5940*/  FFMA.FTZ R5, R5, UR4, R66 ;  /* 0x0000000405057c23 */ /* 0x000fe20008010042 */
[----:B------:R-:W-:-:S02]  /*5950*/  PLOP3.LUT P0, PT, PT, PT, UP0, 0x80, 0x0 ;  /* 0x000000000000781c */ /* 0x000fc40003f0f008 */
[----:B------:R-:W-:Y:S02]  /*5960*/  FSEL R35, R3, -INF , !P1 ;  /* 0xff80000003237808 */ /* 0x000fe40004800000 */
[C---:B------:R-:W-:Y:S02]  /*5970*/  ISETP.GE.AND P6, PT, R0.reuse, R13, PT ;  /* 0x0000000d0000720c */ /* 0x040fe40003fc6270 */
[C---:B------:R-:W-:Y:S02]  /*5980*/  ISETP.GE.AND P5, PT, R0.reuse, R12, PT ;  /* 0x0000000c0000720c */ /* 0x040fe40003fa6270 */
[C---:B------:R-:W-:Y:S02]  /*5990*/  ISETP.GE.AND P3, PT, R0.reuse, R15, PT ;  /* 0x0000000f0000720c */ /* 0x040fe40003f66270 */
[----:B------:R-:W-:Y:S02]  /*59a0*/  ISETP.GE.AND P1, PT, R0, R14, PT ;  /* 0x0000000e0000720c */ /* 0x000fe40003f26270 */
[----:B------:R-:W-:Y:S01]  /*59b0*/  FSEL R34, R9, -INF , !P4 ;  /* 0xff80000009227808 */ /* 0x000fe20006000000 */
[C---:B-1----:R-:W-:Y:S01]  /*59c0*/  FFMA.FTZ R8, R2.reuse, UR4, R29 ;  /* 0x0000000402087c23 */ /* 0x042fe2000801001d */
[----:B------:R-:W-:Y:S01]  /*59d0*/  FSEL R36, R5, -INF , !P2 ;  /* 0xff80000005247808 */ /* 0x000fe20005000000 */
[----:B------:R-:W-:-:S02]  /*59e0*/  FFMA.FTZ R3, R2, UR4, R31 ;  /* 0x0000000402037c23 */ /* 0x000fc4000801001f */
[----:B------:R-:W-:Y:S01]  /*59f0*/  FFMA.FTZ R0, R2, UR4, R25 ;  /* 0x0000000402007c23 */ /* 0x000fe20008010019 */
[----:B------:R-:W-:Y:S01]  /*5a00*/  FSEL R125, R8, -INF , !P6 ;  /* 0xff800000087d7808 */ /* 0x000fe20007000000 */
[----:B------:R-:W-:Y:S01]  /*5a10*/  FFMA.FTZ R2, R2, UR4, R27 ;  /* 0x0000000402027c23 */ /* 0x000fe2000801001b */
[----:B------:R-:W-:Y:S02]  /*5a20*/  FSEL R168, R3, -INF , !P5 ;  /* 0xff80000003a87808 */ /* 0x000fe40006800000 */
[----:B------:R-:W-:Y:S02]  /*5a30*/  FSEL R169, R0, -INF , !P3 ;  /* 0xff80000000a97808 */ /* 0x000fe40005800000 */
[----:B------:R-:W-:Y:S01]  /*5a40*/  FSEL R171, R2, -INF , !P1 ;  /* 0xff80000002ab7808 */ /* 0x000fe20004800000 */
[----:B------:R-:W-:Y:S05]  /*5a50*/  @!P0 BRA `(.L_x_359) ;  /* 0x000006a000008947 */ /* 0x000fea0003800000 */
[----:B------:R-:W2:Y:S01]  /*5a60*/  LDL.64 R250, [R1+0x48] ;  /* 0x0000480001fa7983 */ /* 0x000ea20000100a00 */
[----:B------:R-:W-:Y:S01]  /*5a70*/  UIADD3 UR7, UR34, -0x2, URZ ;  /* 0xfffffffe22077890 */ /* 0x000fe2000fffe03f */
[----:B------:R-:W-:Y:S01]  /*5a80*/  IMAD.U32 R2, RZ, RZ, UR20 ;  /* 0x00000014ff027e24 */ /* 0x000fe2000f8e00ff */
[----:B------:R-:W-:Y:S01]  /*5a90*/  BSSY B0, `(.L_x_360) ;  /* 0x0000065000007945 */ /* 0x000fe20003800000 */
[----:B------:R-:W-:Y:S01]  /*5aa0*/  IMAD.U32 R5, RZ, RZ, UR20 ;  /* 0x00000014ff057e24 */ /* 0x000fe2000f8e00ff */
[----:B------:R-:W-:Y:S01]  /*5ab0*/  USHF.R.S32.HI UR6, URZ, 0x1f, UR7 ;  /* 0x0000001f3f067899 */ /* 0x000fe20008011407 */
[----:B------:R-:W-:-:S02]  /*5ac0*/  IMAD.U32 R17, RZ, RZ, UR20 ;  /* 0x00000014ff117e24 */ /* 0x000fc4000f8e00ff */
[----:B------:R-:W-:Y:S01]  /*5ad0*/  IMAD.U32 R8, RZ, RZ, UR7 ;  /* 0x00000007ff087e24 */ /* 0x000fe2000f8e00ff */
[----:B------:R-:W-:Y:S01]  /*5ae0*/  UIMAD UR7, UR21, UR7, URZ ;  /* 0x00000007150772a4 */ /* 0x000fe2000f8e023f */
[----:B------:R-:W-:Y:S02]  /*5af0*/  IMAD.U32 R18, RZ, RZ, UR20 ;  /* 0x00000014ff127e24 */ /* 0x000fe4000f8e00ff */
[----:B------:R-:W-:Y:S01]  /*5b00*/  IMAD.WIDE.U32 R8, R8, UR11, R234 ;  /* 0x0000000b08087c25 */ /* 0x000fe2000f8e00ea */
[----:B------:R-:W-:-:S03]  /*5b10*/  UIMAD UR6, UR6, UR11, UR7 ;  /* 0x0000000b060672a4 */ /* 0x000fc6000f8e0207 */
[----:B------:R-:W-:-:S03]  /*5b20*/  IMAD.U32 R21, RZ, RZ, UR20 ;  /* 0x00000014ff157e24 */ /* 0x000fc6000f8e00ff */
[----:B------:R-:W-:Y:S02]  /*5b30*/  IADD3 R3, R9, UR6, RZ ;  /* 0x0000000609037c10 */ /* 0x000fe4000fffe0ff */
[----:B--2---:R-:W-:-:S13]  /*5b40*/  ISETP.GE.AND P1, PT, R250, c[0x0][0x220], PT ;  /* 0x00008800fa007a0c */ /* 0x004fda0003f26270 */
[----:B------:R-:W-:Y:S01]  /*5b50*/  @!P1 MOV R11, c[0x0][0x19c] ;  /* 0x00006700000b9a02 */ /* 0x000fe20000000f00 */
[----:B------:R-:W-:Y:S01]  /*5b60*/  @!P1 IMAD.MOV.U32 R16, RZ, RZ, c[0x0][0x19c] ;  /* 0x00006700ff109624 */ /* 0x000fe200078e00ff */
[-C--:B------:R-:W-:Y:S01]  /*5b70*/  @!P1 LEA R2, P3, R2, R8.reuse, 0x5 ;  /* 0x0000000802029211 */ /* 0x080fe200078628ff */
[----:B------:R-:W-:Y:S01]  /*5b80*/  @!P1 IMAD.MOV.U32 R20, RZ, RZ, c[0x0][0x19c] ;  /* 0x00006700ff149624 */ /* 0x000fe200078e00ff */
[----:B------:R-:W-:Y:S01]  /*5b90*/  @!P1 IADD3 R0, P4, R8, UR26, RZ ;  /* 0x0000001a08009c10 */ /* 0x000fe2000ff9e0ff */
[----:B------:R1:W-:Y:S01]  /*5ba0*/  @P1 STS.128 [R244+0x4000], RZ ;  /* 0x004000fff4001388 */ /* 0x0003e20000000c00 */
[----:B------:R-:W-:Y:S01]  /*5bb0*/  @!P1 LEA R5, P2, R5, R8, 0x6 ;  /* 0x0000000805059211 */ /* 0x000fe200078430ff */
[----:B------:R-:W-:Y:S01]  /*5bc0*/  @!P1 IMAD R20, R20, 0x60, RZ ;  /* 0x0000006014149824 */ /* 0x000fe200078e02ff */
[----:B------:R-:W-:Y:S01]  /*5bd0*/  @!P1 LEA.HI.X R11, R17, R3, R11, 0x5, P3 ;  /* 0x00000003110b9211 */ /* 0x000fe200018f2c0b */
[----:B------:R-:W-:Y:S01]  /*5be0*/  @!P1 IMAD.MOV.U32 R17, RZ, RZ, R3 ;  /* 0x000000ffff119224 */ /* 0x000fe200078e0003 */
[----:B------:R-:W-:-:S02]  /*5bf0*/  @!P1 IADD3.X R10, R3, UR25, RZ, P4, !PT ;  /* 0x00000019030a9c10 */ /* 0x000fc4000a7fe4ff */
[----:B------:R-:W-:Y:S02]  /*5c00*/  @!P1 LEA.HI.X R16, R18, R3, R16, 0x6, P2 ;  /* 0x0000000312109211 */ /* 0x000fe400010f3410 */
[C---:B------:R-:W-:Y:S02]  /*5c10*/  @!P1 LEA R28, P3, R5.reuse, c[0x0][0x168], 0x1 ;  /* 0x00005a00051c9a11 */ /* 0x040fe400078608ff */
[C---:B------:R-:W-:Y:S02]  /*5c20*/  @!P1 LEA R32, P4, R0.reuse, c[0x0][0x168], 0x1 ;  /* 0x00005a0000209a11 */ /* 0x040fe400078808ff */
[----:B------:R-:W-:Y:S02]  /*5c30*/  @!P1 LEA.HI.X R29, R5, c[0x0][0x16c], R16, 0x1, P3 ;  /* 0x00005b00051d9a11 */ /* 0x000fe400018f0c10 */
        /* <DEDUP_REMOVED lines=15> */
[----:B------:R-:W-:Y:S01]  /*5d30*/  @!P1 LEA R24, P4, R18, c[0x0][0x168], 0x1 ;  /* 0x00005a0012189a11 */ /* 0x000fe200078808ff */
        /* <DEDUP_REMOVED lines=58> */
.L_x_361:
[----:B------:R-:W-:Y:S05]  /*60e0*/  BSYNC B0 ;  /* 0x0000000000007941 */ /* 0x000fea0003800000 */
.L_x_360:
[----:B------:R-:W0:Y:S02]  /*60f0*/  LDGDEPBAR ;  /* 0x00000000000079af */ /* 0x000e240000000000 */
.L_x_359:
        /* <DEDUP_REMOVED lines=8> */
[----:B------:R-:W-:Y:S02]  /*6180*/  STL [R1+0xf0], R242 ;  /* 0x0000f0f201007387 */ /* 0x000fe40000100800 */
[----:B------:R-:W-:Y:S01]  /*6190*/  IMAD R235, R4, 0x2, R234 ;  /* 0x0000000204eb7824 */ /* 0x000fe200078e02ea */
        /* <DEDUP_REMOVED lines=31> */
[----:B-1----:R-:W-:Y:S01]  /*6390*/  LDSM.16.MT88.4 R28, [R233+0x8000] ;  /* 0x00800000e91c783b */ /* 0x002fe20000004200 */
        /* <DEDUP_REMOVED lines=64> */
[----:B------:R-:W-:-:S03]  /*67a0*/  FMNMX.FTZ R2, R222, R2, !PT ;  /* 0x00000002de027209 */ /* 0x000fc60007810000 */
[----:B--2---:R-:W2:Y:S01]  /*67b0*/  SHFL.BFLY PT, R8, R0, 0x2, 0x1f ;  /* 0x0c401f0000087f89 */ /* 0x004ea200000e0000 */
[----:B------:R-:W-:-:S04]  /*67c0*/  FMNMX.FTZ R2, R217, R2, !PT ;  /* 0x00000002d9027209 */ /* 0x000fc80007810000 */
[----:B------:R-:W-:Y:S02]  /*67d0*/  FMNMX.FTZ R2, R211, R2, !PT ;  /* 0x00000002d3027209 */ /* 0x000fe40007810000 */
[----:B-1----:R-:W-:Y:S02]  /*67e0*/  FMNMX.FTZ R152, R152, R5, !PT ;  /* 0x0000000598987209 */ /* 0x002fe40007810000 */
[----:B------:R-:W-:Y:S02]  /*67f0*/  FMNMX.FTZ R3, R205, R2, !PT ;  /* 0x00000002cd037209 */ /* 0x000fe40007810000 */
[----:B------:R-:W-:Y:S01]  /*6800*/  FMNMX.FTZ R2, R84, R149, !PT ;  /* 0x0000009554027209 */ /* 0x000fe20007810000 */
[----:B------:R-:W1:Y:S01]  /*6810*/  SHFL.BFLY PT, R9, R152, 0x1, 0x1f ;  /* 0x0c201f0098097f89 */ /* 0x000e6200000e0000 */
[----:B------:R-:W-:Y:S02]  /*6820*/  FMNMX.FTZ R3, R199, R3, !PT ;  /* 0x00000003c7037209 */ /* 0x000fe40007810000 */
[----:B------:R-:W-:-:S02]  /*6830*/  FMNMX.FTZ R2, R153, R2, !PT ;  /* 0x0000000299027209 */ /* 0x000fc40007810000 */
[----:B------:R-:W-:Y:S02]  /*6840*/  FMNMX.FTZ R3, R191, R3, !PT ;  /* 0x00000003bf037209 */ /* 0x000fe40007810000 */
[----:B------:R-:W-:Y:S02]  /*6850*/  FMNMX.FTZ R2, R148, R2, !PT ;  /* 0x0000000294027209 */ /* 0x000fe40007810000 */
[----:B------:R-:W-:Y:S02]  /*6860*/  FMNMX.FTZ R3, R171, R3, !PT ;  /* 0x00000003ab037209 */ /* 0x000fe40007810000 */
[----:B--2---:R-:W-:Y:S02]  /*6870*/  FMNMX.FTZ R0, R0, R8, !PT ;  /* 0x0000000800007209 */ /* 0x004fe40007810000 */
[----:B------:R-:W-:Y:S01]  /*6880*/  FMNMX.FTZ R2, R142, R2, !PT ;  /* 0x000000028e027209 */ /* 0x000fe20007810000 */
[----:B------:R-:W2:Y:S03]  /*6890*/  SHFL.BFLY PT, R5, R3, 0x2, 0x1f ;  /* 0x0c401f0003057f89 */ /* 0x000ea600000e0000 */
[----:B------:R-:W-:Y:S01]  /*68a0*/  FMNMX.FTZ R2, R140, R2, !PT ;  /* 0x000000028c027209 */ /* 0x000fe20007810000 */
[----:B------:R-:W3:Y:S03]  /*68b0*/  SHFL.BFLY PT, R150, R0, 0x1, 0x1f ;  /* 0x0c201f0000967f89 */ /* 0x000ee600000e0000 */
[----:B------:R-:W-:-:S02]  /*68c0*/  FMNMX.FTZ R2, R134, R2, !PT ;  /* 0x0000000286027209 */ /* 0x000fc40007810000 */
[----:B-1----:R-:W-:Y:S02]  /*68d0*/  FMNMX.FTZ R152, R152, R9, !PT ;  /* 0x0000000998987209 */ /* 0x002fe40007810000 */
[----:B------:R-:W-:Y:S02]  /*68e0*/  FMNMX.FTZ R2, R135, R2, !PT ;  /* 0x0000000287027209 */ /* 0x000fe40007810000 */
[C---:B------:R-:W-:Y:S01]  /*68f0*/  FSETP.NEU.FTZ.AND P1, PT, R152.reuse, -INF , PT ;  /* 0xff8000009800780b */ /* 0x040fe20003f3d000 */
[----:B------:R-:W-:Y:S01]  /*6900*/  FMUL.FTZ R8, R152, c[0x0][0x23c] ;  /* 0x00008f0098087a20 */ /* 0x000fe20000410000 */
[----:B------:R-:W-:Y:S01]  /*6910*/  FMNMX.FTZ R2, R156, R2, !PT ;  /* 0x000000029c027209 */ /* 0x000fe20007810000 */
[----:B------:R-:W-:Y:S03]  /*6920*/  STL [R1+0xfc], R152 ;  /* 0x0000fc9801007387 */ /* 0x000fe60000100800 */
[----:B------:R-:W-:-:S02]  /*6930*/  FMNMX.FTZ R2, R159, R2, !PT ;  /* 0x000000029f027209 */ /* 0x000fc40007810000 */
[----:B------:R-:W-:Y:S02]  /*6940*/  FSEL R8, R8, RZ, P1 ;  /* 0x000000ff08087208 */ /* 0x000fe40000800000 */
[----:B------:R-:W-:Y:S02]  /*6950*/  FMNMX.FTZ R2, R145, R2, !PT ;  /* 0x0000000291027209 */ /* 0x000fe40007810000 */
[----:B--2---:R-:W-:Y:S01]  /*6960*/  FMNMX.FTZ R3, R3, R5, !PT ;  /* 0x0000000503037209 */ /* 0x004fe20007810000 */
[--C-:B------:R-:W-:Y:S01]  /*6970*/  FFMA.FTZ R5, R35, c[0x0][0x23c], -R8.reuse ;  /* 0x00008f0023057a23 */ /* 0x100fe20000010808 */
[----:B---3--:R-:W-:Y:S02]  /*6980*/  FMNMX.FTZ R150, R0, R150, !PT ;  /* 0x0000009600967209 */ /* 0x008fe40007810000 */
[----:B------:R-:W-:Y:S01]  /*6990*/  FMNMX.FTZ R0, R144, R2, !PT ;  /* 0x0000000290007209 */ /* 0x000fe20007810000 */
[----:B------:R1:W-:Y:S01]  /*69a0*/  MUFU.EX2 R11, R5 ;  /* 0x00000005000b7308 */ /* 0x0003e20000000800 */
[----:B------:R-:W-:Y:S01]  /*69b0*/  FSETP.NEU.FTZ.AND P1, PT, R150, -INF , PT ;  /* 0xff8000009600780b */ /* 0x000fe20003f3d000 */
[----:B------:R-:W-:Y:S01]  /*69c0*/  FFMA.FTZ R2, R55, c[0x0][0x23c], -R8 ;  /* 0x00008f0037027a23 */ /* 0x000fe20000010808 */
[----:B------:R-:W-:Y:S01]  /*69d0*/  FMNMX.FTZ R0, R164, R0, !PT ;  /* 0x00000000a4007209 */ /* 0x000fe20007810000 */
[----:B------:R-:W2:Y:S03]  /*69e0*/  SHFL.BFLY PT, R9, R3, 0x1, 0x1f ;  /* 0x0c201f0003097f89 */ /* 0x000ea600000e0000 */
[----:B------:R-:W-:Y:S01]  /*69f0*/  FMNMX.FTZ R0, R174, R0, !PT ;  /* 0x00000000ae007209 */ /* 0x000fe20007810000 */
[----:B------:R3:W-:Y:S01]  /*6a00*/  MUFU.EX2 R10, R2 ;  /* 0x00000002000a7308 */ /* 0x0007e20000000800 */
[----:B------:R-:W-:Y:S02]  /*6a10*/  STL [R1+0x100], R150 ;  /* 0x0001009601007387 */ /* 0x000fe40000100800 */
[----:B------:R-:W-:-:S04]  /*6a20*/  FMNMX.FTZ R0, R167, R0, !PT ;  /* 0x00000000a7007209 */ /* 0x000fc80007810000 */
[----:B------:R-:W-:Y:S01]  /*6a30*/  FMNMX.FTZ R0, R165, R0, !PT ;  /* 0x00000000a5007209 */ /* 0x000fe20007810000 */
[----:B-1----:R-:W-:-:S03]  /*6a40*/  FMUL.FTZ R5, R150, c[0x0][0x23c] ;  /* 0x00008f0096057a20 */ /* 0x002fc60000410000 */
[----:B------:R-:W-:Y:S02]  /*6a50*/  FMNMX.FTZ R0, R189, R0, !PT ;  /* 0x00000000bd007209 */ /* 0x000fe40007810000 */
[----:B------:R-:W-:-:S05]  /*6a60*/  FSEL R5, R5, RZ, P1 ;  /* 0x000000ff05057208 */ /* 0x000fca0000800000 */
[--C-:B---3--:R-:W-:Y:S01]  /*6a70*/  FFMA.FTZ R2, R34, c[0x0][0x23c], -R5.reuse ;  /* 0x00008f0022027a23 */ /* 0x108fe20000010805 */
[----:B--2---:R-:W-:Y:S01]  /*6a80*/  FMNMX.FTZ R3, R3, R9, !PT ;  /* 0x0000000903037209 */ /* 0x004fe20007810000 */
[----:B------:R-:W-:Y:S02]  /*6a90*/  FFMA.FTZ R9, R52, c[0x0][0x23c], -R5 ;  /* 0x00008f0034097a23 */ /* 0x000fe40000010805 */
[----:B------:R1:W-:Y:S01]  /*6aa0*/  MUFU.EX2 R249, R2 ;  /* 0x0000000200f97308 */ /* 0x0003e20000000800 */
[----:B------:R-:W-:-:S07]  /*6ab0*/  FSETP.NEU.FTZ.AND P1, PT, R3, -INF , PT ;  /* 0xff8000000300780b */ /* 0x000fce0003f3d000 */
[----:B------:R-:W-:Y:S01]  /*6ac0*/  MUFU.EX2 R203, R9 ;  /* 0x0000000900cb7308 */ /* 0x000fe20000000800 */
[----:B-1----:R-:W-:-:S07]  /*6ad0*/  FFMA.FTZ R2, R53, c[0x0][0x23c], -R5 ;  /* 0x00008f0035027a23 */ /* 0x002fce0000010805 */
[----:B------:R1:W2:Y:S02]  /*6ae0*/  MUFU.EX2 R252, R2 ;  /* 0x0000000200fc7308 */ /* 0x0002a40000000800 */
[----:B-1----:R-:W-:Y:S01]  /*6af0*/  FMNMX.FTZ R2, R195, R0, !PT ;  /* 0x00000000c3027209 */ /* 0x002fe20007810000 */
[----:B------:R-:W-:Y:S01]  /*6b00*/  FFMA.FTZ R0, R54, c[0x0][0x23c], -R5 ;  /* 0x00008f0036007a23 */ /* 0x000fe20000010805 */
[----:B--2---:R-:W-:Y:S01]  /*6b10*/  F2FP.BF16.PACK_AB R16, R252, R249 ;  /* 0x000000f9fc10723e */ /* 0x004fe200000010ff */
[----:B------:R-:W-:Y:S01]  /*6b20*/  LDSM.16.MT88.4 R52, [R234+0x8000] ;  /* 0x00800000ea34783b */ /* 0x000fe20000004200 */
[----:B------:R-:W-:Y:S02]  /*6b30*/  FMNMX.FTZ R2, R193, R2, !PT ;  /* 0x00000002c1027209 */ /* 0x000fe40007810000 */
[----:B------:R1:W2:Y:S02]  /*6b40*/  MUFU.EX2 R17, R0 ;  /* 0x0000000000117308 */ /* 0x0002a40000000800 */
[----:B-1----:R-:W-:Y:S01]  /*6b50*/  FMNMX.FTZ R0, R190, R2, !PT ;  /* 0x00000002be007209 */ /* 0x002fe20007810000 */
[----:B------:R-:W-:Y:S01]  /*6b60*/  FMUL.FTZ R2, R3, c[0x0][0x23c] ;  /* 0x00008f0003027a20 */ /* 0x000fe20000410000 */
[----:B--2---:R1:W-:Y:S01]  /*6b70*/  STL [R1+0x84], R17 ;  /* 0x0000841101007387 */ /* 0x0043e20000100800 */
[----:B------:R-:W-:-:S02]  /*6b80*/  F2FP.BF16.PACK_AB R18, R203, R17 ;  /* 0x00000011cb12723e */ /* 0x000fc400000010ff */
[----:B------:R-:W-:Y:S01]  /*6b90*/  FMNMX.FTZ R0, R245, R0, !PT ;  /* 0x00000000f5007209 */ /* 0x000fe20007810000 */
[----:B------:R-:W-:Y:S01]  /*6ba0*/  STL [R1+0x104], R3 ;  /* 0x0001040301007387 */ /* 0x000fe20000100800 */
[----:B------:R-:W-:Y:S02]  /*6bb0*/  FSEL R2, R2, RZ, P1 ;  /* 0x000000ff02027208 */ /* 0x000fe40000800000 */
[----:B------:R-:W-:-:S03]  /*6bc0*/  FMNMX.FTZ R0, R231, R0, !PT ;  /* 0x00000000e7007209 */ /* 0x000fc60007810000 */
[--C-:B------:R-:W-:Y:S01]  /*6bd0*/  FFMA.FTZ R7, R56, c[0x0][0x23c], -R2.reuse ;  /* 0x00008f0038077a23 */ /* 0x100fe20000010802 */
[----:B------:R-:W-:Y:S01]  /*6be0*/  FMNMX.FTZ R0, R228, R0, !PT ;  /* 0x00000000e4007209 */ /* 0x000fe20007810000 */
[----:B------:R-:W-:Y:S02]  /*6bf0*/  FFMA.FTZ R9, R36, c[0x0][0x23c], -R2 ;  /* 0x00008f0024097a23 */ /* 0x000fe40000010802 */
[----:B------:R2:W-:Y:S01]  /*6c00*/  MUFU.EX2 R250, R7 ;  /* 0x0000000700fa7308 */ /* 0x0005e20000000800 */
[----:B------:R-:W-:-:S04]  /*6c10*/  FMNMX.FTZ R0, R227, R0, !PT ;  /* 0x00000000e3007209 */ /* 0x000fc80007810000 */
[----:B------:R-:W-:-:S03]  /*6c20*/  FMNMX.FTZ R0, R221, R0, !PT ;  /* 0x00000000dd007209 */ /* 0x000fc60007810000 */
[----:B------:R-:W1:Y:S01]  /*6c30*/  MUFU.EX2 R251, R9 ;  /* 0x0000000900fb7308 */ /* 0x000e620000000800 */
[----:B------:R-:W-:-:S04]  /*6c40*/  FMNMX.FTZ R0, R218, R0, !PT ;  /* 0x00000000da007209 */ /* 0x000fc80007810000 */
[----:B------:R-:W-:Y:S01]  /*6c50*/  FMNMX.FTZ R0, R213, R0, !PT ;  /* 0x00000000d5007209 */ /* 0x000fe20007810000 */
[----:B--2---:R-:W-:-:S03]  /*6c60*/  FFMA.FTZ R7, R58, c[0x0][0x23c], -R2 ;  /* 0x00008f003a077a23 */ /* 0x004fc60000010802 */
[----:B------:R-:W-:Y:S01]  /*6c70*/  FMNMX.FTZ R6, R206, R0, !PT ;  /* 0x00000000ce067209 */ /* 0x000fe20007810000 */
[----:B------:R-:W-:Y:S01]  /*6c80*/  FFMA.FTZ R0, R57, c[0x0][0x23c], -R2 ;  /* 0x00008f0039007a23 */ /* 0x000fe20000010802 */
[----:B------:R-:W2:Y:S02]  /*6c90*/  MUFU.EX2 R19, R7 ;  /* 0x0000000700137308 */ /* 0x000ea40000000800 */
[----:B------:R-:W-:Y:S01]  /*6ca0*/  FMNMX.FTZ R4, R197, R6, !PT ;  /* 0x00000006c5047209 */ /* 0x000fe20007810000 */
[----:B------:R-:W-:Y:S01]  /*6cb0*/  LDSM.16.MT88.4 R56, [R235+0x8000] ;  /* 0x00800000eb38783b */ /* 0x000fe20000004200 */
[----:B-1----:R-:W-:-:S04]  /*6cc0*/  F2FP.BF16.PACK_AB R17, R250, R251 ;  /* 0x000000fbfa11723e */ /* 0x002fc800000010ff */
[----:B------:R1:W3:Y:S01]  /*6cd0*/  MUFU.EX2 R202, R0 ;  /* 0x0000000000ca7308 */ /* 0x0002e20000000800 */
[----:B--2---:R3:W-:Y:S01]  /*6ce0*/  STL [R1+0x74], R19 ;  /* 0x0000741301007387 */ /* 0x0047e20000100800 */
[----:B-1----:R-:W-:Y:S01]  /*6cf0*/  FMNMX.FTZ R0, R187, R4, !PT ;  /* 0x00000004bb007209 */ /* 0x002fe20007810000 */
[----:B------:R-:W-:-:S03]  /*6d00*/  FFMA.FTZ R4, R67, c[0x0][0x23c], -R5 ;  /* 0x00008f0043047a23 */ /* 0x000fc60000010805 */
[----:B------:R-:W-:Y:S02]  /*6d10*/  FMNMX.FTZ R0, R184, R0, !PT ;  /* 0x00000000b8007209 */ /* 0x000fe40007810000 */
[----:B------:R1:W-:Y:S02]  /*6d20*/  MUFU.EX2 R244, R4 ;  /* 0x0000000400f47308 */ /* 0x0003e40000000800 */
[----:B------:R-:W-:-:S05]  /*6d30*/  FMNMX.FTZ R0, R168, R0, !PT ;  /* 0x00000000a8007209 */ /* 0x000fca0007810000 */
[----:B------:R-:W2:Y:S01]  /*6d40*/  SHFL.BFLY PT, R6, R0, 0x2, 0x1f ;  /* 0x0c401f0000067f89 */ /* 0x000ea200000e0000 */
[----:B---3--:R-:W-:Y:S01]  /*6d50*/  F2FP.BF16.PACK_AB R19, R202, R19 ;  /* 0x00000013ca13723e */ /* 0x008fe200000010ff */
[----:B-1----:R-:W-:Y:S02]  /*6d60*/  FFMA.FTZ R4, R65, c[0x0][0x23c], -R5 ;  /* 0x00008f0041047a23 */ /* 0x002fe40000010805 */
[----:B------:R-:W-:Y:S04]  /*6d70*/  LDSM.16.MT88.4 R64, [R234+0x8800] ;  /* 0x00880000ea40783b */ /* 0x000fe80000004200 */
[C---:B------:R-:W-:Y:S01]  /*6d80*/  HMMA.16816.F32.BF16 R48, R16.reuse, R28, RZ ;  /* 0x0000001c1030723c */ /* 0x040fe200000418ff */
[----:B------:R1:W3:Y:S07]  /*6d90*/  MUFU.EX2 R247, R4 ;  /* 0x0000000400f77308 */ /* 0x0002ee0000000800 */
[----:B------:R-:W-:Y:S01]  /*6da0*/  HMMA.16816.F32.BF16 R76, R16, R44, RZ ;  /* 0x0000002c104c723c */ /* 0x000fe200000418ff */
[----:B--2---:R-:W-:-:S07]  /*6db0*/  FMNMX.FTZ R0, R0, R6, !PT ;  /* 0x0000000600007209 */ /* 0x004fce0007810000 */
[C---:B------:R-:W-:Y:S01]  /*6dc0*/  HMMA.16816.F32.BF16 R72, R16.reuse, R52, RZ ;  /* 0x000000341048723c */ /* 0x040fe200000418ff */
[--C-:B-1----:R-:W-:Y:S01]  /*6dd0*/  FFMA.FTZ R4, R63, c[0x0][0x23c], -R5.reuse ;  /* 0x00008f003f047a23 */ /* 0x102fe20000010805 */
[----:B---3--:R-:W-:Y:S01]  /*6de0*/  F2FP.BF16.PACK_AB R20, R247, R244 ;  /* 0x000000f4f714723e */ /* 0x008fe200000010ff */
[----:B------:R-:W1:Y:S02]  /*6df0*/  SHFL.BFLY PT, R6, R0, 0x1, 0x1f ;  /* 0x0c201f0000067f89 */ /* 0x000e6400000e0000 */
[----:B------:R2:W3:Y:S03]  /*6e00*/  MUFU.EX2 R12, R4 ;  /* 0x00000004000c7308 */ /* 0x0004e60000000800 */
[C---:B------:R-:W-:Y:S08]  /*6e10*/  HMMA.16816.F32.BF16 R24, R16.reuse, R56, RZ ;  /* 0x000000381018723c */ /* 0x040ff000000418ff */
[C---:B------:R-:W-:Y:S01]  /*6e20*/  HMMA.16816.F32.BF16 R40, R16.reuse, R30, RZ ;  /* 0x0000001e1028723c */ /* 0x040fe200000418ff */
[----:B--2---:R-:W-:Y:S01]  /*6e30*/  FFMA.FTZ R4, R61, c[0x0][0x23c], -R5 ;  /* 0x00008f003d047a23 */ /* 0x004fe20000010805 */
[----:B---3--:R-:W-:Y:S06]  /*6e40*/  STL [R1+0xac], R12 ;  /* 0x0000ac0c01007387 */ /* 0x008fec0000100800 */
[----:B------:R-:W-:Y:S01]  /*6e50*/  HMMA.16816.F32.BF16 R36, R16, R46, RZ ;  /* 0x0000002e1024723c */ /* 0x000fe200000418ff */
[----:B------:R2:W-:Y:S01]  /*6e60*/  MUFU.EX2 R7, R4 ;  /* 0x0000000400077308 */ /* 0x0005e20000000800 */
[----:B------:R-:W-:Y:S01]  /*6e70*/  LDSM.16.MT88.4 R60, [R236+0x8800] ;  /* 0x00880000ec3c783b */ /* 0x000fe20000004200 */
[----:B-1----:R-:W-:-:S05]  /*6e80*/  FMNMX.FTZ R151, R0, R6, !PT ;  /* 0x0000000600977209 */ /* 0x002fca0007810000 */
[----:B------:R-:W-:Y:S01]  /*6e90*/  HMMA.16816.F32.BF16 R32, R16, R54, RZ ;  /* 0x000000361020723c */ /* 0x000fe200000418ff */
[----:B--2---:R-:W-:-:S04]  /*6ea0*/  FFMA.FTZ R4, R69, c[0x0][0x23c], -R2 ;  /* 0x00008f0045047a23 */ /* 0x004fc80000010802 */
[----:B------:R1:W-:Y:S02]  /*6eb0*/  MUFU.EX2 R243, R4 ;  /* 0x0000000400f37308 */ /* 0x0003e40000000800 */
[--C-:B-1----:R-:W-:Y:S01]  /*6ec0*/  FFMA.FTZ R4, R68, c[0x0][0x23c], -R2.reuse ;  /* 0x00008f0044047a23 */ /* 0x102fe20000010802 */
[C---:B------:R-:W-:Y:S01]  /*6ed0*/  FSETP.NEU.FTZ.AND P1, PT, R151.reuse, -INF , PT ;  /* 0xff8000009700780b */ /* 0x040fe20003f3d000 */
[----:B------:R-:W-:Y:S01]  /*6ee0*/  FMUL.FTZ R0, R151, c[0x0][0x23c] ;  /* 0x00008f0097007a20 */ /* 0x000fe20000410000 */
[----:B------:R-:W-:Y:S03]  /*6ef0*/  HMMA.16816.F32.BF16 R16, R16, R58, RZ ;  /* 0x0000003a1010723c */ /* 0x000fe600000418ff */
[----:B------:R1:W2:Y:S01]  /*6f00*/  MUFU.EX2 R13, R4 ;  /* 0x00000004000d7308 */ /* 0x0002a20000000800 */
[----:B------:R-:W3:Y:S01]  /*6f10*/  LDSM.16.MT88.4 R68, [R233+0x8800] ;  /* 0x00880000e944783b */ /* 0x000ee20000004200 */
[----:B-1----:R-:W-:-:S03]  /*6f20*/  FFMA.FTZ R4, R81, c[0x0][0x23c], -R2 ;  /* 0x00008f0051047a23 */ /* 0x002fc60000010802 */
[----:B--2---:R-:W-:Y:S03]  /*6f30*/  STL [R1+0xa8], R13 ;  /* 0x0000a80d01007387 */ /* 0x004fe60000100800 */
[----:B------:R1:W-:Y:S02]  /*6f40*/  MUFU.EX2 R241, R4 ;  /* 0x0000000400f17308 */ /* 0x0003e40000000800 */
[----:B-1----:R-:W-:Y:S01]  /*6f50*/  FFMA.FTZ R4, R80, c[0x0][0x23c], -R2 ;  /* 0x00008f0050047a23 */ /* 0x002fe20000010802 */
[----:B------:R-:W-:Y:S01]  /*6f60*/  FSEL R0, R0, RZ, P1 ;  /* 0x000000ff00007208 */ /* 0x000fe20000800000 */
[----:B------:R-:W1:Y:S04]  /*6f70*/  LDSM.16.MT88.4 R80, [R235+0x8800] ;  /* 0x00880000eb50783b */ /* 0x000e680000004200 */
[----:B------:R2:W4:Y:S02]  /*6f80*/  MUFU.EX2 R9, R4 ;  /* 0x0000000400097308 */ /* 0x0005240000000800 */
[--C-:B--2---:R-:W-:Y:S01]  /*6f90*/  FFMA.FTZ R4, R95, c[0x0][0x23c], -R8.reuse ;  /* 0x00008f005f047a23 */ /* 0x104fe20000010808 */
[----:B----4-:R-:W-:Y:S05]  /*6fa0*/  STL [R1+0xb0], R9 ;  /* 0x0000b00901007387 */ /* 0x010fea0000100800 */
[----:B------:R-:W2:Y:S02]  /*6fb0*/  MUFU.EX2 R3, R4 ;  /* 0x0000000400037308 */ /* 0x000ea40000000800 */
[----:B--2---:R2:W-:Y:S01]  /*6fc0*/  STL [R1+0x6c], R3 ;  /* 0x00006c0301007387 */ /* 0x0045e20000100800 */
[----:B------:R-:W-:-:S03]  /*6fd0*/  FFMA.FTZ R4, R93, c[0x0][0x23c], -R8 ;  /* 0x00008f005d047a23 */ /* 0x000fc60000010808 */
[----:B------:R4:W-:Y:S02]  /*6fe0*/  STL [R1+0x108], R244 ;  /* 0x000108f401007387 */ /* 0x0009e40000100800 */
[----:B--2---:R2:W-:Y:S02]  /*6ff0*/  MUFU.EX2 R3, R4 ;  /* 0x0000000400037308 */ /* 0x0045e40000000800 */
[----:B----4-:R-:W4:Y:S01]  /*7000*/  LDL.LU R244, [R1+0x6c] ;  /* 0x00006c0001f47983 */ /* 0x010f220000300800 */
[----:B------:R-:W-:Y:S02]  /*7010*/  F2FP.BF16.PACK_AB R21, R13, R243 ;  /* 0x000000f30d15723e */ /* 0x000fe400000010ff */
[----:B------:R-:W-:Y:S01]  /*7020*/  F2FP.BF16.PACK_AB R22, R7, R12 ;  /* 0x0000000c0716723e */ /* 0x000fe200000010ff */
[----:B------:R-:W-:Y:S01]  /*7030*/  STL [R1+0x10c], R243 ;  /* 0x00010cf301007387 */ /* 0x000fe20000100800 */
[----:B------:R-:W-:-:S03]  /*7040*/  F2FP.BF16.PACK_AB R23, R9, R241 ;  /* 0x000000f10917723e */ /* 0x000fc600000010ff */
[----:B------:R-:W-:Y:S01]  /*7050*/  STL [R1+0x110], R241 ;  /* 0x000110f101007387 */ /* 0x000fe20000100800 */
[----:B--2---:R-:W-:-:S03]  /*7060*/  FFMA.FTZ R4, R94, c[0x0][0x23c], -R8 ;  /* 0x00008f005e047a23 */ /* 0x004fc60000010808 */
[----:B------:R2:W-:Y:S01]  /*7070*/  STL [R1+0x114], R151 ;  /* 0x0001149701007387 */ /* 0x0005e20000100800 */
[C---:B---3--:R-:W-:Y:S01]  /*7080*/  HMMA.16816.F32.BF16 R108, R20.reuse, R68, R48 ;  /* 0x00000044146c723c */ /* 0x048fe20000041830 */
[----:B------:R3:W-:Y:S07]  /*7090*/  MUFU.EX2 R201, R4 ;  /* 0x0000000400c97308 */ /* 0x0007ee0000000800 */
[C---:B------:R-:W-:Y:S08]  /*70a0*/  HMMA.16816.F32.BF16 R88, R20.reuse, R60, R76 ;  /* 0x0000003c1458723c */ /* 0x040ff0000004184c */
[----:B------:R-:W-:Y:S01]  /*70b0*/  HMMA.16816.F32.BF16 R76, R20, R70, R40 ;  /* 0x00000046144c723c */ /* 0x000fe20000041828 */
[----:B---3--:R-:W-:-:S04]  /*70c0*/  FFMA.FTZ R4, R92, c[0x0][0x23c], -R8 ;  /* 0x00008f005c047a23 */ /* 0x008fc80000010808 */
[----:B------:R3:W-:Y:S03]  /*70d0*/  MUFU.EX2 R242, R4 ;  /* 0x0000000400f27308 */ /* 0x0007e60000000800 */
[C---:B------:R-:W-:Y:S08]  /*70e0*/  HMMA.16816.F32.BF16 R92, R20.reuse, R62, R36 ;  /* 0x0000003e145c723c */ /* 0x040ff00000041824 */
[----:B------:R-:W-:Y:S01]  /*70f0*/  HMMA.16816.F32.BF16 R96, R20, R64, R72 ;  /* 0x000000401460723c */ /* 0x000fe20000041848 */
[----:B---3--:R-:W-:-:S07]  /*7100*/  FFMA.FTZ R4, R84, c[0x0][0x23c], -R0 ;  /* 0x00008f0054047a23 */ /* 0x008fce0000010800 */
[C---:B-1----:R-:W-:Y:S01]  /*7110*/  HMMA.16816.F32.BF16 R120, R20.reuse, R80, R24 ;  /* 0x000000501478723c */ /* 0x042fe20000041818 */
[----:B--2---:R1:W-:Y:S07]  /*7120*/  MUFU.EX2 R151, R4 ;  /* 0x0000000400977308 */ /* 0x0043ee0000000800 */
[----:B------:R-:W-:Y:S01]  /*7130*/  HMMA.16816.F32.BF16 R100, R20, R66, R32 ;  /* 0x000000421464723c */ /* 0x000fe20000041820 */
[----:B-1----:R-:W-:-:S04]  /*7140*/  FFMA.FTZ R4, R149, c[0x0][0x23c], -R0 ;  /* 0x00008f0095047a23 */ /* 0x002fc80000010800 */
[----:B------:R1:W2:Y:S02]  /*7150*/  MUFU.EX2 R6, R4 ;  /* 0x0000000400067308 */ /* 0x0002a40000000800 */
[--C-:B-1----:R-:W-:Y:S01]  /*7160*/  FFMA.FTZ R4, R153, c[0x0][0x23c], -R0.reuse ;  /* 0x00008f0099047a23 */ /* 0x102fe20000010800 */
[----:B--2---:R1:W-:Y:S05]  /*7170*/  STL [R1+0x28], R6 ;  /* 0x0000280601007387 */ /* 0x0043ea0000100800 */
[----:B------:R2:W-:Y:S02]  /*7180*/  MUFU.EX2 R112, R4 ;  /* 0x0000000400707308 */ /* 0x0005e40000000800 */
[----:B--2---:R-:W-:-:S06]  /*7190*/  FFMA.FTZ R4, R148, c[0x0][0x23c], -R0 ;  /* 0x00008f0094047a23 */ /* 0x004fcc0000010800 */
[----:B------:R2:W3:Y:S02]  /*71a0*/  MUFU.EX2 R150, R4 ;  /* 0x0000000400967308 */ /* 0x0004e40000000800 */
[----:B--2---:R-:W-:-:S06]  /*71b0*/  FFMA.FTZ R4, R105, c[0x0][0x23c], -R8 ;  /* 0x00008f0069047a23 */ /* 0x004fcc0000010808 */
[----:B------:R2:W-:Y:S02]  /*71c0*/  MUFU.EX2 R248, R4 ;  /* 0x0000000400f87308 */ /* 0x0005e40000000800 */
[----:B--2---:R-:W-:Y:S02]  /*71d0*/  FFMA.FTZ R4, R104, c[0x0][0x23c], -R8 ;  /* 0x00008f0068047a23 */ /* 0x004fe40000010808 */
[----:B------:R-:W-:Y:S04]  /*71e0*/  HMMA.16816.F32.BF16 R104, R20, R82, R16 ;  /* 0x000000521468723c */ /* 0x000fe80000041810 */
[----:B------:R2:W-:Y:S03]  /*71f0*/  MUFU.EX2 R200, R4 ;  /* 0x0000000400c87308 */ /* 0x0005e60000000800 */
[----:B------:R-:W-:-:S02]  /*7200*/  F2FP.BF16.PACK_AB R17, R6, R151 ;  /* 0x000000970611723e */ /* 0x000fc400000010ff */
[----:B------:R-:W-:Y:S02]  /*7210*/  F2FP.BF16.PACK_AB R16, R10, R11 ;  /* 0x0000000b0a10723e */ /* 0x000fe400000010ff */
[----:B---3--:R-:W-:Y:S01]  /*7220*/  F2FP.BF16.PACK_AB R19, R150, R112 ;  /* 0x000000709613723e */ /* 0x008fe200000010ff */
        /* <DEDUP_REMOVED lines=8> */
[----:B--2---:R-:W-:Y:S01]  /*72b0*/  FFMA.FTZ R4, R158, c[0x0][0x23c], -R8 ;  /* 0x00008f009e047a23 */ /* 0x004fe20000010808 */
[----:B------:R-:W-:-:S05]  /*72c0*/  MOV R158, R112 ;  /* 0x00000070009e7202 */ /* 0x000fca0000000f00 */
[----:B-1----:R1:W2:Y:S02]  /*72d0*/  MUFU.EX2 R6, R4 ;  /* 0x0000000400067308 */ /* 0x0022a40000000800 */
[----:B-1----:R-:W-:Y:S01]  /*72e0*/  FFMA.FTZ R4, R154, c[0x0][0x23c], -R8 ;  /* 0x00008f009a047a23 */ /* 0x002fe20000010808 */
[----:B--2---:R-:W-:-:S05]  /*72f0*/  MOV R154, R6 ;  /* 0x00000006009a7202 */ /* 0x004fca0000000f00 */
[----:B------:R1:W-:Y:S02]  /*7300*/  MUFU.EX2 R9, R4 ;  /* 0x0000000400097308 */ /* 0x0003e40000000800 */
[----:B-1----:R-:W-:-:S06]  /*7310*/  FFMA.FTZ R4, R138, c[0x0][0x23c], -R8 ;  /* 0x00008f008a047a23 */ /* 0x002fcc0000010808 */
[----:B------:R1:W-:Y:S01]  /*7320*/  MUFU.EX2 R238, R4 ;  /* 0x0000000400ee7308 */ /* 0x0003e20000000800 */
[----:B----4-:R-:W-:-:S07]  /*7330*/  F2FP.BF16.PACK_AB R18, R3, R244 ;  /* 0x000000f40312723e */ /* 0x010fce00000010ff */
[----:B------:R-:W-:Y:S01]  /*7340*/  HMMA.16816.F32.BF16 R48, R16, R28, RZ ;  /* 0x0000001c1030723c */ /* 0x000fe200000418ff */
[----:B-1----:R-:W-:-:S07]  /*7350*/  FFMA.FTZ R4, R133, c[0x0][0x23c], -R8 ;  /* 0x00008f0085047a23 */ /* 0x002fce0000010808 */
[C---:B------:R-:W-:Y:S01]  /*7360*/  HMMA.16816.F32.BF16 R40, R16.reuse, R30, RZ ;  /* 0x0000001e1028723c */ /* 0x040fe200000418ff */
[----:B------:R1:W-:Y:S07]  /*7370*/  MUFU.EX2 R14, R4 ;  /* 0x00000004000e7308 */ /* 0x0003ee0000000800 */
[C---:B------:R-:W-:Y:S08]  /*7380*/  HMMA.16816.F32.BF16 R36, R16.reuse, R44, RZ ;  /* 0x0000002c1024723c */ /* 0x040ff000000418ff */
[----:B------:R-:W-:Y:S01]  /*7390*/  HMMA.16816.F32.BF16 R32, R16, R46, RZ ;  /* 0x0000002e1020723c */ /* 0x000fe200000418ff */
[----:B-1----:R-:W-:-:S04]  /*73a0*/  FFMA.FTZ R4, R156, c[0x0][0x23c], -R0 ;  /* 0x00008f009c047a23 */ /* 0x002fc80000010800 */
[----:B------:R1:W-:Y:S03]  /*73b0*/  MUFU.EX2 R156, R4 ;  /* 0x00000004009c7308 */ /* 0x0003e60000000800 */
[C---:B------:R-:W-:Y:S08]  /*73c0*/  HMMA.16816.F32.BF16 R28, R16.reuse, R52, RZ ;  /* 0x00000034101c723c */ /* 0x040ff000000418ff */
[----:B------:R-:W-:Y:S01]  /*73d0*/  HMMA.16816.F32.BF16 R20, R16, R56, RZ ;  /* 0x000000381014723c */ /* 0x000fe200000418ff */
[----:B-1----:R-:W-:Y:S01]  /*73e0*/  FFMA.FTZ R4, R155, c[0x0][0x23c], -R5 ;  /* 0x00008f009b047a23 */ /* 0x002fe20000010805 */
[----:B------:R-:W-:-:S06]  /*73f0*/  MOV R155, R251 ;  /* 0x000000fb009b7202 */ /* 0x000fcc0000000f00 */
[C---:B------:R-:W-:Y:S01]  /*7400*/  HMMA.16816.F32.BF16 R24, R16.reuse, R54, RZ ;  /* 0x000000361018723c */ /* 0x040fe200000418ff */
[----:B------:R1:W-:Y:S07]  /*7410*/  MUFU.EX2 R243, R4 ;  /* 0x0000000400f37308 */ /* 0x0003ee0000000800 */
[----:B------:R-:W-:Y:S07]  /*7420*/  HMMA.16816.F32.BF16 R44, R16, R58, RZ ;  /* 0x0000003a102c723c */ /* 0x000fee00000418ff */
[----:B------:R-:W-:Y:S01]  /*7430*/  F2FP.BF16.PACK_AB R16, R242, R201 ;  /* 0x000000c9f210723e */ /* 0x000fe200000010ff */
[----:B-1----:R-:W-:Y:S01]  /*7440*/  FFMA.FTZ R4, R141, c[0x0][0x23c], -R5 ;  /* 0x00008f008d047a23 */ /* 0x002fe20000010805 */
[----:B------:R-:W-:-:S02]  /*7450*/  F2FP.BF16.PACK_AB R17, R140, R142 ;  /* 0x0000008e8c11723e */ /* 0x000fc400000010ff */
[----:B------:R-:W-:Y:S01]  /*7460*/  F2FP.BF16.PACK_AB R18, R200, R248 ;  /* 0x000000f8c812723e */ /* 0x000fe200000010ff */
[----:B------:R1:W2:Y:S01]  /*7470*/  MUFU.EX2 R149, R4 ;  /* 0x0000000400957308 */ /* 0x0002a20000000800 */
[----:B------:R-:W-:-:S07]  /*7480*/  F2FP.BF16.PACK_AB R19, R240, R153 ;  /* 0x00000099f013723e */ /* 0x000fce00000010ff */
[----:B------:R-:W-:Y:S01]  /*7490*/  HMMA.16816.F32.BF16 R56, R16, R68, R48 ;  /* 0x000000441038723c */ /* 0x000fe20000041830 */
[----:B-1----:R-:W-:-:S07]  /*74a0*/  FFMA.FTZ R4, R136, c[0x0][0x23c], -R5 ;  /* 0x00008f0088047a23 */ /* 0x002fce0000010805 */
[C---:B------:R-:W-:Y:S01]  /*74b0*/  HMMA.16816.F32.BF16 R48, R16.reuse, R60, R36 ;  /* 0x0000003c1030723c */ /* 0x040fe20000041824 */
[----:B------:R1:W-:Y:S07]  /*74c0*/  MUFU.EX2 R232, R4 ;  /* 0x0000000400e87308 */ /* 0x0003ee0000000800 */
[C---:B------:R-:W-:Y:S08]  /*74d0*/  HMMA.16816.F32.BF16 R68, R16.reuse, R70, R40 ;  /* 0x000000461044723c */ /* 0x040ff00000041828 */
[----:B------:R-:W-:Y:S01]  /*74e0*/  HMMA.16816.F32.BF16 R52, R16, R64, R28 ;  /* 0x000000401034723c */ /* 0x000fe2000004181c */
[----:B------:R-:W3:Y:S01]  /*74f0*/  LDSM.16.MT88.4 R28, [R233+0x9000] ;  /* 0x00900000e91c783b */ /* 0x000ee20000004200 */
[----:B-1----:R-:W-:-:S04]  /*7500*/  FFMA.FTZ R4, R132, c[0x0][0x23c], -R5 ;  /* 0x00008f0084047a23 */ /* 0x002fc80000010805 */
[----:B------:R1:W4:Y:S02]  /*7510*/  MUFU.EX2 R12, R4 ;  /* 0x00000004000c7308 */ /* 0x0003240000000800 */
[C---:B------:R-:W-:Y:S01]  /*7520*/  HMMA.16816.F32.BF16 R72, R16.reuse, R80, R20 ;  /* 0x000000501048723c */ /* 0x040fe20000041814 */
[----:B------:R-:W-:Y:S07]  /*7530*/  LDSM.16.MT88.4 R20, [R234+0x9000] ;  /* 0x00900000ea14783b */ /* 0x000fee0000004200 */
[----:B------:R-:W-:Y:S01]  /*7540*/  HMMA.16816.F32.BF16 R40, R16, R62, R32 ;  /* 0x0000003e1028723c */ /* 0x000fe20000041820 */
[----:B------:R-:W-:Y:S01]  /*7550*/  LDSM.16.MT88.4 R32, [R235+0x9000] ;  /* 0x00900000eb20783b */ /* 0x000fe20000004200 */
[----:B-1----:R-:W-:-:S06]  /*7560*/  FFMA.FTZ R4, R157, c[0x0][0x23c], -R2 ;  /* 0x00008f009d047a23 */ /* 0x002fcc0000010802 */
[C---:B------:R-:W-:Y:S01]  /*7570*/  HMMA.16816.F32.BF16 R36, R16.reuse, R66, R24 ;  /* 0x000000421024723c */ /* 0x040fe20000041818 */
[----:B------:R-:W1:Y:S01]  /*7580*/  LDSM.16.MT88.4 R24, [R236+0x9000] ;  /* 0x00900000ec18783b */ /* 0x000e620000004200 */
[----:B------:R-:W-:Y:S01]  /*7590*/  MOV R157, R250 ;  /* 0x000000fa009d7202 */ /* 0x000fe20000000f00 */
[----:B------:R3:W-:Y:S05]  /*75a0*/  MUFU.EX2 R241, R4 ;  /* 0x0000000400f17308 */ /* 0x0007ea0000000800 */
[----:B------:R-:W-:Y:S07]  /*75b0*/  HMMA.16816.F32.BF16 R44, R16, R82, R44 ;  /* 0x00000052102c723c */ /* 0x000fee000004182c */
[----:B--2---:R-:W-:-:S02]  /*75c0*/  F2FP.BF16.PACK_AB R16, R149, R243 ;  /* 0x000000f39510723e */ /* 0x004fc400000010ff */
[----:B----4-:R-:W-:Y:S01]  /*75d0*/  F2FP.BF16.PACK_AB R18, R12, R232 ;  /* 0x000000e80c12723e */ /* 0x010fe200000010ff */
[----:B---3--:R-:W-:-:S04]  /*75e0*/  FFMA.FTZ R4, R143, c[0x0][0x23c], -R2 ;  /* 0x00008f008f047a23 */ /* 0x008fc80000010802 */
[----:B------:R2:W3:Y:S02]  /*75f0*/  MUFU.EX2 R239, R4 ;  /* 0x0000000400ef7308 */ /* 0x0004e40000000800 */
[----:B--2---:R-:W-:Y:S01]  /*7600*/  FFMA.FTZ R4, R139, c[0x0][0x23c], -R2 ;  /* 0x00008f008b047a23 */ /* 0x004fe20000010802 */
[----:B---3--:R-:W-:-:S05]  /*7610*/  F2FP.BF16.PACK_AB R17, R239, R241 ;  /* 0x000000f1ef11723e */ /* 0x008fca00000010ff */
[----:B------:R2:W-:Y:S02]  /*7620*/  MUFU.EX2 R15, R4 ;  /* 0x00000004000f7308 */ /* 0x0005e40000000800 */
[----:B--2---:R-:W-:-:S06]  /*7630*/  FFMA.FTZ R4, R137, c[0x0][0x23c], -R2 ;  /* 0x00008f0089047a23 */ /* 0x004fcc0000010802 */
[----:B------:R2:W3:Y:S02]  /*7640*/  MUFU.EX2 R6, R4 ;  /* 0x0000000400067308 */ /* 0x0004e40000000800 */
[----:B--2---:R-:W-:Y:S01]  /*7650*/  FFMA.FTZ R4, R159, c[0x0][0x23c], -R0 ;  /* 0x00008f009f047a23 */ /* 0x004fe20000010800 */
[----:B---3--:R-:W-:-:S05]  /*7660*/  F2FP.BF16.PACK_AB R19, R6, R15 ;  /* 0x0000000f0613723e */ /* 0x008fca00000010ff */
[----:B------:R2:W3:Y:S02]  /*7670*/  MUFU.EX2 R148, R4 ;  /* 0x0000000400947308 */ /* 0x0004e40000000800 */
[C---:B------:R-:W-:Y:S08]  /*7680*/  HMMA.16816.F32.BF16 R64, R16.reuse, R28, R108 ;  /* 0x0000001c1040723c */ /* 0x040ff0000004186c */
[----:B-1----:R-:W-:Y:S01]  /*7690*/  HMMA.16816.F32.BF16 R84, R16, R24, R88 ;  /* 0x000000181054723c */ /* 0x002fe20000041858 */
[----:B--2---:R-:W-:-:S04]  /*76a0*/  FFMA.FTZ R4, R145, c[0x0][0x23c], -R0 ;  /* 0x00008f0091047a23 */ /* 0x004fc80000010800 */
[----:B------:R1:W-:Y:S03]  /*76b0*/  MUFU.EX2 R237, R4 ;  /* 0x0000000400ed7308 */ /* 0x0003e60000000800 */
[C---:B------:R-:W-:Y:S08]  /*76c0*/  HMMA.16816.F32.BF16 R96, R16.reuse, R20, R96 ;  /* 0x000000141060723c */ /* 0x040ff00000041860 */
[----:B------:R-:W-:Y:S01]  /*76d0*/  HMMA.16816.F32.BF16 R120, R16, R32, R120 ;  /* 0x000000201078723c */ /* 0x000fe20000041878 */
[----:B-1----:R-:W-:-:S07]  /*76e0*/  FFMA.FTZ R4, R144, c[0x0][0x23c], -R0 ;  /* 0x00008f0090047a23 */ /* 0x002fce0000010800 */
[C---:B------:R-:W-:Y:S01]  /*76f0*/  HMMA.16816.F32.BF16 R76, R16.reuse, R30, R76 ;  /* 0x0000001e104c723c */ /* 0x040fe2000004184c */
[----:B------:R1:W2:Y:S07]  /*7700*/  MUFU.EX2 R13, R4 ;  /* 0x00000004000d7308 */ /* 0x0002ae0000000800 */
[C---:B------:R-:W-:Y:S08]  /*7710*/  HMMA.16816.F32.BF16 R92, R16.reuse, R26, R92 ;  /* 0x0000001a105c723c */ /* 0x040ff0000004185c */
[----:B------:R-:W-:Y:S01]  /*7720*/  HMMA.16816.F32.BF16 R100, R16, R22, R100 ;  /* 0x000000161064723c */ /* 0x000fe20000041864 */
[----:B-1----:R-:W-:-:S04]  /*7730*/  FFMA.FTZ R4, R172, c[0x0][0x23c], -R8 ;  /* 0x00008f00ac047a23 */ /* 0x002fc80000010808 */
[----:B------:R1:W-:Y:S03]  /*7740*/  MUFU.EX2 R138, R4 ;  /* 0x00000004008a7308 */ /* 0x0003e60000000800 */
[----:B------:R-:W-:Y:S07]  /*7750*/  HMMA.16816.F32.BF16 R104, R16, R34, R104 ;  /* 0x000000221068723c */ /* 0x000fee0000041868 */
[----:B------:R-:W-:-:S02]  /*7760*/  F2FP.BF16.PACK_AB R16, R9, R154 ;  /* 0x0000009a0910723e */ /* 0x000fc400000010ff */
[----:B---3--:R-:W-:Y:S02]  /*7770*/  F2FP.BF16.PACK_AB R17, R148, R156 ;  /* 0x0000009c9411723e */ /* 0x008fe400000010ff */
[----:B------:R-:W-:Y:S02]  /*7780*/  F2FP.BF16.PACK_AB R18, R14, R238 ;  /* 0x000000ee0e12723e */ /* 0x000fe400000010ff */
[----:B--2---:R-:W-:Y:S01]  /*7790*/  F2FP.BF16.PACK_AB R19, R13, R237 ;  /* 0x000000ed0d13723e */ /* 0x004fe200000010ff */
[----:B-1----:R-:W-:-:S04]  /*77a0*/  FFMA.FTZ R4, R162, c[0x0][0x23c], -R8 ;  /* 0x00008f00a2047a23 */ /* 0x002fc80000010808 */
[----:B------:R1:W2:Y:S02]  /*77b0*/  MUFU.EX2 R113, R4 ;  /* 0x0000000400717308 */ /* 0x0002a40000000800 */
[C---:B------:R-:W-:Y:S08]  /*77c0*/  HMMA.16816.F32.BF16 R52, R16.reuse, R20, R52 ;  /* 0x000000141034723c */ /* 0x040ff00000041834 */
[----:B------:R-:W-:Y:S01]  /*77d0*/  HMMA.16816.F32.BF16 R80, R16, R28, R56 ;  /* 0x0000001c1050723c */ /* 0x000fe20000041838 */
[----:B-1----:R-:W-:-:S07]  /*77e0*/  FFMA.FTZ R4, R146, c[0x0][0x23c], -R8 ;  /* 0x00008f0092047a23 */ /* 0x002fce0000010808 */
[C---:B------:R-:W-:Y:S01]  /*77f0*/  HMMA.16816.F32.BF16 R60, R16.reuse, R24, R48 ;  /* 0x00000018103c723c */ /* 0x040fe20000041830 */
[----:B--2---:R-:W-:Y:S01]  /*7800*/  IMAD.MOV.U32 R146, RZ, RZ, R113 ;  /* 0x000000ffff927224 */ /* 0x004fe200078e0071 */
[----:B------:R1:W-:Y:S06]  /*7810*/  MUFU.EX2 R145, R4 ;  /* 0x0000000400917308 */ /* 0x0003ec0000000800 */
[C---:B------:R-:W-:Y:S01]  /*7820*/  HMMA.16816.F32.BF16 R68, R16.reuse, R30, R68 ;  /* 0x0000001e1044723c */ /* 0x040fe20000041844 */
[----:B------:R-:W2:Y:S07]  /*7830*/  LDSM.16.MT88.4 R28, [R233+0x9800] ;  /* 0x00980000e91c783b */ /* 0x000eae0000004200 */
[----:B------:R-:W-:Y:S01]  /*7840*/  HMMA.16816.F32.BF16 R56, R16, R26, R40 ;  /* 0x0000001a1038723c */ /* 0x000fe20000041828 */
[----:B------:R-:W3:Y:S01]  /*7850*/  LDSM.16.MT88.4 R24, [R236+0x9800] ;  /* 0x00980000ec18783b */ /* 0x000ee20000004200 */
[----:B-1----:R-:W-:-:S04]  /*7860*/  FFMA.FTZ R4, R129, c[0x0][0x23c], -R8 ;  /* 0x00008f0081047a23 */ /* 0x002fc80000010808 */
[----:B------:R1:W-:Y:S02]  /*7870*/  MUFU.EX2 R132, R4 ;  /* 0x0000000400847308 */ /* 0x0003e40000000800 */
[C---:B------:R-:W-:Y:S08]  /*7880*/  HMMA.16816.F32.BF16 R48, R16.reuse, R22, R36 ;  /* 0x000000161030723c */ /* 0x040ff00000041824 */
[----:B------:R-:W-:Y:S01]  /*7890*/  HMMA.16816.F32.BF16 R40, R16, R32, R72 ;  /* 0x000000201028723c */ /* 0x000fe20000041848 */
[----:B-1----:R-:W-:-:S07]  /*78a0*/  FFMA.FTZ R4, R164, c[0x0][0x23c], -R0 ;  /* 0x00008f00a4047a23 */ /* 0x002fce0000010800 */
[----:B------:R-:W-:Y:S01]  /*78b0*/  HMMA.16816.F32.BF16 R36, R16, R34, R44 ;  /* 0x000000221024723c */ /* 0x000fe2000004182c */
[----:B------:R-:W-:Y:S01]  /*78c0*/  LDSM.16.MT88.4 R32, [R235+0x9800] ;  /* 0x00980000eb20783b */ /* 0x000fe20000004200 */
[----:B------:R-:W-:Y:S01]  /*78d0*/  IMAD.MOV.U32 R164, RZ, RZ, R6 ;  /* 0x000000ffffa47224 */ /* 0x000fe200078e0006 */
[----:B------:R1:W-:Y:S01]  /*78e0*/  MUFU.EX2 R20, R4 ;  /* 0x0000000400147308 */ /* 0x0003e20000000800 */
[----:B------:R-:W-:Y:S02]  /*78f0*/  FFMA.FTZ R6, R177, c[0x0][0x23c], -R2 ;  /* 0x00008f00b1067a23 */ /* 0x000fe40000010802 */
[----:B-1----:R-:W-:-:S05]  /*7900*/  FFMA.FTZ R4, R163, c[0x0][0x23c], -R5 ;  /* 0x00008f00a3047a23 */ /* 0x002fca0000010805 */
[----:B------:R1:W4:Y:S02]  /*7910*/  MUFU.EX2 R21, R4 ;  /* 0x0000000400157308 */ /* 0x0003240000000800 */
[----:B-1----:R-:W-:Y:S01]  /*7920*/  FFMA.FTZ R4, R160, c[0x0][0x23c], -R5 ;  /* 0x00008f00a0047a23 */ /* 0x002fe20000010805 */
[----:B----4-:R-:W-:-:S05]  /*7930*/  MOV R160, R21 ;  /* 0x0000001500a07202 */ /* 0x010fca0000000f00 */
[----:B------:R1:W4:Y:S02]  /*7940*/  MUFU.EX2 R172, R4 ;  /* 0x0000000400ac7308 */ /* 0x0003240000000800 */
[----:B-1----:R-:W-:Y:S01]  /*7950*/  FFMA.FTZ R4, R131, c[0x0][0x23c], -R5 ;  /* 0x00008f0083047a23 */ /* 0x002fe20000010805 */
[----:B----4-:R-:W-:-:S05]  /*7960*/  F2FP.BF16.PACK_AB R16, R172, R160 ;  /* 0x000000a0ac10723e */ /* 0x010fca00000010ff */
[----:B------:R1:W-:Y:S02]  /*7970*/  MUFU.EX2 R134, R4 ;  /* 0x0000000400867308 */ /* 0x0003e40000000800 */
[----:B-1----:R-:W-:-:S06]  /*7980*/  FFMA.FTZ R4, R128, c[0x0][0x23c], -R5 ;  /* 0x00008f0080047a23 */ /* 0x002fcc0000010805 */
[----:B------:R1:W4:Y:S02]  /*7990*/  MUFU.EX2 R129, R4 ;  /* 0x0000000400817308 */ /* 0x0003240000000800 */
[----:B-1----:R-:W-:Y:S01]  /*79a0*/  FFMA.FTZ R4, R166, c[0x0][0x23c], -R2 ;  /* 0x00008f00a6047a23 */ /* 0x002fe20000010802 */
[----:B----4-:R-:W-:Y:S02]  /*79b0*/  F2FP.BF16.PACK_AB R18, R129, R134 ;  /* 0x000000868112723e */ /* 0x010fe400000010ff */
[----:B------:R-:W-:-:S03]  /*79c0*/  MOV R166, R247 ;  /* 0x000000f700a67202 */ /* 0x000fc60000000f00 */
[----:B------:R1:W-:Y:S02]  /*79d0*/  MUFU.EX2 R163, R4 ;  /* 0x0000000400a37308 */ /* 0x0003e40000000800 */
[----:B-1----:R-:W-:Y:S02]  /*79e0*/  FFMA.FTZ R4, R161, c[0x0][0x23c], -R2 ;  /* 0x00008f00a1047a23 */ /* 0x002fe40000010802 */
[----:B------:R-:W-:-:S04]  /*79f0*/  IMAD.MOV.U32 R161, RZ, RZ, R20 ;  /* 0x000000ffffa17224 */ /* 0x000fc800078e0014 */
[----:B------:R1:W4:Y:S01]  /*7a00*/  MUFU.EX2 R144, R4 ;  /* 0x0000000400907308 */ /* 0x0003220000000800 */
[----:B------:R-:W2:Y:S01]  /*7a10*/  LDSM.16.MT88.4 R20, [R234+0x9800] ;  /* 0x00980000ea14783b */ /* 0x000ea20000004200 */
[----:B-1----:R-:W-:Y:S01]  /*7a20*/  FFMA.FTZ R4, R147, c[0x0][0x23c], -R2 ;  /* 0x00008f0093047a23 */ /* 0x002fe20000010802 */
[----:B----4-:R-:W-:-:S05]  /*7a30*/  F2FP.BF16.PACK_AB R17, R144, R163 ;  /* 0x000000a39011723e */ /* 0x010fca00000010ff */
[----:B------:R1:W-:Y:S02]  /*7a40*/  MUFU.EX2 R133, R4 ;  /* 0x0000000400857308 */ /* 0x0003e40000000800 */
[----:B-1----:R-:W-:-:S06]  /*7a50*/  FFMA.FTZ R4, R130, c[0x0][0x23c], -R2 ;  /* 0x00008f0082047a23 */ /* 0x002fcc0000010802 */
[----:B------:R1:W4:Y:S02]  /*7a60*/  MUFU.EX2 R128, R4 ;  /* 0x0000000400807308 */ /* 0x0003240000000800 */
[----:B-1----:R-:W-:Y:S01]  /*7a70*/  FFMA.FTZ R4, R174, c[0x0][0x23c], -R0 ;  /* 0x00008f00ae047a23 */ /* 0x002fe20000010800 */
[----:B----4-:R-:W-:-:S05]  /*7a80*/  F2FP.BF16.PACK_AB R19, R128, R133 ;  /* 0x000000858013723e */ /* 0x010fca00000010ff */
[----:B------:R1:W4:Y:S02]  /*7a90*/  MUFU.EX2 R162, R4 ;  /* 0x0000000400a27308 */ /* 0x0003240000000800 */
[C---:B--2---:R-:W-:Y:S08]  /*7aa0*/  HMMA.16816.F32.BF16 R72, R16.reuse, R28, R64 ;  /* 0x0000001c1048723c */ /* 0x044ff00000041840 */
[----:B------:R-:W-:Y:S01]  /*7ab0*/  HMMA.16816.F32.BF16 R64, R16, R30, R76 ;  /* 0x0000001e1040723c */ /* 0x000fe2000004184c */
[----:B-1----:R-:W-:Y:S01]  /*7ac0*/  FFMA.FTZ R4, R167, c[0x0][0x23c], -R0 ;  /* 0x00008f00a7047a23 */ /* 0x002fe20000010800 */
[----:B------:R-:W-:-:S03]  /*7ad0*/  MOV R167, R248 ;  /* 0x000000f800a77202 */ /* 0x000fc60000000f00 */
[----:B------:R1:W-:Y:S03]  /*7ae0*/  MUFU.EX2 R135, R4 ;  /* 0x0000000400877308 */ /* 0x0003e60000000800 */
[C---:B---3--:R-:W-:Y:S08]  /*7af0*/  HMMA.16816.F32.BF16 R84, R16.reuse, R24, R84 ;  /* 0x000000181054723c */ /* 0x048ff00000041854 */
[----:B------:R-:W-:Y:S01]  /*7b00*/  HMMA.16816.F32.BF16 R92, R16, R26, R92 ;  /* 0x0000001a105c723c */ /* 0x000fe2000004185c */
[----:B-1----:R-:W-:-:S07]  /*7b10*/  FFMA.FTZ R4, R165, c[0x0][0x23c], -R0 ;  /* 0x00008f00a5047a23 */ /* 0x002fce0000010800 */
[C---:B------:R-:W-:Y:S01]  /*7b20*/  HMMA.16816.F32.BF16 R96, R16.reuse, R20, R96 ;  /* 0x000000141060723c */ /* 0x040fe20000041860 */
[----:B------:R-:W-:Y:S01]  /*7b30*/  IMAD.MOV.U32 R165, RZ, RZ, R153 ;  /* 0x000000ffffa57224 */ /* 0x000fe200078e0099 */
[----:B------:R1:W2:Y:S06]  /*7b40*/  MUFU.EX2 R131, R4 ;  /* 0x0000000400837308 */ /* 0x0002ac0000000800 */
[C---:B------:R-:W-:Y:S08]  /*7b50*/  HMMA.16816.F32.BF16 R100, R16.reuse, R22, R100 ;  /* 0x000000161064723c */ /* 0x040ff00000041864 */
[----:B------:R-:W-:Y:S01]  /*7b60*/  HMMA.16816.F32.BF16 R120, R16, R32, R120 ;  /* 0x000000201078723c */ /* 0x000fe20000041878 */
[----:B-1----:R-:W-:Y:S01]  /*7b70*/  FFMA.FTZ R4, R194, c[0x0][0x23c], -R8 ;  /* 0x00008f00c2047a23 */ /* 0x002fe20000010808 */
[----:B------:R-:W-:-:S03]  /*7b80*/  MOV R194, R249 ;  /* 0x000000f900c27202 */ /* 0x000fc60000000f00 */
[----:B------:R1:W-:Y:S03]  /*7b90*/  MUFU.EX2 R152, R4 ;  /* 0x0000000400987308 */ /* 0x0003e60000000800 */
[----:B------:R-:W-:Y:S07]  /*7ba0*/  HMMA.16816.F32.BF16 R104, R16, R34, R104 ;  /* 0x000000221068723c */ /* 0x000fee0000041868 */
[----:B------:R-:W-:-:S02]  /*7bb0*/  F2FP.BF16.PACK_AB R16, R146, R138 ;  /* 0x0000008a9210723e */ /* 0x000fc400000010ff */
[----:B----4-:R-:W-:Y:S02]  /*7bc0*/  F2FP.BF16.PACK_AB R17, R162, R161 ;  /* 0x000000a1a211723e */ /* 0x010fe400000010ff */
[----:B------:R-:W-:Y:S02]  /*7bd0*/  F2FP.BF16.PACK_AB R18, R132, R145 ;  /* 0x000000918412723e */ /* 0x000fe400000010ff */
[----:B--2---:R-:W-:Y:S01]  /*7be0*/  F2FP.BF16.PACK_AB R19, R131, R135 ;  /* 0x000000878313723e */ /* 0x004fe200000010ff */
[----:B-1----:R-:W-:-:S04]  /*7bf0*/  FFMA.FTZ R4, R183, c[0x0][0x23c], -R8 ;  /* 0x00008f00b7047a23 */ /* 0x002fc80000010808 */
[----:B------:R1:W-:Y:S02]  /*7c00*/  MUFU.EX2 R136, R4 ;  /* 0x0000000400887308 */ /* 0x0003e40000000800 */
[C---:B------:R-:W-:Y:S08]  /*7c10*/  HMMA.16816.F32.BF16 R116, R16.reuse, R28, R80 ;  /* 0x0000001c1074723c */ /* 0x040ff00000041850 */
[----:B------:R-:W-:Y:S01]  /*7c20*/  HMMA.16816.F32.BF16 R112, R16, R30, R68 ;  /* 0x0000001e1070723c */ /* 0x000fe20000041844 */
[----:B------:R-:W2:Y:S01]  /*7c30*/  LDSM.16.MT88.4 R28, [R233+0xa000] ;  /* 0x00a00000e91c783b */ /* 0x000ea20000004200 */
[----:B-1----:R-:W-:Y:S01]  /*7c40*/  FFMA.FTZ R4, R175, c[0x0][0x23c], -R8 ;  /* 0x00008f00af047a23 */ /* 0x002fe20000010808 */
[----:B------:R-:W-:-:S05]  /*7c50*/  MOV R175, R7 ;  /* 0x0000000700af7202 */ /* 0x000fca0000000f00 */
[C---:B------:R-:W-:Y:S01]  /*7c60*/  HMMA.16816.F32.BF16 R108, R16.reuse, R24, R60 ;  /* 0x00000018106c723c */ /* 0x040fe2000004183c */
[----:B------:R1:W-:Y:S07]  /*7c70*/  MUFU.EX2 R139, R4 ;  /* 0x00000004008b7308 */ /* 0x0003ee0000000800 */
[C---:B------:R-:W-:Y:S01]  /*7c80*/  HMMA.16816.F32.BF16 R88, R16.reuse, R26, R56 ;  /* 0x0000001a1058723c */ /* 0x040fe20000041838 */
[----:B------:R-:W3:Y:S07]  /*7c90*/  LDSM.16.MT88.4 R24, [R236+0xa000] ;  /* 0x00a00000ec18783b */ /* 0x000eee0000004200 */
[----:B------:R-:W-:Y:S01]  /*7ca0*/  HMMA.16816.F32.BF16 R80, R16, R20, R52 ;  /* 0x000000141050723c */ /* 0x000fe20000041834 */
[----:B-1----:R-:W-:-:S04]  /*7cb0*/  FFMA.FTZ R4, R126, c[0x0][0x23c], -R8 ;  /* 0x00008f007e047a23 */ /* 0x002fc80000010808 */
[----:B------:R1:W4:Y:S03]  /*7cc0*/  MUFU.EX2 R137, R4 ;  /* 0x0000000400897308 */ /* 0x0003260000000800 */
[C---:B------:R-:W-:Y:S01]  /*7cd0*/  HMMA.16816.F32.BF16 R76, R16.reuse, R22, R48 ;  /* 0x00000016104c723c */ /* 0x040fe20000041830 */
[----:B------:R-:W2:Y:S07]  /*7ce0*/  LDSM.16.MT88.4 R20, [R234+0xa000] ;  /* 0x00a00000ea14783b */ /* 0x000eae0000004200 */
[----:B------:R-:W-:Y:S01]  /*7cf0*/  HMMA.16816.F32.BF16 R44, R16, R32, R40 ;  /* 0x00000020102c723c */ /* 0x000fe20000041828 */
[----:B-1----:R-:W-:-:S07]  /*7d00*/  FFMA.FTZ R4, R189, c[0x0][0x23c], -R0 ;  /* 0x00008f00bd047a23 */ /* 0x002fce0000010800 */
[----:B------:R-:W-:Y:S01]  /*7d10*/  HMMA.16816.F32.BF16 R36, R16, R34, R36 ;  /* 0x000000221024723c */ /* 0x000fe20000041824 */
[----:B------:R-:W1:Y:S01]  /*7d20*/  LDSM.16.MT88.4 R32, [R235+0xa000] ;  /* 0x00a00000eb20783b */ /* 0x000e620000004200 */
[----:B------:R3:W-:Y:S01]  /*7d30*/  MUFU.EX2 R7, R4 ;  /* 0x0000000400077308 */ /* 0x0007e20000000800 */
[----:B----4-:R-:W-:Y:S01]  /*7d40*/  IMAD.MOV.U32 R189, RZ, RZ, R137 ;  /* 0x000000ffffbd7224 */ /* 0x010fe200078e0089 */
[----:B------:R-:W-:Y:S01]  /*7d50*/  MOV R137, R158 ;  /* 0x0000009e00897202 */ /* 0x000fe20000000f00 */
[----:B------:R-:W-:Y:S02]  /*7d60*/  IMAD.MOV.U32 R158, RZ, RZ, R252 ;  /* 0x000000ffff9e7224 */ /* 0x000fe400078e00fc */
[----:B---3--:R-:W-:-:S04]  /*7d70*/  FFMA.FTZ R4, R188, c[0x0][0x23c], -R5 ;  /* 0x00008f00bc047a23 */ /* 0x008fc80000010805 */
[----:B------:R3:W-:Y:S02]  /*7d80*/  MUFU.EX2 R141, R4 ;  /* 0x00000004008d7308 */ /* 0x0007e40000000800 */
[----:B---3--:R-:W-:-:S06]  /*7d90*/  FFMA.FTZ R4, R181, c[0x0][0x23c], -R5 ;  /* 0x00008f00b5047a23 */ /* 0x008fcc0000010805 */
[----:B------:R3:W4:Y:S02]  /*7da0*/  MUFU.EX2 R126, R4 ;  /* 0x00000004007e7308 */ /* 0x0007240000000800 */
[----:B---3--:R-:W-:Y:S01]  /*7db0*/  FFMA.FTZ R4, R173, c[0x0][0x23c], -R5 ;  /* 0x00008f00ad047a23 */ /* 0x008fe20000010805 */
[----:B----4-:R-:W-:-:S05]  /*7dc0*/  F2FP.BF16.PACK_AB R16, R126, R141 ;  /* 0x0000008d7e10723e */ /* 0x010fca00000010ff */
[----:B------:R3:W-:Y:S02]  /*7dd0*/  MUFU.EX2 R173, R4 ;  /* 0x0000000400ad7308 */ /* 0x0007e40000000800 */
[----:B---3--:R-:W-:Y:S02]  /*7de0*/  FFMA.FTZ R4, R124, c[0x0][0x23c], -R5 ;  /* 0x00008f007c047a23 */ /* 0x008fe40000010805 */
[----:B------:R-:W-:-:S04]  /*7df0*/  FFMA.FTZ R124, R184, c[0x0][0x23c], -R0 ;  /* 0x00008f00b87c7a23 */ /* 0x000fc80000010800 */
[----:B------:R3:W4:Y:S02]  /*7e00*/  MUFU.EX2 R174, R4 ;  /* 0x0000000400ae7308 */ /* 0x0007240000000800 */
[----:B---3--:R-:W-:Y:S01]  /*7e10*/  FFMA.FTZ R4, R192, c[0x0][0x23c], -R2 ;  /* 0x00008f00c0047a23 */ /* 0x008fe20000010802 */
[----:B----4-:R-:W-:-:S05]  /*7e20*/  F2FP.BF16.PACK_AB R18, R174, R173 ;  /* 0x000000adae12723e */ /* 0x010fca00000010ff */
[----:B------:R3:W-:Y:S02]  /*7e30*/  MUFU.EX2 R143, R4 ;  /* 0x00000004008f7308 */ /* 0x0007e40000000800 */
[----:B---3--:R-:W-:-:S06]  /*7e40*/  FFMA.FTZ R4, R182, c[0x0][0x23c], -R2 ;  /* 0x00008f00b6047a23 */ /* 0x008fcc0000010802 */
        /* <DEDUP_REMOVED lines=8> */
[----:B------:R3:W4:Y:S02]  /*7ed0*/  MUFU.EX2 R252, R4 ;  /* 0x0000000400fc7308 */ /* 0x0007240000000800 */
[C---:B--2---:R-:W-:Y:S08]  /*7ee0*/  HMMA.16816.F32.BF16 R68, R16.reuse, R30, R64 ;  /* 0x0000001e1044723c */ /* 0x044ff00000041840 */
[----:B------:R-:W-:Y:S01]  /*7ef0*/  HMMA.16816.F32.BF16 R72, R16, R28, R72 ;  /* 0x0000001c1048723c */ /* 0x000fe20000041848 */
[----:B---3--:R-:W-:-:S04]  /*7f00*/  FFMA.FTZ R4, R193, c[0x0][0x23c], -R0 ;  /* 0x00008f00c1047a23 */ /* 0x008fc80000010800 */
[----:B------:R2:W-:Y:S03]  /*7f10*/  MUFU.EX2 R251, R4 ;  /* 0x0000000400fb7308 */ /* 0x0005e60000000800 */
[C---:B------:R-:W-:Y:S08]  /*7f20*/  HMMA.16816.F32.BF16 R64, R16.reuse, R24, R84 ;  /* 0x000000181040723c */ /* 0x040ff00000041854 */
[----:B------:R-:W-:Y:S01]  /*7f30*/  HMMA.16816.F32.BF16 R60, R16, R26, R92 ;  /* 0x0000001a103c723c */ /* 0x000fe2000004185c */
[----:B--2---:R-:W-:-:S07]  /*7f40*/  FFMA.FTZ R4, R190, c[0x0][0x23c], -R0 ;  /* 0x00008f00be047a23 */ /* 0x004fce0000010800 */
[C---:B------:R-:W-:Y:S01]  /*7f50*/  HMMA.16816.F32.BF16 R56, R16.reuse, R20, R96 ;  /* 0x000000141038723c */ /* 0x040fe20000041860 */
[----:B------:R-:W-:Y:S01]  /*7f60*/  MOV R190, R164 ;  /* 0x000000a400be7202 */ /* 0x000fe20000000f00 */
[----:B------:R2:W3:Y:S06]  /*7f70*/  MUFU.EX2 R250, R4 ;  /* 0x0000000400fa7308 */ /* 0x0004ec0000000800 */
[C---:B------:R-:W-:Y:S08]  /*7f80*/  HMMA.16816.F32.BF16 R52, R16.reuse, R22, R100 ;  /* 0x000000161034723c */ /* 0x040ff00000041864 */
[----:B-1----:R-:W-:Y:S01]  /*7f90*/  HMMA.16816.F32.BF16 R48, R16, R32, R120 ;  /* 0x000000201030723c */ /* 0x002fe20000041878 */
[----:B--2---:R-:W-:-:S04]  /*7fa0*/  FFMA.FTZ R4, R214, c[0x0][0x23c], -R5 ;  /* 0x00008f00d6047a23 */ /* 0x004fc80000010805 */
[----:B------:R1:W-:Y:S03]  /*7fb0*/  MUFU.EX2 R214, R4 ;  /* 0x0000000400d67308 */ /* 0x0003e60000000800 */
[----:B------:R-:W-:Y:S01]  /*7fc0*/  HMMA.16816.F32.BF16 R40, R16, R34, R104 ;  /* 0x000000221028723c */ /* 0x000fe20000041868 */
[--C-:B------:R-:W-:Y:S02]  /*7fd0*/  FFMA.FTZ R121, R125, c[0x0][0x23c], -R8.reuse ;  /* 0x00008f007d797a23 */ /* 0x100fe40000010808 */
[----:B------:R-:W-:Y:S02]  /*7fe0*/  FFMA.FTZ R120, R170, c[0x0][0x23c], -R8 ;  /* 0x00008f00aa787a23 */ /* 0x000fe40000010808 */
[--C-:B------:R-:W-:Y:S02]  /*7ff0*/  FFMA.FTZ R122, R197, c[0x0][0x23c], -R0.reuse ;  /* 0x00008f00c57a7a23 */ /* 0x100fe40000010800 */
[----:B------:R-:W-:Y:S01]  /*8000*/  F2FP.BF16.PACK_AB R16, R136, R152 ;  /* 0x000000988810723e */ /* 0x000fe200000010ff */
[--C-:B------:R-:W-:Y:S01]  /*8010*/  FFMA.FTZ R123, R187, c[0x0][0x23c], -R0.reuse ;  /* 0x00008f00bb7b7a23 */ /* 0x100fe20000010800 */
[----:B----4-:R-:W-:Y:S01]  /*8020*/  F2FP.BF16.PACK_AB R17, R252, R7 ;  /* 0x00000007fc11723e */ /* 0x010fe200000010ff */
[----:B------:R-:W-:Y:S01]  /*8030*/  FFMA.FTZ R125, R168, c[0x0][0x23c], -R0 ;  /* 0x00008f00a87d7a23 */ /* 0x000fe20000010800 */
[----:B------:R-:W-:-:S02]  /*8040*/  F2FP.BF16.PACK_AB R18, R189, R139 ;  /* 0x0000008bbd12723e */ /* 0x000fc400000010ff */
[----:B---3--:R-:W-:Y:S01]  /*8050*/  F2FP.BF16.PACK_AB R19, R250, R251 ;  /* 0x000000fbfa13723e */ /* 0x008fe200000010ff */
[----:B-1----:R-:W-:-:S04]  /*8060*/  FFMA.FTZ R4, R209, c[0x0][0x23c], -R5 ;  /* 0x00008f00d1047a23 */ /* 0x002fc80000010805 */
[----:B------:R1:W2:Y:S02]  /*8070*/  MUFU.EX2 R247, R4 ;  /* 0x0000000400f77308 */ /* 0x0002a40000000800 */
[C---:B------:R-:W-:Y:S08]  /*8080*/  HMMA.16816.F32.BF16 R104, R16.reuse, R24, R108 ;  /* 0x000000181068723c */ /* 0x040ff0000004186c */
[----:B------:R-:W-:Y:S01]  /*8090*/  HMMA.16816.F32.BF16 R96, R16, R26, R88 ;  /* 0x0000001a1060723c */ /* 0x000fe20000041858 */
[----:B------:R-:W3:Y:S01]  /*80a0*/  LDSM.16.MT88.4 R24, [R236+0xa800] ;  /* 0x00a80000ec18783b */ /* 0x000ee20000004200 */
[----:B-1----:R-:W-:-:S06]  /*80b0*/  FFMA.FTZ R4, R178, c[0x0][0x23c], -R5 ;  /* 0x00008f00b2047a23 */ /* 0x002fcc0000010805 */
[C---:B------:R-:W-:Y:S01]  /*80c0*/  HMMA.16816.F32.BF16 R92, R16.reuse, R28, R116 ;  /* 0x0000001c105c723c */ /* 0x040fe20000041874 */
[----:B------:R1:W-:Y:S06]  /*80d0*/  MUFU.EX2 R248, R4 ;  /* 0x0000000400f87308 */ /* 0x0003ec0000000800 */
[----:B------:R-:W-:Y:S01]  /*80e0*/  IMAD.MOV.U32 R117, RZ, RZ, R157 ;  /* 0x000000ffff757224 */ /* 0x000fe200078e009d */
[----:B------:R-:W-:Y:S01]  /*80f0*/  HMMA.16816.F32.BF16 R100, R16, R30, R112 ;  /* 0x0000001e1064723c */ /* 0x000fe20000041870 */
[----:B------:R-:W4:Y:S01]  /*8100*/  LDSM.16.MT88.4 R28, [R233+0xa800] ;  /* 0x00a80000e91c783b */ /* 0x000f220000004200 */
[----:B------:R-:W-:-:S02]  /*8110*/  FFMA.FTZ R118, R198, c[0x0][0x23c], -R8 ;  /* 0x00008f00c6767a23 */ /* 0x000fc40000010808 */
[----:B------:R-:W-:Y:S02]  /*8120*/  FFMA.FTZ R119, R185, c[0x0][0x23c], -R8 ;  /* 0x00008f00b9777a23 */ /* 0x000fe40000010808 */
[--C-:B------:R-:W-:Y:S02]  /*8130*/  FFMA.FTZ R116, R171, c[0x0][0x23c], -R2.reuse ;  /* 0x00008f00ab747a23 */ /* 0x100fe40000010802 */
[C---:B------:R-:W-:Y:S01]  /*8140*/  HMMA.16816.F32.BF16 R88, R16.reuse, R20, R80 ;  /* 0x000000141058723c */ /* 0x040fe20000041850 */
[--C-:B------:R-:W-:Y:S02]  /*8150*/  FFMA.FTZ R113, R205, c[0x0][0x23c], -R2.reuse ;  /* 0x00008f00cd717a23 */ /* 0x100fe40000010802 */
[----:B-1----:R-:W-:Y:S02]  /*8160*/  FFMA.FTZ R4, R176, c[0x0][0x23c], -R5 ;  /* 0x00008f00b0047a23 */ /* 0x002fe40000010805 */
[--C-:B------:R-:W-:Y:S02]  /*8170*/  FFMA.FTZ R114, R199, c[0x0][0x23c], -R2.reuse ;  /* 0x00008f00c7727a23 */ /* 0x100fe40000010802 */
[----:B------:R1:W1:Y:S01]  /*8180*/  MUFU.EX2 R249, R4 ;  /* 0x0000000400f97308 */ /* 0x0002620000000800 */
[----:B------:R-:W-:Y:S01]  /*8190*/  HMMA.16816.F32.BF16 R80, R16, R32, R44 ;  /* 0x000000201050723c */ /* 0x000fe2000004182c */
[----:B------:R-:W-:-:S02]  /*81a0*/  FFMA.FTZ R115, R191, c[0x0][0x23c], -R2 ;  /* 0x00008f00bf737a23 */ /* 0x000fc40000010802 */
[----:B------:R-:W-:-:S04]  /*81b0*/  FFMA.FTZ R112, R169, c[0x0][0x23c], -R5 ;  /* 0x00008f00a9707a23 */ /* 0x000fc80000010805 */
[----:B------:R-:W-:Y:S01]  /*81c0*/  MOV R47, R155 ;  /* 0x0000009b002f7202 */ /* 0x000fe20000000f00 */
[C---:B------:R-:W-:Y:S01]  /*81d0*/  HMMA.16816.F32.BF16 R84, R16.reuse, R22, R76 ;  /* 0x000000161054723c */ /* 0x040fe2000004184c */
[----:B------:R-:W-:Y:S01]  /*81e0*/  LDSM.16.MT88.4 R20, [R234+0xa800] ;  /* 0x00a80000ea14783b */ /* 0x000fe20000004200 */
[----:B------:R-:W-:Y:S01]  /*81f0*/  IMAD.MOV.U32 R45, RZ, RZ, R154 ;  /* 0x000000ffff2d7224 */ /* 0x000fe200078e009a */
[----:B------:R-:W-:Y:S01]  /*8200*/  MOV R46, R156 ;  /* 0x0000009c002e7202 */ /* 0x000fe20000000f00 */
[----:B------:R3:W-:Y:S01]  /*8210*/  MUFU.EX2 R154, R6 ;  /* 0x00000006009a7308 */ /* 0x0007e20000000800 */
[----:B------:R-:W-:Y:S01]  /*8220*/  MOV R44, R158 ;  /* 0x0000009e002c7202 */ /* 0x000fe20000000f00 */
[----:B-1----:R-:W-:Y:S02]  /*8230*/  FFMA.FTZ R4, R220, c[0x0][0x23c], -R2 ;  /* 0x00008f00dc047a23 */ /* 0x002fe40000010802 */
[----:B------:R-:W-:Y:S01]  /*8240*/  HMMA.16816.F32.BF16 R76, R16, R34, R36 ;  /* 0x00000022104c723c */ /* 0x000fe20000041824 */
[----:B------:R-:W1:Y:S01]  /*8250*/  LDSM.16.MT88.4 R32, [R235+0xa800] ;  /* 0x00a80000eb20783b */ /* 0x000e620000004200 */
[----:B------:R-:W-:Y:S01]  /*8260*/  IMAD.MOV.U32 R220, RZ, RZ, R139 ;  /* 0x000000ffffdc7224 */ /* 0x000fe200078e008b */
[----:B------:R-:W-:Y:S01]  /*8270*/  MOV R139, R200 ;  /* 0x000000c8008b7202 */ /* 0x000fe20000000f00 */
[----:B------:R4:W-:Y:S03]  /*8280*/  MUFU.EX2 R155, R4 ;  /* 0x00000004009b7308 */ /* 0x0009e60000000800 */
[----:B--2---:R-:W-:Y:S01]  /*8290*/  F2FP.BF16.PACK_AB R16, R247, R214 ;  /* 0x000000d6f710723e */ /* 0x004fe200000010ff */
[----:B------:R-:W-:Y:S01]  /*82a0*/  FFMA.FTZ R37, R223, c[0x0][0x23c], -R8 ;  /* 0x00008f00df257a23 */ /* 0x000fe20000010808 */
[----:B------:R-:W-:Y:S01]  /*82b0*/  F2FP.BF16.PACK_AB R18, R249, R248 ;  /* 0x000000f8f912723e */ /* 0x000fe200000010ff */
[----:B------:R-:W-:-:S02]  /*82c0*/  FFMA.FTZ R39, R206, c[0x0][0x23c], -R0 ;  /* 0x00008f00ce277a23 */ /* 0x000fc40000010800 */
[----:B---3--:R-:W-:Y:S02]  /*82d0*/  FFMA.FTZ R6, R228, c[0x0][0x23c], -R0 ;  /* 0x00008f00e4067a23 */ /* 0x008fe40000010800 */
[--C-:B------:R-:W-:Y:S02]  /*82e0*/  FFMA.FTZ R36, R211, c[0x0][0x23c], -R2.reuse ;  /* 0x00008f00d3247a23 */ /* 0x100fe40000010802 */
[----:B------:R-:W-:Y:S01]  /*82f0*/  MUFU.EX2 R127, R6 ;  /* 0x00000006007f7308 */ /* 0x000fe20000000800 */
[----:B------:R-:W-:Y:S02]  /*8300*/  FFMA.FTZ R38, R204, c[0x0][0x23c], -R5 ;  /* 0x00008f00cc267a23 */ /* 0x000fe40000010805 */
[----:B----4-:R-:W-:Y:S01]  /*8310*/  FFMA.FTZ R4, R210, c[0x0][0x23c], -R2 ;  /* 0x00008f00d2047a23 */ /* 0x010fe20000010802 */
[----:B------:R-:W-:-:S04]  /*8320*/  MOV R210, R130 ;  /* 0x0000008200d27202 */ /* 0x000fc80000000f00 */
[----:B------:R2:W3:Y:S02]  /*8330*/  MUFU.EX2 R209, R4 ;  /* 0x0000000400d17308 */ /* 0x0004e40000000800 */
[----:B--2---:R-:W-:Y:S01]  /*8340*/  FFMA.FTZ R4, R179, c[0x0][0x23c], -R2 ;  /* 0x00008f00b3047a23 */ /* 0x004fe20000010802 */
[----:B---3--:R-:W-:-:S05]  /*8350*/  F2FP.BF16.PACK_AB R17, R209, R155 ;  /* 0x0000009bd111723e */ /* 0x008fca00000010ff */
[----:B------:R-:W2:Y:S02]  /*8360*/  MUFU.EX2 R153, R4 ;  /* 0x0000000400997308 */ /* 0x000ea40000000800 */
[----:B--2---:R-:W-:Y:S01]  /*8370*/  F2FP.BF16.PACK_AB R19, R154, R153 ;  /* 0x000000999a13723e */ /* 0x004fe200000010ff */
[----:B------:R-:W-:-:S05]  /*8380*/  FFMA.FTZ R4, R246, c[0x0][0x23c], -R8 ;  /* 0x00008f00f6047a23 */ /* 0x000fca0000010808 */
[----:B------:R2:W-:Y:S01]  /*8390*/  MUFU.EX2 R130, R4 ;  /* 0x0000000400827308 */ /* 0x0005e20000000800 */
[C---:B------:R-:W-:Y:S07]  /*83a0*/  HMMA.16816.F32.BF16 R180, R16.reuse, R26, R60 ;  /* 0x0000001a10b4723c */ /* 0x040fee000004183c */
[----:B------:R-:W-:Y:S01]  /*83b0*/  MOV R61, R131 ;  /* 0x00000083003d7202 */ /* 0x000fe20000000f00 */
[----:B------:R-:W-:Y:S01]  /*83c0*/  HMMA.16816.F32.BF16 R156, R16, R28, R72 ;  /* 0x0000001c109c723c */ /* 0x000fe20000041848 */
[----:B------:R-:W-:Y:S01]  /*83d0*/  IMAD.MOV.U32 R63, RZ, RZ, R133 ;  /* 0x000000ffff3f7224 */ /* 0x000fe200078e0085 */
[----:B------:R-:W-:Y:S01]  /*83e0*/  MOV R62, R132 ;  /* 0x00000084003e7202 */ /* 0x000fe20000000f00 */
[----:B------:R-:W-:-:S02]  /*83f0*/  IMAD.MOV.U32 R60, RZ, RZ, R129 ;  /* 0x000000ffff3c7224 */ /* 0x000fc400078e0081 */
[----:B--2---:R-:W-:Y:S02]  /*8400*/  FFMA.FTZ R4, R230, c[0x0][0x23c], -R8 ;  /* 0x00008f00e6047a23 */ /* 0x004fe40000010808 */
[----:B------:R-:W-:Y:S01]  /*8410*/  MOV R74, R165 ;  /* 0x000000a5004a7202 */ /* 0x000fe20000000f00 */
[----:B------:R-:W-:Y:S01]  /*8420*/  IMAD.MOV.U32 R73, RZ, RZ, R167 ;  /* 0x000000ffff497224 */ /* 0x000fe200078e00a7 */
[----:B------:R-:W-:Y:S01]  /*8430*/  MOV R72, R166 ;  /* 0x000000a600487202 */ /* 0x000fe20000000f00 */
[----:B------:R2:W-:Y:S01]  /*8440*/  MUFU.EX2 R131, R4 ;  /* 0x0000000400837308 */ /* 0x0005e20000000800 */
[----:B------:R-:W-:Y:S01]  /*8450*/  HMMA.16816.F32.BF16 R164, R16, R30, R68 ;  /* 0x0000001e10a4723c */ /* 0x000fe20000041844 */
[----:B------:R-:W-:-:S06]  /*8460*/  MOV R75, R194 ;  /* 0x000000c2004b7202 */ /* 0x000fcc0000000f00 */
[----:B------:R-:W-:Y:S01]  /*8470*/  IMAD.MOV.U32 R70, RZ, RZ, R149 ;  /* 0x000000ffff467224 */ /* 0x000fe200078e0095 */
[----:B------:R-:W-:Y:S01]  /*8480*/  MOV R69, R135 ;  /* 0x0000008700457202 */ /* 0x000fe20000000f00 */
[----:B-1----:R-:W-:Y:S01]  /*8490*/  HMMA.16816.F32.BF16 R108, R16, R34, R40 ;  /* 0x00000022106c723c */ /* 0x002fe20000041828 */
[----:B------:R-:W-:Y:S02]  /*84a0*/  MOV R68, R134 ;  /* 0x0000008600447202 */ /* 0x000fe40000000f00 */
[----:B------:R-:W-:Y:S01]  /*84b0*/  MOV R71, R126 ;  /* 0x0000007e00477202 */ /* 0x000fe20000000f00 */
[----:B--2---:R-:W-:-:S03]  /*84c0*/  FFMA.FTZ R4, R229, c[0x0][0x23c], -R8 ;  /* 0x00008f00e5047a23 */ /* 0x004fc60000010808 */
[----:B------:R-:W-:Y:S01]  /*84d0*/  MOV R43, R10 ;  /* 0x0000000a002b7202 */ /* 0x000fe20000000f00 */
[C---:B------:R-:W-:Y:S01]  /*84e0*/  HMMA.16816.F32.BF16 R132, R16.reuse, R22, R52 ;  /* 0x000000161084723c */ /* 0x040fe20000041834 */
[----:B------:R-:W-:Y:S01]  /*84f0*/  FFMA.FTZ R10, R215, c[0x0][0x23c], -R5 ;  /* 0x00008f00d70a7a23 */ /* 0x000fe20000010805 */
[----:B------:R1:W-:Y:S05]  /*8500*/  MUFU.EX2 R149, R4 ;  /* 0x0000000400957308 */ /* 0x0003ea0000000800 */
[----:B------:R-:W-:Y:S01]  /*8510*/  IMAD.MOV.U32 R55, RZ, RZ, R148 ;  /* 0x000000ffff377224 */ /* 0x000fe200078e0094 */
[----:B------:R-:W-:Y:S01]  /*8520*/  HMMA.16816.F32.BF16 R192, R16, R20, R56 ;  /* 0x0000001410c0723c */ /* 0x000fe20000041838 */
[----:B------:R-:W-:Y:S01]  /*8530*/  IMAD.MOV.U32 R52, RZ, RZ, R11 ;  /* 0x000000ffff347224 */ /* 0x000fe200078e000b */
[----:B------:R-:W-:Y:S01]  /*8540*/  MOV R54, R9 ;  /* 0x0000000900367202 */ /* 0x000fe20000000f00 */
[----:B------:R-:W-:Y:S01]  /*8550*/  FFMA.FTZ R11, R219, c[0x0][0x23c], -R5 ;  /* 0x00008f00db0b7a23 */ /* 0x000fe20000010805 */
[----:B------:R-:W-:Y:S01]  /*8560*/  MOV R53, R7 ;  /* 0x0000000700357202 */ /* 0x000fe20000000f00 */
[----:B------:R-:W-:-:S02]  /*8570*/  FFMA.FTZ R7, R231, c[0x0][0x23c], -R0 ;  /* 0x00008f00e7077a23 */ /* 0x000fc40000010800 */
[----:B------:R-:W-:Y:S01]  /*8580*/  MOV R58, R203 ;  /* 0x000000cb003a7202 */ /* 0x000fe20000000f00 */
[----:B------:R-:W-:Y:S01]  /*8590*/  IMAD.MOV.U32 R57, RZ, RZ, R202 ;  /* 0x000000ffff397224 */ /* 0x000fe200078e00ca */
[----:B------:R-:W-:Y:S01]  /*85a0*/  MOV R56, R201 ;  /* 0x000000c900387202 */ /* 0x000fe20000000f00 */
[--C-:B-1----:R-:W-:Y:S01]  /*85b0*/  FFMA.FTZ R4, R226, c[0x0][0x23c], -R8.reuse ;  /* 0x00008f00e2047a23 */ /* 0x102fe20000010808 */
[C---:B------:R-:W-:Y:S01]  /*85c0*/  HMMA.16816.F32.BF16 R176, R16.reuse, R24, R64 ;  /* 0x0000001810b0723c */ /* 0x040fe20000041840 */
[----:B------:R-:W-:Y:S01]  /*85d0*/  MOV R59, R128 ;  /* 0x00000080003b7202 */ /* 0x000fe20000000f00 */
[----:B------:R-:W-:Y:S01]  /*85e0*/  FFMA.FTZ R9, R208, c[0x0][0x23c], -R5 ;  /* 0x00008f00d0097a23 */ /* 0x000fe20000010805 */
[----:B------:R1:W2:Y:S04]  /*85f0*/  MUFU.EX2 R148, R4 ;  /* 0x0000000400947308 */ /* 0x0002a80000000800 */
[--C-:B------:R-:W-:Y:S01]  /*8600*/  FFMA.FTZ R65, R212, c[0x0][0x23c], -R8.reuse ;  /* 0x00008f00d4417a23 */ /* 0x100fe20000010808 */
[----:B------:R-:W-:Y:S01]  /*8610*/  HMMA.16816.F32.BF16 R200, R16, R32, R48 ;  /* 0x0000002010c8723c */ /* 0x000fe20000041830 */
[----:B------:R-:W-:-:S02]  /*8620*/  FFMA.FTZ R64, R207, c[0x0][0x23c], -R8 ;  /* 0x00008f00cf407a23 */ /* 0x000fc40000010808 */
[----:B------:R-:W-:Y:S01]  /*8630*/  MUFU.EX2 R128, R7 ;  /* 0x0000000700807308 */ /* 0x000fe20000000800 */
[--C-:B------:R-:W-:Y:S02]  /*8640*/  FFMA.FTZ R66, R196, c[0x0][0x23c], -R5.reuse ;  /* 0x00008f00c4427a23 */ /* 0x100fe40000010805 */
[----:B------:R-:W-:Y:S02]  /*8650*/  FFMA.FTZ R67, R186, c[0x0][0x23c], -R5 ;  /* 0x00008f00ba437a23 */ /* 0x000fe40000010805 */
[----:B------:R-:W-:Y:S02]  /*8660*/  FFMA.FTZ R49, R216, c[0x0][0x23c], -R8 ;  /* 0x00008f00d8317a23 */ /* 0x000fe40000010808 */
[--C-:B------:R-:W-:Y:S02]  /*8670*/  FFMA.FTZ R51, R221, c[0x0][0x23c], -R0.reuse ;  /* 0x00008f00dd337a23 */ /* 0x100fe40000010800 */
[--C-:B-1----:R-:W-:Y:S02]  /*8680*/  FFMA.FTZ R4, R245, c[0x0][0x23c], -R0.reuse ;  /* 0x00008f00f5047a23 */ /* 0x102fe40000010800 */
[----:B------:R-:W-:-:S02]  /*8690*/  FFMA.FTZ R50, R218, c[0x0][0x23c], -R0 ;  /* 0x00008f00da327a23 */ /* 0x000fc40000010800 */
[----:B------:R1:W3:Y:S01]  /*86a0*/  MUFU.EX2 R129, R4 ;  /* 0x0000000400817308 */ /* 0x0002e20000000800 */
[----:B------:R-:W-:Y:S02]  /*86b0*/  FFMA.FTZ R48, R213, c[0x0][0x23c], -R0 ;  /* 0x00008f00d5307a23 */ /* 0x000fe40000010800 */
[--C-:B------:R-:W-:Y:S02]  /*86c0*/  FFMA.FTZ R8, R225, c[0x0][0x23c], -R2.reuse ;  /* 0x00008f00e1087a23 */ /* 0x100fe40000010802 */
[----:B------:R-:W-:Y:S01]  /*86d0*/  FFMA.FTZ R17, R217, c[0x0][0x23c], -R2 ;  /* 0x00008f00d9117a23 */ /* 0x000fe20000010802 */
[----:B--2---:R-:W-:Y:S01]  /*86e0*/  F2FP.BF16.PACK_AB R6, R148, R149 ;  /* 0x000000959406723e */ /* 0x004fe200000010ff */
[----:B------:R-:W-:Y:S02]  /*86f0*/  FFMA.FTZ R16, R224, c[0x0][0x23c], -R5 ;  /* 0x00008f00e0107a23 */ /* 0x000fe40000010805 */
[----:B-1----:R-:W-:Y:S02]  /*8700*/  FFMA.FTZ R4, R227, c[0x0][0x23c], -R0 ;  /* 0x00008f00e3047a23 */ /* 0x002fe40000010800 */
[----:B------:R-:W-:-:S02]  /*8710*/  FFMA.FTZ R0, R222, c[0x0][0x23c], -R2 ;  /* 0x00008f00de007a23 */ /* 0x000fc40000010802 */
[----:B------:R-:W-:Y:S01]  /*8720*/  FADD.FTZ R2, R52, R43 ;  /* 0x0000002b34027221 */ /* 0x000fe20000010000 */
[----:B------:R-:W-:Y:S01]  /*8730*/  MOV R52, R53 ;  /* 0x0000003500347202 */ /* 0x000fe20000000f00 */
[----:B------:R-:W-:Y:S01]  /*8740*/  IMAD.MOV.U32 R53, RZ, RZ, R54 ;  /* 0x000000ffff357224 */ /* 0x000fe200078e0036 */
[----:B------:R-:W-:Y:S01]  /*8750*/  MOV R54, R55 ;  /* 0x0000003700367202 */ /* 0x000fe20000000f00 */
[----:B------:R1:W2:Y:S01]  /*8760*/  MUFU.EX2 R126, R4 ;  /* 0x00000004007e7308 */ /* 0x0002a20000000800 */
        /* <DEDUP_REMOVED lines=21> */
[----:B------:R-:W4:Y:S01]  /*88c0*/  LDL.LU R117, [R1+0x28] ;  /* 0x0000280001757983 */ /* 0x000f220000300800 */
[----:B-1----:R-:W-:Y:S02]  /*88d0*/  F2FP.BF16.PACK_AB R4, R131, R130 ;  /* 0x000000828304723e */ /* 0x002fe400000010ff */
[----:B---3--:R-:W-:-:S02]  /*88e0*/  F2FP.BF16.PACK_AB R5, R128, R129 ;  /* 0x000000818005723e */ /* 0x008fc400000010ff */
[----:B--2---:R-:W-:Y:S01]  /*88f0*/  F2FP.BF16.PACK_AB R7, R126, R127 ;  /* 0x0000007f7e07723e */ /* 0x004fe200000010ff */
        /* <DEDUP_REMOVED lines=19> */
[----:B------:R-:W-:-:S02]  /*8a30*/  MOV R216, R61 ;  /* 0x0000003d00d87202 */ /* 0x000fc40000000f00 */
[----:B------:R-:W-:Y:S02]  /*8a40*/  MOV R226, R63 ;  /* 0x0000003f00e27202 */ /* 0x000fe40000000f00 */
[----:B------:R-:W-:Y:S01]  /*8a50*/  MOV R229, R68 ;  /* 0x0000004400e57202 */ /* 0x000fe20000000f00 */
[C---:B------:R-:W-:Y:S01]  /*8a60*/  HMMA.16816.F32.BF16 R60, R4.reuse, R30, R100 ;  /* 0x0000001e043c723c */ /* 0x040fe20000041864 */
[----:B------:R-:W-:Y:S02]  /*8a70*/  MOV R246, R70 ;  /* 0x0000004600f67202 */ /* 0x000fe40000000f00 */
[----:B------:R-:W-:Y:S02]  /*8a80*/  MOV R170, R71 ;  /* 0x0000004700aa7202 */ /* 0x000fe40000000f00 */
[----:B------:R-:W-:Y:S02]  /*8a90*/  MOV R197, R44 ;  /* 0x0000002c00c57202 */ /* 0x000fe40000000f00 */
[----:B------:R-:W-:Y:S01]  /*8aa0*/  MOV R206, R45 ;  /* 0x0000002d00ce7202 */ /* 0x000fe20000000f00 */
[C---:B------:R-:W-:Y:S08]  /*8ab0*/  HMMA.16816.F32.BF16 R68, R4.reuse, R28, R92 ;  /* 0x0000001c0444723c */ /* 0x040ff0000004185c */
[C---:B------:R-:W-:Y:S08]  /*8ac0*/  HMMA.16816.F32.BF16 R52, R4.reuse, R24, R104 ;  /* 0x000000180434723c */ /* 0x040ff00000041868 */
[C---:B------:R-:W-:Y:S08]  /*8ad0*/  HMMA.16816.F32.BF16 R44, R4.reuse, R26, R96 ;  /* 0x0000001a042c723c */ /* 0x040ff00000041860 */
[C---:B------:R-:W-:Y:S08]  /*8ae0*/  HMMA.16816.F32.BF16 R40, R4.reuse, R20, R88 ;  /* 0x000000140428723c */ /* 0x040ff00000041858 */
[C---:B------:R-:W-:Y:S08]  /*8af0*/  HMMA.16816.F32.BF16 R56, R4.reuse, R22, R84 ;  /* 0x000000160438723c */ /* 0x040ff00000041854 */
[----:B------:R-:W-:Y:S01]  /*8b00*/  HMMA.16816.F32.BF16 R32, R4, R34, R76 ;  /* 0x000000220420723c */ /* 0x000fe2000004184c */
[----:B------:R-:W-:Y:S01]  /*8b10*/  MOV R228, R175 ;  /* 0x000000af00e47202 */ /* 0x000fe20000000f00 */
[----:B------:R-:W-:Y:S01]  /*8b20*/  FADD.FTZ R2, R244, R2 ;  /* 0x00000002f4027221 */ /* 0x000fe20000010000 */
[----:B------:R1:W-:Y:S01]  /*8b30*/  MUFU.EX2 R80, R0 ;  /* 0x0000000000507308 */ /* 0x0003e20000000800 */
[----:B------:R-:W2:Y:S03]  /*8b40*/  LDSM.16.MT88.4 R24, [R233+0xb000] ;  /* 0x00b00000e918783b */ /* 0x000ea60000004200 */
[----:B------:R-:W-:Y:S01]  /*8b50*/  FADD.FTZ R4, R219, R215 ;  /* 0x000000d7db047221 */ /* 0x000fe20000010000 */
[----:B------:R-:W-:Y:S01]  /*8b60*/  MOV R219, R224 ;  /* 0x000000e000db7202 */ /* 0x000fe20000000f00 */
[----:B------:R-:W3:Y:S01]  /*8b70*/  LDSM.16.MT88.4 R20, [R236+0xb000] ;  /* 0x00b00000ec14783b */ /* 0x000ee20000004200 */
[----:B------:R-:W-:Y:S01]  /*8b80*/  MOV R215, R168 ;  /* 0x000000a800d77202 */ /* 0x000fe20000000f00 */
[----:B------:R-:W-:Y:S01]  /*8b90*/  IMAD.MOV.U32 R224, RZ, RZ, R184 ;  /* 0x000000ffffe07224 */ /* 0x000fe200078e00b8 */
[----:B------:R-:W-:Y:S01]  /*8ba0*/  MOV R168, R187 ;  /* 0x000000bb00a87202 */ /* 0x000fe20000000f00 */
[----:B------:R-:W-:Y:S01]  /*8bb0*/  IMAD.MOV.U32 R187, RZ, RZ, R218 ;  /* 0x000000ffffbb7224 */ /* 0x000fe200078e00da */
[----:B------:R-:W-:Y:S01]  /*8bc0*/  MOV R184, R213 ;  /* 0x000000d500b87202 */ /* 0x000fe20000000f00 */
[----:B------:R-:W-:Y:S01]  /*8bd0*/  FADD.FTZ R5, R219, R215 ;  /* 0x000000d7db057221 */ /* 0x000fe20000010000 */
[----:B------:R-:W-:Y:S01]  /*8be0*/  MOV R218, R241 ;  /* 0x000000f100da7202 */ /* 0x000fe20000000f00 */
[----:B------:R-:W-:Y:S01]  /*8bf0*/  IMAD.MOV.U32 R219, RZ, RZ, R224 ;  /* 0x000000ffffdb7224 */ /* 0x000fe200078e00e0 */
[----:B------:R-:W-:-:S02]  /*8c00*/  MOV R213, R243 ;  /* 0x000000f300d57202 */ /* 0x000fc40000000f00 */
[----:B------:R-:W-:Y:S02]  /*8c10*/  MOV R224, R168 ;  /* 0x000000a800e07202 */ /* 0x000fe40000000f00 */
[----:B------:R-:W-:Y:S01]  /*8c20*/  MOV R168, R184 ;  /* 0x000000b800a87202 */ /* 0x000fe20000000f00 */
[----:B------:R-:W-:Y:S02]  /*8c30*/  IMAD.MOV.U32 R184, RZ, RZ, R187 ;  /* 0x000000ffffb87224 */ /* 0x000fe400078e00bb */
[----:B----4-:R-:W-:Y:S02]  /*8c40*/  FADD.FTZ R117, R151, R117 ;  /* 0x0000007597757221 */ /* 0x010fe40000010000 */
[----:B------:R4:W5:Y:S04]  /*8c50*/  LDL.LU R151, [R1+0x114] ;  /* 0x0001140001977983 */ /* 0x0009680000300800 */
[----:B------:R-:W2:Y:S04]  /*8c60*/  LDL.LU R137, [R1+0xa8] ;  /* 0x0000a80001897983 */ /* 0x000ea80000300800 */
[----:B------:R-:W2:Y:S01]  /*8c70*/  LDL.LU R175, [R1+0xac] ;  /* 0x0000ac0001af7983 */ /* 0x000ea20000300800 */
[----:B-1----:R-:W-:Y:S01]  /*8c80*/  FADD.FTZ R0, R219, R117 ;  /* 0x00000075db007221 */ /* 0x002fe20000010000 */
[----:B------:R-:W-:Y:S02]  /*8c90*/  MUFU.EX2 R92, R16 ;  /* 0x00000010005c7308 */ /* 0x000fe40000000800 */
[----:B------:R-:W2:Y:S04]  /*8ca0*/  LDL.LU R241, [R1+0x110] ;  /* 0x0001100001f17983 */ /* 0x000ea80000300800 */
[----:B------:R-:W2:Y:S02]  /*8cb0*/  LDL.LU R243, [R1+0x10c] ;  /* 0x00010c0001f37983 */ /* 0x000ea40000300800 */
[----:B------:R-:W1:Y:S02]  /*8cc0*/  MUFU.EX2 R93, R11 ;  /* 0x0000000b005d7308 */ /* 0x000e640000000800 */
[----:B------:R-:W2:Y:S04]  /*8cd0*/  LDL.LU R244, [R1+0x108] ;  /* 0x0001080001f47983 */ /* 0x000ea80000300800 */
[----:B------:R-:W2:Y:S02]  /*8ce0*/  LDL.LU R187, [R1+0xb0] ;  /* 0x0000b00001bb7983 */ /* 0x000ea40000300800 */
[----:B------:R-:W-:Y:S02]  /*8cf0*/  MUFU.EX2 R94, R10 ;  /* 0x0000000a005e7308 */ /* 0x000fe40000000800 */
[----:B------:R-:W2:Y:S06]  /*8d00*/  LDL.LU R219, [R1+0x84] ;  /* 0x0000840001db7983 */ /* 0x000eac0000300800 */
[----:B------:R-:W1:Y:S08]  /*8d10*/  MUFU.EX2 R88, R9 ;  /* 0x0000000900587308 */ /* 0x000e700000000800 */
[----:B------:R1:W-:Y:S08]  /*8d20*/  MUFU.EX2 R84, R8 ;  /* 0x0000000800547308 */ /* 0x0003f00000000800 */
[----:B------:R3:W-:Y:S01]  /*8d30*/  MUFU.EX2 R77, R17 ;  /* 0x00000011004d7308 */ /* 0x0007e20000000800 */
[----:B-1----:R-:W-:Y:S04]  /*8d40*/  LDSM.16.MT88.4 R8, [R235+0xb000] ;  /* 0x00b00000eb08783b */ /* 0x002fe80000004200 */
[----:B---3--:R-:W1:Y:S01]  /*8d50*/  LDSM.16.MT88.4 R16, [R234+0xb000] ;  /* 0x00b00000ea10783b */ /* 0x008e620000004200 */
[----:B--2---:R-:W-:-:S03]  /*8d60*/  FADD.FTZ R28, R219, R4 ;  /* 0x00000004db1c7221 */ /* 0x004fc60000010000 */
[----:B------:R-:W2:Y:S01]  /*8d70*/  LDL.LU R219, [R1+0x74] ;  /* 0x0000740001db7983 */ /* 0x000ea20000300800 */
[----:B------:R-:W3:Y:S08]  /*8d80*/  MUFU.EX2 R78, R36 ;  /* 0x00000024004e7308 */ /* 0x000ef00000000800 */
[----:B------:R-:W-:Y:S08]  /*8d90*/  MUFU.EX2 R76, R37 ;  /* 0x00000025004c7308 */ /* 0x000ff00000000800 */
[----:B------:R-:W1:Y:S08]  /*8da0*/  MUFU.EX2 R49, R49 ;  /* 0x0000003100317308 */ /* 0x000e700000000800 */
[----:B------:R-:W-:Y:S08]  /*8db0*/  MUFU.EX2 R65, R65 ;  /* 0x0000004100417308 */ /* 0x000ff00000000800 */
[----:B------:R-:W-:Y:S08]  /*8dc0*/  MUFU.EX2 R64, R64 ;  /* 0x0000004000407308 */ /* 0x000ff00000000800 */
[----:B------:R-:W-:Y:S08]  /*8dd0*/  MUFU.EX2 R51, R51 ;  /* 0x0000003300337308 */ /* 0x000ff00000000800 */
[----:B------:R-:W1:Y:S08]  /*8de0*/  MUFU.EX2 R50, R50 ;  /* 0x0000003200327308 */ /* 0x000e700000000800 */
[----:B------:R-:W-:Y:S08]  /*8df0*/  MUFU.EX2 R48, R48 ;  /* 0x0000003000307308 */ /* 0x000ff00000000800 */
[----:B------:R-:W1:Y:S01]  /*8e00*/  MUFU.EX2 R31, R39 ;  /* 0x00000027001f7308 */ /* 0x000e620000000800 */
[----:B------:R-:W-:-:S02]  /*8e10*/  F2FP.BF16.PACK_AB R4, R93, R92 ;  /* 0x0000005c5d04723e */ /* 0x000fc400000010ff */
[----:B------:R-:W-:Y:S02]  /*8e20*/  F2FP.BF16.PACK_AB R6, R88, R94 ;  /* 0x0000005e5806723e */ /* 0x000fe400000010ff */
[----:B---3--:R-:W-:Y:S01]  /*8e30*/  F2FP.BF16.PACK_AB R7, R78, R77 ;  /* 0x0000004d4e07723e */ /* 0x008fe200000010ff */
[----:B------:R-:W-:Y:S02]  /*8e40*/  FADD.FTZ R2, R3, R2 ;  /* 0x0000000203027221 */ /* 0x000fe40000010000 */
[----:B------:R3:W-:Y:S01]  /*8e50*/  MUFU.EX2 R30, R38 ;  /* 0x00000026001e7308 */ /* 0x0007e20000000800 */
[----:B------:R-:W-:Y:S01]  /*8e60*/  FADD.FTZ R0, R150, R0 ;  /* 0x0000000096007221 */ /* 0x000fe20000010000 */
        /* <DEDUP_REMOVED lines=15> */
[----:B------:R-:W1:Y:S01]  /*8f60*/  MUFU.EX2 R118, R118 ;  /* 0x0000007600767308 */ /* 0x000e620000000800 */
[----:B------:R-:W-:Y:S01]  /*8f70*/  MOV R95, R175 ;  /* 0x000000af005f7202 */ /* 0x000fe20000000f00 */
[----:B------:R-:W-:Y:S01]  /*8f80*/  IMAD.MOV.U32 R204, RZ, RZ, R172 ;  /* 0x000000ffffcc7224 */ /* 0x000fe200078e00ac */
[----:B------:R4:W5:Y:S01]  /*8f90*/  LDL.LU R3, [R1+0x104] ;  /* 0x0001040001037983 */ /* 0x0009620000300800 */
[----:B------:R-:W-:Y:S01]  /*8fa0*/  IMAD.MOV.U32 R212, RZ, RZ, R136 ;  /* 0x000000ffffd47224 */ /* 0x000fe200078e0088 */
[----:B------:R-:W-:-:S02]  /*8fb0*/  MOV R230, R188 ;  /* 0x000000bc00e67202 */ /* 0x000fc40000000f00 */
[----:B------:R-:W-:Y:S01]  /*8fc0*/  LDSM.16.MT88.4 R136, [R234+0xb800] ;  /* 0x00b80000ea88783b */ /* 0x000fe20000004200 */
[----:B------:R-:W1:Y:S03]  /*8fd0*/  MUFU.EX2 R122, R122 ;  /* 0x0000007a007a7308 */ /* 0x000e660000000800 */
[----:B------:R4:W5:Y:S05]  /*8fe0*/  LDL.LU R150, [R1+0x100] ;  /* 0x0001000001967983 */ /* 0x00096a0000300800 */
[----:B------:R-:W1:Y:S08]  /*8ff0*/  MUFU.EX2 R113, R113 ;  /* 0x0000007100717308 */ /* 0x000e700000000800 */
        /* <DEDUP_REMOVED lines=9> */
[----:B------:R-:W1:Y:S01]  /*9090*/  MUFU.EX2 R125, R125 ;  /* 0x0000007d007d7308 */ /* 0x000e620000000800 */
[----:B--2---:R-:W-:Y:S01]  /*90a0*/  FADD.FTZ R29, R219, R5 ;  /* 0x00000005db1d7221 */ /* 0x004fe20000010000 */
[----:B------:R-:W-:-:S02]  /*90b0*/  F2FP.BF16.PACK_AB R5, R80, R84 ;  /* 0x000000545005723e */ /* 0x000fc400000010ff */
[----:B------:R-:W-:Y:S02]  /*90c0*/  MOV R219, R224 ;  /* 0x000000e000db7202 */ /* 0x000fe40000000f00 */
[----:B------:R-:W-:Y:S01]  /*90d0*/  MOV R224, R168 ;  /* 0x000000a800e07202 */ /* 0x000fe20000000f00 */
[----:B------:R-:W-:Y:S02]  /*90e0*/  IMAD.MOV.U32 R168, RZ, RZ, R184 ;  /* 0x000000ffffa87224 */ /* 0x000fe400078e00b8 */
[----:B------:R-:W-:Y:S01]  /*90f0*/  HMMA.16816.F32.BF16 R156, R4, R24, R156 ;  /* 0x00000018049c723c */ /* 0x000fe2000004189c */
[----:B------:R-:W-:Y:S02]  /*9100*/  FADD.FTZ R28, R219, R28 ;  /* 0x0000001cdb1c7221 */ /* 0x000fe40000010000 */
[----:B------:R-:W-:Y:S02]  /*9110*/  FADD.FTZ R2, R168, R2 ;  /* 0x00000002a8027221 */ /* 0x000fe40000010000 */
[----:B------:R-:W-:-:S03]  /*9120*/  FADD.FTZ R29, R224, R29 ;  /* 0x0000001de01d7221 */ /* 0x000fc60000010000 */
[----:B------:R-:W-:Y:S01]  /*9130*/  HMMA.16816.F32.BF16 R164, R4, R26, R164 ;  /* 0x0000001a04a4723c */ /* 0x000fe200000418a4 */
[----:B------:R-:W-:Y:S01]  /*9140*/  FADD.FTZ R28, R244, R28 ;  /* 0x0000001cf41c7221 */ /* 0x000fe20000010000 */
[----:B------:R-:W-:-:S06]  /*9150*/  MOV R184, R187 ;  /* 0x000000bb00b87202 */ /* 0x000fcc0000000f00 */
[----:B------:R-:W-:Y:S01]  /*9160*/  HMMA.16816.F32.BF16 R176, R4, R20, R176 ;  /* 0x0000001404b0723c */ /* 0x000fe200000418b0 */
[----:B------:R-:W-:-:S07]  /*9170*/  FADD.FTZ R2, R242, R2 ;  /* 0x00000002f2027221 */ /* 0x000fce0000010000 */
[----:B------:R-:W-:Y:S01]  /*9180*/  HMMA.16816.F32.BF16 R180, R4, R22, R180 ;  /* 0x0000001604b4723c */ /* 0x000fe200000418b4 */
[----:B------:R-:W-:-:S07]  /*9190*/  MOV R187, R228 ;  /* 0x000000e400bb7202 */ /* 0x000fce0000000f00 */
[----:B-1----:R-:W-:Y:S01]  /*91a0*/  HMMA.16816.F32.BF16 R192, R4, R16, R192 ;  /* 0x0000001004c0723c */ /* 0x002fe200000418c0 */
[----:B------:R-:W-:-:S07]  /*91b0*/  FADD.FTZ R29, R243, R29 ;  /* 0x0000001df31d7221 */ /* 0x000fce0000010000 */
[C---:B------:R-:W-:Y:S08]  /*91c0*/  HMMA.16816.F32.BF16 R132, R4.reuse, R18, R132 ;  /* 0x000000120484723c */ /* 0x040ff00000041884 */
[C---:B------:R-:W-:Y:S08]  /*91d0*/  HMMA.16816.F32.BF16 R200, R4.reuse, R8, R200 ;  /* 0x0000000804c8723c */ /* 0x040ff000000418c8 */
[----:B---3--:R-:W-:Y:S01]  /*91e0*/  HMMA.16816.F32.BF16 R36, R4, R10, R108 ;  /* 0x0000000a0424723c */ /* 0x008fe2000004186c */
[----:B------:R-:W1:Y:S06]  /*91f0*/  LDSM.16.MT88.4 R168, [R233+0xb800] ;  /* 0x00b80000e9a8783b */ /* 0x000e6c0000004200 */
[----:B------:R-:W-:-:S02]  /*9200*/  F2FP.BF16.PACK_AB R4, R49, R76 ;  /* 0x0000004c3104723e */ /* 0x000fc400000010ff */
[----:B------:R-:W-:Y:S02]  /*9210*/  F2FP.BF16.PACK_AB R5, R50, R51 ;  /* 0x000000333205723e */ /* 0x000fe400000010ff */
[----:B------:R-:W-:Y:S02]  /*9220*/  F2FP.BF16.PACK_AB R6, R64, R65 ;  /* 0x000000414006723e */ /* 0x000fe400000010ff */
[----:B------:R-:W-:Y:S01]  /*9230*/  F2FP.BF16.PACK_AB R7, R31, R48 ;  /* 0x000000301f07723e */ /* 0x000fe200000010ff */
[----:B------:R-:W-:Y:S01]  /*9240*/  FADD.FTZ R2, R196, R2 ;  /* 0x00000002c4027221 */ /* 0x000fe20000010000 */
[----:B------:R-:W-:Y:S02]  /*9250*/  MOV R224, R184 ;  /* 0x000000b800e07202 */ /* 0x000fe40000000f00 */
[----:B------:R-:W-:Y:S01]  /*9260*/  MOV R219, R187 ;  /* 0x000000bb00db7202 */ /* 0x000fe20000000f00 */
[----:B------:R-:W-:Y:S01]  /*9270*/  IMAD.MOV.U32 R228, RZ, RZ, R152 ;  /* 0x000000ffffe47224 */ /* 0x000fe200078e0098 */
[----:B------:R-:W2:Y:S01]  /*9280*/  LDSM.16.MT88.4 R184, [R236+0xb800] ;  /* 0x00b80000ecb8783b */ /* 0x000ea20000004200 */
[C---:B------:R-:W-:Y:S01]  /*9290*/  HMMA.16816.F32.BF16 R40, R4.reuse, R16, R40 ;  /* 0x000000100428723c */ /* 0x040fe20000041828 */
[----:B------:R-:W3:Y:S02]  /*92a0*/  MUFU.EX2 R116, R116 ;  /* 0x0000007400747308 */ /* 0x000ee40000000800 */
[----:B------:R4:W5:Y:S04]  /*92b0*/  LDL.LU R152, [R1+0xfc] ;  /* 0x0000fc0001987983 */ /* 0x0009680000300800 */
[----:B------:R-:W-:Y:S01]  /*92c0*/  FADD.FTZ R17, R222, R28 ;  /* 0x0000001cde117221 */ /* 0x000fe20000010000 */
[C---:B------:R-:W-:Y:S01]  /*92d0*/  HMMA.16816.F32.BF16 R72, R4.reuse, R8, R72 ;  /* 0x000000080448723c */ /* 0x040fe20000041848 */
[----:B------:R-:W-:Y:S01]  /*92e0*/  FADD.FTZ R16, R225, R29 ;  /* 0x0000001de1107221 */ /* 0x000fe20000010000 */
[----:B------:R-:W1:Y:S01]  /*92f0*/  MUFU.EX2 R112, R112 ;  /* 0x0000007000707308 */ /* 0x000e620000000800 */
[----:B------:R4:W5:Y:S04]  /*9300*/  LDL.LU R244, [R1+0xf8] ;  /* 0x0000f80001f47983 */ /* 0x0009680000300800 */
[----:B------:R-:W-:Y:S01]  /*9310*/  FADD.FTZ R9, R208, R17 ;  /* 0x00000011d0097221 */ /* 0x000fe20000010000 */
[----:B------:R-:W-:Y:S01]  /*9320*/  MOV R208, R219 ;  /* 0x000000db00d07202 */ /* 0x000fe20000000f00 */
[----:B------:R-:W-:Y:S01]  /*9330*/  FADD.FTZ R17, R215, R2 ;  /* 0x00000002d7117221 */ /* 0x000fe20000010000 */
[----:B------:R-:W-:Y:S01]  /*9340*/  MOV R219, R197 ;  /* 0x000000c500db7202 */ /* 0x000fe20000000f00 */
[----:B------:R-:W-:Y:S01]  /*9350*/  FADD.FTZ R8, R241, R16 ;  /* 0x00000010f1087221 */ /* 0x000fe20000010000 */
[C---:B------:R-:W-:Y:S01]  /*9360*/  HMMA.16816.F32.BF16 R68, R4.reuse, R24, R68 ;  /* 0x000000180444723c */ /* 0x040fe20000041844 */
[----:B------:R-:W-:Y:S01]  /*9370*/  IMAD.MOV.U32 R215, RZ, RZ, R224 ;  /* 0x000000ffffd77224 */ /* 0x000fe200078e00e0 */
[----:B------:R-:W-:Y:S01]  /*9380*/  MOV R224, R206 ;  /* 0x000000ce00e07202 */ /* 0x000fe20000000f00 */
[----:B------:R-:W-:Y:S01]  /*9390*/  FADD.FTZ R16, R240, R0 ;  /* 0x00000000f0107221 */ /* 0x000fe20000010000 */
[----:B------:R-:W-:Y:S01]  /*93a0*/  MOV R206, R218 ;  /* 0x000000da00ce7202 */ /* 0x000fe20000000f00 */
[----:B------:R-:W-:Y:S01]  /*93b0*/  IMAD.MOV.U32 R197, RZ, RZ, R213 ;  /* 0x000000ffffc57224 */ /* 0x000fe200078e00d5 */
[----:B------:R-:W-:Y:S01]  /*93c0*/  MOV R213, R245 ;  /* 0x000000f500d57202 */ /* 0x000fe20000000f00 */
[----:B------:R-:W-:Y:S01]  /*93d0*/  FADD.FTZ R0, R215, R8 ;  /* 0x00000008d7007221 */ /* 0x000fe20000010000 */
[----:B------:R-:W-:Y:S01]  /*93e0*/  HMMA.16816.F32.BF16 R60, R4, R26, R60 ;  /* 0x0000001a043c723c */ /* 0x000fe2000004183c */
[----:B------:R-:W-:-:S07]  /*93f0*/  FADD.FTZ R2, R208, R9 ;  /* 0x00000009d0027221 */ /* 0x000fce0000010000 */
[----:B------:R-:W-:Y:S01]  /*9400*/  HMMA.16816.F32.BF16 R52, R4, R20, R52 ;  /* 0x000000140434723c */ /* 0x000fe20000041834 */
[----:B------:R-:W-:-:S07]  /*9410*/  IMAD.MOV.U32 R218, RZ, RZ, R207 ;  /* 0x000000ffffda7224 */ /* 0x000fce00078e00cf */
[----:B------:R-:W-:Y:S01]  /*9420*/  HMMA.16816.F32.BF16 R44, R4, R22, R44 ;  /* 0x00000016042c723c */ /* 0x000fe2000004182c */
[----:B------:R-:W-:-:S07]  /*9430*/  FADD.FTZ R0, R206, R0 ;  /* 0x00000000ce007221 */ /* 0x000fce0000010000 */
[----:B------:R-:W-:Y:S01]  /*9440*/  HMMA.16816.F32.BF16 R56, R4, R18, R56 ;  /* 0x000000120438723c */ /* 0x000fe20000041838 */
[----:B------:R-:W-:-:S07]  /*9450*/  FADD.FTZ R2, R197, R2 ;  /* 0x00000002c5027221 */ /* 0x000fce0000010000 */
[----:B------:R-:W-:Y:S01]  /*9460*/  HMMA.16816.F32.BF16 R32, R4, R10, R32 ;  /* 0x0000000a0420723c */ /* 0x000fe20000041820 */
[----:B------:R-:W-:Y:S01]  /*9470*/  FADD.FTZ R0, R239, R0 ;  /* 0x00000000ef007221 */ /* 0x000fe20000010000 */
[----:B------:R-:W-:Y:S01]  /*9480*/  MOV R222, R146 ;  /* 0x0000009200de7202 */ /* 0x000fe20000000f00 */
[----:B------:R-:W1:Y:S04]  /*9490*/  LDSM.16.MT88.4 R20, [R235+0xb800] ;  /* 0x00b80000eb14783b */ /* 0x000e680000004200 */
[----:B------:R-:W-:Y:S01]  /*94a0*/  FADD.FTZ R5, R219, R17 ;  /* 0x00000011db057221 */ /* 0x000fe20000010000 */
[----:B------:R-:W-:Y:S01]  /*94b0*/  MOV R225, R162 ;  /* 0x000000a200e17202 */ /* 0x000fe20000000f00 */
[----:B------:R-:W-:Y:S01]  /*94c0*/  FADD.FTZ R4, R224, R16 ;  /* 0x00000010e0047221 */ /* 0x000fe20000010000 */
[----:B------:R4:W5:Y:S01]  /*94d0*/  LDL.LU R243, [R1+0xf4] ;  /* 0x0000f40001f37983 */ /* 0x0009620000300800 */
[----:B------:R-:W-:-:S02]  /*94e0*/  FADD.FTZ R5, R213, R5 ;  /* 0x00000005d5057221 */ /* 0x000fc40000010000 */
[----:B------:R-:W-:Y:S02]  /*94f0*/  FADD.FTZ R4, R218, R4 ;  /* 0x00000004da047221 */ /* 0x000fe40000010000 */
        /* <DEDUP_REMOVED lines=14> */
[----:B------:R4:W5:Y:S01]  /*95e0*/  LDL.LU R242, [R1+0xf0] ;  /* 0x0000f00001f27983 */ /* 0x0009620000300800 */
[----:B------:R-:W-:-:S02]  /*95f0*/  FADD.FTZ R2, R12, R2 ;  /* 0x000000020c027221 */ /* 0x000fc40000010000 */
[----:B------:R-:W-:Y:S01]  /*9600*/  FADD.FTZ R5, R95, R5 ;  /* 0x000000055f057221 */ /* 0x000fe20000010000 */
[----:B------:R-:W-:Y:S01]  /*9610*/  MOV R213, R216 ;  /* 0x000000d800d57202 */ /* 0x000fe20000000f00 */
[----:B------:R-:W-:Y:S02]  /*9620*/  FADD.FTZ R4, R205, R4 ;  /* 0x00000004cd047221 */ /* 0x000fe40000010000 */
[----:B------:R-:W-:Y:S02]  /*9630*/  IMAD.MOV.U32 R224, RZ, RZ, R226 ;  /* 0x000000ffffe07224 */ /* 0x000fe400078e00e2 */
[----:B------:R-:W-:Y:S01]  /*9640*/  IMAD.MOV.U32 R218, RZ, RZ, R198 ;  /* 0x000000ffffda7224 */ /* 0x000fe200078e00c6 */
        /* <DEDUP_REMOVED lines=9> */
[----:B------:R-:W-:Y:S01]  /*96e0*/  IMAD.MOV.U32 R216, RZ, RZ, R246 ;  /* 0x000000ffffd87224 */ /* 0x000fe200078e00f6 */
[----:B------:R-:W-:Y:S01]  /*96f0*/  MOV R210, R174 ;  /* 0x000000ae00d27202 */ /* 0x000fe20000000f00 */
[----:B------:R-:W-:Y:S01]  /*9700*/  FADD.FTZ R2, R204, R2 ;  /* 0x00000002cc027221 */ /* 0x000fe20000010000 */
[----:B------:R4:W5:Y:S01]  /*9710*/  LDL.LU R240, [R1+0xe8] ;  /* 0x0000e80001f07983 */ /* 0x0009620000300800 */
[----:B------:R-:W-:Y:S02]  /*9720*/  FADD.FTZ R5, R215, R5 ;  /* 0x00000005d7057221 */ /* 0x000fe40000010000 */
        /* <DEDUP_REMOVED lines=23> */
[----:B------:R-:W-:Y:S02]  /*98a0*/  IMAD.MOV.U32 R246, RZ, RZ, R189 ;  /* 0x000000fffff67224 */ /* 0x000fe400078e00bd */
[----:B------:R-:W-:Y:S02]  /*98b0*/  FADD.FTZ R5, R226, R5 ;  /* 0x00000005e2057221 */ /* 0x000fe40000010000 */
[----:B------:R-:W-:Y:S02]  /*98c0*/  FADD.FTZ R4, R251, R4 ;  /* 0x00000004fb047221 */ /* 0x000fe40000010000 */
[----:B------:R-:W-:Y:S02]  /*98d0*/  IMAD.MOV.U32 R220, RZ, RZ, R147 ;  /* 0x000000ffffdc7224 */ /* 0x000fe400078e0093 */
        /* <DEDUP_REMOVED lines=52> */
[----:B---3--:R-:W-:Y:S02]  /*9c20*/  FADD.FTZ R0, R116, R0 ;  /* 0x0000000074007221 */ /* 0x008fe40000010000 */
[----:B-1----:R-:W-:Y:S01]  /*9c30*/  FADD.FTZ R2, R112, R2 ;  /* 0x0000000270027221 */ /* 0x002fe20000010000 */
        /* <DEDUP_REMOVED lines=14> */
[C---:B--2---:R-:W-:Y:S08]  /*9d20*/  HMMA.16816.F32.BF16 R176, R140.reuse, R184, R176 ;  /* 0x000000b88cb0723c */ /* 0x044ff000000418b0 */
        /* <DEDUP_REMOVED lines=14> */
[----:B----4-:R-:W2:Y:S04]  /*9e10*/  LDL.64 R228, [R1+0x48] ;  /* 0x0000480001e47983 */ /* 0x010ea80000100a00 */
        /* <DEDUP_REMOVED lines=25> */
[----:B-----5:R-:W-:Y:S04]  /*9fb0*/  STL [R1+0xc8], R3 ;  /* 0x0000c80301007387 */ /* 0x020fe80000100800 */
[----:B------:R-:W-:Y:S01]  /*9fc0*/  BAR.SYNC.DEFER_BLOCKING 0x0 ;  /* 0x0000000000007b1d */ /* 0x000fe20000010000 */
[----:B--2---:R-:W-:Y:S01]  /*9fd0*/  ISETP.GE.AND P1, PT, R228, c[0x0][0x220], PT ;  /* 0x00008800e4007a0c */ /* 0x004fe20003f26270 */
[----:B---3--:R-:W-:-:S05]  /*9fe0*/  IMAD.WIDE.U32 R4, R4, UR28, R230 ;  /* 0x0000001c04047c25 */ /* 0x008fca000f8e00e6 */
[----:B------:R-:W-:-:S07]  /*9ff0*/  IADD3 R5, R5, UR6, RZ ;  /* 0x0000000605057c10 */ /* 0x000fce000fffe0ff */
[----:B------:R-:W-:Y:S01]  /*a000*/  @!P1 MOV R10, c[0x0][0x1a4] ;  /* 0x00006900000a9a02 */ /* 0x000fe20000000f00 */
[----:B------:R-:W-:Y:S01]  /*a010*/  @!P1 IMAD.MOV.U32 R22, RZ, RZ, c[0x0][0x1a4] ;  /* 0x00006900ff169624 */ /* 0x000fe200078e00ff */
[-C--:B------:R-:W-:Y:S01]  /*a020*/  @!P1 LEA R2, P2, R2, R4.reuse, 0x5 ;  /* 0x0000000402029211 */ /* 0x080fe200078428ff */
[--C-:B------:R-:W-:Y:S01]  /*a030*/  @!P1 IMAD.MOV.U32 R9, RZ, RZ, R5.reuse ;  /* 0x000000ffff099224 */ /* 0x100fe200078e0005 */
[----:B------:R-:W-:Y:S01]  /*a040*/  @!P1 IADD3 R0, P3, R4, UR30, RZ ;  /* 0x0000001e04009c10 */ /* 0x000fe2000ff7e0ff */
[--C-:B------:R-:W-:Y:S01]  /*a050*/  @!P1 IMAD.MOV.U32 R21, RZ, RZ, R5.reuse ;  /* 0x000000ffff159224 */ /* 0x100fe200078e0005 */
[----:B------:R-:W-:Y:S01]  /*a060*/  @!P1 LEA R6, P0, R6, R4, 0x6 ;  /* 0x0000000406069211 */ /* 0x000fe200078030ff */
[----:B------:R-:W-:Y:S01]  /*a070*/  @!P1 IMAD.MOV.U32 R18, RZ, RZ, R4 ;  /* 0x000000ffff129224 */ /* 0x000fe200078e0004 */
[----:B------:R-:W-:Y:S01]  /*a080*/  @!P1 LEA.HI.X R10, R7, R5, R10, 0x5, P2 ;  /* 0x00000005070a9211 */ /* 0x000fe200010f2c0a */
[----:B------:R-:W-:Y:S01]  /*a090*/  @!P1 IMAD.MOV.U32 R19, RZ, RZ, R5 ;  /* 0x000000ffff139224 */ /* 0x000fe200078e0005 */
[----:B------:R-:W-:Y:S01]  /*a0a0*/  @!P1 IADD3.X R7, R5, UR29, RZ, P3, !PT ;  /* 0x0000001d05079c10 */ /* 0x000fe20009ffe4ff */
[----:B------:R-:W-:Y:S01]  /*a0b0*/  @P1 STS.128 [R244+0x8000], RZ ;  /* 0x008000fff4001388 */ /* 0x000fe20000000c00 */
[----:B------:R-:W-:-:S02]  /*a0c0*/  @!P1 LEA R28, P2, R0, c[0x0][0x170], 0x1 ;  /* 0x00005c00001c9a11 */ /* 0x000fc400078408ff */
[----:B------:R-:W-:Y:S01]  /*a0d0*/  @!P1 LEA.HI.X R22, R8, R5, R22, 0x6, P0 ;  /* 0x0000000508169211 */ /* 0x000fe200000f3416 */
[----:B------:R-:W-:Y:S01]  /*a0e0*/  @!P1 IMAD.MOV.U32 R8, RZ, RZ, R4 ;  /* 0x000000ffff089224 */ /* 0x000fe200078e0004 */
[----:B------:R-:W-:Y:S02]  /*a0f0*/  @!P1 LEA R26, P0, R2, c[0x0][0x170], 0x1 ;  /* 0x00005c00021a9a11 */ /* 0x000fe400078008ff */
[----:B------:R-:W-:Y:S01]  /*a100*/  @!P1 LEA.HI.X R29, R0, c[0x0][0x174], R7, 0x1, P2 ;  /* 0x00005d00001d9a11 */ /* 0x000fe200010f0c07 */
[----:B------:R-:W-:Y:S01]  /*a110*/  IMAD.U32 R0, RZ, RZ, UR12 ;  /* 0x0000000cff007e24 */ /* 0x000fe2000f8e00ff */
[----:B------:R-:W-:Y:S01]  /*a120*/  @!P1 LEA.HI.X R27, R2, c[0x0][0x174], R10, 0x1, P0 ;  /* 0x00005d00021b9a11 */ /* 0x000fe200000f0c0a */
[----:B------:R-:W-:Y:S01]  /*a130*/  IMAD.U32 R10, RZ, RZ, UR12 ;  /* 0x0000000cff0a7e24 */ /* 0x000fe2000f8e00ff */
[----:B------:R-:W-:Y:S01]  /*a140*/  @!P1 LEA R16, P4, R4, c[0x0][0x170], 0x1 ;  /* 0x00005c0004109a11 */ /* 0x000fe200078808ff */
[----:B------:R-:W-:Y:S01]  /*a150*/  @!P1 IMAD.WIDE.U32 R8, R0, 0x50, R8 ;  /* 0x0000005000089825 */ /* 0x000fe200078e0008 */
[----:B------:R-:W-:-:S02]  /*a160*/  @!P1 MOV R20, R4 ;  /* 0x0000000400149202 */ /* 0x000fc40000000f00 */
[----:B------:R-:W-:Y:S01]  /*a170*/  @!P1 LEA R24, P0, R6, c[0x0][0x170], 0x1 ;  /* 0x00005c0006189a11 */ /* 0x000fe200078008ff */
[----:B------:R-:W-:Y:S01]  /*a180*/  IMAD.U32 R2, RZ, RZ, UR12 ;  /* 0x0000000cff027e24 */ /* 0x000fe2000f8e00ff */
[----:B------:R-:W-:Y:S01]  /*a190*/  @!P1 MOV R0, c[0x0][0x1a4] ;  /* 0x0000690000009a02 */ /* 0x000fe20000000f00 */
[----:B------:R-:W-:Y:S01]  /*a1a0*/  IMAD.U32 R7, RZ, RZ, UR12 ;  /* 0x0000000cff077e24 */ /* 0x000fe2000f8e00ff */
[--C-:B------:R-:W-:Y:S01]  /*a1b0*/  @!P1 LEA.HI.X R17, R4, c[0x0][0x174], R5.reuse, 0x1, P4 ;  /* 0x00005d0004119a11 */ /* 0x100fe200020f0c05 */
[----:B------:R-:W-:Y:S01]  /*a1c0*/  @!P1 IMAD.WIDE.U32 R10, R10, 0x30, R4 ;  /* 0x000000300a0a9825 */ /* 0x000fe200078e0004 */
[----:B------:R-:W-:-:S03]  /*a1d0*/  @!P1 LEA.HI.X R25, R6, c[0x0][0x174], R22, 0x1, P0 ;  /* 0x00005d0006199a11 */ /* 0x000fc600000f0c16 */
[----:B------:R-:W-:Y:S01]  /*a1e0*/  @!P1 IMAD.WIDE.U32 R4, R2, 0x70, R20 ;  /* 0x0000007002049825 */ /* 0x000fe200078e0014 */
[----:B------:R-:W-:Y:S01]  /*a1f0*/  @!P1 LEA R22, P4, R10, c[0x0][0x170], 0x1 ;  /* 0x00005c000a169a11 */ /* 0x000fe200078808ff */
[----:B------:R-:W-:Y:S01]  /*a200*/  @!PT LDS RZ, [RZ] ;  /* 0x00000000fffff984 */ /* 0x000fe20000000800 */
[----:B------:R-:W-:Y:S01]  /*a210*/  @!PT LDS RZ, [RZ] ;  /* 0x00000000fffff984 */ /* 0x000fe20000000800 */
[----:B------:R-:W-:Y:S01]  /*a220*/  @!PT LDS RZ, [RZ] ;  /* 0x00000000fffff984 */ /* 0x000fe20000000800 */
[----:B------:R1:W-:Y:S01]  /*a230*/  @!P1 LDGSTS.E.BYPASS.LTC128B.128 [R244+0x8000], [R16.64] ;  /* 0x0800000010f49fae */ /* 0x0003e2000b901d74 */
[----:B------:R-:W-:Y:S01]  /*a240*/  @!P1 LEA R20, P3, R8, c[0x0][0x170], 0x1 ;  /* 0x00005c0008149a11 */ /* 0x000fe200078608ff */
[----:B------:R-:W-:Y:S02]  /*a250*/  @!P1 IMAD.WIDE.U32 R6, R7, 0x60, R18 ;  /* 0x0000006007069825 */ /* 0x000fe400078e0012 */
[----:B------:R-:W-:Y:S02]  /*a260*/  @P1 STS.128 [R244+0x8800], RZ ;  /* 0x008800fff4001388 */ /* 0x000fe40000000c00 */
[----:B------:R-:W-:Y:S02]  /*a270*/  @!P1 IMAD.MOV.U32 R2, RZ, RZ, c[0x0][0x1a4] ;  /* 0x00006900ff029624 */ /* 0x000fe400078e00ff */
[----:B------:R-:W-:Y:S01]  /*a280*/  @!P1 IMAD R0, R0, 0x30, RZ ;  /* 0x0000003000009824 */ /* 0x000fe200078e02ff */
[----:B------:R-:W-:Y:S01]  /*a290*/  @!PT LDS RZ, [RZ] ;  /* 0x00000000fffff984 */ /* 0x000fe20000000800 */
[----:B------:R-:W-:Y:S01]  /*a2a0*/  @!PT LDS RZ, [RZ] ;  /* 0x00000000fffff984 */ /* 0x000fe20000000800 */
[----:B------:R-:W-:Y:S01]  /*a2b0*/  @!PT LDS RZ, [RZ] ;  /* 0x00000000fffff984 */ /* 0x000fe20000000800 */
[----:B------:R2:W-:Y:S01]  /*a2c0*/  @!P1 LDGSTS.E.BYPASS.LTC128B.128 [R244+0x8800], [R28.64] ;  /* 0x088000001cf49fae */ /* 0x0005e2000b901d74 */
[----:B------:R-:W-:-:S02]  /*a2d0*/  @!P1 IMAD.MOV.U32 R18, RZ, RZ, c[0x0][0x1a4] ;  /* 0x00006900ff129624 */ /* 0x000fc400078e00ff */
[----:B------:R-:W-:Y:S01]  /*a2e0*/  @!P1 IMAD.MOV.U32 R19, RZ, RZ, c[0x0][0x1a4] ;  /* 0x00006900ff139624 */ /* 0x000fe200078e00ff */
[----:B------:R-:W-:Y:S01]  /*a2f0*/  @P1 STS.128 [R244+0x9000], RZ ;  /* 0x009000fff4001388 */ /* 0x000fe20000000c00 */
[----:B------:R-:W-:Y:S02]  /*a300*/  @!P1 IMAD R2, R2, 0x50, RZ ;  /* 0x0000005002029824 */ /* 0x000fe400078e02ff */
[----:B------:R-:W-:Y:S01]  /*a310*/  @!P1 IMAD.IADD R0, R0, 0x1, R11 ;  /* 0x0000000100009824 */ /* 0x000fe200078e020b */
[----:B------:R-:W-:Y:S01]  /*a320*/  @!PT LDS RZ, [RZ] ;  /* 0x00000000fffff984 */ /* 0x000fe20000000800 */
[----:B------:R-:W-:Y:S01]  /*a330*/  @!PT LDS RZ, [RZ] ;  /* 0x00000000fffff984 */ /* 0x000fe20000000800 */
[----:B------:R-:W-:Y:S01]  /*a340*/  @!PT LDS RZ, [RZ] ;  /* 0x00000000fffff984 */ /* 0x000fe20000000800 */
[----:B------:R3:W-:Y:S01]  /*a350*/  @!P1 LDGSTS.E.BYPASS.LTC128B.128 [R244+0x9000], [R26.64] ;  /* 0x090000001af49fae */ /* 0x0007e2000b901d74 */
[----:B------:R-:W-:Y:S02]  /*a360*/  @!P1 IMAD R18, R18, 0x60, RZ ;  /* 0x0000006012129824 */ /* 0x000fe400078e02ff */
[----:B------:R-:W-:Y:S01]  /*a370*/  @!P1 IMAD R19, R19, 0x70, RZ ;  /* 0x0000007013139824 */ /* 0x000fe200078e02ff */
[----:B------:R-:W-:Y:S01]  /*a380*/  @!P1 LEA.HI.X R23, R10, c[0x0][0x174], R0, 0x1, P4 ;  /* 0x00005d000a179a11 */ /* 0x000fe200020f0c00 */
[----:B------:R-:W-:Y:S01]  /*a390*/  @!P1 IMAD.IADD R2, R2, 0x1, R9 ;  /* 0x0000000102029824 */ /* 0x000fe200078e0209 */
[----:B------:R-:W-:Y:S01]  /*a3a0*/  @!P1 IADD3 R7, R18, R7, RZ ;  /* 0x0000000712079210 */ /* 0x000fe20007ffe0ff */
[----:B------:R-:W-:Y:S01]  /*a3b0*/  @!P1 IMAD.IADD R5, R19, 0x1, R5 ;  /* 0x0000000113059824 */ /* 0x000fe200078e0205 */
[----:B------:R-:W-:Y:S01]  /*a3c0*/  @!P1 LEA R18, P2, R6, c[0x0][0x170], 0x1 ;  /* 0x00005c0006129a11 */ /* 0x000fe200078408ff */
[----:B------:R-:W-:Y:S01]  /*a3d0*/  @P1 STS.128 [R244+0x9800], RZ ;  /* 0x009800fff4001388 */ /* 0x000fe20000000c00 */
[----:B-1----:R-:W-:-:S02]  /*a3e0*/  @!P1 LEA R16, P0, R4, c[0x0][0x170], 0x1 ;  /* 0x00005c0004109a11 */ /* 0x002fc400078008ff */
[----:B------:R-:W-:Y:S01]  /*a3f0*/  @!P1 LEA.HI.X R21, R8, c[0x0][0x174], R2, 0x1, P3 ;  /* 0x00005d0008159a11 */ /* 0x000fe200018f0c02 */
[----:B------:R-:W-:Y:S01]  /*a400*/  @!PT LDS RZ, [RZ] ;  /* 0x00000000fffff984 */ /* 0x000fe20000000800 */
[----:B------:R-:W-:Y:S01]  /*a410*/  @!PT LDS RZ, [RZ] ;  /* 0x00000000fffff984 */ /* 0x000fe20000000800 */
[----:B------:R-:W-:Y:S01]  /*a420*/  @!PT LDS RZ, [RZ] ;  /* 0x00000000fffff984 */ /* 0x000fe20000000800 */
[----:B------:R1:W-:Y:S01]  /*a430*/  @!P1 LDGSTS.E.BYPASS.LTC128B.128 [R244+0x9800], [R22.64] ;  /* 0x0980000016f49fae */ /* 0x0003e2000b901d74 */
[----:B------:R-:W-:Y:S02]  /*a440*/  @!P1 LEA.HI.X R19, R6, c[0x0][0x174], R7, 0x1, P2 ;  /* 0x00005d0006139a11 */ /* 0x000fe400010f0c07 */
        /* <DEDUP_REMOVED lines=21> */
[----:B------:R-:W-:Y:S04]  /*a5a0*/  LDSM.16.M88.4 R8, [R240+0x2000] ;  /* 0x00200000f008783b */ /* 0x000fe80000000200 */
[----:B------:R-:W1:Y:S04]  /*a5b0*/  LDSM.16.M88.4 R48, [R232+0x7000] ;  /* 0x00700000e830783b */ /* 0x000e680000000200 */
[----:B------:R-:W2:Y:S04]  /*a5c0*/  LDSM.16.M88.4 R44, [R232+0x7800] ;  /* 0x00780000e82c783b */ /* 0x000ea80000000200 */
[----:B------:R-:W3:Y:S04]  /*a5d0*/  LDSM.16.M88.4 R72, [R232+0x4000] ;  /* 0x00400000e848783b */ /* 0x000ee80000000200 */
[----:B------:R-:W4:Y:S04]  /*a5e0*/  LDSM.16.M88.4 R68, [R232+0x4800] ;  /* 0x00480000e844783b */ /* 0x000f280000000200 */
[----:B------:R-:W4:Y:S04]  /*a5f0*/  LDSM.16.M88.4 R64, [R232+0x5000] ;  /* 0x00500000e840783b */ /* 0x000f280000000200 */
[----:B------:R-:W4:Y:S04]  /*a600*/  LDSM.16.M88.4 R60, [R232+0x5800] ;  /* 0x00580000e83c783b */ /* 0x000f280000000200 */
[----:B------:R-:W4:Y:S04]  /*a610*/  LDSM.16.M88.4 R56, [R232+0x6000] ;  /* 0x00600000e838783b */ /* 0x000f280000000200 */
[----:B------:R-:W4:Y:S04]  /*a620*/  LDSM.16.M88.4 R52, [R232+0x6800] ;  /* 0x00680000e834783b */ /* 0x000f280000000200 */
[----:B------:R-:W-:Y:S04]  /*a630*/  LDSM.16.M88.4 R4, [R243+0x2000] ;  /* 0x00200000f304783b */ /* 0x000fe80000000200 */
[----:B------:R-:W4:Y:S04]  /*a640*/  LDSM.16.M88.4 R80, [R238+0x7000] ;  /* 0x00700000ee50783b */ /* 0x000f280000000200 */
[----:B------:R-:W4:Y:S01]  /*a650*/  LDSM.16.M88.4 R76, [R238+0x7800] ;  /* 0x00780000ee4c783b */ /* 0x000f220000000200 */
[C---:B-1----:R-:W-:Y:S03]  /*a660*/  HMMA.16816.F32.BF16 R88, R8.reuse, R48, RZ ;  /* 0x000000300858723c */ /* 0x042fe600000418ff */
[----:B--2---:R-:W1:Y:S04]  /*a670*/  LDSM.16.M88.4 R28, [R238+0x5800] ;  /* 0x00580000ee1c783b */ /* 0x004e680000000200 */
[----:B---3--:R-:W-:Y:S01]  /*a680*/  LDSM.16.M88.4 R24, [R238+0x6000] ;  /* 0x00600000ee18783b */ /* 0x008fe20000000200 */
[C---:B------:R-:W-:Y:S03]  /*a690*/  HMMA.16816.F32.BF16 R116, R8.reuse, R44, RZ ;  /* 0x0000002c0874723c */ /* 0x040fe600000418ff */
[----:B------:R-:W2:Y:S04]  /*a6a0*/  LDSM.16.M88.4 R40, [R238+0x4000] ;  /* 0x00400000ee28783b */ /* 0x000ea80000000200 */
[----:B------:R-:W3:Y:S01]  /*a6b0*/  LDSM.16.M88.4 R36, [R238+0x4800] ;  /* 0x00480000ee24783b */ /* 0x000ee20000000200 */
[C---:B------:R-:W-:Y:S03]  /*a6c0*/  HMMA.16816.F32.BF16 R112, R8.reuse, R72, RZ ;  /* 0x000000480870723c */ /* 0x040fe600000418ff */
[----:B------:R-:W1:Y:S04]  /*a6d0*/  LDSM.16.M88.4 R32, [R238+0x5000] ;  /* 0x00500000ee20783b */ /* 0x000e680000000200 */
[----:B------:R-:W1:Y:S01]  /*a6e0*/  LDSM.16.M88.4 R20, [R238+0x6800] ;  /* 0x00680000ee14783b */ /* 0x000e620000000200 */
[C---:B----4-:R-:W-:Y:S03]  /*a6f0*/  HMMA.16816.F32.BF16 R108, R8.reuse, R68, RZ ;  /* 0x00000044086c723c */ /* 0x050fe600000418ff */
[----:B------:R-:W4:Y:S04]  /*a700*/  LDSM.16.M88.4 R16, [R240] ;  /* 0x00000000f010783b */ /* 0x000f280000000200 */
[----:B------:R-:W0:Y:S01]  /*a710*/  LDGDEPBAR ;  /* 0x00000000000079af */ /* 0x000e220000000000 */
        /* <DEDUP_REMOVED lines=12> */
[C---:B------:R-:W-:Y:S08]  /*a7e0*/  HMMA.16816.F32.BF16 R8, R4.reuse, R80, R88 ;  /* 0x000000500408723c */ /* 0x040ff00000041858 */
[C---:B------:R-:W-:Y:S08]  /*a7f0*/  HMMA.16816.F32.BF16 R88, R4.reuse, R76, R116 ;  /* 0x0000004c0458723c */ /* 0x040ff00000041874 */
[C---:B-1----:R-:W-:Y:S08]  /*a800*/  HMMA.16816.F32.BF16 R132, R4.reuse, R28, R100 ;  /* 0x0000001c0484723c */ /* 0x042ff00000041864 */
[----:B------:R-:W-:Y:S01]  /*a810*/  MOV R144, R8 ;  /* 0x0000000800907202 */ /* 0x000fe20000000f00 */
[----:B------:R-:W-:Y:S01]  /*a820*/  IMAD.MOV.U32 R3, RZ, RZ, R9 ;  /* 0x000000ffff037224 */ /* 0x000fe200078e0009 */
[----:B--2---:R-:W-:Y:S01]  /*a830*/  HMMA.16816.F32.BF16 R112, R4, R40, R112 ;  /* 0x000000280470723c */ /* 0x004fe20000041870 */
[----:B------:R-:W-:-:S02]  /*a840*/  IMAD.MOV.U32 R2, RZ, RZ, R10 ;  /* 0x000000ffff027224 */ /* 0x000fc400078e000a */
[----:B------:R-:W-:Y:S02]  /*a850*/  IMAD.MOV.U32 R0, RZ, RZ, R11 ;  /* 0x000000ffff007224 */ /* 0x000fe400078e000b */
[----:B------:R-:W1:Y:S01]  /*a860*/  LDSM.16.M88.4 R8, [R243] ;  /* 0x00000000f308783b */ /* 0x000e620000000200 */
[----:B------:R-:W-:Y:S01]  /*a870*/  IMAD.MOV.U32 R153, RZ, RZ, R88 ;  /* 0x000000ffff997224 */ /* 0x000fe200078e0058 */
[----:B------:R-:W-:Y:S01]  /*a880*/  MOV R148, R90 ;  /* 0x0000005a00947202 */ /* 0x000fe20000000f00 */
[----:B------:R-:W-:Y:S01]  /*a890*/  IMAD.MOV.U32 R149, RZ, RZ, R89 ;  /* 0x000000ffff957224 */ /* 0x000fe200078e0059 */
[----:B---3--:R-:W-:Y:S01]  /*a8a0*/  HMMA.16816.F32.BF16 R108, R4, R36, R108 ;  /* 0x00000024046c723c */ /* 0x008fe2000004186c */
[----:B------:R-:W-:-:S04]  /*a8b0*/  IMAD.MOV.U32 R145, RZ, RZ, R91 ;  /* 0x000000ffff917224 */ /* 0x000fc800078e005b */
[----:B------:R-:W-:Y:S02]  /*a8c0*/  IMAD.MOV.U32 R101, RZ, RZ, R132 ;  /* 0x000000ffff657224 */ /* 0x000fe400078e0084 */
[----:B------:R-:W-:Y:S01]  /*a8d0*/  IMAD.MOV.U32 R100, RZ, RZ, R133 ;  /* 0x000000ffff647224 */ /* 0x000fe200078e0085 */
[----:B------:R-:W-:Y:S01]  /*a8e0*/  HMMA.16816.F32.BF16 R88, R4, R30, R204 ;  /* 0x0000001e0458723c */ /* 0x000fe200000418cc */
[----:B------:R-:W-:Y:S02]  /*a8f0*/  IMAD.MOV.U32 R252, RZ, RZ, R134 ;  /* 0x000000fffffc7224 */ /* 0x000fe400078e0086 */
[----:B------:R-:W-:-:S05]  /*a900*/  IMAD.MOV.U32 R247, RZ, RZ, R135 ;  /* 0x000000fffff77224 */ /* 0x000fca00078e0087 */
[C---:B------:R-:W-:Y:S08]  /*a910*/  HMMA.16816.F32.BF16 R132, R4.reuse, R26, R128 ;  /* 0x0000001a0484723c */ /* 0x040ff00000041880 */
[C---:B------:R-:W-:Y:S08]  /*a920*/  HMMA.16816.F32.BF16 R220, R4.reuse, R32, R104 ;  /* 0x0000002004dc723c */ /* 0x040ff00000041868 */
[----:B------:R-:W-:Y:S01]  /*a930*/  IMAD.MOV.U32 R246, RZ, RZ, R88 ;  /* 0x000000fffff67224 */ /* 0x000fe200078e0058 */
[----:B------:R-:W-:Y:S01]  /*a940*/  HMMA.16816.F32.BF16 R140, R4, R24, R96 ;  /* 0x00000018048c723c */ /* 0x000fe20000041860 */
[----:B------:R-:W-:-:S02]  /*a950*/  IMAD.MOV.U32 R245, RZ, RZ, R89 ;  /* 0x000000fffff57224 */ /* 0x000fc400078e0059 */
[----:B------:R-:W-:Y:S02]  /*a960*/  IMAD.MOV.U32 R155, RZ, RZ, R90 ;  /* 0x000000ffff9b7224 */ /* 0x000fe400078e005a */
[----:B------:R-:W-:-:S03]  /*a970*/  IMAD.MOV.U32 R154, RZ, RZ, R91 ;  /* 0x000000ffff9a7224 */ /* 0x000fc600078e005b */
[C---:B------:R-:W-:Y:S08]  /*a980*/  HMMA.16816.F32.BF16 R136, R4.reuse, R20, R92 ;  /* 0x000000140488723c */ /* 0x040ff0000004185c */
[C---:B------:R-:W-:Y:S08]  /*a990*/  HMMA.16816.F32.BF16 R216, R4.reuse, R42, R216 ;  /* 0x0000002a04d8723c */ /* 0x040ff000000418d8 */
[C---:B------:R-:W-:Y:S08]  /*a9a0*/  HMMA.16816.F32.BF16 R212, R4.reuse, R38, R212 ;  /* 0x0000002604d4723c */ /* 0x040ff000000418d4 */
[C---:B------:R-:W-:Y:S08]  /*a9b0*/  HMMA.16816.F32.BF16 R208, R4.reuse, R34, R208 ;  /* 0x0000002204d0723c */ /* 0x040ff000000418d0 */
[C---:B------:R-:W-:Y:S08]  /*a9c0*/  HMMA.16816.F32.BF16 R128, R4.reuse, R22, R124 ;  /* 0x000000160480723c */ /* 0x040ff0000004187c */
[C---:B------:R-:W-:Y:S07]  /*a9d0*/  HMMA.16816.F32.BF16 R116, R4.reuse, R82, R120 ;  /* 0x000000520474723c */ /* 0x040fee0000041878 */
[----:B------:R-:W-:Y:S01]  /*a9e0*/  MOV R122, R101 ;  /* 0x00000065007a7202 */ /* 0x000fe20000000f00 */
[----:B------:R-:W-:Y:S01]  /*a9f0*/  HMMA.16816.F32.BF16 R248, R4, R78, R84 ;  /* 0x0000004e04f8723c */ /* 0x000fe20000041854 */
[----:B------:R-:W-:-:S07]  /*aa00*/  IMAD.MOV.U32 R123, RZ, RZ, R100 ;  /* 0x000000ffff7b7224 */ /* 0x000fce00078e0064 */
[C---:B----4-:R-:W-:Y:S08]  /*aa10*/  HMMA.16816.F32.BF16 R88, R16.reuse, R64, RZ ;  /* 0x000000401058723c */ /* 0x050ff000000418ff */
[C---:B------:R-:W-:Y:S08]  /*aa20*/  HMMA.16816.F32.BF16 R4, R16.reuse, R56, RZ ;  /* 0x000000381004723c */ /* 0x040ff000000418ff */
[----:B------:R-:W-:Y:S08]  /*aa30*/  HMMA.16816.F32.BF16 R84, R16, R60, RZ ;  /* 0x0000003c1054723c */ /* 0x000ff000000418ff */
[C---:B-1----:R-:W-:Y:S08]  /*aa40*/  HMMA.16816.F32.BF16 R104, R8.reuse, R32, R88 ;  /* 0x000000200868723c */ /* 0x042ff00000041858 */
[----:B------:R-:W-:Y:S08]  /*aa50*/  HMMA.16816.F32.BF16 R224, R8, R24, R4 ;  /* 0x0000001808e0723c */ /* 0x000ff00000041804 */
[C---:B------:R-:W-:Y:S08]  /*aa60*/  HMMA.16816.F32.BF16 R88, R16.reuse, R62, RZ ;  /* 0x0000003e1058723c */ /* 0x040ff000000418ff */
[----:B------:R-:W-:Y:S08]  /*aa70*/  HMMA.16816.F32.BF16 R92, R16, R68, RZ ;  /* 0x00000044105c723c */ /* 0x000ff000000418ff */
[----:B------:R-:W-:Y:S08]  /*aa80*/  HMMA.16816.F32.BF16 R228, R8, R28, R84 ;  /* 0x0000001c08e4723c */ /* 0x000ff00000041854 */
        /* <DEDUP_REMOVED lines=10> */
[----:B------:R-:W-:Y:S01]  /*ab30*/  HMMA.16816.F32.BF16 R44, R16, R46, RZ ;  /* 0x0000002e102c723c */ /* 0x000fe200000418ff */
[----:B------:R-:W-:Y:S07]  /*ab40*/  LDSM.16.M88.4 R16, [R241] ;  /* 0x00000000f110783b */ /* 0x000fee0000000200 */
[C---:B------:R-:W-:Y:S08]  /*ab50*/  HMMA.16816.F32.BF16 R92, R8.reuse, R36, R92 ;  /* 0x00000024085c723c */ /* 0x040ff0000004185c */
[C---:B------:R-:W-:Y:S01]  /*ab60*/  HMMA.16816.F32.BF16 R124, R8.reuse, R76, R4 ;  /* 0x0000004c087c723c */ /* 0x040fe20000041804 */
[----:B------:R-:W-:Y:S07]  /*ab70*/  LDSM.16.M88.4 R4, [R241+0x2000] ;  /* 0x00200000f104783b */ /* 0x000fee0000000200 */
[C---:B------:R-:W-:Y:S01]  /*ab80*/  HMMA.16816.F32.BF16 R88, R8.reuse, R30, R88 ;  /* 0x0000001e0858723c */ /* 0x040fe20000041858 */
[----:B------:R-:W1:Y:S07]  /*ab90*/  LDSM.16.M88.4 R28, [R239] ;  /* 0x00000000ef1c783b */ /* 0x000e6e0000000200 */
[C---:B------:R-:W-:Y:S08]  /*aba0*/  HMMA.16816.F32.BF16 R100, R8.reuse, R20, R60 ;  /* 0x000000140864723c */ /* 0x040ff0000004183c */
[C---:B------:R-:W-:Y:S08]  /*abb0*/  HMMA.16816.F32.BF16 R36, R8.reuse, R38, R68 ;  /* 0x000000260824723c */ /* 0x040ff00000041844 */
[C---:B------:R-:W-:Y:S01]  /*abc0*/  HMMA.16816.F32.BF16 R52, R8.reuse, R22, R52 ;  /* 0x000000160834723c */ /* 0x040fe20000041834 */
[----:B------:R-:W2:Y:S07]  /*abd0*/  LDSM.16.M88.4 R20, [R239+0x1000] ;  /* 0x00100000ef14783b */ /* 0x000eae0000000200 */
[C---:B------:R-:W-:Y:S01]  /*abe0*/  HMMA.16816.F32.BF16 R68, R8.reuse, R26, R64 ;  /* 0x0000001a0844723c */ /* 0x040fe20000041840 */
[----:B------:R-:W3:Y:S07]  /*abf0*/  LDSM.16.M88.4 R24, [R239+0x800] ;  /* 0x00080000ef18783b */ /* 0x000eee0000000200 */
        /* <DEDUP_REMOVED lines=9> */
[----:B------:R-:W-:Y:S01]  /*ac90*/  HMMA.16816.F32.BF16 R76, R8, R78, R44 ;  /* 0x0000004e084c723c */ /* 0x000fe2000004182c */
[----:B------:R-:W4:Y:S07]  /*aca0*/  LDSM.16.M88.4 R8, [R239+0x3000] ;  /* 0x00300000ef08783b */ /* 0x000f2e0000000200 */
[----:B-1----:R-:W-:Y:S08]  /*acb0*/  HMMA.16816.F32.BF16 R64, R4, R28, R112 ;  /* 0x0000001c0440723c */ /* 0x002ff00000041870 */
[C---:B------:R-:W-:Y:S08]  /*acc0*/  HMMA.16816.F32.BF16 R48, R16.reuse, R30, R40 ;  /* 0x0000001e1030723c */ /* 0x040ff00000041828 */
[C---:B--2---:R-:W-:Y:S01]  /*acd0*/  HMMA.16816.F32.BF16 R112, R16.reuse, R22, R32 ;  /* 0x000000161070723c */ /* 0x044fe20000041820 */
[----:B------:R-:W-:Y:S07]  /*ace0*/  LDSM.16.M88.4 R32, [R239+0x3800] ;  /* 0x00380000ef20783b */ /* 0x000fee0000000200 */
[----:B------:R-:W-:Y:S07]  /*acf0*/  HMMA.16816.F32.BF16 R60, R16, R28, R96 ;  /* 0x0000001c103c723c */ /* 0x000fee0000041860 */
[----:B------:R-:W-:Y:S01]  /*ad00*/  MOV R96, R246 ;  /* 0x000000f600607202 */ /* 0x000fe20000000f00 */
[----:B------:R-:W-:Y:S01]  /*ad10*/  HMMA.16816.F32.BF16 R56, R4, R30, R216 ;  /* 0x0000001e0438723c */ /* 0x000fe200000418d8 */
[----:B------:R-:W1:Y:S01]  /*ad20*/  LDSM.16.M88.4 R28, [R239+0x1800] ;  /* 0x00180000ef1c783b */ /* 0x000e620000000200 */
[----:B------:R-:W-:-:S02]  /*ad30*/  IMAD.MOV.U32 R97, RZ, RZ, R245 ;  /* 0x000000ffff617224 */ /* 0x000fc400078e00f5 */
[----:B------:R-:W-:Y:S02]  /*ad40*/  IMAD.MOV.U32 R98, RZ, RZ, R155 ;  /* 0x000000ffff627224 */ /* 0x000fe400078e009b */
[----:B------:R-:W-:Y:S01]  /*ad50*/  IMAD.MOV.U32 R99, RZ, RZ, R154 ;  /* 0x000000ffff637224 */ /* 0x000fe200078e009a */
[----:B------:R-:W-:Y:S01]  /*ad60*/  MOV R218, R148 ;  /* 0x0000009400da7202 */ /* 0x000fe20000000f00 */
[----:B---3--:R-:W-:Y:S01]  /*ad70*/  HMMA.16816.F32.BF16 R40, R4, R24, R108 ;  /* 0x000000180428723c */ /* 0x008fe2000004186c */
[----:B------:R-:W-:Y:S02]  /*ad80*/  IMAD.MOV.U32 R216, RZ, RZ, R153 ;  /* 0x000000ffffd87224 */ /* 0x000fe400078e0099 */
[----:B------:R-:W-:Y:S02]  /*ad90*/  IMAD.MOV.U32 R217, RZ, RZ, R149 ;  /* 0x000000ffffd97224 */ /* 0x000fe400078e0095 */
[----:B------:R-:W-:-:S03]  /*ada0*/  IMAD.MOV.U32 R219, RZ, RZ, R145 ;  /* 0x000000ffffdb7224 */ /* 0x000fc600078e0091 */
[-C--:B------:R-:W-:Y:S08]  /*adb0*/  HMMA.16816.F32.BF16 R104, R16, R20.reuse, R104 ;  /* 0x000000141068723c */ /* 0x080ff00000041868 */
[C---:B------:R-:W-:Y:S08]  /*adc0*/  HMMA.16816.F32.BF16 R108, R4.reuse, R20, R220 ;  /* 0x00000014046c723c */ /* 0x040ff000000418dc */
[----:B------:R-:W-:Y:S01]  /*add0*/  HMMA.16816.F32.BF16 R120, R4, R22, R208 ;  /* 0x000000160478723c */ /* 0x000fe200000418d0 */
[----:B------:R-:W2:Y:S07]  /*ade0*/  LDSM.16.M88.4 R20, [R239+0x2800] ;  /* 0x00280000ef14783b */ /* 0x000eae0000000200 */
[----:B------:R-:W-:Y:S07]  /*adf0*/  HMMA.16816.F32.BF16 R44, R16, R24, R92 ;  /* 0x00000018102c723c */ /* 0x000fee000004185c */
[----:B------:R-:W-:Y:S01]  /*ae00*/  IMAD.MOV.U32 R92, RZ, RZ, R144 ;  /* 0x000000ffff5c7224 */ /* 0x000fe200078e0090 */
[----:B------:R-:W-:Y:S01]  /*ae10*/  HMMA.16816.F32.BF16 R72, R4, R26, R212 ;  /* 0x0000001a0448723c */ /* 0x000fe200000418d4 */
[----:B------:R-:W-:-:S02]  /*ae20*/  IMAD.MOV.U32 R93, RZ, RZ, R3 ;  /* 0x000000ffff5d7224 */ /* 0x000fc400078e0003 */
[----:B------:R-:W-:Y:S02]  /*ae30*/  IMAD.MOV.U32 R94, RZ, RZ, R2 ;  /* 0x000000ffff5e7224 */ /* 0x000fe400078e0002 */
[----:B------:R-:W-:-:S03]  /*ae40*/  IMAD.MOV.U32 R95, RZ, RZ, R0 ;  /* 0x000000ffff5f7224 */ /* 0x000fc600078e0000 */
[----:B------:R-:W-:Y:S01]  /*ae50*/  HMMA.16816.F32.BF16 R36, R16, R26, R36 ;  /* 0x0000001a1024723c */ /* 0x000fe20000041824 */
[----:B------:R-:W3:Y:S07]  /*ae60*/  LDSM.16.M88.4 R24, [R239+0x2000] ;  /* 0x00200000ef18783b */ /* 0x000eee0000000200 */
[C---:B----4-:R-:W-:Y:S08]  /*ae70*/  HMMA.16816.F32.BF16 R92, R4.reuse, R8, R92 ;  /* 0x00000008045c723c */ /* 0x050ff0000004185c */
[C---:B-1----:R-:W-:Y:S08]  /*ae80*/  HMMA.16816.F32.BF16 R96, R4.reuse, R30, R96 ;  /* 0x0000001e0460723c */ /* 0x042ff00000041860 */
[C---:B--2---:R-:W-:Y:S08]  /*ae90*/  HMMA.16816.F32.BF16 R128, R4.reuse, R22, R128 ;  /* 0x000000160480723c */ /* 0x044ff00000041880 */
[----:B------:R-:W-:Y:S01]  /*aea0*/  IMAD.MOV.U32 R246, RZ, RZ, R92 ;  /* 0x000000fffff67224 */ /* 0x000fe200078e005c */
[----:B------:R-:W-:Y:S01]  /*aeb0*/  MOV R155, R94 ;  /* 0x0000005e009b7202 */ /* 0x000fe20000000f00 */
[----:B------:R-:W-:Y:S01]  /*aec0*/  IMAD.MOV.U32 R245, RZ, RZ, R93 ;  /* 0x000000fffff57224 */ /* 0x000fe200078e005d */
[----:B------:R-:W-:Y:S01]  /*aed0*/  HMMA.16816.F32.BF16 R212, R4, R28, R84 ;  /* 0x0000001c04d4723c */ /* 0x000fe20000041854 */
[----:B------:R-:W-:-:S07]  /*aee0*/  IMAD.MOV.U32 R154, RZ, RZ, R95 ;  /* 0x000000ffff9a7224 */ /* 0x000fce00078e005f */
[C---:B------:R-:W-:Y:S05]  /*aef0*/  HMMA.16816.F32.BF16 R92, R4.reuse, R32, R216 ;  /* 0x00000020045c723c */ /* 0x040fea00000418d8 */
[----:B------:R-:W-:Y:S01]  /*af00*/  MOV R252, R130 ;  /* 0x0000008200fc7202 */ /* 0x000fe20000000f00 */
[----:B------:R-:W-:Y:S02]  /*af10*/  IMAD.MOV.U32 R247, RZ, RZ, R131 ;  /* 0x000000fffff77224 */ /* 0x000fe400078e0083 */
[C---:B---3--:R-:W-:Y:S08]  /*af20*/  HMMA.16816.F32.BF16 R140, R4.reuse, R24, R140 ;  /* 0x00000018048c723c */ /* 0x048ff0000004188c */
[----:B------:R-:W-:Y:S01]  /*af30*/  HMMA.16816.F32.BF16 R136, R4, R20, R136 ;  /* 0x000000140488723c */ /* 0x000fe20000041888 */
[----:B------:R-:W-:Y:S01]  /*af40*/  MOV R87, R212 ;  /* 0x000000d400577202 */ /* 0x000fe20000000f00 */
[----:B------:R-:W-:-:S02]  /*af50*/  IMAD.MOV.U32 R86, RZ, RZ, R213 ;  /* 0x000000ffff567224 */ /* 0x000fc400078e00d5 */
[----:B------:R-:W-:Y:S02]  /*af60*/  IMAD.MOV.U32 R85, RZ, RZ, R214 ;  /* 0x000000ffff557224 */ /* 0x000fe400078e00d6 */
[----:B------:R-:W-:Y:S02]  /*af70*/  IMAD.MOV.U32 R84, RZ, RZ, R215 ;  /* 0x000000ffff547224 */ /* 0x000fe400078e00d7 */
[----:B------:R-:W-:Y:S01]  /*af80*/  IMAD.MOV.U32 R2, RZ, RZ, R94 ;  /* 0x000000ffff027224 */ /* 0x000fe200078e005e */
[----:B------:R-:W-:Y:S01]  /*af90*/  HMMA.16816.F32.BF16 R132, R4, R26, R132 ;  /* 0x0000001a0484723c */ /* 0x000fe20000041884 */
[----:B------:R-:W-:Y:S01]  /*afa0*/  IMAD.MOV.U32 R0, RZ, RZ, R95 ;  /* 0x000000ffff007224 */ /* 0x000fe200078e005f */
[----:B------:R-:W-:Y:S01]  /*afb0*/  MOV R95, R96 ;  /* 0x00000060005f7202 */ /* 0x000fe20000000f00 */
        /* <DEDUP_REMOVED lines=9> */
[----:B------:R-:W-:Y:S07]  /*b050*/  LDSM.16.M88.4 R4, [R242+0x2000] ;  /* 0x00200000f204783b */ /* 0x000fee0000000200 */
[C---:B------:R-:W-:Y:S08]  /*b060*/  HMMA.16816.F32.BF16 R228, R16.reuse, R28, R228 ;  /* 0x0000001c10e4723c */ /* 0x040ff000000418e4 */
[----:B------:R-:W-:Y:S01]  /*b070*/  HMMA.16816.F32.BF16 R220, R16, R30, R88 ;  /* 0x0000001e10dc723c */ /* 0x000fe20000041858 */
[----:B------:R-:W1:Y:S01]  /*b080*/  LDSM.16.M88.4 R28, [R237] ;  /* 0x00000000ed1c783b */ /* 0x000e620000000200 */
[----:B------:R-:W-:-:S02]  /*b090*/  IMAD.MOV.U32 R153, RZ, RZ, R116 ;  /* 0x000000ffff997224 */ /* 0x000fc400078e0074 */
[----:B------:R-:W-:Y:S02]  /*b0a0*/  IMAD.MOV.U32 R149, RZ, RZ, R117 ;  /* 0x000000ffff957224 */ /* 0x000fe400078e0075 */
[----:B------:R-:W-:Y:S01]  /*b0b0*/  IMAD.MOV.U32 R148, RZ, RZ, R118 ;  /* 0x000000ffff947224 */ /* 0x000fe200078e0076 */
[----:B------:R-:W-:Y:S01]  /*b0c0*/  MOV R90, R97 ;  /* 0x00000061005a7202 */ /* 0x000fe20000000f00 */
[----:B------:R-:W-:Y:S01]  /*b0d0*/  HMMA.16816.F32.BF16 R204, R16, R8, R204 ;  /* 0x0000000810cc723c */ /* 0x000fe200000418cc */
[----:B------:R-:W-:Y:S02]  /*b0e0*/  IMAD.MOV.U32 R91, RZ, RZ, R96 ;  /* 0x000000ffff5b7224 */ /* 0x000fe400078e0060 */
[----:B------:R-:W-:-:S05]  /*b0f0*/  IMAD.MOV.U32 R145, RZ, RZ, R119 ;  /* 0x000000ffff917224 */ /* 0x000fca00078e0077 */
[C---:B------:R-:W-:Y:S01]  /*b100*/  HMMA.16816.F32.BF16 R128, R16.reuse, R10, R80 ;  /* 0x0000000a1080723c */ /* 0x040fe20000041850 */
[----:B------:R-:W-:Y:S07]  /*b110*/  LDSM.16.M88.4 R8, [R242] ;  /* 0x00000000f208783b */ /* 0x000fee0000000200 */
[C---:B------:R-:W-:Y:S08]  /*b120*/  HMMA.16816.F32.BF16 R224, R16.reuse, R24, R224 ;  /* 0x0000001810e0723c */ /* 0x040ff000000418e0 */
[C---:B------:R-:W-:Y:S01]  /*b130*/  HMMA.16816.F32.BF16 R216, R16.reuse, R26, R68 ;  /* 0x0000001a10d8723c */ /* 0x040fe20000041844 */
[----:B------:R-:W2:Y:S07]  /*b140*/  LDSM.16.M88.4 R24, [R237+0x800] ;  /* 0x00080000ed18783b */ /* 0x000eae0000000200 */
[C---:B------:R-:W-:Y:S08]  /*b150*/  HMMA.16816.F32.BF16 R212, R16.reuse, R20, R100 ;  /* 0x0000001410d4723c */ /* 0x040ff00000041864 */
[C---:B------:R-:W-:Y:S01]  /*b160*/  HMMA.16816.F32.BF16 R208, R16.reuse, R22, R52 ;  /* 0x0000001610d0723c */ /* 0x040fe20000041834 */
[----:B------:R-:W3:Y:S07]  /*b170*/  LDSM.16.M88.4 R20, [R237+0x1000] ;  /* 0x00100000ed14783b */ /* 0x000eee0000000200 */
[C---:B------:R-:W-:Y:S07]  /*b180*/  HMMA.16816.F32.BF16 R124, R16.reuse, R32, R124 ;  /* 0x00000020107c723c */ /* 0x040fee000004187c */
[----:B------:R-:W-:Y:S01]  /*b190*/  IMAD.MOV.U32 R32, RZ, RZ, R95 ;  /* 0x000000ffff207224 */ /* 0x000fe200078e005f */
[----:B------:R-:W-:Y:S01]  /*b1a0*/  HMMA.16816.F32.BF16 R100, R16, R34, R76 ;  /* 0x000000221064723c */ /* 0x000fe2000004184c */
[----:B------:R-:W-:Y:S01]  /*b1b0*/  IMAD.MOV.U32 R33, RZ, RZ, R94 ;  /* 0x000000ffff217224 */ /* 0x000fe200078e005e */
[----:B------:R-:W-:Y:S05]  /*b1c0*/  LDSM.16.M88.4 R16, [R237+0x2800] ;  /* 0x00280000ed10783b */ /* 0x000fea0000000200 */
[----:B------:R-:W-:Y:S01]  /*b1d0*/  IMAD.MOV.U32 R34, RZ, RZ, R93 ;  /* 0x000000ffff227224 */ /* 0x000fe200078e005d */
[----:B-1----:R-:W-:Y:S01]  /*b1e0*/  HMMA.16816.F32.BF16 R116, R4, R28, R64 ;  /* 0x0000001c0474723c */ /* 0x002fe20000041840 */
[----:B------:R-:W-:-:S07]  /*b1f0*/  IMAD.MOV.U32 R35, RZ, RZ, R92 ;  /* 0x000000ffff237224 */ /* 0x000fce00078e005c */
[C---:B------:R-:W-:Y:S07]  /*b200*/  HMMA.16816.F32.BF16 R92, R4.reuse, R30, R56 ;  /* 0x0000001e045c723c */ /* 0x040fee0000041838 */
[----:B------:R-:W-:Y:S01]  /*b210*/  MOV R58, R90 ;  /* 0x0000005a003a7202 */ /* 0x000fe20000000f00 */
[----:B------:R-:W-:Y:S01]  /*b220*/  IMAD.MOV.U32 R59, RZ, RZ, R91 ;  /* 0x000000ffff3b7224 */ /* 0x000fe200078e005b */
[----:B--2---:R-:W-:Y:S01]  /*b230*/  HMMA.16816.F32.BF16 R68, R4, R24, R40 ;  /* 0x000000180444723c */ /* 0x004fe20000041828 */
[----:B------:R-:W-:Y:S01]  /*b240*/  LDSM.16.M88.4 R40, [R237+0x3800] ;  /* 0x00380000ed28783b */ /* 0x000fe20000000200 */
[----:B------:R-:W-:-:S02]  /*b250*/  IMAD.MOV.U32 R56, RZ, RZ, R144 ;  /* 0x000000ffff387224 */ /* 0x000fc400078e0090 */
[----:B------:R-:W-:-:S04]  /*b260*/  IMAD.MOV.U32 R57, RZ, RZ, R3 ;  /* 0x000000ffff397224 */ /* 0x000fc800078e0003 */
[----:B------:R-:W-:Y:S07]  /*b270*/  HMMA.16816.F32.BF16 R88, R8, R30, R48 ;  /* 0x0000001e0858723c */ /* 0x000fee0000041830 */
[----:B------:R-:W-:Y:S01]  /*b280*/  IMAD.MOV.U32 R48, RZ, RZ, R87 ;  /* 0x000000ffff307224 */ /* 0x000fe200078e0057 */
[----:B------:R-:W-:Y:S01]  /*b290*/  MOV R51, R84 ;  /* 0x0000005400337202 */ /* 0x000fe20000000f00 */
[----:B------:R-:W-:Y:S01]  /*b2a0*/  IMAD.MOV.U32 R49, RZ, RZ, R86 ;  /* 0x000000ffff317224 */ /* 0x000fe200078e0056 */
[----:B------:R-:W-:Y:S01]  /*b2b0*/  HMMA.16816.F32.BF16 R80, R4, R26, R72 ;  /* 0x0000001a0450723c */ /* 0x000fe20000041848 */
[----:B------:R-:W-:-:S06]  /*b2c0*/  IMAD.MOV.U32 R50, RZ, RZ, R85 ;  /* 0x000000ffff327224 */ /* 0x000fcc00078e0055 */
[----:B------:R-:W-:Y:S01]  /*b2d0*/  IMAD.MOV.U32 R72, RZ, RZ, R246 ;  /* 0x000000ffff487224 */ /* 0x000fe200078e00f6 */
[----:B------:R-:W-:Y:S01]  /*b2e0*/  HMMA.16816.F32.BF16 R84, R8, R24, R44 ;  /* 0x000000180854723c */ /* 0x000fe2000004182c */
[----:B------:R-:W-:Y:S01]  /*b2f0*/  MOV R73, R245 ;  /* 0x000000f500497202 */ /* 0x000fe20000000f00 */
[----:B------:R-:W-:Y:S02]  /*b300*/  IMAD.MOV.U32 R74, RZ, RZ, R155 ;  /* 0x000000ffff4a7224 */ /* 0x000fe400078e009b */
[----:B------:R-:W-:-:S04]  /*b310*/  IMAD.MOV.U32 R75, RZ, RZ, R154 ;  /* 0x000000ffff4b7224 */ /* 0x000fc800078e009a */
[C---:B------:R-:W-:Y:S01]  /*b320*/  HMMA.16816.F32.BF16 R44, R8.reuse, R26, R36 ;  /* 0x0000001a082c723c */ /* 0x040fe20000041824 */
[----:B------:R-:W1:Y:S06]  /*b330*/  LDSM.16.M88.4 R24, [R237+0x1800] ;  /* 0x00180000ed18783b */ /* 0x000e6c0000000200 */
[----:B------:R-:W-:Y:S01]  /*b340*/  MOV R36, R58 ;  /* 0x0000003a00247202 */ /* 0x000fe20000000f00 */
[----:B------:R-:W-:Y:S01]  /*b350*/  HMMA.16816.F32.BF16 R96, R8, R28, R60 ;  /* 0x0000001c0860723c */ /* 0x000fe2000004183c */
[----:B------:R-:W-:Y:S01]  /*b360*/  LDSM.16.M88.4 R28, [R237+0x3000] ;  /* 0x00300000ed1c783b */ /* 0x000fe20000000200 */
[----:B------:R-:W-:-:S02]  /*b370*/  IMAD.MOV.U32 R37, RZ, RZ, R59 ;  /* 0x000000ffff257224 */ /* 0x000fc400078e003b */
[----:B------:R-:W-:Y:S02]  /*b380*/  IMAD.MOV.U32 R38, RZ, RZ, R252 ;  /* 0x000000ffff267224 */ /* 0x000fe400078e00fc */
[----:B------:R-:W-:Y:S02]  /*b390*/  IMAD.MOV.U32 R39, RZ, RZ, R247 ;  /* 0x000000ffff277224 */ /* 0x000fe400078e00f7 */
[----:B---3--:R-:W-:Y:S01]  /*b3a0*/  HMMA.16816.F32.BF16 R64, R8, R20, R104 ;  /* 0x000000140840723c */ /* 0x008fe20000041868 */
[----:B------:R-:W-:Y:S02]  /*b3b0*/  IMAD.MOV.U32 R58, RZ, RZ, R2 ;  /* 0x000000ffff3a7224 */ /* 0x000fe400078e0002 */
[----:B------:R-:W-:-:S05]  /*b3c0*/  IMAD.MOV.U32 R59, RZ, RZ, R0 ;  /* 0x000000ffff3b7224 */ /* 0x000fca00078e0000 */
[C---:B------:R-:W-:Y:S08]  /*b3d0*/  HMMA.16816.F32.BF16 R52, R4.reuse, R20, R108 ;  /* 0x000000140434723c */ /* 0x040ff0000004186c */
[-C--:B------:R-:W-:Y:S08]  /*b3e0*/  HMMA.16816.F32.BF16 R76, R4, R22.reuse, R120 ;  /* 0x00000016044c723c */ /* 0x080ff00000041878 */
[----:B------:R-:W-:Y:S01]  /*b3f0*/  HMMA.16816.F32.BF16 R60, R8, R22, R112 ;  /* 0x00000016083c723c */ /* 0x000fe20000041870 */
[----:B------:R-:W2:Y:S01]  /*b400*/  LDSM.16.M88.4 R20, [R237+0x2000] ;  /* 0x00200000ed14783b */ /* 0x000ea20000000200 */
[----:B------:R-:W-:Y:S01]  /*b410*/  UISETP.GE.AND UP0, UPT, UR34, 0x3, UPT ;  /* 0x000000032200788c */ /* 0x000fe2000bf06270 */
[----:B------:R-:W-:-:S05]  /*b420*/  DEPBAR.LE SB0, 0x0 ;  /* 0x000080000000791a */ /* 0x000fca0000000000 */
[C---:B-1----:R-:W-:Y:S08]  /*b430*/  HMMA.16816.F32.BF16 R48, R4.reuse, R24, R48 ;  /* 0x000000180430723c */ /* 0x042ff00000041830 */
[C---:B------:R-:W-:Y:S08]  /*b440*/  HMMA.16816.F32.BF16 R32, R4.reuse, R26, R32 ;  /* 0x0000001a0420723c */ /* 0x040ff00000041820 */
[----:B------:R-:W-:Y:S08]  /*b450*/  HMMA.16816.F32.BF16 R36, R4, R18, R36 ;  /* 0x000000120424723c */ /* 0x000ff00000041824 */
[----:B------:R-:W-:Y:S01]  /*b460*/  IMAD.MOV.U32 R114, RZ, RZ, R48 ;  /* 0x000000ffff727224 */ /* 0x000fe200078e0030 */
[----:B------:R-:W-:Y:S01]  /*b470*/  HMMA.16816.F32.BF16 R212, R8, R16, R212 ;  /* 0x0000001008d4723c */ /* 0x000fe200000418d4 */
[----:B------:R-:W-:-:S02]  /*b480*/  IMAD.MOV.U32 R113, RZ, RZ, R49 ;  /* 0x000000ffff717224 */ /* 0x000fc400078e0031 */
[----:B------:R-:W-:Y:S02]  /*b490*/  IMAD.MOV.U32 R48, RZ, RZ, R153 ;  /* 0x000000ffff307224 */ /* 0x000fe400078e0099 */
[----:B------:R-:W-:Y:S02]  /*b4a0*/  IMAD.MOV.U32 R49, RZ, RZ, R149 ;  /* 0x000000ffff317224 */ /* 0x000fe400078e0095 */
[----:B------:R-:W-:Y:S01]  /*b4b0*/  IMAD.MOV.U32 R107, RZ, RZ, R35 ;  /* 0x000000ffff6b7224 */ /* 0x000fe200078e0023 */
[----:B--2---:R-:W-:Y:S01]  /*b4c0*/  HMMA.16816.F32.BF16 R120, R4, R20, R140 ;  /* 0x000000140478723c */ /* 0x004fe2000004188c */
[----:B------:R-:W-:Y:S01]  /*b4d0*/  IMAD.MOV.U32 R111, RZ, RZ, R51 ;  /* 0x000000ffff6f7224 */ /* 0x000fe200078e0033 */
[----:B------:R-:W-:Y:S01]  /*b4e0*/  MOV R105, R33 ;  /* 0x0000002100697202 */ /* 0x000fe20000000f00 */
[----:B------:R-:W-:Y:S02]  /*b4f0*/  IMAD.MOV.U32 R51, RZ, RZ, R145 ;  /* 0x000000ffff337224 */ /* 0x000fe400078e0091 */
[----:B------:R-:W-:-:S02]  /*b500*/  IMAD.MOV.U32 R112, RZ, RZ, R32 ;  /* 0x000000ffff707224 */ /* 0x000fc400078e0020 */
[----:B------:R-:W-:Y:S02]  /*b510*/  IMAD.MOV.U32 R33, RZ, RZ, R37 ;  /* 0x000000ffff217224 */ /* 0x000fe400078e0025 */
[----:B------:R-:W-:Y:S02]  /*b520*/  IMAD.MOV.U32 R32, RZ, RZ, R36 ;  /* 0x000000ffff207224 */ /* 0x000fe400078e0024 */
[----:B------:R-:W-:Y:S01]  /*b530*/  IMAD.MOV.U32 R104, RZ, RZ, R50 ;  /* 0x000000ffff687224 */ /* 0x000fe200078e0032 */
[----:B------:R-:W-:Y:S01]  /*b540*/  MOV R50, R148 ;  /* 0x0000009400327202 */ /* 0x000fe20000000f00 */
[----:B------:R-:W-:-:S11]  /*b550*/  IMAD.MOV.U32 R108, RZ, RZ, R34 ;  /* 0x000000ffff6c7224 */ /* 0x000fd600078e0022 */
[----:B------:R-:W-:Y:S01]  /*b560*/  MOV R35, R121 ;  /* 0x0000007900237202 */ /* 0x000fe20000000f00 */
[----:B------:R-:W-:Y:S02]  /*b570*/  IMAD.MOV.U32 R252, RZ, RZ, R123 ;  /* 0x000000fffffc7224 */ /* 0x000fe400078e007b */
[----:B------:R-:W-:Y:S02]  /*b580*/  IMAD.MOV.U32 R153, RZ, RZ, R122 ;  /* 0x000000ffff997224 */ /* 0x000fe400078e007a */
[----:B------:R-:W-:Y:S02]  /*b590*/  IMAD.MOV.U32 R149, RZ, RZ, R120 ;  /* 0x000000ffff957224 */ /* 0x000fe400078e0078 */
[C---:B------:R-:W-:Y:S07]  /*b5a0*/  HMMA.16816.F32.BF16 R120, R4.reuse, R22, R132 ;  /* 0x000000160478723c */ /* 0x040fee0000041884 */
[----:B------:R-:W-:Y:S11]  /*b5b0*/  MOV R135, R39 ;  /* 0x0000002700877202 */ /* 0x000ff60000000f00 */
[----:B------:R-:W-:Y:S06]  /*b5c0*/  @!UPT UIADD3 URZ, URZ, URZ, URZ ;  /* 0x0000003f3f3ff290 */ /* 0x000fec000fffe03f */
[----:B------:R-:W-:Y:S01]  /*b5d0*/  IMAD.MOV.U32 R2, RZ, RZ, R121 ;  /* 0x000000ffff027224 */ /* 0x000fe200078e0079 */
[----:B------:R-:W-:Y:S01]  /*b5e0*/  MOV R134, R122 ;  /* 0x0000007a00867202 */ /* 0x000fe20000000f00 */
[----:B------:R-:W-:Y:S02]  /*b5f0*/  IMAD.MOV.U32 R145, RZ, RZ, R123 ;  /* 0x000000ffff917224 */ /* 0x000fe400078e007b */
[----:B------:R-:W-:Y:S02]  /*b600*/  IMAD.MOV.U32 R140, RZ, RZ, R120 ;  /* 0x000000ffff8c7224 */ /* 0x000fe400078e0078 */
[----:B------:R-:W-:Y:S01]  /*b610*/  HMMA.16816.F32.BF16 R120, R4, R16, R136 ;  /* 0x000000100478723c */ /* 0x000fe20000041888 */
[----:B------:R-:W1:Y:S06]  /*b620*/  S2R R139, SR_TID.X ;  /* 0x00000000008b7919 */ /* 0x000e6c0000002100 */
[----:B------:R-:W-:-:S02]  /*b630*/  IMAD.MOV.U32 R136, RZ, RZ, R38 ;  /* 0x000000ffff887224 */ /* 0x000fc400078e0026 */
[----:B------:R-:W-:Y:S08]  /*b640*/  HMMA.16816.F32.BF16 R36, R4, R28, R72 ;  /* 0x0000001c0424723c */ /* 0x000ff00000041848 */
[C---:B------:R-:W-:Y:S07]  /*b650*/  HMMA.16816.F32.BF16 R72, R8.reuse, R20, R224 ;  /* 0x000000140848723c */ /* 0x040fee00000418e0 */
[----:B------:R-:W-:Y:S01]  /*b660*/  IMAD.MOV.U32 R137, RZ, RZ, R121 ;  /* 0x000000ffff897224 */ /* 0x000fe200078e0079 */
[----:B------:R-:W-:Y:S01]  /*b670*/  MOV R133, R120 ;  /* 0x0000007800857202 */ /* 0x000fe20000000f00 */
[----:B-1----:R-:W-:Y:S01]  /*b680*/  IMAD.SHL.U32 R139, R139, 0x2, RZ ;  /* 0x000000028b8b7824 */ /* 0x002fe200078e00ff */
[----:B------:R-:W-:Y:S01]  /*b690*/  HMMA.16816.F32.BF16 R224, R8, R18, R208 ;  /* 0x0000001208e0723c */ /* 0x000fe200000418d0 */
[----:B------:R-:W-:Y:S01]  /*b6a0*/  IMAD.MOV.U32 R34, RZ, RZ, R123 ;  /* 0x000000ffff227224 */ /* 0x000fe200078e007b */
[----:B------:R-:W-:Y:S01]  /*b6b0*/  MOV R17, R133 ;  /* 0x0000008500117202 */ /* 0x000fe20000000f00 */
[----:B------:R-:W-:Y:S01]  /*b6c0*/  IMAD.MOV.U32 R141, RZ, RZ, R122 ;  /* 0x000000ffff8d7224 */ /* 0x000fe200078e007a */
[----:B------:R-:W-:Y:S01]  /*b6d0*/  LOP3.LUT R139, R139, 0x6, RZ, 0xc0, !PT ;  /* 0x000000068b8b7812 */ /* 0x000fe200078ec0ff */
[----:B------:R-:W-:-:S02]  /*b6e0*/  IMAD.MOV.U32 R21, RZ, RZ, R153 ;  /* 0x000000ffff157224 */ /* 0x000fc400078e0099 */
[----:B------:R-:W-:Y:S01]  /*b6f0*/  IMAD.MOV.U32 R0, RZ, RZ, R36 ;  /* 0x000000ffff007224 */ /* 0x000fe200078e0024 */
[----:B------:R-:W-:Y:S01]  /*b700*/  HMMA.16816.F32.BF16 R120, R8, R22, R216 ;  /* 0x000000160878723c */ /* 0x000fe200000418d8 */
[----:B------:R-:W-:Y:S02]  /*b710*/  IMAD.MOV.U32 R247, RZ, RZ, R38 ;  /* 0x000000fffff77224 */ /* 0x000fe400078e0026 */
[----:B------:R-:W-:Y:S02]  /*b720*/  IMAD.MOV.U32 R246, RZ, RZ, R37 ;  /* 0x000000fffff67224 */ /* 0x000fe400078e0025 */
[----:B------:R-:W-:Y:S02]  /*b730*/  IMAD.MOV.U32 R245, RZ, RZ, R39 ;  /* 0x000000fffff57224 */ /* 0x000fe400078e0027 */
[----:B------:R-:W-:Y:S01]  /*b740*/  IMAD.MOV.U32 R20, RZ, RZ, R149 ;  /* 0x000000ffff147224 */ /* 0x000fe200078e0095 */
[----:B------:R-:W-:Y:S08]  /*b750*/  HMMA.16816.F32.BF16 R36, R4, R30, R48 ;  /* 0x0000001e0424723c */ /* 0x000ff00000041830 */
[C---:B------:R-:W-:Y:S08]  /*b760*/  HMMA.16816.F32.BF16 R48, R8.reuse, R24, R228 ;  /* 0x000000180830723c */ /* 0x040ff000000418e4 */
[----:B------:R-:W-:Y:S08]  /*b770*/  HMMA.16816.F32.BF16 R228, R8, R28, R204 ;  /* 0x0000001c08e4723c */ /* 0x000ff000000418cc */
[----:B------:R-:W-:Y:S01]  /*b780*/  MOV R148, R37 ;  /* 0x0000002500947202 */ /* 0x000fe20000000f00 */
[----:B------:R-:W-:-:S02]  /*b790*/  IMAD.MOV.U32 R115, RZ, RZ, R39 ;  /* 0x000000ffff737224 */ /* 0x000fc400078e0027 */
[----:B------:R-:W-:Y:S02]  /*b7a0*/  IMAD.MOV.U32 R110, RZ, RZ, R36 ;  /* 0x000000ffff6e7224 */ /* 0x000fe400078e0024 */
[----:B------:R-:W-:Y:S02]  /*b7b0*/  IMAD.MOV.U32 R109, RZ, RZ, R38 ;  /* 0x000000ffff6d7224 */ /* 0x000fe400078e0026 */
[C---:B------:R-:W-:Y:S08]  /*b7c0*/  HMMA.16816.F32.BF16 R36, R4.reuse, R40, R56 ;  /* 0x000000280424723c */ /* 0x040ff00000041838 */
[----:B------:R-:W-:Y:S08]  /*b7d0*/  HMMA.16816.F32.BF16 R4, R4, R42, R248 ;  /* 0x0000002a0404723c */ /* 0x000ff000000418f8 */
[C---:B------:R-:W-:Y:S08]  /*b7e0*/  HMMA.16816.F32.BF16 R56, R8.reuse, R26, R220 ;  /* 0x0000001a0838723c */ /* 0x040ff000000418dc */
[----:B------:R-:W-:Y:S01]  /*b7f0*/  HMMA.16816.F32.BF16 R24, R8, R40, R124 ;  /* 0x000000280818723c */ /* 0x000fe2000004187c */
[----:B------:R-:W-:Y:S01]  /*b800*/  IMAD.MOV.U32 R143, RZ, RZ, R36 ;  /* 0x000000ffff8f7224 */ /* 0x000fe200078e0024 */
[----:B------:R-:W-:Y:S01]  /*b810*/  MOV R144, R39 ;  /* 0x0000002700907202 */ /* 0x000fe20000000f00 */
[----:B------:R-:W-:-:S02]  /*b820*/  IMAD.MOV.U32 R106, RZ, RZ, R37 ;  /* 0x000000ffff6a7224 */ /* 0x000fc400078e0025 */
[----:B------:R-:W-:-:S03]  /*b830*/  IMAD.MOV.U32 R142, RZ, RZ, R38 ;  /* 0x000000ffff8e7224 */ /* 0x000fc600078e0026 */
[----:B------:R-:W-:Y:S01]  /*b840*/  IMAD.MOV.U32 R154, RZ, RZ, R6 ;  /* 0x000000ffff9a7224 */ /* 0x000fe200078e0006 */
[C---:B------:R-:W-:Y:S01]  /*b850*/  HMMA.16816.F32.BF16 R248, R8.reuse, R30, R128 ;  /* 0x0000001e08f8723c */ /* 0x040fe20000041880 */
[----:B------:R-:W-:Y:S01]  /*b860*/  IMAD.MOV.U32 R6, RZ, RZ, R0 ;  /* 0x000000ffff067224 */ /* 0x000fe200078e0000 */
[----:B------:R-:W-:Y:S01]  /*b870*/  MOV R0, UR8 ;  /* 0x0000000800007c02 */ /* 0x000fe20008000f00 */
[----:B------:R-:W-:Y:S01]  /*b880*/  IMAD.MOV.U32 R155, RZ, RZ, R4 ;  /* 0x000000ffff9b7224 */ /* 0x000fe200078e0004 */
[----:B------:R-:W-:Y:S01]  /*b890*/  MOV R132, R5 ;  /* 0x0000000500847202 */ /* 0x000fe20000000f00 */
[----:B------:R-:W-:Y:S02]  /*b8a0*/  IMAD.MOV.U32 R4, RZ, RZ, R35 ;  /* 0x000000ffff047224 */ /* 0x000fe400078e0023 */
[----:B------:R-:W-:Y:S01]  /*b8b0*/  IMAD R0, R0, 0x80, R139 ;  /* 0x0000008000007824 */ /* 0x000fe200078e028b */
[----:B------:R-:W-:Y:S01]  /*b8c0*/  HMMA.16816.F32.BF16 R8, R8, R42, R100 ;  /* 0x0000002a0808723c */ /* 0x000fe20000041864 */
[----:B------:R-:W-:Y:S01]  /*b8d0*/  IMAD.MOV.U32 R221, RZ, RZ, R6 ;  /* 0x000000ffffdd7224 */ /* 0x000fe200078e0006 */
[----:B------:R-:W-:Y:S01]  /*b8e0*/  MOV R220, R4 ;  /* 0x0000000400dc7202 */ /* 0x000fe20000000f00 */
[----:B------:R-:W-:Y:S01]  /*b8f0*/  IMAD.MOV.U32 R3, RZ, RZ, R7 ;  /* 0x000000ffff037224 */ /* 0x000fe200078e0007 */
[C---:B------:R-:W-:Y:S01]  /*b900*/  IADD3 R35, R0.reuse, 0x9, RZ ;  /* 0x0000000900237810 */ /* 0x040fe20007ffe0ff */
[----:B------:R-:W1:Y:S01]  /*b910*/  I2F R7, R0 ;  /* 0x0000000000077306 */ /* 0x000e620000201400 */
[C---:B------:R-:W-:Y:S01]  /*b920*/  IADD3 R36, R0.reuse, 0x8, RZ ;  /* 0x0000000800247810 */ /* 0x040fe20007ffe0ff */
[----:B------:R-:W-:Y:S01]  /*b930*/  IMAD.MOV.U32 R100, RZ, RZ, R33 ;  /* 0x000000ffff647224 */ /* 0x000fe200078e0021 */
[----:B------:R-:W-:Y:S01]  /*b940*/  MOV R41, R27 ;  /* 0x0000001b00297202 */ /* 0x000fe20000000f00 */
[----:B------:R-:W-:Y:S01]  /*b950*/  IMAD.MOV.U32 R27, RZ, RZ, R34 ;  /* 0x000000ffff1b7224 */ /* 0x000fe200078e0022 */
[C---:B------:R-:W-:Y:S01]  /*b960*/  IADD3 R34, R0.reuse, 0x10, RZ ;  /* 0x0000001000227810 */ /* 0x040fe20007ffe0ff */
[----:B------:R-:W-:Y:S01]  /*b970*/  IMAD.MOV.U32 R19, RZ, RZ, R26 ;  /* 0x000000ffff137224 */ /* 0x000fe200078e001a */
[----:B------:R-:W-:Y:S01]  /*b980*/  MOV R101, R2 ;  /* 0x0000000200657202 */ /* 0x000fe20000000f00 */
[----:B------:R-:W2:Y:S01]  /*b990*/  I2F R4, R35 ;  /* 0x0000002300047306 */ /* 0x000ea20000201400 */
[C---:B------:R-:W-:Y:S01]  /*b9a0*/  IADD3 R30, R0.reuse, 0x20, RZ ;  /* 0x00000020001e7810 */ /* 0x040fe20007ffe0ff */
[----:B------:R-:W-:Y:S01]  /*b9b0*/  IMAD.MOV.U32 R26, RZ, RZ, R137 ;  /* 0x000000ffff1a7224 */ /* 0x000fe200078e0089 */
[C---:B------:R-:W-:Y:S01]  /*b9c0*/  IADD3 R33, R0.reuse, 0x11, RZ ;  /* 0x0000001100217810 */ /* 0x040fe20007ffe0ff */
[----:B------:R-:W-:Y:S01]  /*b9d0*/  IMAD.MOV.U32 R22, RZ, RZ, R24 ;  /* 0x000000ffff167224 */ /* 0x000fe200078e0018 */
[C---:B------:R-:W-:Y:S01]  /*b9e0*/  IADD3 R37, R0.reuse, 0x1, RZ ;  /* 0x0000000100257810 */ /* 0x040fe20007ffe0ff */
[----:B------:R-:W-:Y:S01]  /*b9f0*/  IMAD.MOV.U32 R40, RZ, RZ, R25 ;  /* 0x000000ffff287224 */ /* 0x000fe200078e0019 */
[C---:B------:R-:W-:Y:S01]  /*ba00*/  IADD3 R29, R0.reuse, 0x21, RZ ;  /* 0x00000021001d7810 */ /* 0x040fe20007ffe0ff */
[----:B------:R-:W3:Y:S01]  /*ba10*/  I2F R2, R34 ;  /* 0x0000002200027306 */ /* 0x000ee20000201400 */
[----:B-1----:R-:W-:Y:S01]  /*ba20*/  FFMA.FTZ R24, R7, UR4, R98 ;  /* 0x0000000407187c23 */ /* 0x002fe20008010062 */
[C---:B------:R-:W-:Y:S01]  /*ba30*/  IADD3 R31, R0.reuse, 0x19, RZ ;  /* 0x00000019001f7810 */ /* 0x040fe20007ffe0ff */
[----:B------:R-:W-:Y:S01]  /*ba40*/  IMAD.MOV.U32 R138, RZ, RZ, R11 ;  /* 0x000000ffff8a7224 */ /* 0x000fe200078e000b */
[----:B------:R-:W-:Y:S01]  /*ba50*/  IADD3 R28, R0, 0x28, RZ ;  /* 0x00000028001c7810 */ /* 0x000fe20007ffe0ff */
[----:B------:R-:W-:-:S02]  /*ba60*/  IMAD.MOV.U32 R11, RZ, RZ, R247 ;  /* 0x000000ffff0b7224 */ /* 0x000fc400078e00f7 */
[----:B------:R-:W-:Y:S01]  /*ba70*/  IMAD.MOV.U32 R39, RZ, RZ, R10 ;  /* 0x000000ffff277224 */ /* 0x000fe200078e000a */
[----:B------:R-:W1:Y:S01]  /*ba80*/  I2F R16, R36 ;  /* 0x0000002400107306 */ /* 0x000e620000201400 */
[C---:B--2---:R-:W-:Y:S01]  /*ba90*/  FFMA.FTZ R247, R4.reuse, UR4, R93 ;  /* 0x0000000404f77c23 */ /* 0x044fe2000801005d */
[----:B------:R-:W-:Y:S01]  /*baa0*/  MOV R10, R221 ;  /* 0x000000dd000a7202 */ /* 0x000fe20000000f00 */
[----:B------:R-:W-:Y:S02]  /*bab0*/  IMAD.MOV.U32 R93, RZ, RZ, R246 ;  /* 0x000000ffff5d7224 */ /* 0x000fe400078e00f6 */
[----:B------:R-:W-:Y:S02]  /*bac0*/  FFMA.FTZ R246, R4, UR4, R95 ;  /* 0x0000000404f67c23 */ /* 0x000fe4000801005f */
[----:B------:R-:W-:Y:S01]  /*bad0*/  IMAD.MOV.U32 R95, RZ, RZ, R245 ;  /* 0x000000ffff5f7224 */ /* 0x000fe200078e00f5 */
[----:B------:R-:W2:Y:S01]  /*bae0*/  I2F R6, R33 ;  /* 0x0000002100067306 */ /* 0x000ea20000201400 */
[C---:B---3--:R-:W-:Y:S01]  /*baf0*/  FFMA.FTZ R211, R2.reuse, UR4, R84 ;  /* 0x0000000402d37c23 */ /* 0x048fe20008010054 */
[----:B------:R-:W-:Y:S01]  /*bb00*/  MOV R84, R110 ;  /* 0x0000006e00547202 */ /* 0x000fe20000000f00 */
[C---:B------:R-:W-:Y:S01]  /*bb10*/  FFMA.FTZ R210, R2.reuse, UR4, R86 ;  /* 0x0000000402d27c23 */ /* 0x040fe20008010056 */
[----:B------:R-:W-:Y:S01]  /*bb20*/  MOV R86, R154 ;  /* 0x0000009a00567202 */ /* 0x000fe20000000f00 */
[----:B------:R-:W-:-:S02]  /*bb30*/  FFMA.FTZ R245, R2, UR4, R68 ;  /* 0x0000000402f57c23 */ /* 0x000fc40008010044 */
[----:B------:R-:W-:Y:S01]  /*bb40*/  FFMA.FTZ R221, R2, UR4, R70 ;  /* 0x0000000402dd7c23 */ /* 0x000fe20008010046 */
[----:B------:R-:W-:Y:S01]  /*bb50*/  I2F R5, R37 ;  /* 0x0000002500057306 */ /* 0x000fe20000201400 */
[C---:B-1----:R-:W-:Y:S02]  /*bb60*/  FFMA.FTZ R222, R16.reuse, UR4, R90 ;  /* 0x0000000410de7c23 */ /* 0x042fe4000801005a */
[----:B------:R-:W-:Y:S02]  /*bb70*/  IMAD.MOV.U32 R90, RZ, RZ, R252 ;  /* 0x000000ffff5a7224 */ /* 0x000fe400078e00fc */
[----:B------:R-:W-:Y:S02]  /*bb80*/  FFMA.FTZ R252, R16, UR4, R94 ;  /* 0x0000000410fc7c23 */ /* 0x000fe4000801005e */
[----:B------:R-:W-:Y:S01]  /*bb90*/  IMAD.MOV.U32 R94, RZ, RZ, R220 ;  /* 0x000000ffff5e7224 */ /* 0x000fe200078e00dc */
[----:B------:R-:W1:Y:S01]  /*bba0*/  I2F R2, R30 ;  /* 0x0000001e00027306 */ /* 0x000e620000201400 */
[----:B------:R-:W-:-:S02]  /*bbb0*/  FFMA.FTZ R220, R4, UR4, R89 ;  /* 0x0000000404dc7c23 */ /* 0x000fc40008010059 */
[----:B------:R-:W-:Y:S01]  /*bbc0*/  IMAD.MOV.U32 R89, RZ, RZ, R26 ;  /* 0x000000ffff597224 */ /* 0x000fe200078e001a */
[----:B------:R-:W-:Y:S01]  /*bbd0*/  IADD3 R26, R0, 0x30, RZ ;  /* 0x00000030001a7810 */ /* 0x000fe20007ffe0ff */
[----:B------:R-:W-:Y:S02]  /*bbe0*/  FFMA.FTZ R219, R4, UR4, R91 ;  /* 0x0000000404db7c23 */ /* 0x000fe4000801005b */
[----:B------:R-:W-:Y:S01]  /*bbf0*/  IMAD.MOV.U32 R91, RZ, RZ, R27 ;  /* 0x000000ffff5b7224 */ /* 0x000fe200078e001b */
[----:B------:R-:W-:Y:S01]  /*bc00*/  IADD3 R27, R0, 0x29, RZ ;  /* 0x00000029001b7810 */ /* 0x000fe20007ffe0ff */
[C---:B--2---:R-:W-:Y:S02]  /*bc10*/  FFMA.FTZ R208, R6.reuse, UR4, R85 ;  /* 0x0000000406d07c23 */ /* 0x044fe40008010055 */
[C---:B------:R-:W-:Y:S01]  /*bc20*/  FFMA.FTZ R207, R6.reuse, UR4, R87 ;  /* 0x0000000406cf7c23 */ /* 0x040fe20008010057 */
[----:B------:R-:W-:Y:S01]  /*bc30*/  I2F R4, R27 ;  /* 0x0000001b00047306 */ /* 0x000fe20000201400 */
[----:B------:R-:W-:-:S02]  /*bc40*/  FFMA.FTZ R218, R6, UR4, R69 ;  /* 0x0000000406da7c23 */ /* 0x000fc40008010045 */
[----:B------:R-:W-:Y:S02]  /*bc50*/  FFMA.FTZ R217, R6, UR4, R71 ;  /* 0x0000000406d97c23 */ /* 0x000fe40008010047 */
[C---:B-1----:R-:W-:Y:S02]  /*bc60*/  FFMA.FTZ R128, R2.reuse, UR4, R64 ;  /* 0x0000000402807c23 */ /* 0x042fe40008010040 */
[C---:B------:R-:W-:Y:S01]  /*bc70*/  FFMA.FTZ R127, R2.reuse, UR4, R66 ;  /* 0x00000004027f7c23 */ /* 0x040fe20008010042 */
[----:B------:R-:W-:Y:S01]  /*bc80*/  I2F R6, R29 ;  /* 0x0000001d00067306 */ /* 0x000fe20000201400 */
[C---:B------:R-:W-:Y:S02]  /*bc90*/  FFMA.FTZ R204, R2.reuse, UR4, R52 ;  /* 0x0000000402cc7c23 */ /* 0x040fe40008010034 */
[----:B------:R-:W-:Y:S02]  /*bca0*/  FFMA.FTZ R153, R2, UR4, R54 ;  /* 0x0000000402997c23 */ /* 0x000fe40008010036 */
[----:B------:R-:W-:Y:S01]  /*bcb0*/  IMAD.MOV.U32 R98, RZ, RZ, R32 ;  /* 0x000000ffff627224 */ /* 0x000fe200078e0020 */
[----:B------:R-:W-:Y:S01]  /*bcc0*/  IADD3 R32, R0, 0x18, RZ ;  /* 0x0000001800207810 */ /* 0x000fe20007ffe0ff */
[----:B------:R-:W-:Y:S01]  /*bcd0*/  FFMA.FTZ R23, R7, UR4, R96 ;  /* 0x0000000407177c23 */ /* 0x000fe20008010060 */
[----:B------:R-:W1:Y:S01]  /*bce0*/  I2F R2, R26 ;  /* 0x0000001a00027306 */ /* 0x000e620000201400 */
[----:B------:R-:W-:-:S02]  /*bcf0*/  FFMA.FTZ R25, R5, UR4, R97 ;  /* 0x0000000405197c23 */ /* 0x000fc40008010061 */
[----:B------:R-:W-:Y:S02]  /*bd00*/  FFMA.FTZ R18, R5, UR4, R99 ;  /* 0x0000000405127c23 */ /* 0x000fe40008010063 */
[----:B------:R-:W-:Y:S02]  /*bd10*/  IMAD.MOV.U32 R96, RZ, RZ, R136 ;  /* 0x000000ffff607224 */ /* 0x000fe400078e0088 */
[----:B------:R-:W-:Y:S02]  /*bd20*/  IMAD.MOV.U32 R97, RZ, RZ, R135 ;  /* 0x000000ffff617224 */ /* 0x000fe400078e0087 */
[----:B------:R-:W-:Y:S02]  /*bd30*/  IMAD.MOV.U32 R99, RZ, RZ, R134 ;  /* 0x000000ffff637224 */ /* 0x000fe400078e0086 */
[----:B------:R-:W-:Y:S01]  /*bd40*/  IMAD.MOV.U32 R42, RZ, RZ, R22 ;  /* 0x000000ffff2a7224 */ /* 0x000fe200078e0016 */
[----:B------:R-:W-:Y:S01]  /*bd50*/  IADD3 R22, R0, 0x40, RZ ;  /* 0x0000004000167810 */ /* 0x000fe20007ffe0ff */
[----:B------:R-:W-:-:S02]  /*bd60*/  FFMA.FTZ R137, R7, UR4, R116 ;  /* 0x0000000407897c23 */ /* 0x000fc40008010074 */
[----:B------:R-:W-:Y:S02]  /*bd70*/  FFMA.FTZ R136, R7, UR4, R118 ;  /* 0x0000000407887c23 */ /* 0x000fe40008010076 */
[C---:B------:R-:W-:Y:S01]  /*bd80*/  FFMA.FTZ R135, R5.reuse, UR4, R117 ;  /* 0x0000000405877c23 */ /* 0x040fe20008010075 */
[----:B------:R-:W2:Y:S01]  /*bd90*/  I2F R7, R31 ;  /* 0x0000001f00077306 */ /* 0x000ea20000201400 */
[----:B------:R-:W-:Y:S02]  /*bda0*/  FFMA.FTZ R134, R5, UR4, R119 ;  /* 0x0000000405867c23 */ /* 0x000fe40008010077 */
[----:B------:R-:W-:Y:S02]  /*bdb0*/  IMAD.MOV.U32 R43, RZ, RZ, R19 ;  /* 0x000000ffff2b7224 */ /* 0x000fe400078e0013 */
[----:B------:R-:W-:Y:S02]  /*bdc0*/  IMAD.MOV.U32 R102, RZ, RZ, R107 ;  /* 0x000000ffff667224 */ /* 0x000fe400078e006b */
[----:B------:R-:W-:Y:S01]  /*bdd0*/  IMAD.MOV.U32 R19, RZ, RZ, R106 ;  /* 0x000000ffff137224 */ /* 0x000fe200078e006a */
[----:B------:R-:W3:Y:S01]  /*bde0*/  I2F R5, R32 ;  /* 0x0000002000057306 */ /* 0x000ee20000201400 */
[----:B-1----:R-:W-:-:S02]  /*bdf0*/  FFMA.FTZ R117, R2, UR4, R114 ;  /* 0x0000000402757c23 */ /* 0x002fc40008010072 */
[----:B------:R-:W-:Y:S01]  /*be00*/  IMAD.MOV.U32 R68, RZ, RZ, R25 ;  /* 0x000000ffff447224 */ /* 0x000fe200078e0019 */
[----:B------:R-:W-:Y:S01]  /*be10*/  IADD3 R25, R0, 0x31, RZ ;  /* 0x0000003100197810 */ /* 0x000fe20007ffe0ff */
[C---:B------:R-:W-:Y:S02]  /*be20*/  FFMA.FTZ R107, R2.reuse, UR4, R48 ;  /* 0x00000004026b7c23 */ /* 0x040fe40008010030 */
[C---:B------:R-:W-:Y:S02]  /*be30*/  FFMA.FTZ R106, R2.reuse, UR4, R50 ;  /* 0x00000004026a7c23 */ /* 0x040fe40008010032 */
[----:B------:R-:W-:Y:S02]  /*be40*/  FFMA.FTZ R114, R2, UR4, R104 ;  /* 0x0000000402727c23 */ /* 0x000fe40008010068 */
[----:B------:R-:W1:Y:S01]  /*be50*/  I2F R2, R22 ;  /* 0x0000001600027306 */ /* 0x000e620000201400 */
[----:B------:R-:W-:Y:S01]  /*be60*/  FFMA.FTZ R223, R16, UR4, R88 ;  /* 0x0000000410df7c23 */ /* 0x000fe20008010058 */
[----:B------:R-:W-:Y:S01]  /*be70*/  MOV R88, R23 ;  /* 0x0000001700587202 */ /* 0x000fe20000000f00 */
[----:B------:R-:W-:Y:S01]  /*be80*/  FFMA.FTZ R125, R6, UR4, R65 ;  /* 0x00000004067d7c23 */ /* 0x000fe20008010041 */
[----:B------:R-:W-:Y:S01]  /*be90*/  IADD3 R23, R0, 0x39, RZ ;  /* 0x0000003900177810 */ /* 0x000fe20007ffe0ff */
[----:B------:R-:W-:-:S02]  /*bea0*/  FFMA.FTZ R124, R6, UR4, R67 ;  /* 0x00000004067c7c23 */ /* 0x000fc40008010043 */
[C---:B------:R-:W-:Y:S02]  /*beb0*/  FFMA.FTZ R131, R6.reuse, UR4, R53 ;  /* 0x0000000406837c23 */ /* 0x040fe40008010035 */
[----:B------:R-:W-:Y:S02]  /*bec0*/  FFMA.FTZ R130, R6, UR4, R55 ;  /* 0x0000000406827c23 */ /* 0x000fe40008010037 */
[----:B------:R-:W4:Y:S01]  /*bed0*/  I2F R6, R25 ;  /* 0x0000001900067306 */ /* 0x000f220000201400 */
[----:B------:R-:W-:Y:S02]  /*bee0*/  FFMA.FTZ R133, R16, UR4, R92 ;  /* 0x0000000410857c23 */ /* 0x000fe4000801005c */
[----:B------:R-:W-:Y:S02]  /*bef0*/  IMAD.MOV.U32 R16, RZ, RZ, R109 ;  /* 0x000000ffff107224 */ /* 0x000fe400078e006d */
[C---:B------:R-:W-:Y:S02]  /*bf00*/  FFMA.FTZ R110, R4.reuse, UR4, R61 ;  /* 0x00000004046e7c23 */ /* 0x040fe4000801003d */
[----:B------:R-:W-:-:S02]  /*bf10*/  FFMA.FTZ R109, R4, UR4, R63 ;  /* 0x00000004046d7c23 */ /* 0x000fc4000801003f */
[C---:B------:R-:W-:Y:S02]  /*bf20*/  FFMA.FTZ R119, R4.reuse, UR4, R77 ;  /* 0x0000000404777c23 */ /* 0x040fe4000801004d */
[----:B------:R-:W-:Y:S02]  /*bf30*/  FFMA.FTZ R118, R4, UR4, R79 ;  /* 0x0000000404767c23 */ /* 0x000fe4000801004f */
[----:B------:R-:W1:Y:S01]  /*bf40*/  I2F R4, R23 ;  /* 0x0000001700047306 */ /* 0x000e620000201400 */
[----:B------:R-:W-:Y:S01]  /*bf50*/  IMAD.MOV.U32 R69, RZ, RZ, R91 ;  /* 0x000000ffff457224 */ /* 0x000fe200078e005b */
[----:B------:R-:W-:Y:S01]  /*bf60*/  MOV R91, R90 ;  /* 0x0000005a005b7202 */ /* 0x000fe20000000f00 */
[----:B------:R-:W-:Y:S01]  /*bf70*/  IMAD.MOV.U32 R85, RZ, RZ, R68 ;  /* 0x000000ffff557224 */ /* 0x000fe200078e0044 */
[----:B------:R-:W-:Y:S01]  /*bf80*/  MOV R68, R100 ;  /* 0x0000006400447202 */ /* 0x000fe20000000f00 */
[----:B------:R-:W-:Y:S02]  /*bf90*/  IMAD.MOV.U32 R90, RZ, RZ, R96 ;  /* 0x000000ffff5a7224 */ /* 0x000fe400078e0060 */
[----:B------:R-:W-:-:S02]  /*bfa0*/  IMAD.MOV.U32 R96, RZ, RZ, R145 ;  /* 0x000000ffff607224 */ /* 0x000fc400078e0091 */
[----:B------:R-:W-:Y:S02]  /*bfb0*/  IMAD.MOV.U32 R92, RZ, RZ, R148 ;  /* 0x000000ffff5c7224 */ /* 0x000fe400078e0094 */
[----:B------:R-:W-:Y:S02]  /*bfc0*/  IMAD.MOV.U32 R71, RZ, RZ, R93 ;  /* 0x000000ffff477224 */ /* 0x000fe400078e005d */
[----:B------:R-:W-:Y:S02]  /*bfd0*/  IMAD.MOV.U32 R87, RZ, RZ, R89 ;  /* 0x000000ffff577224 */ /* 0x000fe400078e0059 */
[----:B------:R-:W-:Y:S02]  /*bfe0*/  IMAD.MOV.U32 R139, RZ, RZ, R9 ;  /* 0x000000ffff8b7224 */ /* 0x000fe400078e0009 */
[----:B------:R-:W-:Y:S02]  /*bff0*/  IMAD.MOV.U32 R70, RZ, RZ, R24 ;  /* 0x000000ffff467224 */ /* 0x000fe400078e0018 */
[----:B--2---:R-:W-:Y:S01]  /*c000*/  FFMA.FTZ R205, R7, UR4, R83 ;  /* 0x0000000407cd7c23 */ /* 0x004fe20008010053 */
[----:B------:R-:W-:Y:S01]  /*c010*/  MOV R52, R19 ;  /* 0x0000001300347202 */ /* 0x000fe20000000f00 */
[----:B---3--:R-:W-:Y:S01]  /*c020*/  FFMA.FTZ R216, R5, UR4, R80 ;  /* 0x0000000405d87c23 */ /* 0x008fe20008010050 */
[----:B------:R-:W-:Y:S01]  /*c030*/  MOV R80, R95 ;  /* 0x0000005f00507202 */ /* 0x000fe20000000f00 */
[----:B------:R-:W-:Y:S01]  /*c040*/  FFMA.FTZ R148, R7, UR4, R47 ;  /* 0x0000000407947c23 */ /* 0x000fe2000801002f */
[----:B------:R-:W-:Y:S01]  /*c050*/  IADD3 R24, R0, 0x38, RZ ;  /* 0x0000003800187810 */ /* 0x000fe20007ffe0ff */
[----:B------:R-:W-:-:S02]  /*c060*/  IMAD.MOV.U32 R93, RZ, RZ, R94 ;  /* 0x000000ffff5d7224 */ /* 0x000fc400078e005e */
[----:B------:R-:W-:Y:S01]  /*c070*/  IMAD.MOV.U32 R38, RZ, RZ, R8 ;  /* 0x000000ffff267224 */ /* 0x000fe200078e0008 */
[-C--:B------:R-:W-:Y:S01]  /*c080*/  ISETP.GE.AND P3, PT, R0, R13.reuse, PT ;  /* 0x0000000d0000720c */ /* 0x080fe20003f66270 */
[----:B------:R-:W-:Y:S01]  /*c090*/  IMAD.MOV.U32 R89, RZ, RZ, R99 ;  /* 0x000000ffff597224 */ /* 0x000fe200078e0063 */
[-C--:B------:R-:W-:Y:S01]  /*c0a0*/  ISETP.GE.AND P0, PT, R37, R13.reuse, PT ;  /* 0x0000000d2500720c */ /* 0x080fe20003f06270 */
[----:B------:R-:W-:Y:S01]  /*c0b0*/  IMAD.MOV.U32 R94, RZ, RZ, R98 ;  /* 0x000000ffff5e7224 */ /* 0x000fe200078e0062 */
[-C--:B------:R-:W-:Y:S01]  /*c0c0*/  ISETP.GE.AND P2, PT, R36, R13.reuse, PT ;  /* 0x0000000d2400720c */ /* 0x080fe20003f46270 */
[----:B------:R-:W-:Y:S01]  /*c0d0*/  IMAD.MOV.U32 R47, RZ, RZ, R85 ;  /* 0x000000ffff2f7224 */ /* 0x000fe200078e0055 */
[-C--:B------:R-:W-:Y:S01]  /*c0e0*/  ISETP.GE.AND P4, PT, R35, R13.reuse, PT ;  /* 0x0000000d2300720c */ /* 0x080fe20003f86270 */
[----:B------:R-:W-:Y:S01]  /*c0f0*/  IMAD.MOV.U32 R9, RZ, RZ, R155 ;  /* 0x000000ffff097224 */ /* 0x000fe200078e009b */
[----:B------:R-:W-:Y:S01]  /*c100*/  ISETP.GE.AND P6, PT, R34, R13, PT ;  /* 0x0000000d2200720c */ /* 0x000fe20003fc6270 */
[----:B------:R-:W-:Y:S01]  /*c110*/  IMAD.MOV.U32 R95, RZ, RZ, R97 ;  /* 0x000000ffff5f7224 */ /* 0x000fe200078e0061 */
[----:B------:R2:W5:Y:S01]  /*c120*/  LDL.LU R145, [R1+0x100] ;  /* 0x0001000001917983 */ /* 0x0005620000300800 */
[----:B------:R-:W-:-:S02]  /*c130*/  IMAD.MOV.U32 R99, RZ, RZ, R101 ;  /* 0x000000ffff637224 */ /* 0x000fc400078e0065 */
[----:B------:R-:W-:Y:S02]  /*c140*/  IMAD.MOV.U32 R85, RZ, RZ, R96 ;  /* 0x000000ffff557224 */ /* 0x000fe400078e0060 */
[C---:B------:R-:W-:Y:S02]  /*c150*/  FFMA.FTZ R155, R5.reuse, UR4, R44 ;  /* 0x00000004059b7c23 */ /* 0x040fe4000801002c */
[C---:B------:R-:W-:Y:S02]  /*c160*/  FFMA.FTZ R209, R5.reuse, UR4, R82 ;  /* 0x0000000405d17c23 */ /* 0x040fe40008010052 */
[----:B------:R-:W-:Y:S01]  /*c170*/  IMAD.MOV.U32 R83, RZ, RZ, R18 ;  /* 0x000000ffff537224 */ /* 0x000fe200078e0012 */
[----:B------:R-:W-:Y:S01]  /*c180*/  IADD3 R18, R0, 0x50, RZ ;  /* 0x0000005000127810 */ /* 0x000fe20007ffe0ff */
[----:B-1----:R-:W-:Y:S01]  /*c190*/  FFMA.FTZ R96, R2, UR4, R21 ;  /* 0x0000000402607c23 */ /* 0x002fe20008010015 */
[----:B------:R-:W-:Y:S01]  /*c1a0*/  IADD3 R21, R0, 0x41, RZ ;  /* 0x0000004100157810 */ /* 0x000fe20007ffe0ff */
[----:B------:R-:W-:-:S02]  /*c1b0*/  FFMA.FTZ R154, R5, UR4, R46 ;  /* 0x00000004059a7c23 */ /* 0x000fc4000801002e */
[----:B------:R-:W-:Y:S01]  /*c1c0*/  FFMA.FTZ R206, R7, UR4, R81 ;  /* 0x0000000407ce7c23 */ /* 0x000fe20008010051 */
[----:B------:R-:W1:Y:S01]  /*c1d0*/  I2F R5, R28 ;  /* 0x0000001c00057306 */ /* 0x000e620000201400 */
[----:B------:R-:W-:Y:S02]  /*c1e0*/  IMAD.MOV.U32 R44, RZ, RZ, R71 ;  /* 0x000000ffff2c7224 */ /* 0x000fe400078e0047 */
[----:B------:R-:W-:Y:S02]  /*c1f0*/  IMAD.MOV.U32 R82, RZ, RZ, R69 ;  /* 0x000000ffff527224 */ /* 0x000fe400078e0045 */
[----:B------:R-:W-:Y:S02]  /*c200*/  IMAD.MOV.U32 R81, RZ, RZ, R70 ;  /* 0x000000ffff517224 */ /* 0x000fe400078e0046 */
[----:B------:R-:W-:Y:S01]  /*c210*/  IMAD.MOV.U32 R69, RZ, RZ, R68 ;  /* 0x000000ffff457224 */ /* 0x000fe200078e0044 */
[----:B------:R-:W-:Y:S01]  /*c220*/  MOV R68, R94 ;  /* 0x0000005e00447202 */ /* 0x000fe20000000f00 */
[----:B------:R-:W-:-:S02]  /*c230*/  IMAD.MOV.U32 R71, RZ, RZ, R90 ;  /* 0x000000ffff477224 */ /* 0x000fc400078e005a */
[----:B------:R-:W-:Y:S02]  /*c240*/  IMAD.MOV.U32 R66, RZ, RZ, R144 ;  /* 0x000000ffff427224 */ /* 0x000fe400078e0090 */
[----:B------:R-:W-:Y:S02]  /*c250*/  IMAD.MOV.U32 R70, RZ, RZ, R95 ;  /* 0x000000ffff467224 */ /* 0x000fe400078e005f */
[----:B------:R-:W-:Y:S01]  /*c260*/  IMAD.MOV.U32 R64, RZ, RZ, R143 ;  /* 0x000000ffff407224 */ /* 0x000fe200078e008f */
[----:B------:R-:W-:Y:S01]  /*c270*/  IADD3 R19, R0, 0x49, RZ ;  /* 0x0000004900137810 */ /* 0x000fe20007ffe0ff */
[----:B------:R-:W-:Y:S01]  /*c280*/  IMAD.MOV.U32 R90, RZ, RZ, R99 ;  /* 0x000000ffff5a7224 */ /* 0x000fe200078e0063 */
[----:B------:R-:W-:Y:S01]  /*c290*/  MOV R54, R52 ;  /* 0x0000003400367202 */ /* 0x000fe20000000f00 */
[C---:B----4-:R-:W-:Y:S02]  /*c2a0*/  FFMA.FTZ R104, R6.reuse, UR4, R49 ;  /* 0x0000000406687c23 */ /* 0x050fe40008010031 */
[----:B------:R-:W-:-:S02]  /*c2b0*/  FFMA.FTZ R103, R6, UR4, R51 ;  /* 0x0000000406677c23 */ /* 0x000fc40008010033 */
[C---:B------:R-:W-:Y:S02]  /*c2c0*/  FFMA.FTZ R113, R6.reuse, UR4, R113 ;  /* 0x0000000406717c23 */ /* 0x040fe40008010071 */
[----:B------:R-:W-:Y:S02]  /*c2d0*/  FFMA.FTZ R111, R6, UR4, R111 ;  /* 0x00000004066f7c23 */ /* 0x000fe4000801006f */
[----:B------:R-:W-:Y:S01]  /*c2e0*/  IMAD.MOV.U32 R8, RZ, RZ, R115 ;  /* 0x000000ffff087224 */ /* 0x000fe200078e0073 */
[----:B------:R-:W3:Y:S01]  /*c2f0*/  I2F R6, R21 ;  /* 0x0000001500067306 */ /* 0x000ee20000201400 */
[C---:B------:R-:W-:Y:S01]  /*c300*/  FFMA.FTZ R95, R2.reuse, UR4, R72 ;  /* 0x00000004025f7c23 */ /* 0x040fe20008010048 */
[----:B------:R-:W-:Y:S01]  /*c310*/  MOV R67, R47 ;  /* 0x0000002f00437202 */ /* 0x000fe20000000f00 */
[----:B------:R-:W-:Y:S02]  /*c320*/  FFMA.FTZ R94, R2, UR4, R74 ;  /* 0x00000004025e7c23 */ /* 0x000fe4000801004a */
[----:B------:R-:W-:-:S02]  /*c330*/  FFMA.FTZ R149, R7, UR4, R45 ;  /* 0x0000000407957c23 */ /* 0x000fc4000801002d */
[C---:B------:R-:W-:Y:S02]  /*c340*/  FFMA.FTZ R98, R4.reuse, UR4, R57 ;  /* 0x0000000404627c23 */ /* 0x040fe40008010039 */
[C---:B------:R-:W-:Y:S02]  /*c350*/  FFMA.FTZ R105, R4.reuse, UR4, R105 ;  /* 0x0000000404697c23 */ /* 0x040fe40008010069 */
[----:B------:R-:W-:Y:S01]  /*c360*/  FFMA.FTZ R102, R4, UR4, R102 ;  /* 0x0000000404667c23 */ /* 0x000fe20008010066 */
[----:B------:R-:W-:Y:S01]  /*c370*/  FSEL R223, R223, -INF , !P2 ;  /* 0xff800000dfdf7808 */ /* 0x000fe20005000000 */
[----:B------:R-:W-:Y:S01]  /*c380*/  FFMA.FTZ R99, R2, UR4, R20 ;  /* 0x0000000402637c23 */ /* 0x000fe20008010014 */
[----:B------:R2:W5:Y:S01]  /*c390*/  LDL.LU R144, [R1+0xfc] ;  /* 0x0000fc0001907983 */ /* 0x0005620000300800 */
[----:B------:R-:W4:Y:S01]  /*c3a0*/  I2F R2, R18 ;  /* 0x0000001200027306 */ /* 0x000f220000201400 */
[----:B------:R-:W-:Y:S02]  /*c3b0*/  IMAD.MOV.U32 R52, RZ, RZ, R66 ;  /* 0x000000ffff347224 */ /* 0x000fe400078e0042 */
[----:B------:R-:W-:Y:S01]  /*c3c0*/  IMAD.MOV.U32 R66, RZ, RZ, R64 ;  /* 0x000000ffff427224 */ /* 0x000fe200078e0040 */
[----:B------:R-:W-:Y:S01]  /*c3d0*/  MOV R45, R87 ;  /* 0x00000057002d7202 */ /* 0x000fe20000000f00 */
[----:B------:R-:W-:-:S02]  /*c3e0*/  FFMA.FTZ R97, R4, UR4, R59 ;  /* 0x0000000404617c23 */ /* 0x000fc4000801003b */
[----:B------:R-:W-:Y:S01]  /*c3f0*/  IMAD.MOV.U32 R55, RZ, RZ, R83 ;  /* 0x000000ffff377224 */ /* 0x000fe200078e0053 */
[----:B------:R-:W2:Y:S01]  /*c400*/  I2F R4, R19 ;  /* 0x0000001300047306 */ /* 0x000ea20000201400 */
[----:B------:R-:W-:Y:S02]  /*c410*/  IMAD.MOV.U32 R64, RZ, RZ, R44 ;  /* 0x000000ffff407224 */ /* 0x000fe400078e002c */
[----:B------:R-:W-:Y:S02]  /*c420*/  IMAD.MOV.U32 R63, RZ, RZ, R67 ;  /* 0x000000ffff3f7224 */ /* 0x000fe400078e0043 */
[----:B------:R-:W-:Y:S02]  /*c430*/  IMAD.MOV.U32 R65, RZ, RZ, R82 ;  /* 0x000000ffff417224 */ /* 0x000fe400078e0052 */
[----:B------:R-:W-:Y:S02]  /*c440*/  IMAD.MOV.U32 R47, RZ, RZ, R80 ;  /* 0x000000ffff2f7224 */ /* 0x000fe400078e0050 */
[----:B-1----:R-:W-:-:S02]  /*c450*/  FFMA.FTZ R115, R5, UR4, R62 ;  /* 0x0000000405737c23 */ /* 0x002fc4000801003e */
[C---:B------:R-:W-:Y:S02]  /*c460*/  FFMA.FTZ R126, R5.reuse, UR4, R78 ;  /* 0x00000004057e7c23 */ /* 0x040fe4000801004e */
[----:B------:R-:W-:Y:S02]  /*c470*/  IMAD.MOV.U32 R7, RZ, RZ, R88 ;  /* 0x000000ffff077224 */ /* 0x000fe400078e0058 */
[C---:B------:R-:W-:Y:S02]  /*c480*/  FFMA.FTZ R129, R5.reuse, UR4, R76 ;  /* 0x0000000405817c23 */ /* 0x040fe4000801004c */
[----:B------:R-:W-:Y:S02]  /*c490*/  FFMA.FTZ R116, R5, UR4, R60 ;  /* 0x0000000405747c23 */ /* 0x000fe4000801003c */
[----:B------:R-:W-:Y:S01]  /*c4a0*/  IMAD.MOV.U32 R53, RZ, RZ, R81 ;  /* 0x000000ffff357224 */ /* 0x000fe200078e0051 */
[----:B------:R-:W-:Y:S01]  /*c4b0*/  IADD3 R20, R0, 0x48, RZ ;  /* 0x0000004800147810 */ /* 0x000fe20007ffe0ff */
[----:B------:R-:W-:-:S02]  /*c4c0*/  IMAD.MOV.U32 R44, RZ, RZ, R16 ;  /* 0x000000ffff2c7224 */ /* 0x000fc400078e0010 */
[C---:B---3--:R-:W-:Y:S02]  /*c4d0*/  FFMA.FTZ R93, R6.reuse, UR4, R93 ;  /* 0x00000004065d7c23 */ /* 0x048fe4000801005d */
[----:B------:R-:W-:Y:S02]  /*c4e0*/  FFMA.FTZ R91, R6, UR4, R91 ;  /* 0x00000004065b7c23 */ /* 0x000fe4000801005b */
[----:B------:R-:W-:Y:S01]  /*c4f0*/  IMAD.MOV.U32 R46, RZ, RZ, R142 ;  /* 0x000000ffff2e7224 */ /* 0x000fe200078e008e */
[----:B------:R-:W-:Y:S01]  /*c500*/  ISETP.GE.AND P2, PT, R30, R13, PT ;  /* 0x0000000d1e00720c */ /* 0x000fe20003f46270 */
[----:B------:R-:W-:Y:S01]  /*c510*/  IMAD.MOV.U32 R16, RZ, RZ, R8 ;  /* 0x000000ffff107224 */ /* 0x000fe200078e0008 */
[----:B------:R-:W-:Y:S01]  /*c520*/  MOV R8, R9 ;  /* 0x0000000900087202 */ /* 0x000fe20000000f00 */
[----:B------:R-:W-:Y:S01]  /*c530*/  IMAD.MOV.U32 R9, RZ, RZ, R10 ;  /* 0x000000ffff097224 */ /* 0x000fe200078e000a */
[----:B------:R1:W5:Y:S01]  /*c540*/  LDL.LU R143, [R1+0xf8] ;  /* 0x0000f800018f7983 */ /* 0x0003620000300800 */
[----:B------:R-:W-:Y:S01]  /*c550*/  IMAD.MOV.U32 R83, RZ, RZ, R45 ;  /* 0x000000ffff537224 */ /* 0x000fe200078e002d */
[----:B------:R-:W-:Y:S01]  /*c560*/  MOV R45, R86 ;  /* 0x00000056002d7202 */ /* 0x000fe20000000f00 */
[----:B------:R-:W-:-:S02]  /*c570*/  IMAD.MOV.U32 R10, RZ, RZ, R11 ;  /* 0x000000ffff0a7224 */ /* 0x000fc400078e000b */
[----:B------:R-:W-:Y:S02]  /*c580*/  IMAD.MOV.U32 R67, RZ, RZ, R64 ;  /* 0x000000ffff437224 */ /* 0x000fe400078e0040 */
[----:B------:R-:W-:Y:S01]  /*c590*/  IMAD.MOV.U32 R82, RZ, RZ, R84 ;  /* 0x000000ffff527224 */ /* 0x000fe200078e0054 */
[----:B------:R-:W-:Y:S01]  /*c5a0*/  MOV R62, R55 ;  /* 0x00000037003e7202 */ /* 0x000fe20000000f00 */
[----:B------:R-:W-:Y:S01]  /*c5b0*/  IMAD.MOV.U32 R64, RZ, RZ, R71 ;  /* 0x000000ffff407224 */ /* 0x000fe200078e0047 */
[----:B------:R-:W3:Y:S01]  /*c5c0*/  I2F R5, R24 ;  /* 0x0000001800057306 */ /* 0x000ee20000201400 */
[----:B------:R-:W-:Y:S01]  /*c5d0*/  IMAD.MOV.U32 R86, RZ, RZ, R92 ;  /* 0x000000ffff567224 */ /* 0x000fe200078e005c */
[----:B------:R-:W-:Y:S01]  /*c5e0*/  MOV R50, R52 ;  /* 0x0000003400327202 */ /* 0x000fe20000000f00 */
[----:B------:R-:W-:Y:S01]  /*c5f0*/  IMAD.MOV.U32 R71, RZ, RZ, R8 ;  /* 0x000000ffff477224 */ /* 0x000fe200078e0008 */
[----:B------:R-:W-:Y:S01]  /*c600*/  FSEL R220, R220, -INF , !P4 ;  /* 0xff800000dcdc7808 */ /* 0x000fe20006000000 */
[----:B------:R-:W-:Y:S01]  /*c610*/  IMAD.MOV.U32 R11, RZ, RZ, R17 ;  /* 0x000000ffff0b7224 */ /* 0x000fe200078e0011 */
[----:B------:R1:W5:Y:S01]  /*c620*/  LDL.LU R142, [R1+0xf4] ;  /* 0x0000f400018e7983 */ /* 0x0003620000300800 */
[----:B------:R-:W-:-:S02]  /*c630*/  IMAD.MOV.U32 R8, RZ, RZ, R9 ;  /* 0x000000ffff087224 */ /* 0x000fc400078e0009 */
[----:B------:R-:W-:Y:S02]  /*c640*/  IMAD.MOV.U32 R17, RZ, RZ, R141 ;  /* 0x000000ffff117224 */ /* 0x000fe400078e008d */
[----:B------:R-:W-:Y:S01]  /*c650*/  IMAD.MOV.U32 R9, RZ, RZ, R10 ;  /* 0x000000ffff097224 */ /* 0x000fe200078e000a */
[----:B------:R-:W-:Y:S01]  /*c660*/  IADD3 R10, R0, 0x60, RZ ;  /* 0x00000060000a7810 */ /* 0x000fe20007ffe0ff */
[----:B------:R-:W-:Y:S01]  /*c670*/  IMAD.MOV.U32 R78, RZ, RZ, R65 ;  /* 0x000000ffff4e7224 */ /* 0x000fe200078e0041 */
[----:B------:R-:W-:Y:S01]  /*c680*/  MOV R65, R47 ;  /* 0x0000002f00417202 */ /* 0x000fe20000000f00 */
[----:B------:R-:W-:Y:S02]  /*c690*/  IMAD.MOV.U32 R55, RZ, RZ, R86 ;  /* 0x000000ffff377224 */ /* 0x000fe400078e0056 */
[----:B------:R-:W-:Y:S02]  /*c6a0*/  FFMA.FTZ R88, R6, UR4, R73 ;  /* 0x0000000406587c23 */ /* 0x000fe40008010049 */
[----:B----4-:R-:W-:-:S02]  /*c6b0*/  FFMA.FTZ R76, R2, UR4, R214 ;  /* 0x00000004024c7c23 */ /* 0x010fc400080100d6 */
[C---:B--2---:R-:W-:Y:S02]  /*c6c0*/  FFMA.FTZ R77, R4.reuse, UR4, R121 ;  /* 0x00000004044d7c23 */ /* 0x044fe40008010079 */
[C---:B------:R-:W-:Y:S02]  /*c6d0*/  FFMA.FTZ R80, R4.reuse, UR4, R123 ;  /* 0x0000000404507c23 */ /* 0x040fe4000801007b */
[C---:B------:R-:W-:Y:S02]  /*c6e0*/  FFMA.FTZ R90, R4.reuse, UR4, R90 ;  /* 0x00000004045a7c23 */ /* 0x040fe4000801005a */
[----:B------:R-:W-:Y:S02]  /*c6f0*/  FFMA.FTZ R85, R4, UR4, R85 ;  /* 0x0000000404557c23 */ /* 0x000fe40008010055 */
[----:B------:R-:W-:Y:S02]  /*c700*/  IMAD.MOV.U32 R61, RZ, RZ, R53 ;  /* 0x000000ffff3d7224 */ /* 0x000fe400078e0035 */
[----:B---3--:R-:W-:-:S02]  /*c710*/  FFMA.FTZ R112, R5, UR4, R112 ;  /* 0x0000000405707c23 */ /* 0x008fc40008010070 */
[C---:B------:R-:W-:Y:S02]  /*c720*/  FFMA.FTZ R101, R5.reuse, UR4, R56 ;  /* 0x0000000405657c23 */ /* 0x040fe40008010038 */
[C---:B------:R-:W-:Y:S02]  /*c730*/  FFMA.FTZ R100, R5.reuse, UR4, R58 ;  /* 0x0000000405647c23 */ /* 0x040fe4000801003a */
[----:B------:R-:W-:Y:S02]  /*c740*/  FFMA.FTZ R108, R5, UR4, R108 ;  /* 0x00000004056c7c23 */ /* 0x000fe4000801006c */
[----:B------:R-:W-:Y:S02]  /*c750*/  IMAD.MOV.U32 R60, RZ, RZ, R69 ;  /* 0x000000ffff3c7224 */ /* 0x000fe400078e0045 */
[----:B------:R-:W-:Y:S02]  /*c760*/  IMAD.MOV.U32 R52, RZ, RZ, R71 ;  /* 0x000000ffff347224 */ /* 0x000fe400078e0047 */
[----:B------:R-:W-:Y:S01]  /*c770*/  FFMA.FTZ R87, R6, UR4, R75 ;  /* 0x0000000406577c23 */ /* 0x000fe2000801004b */
[----:B------:R-:W-:Y:S01]  /*c780*/  MOV R49, R62 ;  /* 0x0000003e00317202 */ /* 0x000fe20000000f00 */
[----:B------:R-:W-:Y:S01]  /*c790*/  IMAD.MOV.U32 R47, RZ, RZ, R82 ;  /* 0x000000ffff2f7224 */ /* 0x000fe200078e0052 */
[----:B------:R-:W-:Y:S01]  /*c7a0*/  ISETP.GE.AND P4, PT, R29, R13, PT ;  /* 0x0000000d1d00720c */ /* 0x000fe20003f86270 */
[----:B------:R-:W-:Y:S01]  /*c7b0*/  FFMA.FTZ R86, R2, UR4, R11 ;  /* 0x0000000402567c23 */ /* 0x000fe2000801000b */
[----:B------:R-:W-:Y:S01]  /*c7c0*/  IADD3 R11, R0, 0x59, RZ ;  /* 0x00000059000b7810 */ /* 0x000fe20007ffe0ff */
[C---:B------:R-:W-:Y:S01]  /*c7d0*/  FFMA.FTZ R73, R2.reuse, UR4, R212 ;  /* 0x0000000402497c23 */ /* 0x040fe200080100d4 */
[----:B------:R-:W-:Y:S01]  /*c7e0*/  FSEL R211, R211, -INF , !P6 ;  /* 0xff800000d3d37808 */ /* 0x000fe20007000000 */
[----:B------:R-:W-:Y:S01]  /*c7f0*/  FFMA.FTZ R82, R2, UR4, R17 ;  /* 0x0000000402527c23 */ /* 0x000fe20008010011 */
[----:B------:R1:W5:Y:S01]  /*c800*/  LDL.LU R141, [R1+0xf0] ;  /* 0x0000f000018d7983 */ /* 0x0003620000300800 */
[----:B------:R-:W2:Y:S08]  /*c810*/  I2F R2, R10 ;  /* 0x0000000a00027306 */ /* 0x000eb00000201400 */
[----:B------:R-:W3:Y:S01]  /*c820*/  I2F R4, R11 ;  /* 0x0000000b00047306 */ /* 0x000ee20000201400 */
[----:B------:R-:W-:-:S05]  /*c830*/  MOV R53, R16 ;  /* 0x0000001000357202 */ /* 0x000fca0000000f00 */
[----:B------:R-:W-:Y:S02]  /*c840*/  IMAD.MOV.U32 R51, RZ, RZ, R53 ;  /* 0x000000ffff337224 */ /* 0x000fe400078e0035 */
[----:B------:R-:W4:Y:S01]  /*c850*/  I2F R5, R20 ;  /* 0x0000001400057306 */ /* 0x000f220000201400 */
[----:B--2---:R-:W-:Y:S01]  /*c860*/  FFMA.FTZ R71, R2, UR4, R8 ;  /* 0x0000000402477c23 */ /* 0x004fe20008010008 */
[----:B------:R-:W-:Y:S01]  /*c870*/  IADD3 R8, R0, 0x68, RZ ;  /* 0x0000006800087810 */ /* 0x000fe20007ffe0ff */
[----:B------:R-:W-:Y:S02]  /*c880*/  IMAD.MOV.U32 R53, RZ, RZ, R54 ;  /* 0x000000ffff357224 */ /* 0x000fe400078e0036 */
[----:B------:R-:W-:Y:S02]  /*c890*/  IMAD.MOV.U32 R54, RZ, RZ, R66 ;  /* 0x000000ffff367224 */ /* 0x000fe400078e0042 */
[----:B------:R-:W-:Y:S02]  /*c8a0*/  FFMA.FTZ R57, R2, UR4, R228 ;  /* 0x0000000402397c23 */ /* 0x000fe400080100e4 */
[----:B---3--:R-:W-:-:S02]  /*c8b0*/  FFMA.FTZ R75, R4, UR4, R60 ;  /* 0x00000004044b7c23 */ /* 0x008fc4000801003c */
[C---:B------:R-:W-:Y:S02]  /*c8c0*/  FFMA.FTZ R60, R2.reuse, UR4, R230 ;  /* 0x00000004023c7c23 */ /* 0x040fe400080100e6 */
[----:B------:R-:W-:Y:S02]  /*c8d0*/  FFMA.FTZ R66, R2, UR4, R9 ;  /* 0x0000000402427c23 */ /* 0x000fe40008010009 */
[----:B------:R-:W2:Y:S01]  /*c8e0*/  I2F R2, R8 ;  /* 0x0000000800027306 */ /* 0x000ea20000201400 */
[C---:B------:R-:W-:Y:S01]  /*c8f0*/  IADD3 R17, R0.reuse, 0x51, RZ ;  /* 0x0000005100117810 */ /* 0x040fe20007ffe0ff */
[C---:B----4-:R-:W-:Y:S02]  /*c900*/  FFMA.FTZ R81, R5.reuse, UR4, R120 ;  /* 0x0000000405517c23 */ /* 0x050fe40008010078 */
[----:B------:R-:W-:Y:S02]  /*c910*/  IMAD.MOV.U32 R48, RZ, RZ, R61 ;  /* 0x000000ffff307224 */ /* 0x000fe400078e003d */
[----:B------:R-:W-:Y:S01]  /*c920*/  IMAD.MOV.U32 R120, RZ, RZ, R7 ;  /* 0x000000ffff787224 */ /* 0x000fe200078e0007 */
[----:B------:R-:W-:Y:S01]  /*c930*/  IADD3 R7, R0, 0x69, RZ ;  /* 0x0000006900077810 */ /* 0x000fe20007ffe0ff */
[----:B------:R-:W3:Y:S01]  /*c940*/  I2F R6, R17 ;  /* 0x0000001100067306 */ /* 0x000ee20000201400 */
[----:B------:R-:W-:Y:S01]  /*c950*/  FFMA.FTZ R84, R5, UR4, R122 ;  /* 0x0000000405547c23 */ /* 0x000fe2000801007a */
[----:B------:R-:W-:Y:S01]  /*c960*/  MOV R121, R63 ;  /* 0x0000003f00797202 */ /* 0x000fe20000000f00 */
[----:B------:R-:W-:-:S02]  /*c970*/  IMAD.MOV.U32 R122, RZ, RZ, R49 ;  /* 0x000000ffff7a7224 */ /* 0x000fc400078e0031 */
[----:B------:R-:W-:Y:S02]  /*c980*/  IMAD.MOV.U32 R123, RZ, RZ, R48 ;  /* 0x000000ffff7b7224 */ /* 0x000fe400078e0030 */
[C---:B--2---:R-:W-:Y:S02]  /*c990*/  FFMA.FTZ R63, R2.reuse, UR4, R47 ;  /* 0x00000004023f7c23 */ /* 0x044fe4000801002f */
[C---:B------:R-:W-:Y:S02]  /*c9a0*/  FFMA.FTZ R49, R2.reuse, UR4, R248 ;  /* 0x0000000402317c23 */ /* 0x040fe400080100f8 */
[C---:B------:R-:W-:Y:S02]  /*c9b0*/  FFMA.FTZ R48, R2.reuse, UR4, R250 ;  /* 0x0000000402307c23 */ /* 0x040fe400080100fa */
[----:B------:R-:W-:Y:S02]  /*c9c0*/  FFMA.FTZ R58, R2, UR4, R44 ;  /* 0x00000004023a7c23 */ /* 0x000fe4000801002c */
[----:B------:R-:W2:Y:S01]  /*c9d0*/  I2F R2, R7 ;  /* 0x0000000700027306 */ /* 0x000ea20000201400 */
[----:B------:R-:W-:Y:S01]  /*c9e0*/  IADD3 R16, R0, 0x58, RZ ;  /* 0x0000005800107810 */ /* 0x000fe20007ffe0ff */
[----:B------:R-:W-:-:S02]  /*c9f0*/  FFMA.FTZ R92, R5, UR4, R140 ;  /* 0x00000004055c7c23 */ /* 0x000fc4000801008c */
[----:B------:R-:W-:Y:S02]  /*ca00*/  FFMA.FTZ R89, R5, UR4, R89 ;  /* 0x0000000405597c23 */ /* 0x000fe40008010059 */
[C---:B---3--:R-:W-:Y:S02]  /*ca10*/  FFMA.FTZ R69, R6.reuse, UR4, R213 ;  /* 0x0000000406457c23 */ /* 0x048fe400080100d5 */
[C---:B------:R-:W-:Y:S01]  /*ca20*/  FFMA.FTZ R72, R6.reuse, UR4, R215 ;  /* 0x0000000406487c23 */ /* 0x040fe200080100d7 */
[----:B------:R-:W3:Y:S01]  /*ca30*/  I2F R5, R16 ;  /* 0x0000001000057306 */ /* 0x000ee20000201400 */
[C---:B------:R-:W-:Y:S02]  /*ca40*/  FFMA.FTZ R83, R6.reuse, UR4, R83 ;  /* 0x0000000406537c23 */ /* 0x040fe40008010053 */
[----:B------:R-:W-:Y:S01]  /*ca50*/  FFMA.FTZ R78, R6, UR4, R78 ;  /* 0x00000004064e7c23 */ /* 0x000fe2000801004e */
[C---:B------:R-:W-:Y:S01]  /*ca60*/  IADD3 R6, R0.reuse, 0x70, RZ ;  /* 0x0000007000067810 */ /* 0x040fe20007ffe0ff */
[----:B------:R-:W-:Y:S01]  /*ca70*/  IMAD.MOV.U32 R59, RZ, RZ, R55 ;  /* 0x000000ffff3b7224 */ /* 0x000fe200078e0037 */
[----:B------:R-:W-:Y:S01]  /*ca80*/  IADD3 R9, R0, 0x61, RZ ;  /* 0x0000006100097810 */ /* 0x000fe20007ffe0ff */
[----:B--2---:R-:W-:-:S02]  /*ca90*/  FFMA.FTZ R44, R2, UR4, R249 ;  /* 0x00000004022c7c23 */ /* 0x004fc400080100f9 */
[----:B------:R-:W-:Y:S02]  /*caa0*/  IMAD.MOV.U32 R62, RZ, RZ, R65 ;  /* 0x000000ffff3e7224 */ /* 0x000fe400078e0041 */
[C---:B------:R-:W-:Y:S02]  /*cab0*/  FFMA.FTZ R61, R4.reuse, UR4, R225 ;  /* 0x00000004043d7c23 */ /* 0x040fe400080100e1 */
[----:B------:R-:W-:Y:S01]  /*cac0*/  FFMA.FTZ R70, R4, UR4, R70 ;  /* 0x0000000404467c23 */ /* 0x000fe20008010046 */
[----:B------:R-:W-:Y:S01]  /*cad0*/  FSEL R120, R120, -INF , !P3 ;  /* 0xff80000078787808 */ /* 0x000fe20005800000 */
[C---:B------:R-:W-:Y:S01]  /*cae0*/  FFMA.FTZ R47, R2.reuse, UR4, R251 ;  /* 0x00000004022f7c23 */ /* 0x040fe200080100fb */
[----:B------:R-:W-:Y:S01]  /*caf0*/  FSEL R121, R121, -INF , !P0 ;  /* 0xff80000079797808 */ /* 0x000fe20004000000 */
[----:B------:R-:W-:Y:S01]  /*cb00*/  FFMA.FTZ R59, R2, UR4, R59 ;  /* 0x00000004023b7c23 */ /* 0x000fe2000801003b */
[----:B------:R-:W-:Y:S01]  /*cb10*/  FSEL R212, R128, -INF , !P2 ;  /* 0xff80000080d47808 */ /* 0x000fe20005000000 */
[----:B------:R-:W-:Y:S01]  /*cb20*/  FFMA.FTZ R51, R2, UR4, R51 ;  /* 0x0000000402337c23 */ /* 0x000fe20008010033 */
[-C--:B------:R-:W-:Y:S01]  /*cb30*/  ISETP.GE.AND P5, PT, R33, R13.reuse, PT ;  /* 0x0000000d2100720c */ /* 0x080fe20003fa6270 */
[----:B------:R-:W2:Y:S01]  /*cb40*/  I2F R2, R6 ;  /* 0x0000000600027306 */ /* 0x000ea20000201400 */
[C---:B---3--:R-:W-:Y:S01]  /*cb50*/  FFMA.FTZ R79, R5.reuse, UR4, R68 ;  /* 0x00000004054f7c23 */ /* 0x048fe20008010044 */
[----:B------:R-:W-:Y:S01]  /*cb60*/  ISETP.GE.AND P6, PT, R28, R13, PT ;  /* 0x0000000d1c00720c */ /* 0x000fe20003fc6270 */
[C---:B------:R-:W-:Y:S01]  /*cb70*/  FFMA.FTZ R74, R5.reuse, UR4, R64 ;  /* 0x00000004054a7c23 */ /* 0x040fe20008010040 */
[----:B------:R1:W5:Y:S01]  /*cb80*/  LDL.LU R140, [R1+0xec] ;  /* 0x0000ec00018c7983 */ /* 0x0003620000300800 */
[----:B------:R-:W-:-:S02]  /*cb90*/  FFMA.FTZ R65, R5, UR4, R224 ;  /* 0x0000000405417c23 */ /* 0x000fc400080100e0 */
[----:B------:R-:W-:Y:S01]  /*cba0*/  FFMA.FTZ R68, R5, UR4, R226 ;  /* 0x0000000405447c23 */ /* 0x000fe200080100e2 */
[----:B------:R-:W-:Y:S01]  /*cbb0*/  IADD3 R5, R0, 0x71, RZ ;  /* 0x0000007100057810 */ /* 0x000fe20007ffe0ff */
[----:B------:R-:W-:Y:S02]  /*cbc0*/  FFMA.FTZ R64, R4, UR4, R227 ;  /* 0x0000000404407c23 */ /* 0x000fe400080100e3 */
[----:B------:R-:W3:Y:S01]  /*cbd0*/  I2F R4, R9 ;  /* 0x0000000900047306 */ /* 0x000ee20000201400 */
[C---:B--2---:R-:W-:Y:S02]  /*cbe0*/  FFMA.FTZ R42, R2.reuse, UR4, R42 ;  /* 0x00000004022a7c23 */ /* 0x044fe4000801002a */
[C---:B------:R-:W-:Y:S02]  /*cbf0*/  FFMA.FTZ R43, R2.reuse, UR4, R43 ;  /* 0x00000004022b7c23 */ /* 0x040fe4000801002b */
[C---:B------:R-:W-:Y:S02]  /*cc00*/  FFMA.FTZ R54, R2.reuse, UR4, R54 ;  /* 0x0000000402367c23 */ /* 0x040fe40008010036 */
[----:B------:R-:W-:-:S02]  /*cc10*/  FFMA.FTZ R46, R2, UR4, R46 ;  /* 0x00000004022e7c23 */ /* 0x000fc4000801002e */
[----:B------:R-:W2:Y:S01]  /*cc20*/  I2F R2, R5 ;  /* 0x0000000500027306 */ /* 0x000ea20000201400 */
[C---:B---3--:R-:W-:Y:S02]  /*cc30*/  FFMA.FTZ R56, R4.reuse, UR4, R229 ;  /* 0x0000000404387c23 */ /* 0x048fe400080100e5 */
[C---:B------:R-:W-:Y:S02]  /*cc40*/  FFMA.FTZ R55, R4.reuse, UR4, R231 ;  /* 0x0000000404377c23 */ /* 0x040fe400080100e7 */
[C---:B------:R-:W-:Y:S02]  /*cc50*/  FFMA.FTZ R67, R4.reuse, UR4, R67 ;  /* 0x0000000404437c23 */ /* 0x040fe40008010043 */
[----:B------:R-:W-:Y:S01]  /*cc60*/  FFMA.FTZ R62, R4, UR4, R62 ;  /* 0x00000004043e7c23 */ /* 0x000fe2000801003e */
[----:B------:R-:W-:Y:S01]  /*cc70*/  IADD3 R4, R0, 0x78, RZ ;  /* 0x0000007800047810 */ /* 0x000fe20007ffe0ff */
[C---:B--2---:R-:W-:Y:S02]  /*cc80*/  FFMA.FTZ R40, R2.reuse, UR4, R40 ;  /* 0x0000000402287c23 */ /* 0x044fe40008010028 */
[----:B------:R-:W-:-:S02]  /*cc90*/  FFMA.FTZ R41, R2, UR4, R41 ;  /* 0x0000000402297c23 */ /* 0x000fc40008010029 */
[C---:B------:R-:W-:Y:S02]  /*cca0*/  FFMA.FTZ R53, R2.reuse, UR4, R53 ;  /* 0x0000000402357c23 */ /* 0x040fe40008010035 */
[----:B------:R-:W-:Y:S02]  /*ccb0*/  FFMA.FTZ R50, R2, UR4, R50 ;  /* 0x0000000402327c23 */ /* 0x000fe40008010032 */
[----:B------:R-:W2:Y:S01]  /*ccc0*/  I2F R2, R4 ;  /* 0x0000000400027306 */ /* 0x000ea20000201400 */
[-C--:B------:R-:W-:Y:S02]  /*ccd0*/  ISETP.GE.AND P3, PT, R32, R13.reuse, PT ;  /* 0x0000000d2000720c */ /* 0x080fe40003f66270 */
[-C--:B------:R-:W-:Y:S02]  /*cce0*/  ISETP.GE.AND P0, PT, R31, R13.reuse, PT ;  /* 0x0000000d1f00720c */ /* 0x080fe40003f06270 */
[----:B------:R-:W-:Y:S02]  /*ccf0*/  FSEL R155, R155, -INF , !P3 ;  /* 0xff8000009b9b7808 */ /* 0x000fe40005800000 */
[----:B------:R-:W-:-:S02]  /*cd00*/  ISETP.GE.AND P3, PT, R26, R13, PT ;  /* 0x0000000d1a00720c */ /* 0x000fc40003f66270 */
[----:B------:R-:W-:Y:S02]  /*cd10*/  FSEL R149, R149, -INF , !P0 ;  /* 0xff80000095957808 */ /* 0x000fe40004000000 */
[-C--:B------:R-:W-:Y:S02]  /*cd20*/  ISETP.GE.AND P0, PT, R25, R13.reuse, PT ;  /* 0x0000000d1900720c */ /* 0x080fe40003f06270 */
[----:B------:R-:W-:Y:S01]  /*cd30*/  ISETP.GE.AND P2, PT, R24, R13, PT ;  /* 0x0000000d1800720c */ /* 0x000fe20003f46270 */
[C---:B--2---:R-:W-:Y:S02]  /*cd40*/  FFMA.FTZ R52, R2.reuse, UR4, R52 ;  /* 0x0000000402347c23 */ /* 0x044fe40008010034 */
[C---:B------:R-:W-:Y:S02]  /*cd50*/  FFMA.FTZ R38, R2.reuse, UR4, R38 ;  /* 0x0000000402267c23 */ /* 0x040fe40008010026 */
[C---:B------:R-:W-:Y:S02]  /*cd60*/  FFMA.FTZ R39, R2.reuse, UR4, R39 ;  /* 0x0000000402277c23 */ /* 0x040fe40008010027 */
[----:B------:R-:W-:Y:S01]  /*cd70*/  FFMA.FTZ R45, R2, UR4, R45 ;  /* 0x00000004022d7c23 */ /* 0x000fe2000801002d */
[----:B------:R-:W-:Y:S01]  /*cd80*/  FSEL R2, R107, -INF , !P3 ;  /* 0xff8000006b027808 */ /* 0x000fe20005800000 */
[----:B------:R-:W-:Y:S01]  /*cd90*/  IMAD.MOV.U32 R213, RZ, RZ, R123 ;  /* 0x000000ffffd57224 */ /* 0x000fe200078e007b */
[----:B------:R-:W-:Y:S01]  /*cda0*/  FSEL R104, R104, -INF , !P0 ;  /* 0xff80000068687808 */ /* 0x000fe20004000000 */
[----:B------:R-:W-:Y:S01]  /*cdb0*/  IMAD.MOV.U32 R214, RZ, RZ, R122 ;  /* 0x000000ffffd67224 */ /* 0x000fe200078e007a */
[----:B------:R-:W-:Y:S01]  /*cdc0*/  FSEL R123, R125, -INF , !P4 ;  /* 0xff8000007d7b7808 */ /* 0x000fe20006000000 */
[----:B------:R2:W-:Y:S01]  /*cdd0*/  STL [R1+0x98], R2 ;  /* 0x0000980201007387 */ /* 0x0005e20000100800 */
[----:B------:R-:W-:-:S03]  /*cde0*/  FSEL R208, R208, -INF , !P5 ;  /* 0xff800000d0d07808 */ /* 0x000fc60006800000 */
[----:B------:R-:W-:Y:S01]  /*cdf0*/  BAR.SYNC.DEFER_BLOCKING 0x0 ;  /* 0x0000000000007b1d */ /* 0x000fe20000010000 */
[-C--:B------:R-:W-:Y:S02]  /*ce00*/  ISETP.GE.AND P4, PT, R23, R13.reuse, PT ;  /* 0x0000000d1700720c */ /* 0x080fe40003f86270 */
[----:B------:R-:W-:Y:S02]  /*ce10*/  FSEL R122, R116, -INF , !P6 ;  /* 0xff800000747a7808 */ /* 0x000fe40007000000 */
[-C--:B------:R-:W-:Y:S02]  /*ce20*/  ISETP.GE.AND P5, PT, R27, R13.reuse, PT ;  /* 0x0000000d1b00720c */ /* 0x080fe40003fa6270 */
[----:B------:R-:W-:Y:S01]  /*ce30*/  ISETP.GE.AND P6, PT, R22, R13, PT ;  /* 0x0000000d1600720c */ /* 0x000fe20003fc6270 */
[----:B------:R-:W-:Y:S01]  /*ce40*/  STL [R1+0x94], R104 ;  /* 0x0000946801007387 */ /* 0x000fe20000100800 */
[----:B------:R-:W-:Y:S02]  /*ce50*/  FSEL R98, R98, -INF , !P4 ;  /* 0xff80000062627808 */ /* 0x000fe40006000000 */
[----:B------:R-:W-:-:S02]  /*ce60*/  FSEL R110, R110, -INF , !P5 ;  /* 0xff8000006e6e7808 */ /* 0x000fc40006800000 */
[-C--:B------:R-:W-:Y:S02]  /*ce70*/  ISETP.GE.AND P5, PT, R21, R13.reuse, PT ;  /* 0x0000000d1500720c */ /* 0x080fe40003fa6270 */
[----:B--2---:R-:W-:Y:S02]  /*ce80*/  FSEL R2, R101, -INF , !P2 ;  /* 0xff80000065027808 */ /* 0x004fe40005000000 */
[----:B------:R-:W-:-:S03]  /*ce90*/  ISETP.GE.AND P3, PT, R20, R13, PT ;  /* 0x0000000d1400720c */ /* 0x000fc60003f66270 */
[----:B------:R2:W-:Y:S01]  /*cea0*/  STL [R1+0x90], R2 ;  /* 0x0000900201007387 */ /* 0x0005e20000100800 */
[----:B------:R-:W-:-:S03]  /*ceb0*/  FSEL R88, R88, -INF , !P5 ;  /* 0xff80000058587808 */ /* 0x000fc60006800000 */
[----:B------:R-:W-:Y:S01]  /*cec0*/  STL [R1+0x8c], R98 ;  /* 0x00008c6201007387 */ /* 0x000fe20000100800 */
[-C--:B------:R-:W-:Y:S02]  /*ced0*/  ISETP.GE.AND P2, PT, R18, R13.reuse, PT ;  /* 0x0000000d1200720c */ /* 0x080fe40003f46270 */
[-C--:B------:R-:W-:Y:S02]  /*cee0*/  ISETP.GE.AND P0, PT, R19, R13.reuse, PT ;  /* 0x0000000d1300720c */ /* 0x080fe40003f06270 */
[----:B------:R-:W-:Y:S02]  /*cef0*/  ISETP.GE.AND P4, PT, R17, R13, PT ;  /* 0x0000000d1100720c */ /* 0x000fe40003f86270 */
[----:B--2---:R-:W-:-:S05]  /*cf00*/  FSEL R2, R95, -INF , !P6 ;  /* 0xff8000005f027808 */ /* 0x004fca0007000000 */
[----:B------:R2:W-:Y:S04]  /*cf10*/  STL [R1+0x88], R2 ;  /* 0x0000880201007387 */ /* 0x0005e80000100800 */
[----:B------:R3:W-:Y:S01]  /*cf20*/  STL [R1+0x84], R88 ;  /* 0x0000845801007387 */ /* 0x0007e20000100800 */
[----:B------:R-:W-:Y:S02]  /*cf30*/  FSEL R77, R77, -INF , !P0 ;  /* 0xff8000004d4d7808 */ /* 0x000fe40004000000 */
[-C--:B------:R-:W-:Y:S02]  /*cf40*/  ISETP.GE.AND P0, PT, R9, R13.reuse, PT ;  /* 0x0000000d0900720c */ /* 0x080fe40003f06270 */
[----:B------:R-:W-:Y:S02]  /*cf50*/  FSEL R128, R69, -INF , !P4 ;  /* 0xff80000045807808 */ /* 0x000fe40006000000 */
[----:B------:R-:W-:-:S02]  /*cf60*/  ISETP.GE.AND P5, PT, R11, R13, PT ;  /* 0x0000000d0b00720c */ /* 0x000fc40003fa6270 */
[----:B--2---:R-:W-:-:S05]  /*cf70*/  FSEL R2, R81, -INF , !P3 ;  /* 0xff80000051027808 */ /* 0x004fca0005800000 */
[----:B------:R2:W-:Y:S01]  /*cf80*/  STL [R1+0x80], R2 ;  /* 0x0000800201007387 */ /* 0x0005e20000100800 */
[-C--:B------:R-:W-:Y:S02]  /*cf90*/  ISETP.GE.AND P4, PT, R7, R13.reuse, PT ;  /* 0x0000000d0700720c */ /* 0x080fe40003f86270 */
[-C--:B------:R-:W-:Y:S02]  /*cfa0*/  ISETP.GE.AND P6, PT, R16, R13.reuse, PT ;  /* 0x0000000d1000720c */ /* 0x080fe40003fc6270 */
[----:B------:R-:W-:Y:S01]  /*cfb0*/  ISETP.GE.AND P3, PT, R10, R13, PT ;  /* 0x0000000d0a00720c */ /* 0x000fe20003f66270 */
[----:B------:R-:W-:Y:S01]  /*cfc0*/  STL [R1+0x7c], R77 ;  /* 0x00007c4d01007387 */ /* 0x000fe20000100800 */
[----:B---3--:R-:W-:Y:S02]  /*cfd0*/  FSEL R88, R56, -INF , !P0 ;  /* 0xff80000038587808 */ /* 0x008fe40004000000 */
[----:B------:R-:W-:Y:S02]  /*cfe0*/  FSEL R101, R61, -INF , !P5 ;  /* 0xff8000003d657808 */ /* 0x000fe40006800000 */
[----:B------:R-:W-:-:S02]  /*cff0*/  FSEL R81, R44, -INF , !P4 ;  /* 0xff8000002c517808 */ /* 0x000fc40006000000 */
[----:B------:R-:W-:Y:S02]  /*d000*/  FSEL R116, R65, -INF , !P6 ;  /* 0xff80000041747808 */ /* 0x000fe40007000000 */
[----:B--2---:R-:W-:Y:S02]  /*d010*/  FSEL R2, R73, -INF , !P2 ;  /* 0xff80000049027808 */ /* 0x004fe40005000000 */
[----:B------:R-:W-:-:S04]  /*d020*/  ISETP.GE.AND P2, PT, R8, R13, PT ;  /* 0x0000000d0800720c */ /* 0x000fc80003f46270 */
[----:B------:R-:W-:Y:S02]  /*d030*/  FSEL R98, R49, -INF , !P2 ;  /* 0xff80000031627808 */ /* 0x000fe40005000000 */
[-C--:B------:R-:W-:Y:S01]  /*d040*/  ISETP.GE.AND P2, PT, R0, R12.reuse, PT ;  /* 0x0000000c0000720c */ /* 0x080fe20003f46270 */
[----:B------:R2:W-:Y:S01]  /*d050*/  STL [R1+0x78], R2 ;  /* 0x0000780201007387 */ /* 0x0005e20000100800 */
[----:B------:R-:W-:Y:S02]  /*d060*/  FSEL R61, R57, -INF , !P3 ;  /* 0xff800000393d7808 */ /* 0x000fe40005800000 */
[----:B------:R-:W-:Y:S02]  /*d070*/  FSEL R56, R213, -INF , !P2 ;  /* 0xff800000d5387808 */ /* 0x000fe40005000000 */
[-C--:B------:R-:W-:Y:S02]  /*d080*/  ISETP.GE.AND P2, PT, R33, R12.reuse, PT ;  /* 0x0000000c2100720c */ /* 0x080fe40003f46270 */
[----:B------:R-:W-:-:S02]  /*d090*/  ISETP.GE.AND P4, PT, R37, R12, PT ;  /* 0x0000000c2500720c */ /* 0x000fc40003f86270 */
[-C--:B------:R-:W-:Y:S02]  /*d0a0*/  ISETP.GE.AND P6, PT, R6, R13.reuse, PT ;  /* 0x0000000d0600720c */ /* 0x080fe40003fc6270 */
[-C--:B------:R-:W-:Y:S02]  /*d0b0*/  ISETP.GE.AND P5, PT, R5, R13.reuse, PT ;  /* 0x0000000d0500720c */ /* 0x080fe40003fa6270 */
[----:B------:R-:W-:Y:S02]  /*d0c0*/  ISETP.GE.AND P3, PT, R4, R13, PT ;  /* 0x0000000d0400720c */ /* 0x000fe40003f66270 */
[----:B------:R-:W-:Y:S02]  /*d0d0*/  FSEL R207, R207, -INF , !P2 ;  /* 0xff800000cfcf7808 */ /* 0x000fe40005000000 */
[----:B------:R-:W-:Y:S02]  /*d0e0*/  FSEL R57, R214, -INF , !P4 ;  /* 0xff800000d6397808 */ /* 0x000fe40006000000 */
[----:B------:R-:W-:-:S02]  /*d0f0*/  ISETP.GE.AND P2, PT, R28, R12, PT ;  /* 0x0000000c1c00720c */ /* 0x000fc40003f46270 */
[----:B--2---:R-:W-:Y:S02]  /*d100*/  IADD3 R2, R0, 0x79, RZ ;  /* 0x0000007900027810 */ /* 0x004fe40007ffe0ff */
[----:B------:R-:W-:Y:S02]  /*d110*/  FSEL R77, R42, -INF , !P6 ;  /* 0xff8000002a4d7808 */ /* 0x000fe40007000000 */
[----:B------:R-:W-:Y:S02]  /*d120*/  ISETP.GE.AND P0, PT, R2, R13, PT ;  /* 0x0000000d0200720c */ /* 0x000fe40003f06270 */
[----:B------:R-:W-:Y:S02]  /*d130*/  FSEL R73, R40, -INF , !P5 ;  /* 0xff80000028497808 */ /* 0x000fe40006800000 */
[----:B------:R-:W-:Y:S02]  /*d140*/  FSEL R13, R38, -INF , !P3 ;  /* 0xff800000260d7808 */ /* 0x000fe40005800000 */
[----:B------:R-:W-:-:S02]  /*d150*/  ISETP.GE.AND P4, PT, R32, R12, PT ;  /* 0x0000000c2000720c */ /* 0x000fc40003f86270 */
[-C--:B------:R-:W-:Y:S02]  /*d160*/  ISETP.GE.AND P6, PT, R36, R12.reuse, PT ;  /* 0x0000000c2400720c */ /* 0x080fe40003fc6270 */
[-C--:B------:R-:W-:Y:S02]  /*d170*/  ISETP.GE.AND P5, PT, R35, R12.reuse, PT ;  /* 0x0000000c2300720c */ /* 0x080fe40003fa6270 */
[-C--:B------:R-:W-:Y:S02]  /*d180*/  ISETP.GE.AND P3, PT, R34, R12.reuse, PT ;  /* 0x0000000c2200720c */ /* 0x080fe40003f66270 */
[----:B------:R-:W-:Y:S02]  /*d190*/  FSEL R115, R115, -INF , !P2 ;  /* 0xff80000073737808 */ /* 0x000fe40005000000 */
[----:B------:R-:W-:Y:S02]  /*d1a0*/  FSEL R154, R154, -INF , !P4 ;  /* 0xff8000009a9a7808 */ /* 0x000fe40006000000 */
[----:B------:R-:W-:-:S02]  /*d1b0*/  ISETP.GE.AND P2, PT, R23, R12, PT ;  /* 0x0000000c1700720c */ /* 0x000fc40003f46270 */
[----:B------:R-:W-:Y:S02]  /*d1c0*/  FSEL R222, R222, -INF , !P6 ;  /* 0xff800000dede7808 */ /* 0x000fe40007000000 */
[----:B------:R-:W-:Y:S02]  /*d1d0*/  FSEL R219, R219, -INF , !P5 ;  /* 0xff800000dbdb7808 */ /* 0x000fe40006800000 */
[----:B------:R-:W-:Y:S02]  /*d1e0*/  FSEL R210, R210, -INF , !P3 ;  /* 0xff800000d2d27808 */ /* 0x000fe40005800000 */
[-C--:B------:R-:W-:Y:S02]  /*d1f0*/  ISETP.GE.AND P4, PT, R27, R12.reuse, PT ;  /* 0x0000000c1b00720c */ /* 0x080fe40003f86270 */
[-C--:B------:R-:W-:Y:S02]  /*d200*/  ISETP.GE.AND P6, PT, R31, R12.reuse, PT ;  /* 0x0000000c1f00720c */ /* 0x080fe40003fc6270 */
[----:B------:R-:W-:-:S02]  /*d210*/  ISETP.GE.AND P5, PT, R30, R12, PT ;  /* 0x0000000c1e00720c */ /* 0x000fc40003fa6270 */
[-C--:B------:R-:W-:Y:S02]  /*d220*/  ISETP.GE.AND P3, PT, R29, R12.reuse, PT ;  /* 0x0000000c1d00720c */ /* 0x080fe40003f66270 */
[----:B------:R-:W-:Y:S02]  /*d230*/  FSEL R97, R97, -INF , !P2 ;  /* 0xff80000061617808 */ /* 0x000fe40005000000 */
[----:B------:R-:W-:Y:S02]  /*d240*/  FSEL R109, R109, -INF , !P4 ;  /* 0xff8000006d6d7808 */ /* 0x000fe40006000000 */
[----:B------:R-:W-:Y:S02]  /*d250*/  ISETP.GE.AND P2, PT, R18, R12, PT ;  /* 0x0000000c1200720c */ /* 0x000fe40003f46270 */
[----:B------:R-:W-:Y:S02]  /*d260*/  FSEL R148, R148, -INF , !P6 ;  /* 0xff80000094947808 */ /* 0x000fe40007000000 */
[----:B------:R-:W-:-:S02]  /*d270*/  FSEL R127, R127, -INF , !P5 ;  /* 0xff8000007f7f7808 */ /* 0x000fc40006800000 */
[----:B------:R-:W-:Y:S02]  /*d280*/  FSEL R124, R124, -INF , !P3 ;  /* 0xff8000007c7c7808 */ /* 0x000fe40005800000 */
[-C--:B------:R-:W-:Y:S02]  /*d290*/  ISETP.GE.AND P4, PT, R22, R12.reuse, PT ;  /* 0x0000000c1600720c */ /* 0x080fe40003f86270 */
[-C--:B------:R-:W-:Y:S02]  /*d2a0*/  ISETP.GE.AND P6, PT, R26, R12.reuse, PT ;  /* 0x0000000c1a00720c */ /* 0x080fe40003fc6270 */
[-C--:B------:R-:W-:Y:S02]  /*d2b0*/  ISETP.GE.AND P5, PT, R25, R12.reuse, PT ;  /* 0x0000000c1900720c */ /* 0x080fe40003fa6270 */
[----:B------:R-:W-:Y:S02]  /*d2c0*/  ISETP.GE.AND P3, PT, R24, R12, PT ;  /* 0x0000000c1800720c */ /* 0x000fe40003f66270 */
[----:B------:R-:W-:-:S02]  /*d2d0*/  FSEL R69, R76, -INF , !P2 ;  /* 0xff8000004c457808 */ /* 0x000fc40005000000 */
[----:B------:R-:W-:Y:S02]  /*d2e0*/  FSEL R94, R94, -INF , !P4 ;  /* 0xff8000005e5e7808 */ /* 0x000fe40006000000 */
[-C--:B------:R-:W-:Y:S02]  /*d2f0*/  ISETP.GE.AND P2, PT, R9, R12.reuse, PT ;  /* 0x0000000c0900720c */ /* 0x080fe40003f46270 */
[----:B------:R-:W-:Y:S02]  /*d300*/  FSEL R125, R106, -INF , !P6 ;  /* 0xff8000006a7d7808 */ /* 0x000fe40007000000 */
[----:B------:R-:W-:Y:S02]  /*d310*/  FSEL R95, R103, -INF , !P5 ;  /* 0xff800000675f7808 */ /* 0x000fe40006800000 */
[----:B------:R-:W-:Y:S02]  /*d320*/  FSEL R100, R100, -INF , !P3 ;  /* 0xff80000064647808 */ /* 0x000fe40005800000 */
[-C--:B------:R-:W-:Y:S01]  /*d330*/  ISETP.GE.AND P4, PT, R17, R12.reuse, PT ;  /* 0x0000000c1100720c */ /* 0x080fe20003f86270 */
[----:B------:R2:W-:Y:S01]  /*d340*/  STL [R1+0x70], R13 ;  /* 0x0000700d01007387 */ /* 0x0005e20000100800 */
[----:B------:R-:W-:-:S02]  /*d350*/  ISETP.GE.AND P6, PT, R21, R12, PT ;  /* 0x0000000c1500720c */ /* 0x000fc40003fc6270 */
[-C--:B------:R-:W-:Y:S02]  /*d360*/  ISETP.GE.AND P5, PT, R20, R12.reuse, PT ;  /* 0x0000000c1400720c */ /* 0x080fe40003fa6270 */
[----:B------:R-:W-:Y:S02]  /*d370*/  ISETP.GE.AND P3, PT, R19, R12, PT ;  /* 0x0000000c1300720c */ /* 0x000fe40003f66270 */
[----:B------:R-:W-:Y:S02]  /*d380*/  FSEL R65, R72, -INF , !P4 ;  /* 0xff80000048417808 */ /* 0x000fe40006000000 */
[----:B------:R-:W-:Y:S02]  /*d390*/  FSEL R87, R87, -INF , !P6 ;  /* 0xff80000057577808 */ /* 0x000fe40007000000 */
[----:B------:R-:W-:Y:S02]  /*d3a0*/  FSEL R84, R84, -INF , !P5 ;  /* 0xff80000054547808 */ /* 0x000fe40006800000 */
[----:B------:R-:W-:-:S02]  /*d3b0*/  FSEL R80, R80, -INF , !P3 ;  /* 0xff80000050507808 */ /* 0x000fc40005800000 */
[-C--:B------:R-:W-:Y:S02]  /*d3c0*/  ISETP.GE.AND P4, PT, R8, R12.reuse, PT ;  /* 0x0000000c0800720c */ /* 0x080fe40003f86270 */
[-C--:B------:R-:W-:Y:S02]  /*d3d0*/  ISETP.GE.AND P6, PT, R16, R12.reuse, PT ;  /* 0x0000000c1000720c */ /* 0x080fe40003fc6270 */
[-C--:B------:R-:W-:Y:S02]  /*d3e0*/  ISETP.GE.AND P5, PT, R11, R12.reuse, PT ;  /* 0x0000000c0b00720c */ /* 0x080fe40003fa6270 */
[----:B------:R-:W-:Y:S02]  /*d3f0*/  ISETP.GE.AND P3, PT, R10, R12, PT ;  /* 0x0000000c0a00720c */ /* 0x000fe40003f66270 */
[----:B--2---:R-:W-:Y:S02]  /*d400*/  FSEL R13, R55, -INF , !P2 ;  /* 0xff800000370d7808 */ /* 0x004fe40005000000 */
[----:B------:R-:W-:-:S03]  /*d410*/  FSEL R49, R68, -INF , !P6 ;  /* 0xff80000044317808 */ /* 0x000fc60007000000 */
[----:B------:R2:W-:Y:S01]  /*d420*/  STL [R1+0x68], R13 ;  /* 0x0000680d01007387 */ /* 0x0005e20000100800 */
[----:B------:R-:W-:Y:S02]  /*d430*/  FSEL R44, R64, -INF , !P5 ;  /* 0xff800000402c7808 */ /* 0x000fe40006800000 */
[----:B------:R-:W-:Y:S02]  /*d440*/  FSEL R42, R60, -INF , !P3 ;  /* 0xff8000003c2a7808 */ /* 0x000fe40005800000 */
[-C--:B------:R-:W-:Y:S02]  /*d450*/  ISETP.GE.AND P6, PT, R7, R12.reuse, PT ;  /* 0x0000000c0700720c */ /* 0x080fe40003fc6270 */
[-C--:B------:R-:W-:Y:S02]  /*d460*/  ISETP.GE.AND P5, PT, R6, R12.reuse, PT ;  /* 0x0000000c0600720c */ /* 0x080fe40003fa6270 */
[-C--:B------:R-:W-:Y:S02]  /*d470*/  ISETP.GE.AND P3, PT, R5, R12.reuse, PT ;  /* 0x0000000c0500720c */ /* 0x080fe40003f66270 */
[----:B------:R-:W-:-:S02]  /*d480*/  ISETP.GE.AND P2, PT, R4, R12, PT ;  /* 0x0000000c0400720c */ /* 0x000fc40003f46270 */
[----:B------:R-:W-:Y:S02]  /*d490*/  FSEL R38, R43, -INF , !P5 ;  /* 0xff8000002b267808 */ /* 0x000fe40006800000 */
[----:B--2---:R-:W-:Y:S02]  /*d4a0*/  FSEL R13, R48, -INF , !P4 ;  /* 0xff800000300d7808 */ /* 0x004fe40006000000 */
[----:B------:R-:W-:Y:S02]  /*d4b0*/  ISETP.GE.AND P4, PT, R2, R12, PT ;  /* 0x0000000c0200720c */ /* 0x000fe40003f86270 */
[----:B------:R-:W2:Y:S01]  /*d4c0*/  I2F R12, R2 ;  /* 0x00000002000c7306 */ /* 0x000ea20000201400 */
[----:B------:R3:W-:Y:S01]  /*d4d0*/  STL [R1+0x64], R13 ;  /* 0x0000640d01007387 */ /* 0x0007e20000100800 */
[----:B------:R-:W-:Y:S02]  /*d4e0*/  ISETP.GE.AND P5, PT, R0, R14, PT ;  /* 0x0000000e0000720c */ /* 0x000fe40003fa6270 */
[----:B---3--:R-:W-:-:S02]  /*d4f0*/  FSEL R13, R47, -INF , !P6 ;  /* 0xff8000002f0d7808 */ /* 0x008fc40007000000 */
[----:B------:R-:W-:-:S03]  /*d500*/  ISETP.GE.AND P6, PT, R0, R15, PT ;  /* 0x0000000f0000720c */ /* 0x000fc60003fc6270 */
[----:B------:R3:W-:Y:S01]  /*d510*/  STL [R1+0x60], R13 ;  /* 0x0000600d01007387 */ /* 0x0007e20000100800 */
[----:B------:R-:W-:-:S03]  /*d520*/  FSEL R0, R39, -INF , !P2 ;  /* 0xff80000027007808 */ /* 0x000fc60005000000 */
[----:B------:R4:W-:Y:S01]  /*d530*/  STL [R1+0x5c], R38 ;  /* 0x00005c2601007387 */ /* 0x0009e20000100800 */
[----:B------:R-:W-:Y:S02]  /*d540*/  ISETP.GE.AND P2, PT, R37, R14, PT ;  /* 0x0000000e2500720c */ /* 0x000fe40003f46270 */
[----:B---3--:R-:W-:-:S05]  /*d550*/  FSEL R13, R41, -INF , !P3 ;  /* 0xff800000290d7808 */ /* 0x008fca0005800000 */
[----:B------:R2:W-:Y:S04]  /*d560*/  STL [R1+0x58], R13 ;  /* 0x0000580d01007387 */ /* 0x0005e80000100800 */
[----:B------:R3:W-:Y:S01]  /*d570*/  STL [R1+0x44], R0 ;  /* 0x0000440001007387 */ /* 0x0007e20000100800 */
[----:B------:R-:W-:Y:S02]  /*d580*/  ISETP.GE.AND P3, PT, R37, R15, PT ;  /* 0x0000000f2500720c */ /* 0x000fe40003f66270 */
[----:B------:R-:W-:Y:S02]  /*d590*/  FSEL R37, R136, -INF , !P5 ;  /* 0xff80000088257808 */ /* 0x000fe40006800000 */
[----:B------:R-:W-:Y:S02]  /*d5a0*/  ISETP.GE.AND P5, PT, R35, R14, PT ;  /* 0x0000000e2300720c */ /* 0x000fe40003fa6270 */
[----:B----4-:R-:W-:-:S02]  /*d5b0*/  FSEL R38, R134, -INF , !P2 ;  /* 0xff80000086267808 */ /* 0x010fc40005000000 */
[----:B------:R-:W-:Y:S01]  /*d5c0*/  ISETP.GE.AND P2, PT, R34, R14, PT ;  /* 0x0000000e2200720c */ /* 0x000fe20003f46270 */
[C---:B--2---:R-:W-:Y:S02]  /*d5d0*/  FFMA.FTZ R13, R12.reuse, UR4, R139 ;  /* 0x000000040c0d7c23 */ /* 0x044fe4000801008b */
[----:B---3--:R-:W-:-:S03]  /*d5e0*/  FFMA.FTZ R0, R12, UR4, R138 ;  /* 0x000000040c007c23 */ /* 0x008fc6000801008a */
[----:B------:R-:W-:Y:S01]  /*d5f0*/  FSEL R13, R13, -INF , !P0 ;  /* 0xff8000000d0d7808 */ /* 0x000fe20004000000 */
[----:B------:R1:W5:Y:S01]  /*d600*/  LDL.LU R139, [R1+0xe8] ;  /* 0x0000e800018b7983 */ /* 0x0003620000300800 */
[-C--:B------:R-:W-:Y:S02]  /*d610*/  ISETP.GE.AND P0, PT, R36, R15.reuse, PT ;  /* 0x0000000f2400720c */ /* 0x080fe40003f06270 */
[----:B------:R-:W-:Y:S01]  /*d620*/  FSEL R0, R0, -INF , !P4 ;  /* 0xff80000000007808 */ /* 0x000fe20006000000 */
[----:B------:R1:W5:Y:S01]  /*d630*/  LDL.LU R138, [R1+0xe4] ;  /* 0x0000e400018a7983 */ /* 0x0003620000300800 */
[----:B------:R-:W-:Y:S02]  /*d640*/  ISETP.GE.AND P4, PT, R36, R14, PT ;  /* 0x0000000e2400720c */ /* 0x000fe40003f86270 */
[----:B------:R-:W-:Y:S02]  /*d650*/  FSEL R36, R137, -INF , !P6 ;  /* 0xff80000089247808 */ /* 0x000fe40007000000 */
[----:B------:R-:W-:-:S02]  /*d660*/  ISETP.GE.AND P6, PT, R35, R15, PT ;  /* 0x0000000f2300720c */ /* 0x000fc40003fc6270 */
[----:B------:R-:W-:Y:S02]  /*d670*/  FSEL R35, R135, -INF , !P3 ;  /* 0xff80000087237808 */ /* 0x000fe40005800000 */
[-C--:B------:R-:W-:Y:S02]  /*d680*/  ISETP.GE.AND P3, PT, R34, R15.reuse, PT ;  /* 0x0000000f2200720c */ /* 0x080fe40003f66270 */
[----:B------:R-:W-:Y:S02]  /*d690*/  FSEL R221, R221, -INF , !P2 ;  /* 0xff800000dddd7808 */ /* 0x000fe40005000000 */
[----:B------:R-:W-:Y:S02]  /*d6a0*/  FSEL R245, R245, -INF , !P3 ;  /* 0xff800000f5f57808 */ /* 0x000fe40005800000 */
[----:B------:R-:W-:Y:S02]  /*d6b0*/  ISETP.GE.AND P3, PT, R31, R15, PT ;  /* 0x0000000f1f00720c */ /* 0x000fe40003f66270 */
[----:B------:R-:W-:-:S02]  /*d6c0*/  FSEL R39, R252, -INF , !P4 ;  /* 0xff800000fc277808 */ /* 0x000fc40006000000 */
[-C--:B------:R-:W-:Y:S02]  /*d6d0*/  ISETP.GE.AND P2, PT, R31, R14.reuse, PT ;  /* 0x0000000e1f00720c */ /* 0x080fe40003f46270 */
[----:B------:R-:W-:Y:S02]  /*d6e0*/  ISETP.GE.AND P4, PT, R33, R14, PT ;  /* 0x0000000e2100720c */ /* 0x000fe40003f86270 */
[----:B------:R-:W-:Y:S02]  /*d6f0*/  FSEL R206, R206, -INF , !P3 ;  /* 0xff800000cece7808 */ /* 0x000fe40005800000 */
[----:B------:R-:W-:Y:S02]  /*d700*/  ISETP.GE.AND P3, PT, R28, R15, PT ;  /* 0x0000000f1c00720c */ /* 0x000fe40003f66270 */
[----:B------:R-:W-:Y:S02]  /*d710*/  FSEL R205, R205, -INF , !P2 ;  /* 0xff800000cdcd7808 */ /* 0x000fe40005000000 */
[----:B------:R-:W-:-:S02]  /*d720*/  FSEL R217, R217, -INF , !P4 ;  /* 0xff800000d9d97808 */ /* 0x000fc40006000000 */
[-C--:B------:R-:W-:Y:S02]  /*d730*/  ISETP.GE.AND P2, PT, R28, R14.reuse, PT ;  /* 0x0000000e1c00720c */ /* 0x080fe40003f46270 */
[----:B------:R-:W-:Y:S02]  /*d740*/  FSEL R40, R246, -INF , !P5 ;  /* 0xff800000f6287808 */ /* 0x000fe40006800000 */
[-C--:B------:R-:W-:Y:S02]  /*d750*/  ISETP.GE.AND P4, PT, R30, R14.reuse, PT ;  /* 0x0000000e1e00720c */ /* 0x080fe40003f86270 */
[----:B------:R-:W-:Y:S02]  /*d760*/  ISETP.GE.AND P5, PT, R32, R14, PT ;  /* 0x0000000e2000720c */ /* 0x000fe40003fa6270 */
[----:B------:R-:W-:Y:S02]  /*d770*/  FSEL R129, R129, -INF , !P3 ;  /* 0xff80000081817808 */ /* 0x000fe40005800000 */
[----:B------:R-:W-:-:S02]  /*d780*/  ISETP.GE.AND P3, PT, R25, R15, PT ;  /* 0x0000000f1900720c */ /* 0x000fc40003f66270 */
[----:B------:R-:W-:Y:S02]  /*d790*/  FSEL R126, R126, -INF , !P2 ;  /* 0xff8000007e7e7808 */ /* 0x000fe40005000000 */
[----:B------:R-:W-:Y:S02]  /*d7a0*/  FSEL R153, R153, -INF , !P4 ;  /* 0xff80000099997808 */ /* 0x000fe40006000000 */
[-C--:B------:R-:W-:Y:S02]  /*d7b0*/  ISETP.GE.AND P2, PT, R25, R14.reuse, PT ;  /* 0x0000000e1900720c */ /* 0x080fe40003f46270 */
[----:B------:R-:W-:Y:S02]  /*d7c0*/  FSEL R209, R209, -INF , !P5 ;  /* 0xff800000d1d17808 */ /* 0x000fe40006800000 */
[-C--:B------:R-:W-:Y:S02]  /*d7d0*/  ISETP.GE.AND P4, PT, R27, R14.reuse, PT ;  /* 0x0000000e1b00720c */ /* 0x080fe40003f86270 */
[----:B------:R-:W-:-:S02]  /*d7e0*/  ISETP.GE.AND P5, PT, R29, R14, PT ;  /* 0x0000000e1d00720c */ /* 0x000fc40003fa6270 */
[----:B------:R-:W-:Y:S02]  /*d7f0*/  FSEL R113, R113, -INF , !P3 ;  /* 0xff80000071717808 */ /* 0x000fe40005800000 */
[----:B------:R-:W-:Y:S02]  /*d800*/  ISETP.GE.AND P3, PT, R22, R15, PT ;  /* 0x0000000f1600720c */ /* 0x000fe40003f66270 */
[----:B------:R-:W-:Y:S01]  /*d810*/  FSEL R111, R111, -INF , !P2 ;  /* 0xff8000006f6f7808 */ /* 0x000fe20005000000 */
[----:B------:R-:W-:Y:S01]  /*d820*/  STL [R1+0x28], R13 ;  /* 0x0000280d01007387 */ /* 0x000fe20000100800 */
[----:B------:R-:W-:Y:S02]  /*d830*/  FSEL R118, R118, -INF , !P4 ;  /* 0xff80000076767808 */ /* 0x000fe40006000000 */
[----:B------:R-:W-:Y:S01]  /*d840*/  ISETP.GE.AND P2, PT, R22, R14, PT ;  /* 0x0000000e1600720c */ /* 0x000fe20003f46270 */
[----:B------:R2:W-:Y:S01]  /*d850*/  STL [R1+0x40], R0 ;  /* 0x0000400001007387 */ /* 0x0005e20000100800 */
[----:B------:R-:W-:-:S02]  /*d860*/  FSEL R130, R130, -INF , !P5 ;  /* 0xff80000082827808 */ /* 0x000fc40006800000 */
[-C--:B------:R-:W-:Y:S01]  /*d870*/  ISETP.GE.AND P4, PT, R24, R14.reuse, PT ;  /* 0x0000000e1800720c */ /* 0x080fe20003f86270 */
[----:B------:R1:W5:Y:S01]  /*d880*/  LDL.LU R137, [R1+0xe0] ;  /* 0x0000e00001897983 */ /* 0x0003620000300800 */
[----:B------:R-:W-:Y:S02]  /*d890*/  ISETP.GE.AND P5, PT, R26, R14, PT ;  /* 0x0000000e1a00720c */ /* 0x000fe40003fa6270 */
[----:B------:R-:W-:Y:S01]  /*d8a0*/  FSEL R41, R99, -INF , !P3 ;  /* 0xff80000063297808 */ /* 0x000fe20005800000 */
[----:B------:R1:W5:Y:S01]  /*d8b0*/  LDL.LU R136, [R1+0xdc] ;  /* 0x0000dc0001887983 */ /* 0x0003620000300800 */
[----:B------:R-:W-:Y:S02]  /*d8c0*/  FSEL R108, R108, -INF , !P4 ;  /* 0xff8000006c6c7808 */ /* 0x000fe40006000000 */
[----:B------:R-:W-:Y:S01]  /*d8d0*/  FSEL R34, R133, -INF , !P0 ;  /* 0xff80000085227808 */ /* 0x000fe20004000000 */
[----:B------:R1:W5:Y:S01]  /*d8e0*/  LDL.LU R135, [R1+0xd8] ;  /* 0x0000d80001877983 */ /* 0x0003620000300800 */
[----:B------:R-:W-:-:S02]  /*d8f0*/  FSEL R114, R114, -INF , !P5 ;  /* 0xff80000072727808 */ /* 0x000fc40006800000 */
[-C--:B------:R-:W-:Y:S01]  /*d900*/  ISETP.GE.AND P4, PT, R21, R14.reuse, PT ;  /* 0x0000000e1500720c */ /* 0x080fe20003f86270 */
[----:B------:R1:W5:Y:S01]  /*d910*/  LDL.LU R134, [R1+0xd4] ;  /* 0x0000d40001867983 */ /* 0x0003620000300800 */
[----:B------:R-:W-:-:S03]  /*d920*/  ISETP.GE.AND P5, PT, R23, R14, PT ;  /* 0x0000000e1700720c */ /* 0x000fc60003fa6270 */
[----:B------:R1:W5:Y:S01]  /*d930*/  LDL.LU R133, [R1+0xd0] ;  /* 0x0000d00001857983 */ /* 0x0003620000300800 */
[----:B--2---:R-:W-:-:S03]  /*d940*/  FSEL R0, R96, -INF , !P2 ;  /* 0xff80000060007808 */ /* 0x004fc60005000000 */
[----:B------:R-:W-:Y:S01]  /*d950*/  STL [R1+0x4], R41 ;  /* 0x0000042901007387 */ /* 0x000fe20000100800 */
[----:B------:R-:W-:-:S03]  /*d960*/  FSEL R102, R102, -INF , !P5 ;  /* 0xff80000066667808 */ /* 0x000fc60006800000 */
[----:B------:R2:W-:Y:S01]  /*d970*/  STL [R1+0x24], R0 ;  /* 0x0000240001007387 */ /* 0x0005e20000100800 */
[-C--:B------:R-:W-:Y:S02]  /*d980*/  ISETP.GE.AND P5, PT, R20, R14.reuse, PT ;  /* 0x0000000e1400720c */ /* 0x080fe40003fa6270 */
[----:B------:R-:W-:Y:S02]  /*d990*/  ISETP.GE.AND P2, PT, R19, R14, PT ;  /* 0x0000000e1300720c */ /* 0x000fe40003f46270 */
[----:B--2---:R-:W-:-:S05]  /*d9a0*/  FSEL R0, R91, -INF , !P4 ;  /* 0xff8000005b007808 */ /* 0x004fca0006000000 */
[----:B------:R2:W-:Y:S01]  /*d9b0*/  STL [R1+0x20], R0 ;  /* 0x0000200001007387 */ /* 0x0005e20000100800 */
        /* <DEDUP_REMOVED lines=14> */
[----:B------:R2:W-:Y:S02]  /*daa0*/  STL [R1+0xc], R0 ;  /* 0x00000c0001007387 */ /* 0x0005e40000100800 */
[----:B--2---:R-:W-:-:S05]  /*dab0*/  FSEL R0, R70, -INF , !P4 ;  /* 0xff80000046007808 */ /* 0x004fca0006000000 */
[----:B------:R2:W-:Y:S02]  /*dac0*/  STL [R1+0x8], R0 ;  /* 0x0000080001007387 */ /* 0x0005e40000100800 */
[----:B--2---:R-:W-:-:S05]  /*dad0*/  FSEL R0, R66, -INF , !P5 ;  /* 0xff80000042007808 */ /* 0x004fca0006800000 */
[----:B------:R2:W-:Y:S02]  /*dae0*/  STL [R1], R0 ;  /* 0x0000000001007387 */ /* 0x0005e40000100800 */
[C---:B--2---:R-:W-:Y:S02]  /*daf0*/  FFMA.FTZ R0, R12.reuse, UR4, R132 ;  /* 0x000000040c007c23 */ /* 0x044fe40008010084 */
[----:B------:R1:W5:Y:S01]  /*db00*/  LDL.LU R132, [R1+0xcc] ;  /* 0x0000cc0001847983 */ /* 0x0003620000300800 */
[----:B------:R-:W-:-:S03]  /*db10*/  FFMA.FTZ R12, R12, UR4, R3 ;  /* 0x000000040c0c7c23 */ /* 0x000fc60008010003 */
[----:B------:R1:W5:Y:S01]  /*db20*/  LDL.LU R3, [R1+0xc8] ;  /* 0x0000c80001037983 */ /* 0x0003620000300800 */
[----:B------:R-:W-:-:S04]  /*db30*/  ISETP.GE.AND P0, PT, R33, R15, PT ;  /* 0x0000000f2100720c */ /* 0x000fc80003f06270 */
[----:B------:R-:W-:Y:S02]  /*db40*/  FSEL R218, R218, -INF , !P0 ;  /* 0xff800000dada7808 */ /* 0x000fe40004000000 */
[----:B------:R-:W-:-:S04]  /*db50*/  ISETP.GE.AND P0, PT, R30, R15, PT ;  /* 0x0000000f1e00720c */ /* 0x000fc80003f06270 */
[----:B------:R-:W-:Y:S02]  /*db60*/  FSEL R204, R204, -INF , !P0 ;  /* 0xff800000cccc7808 */ /* 0x000fe40004000000 */
[-C--:B------:R-:W-:Y:S02]  /*db70*/  ISETP.GE.AND P0, PT, R27, R15.reuse, PT ;  /* 0x0000000f1b00720c */ /* 0x080fe40003f06270 */
[----:B------:R-:W-:Y:S02]  /*db80*/  FSEL R33, R247, -INF , !P6 ;  /* 0xff800000f7217808 */ /* 0x000fe40007000000 */
[----:B------:R-:W-:Y:S02]  /*db90*/  FSEL R119, R119, -INF , !P0 ;  /* 0xff80000077777808 */ /* 0x000fe40004000000 */
[-C--:B------:R-:W-:Y:S02]  /*dba0*/  ISETP.GE.AND P0, PT, R24, R15.reuse, PT ;  /* 0x0000000f1800720c */ /* 0x080fe40003f06270 */
[----:B------:R-:W-:-:S02]  /*dbb0*/  ISETP.GE.AND P6, PT, R32, R15, PT ;  /* 0x0000000f2000720c */ /* 0x000fc40003fc6270 */
[----:B------:R-:W-:Y:S02]  /*dbc0*/  FSEL R112, R112, -INF , !P0 ;  /* 0xff80000070707808 */ /* 0x000fe40004000000 */
[----:B------:R-:W-:Y:S02]  /*dbd0*/  FSEL R216, R216, -INF , !P6 ;  /* 0xff800000d8d87808 */ /* 0x000fe40007000000 */
[-C--:B------:R-:W-:Y:S02]  /*dbe0*/  ISETP.GE.AND P0, PT, R21, R15.reuse, PT ;  /* 0x0000000f1500720c */ /* 0x080fe40003f06270 */
[----:B------:R-:W-:Y:S02]  /*dbf0*/  ISETP.GE.AND P6, PT, R29, R15, PT ;  /* 0x0000000f1d00720c */ /* 0x000fe40003fc6270 */
[----:B------:R-:W-:Y:S02]  /*dc00*/  FSEL R252, R93, -INF , !P0 ;  /* 0xff8000005dfc7808 */ /* 0x000fe40004000000 */
[----:B------:R-:W-:-:S02]  /*dc10*/  FSEL R131, R131, -INF , !P6 ;  /* 0xff80000083837808 */ /* 0x000fc40007000000 */
[-C--:B------:R-:W-:Y:S02]  /*dc20*/  ISETP.GE.AND P0, PT, R18, R15.reuse, PT ;  /* 0x0000000f1200720c */ /* 0x080fe40003f06270 */
        /* <DEDUP_REMOVED lines=8> */
[-C--:B------:R-:W-:Y:S02]  /*dcb0*/  ISETP.GE.AND P6, PT, R20, R15.reuse, PT ;  /* 0x0000000f1400720c */ /* 0x080fe40003fc6270 */
[----:B------:R-:W-:Y:S02]  /*dcc0*/  ISETP.GE.AND P3, PT, R19, R15, PT ;  /* 0x0000000f1300720c */ /* 0x000fe40003f66270 */
[----:B------:R-:W-:-:S02]  /*dcd0*/  FSEL R214, R63, -INF , !P0 ;  /* 0xff8000003fd67808 */ /* 0x000fc40004000000 */
        /* <DEDUP_REMOVED lines=8> */
[----:B------:R-:W-:Y:S02]  /*dd60*/  PLOP3.LUT P0, PT, PT, PT, UP0, 0x80, 0x0 ;  /* 0x000000000000781c */ /* 0x000fe40003f0f008 */
[-C--:B------:R-:W-:Y:S02]  /*dd70*/  ISETP.GE.AND P6, PT, R10, R15.reuse, PT ;  /* 0x0000000f0a00720c */ /* 0x080fe40003fc6270 */
[C---:B------:R-:W-:Y:S02]  /*dd80*/  ISETP.GE.AND P3, PT, R9.reuse, R15, PT ;  /* 0x0000000f0900720c */ /* 0x040fe40003f66270 */
[----:B------:R-:W-:-:S02]  /*dd90*/  ISETP.GE.AND P2, PT, R9, R14, PT ;  /* 0x0000000e0900720c */ /* 0x000fc40003f46270 */
[----:B------:R-:W-:Y:S02]  /*dda0*/  FSEL R227, R71, -INF , !P6 ;  /* 0xff80000047e37808 */ /* 0x000fe40007000000 */
[----:B------:R-:W-:Y:S02]  /*ddb0*/  FSEL R225, R67, -INF , !P3 ;  /* 0xff80000043e17808 */ /* 0x000fe40005800000 */
[----:B------:R-:W-:Y:S02]  /*ddc0*/  FSEL R251, R62, -INF , !P2 ;  /* 0xff8000003efb7808 */ /* 0x000fe40005000000 */
[-C--:B------:R-:W-:Y:S02]  /*ddd0*/  ISETP.GE.AND P4, PT, R8, R14.reuse, PT ;  /* 0x0000000e0800720c */ /* 0x080fe40003f86270 */
        /* <DEDUP_REMOVED lines=9> */
[-C--:B------:R-:W-:Y:S02]  /*de70*/  ISETP.GE.AND P4, PT, R5, R14.reuse, PT ;  /* 0x0000000e0500720c */ /* 0x080fe40003f86270 */
[-C--:B------:R-:W-:Y:S02]  /*de80*/  ISETP.GE.AND P6, PT, R4, R15.reuse, PT ;  /* 0x0000000f0400720c */ /* 0x080fe40003fc6270 */
[----:B------:R-:W-:Y:S02]  /*de90*/  ISETP.GE.AND P5, PT, R2, R15, PT ;  /* 0x0000000f0200720c */ /* 0x000fe40003fa6270 */
[-C--:B------:R-:W-:Y:S02]  /*dea0*/  ISETP.GE.AND P3, PT, R4, R14.reuse, PT ;  /* 0x0000000e0400720c */ /* 0x080fe40003f66270 */
[----:B------:R-:W-:-:S02]  /*deb0*/  ISETP.GE.AND P2, PT, R2, R14, PT ;  /* 0x0000000e0200720c */ /* 0x000fc40003f46270 */
[----:B------:R-:W-:Y:S02]  /*dec0*/  FSEL R226, R50, -INF , !P4 ;  /* 0xff80000032e27808 */ /* 0x000fe40006000000 */
[----:B------:R-:W-:Y:S02]  /*ded0*/  FSEL R104, R52, -INF , !P6 ;  /* 0xff80000034687808 */ /* 0x000fe40007000000 */
[----:B------:R-:W-:Y:S02]  /*dee0*/  FSEL R103, R0, -INF , !P5 ;  /* 0xff80000000677808 */ /* 0x000fe40006800000 */
[----:B------:R-:W-:Y:S02]  /*def0*/  FSEL R224, R45, -INF , !P3 ;  /* 0xff8000002de07808 */ /* 0x000fe40005800000 */
[----:B------:R-:W-:Y:S01]  /*df00*/  FSEL R215, R12, -INF , !P2 ;  /* 0xff8000000cd77808 */ /* 0x000fe20005000000 */
[----:B------:R-:W-:Y:S05]  /*df10*/  @!P0 BRA `(.L_x_363) ;  /* 0x000006e000008947 */ /* 0x000fea0003800000 */
[----:B-1----:R-:W2:Y:S04]  /*df20*/  LDL.64 R28, [R1+0xa0] ;  /* 0x0000a000011c7983 */ /* 0x002ea80000100a00 */
        /* <DEDUP_REMOVED lines=17> */
[C---:B------:R-:W-:Y:S01]  /*e040*/  @!P1 LEA R10, P2, R4.reuse, c[0x0][0x168], 0x1 ;  /* 0x00005a00040a9a11 */ /* 0x040fe200078408ff */
[----:B------:R-:W-:Y:S02]  /*e050*/  @!P1 IMAD.MOV.U32 R0, RZ, RZ, c[0x0][0x19c] ;  /* 0x00006700ff009624 */ /* 0x000fe400078e00ff */
[--C-:B------:R-:W-:Y:S01]  /*e060*/  @!P1 IMAD.MOV.U32 R8, RZ, RZ, R4.reuse ;  /* 0x000000ffff089224 */ /* 0x100fe200078e0004 */
[--C-:B------:R-:W-:Y:S01]  /*e070*/  @!P1 LEA.HI.X R11, R4, c[0x0][0x16c], R5.reuse, 0x1, P2 ;  /* 0x00005b00040b9a11 */ /* 0x100fe200010f0c05 */
[--C-:B------:R-:W-:Y:S02]  /*e080*/  @!P1 IMAD.MOV.U32 R9, RZ, RZ, R5.reuse ;  /* 0x000000ffff099224 */ /* 0x100fe400078e0005 */
[----:B------:R-:W-:Y:S02]  /*e090*/  @!P1 IMAD.WIDE.U32 R6, R6, 0x30, R4 ;  /* 0x0000003006069825 */ /* 0x000fe400078e0004 */
[----:B------:R-:W-:Y:S01]  /*e0a0*/  @!PT LDS RZ, [RZ] ;  /* 0x00000000fffff984 */ /* 0x000fe20000000800 */
[----:B------:R-:W-:Y:S01]  /*e0b0*/  @!PT LDS RZ, [RZ] ;  /* 0x00000000fffff984 */ /* 0x000fe20000000800 */
[----:B------:R-:W-:Y:S01]  /*e0c0*/  @!PT LDS RZ, [RZ] ;  /* 0x00000000fffff984 */ /* 0x000fe20000000800 */
[----:B------:R2:W-:Y:S02]  /*e0d0*/  @!P1 LDGSTS.E.BYPASS.LTC128B.128 [R244+0x4000], [R10.64] ;  /* 0x040000000af49fae */ /* 0x0005e4000b901d74 */
[----:B------:R-:W-:Y:S01]  /*e0e0*/  @!P1 IMAD R0, R0, 0x30, RZ ;  /* 0x0000003000009824 */ /* 0x000fe200078e02ff */
[----:B------:R-:W-:Y:S01]  /*e0f0*/  @!P1 LEA R14, P2, R6, c[0x0][0x168], 0x1 ;  /* 0x00005a00060e9a11 */ /* 0x000fe200078408ff */
[----:B------:R-:W-:Y:S01]  /*e100*/  @!P1 IMAD.WIDE.U32 R8, R2, 0x50, R8 ;  /* 0x0000005002089825 */ /* 0x000fe200078e0008 */
[----:B------:R1:W-:Y:S03]  /*e110*/  @P1 STS.128 [R244+0x4800], RZ ;  /* 0x004800fff4001388 */ /* 0x0003e60000000c00 */
[----:B------:R-:W-:Y:S01]  /*e120*/  @!P1 IMAD.MOV.U32 R2, RZ, RZ, c[0x0][0x19c] ;  /* 0x00006700ff029624 */ /* 0x000fe200078e00ff */
[----:B------:R-:W-:Y:S01]  /*e130*/  @!P1 LEA R12, P3, R8, c[0x0][0x168], 0x1 ;  /* 0x00005a00080c9a11 */ /* 0x000fe200078608ff */
[----:B------:R-:W-:-:S02]  /*e140*/  @!P1 IMAD.IADD R0, R0, 0x1, R7 ;  /* 0x0000000100009824 */ /* 0x000fc400078e0207 */
[----:B------:R-:W-:Y:S02]  /*e150*/  @!P1 IMAD R2, R2, 0x50, RZ ;  /* 0x0000005002029824 */ /* 0x000fe400078e02ff */
[----:B------:R-:W-:Y:S01]  /*e160*/  @!P1 IMAD.MOV.U32 R7, RZ, RZ, R5 ;  /* 0x000000ffff079224 */ /* 0x000fe200078e0005 */
[----:B------:R-:W-:Y:S01]  /*e170*/  @!P1 LEA.HI.X R15, R6, c[0x0][0x16c], R0, 0x1, P2 ;  /* 0x00005b00060f9a11 */ /* 0x000fe200010f0c00 */
[----:B------:R-:W-:Y:S01]  /*e180*/  @!P1 IMAD.IADD R2, R2, 0x1, R9 ;  /* 0x0000000102029824 */ /* 0x000fe200078e0209 */
[----:B------:R-:W-:Y:S01]  /*e190*/  @!P1 IADD3 R0, P2, R4, UR26, RZ ;  /* 0x0000001a04009c10 */ /* 0x000fe2000ff5e0ff */
[----:B------:R-:W-:-:S03]  /*e1a0*/  @!P1 IMAD.MOV.U32 R6, RZ, RZ, R4 ;  /* 0x000000ffff069224 */ /* 0x000fc600078e0004 */
[----:B------:R-:W-:Y:S02]  /*e1b0*/  @!P1 LEA.HI.X R13, R8, c[0x0][0x16c], R2, 0x1, P3 ;  /* 0x00005b00080d9a11 */ /* 0x000fe400018f0c02 */
[----:B------:R-:W-:Y:S02]  /*e1c0*/  @!P1 LEA R8, P3, R0, c[0x0][0x168], 0x1 ;  /* 0x00005a0000089a11 */ /* 0x000fe400078608ff */
[----:B------:R-:W-:Y:S02]  /*e1d0*/  @!P1 IADD3.X R2, R5, UR25, RZ, P2, !PT ;  /* 0x0000001905029c10 */ /* 0x000fe400097fe4ff */
[----:B--2---:R-:W-:Y:S01]  /*e1e0*/  MOV R11, UR20 ;  /* 0x00000014000b7c02 */ /* 0x004fe20008000f00 */
[----:B------:R-:W-:-:S04]  /*e1f0*/  @!P1 IMAD.MOV.U32 R10, RZ, RZ, c[0x0][0x19c] ;  /* 0x00006700ff0a9624 */ /* 0x000fc800078e00ff */
[----:B------:R-:W-:-:S04]  /*e200*/  @!P1 IMAD.WIDE.U32 R6, R11, 0x60, R6 ;  /* 0x000000600b069825 */ /* 0x000fc800078e0006 */
[----:B------:R-:W-:Y:S01]  /*e210*/  @!P1 IMAD R9, R10, 0x60, RZ ;  /* 0x000000600a099824 */ /* 0x000fe200078e02ff */
[----:B------:R-:W-:-:S04]  /*e220*/  @!P1 LEA R10, P2, R6, c[0x0][0x168], 0x1 ;  /* 0x00005a00060a9a11 */ /* 0x000fc800078408ff */
[----:B------:R-:W-:Y:S02]  /*e230*/  @!P1 IADD3 R7, R9, R7, RZ ;  /* 0x0000000709079210 */ /* 0x000fe40007ffe0ff */
[----:B------:R-:W-:Y:S01]  /*e240*/  @!P1 LEA.HI.X R9, R0, c[0x0][0x16c], R2, 0x1, P3 ;  /* 0x00005b0000099a11 */ /* 0x000fe200018f0c02 */
[----:B------:R-:W-:Y:S01]  /*e250*/  IMAD.U32 R0, RZ, RZ, UR20 ;  /* 0x00000014ff007e24 */ /* 0x000fe2000f8e00ff */
[----:B------:R-:W-:Y:S01]  /*e260*/  @!P1 LEA.HI.X R11, R6, c[0x0][0x16c], R7, 0x1, P2 ;  /* 0x00005b00060b9a11 */ /* 0x000fe200010f0c07 */
[----:B------:R-:W-:Y:S02]  /*e270*/  @!P1 IMAD.MOV.U32 R6, RZ, RZ, c[0x0][0x19c] ;  /* 0x00006700ff069624 */ /* 0x000fe400078e00ff */
[----:B------:R-:W-:Y:S01]  /*e280*/  IMAD.U32 R2, RZ, RZ, UR20 ;  /* 0x00000014ff027e24 */ /* 0x000fe2000f8e00ff */
[----:B------:R-:W-:Y:S01]  /*e290*/  @!PT LDS RZ, [RZ] ;  /* 0x00000000fffff984 */ /* 0x000fe20000000800 */
[----:B------:R-:W-:Y:S01]  /*e2a0*/  @!PT LDS RZ, [RZ] ;  /* 0x00000000fffff984 */ /* 0x000fe20000000800 */
[----:B------:R-:W-:Y:S01]  /*e2b0*/  @!PT LDS RZ, [RZ] ;  /* 0x00000000fffff984 */ /* 0x000fe20000000800 */
[----:B------:R2:W-:Y:S01]  /*e2c0*/  @!P1 LDGSTS.E.BYPASS.LTC128B.128 [R244+0x4800], [R8.64] ;  /* 0x0480000008f49fae */ /* 0x0005e2000b901d74 */
[----:B------:R-:W-:Y:S01]  /*e2d0*/  @!P1 LEA R0, P2, R0, R4, 0x5 ;  /* 0x0000000400009211 */ /* 0x000fe200078428ff */
[----:B------:R-:W-:-:S02]  /*e2e0*/  @!P1 IMAD.MOV.U32 R7, RZ, RZ, c[0x0][0x19c] ;  /* 0x00006700ff079624 */ /* 0x000fc400078e00ff */
[----:B------:R1:W-:Y:S01]  /*e2f0*/  @P1 STS.128 [R244+0x5000], RZ ;  /* 0x005000fff4001388 */ /* 0x0003e20000000c00 */
[----:B------:R-:W-:Y:S02]  /*e300*/  @!P1 LEA.HI.X R6, R2, R5, R6, 0x5, P2 ;  /* 0x0000000502069211 */ /* 0x000fe400010f2c06 */
[----:B--2---:R-:W-:Y:S01]  /*e310*/  MOV R8, UR20 ;  /* 0x0000001400087c02 */ /* 0x004fe20008000f00 */
[----:B------:R-:W-:-:S03]  /*e320*/  IMAD.U32 R9, RZ, RZ, UR20 ;  /* 0x00000014ff097e24 */ /* 0x000fc6000f8e00ff */
[----:B------:R-:W-:Y:S02]  /*e330*/  @!P1 LEA R2, P2, R8, R4, 0x6 ;  /* 0x0000000408029211 */ /* 0x000fe400078430ff */
[C---:B------:R-:W-:Y:S02]  /*e340*/  @!P1 LEA R8, P3, R0.reuse, c[0x0][0x168], 0x1 ;  /* 0x00005a0000089a11 */ /* 0x040fe400078608ff */
[----:B------:R-:W-:Y:S02]  /*e350*/  @!P1 LEA.HI.X R7, R9, R5, R7, 0x6, P2 ;  /* 0x0000000509079211 */ /* 0x000fe400010f3407 */
[----:B------:R-:W-:Y:S02]  /*e360*/  @!P1 LEA.HI.X R9, R0, c[0x0][0x16c], R6, 0x1, P3 ;  /* 0x00005b0000099a11 */ /* 0x000fe400018f0c06 */
[----:B------:R-:W-:-:S03]  /*e370*/  @!P1 LEA R6, P2, R2, c[0x0][0x168], 0x1 ;  /* 0x00005a0002069a11 */ /* 0x000fc600078408ff */
[----:B------:R-:W-:Y:S01]  /*e380*/  @!PT LDS RZ, [RZ] ;  /* 0x00000000fffff984 */ /* 0x000fe20000000800 */
[----:B------:R-:W-:Y:S01]  /*e390*/  @!PT LDS RZ, [RZ] ;  /* 0x00000000fffff984 */ /* 0x000fe20000000800 */
[----:B------:R-:W-:Y:S01]  /*e3a0*/  @!PT LDS RZ, [RZ] ;  /* 0x00000000fffff984 */ /* 0x000fe20000000800 */
[----:B------:R1:W-:Y:S01]  /*e3b0*/  @!P1 LDGSTS.E.BYPASS.LTC128B.128 [R244+0x5000], [R8.64] ;  /* 0x0500000008f49fae */ /* 0x0003e2000b901d74 */
[----:B------:R-:W-:-:S03]  /*e3c0*/  @!P1 LEA.HI.X R7, R2, c[0x0][0x16c], R7, 0x1, P2 ;  /* 0x00005b0002079a11 */ /* 0x000fc600010f0c07 */
        /* <DEDUP_REMOVED lines=33> */
.L_x_365:
[----:B------:R-:W-:Y:S05]  /*e5e0*/  BSYNC B0 ;  /* 0x0000000000007941 */ /* 0x000fea0003800000 */
.L_x_364:
[----:B------:R-:W0:Y:S02]  /*e5f0*/  LDGDEPBAR ;  /* 0x00000000000079af */ /* 0x000e240000000000 */
.L_x_363:
[----:B-1----:R-:W2:Y:S04]  /*e600*/  LDL.LU R5, [R1+0x78] ;  /* 0x0000780001057983 */ /* 0x002ea80000300800 */
[----:B------:R-:W3:Y:S04]  /*e610*/  LDL.LU R6, [R1+0x7c] ;  /* 0x00007c0001067983 */ /* 0x000ee80000300800 */
[----:B------:R-:W4:Y:S04]  /*e620*/  LDL.LU R7, [R1+0x70] ;  /* 0x0000700001077983 */ /* 0x000f280000300800 */
[----:B------:R1:W-:Y:S01]  /*e630*/  STL [R1+0xe8], R244 ;  /* 0x0000e8f401007387 */ /* 0x0003e20000100800 */
[----:B------:R-:W-:-:S02]  /*e640*/  FMNMX.FTZ R0, R150, R36, !PT ;  /* 0x0000002496007209 */ /* 0x000fc40007810000 */
[----:B------:R-:W-:Y:S02]  /*e650*/  MOV R75, R128 ;  /* 0x00000080004b7202 */ /* 0x000fe40000000f00 */
[----:B------:R-:W-:Y:S02]  /*e660*/  MOV R76, R125 ;  /* 0x0000007d004c7202 */ /* 0x000fe40000000f00 */
[----:B------:R-:W-:Y:S02]  /*e670*/  MOV R78, R100 ;  /* 0x00000064004e7202 */ /* 0x000fe40000000f00 */
[----:B------:R-:W-:Y:S01]  /*e680*/  MOV R79, R116 ;  /* 0x00000074004f7202 */ /* 0x000fe20000000f00 */
[----:B------:R-:W-:Y:S01]  /*e690*/  IMAD.MOV.U32 R90, RZ, RZ, R69 ;  /* 0x000000ffff5a7224 */ /* 0x000fe200078e0045 */
[----:B------:R-:W-:Y:S01]  /*e6a0*/  MOV R99, R101 ;  /* 0x0000006500637202 */ /* 0x000fe20000000f00 */
[----:B------:R-:W-:Y:S01]  /*e6b0*/  LDSM.16.MT88.4 R24, [R233+0x8000] ;  /* 0x00800000e918783b */ /* 0x000fe20000004200 */
[----:B------:R-:W-:-:S02]  /*e6c0*/  MOV R91, R65 ;  /* 0x00000041005b7202 */ /* 0x000fc40000000f00 */
[----:B------:R-:W-:Y:S01]  /*e6d0*/  MOV R92, R49 ;  /* 0x00000031005c7202 */ /* 0x000fe20000000f00 */
[----:B------:R-:W-:Y:S01]  /*e6e0*/  LDSM.16.MT88.4 R16, [R236+0x8000] ;  /* 0x00800000ec10783b */ /* 0x000fe20000004200 */
[----:B------:R-:W-:Y:S02]  /*e6f0*/  MOV R93, R44 ;  /* 0x0000002c005d7202 */ /* 0x000fe40000000f00 */
[----:B------:R-:W-:Y:S01]  /*e700*/  MOV R96, R42 ;  /* 0x0000002a00607202 */ /* 0x000fe20000000f00 */
        /* <DEDUP_REMOVED lines=10> */
[----:B-1----:R-:W4:Y:S01]  /*e7b0*/  LDL.LU R240, [R1+0x14] ;  /* 0x0000140001f07983 */ /* 0x002f220000300800 */
[----:B------:R-:W-:-:S03]  /*e7c0*/  FMNMX.FTZ R0, R35, R0, !PT ;  /* 0x0000000023007209 */ /* 0x000fc60007810000 */
[----:B------:R1:W-:Y:S01]  /*e7d0*/  STL [R1+0xd4], R239 ;  /* 0x0000d4ef01007387 */ /* 0x0003e20000100800 */
[----:B------:R-:W-:-:S04]  /*e7e0*/  FMNMX.FTZ R0, R34, R0, !PT ;  /* 0x0000000022007209 */ /* 0x000fc80007810000 */
[----:B------:R-:W-:-:S04]  /*e7f0*/  FMNMX.FTZ R0, R33, R0, !PT ;  /* 0x0000000021007209 */ /* 0x000fc80007810000 */
[----:B------:R-:W-:-:S04]  /*e800*/  FMNMX.FTZ R0, R245, R0, !PT ;  /* 0x00000000f5007209 */ /* 0x000fc80007810000 */
[----:B------:R-:W-:-:S04]  /*e810*/  FMNMX.FTZ R0, R218, R0, !PT ;  /* 0x00000000da007209 */ /* 0x000fc80007810000 */
[----:B------:R-:W-:Y:S01]  /*e820*/  FMNMX.FTZ R2, R216, R0, !PT ;  /* 0x00000000d8027209 */ /* 0x000fe20007810000 */
[----:B-1----:R-:W4:Y:S04]  /*e830*/  LDL.LU R239, [R1+0x10] ;  /* 0x0000100001ef7983 */ /* 0x002f280000300800 */
[----:B------:R1:W-:Y:S01]  /*e840*/  STL [R1+0xd0], R238 ;  /* 0x0000d0ee01007387 */ /* 0x0003e20000100800 */
[----:B-----5:R-:W-:Y:S02]  /*e850*/  FMNMX.FTZ R0, R3, R37, !PT ;  /* 0x0000002503007209 */ /* 0x020fe40007810000 */
[----:B------:R-:W-:Y:S02]  /*e860*/  FMNMX.FTZ R2, R206, R2, !PT ;  /* 0x00000002ce027209 */ /* 0x000fe40007810000 */
[----:B------:R-:W-:-:S02]  /*e870*/  FMNMX.FTZ R0, R38, R0, !PT ;  /* 0x0000000026007209 */ /* 0x000fc40007810000 */
[----:B------:R-:W-:Y:S02]  /*e880*/  FMNMX.FTZ R4, R204, R2, !PT ;  /* 0x00000002cc047209 */ /* 0x000fe40007810000 */
[----:B------:R-:W-:Y:S02]  /*e890*/  FMNMX.FTZ R0, R39, R0, !PT ;  /* 0x0000000027007209 */ /* 0x000fe40007810000 */
[----:B------:R-:W-:Y:S01]  /*e8a0*/  FMNMX.FTZ R4, R131, R4, !PT ;  /* 0x0000000483047209 */ /* 0x000fe20007810000 */
[----:B-1----:R-:W4:Y:S04]  /*e8b0*/  LDL.LU R238, [R1+0xc] ;  /* 0x00000c0001ee7983 */ /* 0x002f280000300800 */
[----:B------:R1:W-:Y:S01]  /*e8c0*/  STL [R1+0xcc], R237 ;  /* 0x0000cced01007387 */ /* 0x0003e20000100800 */
        /* <DEDUP_REMOVED lines=8> */
[----:B------:R-:W-:Y:S01]  /*e950*/  FMNMX.FTZ R0, R209, R0, !PT ;  /* 0x00000000d1007209 */ /* 0x000fe20007810000 */
[----:B-1----:R-:W4:Y:S01]  /*e960*/  LDL.LU R232, [R1] ;  /* 0x0000000001e87983 */ /* 0x002f220000300800 */
[----:B------:R-:W-:Y:S02]  /*e970*/  FMNMX.FTZ R4, R113, R4, !PT ;  /* 0x0000000471047209 */ /* 0x000fe40007810000 */
[----:B------:R-:W-:Y:S01]  /*e980*/  FMNMX.FTZ R0, R205, R0, !PT ;  /* 0x00000000cd007209 */ /* 0x000fe20007810000 */
[----:B------:R1:W-:Y:S01]  /*e990*/  STL [R1+0xfc], R252 ;  /* 0x0000fcfc01007387 */ /* 0x0003e20000100800 */
        /* <DEDUP_REMOVED lines=12> */
[----:B-1----:R-:W4:Y:S01]  /*ea60*/  LDL.LU R252, [R1+0x60] ;  /* 0x0000600001fc7983 */ /* 0x002f220000300800 */
[----:B------:R-:W-:Y:S02]  /*ea70*/  FMNMX.FTZ R4, R246, R4, !PT ;  /* 0x00000004f6047209 */ /* 0x000fe40007810000 */
[----:B--2---:R-:W-:Y:S01]  /*ea80*/  MOV R74, R5 ;  /* 0x00000005004a7202 */ /* 0x004fe20000000f00 */
[----:B------:R1:W-:Y:S01]  /*ea90*/  STL [R1+0x100], R250 ;  /* 0x000100fa01007387 */ /* 0x0003e20000100800 */
[----:B------:R-:W-:-:S02]  /*eaa0*/  FMNMX.FTZ R0, R108, R0, !PT ;  /* 0x000000006c007209 */ /* 0x000fc40007810000 */
[----:B------:R-:W-:Y:S02]  /*eab0*/  FMNMX.FTZ R4, R231, R4, !PT ;  /* 0x00000004e7047209 */ /* 0x000fe40007810000 */
[----:B------:R-:W-:Y:S02]  /*eac0*/  FMNMX.FTZ R0, R102, R0, !PT ;  /* 0x0000000066007209 */ /* 0x000fe40007810000 */
[----:B------:R-:W-:Y:S02]  /*ead0*/  FMNMX.FTZ R4, R229, R4, !PT ;  /* 0x00000004e5047209 */ /* 0x000fe40007810000 */
[----:B---3--:R-:W-:Y:S02]  /*eae0*/  MOV R72, R6 ;  /* 0x0000000600487202 */ /* 0x008fe40000000f00 */
[----:B------:R-:W-:Y:S02]  /*eaf0*/  FMNMX.FTZ R4, R228, R4, !PT ;  /* 0x00000004e4047209 */ /* 0x000fe40007810000 */
[----:B----4-:R-:W-:Y:S01]  /*eb00*/  MOV R71, R7 ;  /* 0x0000000700477202 */ /* 0x010fe20000000f00 */
[----:B-1----:R-:W2:Y:S04]  /*eb10*/  LDL.LU R250, [R1+0x64] ;  /* 0x0000640001fa7983 */ /* 0x002ea80000300800 */
[----:B------:R1:W-:Y:S01]  /*eb20*/  STL [R1+0xf8], R248 ;  /* 0x0000f8f801007387 */ /* 0x0003e20000100800 */
[----:B------:R-:W-:-:S02]  /*eb30*/  FMNMX.FTZ R0, R244, R0, !PT ;  /* 0x00000000f4007209 */ /* 0x000fc40007810000 */
[----:B------:R-:W-:Y:S01]  /*eb40*/  FMNMX.FTZ R4, R227, R4, !PT ;  /* 0x00000004e3047209 */ /* 0x000fe20007810000 */
[----:B-1----:R-:W3:Y:S04]  /*eb50*/  LDL.LU R248, [R1+0x5c] ;  /* 0x00005c0001f87983 */ /* 0x002ee80000300800 */
[----:B------:R1:W-:Y:S01]  /*eb60*/  STL [R1+0xec], R246 ;  /* 0x0000ecf601007387 */ /* 0x0003e20000100800 */
[----:B------:R-:W-:Y:S02]  /*eb70*/  FMNMX.FTZ R0, R243, R0, !PT ;  /* 0x00000000f3007209 */ /* 0x000fe40007810000 */
[----:B------:R-:W-:Y:S01]  /*eb80*/  FMNMX.FTZ R4, R225, R4, !PT ;  /* 0x00000004e1047209 */ /* 0x000fe20007810000 */
[----:B-1----:R-:W4:Y:S04]  /*eb90*/  LDL.LU R246, [R1+0x40] ;  /* 0x0000400001f67983 */ /* 0x002f280000300800 */
[----:B------:R1:W-:Y:S01]  /*eba0*/  STL [R1+0xf0], R231 ;  /* 0x0000f0e701007387 */ /* 0x0003e20000100800 */
[----:B------:R-:W-:-:S02]  /*ebb0*/  FMNMX.FTZ R0, R242, R0, !PT ;  /* 0x00000000f2007209 */ /* 0x000fc40007810000 */
[----:B------:R-:W-:Y:S01]  /*ebc0*/  FMNMX.FTZ R4, R214, R4, !PT ;  /* 0x00000004d6047209 */ /* 0x000fe20007810000 */
[----:B-1----:R-:W2:Y:S04]  /*ebd0*/  LDL.LU R231, [R1+0x44] ;  /* 0x0000440001e77983 */ /* 0x002ea80000300800 */
[----:B------:R1:W-:Y:S01]  /*ebe0*/  STL [R1+0xf4], R229 ;  /* 0x0000f4e501007387 */ /* 0x0003e20000100800 */
[----:B------:R-:W-:-:S03]  /*ebf0*/  FMNMX.FTZ R0, R241, R0, !PT ;  /* 0x00000000f1007209 */ /* 0x000fc60007810000 */
[----:B-1----:R-:W2:Y:S04]  /*ec00*/  LDL.LU R229, [R1+0x58] ;  /* 0x0000580001e57983 */ /* 0x002ea80000300800 */
[----:B------:R1:W-:Y:S01]  /*ec10*/  STL [R1+0x104], R244 ;  /* 0x000104f401007387 */ /* 0x0003e20000100800 */
[----:B------:R-:W-:-:S03]  /*ec20*/  FMNMX.FTZ R0, R240, R0, !PT ;  /* 0x00000000f0007209 */ /* 0x000fc60007810000 */
[----:B-1----:R-:W2:Y:S04]  /*ec30*/  LDL.LU R244, [R1+0x68] ;  /* 0x0000680001f47983 */ /* 0x002ea80000300800 */
        /* <DEDUP_REMOVED lines=15> */
[----:B-1----:R-:W2:Y:S01]  /*ed30*/  LDL.LU R240, [R1+0x98] ;  /* 0x0000980001f07983 */ /* 0x002ea20000300800 */
        /* <DEDUP_REMOVED lines=15> */
[----:B------:R-:W-:Y:S02]  /*ee30*/  FMNMX.FTZ R2, R224, R2, !PT ;  /* 0x00000002e0027209 */ /* 0x000fe40007810000 */
[----:B------:R-:W-:Y:S02]  /*ee40*/  FMNMX.FTZ R5, R152, R120, !PT ;  /* 0x0000007898057209 */ /* 0x000fe40007810000 */
[----:B------:R-:W-:Y:S02]  /*ee50*/  FMNMX.FTZ R2, R215, R2, !PT ;  /* 0x00000002d7027209 */ /* 0x000fe40007810000 */
[----:B-1----:R-:W-:Y:S02]  /*ee60*/  FMNMX.FTZ R0, R0, R4, !PT ;  /* 0x0000000400007209 */ /* 0x002fe40007810000 */
[----:B------:R-:W-:Y:S01]  /*ee70*/  FMNMX.FTZ R4, R151, R56, !PT ;  /* 0x0000003897047209 */ /* 0x000fe20007810000 */
[----:B------:R-:W1:Y:S01]  /*ee80*/  SHFL.BFLY PT, R6, R2, 0x2, 0x1f ;  /* 0x0c401f0002067f89 */ /* 0x000e6200000e0000 */
[----:B------:R-:W-:-:S02]  /*ee90*/  FMNMX.FTZ R5, R121, R5, !PT ;  /* 0x0000000579057209 */ /* 0x000fc40007810000 */
[----:B------:R-:W-:Y:S01]  /*eea0*/  FMNMX.FTZ R4, R57, R4, !PT ;  /* 0x0000000439047209 */ /* 0x000fe20007810000 */
[----:B------:R-:W3:Y:S01]  /*eeb0*/  SHFL.BFLY PT, R7, R0, 0x1, 0x1f ;  /* 0x0c201f0000077f89 */ /* 0x000ee200000e0000 */
        /* <DEDUP_REMOVED lines=14> */
[----:B------:R-:W-:Y:S02]  /*efa0*/  FMNMX.FTZ R5, R212, R5, !PT ;  /* 0x00000005d4057209 */ /* 0x000fe40007810000 */
[----:B---3--:R-:W-:Y:S02]  /*efb0*/  FMNMX.FTZ R128, R0, R7, !PT ;  /* 0x0000000700807209 */ /* 0x008fe40007810000 */
[----:B------:R-:W-:Y:S02]  /*efc0*/  FMNMX.FTZ R0, R127, R4, !PT ;  /* 0x000000047f007209 */ /* 0x000fe40007810000 */
[----:B------:R-:W-:-:S02]  /*efd0*/  FMNMX.FTZ R4, R123, R5, !PT ;  /* 0x000000057b047209 */ /* 0x000fc40007810000 */
[----:B------:R-:W-:Y:S02]  /*efe0*/  FMNMX.FTZ R0, R124, R0, !PT ;  /* 0x000000007c007209 */ /* 0x000fe40007810000 */
[----:B------:R-:W-:Y:S02]  /*eff0*/  FMNMX.FTZ R4, R122, R4, !PT ;  /* 0x000000047a047209 */ /* 0x000fe40007810000 */
[----:B------:R-:W-:Y:S02]  /*f000*/  FMNMX.FTZ R0, R115, R0, !PT ;  /* 0x0000000073007209 */ /* 0x000fe40007810000 */
[----:B------:R-:W-:Y:S02]  /*f010*/  FMNMX.FTZ R4, R110, R4, !PT ;  /* 0x000000046e047209 */ /* 0x000fe40007810000 */
[----:B------:R-:W-:Y:S01]  /*f020*/  FMNMX.FTZ R0, R109, R0, !PT ;  /* 0x000000006d007209 */ /* 0x000fe20007810000 */
[C---:B------:R-:W-:Y:S01]  /*f030*/  FMUL.FTZ R9, R128.reuse, c[0x0][0x23c] ;  /* 0x00008f0080097a20 */ /* 0x040fe20000410000 */
[----:B------:R-:W-:-:S02]  /*f040*/  FSETP.NEU.FTZ.AND P2, PT, R128, -INF , PT ;  /* 0xff8000008000780b */ /* 0x000fc40003f5d000 */
[----:B------:R-:W-:Y:S02]  /*f050*/  FMNMX.FTZ R0, R76, R0, !PT ;  /* 0x000000004c007209 */ /* 0x000fe40007810000 */
[----:B------:R-:W-:Y:S02]  /*f060*/  FSEL R9, R9, RZ, P2 ;  /* 0x000000ff09097208 */ /* 0x000fe40001000000 */
[----:B------:R-:W-:Y:S02]  /*f070*/  FMNMX.FTZ R0, R95, R0, !PT ;  /* 0x000000005f007209 */ /* 0x000fe40007810000 */
[----:B-1----:R-:W-:Y:S02]  /*f080*/  FMNMX.FTZ R125, R2, R6, !PT ;  /* 0x00000006027d7209 */ /* 0x002fe40007810000 */
[----:B------:R-:W-:Y:S01]  /*f090*/  FMNMX.FTZ R2, R78, R0, !PT ;  /* 0x000000004e027209 */ /* 0x000fe20007810000 */
[----:B------:R-:W-:-:S03]  /*f0a0*/  FFMA.FTZ R0, R34, c[0x0][0x23c], -R9 ;  /* 0x00008f0022007a23 */ /* 0x000fc60000010809 */
[----:B------:R-:W-:Y:S01]  /*f0b0*/  FMNMX.FTZ R2, R97, R2, !PT ;  /* 0x0000000261027209 */ /* 0x000fe20007810000 */
[----:B------:R-:W-:Y:S01]  /*f0c0*/  MUFU.EX2 R86, R0 ;  /* 0x0000000000567308 */ /* 0x000fe20000000800 */
[C---:B------:R-:W-:Y:S02]  /*f0d0*/  FMUL.FTZ R8, R125.reuse, c[0x0][0x23c] ;  /* 0x00008f007d087a20 */ /* 0x040fe40000410000 */
[----:B------:R-:W-:Y:S02]  /*f0e0*/  FMNMX.FTZ R2, R94, R2, !PT ;  /* 0x000000025e027209 */ /* 0x000fe40007810000 */
[----:B------:R-:W-:-:S04]  /*f0f0*/  FSETP.NEU.FTZ.AND P1, PT, R125, -INF , PT ;  /* 0xff8000007d00780b */ /* 0x000fc80003f3d000 */
[----:B------:R-:W-:Y:S01]  /*f100*/  FSEL R8, R8, RZ, P1 ;  /* 0x000000ff08087208 */ /* 0x000fe20000800000 */
[----:B------:R-:W-:Y:S01]  /*f110*/  STL [R1+0x128], R213 ;  /* 0x000128d501007387 */ /* 0x000fe20000100800 */
[----:B------:R-:W-:-:S03]  /*f120*/  FFMA.FTZ R5, R36, c[0x0][0x23c], -R9 ;  /* 0x00008f0024057a23 */ /* 0x000fc60000010809 */
[----:B------:R1:W-:Y:S01]  /*f130*/  STL [R1+0x12c], R239 ;  /* 0x00012cef01007387 */ /* 0x0003e20000100800 */
[----:B------:R-:W-:Y:S01]  /*f140*/  FSEL R6, R128, RZ, P2 ;  /* 0x000000ff80067208 */ /* 0x000fe20001000000 */
[----:B-1----:R1:W-:Y:S02]  /*f150*/  MUFU.EX2 R239, R5 ;  /* 0x0000000500ef7308 */ /* 0x0023e40000000800 */
[----:B-1----:R-:W-:-:S06]  /*f160*/  FFMA.FTZ R5, R35, c[0x0][0x23c], -R9 ;  /* 0x00008f0023057a23 */ /* 0x002fcc0000010809 */
[----:B------:R1:W-:Y:S02]  /*f170*/  MUFU.EX2 R85, R5 ;  /* 0x0000000500557308 */ /* 0x0003e40000000800 */
[----:B-1----:R-:W-:-:S06]  /*f180*/  FFMA.FTZ R5, R33, c[0x0][0x23c], -R9 ;  /* 0x00008f0021057a23 */ /* 0x002fcc0000010809 */
[----:B------:R1:W-:Y:S02]  /*f190*/  MUFU.EX2 R89, R5 ;  /* 0x0000000500597308 */ /* 0x0003e40000000800 */
[----:B-1----:R-:W-:-:S05]  /*f1a0*/  FSEL R5, R125, RZ, P1 ;  /* 0x000000ff7d057208 */ /* 0x002fca0000800000 */
[----:B------:R-:W-:-:S04]  /*f1b0*/  FADD.FTZ R3, R3, -R5 ;  /* 0x8000000503037221 */ /* 0x000fc80000010000 */
[----:B------:R-:W-:-:S04]  /*f1c0*/  FMUL.FTZ R3, R3, c[0x0][0x23c] ;  /* 0x00008f0003037a20 */ /* 0x000fc80000410000 */
[----:B------:R-:W-:Y:S01]  /*f1d0*/  MUFU.EX2 R100, R3 ;  /* 0x0000000300647308 */ /* 0x000fe20000000800 */
[----:B--2---:R-:W-:-:S04]  /*f1e0*/  FMNMX.FTZ R4, R240, R4, !PT ;  /* 0x00000004f0047209 */ /* 0x004fc80007810000 */
[----:B------:R-:W-:-:S04]  /*f1f0*/  FMNMX.FTZ R4, R214, R4, !PT ;  /* 0x00000004d6047209 */ /* 0x000fc80007810000 */
[----:B------:R-:W-:-:S04]  /*f200*/  FMNMX.FTZ R4, R241, R4, !PT ;  /* 0x00000004f1047209 */ /* 0x000fc80007810000 */
[----:B------:R-:W-:-:S04]  /*f210*/  FMNMX.FTZ R4, R225, R4, !PT ;  /* 0x00000004e1047209 */ /* 0x000fc80007810000 */
[----:B------:R-:W-:-:S04]  /*f220*/  FMNMX.FTZ R0, R242, R4, !PT ;  /* 0x00000004f2007209 */ /* 0x000fc80007810000 */
[----:B------:R-:W-:Y:S02]  /*f230*/  FMNMX.FTZ R4, R227, R0, !PT ;  /* 0x00000000e3047209 */ /* 0x000fe40007810000 */
[----:B------:R-:W-:Y:S02]  /*f240*/  FMNMX.FTZ R0, R87, R2, !PT ;  /* 0x0000000257007209 */ /* 0x000fe40007810000 */
[----:B------:R-:W-:Y:S01]  /*f250*/  FMNMX.FTZ R2, R243, R4, !PT ;  /* 0x00000004f3027209 */ /* 0x000fe20007810000 */
[----:B------:R-:W-:-:S03]  /*f260*/  FFMA.FTZ R4, R37, c[0x0][0x23c], -R8 ;  /* 0x00008f0025047a23 */ /* 0x000fc60000010808 */
[----:B------:R-:W-:Y:S01]  /*f270*/  FMNMX.FTZ R2, R72, R2, !PT ;  /* 0x0000000248027209 */ /* 0x000fe20007810000 */
[----:B------:R1:W-:Y:S03]  /*f280*/  MUFU.EX2 R213, R4 ;  /* 0x0000000400d57308 */ /* 0x0003e60000000800 */
[----:B------:R-:W-:Y:S02]  /*f290*/  FMNMX.FTZ R2, R74, R2, !PT ;  /* 0x000000024a027209 */ /* 0x000fe40007810000 */
[----:B------:R-:W-:Y:S02]  /*f2a0*/  FMNMX.FTZ R0, R84, R0, !PT ;  /* 0x0000000054007209 */ /* 0x000fe40007810000 */
[----:B------:R-:W-:Y:S02]  /*f2b0*/  FMNMX.FTZ R2, R75, R2, !PT ;  /* 0x000000024b027209 */ /* 0x000fe40007810000 */
        /* <DEDUP_REMOVED lines=22> */
[----:B------:R-:W-:Y:S01]  /*f420*/  FFMA.FTZ R3, R40, c[0x0][0x23c], -R8 ;  /* 0x00008f0028037a23 */ /* 0x000fe20000010808 */
[----:B------:R-:W-:Y:S02]  /*f430*/  FMNMX.FTZ R0, R248, R0, !PT ;  /* 0x00000000f8007209 */ /* 0x000fe40007810000 */
[----:B------:R-:W-:Y:S01]  /*f440*/  FMNMX.FTZ R2, R228, R2, !PT ;  /* 0x00000002e4027209 */ /* 0x000fe20007810000 */
[----:B------:R-:W-:Y:S02]  /*f450*/  FADD.FTZ R6, R150, -R6 ;  /* 0x8000000696067221 */ /* 0x000fe40000010000 */
[----:B------:R1:W-:Y:S02]  /*f460*/  MUFU.EX2 R150, R3 ;  /* 0x0000000300967308 */ /* 0x0003e40000000800 */
[----:B-1----:R-:W-:-:S02]  /*f470*/  FMNMX.FTZ R3, R229, R0, !PT ;  /* 0x00000000e5037209 */ /* 0x002fc40007810000 */
[----:B------:R-:W1:Y:S01]  /*f480*/  SHFL.BFLY PT, R0, R2, 0x2, 0x1f ;  /* 0x0c401f0002007f89 */ /* 0x000e6200000e0000 */
[----:B------:R-:W-:-:S04]  /*f490*/  FMUL.FTZ R6, R6, c[0x0][0x23c] ;  /* 0x00008f0006067a20 */ /* 0x000fc80000410000 */
[----:B------:R-:W2:Y:S01]  /*f4a0*/  MUFU.EX2 R101, R6 ;  /* 0x0000000600657308 */ /* 0x000ea20000000800 */
[----:B-1----:R-:W-:Y:S02]  /*f4b0*/  FMNMX.FTZ R2, R2, R0, !PT ;  /* 0x0000000002027209 */ /* 0x002fe40007810000 */
[----:B------:R-:W-:-:S04]  /*f4c0*/  FMNMX.FTZ R0, R231, R3, !PT ;  /* 0x00000003e7007209 */ /* 0x000fc80007810000 */
[----:B----4-:R-:W-:-:S05]  /*f4d0*/  FMNMX.FTZ R0, R246, R0, !PT ;  /* 0x00000000f6007209 */ /* 0x010fca0007810000 */
[----:B------:R-:W1:Y:S04]  /*f4e0*/  SHFL.BFLY PT, R10, R0, 0x2, 0x1f ;  /* 0x0c401f00000a7f89 */ /* 0x000e6800000e0000 */
[----:B------:R-:W3:Y:S01]  /*f4f0*/  SHFL.BFLY PT, R3, R2, 0x1, 0x1f ;  /* 0x0c201f0002037f89 */ /* 0x000ee200000e0000 */
[----:B--2---:R-:W-:Y:S01]  /*f500*/  FMUL.FTZ R156, R156, R101 ;  /* 0x000000659c9c7220 */ /* 0x004fe20000410000 */
[----:B------:R-:W-:Y:S01]  /*f510*/  F2FP.BF16.PACK_AB R4, R85, R239 ;  /* 0x000000ef5504723e */ /* 0x000fe200000010ff */
[----:B------:R-:W-:Y:S01]  /*f520*/  FMUL.FTZ R157, R157, R101 ;  /* 0x000000659d9d7220 */ /* 0x000fe20000410000 */
[----:B------:R-:W-:Y:S01]  /*f530*/  F2FP.BF16.PACK_AB R5, R83, R213 ;  /* 0x000000d55305723e */ /* 0x000fe200000010ff */
[----:B------:R-:W-:Y:S01]  /*f540*/  FMUL.FTZ R158, R158, R100 ;  /* 0x000000649e9e7220 */ /* 0x000fe20000410000 */
[----:B------:R-:W-:Y:S01]  /*f550*/  F2FP.BF16.PACK_AB R6, R89, R86 ;  /* 0x000000565906723e */ /* 0x000fe200000010ff */
[----:B------:R-:W-:Y:S01]  /*f560*/  FMUL.FTZ R159, R159, R100 ;  /* 0x000000649f9f7220 */ /* 0x000fe20000410000 */
[----:B------:R-:W-:Y:S01]  /*f570*/  F2FP.BF16.PACK_AB R7, R150, R82 ;  /* 0x000000529607723e */ /* 0x000fe200000010ff */
        /* <DEDUP_REMOVED lines=10> */
[-C--:B------:R-:W-:Y:S02]  /*f620*/  FMUL.FTZ R182, R182, R100.reuse ;  /* 0x00000064b6b67220 */ /* 0x080fe40000410000 */
[----:B------:R-:W-:Y:S02]  /*f630*/  FMUL.FTZ R183, R183, R100 ;  /* 0x00000064b7b77220 */ /* 0x000fe40000410000 */
        /* <DEDUP_REMOVED lines=13> */
[----:B------:R-:W-:Y:S02]  /*f710*/  FMUL.FTZ R141, R141, R101 ;  /* 0x000000658d8d7220 */ /* 0x000fe40000410000 */
[-C--:B------:R-:W-:Y:S02]  /*f720*/  FMUL.FTZ R142, R142, R100.reuse ;  /* 0x000000648e8e7220 */ /* 0x080fe40000410000 */
[----:B------:R-:W-:Y:S01]  /*f730*/  FMUL.FTZ R143, R143, R100 ;  /* 0x000000648f8f7220 */ /* 0x000fe20000410000 */
[----:B-1----:R-:W-:Y:S01]  /*f740*/  FMNMX.FTZ R0, R0, R10, !PT ;  /* 0x0000000a00007209 */ /* 0x002fe20007810000 */
[C---:B------:R-:W-:Y:S08]  /*f750*/  HMMA.16816.F32.BF16 R32, R4.reuse, R24, R156 ;  /* 0x000000180420723c */ /* 0x040ff0000004189c */
[C---:B------:R-:W-:Y:S08]  /*f760*/  HMMA.16816.F32.BF16 R28, R4.reuse, R26, R164 ;  /* 0x0000001a041c723c */ /* 0x040ff000000418a4 */
[C---:B------:R-:W-:Y:S08]  /*f770*/  HMMA.16816.F32.BF16 R52, R4.reuse, R16, R176 ;  /* 0x000000100434723c */ /* 0x040ff000000418b0 */
[C---:B------:R-:W-:Y:S01]  /*f780*/  HMMA.16816.F32.BF16 R48, R4.reuse, R18, R180 ;  /* 0x000000120430723c */ /* 0x040fe200000418b4 */
[----:B---3--:R-:W-:Y:S01]  /*f790*/  FMNMX.FTZ R117, R2, R3, !PT ;  /* 0x0000000302757209 */ /* 0x008fe20007810000 */
[----:B------:R-:W2:Y:S06]  /*f7a0*/  LDL.LU R180, [R1+0x2c] ;  /* 0x00002c0001b47983 */ /* 0x000eac0000300800 */
[C---:B------:R-:W-:Y:S08]  /*f7b0*/  HMMA.16816.F32.BF16 R44, R4.reuse, R12, R192 ;  /* 0x0000000c042c723c */ /* 0x040ff000000418c0 */
[C---:B------:R-:W-:Y:S08]  /*f7c0*/  HMMA.16816.F32.BF16 R40, R4.reuse, R14, R132 ;  /* 0x0000000e0428723c */ /* 0x040ff00000041884 */
[C---:B------:R-:W-:Y:S08]  /*f7d0*/  HMMA.16816.F32.BF16 R36, R4.reuse, R20, R200 ;  /* 0x000000140424723c */ /* 0x040ff000000418c8 */
[----:B------:R-:W-:Y:S01]  /*f7e0*/  HMMA.16816.F32.BF16 R64, R4, R22, R140 ;  /* 0x000000160440723c */ /* 0x000fe2000004188c */
[----:B------:R-:W1:Y:S01]  /*f7f0*/  SHFL.BFLY PT, R4, R0, 0x1, 0x1f ;  /* 0x0c201f0000047f89 */ /* 0x000e6200000e0000 */
[C---:B------:R-:W-:Y:S01]  /*f800*/  FMUL.FTZ R2, R117.reuse, c[0x0][0x23c] ;  /* 0x00008f0075027a20 */ /* 0x040fe20000410000 */
[----:B------:R-:W-:-:S02]  /*f810*/  FSETP.NEU.FTZ.AND P2, PT, R117, -INF , PT ;  /* 0xff8000007500780b */ /* 0x000fc40003f5d000 */
[----:B------:R-:W3:Y:S02]  /*f820*/  LDL.LU R176, [R1+0x30] ;  /* 0x0000300001b07983 */ /* 0x000ee40000300800 */
[----:B------:R-:W-:-:S05]  /*f830*/  FSEL R2, R2, RZ, P2 ;  /* 0x000000ff02027208 */ /* 0x000fca0001000000 */
[----:B------:R-:W-:-:S04]  /*f840*/  FFMA.FTZ R3, R120, c[0x0][0x23c], -R2 ;  /* 0x00008f0078037a23 */ /* 0x000fc80000010802 */
[----:B------:R4:W-:Y:S01]  /*f850*/  MUFU.EX2 R70, R3 ;  /* 0x0000000300467308 */ /* 0x0009e20000000800 */
[----:B-1----:R-:W-:Y:S01]  /*f860*/  FMNMX.FTZ R116, R0, R4, !PT ;  /* 0x0000000400747209 */ /* 0x002fe20007810000 */
[----:B------:R-:W-:-:S06]  /*f870*/  FFMA.FTZ R0, R121, c[0x0][0x23c], -R2 ;  /* 0x00008f0079007a23 */ /* 0x000fcc0000010802 */
[----:B------:R1:W-:Y:S01]  /*f880*/  MUFU.EX2 R159, R0 ;  /* 0x00000000009f7308 */ /* 0x0003e20000000800 */
[----:B------:R-:W-:Y:S01]  /*f890*/  FSETP.NEU.FTZ.AND P1, PT, R116, -INF , PT ;  /* 0xff8000007400780b */ /* 0x000fe20003f3d000 */
[----:B----4-:R-:W-:-:S06]  /*f8a0*/  FFMA.FTZ R3, R223, c[0x0][0x23c], -R2 ;  /* 0x00008f00df037a23 */ /* 0x010fcc0000010802 */
[----:B------:R4:W-:Y:S01]  /*f8b0*/  MUFU.EX2 R166, R3 ;  /* 0x0000000300a67308 */ /* 0x0009e20000000800 */
[----:B-1----:R-:W-:-:S05]  /*f8c0*/  FMUL.FTZ R0, R116, c[0x0][0x23c] ;  /* 0x00008f0074007a20 */ /* 0x002fca0000410000 */
[----:B------:R-:W-:Y:S01]  /*f8d0*/  FSEL R0, R0, RZ, P1 ;  /* 0x000000ff00007208 */ /* 0x000fe20000800000 */
[----:B----4-:R-:W-:-:S04]  /*f8e0*/  FFMA.FTZ R3, R220, c[0x0][0x23c], -R2 ;  /* 0x00008f00dc037a23 */ /* 0x010fc80000010802 */
[----:B------:R1:W-:Y:S01]  /*f8f0*/  MUFU.EX2 R192, R3 ;  /* 0x0000000300c07308 */ /* 0x0003e20000000800 */
[----:B------:R-:W-:-:S05]  /*f900*/  FSEL R4, R117, RZ, P2 ;  /* 0x000000ff75047208 */ /* 0x000fca0001000000 */
[----:B------:R-:W-:Y:S02]  /*f910*/  FADD.FTZ R5, R152, -R4 ;  /* 0x8000000498057221 */ /* 0x000fe40000010000 */
[----:B-1----:R-:W-:-:S04]  /*f920*/  FFMA.FTZ R3, R56, c[0x0][0x23c], -R0 ;  /* 0x00008f0038037a23 */ /* 0x002fc80000010800 */
[----:B------:R1:W-:Y:S01]  /*f930*/  MUFU.EX2 R69, R3 ;  /* 0x0000000300457308 */ /* 0x0003e20000000800 */
[----:B------:R-:W-:Y:S01]  /*f940*/  FSEL R4, R116, RZ, P1 ;  /* 0x000000ff74047208 */ /* 0x000fe20000800000 */
[----:B-1----:R-:W-:-:S06]  /*f950*/  FFMA.FTZ R3, R57, c[0x0][0x23c], -R0 ;  /* 0x00008f0039037a23 */ /* 0x002fcc0000010800 */
[----:B------:R1:W-:Y:S02]  /*f960*/  MUFU.EX2 R156, R3 ;  /* 0x00000003009c7308 */ /* 0x0003e40000000800 */
[----:B-1----:R-:W-:-:S06]  /*f970*/  FFMA.FTZ R3, R222, c[0x0][0x23c], -R0 ;  /* 0x00008f00de037a23 */ /* 0x002fcc0000010800 */
[----:B------:R1:W-:Y:S02]  /*f980*/  MUFU.EX2 R157, R3 ;  /* 0x00000003009d7308 */ /* 0x0003e40000000800 */
[----:B-1----:R-:W-:-:S04]  /*f990*/  FADD.FTZ R3, R151, -R4 ;  /* 0x8000000497037221 */ /* 0x002fc80000010000 */
[----:B------:R-:W-:-:S04]  /*f9a0*/  FMUL.FTZ R3, R3, c[0x0][0x23c] ;  /* 0x00008f0003037a20 */ /* 0x000fc80000410000 */
[----:B------:R1:W4:Y:S02]  /*f9b0*/  MUFU.EX2 R10, R3 ;  /* 0x00000003000a7308 */ /* 0x0003240000000800 */
[----:B-1----:R-:W-:-:S06]  /*f9c0*/  FFMA.FTZ R3, R219, c[0x0][0x23c], -R0 ;  /* 0x00008f00db037a23 */ /* 0x002fcc0000010800 */
[----:B------:R1:W1:Y:S02]  /*f9d0*/  MUFU.EX2 R178, R3 ;  /* 0x0000000300b27308 */ /* 0x0002640000000800 */
        /* <DEDUP_REMOVED lines=66> */
[----:B-1----:R-:W-:Y:S02]  /*fe00*/  FFMA.FTZ R3, R113, c[0x0][0x23c], -R9 ;  /* 0x00008f0071037a23 */ /* 0x002fe40000010809 */
[----:B------:R-:W2:Y:S01]  /*fe10*/  LDL.LU R113, [R1+0x34] ;  /* 0x0000340001717983 */ /* 0x000ea20000300800 */
[----:B------:R-:W-:-:S04]  /*fe20*/  FMUL.FTZ R5, R5, c[0x0][0x23c] ;  /* 0x00008f0005057a20 */ /* 0x000fc80000410000 */
[----:B------:R1:W1:Y:S01]  /*fe30*/  MUFU.EX2 R11, R5 ;  /* 0x00000005000b7308 */ /* 0x0002620000000800 */
[----:B----4-:R-:W-:Y:S01]  /*fe40*/  FMUL.FTZ R162, R162, R10 ;  /* 0x0000000aa2a27220 */ /* 0x010fe20000410000 */
[----:B------:R-:W-:Y:S01]  /*fe50*/  F2FP.BF16.PACK_AB R4, R159, R70 ;  /* 0x000000469f04723e */ /* 0x000fe200000010ff */
[----:B------:R-:W-:Y:S01]  /*fe60*/  FMUL.FTZ R163, R163, R10 ;  /* 0x0000000aa3a37220 */ /* 0x000fe20000410000 */
[----:B------:R-:W-:Y:S01]  /*fe70*/  F2FP.BF16.PACK_AB R6, R192, R166 ;  /* 0x000000a6c006723e */ /* 0x000fe200000010ff */
[-C--:B------:R-:W-:Y:S01]  /*fe80*/  FMUL.FTZ R170, R170, R10.reuse ;  /* 0x0000000aaaaa7220 */ /* 0x080fe20000410000 */
[----:B------:R-:W-:Y:S01]  /*fe90*/  F2FP.BF16.PACK_AB R7, R178, R157 ;  /* 0x0000009db207723e */ /* 0x000fe200000010ff */
[-C--:B------:R-:W-:Y:S02]  /*fea0*/  FMUL.FTZ R171, R171, R10.reuse ;  /* 0x0000000aabab7220 */ /* 0x080fe40000410000 */
[-C--:B------:R-:W-:Y:S02]  /*feb0*/  FMUL.FTZ R174, R174, R10.reuse ;  /* 0x0000000aaeae7220 */ /* 0x080fe40000410000 */
[----:B------:R-:W-:-:S02]  /*fec0*/  FMUL.FTZ R175, R175, R10 ;  /* 0x0000000aafaf7220 */ /* 0x000fc40000410000 */
[-C--:B------:R-:W-:Y:S02]  /*fed0*/  FMUL.FTZ R186, R186, R10.reuse ;  /* 0x0000000ababa7220 */ /* 0x080fe40000410000 */
[----:B------:R-:W-:Y:S01]  /*fee0*/  FMUL.FTZ R187, R187, R10 ;  /* 0x0000000abbbb7220 */ /* 0x000fe20000410000 */
[----:B-1----:R-:W-:Y:S01]  /*fef0*/  F2FP.BF16.PACK_AB R5, R156, R69 ;  /* 0x000000459c05723e */ /* 0x002fe200000010ff */
        /* <DEDUP_REMOVED lines=24> */
[C---:B------:R-:W-:Y:S08]  /*10080*/  HMMA.16816.F32.BF16 R160, R4.reuse, R24, R160 ;  /* 0x0000001804a0723c */ /* 0x040ff000000418a0 */
[C---:B------:R-:W-:Y:S01]  /*10090*/  HMMA.16816.F32.BF16 R168, R4.reuse, R26, R168 ;  /* 0x0000001a04a8723c */ /* 0x040fe200000418a8 */
[----:B------:R-:W1:Y:S07]  /*100a0*/  LDSM.16.MT88.4 R24, [R233+0x8800] ;  /* 0x00880000e918783b */ /* 0x000e6e0000004200 */
[C---:B------:R-:W-:Y:S08]  /*100b0*/  HMMA.16816.F32.BF16 R172, R4.reuse, R16, R172 ;  /* 0x0000001004ac723c */ /* 0x040ff000000418ac */
[C---:B------:R-:W-:Y:S01]  /*100c0*/  HMMA.16816.F32.BF16 R184, R4.reuse, R18, R184 ;  /* 0x0000001204b8723c */ /* 0x040fe200000418b8 */
[----:B------:R-:W4:Y:S07]  /*100d0*/  LDSM.16.MT88.4 R16, [R234+0x8800] ;  /* 0x00880000ea10783b */ /* 0x000f2e0000004200 */
[C---:B------:R-:W-:Y:S08]  /*100e0*/  HMMA.16816.F32.BF16 R188, R4.reuse, R12, R188 ;  /* 0x0000000c04bc723c */ /* 0x040ff000000418bc */
[C---:B------:R-:W-:Y:S01]  /*100f0*/  HMMA.16816.F32.BF16 R136, R4.reuse, R14, R136 ;  /* 0x0000000e0488723c */ /* 0x040fe20000041888 */
[----:B------:R-:W-:Y:S07]  /*10100*/  LDSM.16.MT88.4 R12, [R235+0x8800] ;  /* 0x00880000eb0c783b */ /* 0x000fee0000004200 */
[C---:B------:R-:W-:Y:S08]  /*10110*/  HMMA.16816.F32.BF16 R196, R4.reuse, R20, R196 ;  /* 0x0000001404c4723c */ /* 0x040ff000000418c4 */
[----:B------:R-:W-:Y:S01]  /*10120*/  HMMA.16816.F32.BF16 R144, R4, R22, R144 ;  /* 0x000000160490723c */ /* 0x000fe20000041890 */
[----:B------:R-:W3:Y:S01]  /*10130*/  LDSM.16.MT88.4 R20, [R236+0x8800] ;  /* 0x00880000ec14783b */ /* 0x000ee20000004200 */
[----:B------:R-:W-:-:S05]  /*10140*/  MOV R218, R58 ;  /* 0x0000003a00da7202 */ /* 0x000fca0000000f00 */
[----:B------:R-:W-:Y:S02]  /*10150*/  F2FP.BF16.PACK_AB R4, R193, R165 ;  /* 0x000000a5c104723e */ /* 0x000fe400000010ff */
[----:B------:R-:W-:Y:S02]  /*10160*/  F2FP.BF16.PACK_AB R5, R182, R158 ;  /* 0x0000009eb605723e */ /* 0x000fe400000010ff */
[----:B------:R-:W-:Y:S02]  /*10170*/  F2FP.BF16.PACK_AB R6, R203, R194 ;  /* 0x000000c2cb06723e */ /* 0x000fe400000010ff */
[----:B------:R-:W-:-:S07]  /*10180*/  F2FP.BF16.PACK_AB R7, R202, R183 ;  /* 0x000000b7ca07723e */ /* 0x000fce00000010ff */
[C---:B-1----:R-:W-:Y:S08]  /*10190*/  HMMA.16816.F32.BF16 R32, R4.reuse, R24, R32 ;  /* 0x000000180420723c */ /* 0x042ff00000041820 */
[C---:B------:R-:W-:Y:S08]  /*101a0*/  HMMA.16816.F32.BF16 R28, R4.reuse, R26, R28 ;  /* 0x0000001a041c723c */ /* 0x040ff0000004181c */
[C---:B----4-:R-:W-:Y:S08]  /*101b0*/  HMMA.16816.F32.BF16 R44, R4.reuse, R16, R44 ;  /* 0x00000010042c723c */ /* 0x050ff0000004182c */
[C---:B---3--:R-:W-:Y:S08]  /*101c0*/  HMMA.16816.F32.BF16 R52, R4.reuse, R20, R52 ;  /* 0x000000140434723c */ /* 0x048ff00000041834 */
[C---:B------:R-:W-:Y:S08]  /*101d0*/  HMMA.16816.F32.BF16 R48, R4.reuse, R22, R48 ;  /* 0x000000160430723c */ /* 0x040ff00000041830 */
[C---:B------:R-:W-:Y:S08]  /*101e0*/  HMMA.16816.F32.BF16 R40, R4.reuse, R18, R40 ;  /* 0x000000120428723c */ /* 0x040ff00000041828 */
[C---:B------:R-:W-:Y:S08]  /*101f0*/  HMMA.16816.F32.BF16 R36, R4.reuse, R12, R36 ;  /* 0x0000000c0424723c */ /* 0x040ff00000041824 */
[----:B------:R-:W-:Y:S07]  /*10200*/  HMMA.16816.F32.BF16 R64, R4, R14, R64 ;  /* 0x0000000e0440723c */ /* 0x000fee0000041840 */
[----:B------:R-:W-:-:S02]  /*10210*/  F2FP.BF16.PACK_AB R4, R195, R177 ;  /* 0x000000b1c304723e */ /* 0x000fc400000010ff */
[----:B------:R-:W-:Y:S02]  /*10220*/  F2FP.BF16.PACK_AB R5, R181, R167 ;  /* 0x000000a7b505723e */ /* 0x000fe400000010ff */
[----:B------:R-:W-:Y:S02]  /*10230*/  F2FP.BF16.PACK_AB R6, R218, R200 ;  /* 0x000000c8da06723e */ /* 0x000fe400000010ff */
[----:B------:R-:W-:-:S07]  /*10240*/  F2FP.BF16.PACK_AB R7, R201, R179 ;  /* 0x000000b3c907723e */ /* 0x000fce00000010ff */
[C---:B------:R-:W-:Y:S08]  /*10250*/  HMMA.16816.F32.BF16 R172, R4.reuse, R20, R172 ;  /* 0x0000001404ac723c */ /* 0x040ff000000418ac */
[C---:B------:R-:W-:Y:S01]  /*10260*/  HMMA.16816.F32.BF16 R184, R4.reuse, R22, R184 ;  /* 0x0000001604b8723c */ /* 0x040fe200000418b8 */
[----:B------:R-:W1:Y:S07]  /*10270*/  LDSM.16.MT88.4 R20, [R233+0x9000] ;  /* 0x00900000e914783b */ /* 0x000e6e0000004200 */
[C---:B------:R-:W-:Y:S08]  /*10280*/  HMMA.16816.F32.BF16 R160, R4.reuse, R24, R160 ;  /* 0x0000001804a0723c */ /* 0x040ff000000418a0 */
[C---:B------:R-:W-:Y:S01]  /*10290*/  HMMA.16816.F32.BF16 R168, R4.reuse, R26, R168 ;  /* 0x0000001a04a8723c */ /* 0x040fe200000418a8 */
[----:B------:R-:W-:Y:S07]  /*102a0*/  LDSM.16.MT88.4 R24, [R235+0x9000] ;  /* 0x00900000eb18783b */ /* 0x000fee0000004200 */
[C---:B------:R-:W-:Y:S08]  /*102b0*/  HMMA.16816.F32.BF16 R188, R4.reuse, R16, R188 ;  /* 0x0000001004bc723c */ /* 0x040ff000000418bc */
[C---:B------:R-:W-:Y:S01]  /*102c0*/  HMMA.16816.F32.BF16 R136, R4.reuse, R18, R136 ;  /* 0x000000120488723c */ /* 0x040fe20000041888 */
[----:B------:R-:W3:Y:S07]  /*102d0*/  LDSM.16.MT88.4 R16, [R236+0x9000] ;  /* 0x00900000ec10783b */ /* 0x000eee0000004200 */
[C---:B------:R-:W-:Y:S08]  /*102e0*/  HMMA.16816.F32.BF16 R196, R4.reuse, R12, R196 ;  /* 0x0000000c04c4723c */ /* 0x040ff000000418c4 */
[----:B------:R-:W-:Y:S01]  /*102f0*/  HMMA.16816.F32.BF16 R144, R4, R14, R144 ;  /* 0x0000000e0490723c */ /* 0x000fe20000041890 */
[----:B------:R-:W4:Y:S01]  /*10300*/  LDSM.16.MT88.4 R12, [R234+0x9000] ;  /* 0x00900000ea0c783b */ /* 0x000f220000004200 */
[----:B------:R-:W-:-:S05]  /*10310*/  IMAD.MOV.U32 R204, RZ, RZ, R57 ;  /* 0x000000ffffcc7224 */ /* 0x000fca00078e0039 */
[----:B------:R-:W-:Y:S02]  /*10320*/  F2FP.BF16.PACK_AB R4, R205, R222 ;  /* 0x000000decd04723e */ /* 0x000fe400000010ff */
[----:B------:R-:W-:Y:S02]  /*10330*/  F2FP.BF16.PACK_AB R5, R209, R210 ;  /* 0x000000d2d105723e */ /* 0x000fe400000010ff */
[----:B------:R-:W-:Y:S02]  /*10340*/  F2FP.BF16.PACK_AB R6, R216, R152 ;  /* 0x00000098d806723e */ /* 0x000fe400000010ff */
[----:B------:R-:W-:Y:S02]  /*10350*/  F2FP.BF16.PACK_AB R7, R212, R122 ;  /* 0x0000007ad407723e */ /* 0x000fe400000010ff */
[----:B------:R-:W-:Y:S02]  /*10360*/  MOV R153, R56 ;  /* 0x0000003800997202 */ /* 0x000fe40000000f00 */
[----:B------:R-:W-:Y:S01]  /*10370*/  MOV R164, R61 ;  /* 0x0000003d00a47202 */ /* 0x000fe20000000f00 */
[----:B------:R2:W-:Y:S02]  /*10380*/  MUFU.EX2 R206, R3 ;  /* 0x0000000300ce7308 */ /* 0x0005e40000000800 */
[C---:B-1----:R-:W-:Y:S08]  /*10390*/  HMMA.16816.F32.BF16 R60, R4.reuse, R20, R32 ;  /* 0x00000014043c723c */ /* 0x042ff00000041820 */
[----:B------:R-:W-:Y:S01]  /*103a0*/  HMMA.16816.F32.BF16 R56, R4, R22, R28 ;  /* 0x000000160438723c */ /* 0x000fe2000004181c */
[----:B------:R-:W-:-:S02]  /*103b0*/  FFMA.FTZ R126, R176, R10, R69 ;  /* 0x0000000ab07e7223 */ /* 0x000fc40000010045 */
[----:B--2---:R-:W-:Y:S01]  /*103c0*/  FFMA.FTZ R3, R112, c[0x0][0x23c], -R9 ;  /* 0x00008f0070037a23 */ /* 0x004fe20000010809 */
[----:B------:R-:W-:-:S04]  /*103d0*/  MOV R211, R93 ;  /* 0x0000005d00d37202 */ /* 0x000fc80000000f00 */
[C---:B---3--:R-:W-:Y:S01]  /*103e0*/  HMMA.16816.F32.BF16 R52, R4.reuse, R16, R52 ;  /* 0x000000100434723c */ /* 0x048fe20000041834 */
[----:B------:R-:W-:Y:S01]  /*103f0*/  MOV R121, R92 ;  /* 0x0000005c00797202 */ /* 0x000fe20000000f00 */
[----:B------:R1:W-:Y:S06]  /*10400*/  MUFU.EX2 R148, R3 ;  /* 0x0000000300947308 */ /* 0x0003ec0000000800 */
[C---:B------:R-:W-:Y:S01]  /*10410*/  HMMA.16816.F32.BF16 R48, R4.reuse, R18, R48 ;  /* 0x000000120430723c */ /* 0x040fe20000041830 */
[----:B------:R-:W-:Y:S01]  /*10420*/  MOV R223, R86 ;  /* 0x0000005600df7202 */ /* 0x000fe20000000f00 */
[----:B------:R-:W-:Y:S01]  /*10430*/  IMAD.MOV.U32 R245, RZ, RZ, R84 ;  /* 0x000000fffff57224 */ /* 0x000fe200078e0054 */
[----:B------:R-:W-:Y:S01]  /*10440*/  MOV R220, R85 ;  /* 0x0000005500dc7202 */ /* 0x000fe20000000f00 */
[----:B------:R-:W-:Y:S04]  /*10450*/  LDSM.16.MT88.4 R28, [R235+0x9800] ;  /* 0x00980000eb1c783b */ /* 0x000fe80000004200 */
[C---:B----4-:R-:W-:Y:S08]  /*10460*/  HMMA.16816.F32.BF16 R44, R4.reuse, R12, R44 ;  /* 0x0000000c042c723c */ /* 0x050ff0000004182c */
[----:B------:R-:W-:Y:S01]  /*10470*/  HMMA.16816.F32.BF16 R40, R4, R14, R40 ;  /* 0x0000000e0428723c */ /* 0x000fe20000041828 */
[----:B-1----:R-:W-:-:S07]  /*10480*/  FFMA.FTZ R3, R105, c[0x0][0x23c], -R9 ;  /* 0x00008f0069037a23 */ /* 0x002fce0000010809 */
[C---:B------:R-:W-:Y:S08]  /*10490*/  HMMA.16816.F32.BF16 R36, R4.reuse, R24, R36 ;  /* 0x000000180424723c */ /* 0x040ff00000041824 */
[----:B------:R-:W-:Y:S07]  /*104a0*/  HMMA.16816.F32.BF16 R32, R4, R26, R64 ;  /* 0x0000001a0420723c */ /* 0x000fee0000041840 */
[----:B------:R-:W-:-:S02]  /*104b0*/  F2FP.BF16.PACK_AB R4, R204, R132 ;  /* 0x00000084cc04723e */ /* 0x000fc400000010ff */
[----:B------:R-:W-:Y:S02]  /*104c0*/  F2FP.BF16.PACK_AB R5, R207, R131 ;  /* 0x00000083cf05723e */ /* 0x000fe400000010ff */
[----:B------:R-:W-:Y:S02]  /*104d0*/  F2FP.BF16.PACK_AB R6, R221, R153 ;  /* 0x00000099dd06723e */ /* 0x000fe400000010ff */
[----:B------:R-:W-:Y:S01]  /*104e0*/  F2FP.BF16.PACK_AB R7, R217, R154 ;  /* 0x0000009ad907723e */ /* 0x000fe200000010ff */
[----:B------:R1:W-:Y:S06]  /*104f0*/  MUFU.EX2 R129, R3 ;  /* 0x0000000300817308 */ /* 0x0003ec0000000800 */
[C---:B------:R-:W-:Y:S08]  /*10500*/  HMMA.16816.F32.BF16 R160, R4.reuse, R20, R160 ;  /* 0x0000001404a0723c */ /* 0x040ff000000418a0 */
[----:B------:R-:W-:Y:S01]  /*10510*/  HMMA.16816.F32.BF16 R168, R4, R22, R168 ;  /* 0x0000001604a8723c */ /* 0x000fe200000418a8 */
[----:B------:R-:W2:Y:S01]  /*10520*/  LDSM.16.MT88.4 R20, [R233+0x9800] ;  /* 0x00980000e914783b */ /* 0x000ea20000004200 */
[----:B-1----:R-:W-:-:S04]  /*10530*/  FFMA.FTZ R3, R114, c[0x0][0x23c], -R8 ;  /* 0x00008f0072037a23 */ /* 0x002fc80000010808 */
[----:B------:R1:W-:Y:S01]  /*10540*/  MUFU.EX2 R110, R3 ;  /* 0x00000003006e7308 */ /* 0x0003e20000000800 */
[----:B------:R-:W-:Y:S01]  /*10550*/  MOV R119, R87 ;  /* 0x0000005700777202 */ /* 0x000fe20000000f00 */
[----:B------:R-:W-:Y:S01]  /*10560*/  HMMA.16816.F32.BF16 R172, R4, R16, R172 ;  /* 0x0000001004ac723c */ /* 0x000fe200000418ac */
[----:B------:R-:W-:Y:S02]  /*10570*/  MOV R118, R94 ;  /* 0x0000005e00767202 */ /* 0x000fe40000000f00 */
[----:B------:R-:W-:-:S05]  /*10580*/  MOV R10, R95 ;  /* 0x0000005f000a7202 */ /* 0x000fca0000000f00 */
[----:B------:R-:W-:Y:S01]  /*10590*/  HMMA.16816.F32.BF16 R184, R4, R18, R184 ;  /* 0x0000001204b8723c */ /* 0x000fe200000418b8 */
[----:B------:R-:W-:Y:S01]  /*105a0*/  MOV R219, R99 ;  /* 0x0000006300db7202 */ /* 0x000fe20000000f00 */
[----:B------:R-:W3:Y:S01]  /*105b0*/  LDSM.16.MT88.4 R16, [R236+0x9800] ;  /* 0x00980000ec10783b */ /* 0x000ee20000004200 */
[----:B-1----:R-:W-:-:S05]  /*105c0*/  FFMA.FTZ R3, R111, c[0x0][0x23c], -R8 ;  /* 0x00008f006f037a23 */ /* 0x002fca0000010808 */
[C---:B------:R-:W-:Y:S01]  /*105d0*/  HMMA.16816.F32.BF16 R92, R4.reuse, R12, R188 ;  /* 0x0000000c045c723c */ /* 0x040fe200000418bc */
[----:B------:R1:W4:Y:S07]  /*105e0*/  MUFU.EX2 R149, R3 ;  /* 0x0000000300957308 */ /* 0x00032e0000000800 */
[C---:B------:R-:W-:Y:S01]  /*105f0*/  HMMA.16816.F32.BF16 R136, R4.reuse, R14, R136 ;  /* 0x0000000e0488723c */ /* 0x040fe20000041888 */
[----:B------:R-:W-:Y:S01]  /*10600*/  MOV R143, R96 ;  /* 0x00000060008f7202 */ /* 0x000fe20000000f00 */
[----:B------:R-:W2:Y:S06]  /*10610*/  LDSM.16.MT88.4 R12, [R234+0x9800] ;  /* 0x00980000ea0c783b */ /* 0x000eac0000004200 */
[----:B------:R-:W-:Y:S01]  /*10620*/  HMMA.16816.F32.BF16 R196, R4, R24, R196 ;  /* 0x0000001804c4723c */ /* 0x000fe200000418c4 */
[----:B-1----:R-:W-:-:S07]  /*10630*/  FFMA.FTZ R3, R108, c[0x0][0x23c], -R8 ;  /* 0x00008f006c037a23 */ /* 0x002fce0000010808 */
[----:B------:R-:W-:Y:S01]  /*10640*/  HMMA.16816.F32.BF16 R84, R4, R26, R144 ;  /* 0x0000001a0454723c */ /* 0x000fe20000041890 */
[----:B------:R-:W-:Y:S06]  /*10650*/  MUFU.EX2 R130, R3 ;  /* 0x0000000300827308 */ /* 0x000fec0000000800 */
[----:B------:R-:W-:-:S04]  /*10660*/  FFMA.FTZ R4, R102, c[0x0][0x23c], -R8 ;  /* 0x00008f0066047a23 */ /* 0x000fc80000010808 */
[----:B------:R1:W1:Y:S01]  /*10670*/  MUFU.EX2 R124, R4 ;  /* 0x00000004007c7308 */ /* 0x0002620000000800 */
[----:B----4-:R-:W-:Y:S02]  /*10680*/  F2FP.BF16.PACK_AB R5, R149, R110 ;  /* 0x0000006e9505723e */ /* 0x010fe400000010ff */
[----:B------:R-:W-:Y:S02]  /*10690*/  F2FP.BF16.PACK_AB R6, R129, R148 ;  /* 0x000000948106723e */ /* 0x000fe400000010ff */
[----:B------:R-:W-:Y:S02]  /*106a0*/  MOV R115, R97 ;  /* 0x0000006100737202 */ /* 0x000fe40000000f00 */
[----:B------:R-:W-:Y:S02]  /*106b0*/  MOV R141, R98 ;  /* 0x00000062008d7202 */ /* 0x000fe40000000f00 */
[----:B-1----:R-:W-:Y:S02]  /*106c0*/  F2FP.BF16.PACK_AB R4, R206, R109 ;  /* 0x0000006dce04723e */ /* 0x002fe400000010ff */
[----:B------:R-:W-:-:S07]  /*106d0*/  F2FP.BF16.PACK_AB R7, R124, R130 ;  /* 0x000000827c07723e */ /* 0x000fce00000010ff */
[C---:B--2---:R-:W-:Y:S07]  /*106e0*/  HMMA.16816.F32.BF16 R96, R4.reuse, R20, R60 ;  /* 0x000000140460723c */ /* 0x044fee000004183c */
[----:B------:R-:W-:Y:S02]  /*106f0*/  FFMA.FTZ R61, R113, R101, R239 ;  /* 0x00000065713d7223 */ /* 0x000fe400000100ef */
[----:B------:R-:W2:Y:S04]  /*10700*/  LDL.LU R239, [R1+0x12c] ;  /* 0x00012c0001ef7983 */ /* 0x000ea80000300800 */
[----:B------:R-:W4:Y:S01]  /*10710*/  LDL.LU R113, [R1+0x38] ;  /* 0x0000380001717983 */ /* 0x000f220000300800 */
[----:B------:R-:W-:Y:S01]  /*10720*/  MOV R135, R164 ;  /* 0x000000a400877202 */ /* 0x000fe20000000f00 */
[----:B------:R-:W-:Y:S01]  /*10730*/  FFMA.FTZ R127, R180, R11, R70 ;  /* 0x0000000bb47f7223 */ /* 0x000fe20000010046 */
[----:B------:R-:W-:Y:S01]  /*10740*/  MOV R189, R74 ;  /* 0x0000004a00bd7202 */ /* 0x000fe20000000f00 */
[----:B------:R-:W-:Y:S01]  /*10750*/  IMAD.MOV.U32 R190, RZ, RZ, R75 ;  /* 0x000000ffffbe7224 */ /* 0x000fe200078e004b */
[----:B------:R-:W-:Y:S01]  /*10760*/  MOV R188, R72 ;  /* 0x0000004800bc7202 */ /* 0x000fe20000000f00 */
[----:B------:R-:W-:Y:S01]  /*10770*/  IMAD.MOV.U32 R120, RZ, RZ, R91 ;  /* 0x000000ffff787224 */ /* 0x000fe200078e005b */
[----:B------:R-:W-:Y:S01]  /*10780*/  MOV R164, R73 ;  /* 0x0000004900a47202 */ /* 0x000fe20000000f00 */
[----:B------:R-:W-:Y:S01]  /*10790*/  IMAD.MOV.U32 R140, RZ, RZ, R88 ;  /* 0x000000ffff8c7224 */ /* 0x000fe200078e0058 */
[----:B------:R-:W-:Y:S01]  /*107a0*/  MOV R208, R90 ;  /* 0x0000005a00d07202 */ /* 0x000fe20000000f00 */
[----:B---3--:R-:W-:Y:S01]  /*107b0*/  HMMA.16816.F32.BF16 R72, R4, R16, R52 ;  /* 0x000000100448723c */ /* 0x008fe20000041834 */
[----:B------:R-:W-:-:S02]  /*107c0*/  MOV R133, R89 ;  /* 0x0000005900857202 */ /* 0x000fc40000000f00 */
[----:B------:R-:W-:Y:S02]  /*107d0*/  MOV R134, R83 ;  /* 0x0000005300867202 */ /* 0x000fe40000000f00 */
[----:B------:R-:W-:Y:S02]  /*107e0*/  MOV R151, R82 ;  /* 0x0000005200977202 */ /* 0x000fe40000000f00 */
[----:B------:R-:W-:Y:S01]  /*107f0*/  MOV R155, R80 ;  /* 0x00000050009b7202 */ /* 0x000fe20000000f00 */
[----:B------:R-:W-:Y:S01]  /*10800*/  HMMA.16816.F32.BF16 R64, R4, R12, R44 ;  /* 0x0000000c0440723c */ /* 0x000fe2000004182c */
[----:B------:R-:W-:Y:S02]  /*10810*/  MOV R123, R79 ;  /* 0x0000004f007b7202 */ /* 0x000fe40000000f00 */
[----:B------:R-:W-:Y:S02]  /*10820*/  MOV R11, R78 ;  /* 0x0000004e000b7202 */ /* 0x000fe40000000f00 */
[----:B------:R-:W-:-:S02]  /*10830*/  MOV R191, R76 ;  /* 0x0000004c00bf7202 */ /* 0x000fc40000000f00 */
[----:B------:R-:W-:Y:S01]  /*10840*/  MOV R176, R71 ;  /* 0x0000004700b07202 */ /* 0x000fe20000000f00 */
[C---:B------:R-:W-:Y:S01]  /*10850*/  HMMA.16816.F32.BF16 R52, R4.reuse, R14, R40 ;  /* 0x0000000e0434723c */ /* 0x040fe20000041828 */
[----:B------:R-:W-:Y:S02]  /*10860*/  MOV R180, R77 ;  /* 0x0000004d00b47202 */ /* 0x000fe40000000f00 */
[----:B------:R-:W-:Y:S01]  /*10870*/  MOV R142, R81 ;  /* 0x00000051008e7202 */ /* 0x000fe20000000f00 */
[--C-:B------:R-:W-:Y:S02]  /*10880*/  FFMA.FTZ R3, R214, c[0x0][0x23c], -R2.reuse ;  /* 0x00008f00d6037a23 */ /* 0x100fe40000010802 */
[----:B------:R-:W-:Y:S02]  /*10890*/  FFMA.FTZ R114, R190, c[0x0][0x23c], -R2 ;  /* 0x00008f00be727a23 */ /* 0x000fe40000010802 */
[----:B------:R-:W-:Y:S01]  /*108a0*/  HMMA.16816.F32.BF16 R80, R4, R22, R56 ;  /* 0x000000160450723c */ /* 0x000fe20000041838 */
[----:B------:R-:W-:-:S02]  /*108b0*/  MOV R190, R10 ;  /* 0x0000000a00be7202 */ /* 0x000fc40000000f00 */
[----:B------:R-:W-:-:S05]  /*108c0*/  MOV R10, R115 ;  /* 0x00000073000a7202 */ /* 0x000fca0000000f00 */
[----:B------:R-:W-:Y:S01]  /*108d0*/  HMMA.16816.F32.BF16 R68, R4, R18, R48 ;  /* 0x000000120444723c */ /* 0x000fe20000041830 */
[----:B------:R-:W-:Y:S01]  /*108e0*/  FFMA.FTZ R115, R123, c[0x0][0x23c], -R2 ;  /* 0x00008f007b737a23 */ /* 0x000fe20000010802 */
[----:B------:R-:W-:-:S06]  /*108f0*/  MOV R123, R245 ;  /* 0x000000f5007b7202 */ /* 0x000fcc0000000f00 */
[----:B------:R-:W-:Y:S01]  /*10900*/  HMMA.16816.F32.BF16 R88, R4, R28, R36 ;  /* 0x0000001c0458723c */ /* 0x000fe20000041824 */
[----:B------:R-:W-:-:S07]  /*10910*/  IMAD.MOV.U32 R245, RZ, RZ, R155 ;  /* 0x000000fffff57224 */ /* 0x000fce00078e009b */
[----:B------:R-:W-:Y:S01]  /*10920*/  HMMA.16816.F32.BF16 R76, R4, R30, R32 ;  /* 0x0000001e044c723c */ /* 0x000fe20000041820 */
[----:B------:R-:W-:-:S06]  /*10930*/  FFMA.FTZ R39, R243, c[0x0][0x23c], -R2 ;  /* 0x00008f00f3277a23 */ /* 0x000fcc0000010802 */
[--C-:B------:R-:W-:Y:S02]  /*10940*/  FFMA.FTZ R4, R240, c[0x0][0x23c], -R2.reuse ;  /* 0x00008f00f0047a23 */ /* 0x100fe40000010802 */
[--C-:B------:R-:W-:Y:S02]  /*10950*/  FFMA.FTZ R6, R241, c[0x0][0x23c], -R2.reuse ;  /* 0x00008f00f1067a23 */ /* 0x100fe40000010802 */
[--C-:B------:R-:W-:Y:S02]  /*10960*/  FFMA.FTZ R5, R225, c[0x0][0x23c], -R2.reuse ;  /* 0x00008f00e1057a23 */ /* 0x100fe40000010802 */
[--C-:B------:R-:W-:Y:S02]  /*10970*/  FFMA.FTZ R35, R242, c[0x0][0x23c], -R2.reuse ;  /* 0x00008f00f2237a23 */ /* 0x100fe40000010802 */
[--C-:B------:R-:W-:Y:S02]  /*10980*/  FFMA.FTZ R34, R227, c[0x0][0x23c], -R2.reuse ;  /* 0x00008f00e3227a23 */ /* 0x100fe40000010802 */
[----:B------:R-:W-:-:S02]  /*10990*/  FFMA.FTZ R155, R180, c[0x0][0x23c], -R2 ;  /* 0x00008f00b49b7a23 */ /* 0x000fc40000010802 */
[----:B------:R-:W-:Y:S02]  /*109a0*/  FFMA.FTZ R180, R228, c[0x0][0x23c], -R2 ;  /* 0x00008f00e4b47a23 */ /* 0x000fe40000010802 */
[--C-:B------:R-:W-:Y:S01]  /*109b0*/  FFMA.FTZ R144, R244, c[0x0][0x23c], -R0.reuse ;  /* 0x00008f00f4907a23 */ /* 0x100fe20000010800 */
[----:B------:R-:W-:Y:S01]  /*109c0*/  MUFU.EX2 R108, R4 ;  /* 0x00000004006c7308 */ /* 0x000fe20000000800 */
[----:B------:R-:W-:Y:S02]  /*109d0*/  FFMA.FTZ R145, R250, c[0x0][0x23c], -R0 ;  /* 0x00008f00fa917a23 */ /* 0x000fe40000010800 */
[----:B------:R-:W-:Y:S02]  /*109e0*/  FFMA.FTZ R38, R188, c[0x0][0x23c], -R2 ;  /* 0x00008f00bc267a23 */ /* 0x000fe40000010802 */
[--C-:B------:R-:W-:Y:S02]  /*109f0*/  FFMA.FTZ R146, R252, c[0x0][0x23c], -R0.reuse ;  /* 0x00008f00fc927a23 */ /* 0x100fe40000010800 */
[--C-:B------:R-:W-:Y:S01]  /*10a00*/  FFMA.FTZ R188, R248, c[0x0][0x23c], -R0.reuse ;  /* 0x00008f00f8bc7a23 */ /* 0x100fe20000010800 */
[----:B------:R1:W-:Y:S02]  /*10a10*/  MUFU.EX2 R40, R3 ;  /* 0x0000000300287308 */ /* 0x0003e40000000800 */
[----:B-1----:R-:W-:-:S02]  /*10a20*/  FFMA.FTZ R3, R190, c[0x0][0x23c], -R0 ;  /* 0x00008f00be037a23 */ /* 0x002fc40000010800 */
[----:B------:R-:W-:Y:S02]  /*10a30*/  FFMA.FTZ R190, R231, c[0x0][0x23c], -R0 ;  /* 0x00008f00e7be7a23 */ /* 0x000fe40000010800 */
[--C-:B------:R-:W-:Y:S02]  /*10a40*/  FFMA.FTZ R135, R135, c[0x0][0x23c], -R2.reuse ;  /* 0x00008f0087877a23 */ /* 0x100fe40000010802 */
[--C-:B------:R-:W-:Y:S02]  /*10a50*/  FFMA.FTZ R140, R140, c[0x0][0x23c], -R2.reuse ;  /* 0x00008f008c8c7a23 */ /* 0x100fe40000010802 */
[--C-:B------:R-:W-:Y:S02]  /*10a60*/  FFMA.FTZ R141, R141, c[0x0][0x23c], -R2.reuse ;  /* 0x00008f008d8d7a23 */ /* 0x100fe40000010802 */
[--C-:B------:R-:W-:Y:S02]  /*10a70*/  FFMA.FTZ R142, R142, c[0x0][0x23c], -R2.reuse ;  /* 0x00008f008e8e7a23 */ /* 0x100fe40000010802 */
[----:B------:R-:W-:-:S02]  /*10a80*/  FFMA.FTZ R164, R164, c[0x0][0x23c], -R2 ;  /* 0x00008f00a4a47a23 */ /* 0x000fc40000010802 */
[--C-:B------:R-:W-:Y:S02]  /*10a90*/  FFMA.FTZ R176, R176, c[0x0][0x23c], -R2.reuse ;  /* 0x00008f00b0b07a23 */ /* 0x100fe40000010802 */
[----:B----4-:R-:W-:Y:S02]  /*10aa0*/  FFMA.FTZ R62, R113, R100, R213 ;  /* 0x00000064713e7223 */ /* 0x010fe400000100d5 */
[----:B------:R-:W3:Y:S01]  /*10ab0*/  LDL.LU R213, [R1+0x128] ;  /* 0x0001280001d57983 */ /* 0x000ee20000300800 */
[----:B------:R-:W-:Y:S01]  /*10ac0*/  FFMA.FTZ R113, R189, c[0x0][0x23c], -R2 ;  /* 0x00008f00bd717a23 */ /* 0x000fe20000010802 */
[----:B------:R-:W-:Y:S02]  /*10ad0*/  MOV R189, R191 ;  /* 0x000000bf00bd7202 */ /* 0x000fe40000000f00 */
[----:B------:R-:W4:Y:S01]  /*10ae0*/  LDL.LU R240, [R1+0x124] ;  /* 0x0001240001f07983 */ /* 0x000f220000300800 */
[----:B------:R-:W-:-:S03]  /*10af0*/  MOV R191, R11 ;  /* 0x0000000b00bf7202 */ /* 0x000fc60000000f00 */
[----:B------:R-:W4:Y:S01]  /*10b00*/  LDL.LU R214, [R1+0x120] ;  /* 0x0001200001d67983 */ /* 0x000f220000300800 */
[----:B------:R-:W-:-:S03]  /*10b10*/  MOV R11, R118 ;  /* 0x00000076000b7202 */ /* 0x000fc60000000f00 */
[----:B------:R-:W4:Y:S01]  /*10b20*/  LDL.LU R241, [R1+0x11c] ;  /* 0x00011c0001f17983 */ /* 0x000f220000300800 */
[----:B------:R-:W-:-:S03]  /*10b30*/  MOV R118, R119 ;  /* 0x0000007700767202 */ /* 0x000fc60000000f00 */
[----:B------:R-:W4:Y:S01]  /*10b40*/  LDL.LU R225, [R1+0x118] ;  /* 0x0001180001e17983 */ /* 0x000f220000300800 */
[----:B------:R-:W-:-:S03]  /*10b50*/  FFMA.FTZ R119, R219, c[0x0][0x23c], -R2 ;  /* 0x00008f00db777a23 */ /* 0x000fc60000010802 */
[----:B------:R-:W4:Y:S04]  /*10b60*/  LDL.LU R242, [R1+0x114] ;  /* 0x0001140001f27983 */ /* 0x000f280000300800 */
[----:B------:R-:W4:Y:S04]  /*10b70*/  LDL.LU R227, [R1+0x110] ;  /* 0x0001100001e37983 */ /* 0x000f280000300800 */
[----:B------:R-:W4:Y:S04]  /*10b80*/  LDL.LU R243, [R1+0x10c] ;  /* 0x00010c0001f37983 */ /* 0x000f280000300800 */
[----:B------:R-:W4:Y:S01]  /*10b90*/  LDL.LU R219, [R1+0x4] ;  /* 0x0000040001db7983 */ /* 0x000f220000300800 */
[----:B------:R-:W-:-:S03]  /*10ba0*/  FFMA.FTZ R4, R189, c[0x0][0x23c], -R0 ;  /* 0x00008f00bd047a23 */ /* 0x000fc60000010800 */
[----:B------:R-:W4:Y:S01]  /*10bb0*/  LDL.LU R228, [R1+0x108] ;  /* 0x0001080001e47983 */ /* 0x000f220000300800 */
[----:B------:R-:W-:-:S03]  /*10bc0*/  FFMA.FTZ R189, R229, c[0x0][0x23c], -R0 ;  /* 0x00008f00e5bd7a23 */ /* 0x000fc60000010800 */
[----:B------:R-:W4:Y:S04]  /*10bd0*/  LDL.LU R244, [R1+0x104] ;  /* 0x0001040001f47983 */ /* 0x000f280000300800 */
[----:B------:R-:W4:Y:S04]  /*10be0*/  LDL.LU R250, [R1+0x100] ;  /* 0x0001000001fa7983 */ /* 0x000f280000300800 */
[----:B------:R-:W4:Y:S04]  /*10bf0*/  LDL.LU R252, [R1+0xfc] ;  /* 0x0000fc0001fc7983 */ /* 0x000f280000300800 */
[----:B------:R-:W4:Y:S04]  /*10c00*/  LDL.LU R248, [R1+0xf8] ;  /* 0x0000f80001f87983 */ /* 0x000f280000300800 */
[----:B------:R-:W4:Y:S04]  /*10c10*/  LDL.LU R229, [R1+0xf4] ;  /* 0x0000f40001e57983 */ /* 0x000f280000300800 */
[----:B------:R-:W4:Y:S01]  /*10c20*/  LDL.LU R231, [R1+0xf0] ;  /* 0x0000f00001e77983 */ /* 0x000f220000300800 */
[----:B------:R-:W-:-:S02]  /*10c30*/  FFMA.FTZ R2, R191, c[0x0][0x23c], -R0 ;  /* 0x00008f00bf027a23 */ /* 0x000fc40000010800 */
[--C-:B------:R-:W-:Y:S02]  /*10c40*/  FFMA.FTZ R191, R246, c[0x0][0x23c], -R0.reuse ;  /* 0x00008f00f6bf7a23 */ /* 0x100fe40000010800 */
[----:B------:R-:W4:Y:S01]  /*10c50*/  LDL.LU R246, [R1+0xec] ;  /* 0x0000ec0001f67983 */ /* 0x000f220000300800 */
[----:B------:R-:W-:Y:S01]  /*10c60*/  FFMA.FTZ R7, R10, c[0x0][0x23c], -R0 ;  /* 0x00008f000a077a23 */ /* 0x000fe20000010800 */
[----:B------:R-:W1:Y:S01]  /*10c70*/  MUFU.EX2 R6, R6 ;  /* 0x0000000600067308 */ /* 0x000e620000000800 */
[----:B------:R-:W-:Y:S02]  /*10c80*/  IMAD.MOV.U32 R111, RZ, RZ, R122 ;  /* 0x000000ffff6f7224 */ /* 0x000fe400078e007a */
[----:B------:R-:W-:-:S05]  /*10c90*/  FFMA.FTZ R32, R245, c[0x0][0x23c], -R0 ;  /* 0x00008f00f5207a23 */ /* 0x000fca0000010800 */
[----:B------:R-:W2:Y:S08]  /*10ca0*/  MUFU.EX2 R5, R5 ;  /* 0x0000000500057308 */ /* 0x000eb00000000800 */
[----:B------:R2:W-:Y:S01]  /*10cb0*/  MUFU.EX2 R245, R4 ;  /* 0x0000000400f57308 */ /* 0x0005e20000000800 */
[--C-:B------:R-:W-:Y:S01]  /*10cc0*/  FFMA.FTZ R33, R123, c[0x0][0x23c], -R0.reuse ;  /* 0x00008f007b217a23 */ /* 0x100fe20000010800 */
[----:B------:R-:W-:Y:S01]  /*10cd0*/  MOV R105, R132 ;  /* 0x0000008400697202 */ /* 0x000fe20000000f00 */
[----:B------:R-:W-:Y:S01]  /*10ce0*/  FFMA.FTZ R123, R211, c[0x0][0x23c], -R0 ;  /* 0x00008f00d37b7a23 */ /* 0x000fe20000010800 */
[----:B------:R-:W-:Y:S01]  /*10cf0*/  MOV R211, R151 ;  /* 0x0000009700d37202 */ /* 0x000fe20000000f00 */
[--C-:B------:R-:W-:Y:S01]  /*10d00*/  FFMA.FTZ R132, R251, c[0x0][0x23c], -R8.reuse ;  /* 0x00008f00fb847a23 */ /* 0x100fe20000010808 */
[----:B-1----:R-:W-:Y:S01]  /*10d10*/  MOV R251, R6 ;  /* 0x0000000600fb7202 */ /* 0x002fe20000000f00 */
[----:B------:R-:W-:Y:S01]  /*10d20*/  FFMA.FTZ R151, R230, c[0x0][0x23c], -R8 ;  /* 0x00008f00e6977a23 */ /* 0x000fe20000010808 */
[----:B------:R-:W-:Y:S01]  /*10d30*/  MOV R230, R40 ;  /* 0x0000002800e67202 */ /* 0x000fe20000000f00 */
[--C-:B------:R-:W-:Y:S01]  /*10d40*/  FFMA.FTZ R37, R11, c[0x0][0x23c], -R0.reuse ;  /* 0x00008f000b257a23 */ /* 0x100fe20000010800 */
[----:B------:R-:W-:Y:S01]  /*10d50*/  MOV R58, R206 ;  /* 0x000000ce003a7202 */ /* 0x000fe20000000f00 */
[--C-:B------:R-:W-:Y:S01]  /*10d60*/  FFMA.FTZ R36, R118, c[0x0][0x23c], -R0.reuse ;  /* 0x00008f0076247a23 */ /* 0x100fe20000010800 */
        /* <DEDUP_REMOVED lines=8> */
[----:B------:R-:W-:-:S02]  /*10df0*/  MOV R49, R124 ;  /* 0x0000007c00317202 */ /* 0x000fc40000000f00 */
[----:B------:R-:W-:Y:S01]  /*10e00*/  MOV R206, R150 ;  /* 0x0000009600ce7202 */ /* 0x000fe20000000f00 */
[----:B------:R-:W-:Y:S01]  /*10e10*/  FFMA.FTZ R150, R103, c[0x0][0x23c], -R9 ;  /* 0x00008f0067967a23 */ /* 0x000fe20000010809 */
[----:B--2---:R-:W-:Y:S01]  /*10e20*/  F2FP.BF16.PACK_AB R4, R230, R108 ;  /* 0x0000006ce604723e */ /* 0x004fe200000010ff */
[--C-:B------:R-:W-:Y:S01]  /*10e30*/  FFMA.FTZ R120, R120, c[0x0][0x23c], -R0.reuse ;  /* 0x00008f0078787a23 */ /* 0x100fe20000010800 */
[----:B------:R-:W-:Y:S01]  /*10e40*/  MOV R208, R133 ;  /* 0x0000008500d07202 */ /* 0x000fe20000000f00 */
[--C-:B------:R-:W-:Y:S01]  /*10e50*/  FFMA.FTZ R121, R121, c[0x0][0x23c], -R0.reuse ;  /* 0x00008f0079797a23 */ /* 0x100fe20000010800 */
[----:B------:R-:W-:Y:S01]  /*10e60*/  MOV R59, R131 ;  /* 0x00000083003b7202 */ /* 0x000fe20000000f00 */
[----:B------:R-:W-:Y:S02]  /*10e70*/  FFMA.FTZ R143, R143, c[0x0][0x23c], -R0 ;  /* 0x00008f008f8f7a23 */ /* 0x000fe40000010800 */
[--C-:B------:R-:W-:Y:S02]  /*10e80*/  FFMA.FTZ R102, R239, c[0x0][0x23c], -R8.reuse ;  /* 0x00008f00ef667a23 */ /* 0x100fe40000010808 */
[----:B------:R-:W-:-:S02]  /*10e90*/  FFMA.FTZ R103, R238, c[0x0][0x23c], -R8 ;  /* 0x00008f00ee677a23 */ /* 0x000fc40000010808 */
[--C-:B------:R-:W-:Y:S02]  /*10ea0*/  FFMA.FTZ R112, R237, c[0x0][0x23c], -R8.reuse ;  /* 0x00008f00ed707a23 */ /* 0x100fe40000010808 */
[--C-:B------:R-:W-:Y:S02]  /*10eb0*/  FFMA.FTZ R131, R232, c[0x0][0x23c], -R8.reuse ;  /* 0x00008f00e8837a23 */ /* 0x100fe40000010808 */
[--C-:B------:R-:W-:Y:S01]  /*10ec0*/  FFMA.FTZ R133, R249, c[0x0][0x23c], -R8.reuse ;  /* 0x00008f00f9857a23 */ /* 0x100fe20000010808 */
[----:B------:R-:W-:Y:S01]  /*10ed0*/  MOV R249, R57 ;  /* 0x0000003900f97202 */ /* 0x000fe20000000f00 */
[----:B------:R-:W-:Y:S08]  /*10ee0*/  MUFU.EX2 R114, R114 ;  /* 0x0000007200727308 */ /* 0x000ff00000000800 */
[----:B------:R-:W-:Y:S08]  /*10ef0*/  MUFU.EX2 R115, R115 ;  /* 0x0000007300737308 */ /* 0x000ff00000000800 */
[----:B------:R-:W-:Y:S08]  /*10f00*/  MUFU.EX2 R119, R119 ;  /* 0x0000007700777308 */ /* 0x000ff00000000800 */
[----:B------:R-:W-:Y:S08]  /*10f10*/  MUFU.EX2 R118, R118 ;  /* 0x0000007600767308 */ /* 0x000ff00000000800 */
[----:B------:R-:W-:Y:S08]  /*10f20*/  MUFU.EX2 R120, R120 ;  /* 0x0000007800787308 */ /* 0x000ff00000000800 */
[----:B------:R-:W-:Y:S08]  /*10f30*/  MUFU.EX2 R121, R121 ;  /* 0x0000007900797308 */ /* 0x000ff00000000800 */
[----:B------:R-:W-:Y:S01]  /*10f40*/  MUFU.EX2 R123, R123 ;  /* 0x0000007b007b7308 */ /* 0x000fe20000000800 */
[----:B---3--:R-:W-:Y:S01]  /*10f50*/  FFMA.FTZ R130, R213, c[0x0][0x23c], -R9 ;  /* 0x00008f00d5827a23 */ /* 0x008fe20000010809 */
[----:B------:R-:W-:Y:S01]  /*10f60*/  MOV R213, R154 ;  /* 0x0000009a00d57202 */ /* 0x000fe20000000f00 */
[----:B------:R-:W-:-:S02]  /*10f70*/  FFMA.FTZ R154, R215, c[0x0][0x23c], -R8 ;  /* 0x00008f00d79a7a23 */ /* 0x000fc40000010808 */
[----:B----4-:R-:W-:Y:S02]  /*10f80*/  FFMA.FTZ R101, R240, c[0x0][0x23c], -R8 ;  /* 0x00008f00f0657a23 */ /* 0x010fe40000010808 */
[--C-:B------:R-:W-:Y:S02]  /*10f90*/  FFMA.FTZ R122, R227, c[0x0][0x23c], -R9.reuse ;  /* 0x00008f00e37a7a23 */ /* 0x100fe40000010809 */
[----:B------:R-:W-:Y:S01]  /*10fa0*/  MUFU.EX2 R227, R7 ;  /* 0x0000000700e37308 */ /* 0x000fe20000000800 */
[----:B------:R-:W-:-:S07]  /*10fb0*/  FFMA.FTZ R100, R228, c[0x0][0x23c], -R9 ;  /* 0x00008f00e4647a23 */ /* 0x000fce0000010809 */
[----:B------:R-:W1:Y:S01]  /*10fc0*/  MUFU.EX2 R228, R2 ;  /* 0x0000000200e47308 */ /* 0x000e620000000800 */
[--C-:B------:R-:W-:Y:S01]  /*10fd0*/  FFMA.FTZ R25, R219, c[0x0][0x23c], -R9.reuse ;  /* 0x00008f00db197a23 */ /* 0x100fe20000010809 */
[----:B------:R-:W-:Y:S01]  /*10fe0*/  MOV R219, R220 ;  /* 0x000000dc00db7202 */ /* 0x000fe20000000f00 */
[--C-:B------:R-:W-:Y:S01]  /*10ff0*/  FFMA.FTZ R124, R225, c[0x0][0x23c], -R9.reuse ;  /* 0x00008f00e17c7a23 */ /* 0x100fe20000010809 */
[----:B------:R-:W-:Y:S01]  /*11000*/  MOV R220, R223 ;  /* 0x000000df00dc7202 */ /* 0x000fe20000000f00 */
[----:B------:R-:W-:-:S03]  /*11010*/  FFMA.FTZ R60, R231, c[0x0][0x23c], -R9 ;  /* 0x00008f00e73c7a23 */ /* 0x000fc60000010809 */
[----:B------:R-:W2:Y:S01]  /*11020*/  MUFU.EX2 R231, R3 ;  /* 0x0000000300e77308 */ /* 0x000ea20000000800 */
[--C-:B------:R-:W-:Y:S01]  /*11030*/  FFMA.FTZ R10, R248, c[0x0][0x23c], -R9.reuse ;  /* 0x00008f00f80a7a23 */ /* 0x100fe20000010809 */
[----:B------:R-:W-:Y:S01]  /*11040*/  MOV R248, R5 ;  /* 0x0000000500f87202 */ /* 0x000fe20000000f00 */
[--C-:B------:R-:W-:Y:S01]  /*11050*/  FFMA.FTZ R24, R252, c[0x0][0x23c], -R9.reuse ;  /* 0x00008f00fc187a23 */ /* 0x100fe20000010809 */
[----:B-1----:R-:W-:Y:S01]  /*11060*/  F2FP.BF16.PACK_AB R7, R227, R228 ;  /* 0x000000e4e307723e */ /* 0x002fe200000010ff */
[--C-:B------:R-:W-:Y:S01]  /*11070*/  FFMA.FTZ R11, R250, c[0x0][0x23c], -R9.reuse ;  /* 0x00008f00fa0b7a23 */ /* 0x100fe20000010809 */
[----:B------:R-:W-:Y:S01]  /*11080*/  F2FP.BF16.PACK_AB R6, R248, R251 ;  /* 0x000000fbf806723e */ /* 0x000fe200000010ff */
[--C-:B------:R-:W-:Y:S02]  /*11090*/  FFMA.FTZ R27, R246, c[0x0][0x23c], -R9.reuse ;  /* 0x00008f00f61b7a23 */ /* 0x100fe40000010809 */
[--C-:B------:R-:W-:Y:S02]  /*110a0*/  FFMA.FTZ R63, R229, c[0x0][0x23c], -R9.reuse ;  /* 0x00008f00e53f7a23 */ /* 0x100fe40000010809 */
[----:B------:R-:W-:Y:S01]  /*110b0*/  FFMA.FTZ R129, R214, c[0x0][0x23c], -R9 ;  /* 0x00008f00d6817a23 */ /* 0x000fe20000010809 */
[----:B------:R-:W-:Y:S01]  /*110c0*/  MOV R9, R153 ;  /* 0x0000009900097202 */ /* 0x000fe20000000f00 */
[----:B------:R-:W-:Y:S01]  /*110d0*/  IMAD.MOV.U32 R223, RZ, RZ, R134 ;  /* 0x000000ffffdf7224 */ /* 0x000fe200078e0086 */
[----:B------:R-:W-:-:S02]  /*110e0*/  MOV R214, R152 ;  /* 0x0000009800d67202 */ /* 0x000fc40000000f00 */
[----:B--2---:R-:W-:Y:S01]  /*110f0*/  F2FP.BF16.PACK_AB R5, R231, R245 ;  /* 0x000000f5e705723e */ /* 0x004fe200000010ff */
[--C-:B------:R-:W-:Y:S02]  /*11100*/  FFMA.FTZ R2, R244, c[0x0][0x23c], -R8.reuse ;  /* 0x00008f00f4027a23 */ /* 0x100fe40000010808 */
[--C-:B------:R-:W-:Y:S02]  /*11110*/  FFMA.FTZ R0, R243, c[0x0][0x23c], -R8.reuse ;  /* 0x00008f00f3007a23 */ /* 0x100fe40000010808 */
[--C-:B------:R-:W-:Y:S02]  /*11120*/  FFMA.FTZ R3, R242, c[0x0][0x23c], -R8.reuse ;  /* 0x00008f00f2037a23 */ /* 0x100fe40000010808 */
[--C-:B------:R-:W-:Y:S02]  /*11130*/  FFMA.FTZ R26, R241, c[0x0][0x23c], -R8.reuse ;  /* 0x00008f00f11a7a23 */ /* 0x100fe40000010808 */
[--C-:B------:R-:W-:Y:S02]  /*11140*/  FFMA.FTZ R134, R247, c[0x0][0x23c], -R8.reuse ;  /* 0x00008f00f7867a23 */ /* 0x100fe40000010808 */
[----:B------:R-:W-:-:S02]  /*11150*/  FFMA.FTZ R152, R226, c[0x0][0x23c], -R8 ;  /* 0x00008f00e2987a23 */ /* 0x000fc40000010808 */
[----:B------:R-:W-:Y:S01]  /*11160*/  FFMA.FTZ R153, R224, c[0x0][0x23c], -R8 ;  /* 0x00008f00e0997a23 */ /* 0x000fe20000010808 */
[----:B------:R-:W-:Y:S01]  /*11170*/  MOV R8, R105 ;  /* 0x0000006900087202 */ /* 0x000fe20000000f00 */
[----:B------:R-:W-:Y:S01]  /*11180*/  IMAD.MOV.U32 R247, RZ, RZ, R58 ;  /* 0x000000fffff77224 */ /* 0x000fe200078e003a */
[----:B------:R-:W-:Y:S01]  /*11190*/  MOV R252, R49 ;  /* 0x0000003100fc7202 */ /* 0x000fe20000000f00 */
[C---:B------:R-:W-:Y:S01]  /*111a0*/  HMMA.16816.F32.BF16 R44, R4.reuse, R20, R160 ;  /* 0x00000014042c723c */ /* 0x040fe200000418a0 */
[----:B------:R-:W-:Y:S02]  /*111b0*/  MOV R250, R50 ;  /* 0x0000003200fa7202 */ /* 0x000fe40000000f00 */
[----:B------:R-:W-:Y:S02]  /*111c0*/  MOV R246, R51 ;  /* 0x0000003300f67202 */ /* 0x000fe40000000f00 */
[----:B------:R-:W-:Y:S02]  /*111d0*/  MOV R229, R56 ;  /* 0x0000003800e57202 */ /* 0x000fe40000000f00 */
[----:B------:R-:W-:Y:S01]  /*111e0*/  MOV R215, R59 ;  /* 0x0000003b00d77202 */ /* 0x000fe20000000f00 */
[C---:B------:R-:W-:Y:S01]  /*111f0*/  HMMA.16816.F32.BF16 R48, R4.reuse, R16, R172 ;  /* 0x000000100430723c */ /* 0x040fe200000418ac */
[----:B------:R-:W-:Y:S01]  /*11200*/  MOV R162, R223 ;  /* 0x000000df00a27202 */ /* 0x000fe20000000f00 */
[----:B------:R-:W-:Y:S01]  /*11210*/  MUFU.EX2 R224, R11 ;  /* 0x0000000b00e07308 */ /* 0x000fe20000000800 */
[----:B------:R1:W5:Y:S04]  /*11220*/  LDL.LU R244, [R1+0xe8] ;  /* 0x0000e80001f47983 */ /* 0x0003680000300800 */
[----:B------:R-:W-:Y:S01]  /*11230*/  MOV R172, R9 ;  /* 0x0000000900ac7202 */ /* 0x000fe20000000f00 */
[C---:B------:R-:W-:Y:S01]  /*11240*/  HMMA.16816.F32.BF16 R56, R4.reuse, R18, R184 ;  /* 0x000000120438723c */ /* 0x040fe200000418b8 */
[----:B------:R-:W-:Y:S01]  /*11250*/  LDSM.16.MT88.4 R16, [R235+0xa000] ;  /* 0x00a00000eb10783b */ /* 0x000fe20000004200 */
[----:B------:R2:W-:Y:S06]  /*11260*/  MUFU.EX2 R223, R10 ;  /* 0x0000000a00df7308 */ /* 0x0005ec0000000800 */
[C---:B------:R-:W-:Y:S01]  /*11270*/  HMMA.16816.F32.BF16 R40, R4.reuse, R22, R168 ;  /* 0x000000160428723c */ /* 0x040fe200000418a8 */
[----:B------:R-:W-:Y:S01]  /*11280*/  MOV R187, R8 ;  /* 0x0000000800bb7202 */ /* 0x000fe20000000f00 */
[----:B------:R-:W-:Y:S06]  /*11290*/  LDSM.16.MT88.4 R20, [R234+0xa000] ;  /* 0x00a00000ea14783b */ /* 0x000fec0000004200 */
[C---:B------:R-:W-:Y:S08]  /*112a0*/  HMMA.16816.F32.BF16 R92, R4.reuse, R12, R92 ;  /* 0x0000000c045c723c */ /* 0x040ff0000004185c */
[----:B------:R-:W-:Y:S01]  /*112b0*/  HMMA.16816.F32.BF16 R104, R4, R14, R136 ;  /* 0x0000000e0468723c */ /* 0x000fe20000041888 */
[----:B------:R-:W3:Y:S04]  /*112c0*/  LDSM.16.MT88.4 R12, [R233+0xa000] ;  /* 0x00a00000e90c783b */ /* 0x000ee80000004200 */
[----:B--2---:R-:W2:Y:S01]  /*112d0*/  LDSM.16.MT88.4 R8, [R236+0xa000] ;  /* 0x00a00000ec08783b */ /* 0x004ea20000004200 */
[----:B------:R-:W-:Y:S01]  /*112e0*/  MOV R163, R222 ;  /* 0x000000de00a37202 */ /* 0x000fe20000000f00 */
[----:B------:R-:W-:Y:S01]  /*112f0*/  IMAD.MOV.U32 R168, RZ, RZ, R221 ;  /* 0x000000ffffa87224 */ /* 0x000fe200078e00dd */
[----:B------:R4:W-:Y:S01]  /*11300*/  MUFU.EX2 R222, R2 ;  /* 0x0000000200de7308 */ /* 0x0009e20000000800 */
[----:B------:R-:W-:-:S07]  /*11310*/  MOV R184, R220 ;  /* 0x000000dc00b87202 */ /* 0x000fce0000000f00 */
[----:B------:R1:W-:Y:S01]  /*11320*/  MUFU.EX2 R225, R25 ;  /* 0x0000001900e17308 */ /* 0x0003e20000000800 */
[----:B------:R-:W-:Y:S01]  /*11330*/  MOV R173, R213 ;  /* 0x000000d500ad7202 */ /* 0x000fe20000000f00 */
[----:B------:R-:W-:Y:S06]  /*11340*/  HMMA.16816.F32.BF16 R84, R4, R30, R84 ;  /* 0x0000001e0454723c */ /* 0x000fec0000041854 */
[----:B------:R1:W1:Y:S01]  /*11350*/  MUFU.EX2 R226, R24 ;  /* 0x0000001800e27308 */ /* 0x0002620000000800 */
[----:B----4-:R-:W-:Y:S01]  /*11360*/  MOV R2, R219 ;  /* 0x000000db00027202 */ /* 0x010fe20000000f00 */
[----:B------:R4:W5:Y:S06]  /*11370*/  LDL.LU R243, [R1+0xe4] ;  /* 0x0000e40001f37983 */ /* 0x00096c0000300800 */
[----:B------:R1:W1:Y:S01]  /*11380*/  MUFU.EX2 R221, R0 ;  /* 0x0000000000dd7308 */ /* 0x0002620000000800 */
[----:B------:R-:W-:-:S07]  /*11390*/  MOV R186, R215 ;  /* 0x000000d700ba7202 */ /* 0x000fce0000000f00 */
[----:B------:R-:W-:Y:S01]  /*113a0*/  MUFU.EX2 R220, R3 ;  /* 0x0000000300dc7308 */ /* 0x000fe20000000800 */
[----:B------:R-:W-:-:S07]  /*113b0*/  MOV R174, R214 ;  /* 0x000000d600ae7202 */ /* 0x000fce0000000f00 */
[----:B------:R-:W2:Y:S01]  /*113c0*/  MUFU.EX2 R219, R26 ;  /* 0x0000001a00db7308 */ /* 0x000ea20000000800 */
[----:B------:R-:W-:Y:S01]  /*113d0*/  MOV R169, R217 ;  /* 0x000000d900a97202 */ /* 0x000fe20000000f00 */
[----:B------:R-:W-:Y:S01]  /*113e0*/  IMAD.MOV.U32 R185, RZ, RZ, R211 ;  /* 0x000000ffffb97224 */ /* 0x000fe200078e00d3 */
[----:B------:R-:W-:Y:S02]  /*113f0*/  MOV R170, R216 ;  /* 0x000000d800aa7202 */ /* 0x000fe40000000f00 */
[----:B------:R-:W-:Y:S02]  /*11400*/  MOV R160, R212 ;  /* 0x000000d400a07202 */ /* 0x000fe40000000f00 */
[----:B------:R-:W-:Y:S01]  /*11410*/  MOV R171, R218 ;  /* 0x000000da00ab7202 */ /* 0x000fe20000000f00 */
[----:B------:R-:W-:Y:S01]  /*11420*/  MUFU.EX2 R215, R35 ;  /* 0x0000002300d77308 */ /* 0x000fe20000000800 */
[----:B------:R-:W-:Y:S01]  /*11430*/  IMAD.MOV.U32 R138, RZ, RZ, R162 ;  /* 0x000000ffff8a7224 */ /* 0x000fe200078e00a2 */
[----:B-1----:R-:W-:-:S06]  /*11440*/  MOV R25, R163 ;  /* 0x000000a300197202 */ /* 0x002fcc0000000f00 */
[----:B------:R-:W-:Y:S01]  /*11450*/  MUFU.EX2 R213, R36 ;  /* 0x0000002400d57308 */ /* 0x000fe20000000800 */
[----:B------:R-:W-:Y:S02]  /*11460*/  MOV R175, R111 ;  /* 0x0000006f00af7202 */ /* 0x000fe40000000f00 */
[----:B------:R-:W-:Y:S02]  /*11470*/  MOV R161, R108 ;  /* 0x0000006c00a17202 */ /* 0x000fe40000000f00 */
[----:B------:R-:W-:Y:S01]  /*11480*/  MOV R139, R184 ;  /* 0x000000b8008b7202 */ /* 0x000fe20000000f00 */
[----:B------:R-:W-:Y:S01]  /*11490*/  FADD.FTZ R24, R159, R127 ;  /* 0x0000007f9f187221 */ /* 0x000fe20000010000 */
[----:B------:R-:W-:Y:S01]  /*114a0*/  MOV R137, R205 ;  /* 0x000000cd00897202 */ /* 0x000fe20000000f00 */
[----:B------:R-:W1:Y:S01]  /*114b0*/  MUFU.EX2 R218, R34 ;  /* 0x0000002200da7308 */ /* 0x000e620000000800 */
[----:B------:R-:W-:Y:S01]  /*114c0*/  MOV R162, R110 ;  /* 0x0000006e00a27202 */ /* 0x000fe20000000f00 */
[----:B------:R-:W-:Y:S01]  /*114d0*/  FADD.FTZ R2, R2, R61 ;  /* 0x0000003d02027221 */ /* 0x000fe20000010000 */
[----:B------:R-:W-:Y:S01]  /*114e0*/  MOV R136, R209 ;  /* 0x000000d100887202 */ /* 0x000fe20000000f00 */
[----:B------:R4:W5:Y:S04]  /*114f0*/  LDL.LU R242, [R1+0xe0] ;  /* 0x0000e00001f27983 */ /* 0x0009680000300800 */
[----:B------:R-:W-:Y:S01]  /*11500*/  MUFU.EX2 R217, R39 ;  /* 0x0000002700d97308 */ /* 0x000fe20000000800 */
[----:B------:R-:W-:-:S07]  /*11510*/  MOV R163, R109 ;  /* 0x0000006d00a37202 */ /* 0x000fce0000000f00 */
[----:B------:R-:W-:Y:S01]  /*11520*/  MUFU.EX2 R216, R38 ;  /* 0x0000002600d87308 */ /* 0x000fe20000000800 */
[----:B------:R-:W-:Y:S07]  /*11530*/  HMMA.16816.F32.BF16 R108, R4, R28, R196 ;  /* 0x0000001c046c723c */ /* 0x000fee00000418c4 */
[----:B------:R1:W1:Y:S08]  /*11540*/  MUFU.EX2 R214, R37 ;  /* 0x0000002500d67308 */ /* 0x0002700000000800 */
[----:B------:R-:W-:Y:S08]  /*11550*/  MUFU.EX2 R212, R33 ;  /* 0x0000002100d47308 */ /* 0x000ff00000000800 */
[----:B------:R-:W1:Y:S01]  /*11560*/  MUFU.EX2 R211, R32 ;  /* 0x0000002000d37308 */ /* 0x000e620000000800 */
[----:B------:R-:W-:-:S02]  /*11570*/  F2FP.BF16.PACK_AB R4, R226, R225 ;  /* 0x000000e1e204723e */ /* 0x000fc400000010ff */
[----:B------:R-:W-:Y:S01]  /*11580*/  MOV R184, R185 ;  /* 0x000000b900b87202 */ /* 0x000fe20000000f00 */
[----:B------:R-:W-:Y:S01]  /*11590*/  FADD.FTZ R0, R138, R62 ;  /* 0x0000003e8a007221 */ /* 0x000fe20000010000 */
[----:B------:R-:W-:Y:S01]  /*115a0*/  F2FP.BF16.PACK_AB R5, R221, R222 ;  /* 0x000000dedd05723e */ /* 0x000fe200000010ff */
[----:B------:R-:W-:Y:S01]  /*115b0*/  FADD.FTZ R61, R166, R24 ;  /* 0x00000018a63d7221 */ /* 0x000fe20000010000 */
[----:B------:R-:W-:Y:S01]  /*115c0*/  F2FP.BF16.PACK_AB R6, R223, R224 ;  /* 0x000000e0df06723e */ /* 0x000fe200000010ff */
[----:B------:R-:W-:Y:S01]  /*115d0*/  LDSM.16.MT88.4 R28, [R234+0xa800] ;  /* 0x00a80000ea1c783b */ /* 0x000fe20000004200 */
[----:B--2---:R-:W-:Y:S01]  /*115e0*/  F2FP.BF16.PACK_AB R7, R219, R220 ;  /* 0x000000dcdb07723e */ /* 0x004fe200000010ff */
[----:B------:R-:W-:Y:S01]  /*115f0*/  FADD.FTZ R2, R139, R2 ;  /* 0x000000028b027221 */ /* 0x000fe20000010000 */
[----:B------:R-:W-:Y:S08]  /*11600*/  MUFU.EX2 R209, R60 ;  /* 0x0000003c00d17308 */ /* 0x000ff00000000800 */
[----:B------:R-:W-:Y:S01]  /*11610*/  MUFU.EX2 R205, R102 ;  /* 0x0000006600cd7308 */ /* 0x000fe20000000800 */
[----:B---3--:R-:W-:Y:S01]  /*11620*/  HMMA.16816.F32.BF16 R96, R4, R12, R96 ;  /* 0x0000000c0460723c */ /* 0x008fe20000041860 */
[----:B------:R-:W-:Y:S01]  /*11630*/  MOV R185, R25 ;  /* 0x0000001900b97202 */ /* 0x000fe20000000f00 */
[----:B------:R-:W-:-:S05]  /*11640*/  FADD.FTZ R3, R156, R126 ;  /* 0x0000007e9c037221 */ /* 0x000fca0000010000 */
[----:B------:R-:W-:Y:S01]  /*11650*/  MUFU.EX2 R127, R112 ;  /* 0x00000070007f7308 */ /* 0x000fe20000000800 */
[C---:B------:R-:W-:Y:S01]  /*11660*/  HMMA.16816.F32.BF16 R80, R4.reuse, R14, R80 ;  /* 0x0000000e0450723c */ /* 0x040fe20000041850 */
[----:B------:R-:W-:Y:S01]  /*11670*/  MOV R25, R210 ;  /* 0x000000d200197202 */ /* 0x000fe20000000f00 */
[----:B------:R4:W5:Y:S06]  /*11680*/  LDL.LU R241, [R1+0xdc] ;  /* 0x0000dc0001f17983 */ /* 0x00096c0000300800 */
[C---:B------:R-:W-:Y:S08]  /*11690*/  HMMA.16816.F32.BF16 R72, R4.reuse, R8, R72 ;  /* 0x000000080448723c */ /* 0x040ff00000041848 */
[C---:B------:R-:W-:Y:S08]  /*116a0*/  HMMA.16816.F32.BF16 R68, R4.reuse, R10, R68 ;  /* 0x0000000a0444723c */ /* 0x040ff00000041844 */
[C---:B------:R-:W-:Y:S08]  /*116b0*/  HMMA.16816.F32.BF16 R64, R4.reuse, R20, R64 ;  /* 0x000000140440723c */ /* 0x040ff00000041840 */
[C---:B------:R-:W-:Y:S08]  /*116c0*/  HMMA.16816.F32.BF16 R52, R4.reuse, R22, R52 ;  /* 0x000000160434723c */ /* 0x040ff00000041834 */
[C---:B------:R-:W-:Y:S08]  /*116d0*/  HMMA.16816.F32.BF16 R88, R4.reuse, R16, R88 ;  /* 0x000000100458723c */ /* 0x040ff00000041858 */
[----:B-1----:R-:W-:Y:S01]  /*116e0*/  HMMA.16816.F32.BF16 R36, R4, R18, R76 ;  /* 0x000000120424723c */ /* 0x002fe2000004184c */
[----:B------:R-:W-:Y:S01]  /*116f0*/  FADD.FTZ R0, R184, R0 ;  /* 0x00000000b8007221 */ /* 0x000fe20000010000 */
[----:B------:R1:W2:Y:S01]  /*11700*/  MUFU.EX2 R210, R27 ;  /* 0x0000001b00d27308 */ /* 0x0002a20000000800 */
[----:B------:R-:W-:Y:S01]  /*11710*/  IMAD.MOV.U32 R139, RZ, RZ, R204 ;  /* 0x000000ffff8b7224 */ /* 0x000fe200078e00cc */
[----:B------:R-:W-:-:S02]  /*11720*/  MOV R138, R207 ;  /* 0x000000cf008a7202 */ /* 0x000fc40000000f00 */
[----:B------:R-:W-:Y:S02]  /*11730*/  MOV R199, R206 ;  /* 0x000000ce00c77202 */ /* 0x000fe40000000f00 */
[----:B------:R-:W-:Y:S02]  /*11740*/  MOV R198, R208 ;  /* 0x000000d000c67202 */ /* 0x000fe40000000f00 */
[----:B------:R-:W-:Y:S01]  /*11750*/  MUFU.EX2 R126, R113 ;  /* 0x00000071007e7308 */ /* 0x000fe20000000800 */
[----:B------:R-:W-:-:S07]  /*11760*/  F2FP.BF16.PACK_AB R4, R218, R215 ;  /* 0x000000d7da04723e */ /* 0x000fce00000010ff */
[----:B------:R-:W-:Y:S01]  /*11770*/  MUFU.EX2 R122, R122 ;  /* 0x0000007a007a7308 */ /* 0x000fe20000000800 */
[----:B------:R-:W-:-:S07]  /*11780*/  F2FP.BF16.PACK_AB R5, R213, R214 ;  /* 0x000000d6d505723e */ /* 0x000fce00000010ff */
[----:B------:R-:W-:Y:S01]  /*11790*/  MUFU.EX2 R124, R124 ;  /* 0x0000007c007c7308 */ /* 0x000fe20000000800 */
[----:B------:R-:W-:-:S07]  /*117a0*/  F2FP.BF16.PACK_AB R6, R216, R217 ;  /* 0x000000d9d806723e */ /* 0x000fce00000010ff */
[----:B------:R-:W-:Y:S01]  /*117b0*/  MUFU.EX2 R129, R129 ;  /* 0x0000008100817308 */ /* 0x000fe20000000800 */
[----:B------:R-:W-:-:S07]  /*117c0*/  F2FP.BF16.PACK_AB R7, R211, R212 ;  /* 0x000000d4d307723e */ /* 0x000fce00000010ff */
[----:B------:R-:W-:Y:S01]  /*117d0*/  MUFU.EX2 R130, R130 ;  /* 0x0000008200827308 */ /* 0x000fe20000000800 */
[----:B------:R-:W-:Y:S01]  /*117e0*/  HMMA.16816.F32.BF16 R44, R4, R12, R44 ;  /* 0x0000000c042c723c */ /* 0x000fe2000004182c */
[----:B------:R-:W-:-:S06]  /*117f0*/  MOV R184, R25 ;  /* 0x0000001900b87202 */ /* 0x000fcc0000000f00 */
[----:B------:R-:W-:Y:S01]  /*11800*/  MUFU.EX2 R131, R131 ;  /* 0x0000008300837308 */ /* 0x000fe20000000800 */
[C---:B------:R-:W-:Y:S01]  /*11810*/  HMMA.16816.F32.BF16 R40, R4.reuse, R14, R40 ;  /* 0x0000000e0428723c */ /* 0x040fe20000041828 */
[----:B------:R-:W3:Y:S04]  /*11820*/  LDSM.16.MT88.4 R12, [R233+0xa800] ;  /* 0x00a80000e90c783b */ /* 0x000ee80000004200 */
[----:B-1----:R-:W-:Y:S03]  /*11830*/  LDSM.16.MT88.4 R24, [R235+0xa800] ;  /* 0x00a80000eb18783b */ /* 0x002fe60000004200 */
[C---:B------:R-:W-:Y:S01]  /*11840*/  HMMA.16816.F32.BF16 R32, R4.reuse, R8, R48 ;  /* 0x000000080420723c */ /* 0x040fe20000041830 */
[----:B------:R-:W-:Y:S01]  /*11850*/  MUFU.EX2 R112, R133 ;  /* 0x0000008500707308 */ /* 0x000fe20000000800 */
[----:B------:R-:W-:Y:S01]  /*11860*/  FADD.FTZ R3, R157, R3 ;  /* 0x000000039d037221 */ /* 0x000fe20000010000 */
[----:B------:R-:W-:Y:S01]  /*11870*/  MOV R159, R137 ;  /* 0x00000089009f7202 */ /* 0x000fe20000000f00 */
[----:B------:R4:W5:Y:S04]  /*11880*/  LDL.LU R240, [R1+0xd8] ;  /* 0x0000d80001f07983 */ /* 0x0009680000300800 */
[C---:B------:R-:W-:Y:S01]  /*11890*/  HMMA.16816.F32.BF16 R48, R4.reuse, R10, R56 ;  /* 0x0000000a0430723c */ /* 0x040fe20000041838 */
[----:B------:R-:W1:Y:S01]  /*118a0*/  LDSM.16.MT88.4 R8, [R236+0xa800] ;  /* 0x00a80000ec08783b */ /* 0x000e620000004200 */
[----:B------:R-:W-:Y:S08]  /*118b0*/  MUFU.EX2 R208, R63 ;  /* 0x0000003f00d07308 */ /* 0x000ff00000000800 */
[----:B------:R-:W-:Y:S08]  /*118c0*/  MUFU.EX2 R207, R100 ;  /* 0x0000006400cf7308 */ /* 0x000ff00000000800 */
[----:B------:R-:W1:Y:S08]  /*118d0*/  MUFU.EX2 R206, R101 ;  /* 0x0000006500ce7308 */ /* 0x000e700000000800 */
[----:B------:R-:W1:Y:S01]  /*118e0*/  MUFU.EX2 R204, R103 ;  /* 0x0000006700cc7308 */ /* 0x000e620000000800 */
[C---:B------:R-:W-:Y:S08]  /*118f0*/  HMMA.16816.F32.BF16 R92, R4.reuse, R20, R92 ;  /* 0x00000014045c723c */ /* 0x040ff0000004185c */
[C---:B------:R-:W-:Y:S01]  /*11900*/  HMMA.16816.F32.BF16 R104, R4.reuse, R22, R104 ;  /* 0x000000160468723c */ /* 0x040fe20000041868 */
[----:B------:R-:W4:Y:S07]  /*11910*/  LDSM.16.MT88.4 R20, [R233+0xb000] ;  /* 0x00b00000e914783b */ /* 0x000f2e0000004200 */
[C---:B------:R-:W-:Y:S08]  /*11920*/  HMMA.16816.F32.BF16 R108, R4.reuse, R16, R108 ;  /* 0x00000010046c723c */ /* 0x040ff0000004186c */
[----:B------:R-:W-:Y:S01]  /*11930*/  HMMA.16816.F32.BF16 R84, R4, R18, R84 ;  /* 0x000000120454723c */ /* 0x000fe20000041854 */
[----:B------:R-:W3:Y:S01]  /*11940*/  MUFU.EX2 R113, R132 ;  /* 0x0000008400717308 */ /* 0x000ee20000000800 */
[----:B------:R-:W-:-:S02]  /*11950*/  FADD.FTZ R3, R178, R3 ;  /* 0x00000003b2037221 */ /* 0x000fc40000010000 */
[----:B------:R-:W-:Y:S02]  /*11960*/  FADD.FTZ R2, R198, R2 ;  /* 0x00000002c6027221 */ /* 0x000fe40000010000 */
[----:B------:R-:W-:Y:S01]  /*11970*/  FADD.FTZ R0, R199, R0 ;  /* 0x00000000c7007221 */ /* 0x000fe20000010000 */
[----:B--2---:R-:W-:Y:S01]  /*11980*/  F2FP.BF16.PACK_AB R4, R209, R210 ;  /* 0x000000d2d104723e */ /* 0x004fe200000010ff */
[----:B------:R-:W-:Y:S01]  /*11990*/  IMAD.MOV.U32 R156, RZ, RZ, R138 ;  /* 0x000000ffff9c7224 */ /* 0x000fe200078e008a */
[----:B-1----:R-:W-:Y:S01]  /*119a0*/  F2FP.BF16.PACK_AB R5, R205, R206 ;  /* 0x000000cecd05723e */ /* 0x002fe200000010ff */
[----:B------:R-:W-:Y:S01]  /*119b0*/  MUFU.EX2 R148, R148 ;  /* 0x0000009400947308 */ /* 0x000fe20000000800 */
[----:B------:R-:W-:Y:S01]  /*119c0*/  F2FP.BF16.PACK_AB R6, R207, R208 ;  /* 0x000000d0cf06723e */ /* 0x000fe200000010ff */
[----:B------:R1:W5:Y:S01]  /*119d0*/  LDL.LU R239, [R1+0xd4] ;  /* 0x0000d40001ef7983 */ /* 0x0003620000300800 */
[----:B------:R-:W-:Y:S01]  /*119e0*/  F2FP.BF16.PACK_AB R7, R127, R204 ;  /* 0x000000cc7f07723e */ /* 0x000fe200000010ff */
[----:B------:R-:W-:-:S02]  /*119f0*/  FADD.FTZ R16, R192, R61 ;  /* 0x0000003dc0107221 */ /* 0x000fc40000010000 */
[----:B------:R-:W-:Y:S01]  /*11a00*/  FADD.FTZ R3, R167, R3 ;  /* 0x00000003a7037221 */ /* 0x000fe20000010000 */
[----:B------:R-:W-:Y:S01]  /*11a10*/  MOV R178, R186 ;  /* 0x000000ba00b27202 */ /* 0x000fe20000000f00 */
[----:B------:R-:W-:Y:S01]  /*11a20*/  FADD.FTZ R2, R165, R2 ;  /* 0x00000002a5027221 */ /* 0x000fe20000010000 */
[----:B------:R-:W-:Y:S01]  /*11a30*/  MOV R157, R184 ;  /* 0x000000b8009d7202 */ /* 0x000fe20000000f00 */
[C---:B---3--:R-:W-:Y:S01]  /*11a40*/  HMMA.16816.F32.BF16 R100, R4.reuse, R12, R96 ;  /* 0x0000000c0464723c */ /* 0x048fe20000041860 */
[----:B------:R-:W-:Y:S01]  /*11a50*/  FADD.FTZ R0, R158, R0 ;  /* 0x000000009e007221 */ /* 0x000fe20000010000 */
[----:B------:R-:W-:Y:S01]  /*11a60*/  MOV R166, R139 ;  /* 0x0000008b00a67202 */ /* 0x000fe20000000f00 */
[----:B------:R-:W-:Y:S01]  /*11a70*/  IMAD.MOV.U32 R199, RZ, RZ, R174 ;  /* 0x000000ffffc77224 */ /* 0x000fe200078e00ae */
[----:B------:R-:W-:Y:S01]  /*11a80*/  MOV R197, R172 ;  /* 0x000000ac00c57202 */ /* 0x000fe20000000f00 */
[----:B------:R-:W-:Y:S01]  /*11a90*/  MUFU.EX2 R149, R149 ;  /* 0x0000009500957308 */ /* 0x000fe20000000800 */
[----:B------:R-:W-:Y:S01]  /*11aa0*/  MOV R198, R173 ;  /* 0x000000ad00c67202 */ /* 0x000fe20000000f00 */
[----:B------:R1:W5:Y:S01]  /*11ab0*/  LDL.LU R238, [R1+0xd0] ;  /* 0x0000d00001ee7983 */ /* 0x0003620000300800 */
[C---:B------:R-:W-:Y:S08]  /*11ac0*/  HMMA.16816.F32.BF16 R96, R4.reuse, R14, R80 ;  /* 0x0000000e0460723c */ /* 0x040ff00000041850 */
[C---:B------:R-:W-:Y:S08]  /*11ad0*/  HMMA.16816.F32.BF16 R76, R4.reuse, R10, R68 ;  /* 0x0000000a044c723c */ /* 0x040ff00000041844 */
[----:B------:R-:W-:Y:S01]  /*11ae0*/  HMMA.16816.F32.BF16 R60, R4, R26, R36 ;  /* 0x0000001a043c723c */ /* 0x000fe20000041824 */
[----:B------:R-:W-:Y:S01]  /*11af0*/  FADD.FTZ R3, R181, R3 ;  /* 0x00000003b5037221 */ /* 0x000fe20000010000 */
[----:B------:R-:W-:Y:S01]  /*11b00*/  MOV R167, R171 ;  /* 0x000000ab00a77202 */ /* 0x000fe20000000f00 */
[----:B------:R-:W-:-:S02]  /*11b10*/  FADD.FTZ R2, R193, R2 ;  /* 0x00000002c1027221 */ /* 0x000fc40000010000 */
[----:B------:R-:W-:Y:S01]  /*11b20*/  FADD.FTZ R0, R182, R0 ;  /* 0x00000000b6007221 */ /* 0x000fe20000010000 */
[----:B------:R-:W-:Y:S01]  /*11b30*/  MOV R192, R185 ;  /* 0x000000b900c07202 */ /* 0x000fe20000000f00 */
[----:B------:R1:W5:Y:S01]  /*11b40*/  LDL.LU R237, [R1+0xcc] ;  /* 0x0000cc0001ed7983 */ /* 0x0003620000300800 */
[C---:B------:R-:W-:Y:S08]  /*11b50*/  HMMA.16816.F32.BF16 R80, R4.reuse, R8, R72 ;  /* 0x000000080450723c */ /* 0x040ff00000041848 */
[C---:B------:R-:W-:Y:S01]  /*11b60*/  HMMA.16816.F32.BF16 R68, R4.reuse, R24, R88 ;  /* 0x000000180444723c */ /* 0x040fe20000041858 */
[----:B------:R-:W-:Y:S01]  /*11b70*/  FADD.FTZ R3, R179, R3 ;  /* 0x00000003b3037221 */ /* 0x000fe20000010000 */
[----:B------:R-:W-:Y:S01]  /*11b80*/  MOV R196, R136 ;  /* 0x0000008800c47202 */ /* 0x000fe20000000f00 */
[----:B------:R-:W-:Y:S01]  /*11b90*/  FADD.FTZ R2, R194, R2 ;  /* 0x00000002c2027221 */ /* 0x000fe20000010000 */
[----:B------:R-:W-:Y:S01]  /*11ba0*/  MOV R172, R175 ;  /* 0x000000af00ac7202 */ /* 0x000fe20000000f00 */
[----:B------:R-:W-:Y:S01]  /*11bb0*/  FADD.FTZ R0, R183, R0 ;  /* 0x00000000b7007221 */ /* 0x000fe20000010000 */
[----:B------:R-:W-:Y:S01]  /*11bc0*/  MOV R173, R168 ;  /* 0x000000a800ad7202 */ /* 0x000fe20000000f00 */
[----:B------:R1:W5:Y:S01]  /*11bd0*/  LDL.LU R232, [R1+0xc8] ;  /* 0x0000c80001e87983 */ /* 0x0003620000300800 */
[----:B------:R-:W-:Y:S01]  /*11be0*/  HMMA.16816.F32.BF16 R72, R4, R28, R64 ;  /* 0x0000001c0448723c */ /* 0x000fe20000041840 */
[----:B------:R-:W-:-:S02]  /*11bf0*/  FADD.FTZ R88, R177, R16 ;  /* 0x00000010b1587221 */ /* 0x000fc40000010000 */
[----:B------:R-:W2:Y:S01]  /*11c00*/  LDSM.16.MT88.4 R16, [R236+0xb000] ;  /* 0x00b00000ec10783b */ /* 0x000ea20000004200 */
[----:B------:R-:W-:Y:S08]  /*11c10*/  MUFU.EX2 R91, R140 ;  /* 0x0000008c005b7308 */ /* 0x000ff00000000800 */
[----:B------:R-:W-:Y:S01]  /*11c20*/  MUFU.EX2 R90, R141 ;  /* 0x0000008d005a7308 */ /* 0x000fe20000000800 */
[----:B------:R-:W-:Y:S07]  /*11c30*/  HMMA.16816.F32.BF16 R64, R4, R30, R52 ;  /* 0x0000001e0440723c */ /* 0x000fee0000041834 */
[----:B------:R-:W-:Y:S01]  /*11c40*/  MUFU.EX2 R89, R142 ;  /* 0x0000008e00597308 */ /* 0x000fe20000000800 */
[----:B------:R-:W-:Y:S01]  /*11c50*/  F2FP.BF16.PACK_AB R4, R114, R126 ;  /* 0x0000007e7204723e */ /* 0x000fe200000010ff */
[----:B------:R-:W-:Y:S01]  /*11c60*/  FADD.FTZ R3, R201, R3 ;  /* 0x00000003c9037221 */ /* 0x000fe20000010000 */
[----:B------:R-:W-:Y:S01]  /*11c70*/  F2FP.BF16.PACK_AB R5, R120, R118 ;  /* 0x000000767805723e */ /* 0x000fe200000010ff */
[----:B------:R-:W-:Y:S01]  /*11c80*/  LDSM.16.MT88.4 R136, [R234+0xb800] ;  /* 0x00b80000ea88783b */ /* 0x000fe20000004200 */
[----:B------:R-:W-:-:S02]  /*11c90*/  F2FP.BF16.PACK_AB R6, R119, R115 ;  /* 0x000000737706723e */ /* 0x000fc400000010ff */
[----:B------:R-:W-:-:S07]  /*11ca0*/  F2FP.BF16.PACK_AB R7, R123, R121 ;  /* 0x000000797b07723e */ /* 0x000fce00000010ff */
[C---:B------:R-:W-:Y:S08]  /*11cb0*/  HMMA.16816.F32.BF16 R52, R4.reuse, R14, R40 ;  /* 0x0000000e0434723c */ /* 0x040ff00000041828 */
[C---:B------:R-:W-:Y:S01]  /*11cc0*/  HMMA.16816.F32.BF16 R56, R4.reuse, R12, R44 ;  /* 0x0000000c0438723c */ /* 0x040fe2000004182c */
[----:B------:R-:W3:Y:S07]  /*11cd0*/  LDSM.16.MT88.4 R12, [R234+0xb000] ;  /* 0x00b00000ea0c783b */ /* 0x000eee0000004200 */
[C---:B------:R-:W-:Y:S08]  /*11ce0*/  HMMA.16816.F32.BF16 R40, R4.reuse, R8, R32 ;  /* 0x000000080428723c */ /* 0x040ff00000041820 */
[C---:B------:R-:W-:Y:S01]  /*11cf0*/  HMMA.16816.F32.BF16 R36, R4.reuse, R10, R48 ;  /* 0x0000000a0424723c */ /* 0x040fe20000041830 */
[----:B------:R-:W1:Y:S07]  /*11d00*/  LDSM.16.MT88.4 R8, [R235+0xb000] ;  /* 0x00b00000eb08783b */ /* 0x000e6e0000004200 */
[C---:B------:R-:W-:Y:S01]  /*11d10*/  HMMA.16816.F32.BF16 R32, R4.reuse, R28, R92 ;  /* 0x0000001c0420723c */ /* 0x040fe2000004185c */
[----:B------:R-:W1:Y:S07]  /*11d20*/  MUFU.EX2 R93, R134 ;  /* 0x00000086005d7308 */ /* 0x000e6e0000000800 */
[C---:B------:R-:W-:Y:S01]  /*11d30*/  HMMA.16816.F32.BF16 R44, R4.reuse, R30, R104 ;  /* 0x0000001e042c723c */ /* 0x040fe20000041868 */
[----:B------:R-:W1:Y:S07]  /*11d40*/  MUFU.EX2 R92, R135 ;  /* 0x00000087005c7308 */ /* 0x000e6e0000000800 */
[C---:B------:R-:W-:Y:S08]  /*11d50*/  HMMA.16816.F32.BF16 R48, R4.reuse, R24, R108 ;  /* 0x000000180430723c */ /* 0x040ff0000004186c */
[----:B------:R-:W-:Y:S01]  /*11d60*/  HMMA.16816.F32.BF16 R28, R4, R26, R84 ;  /* 0x0000001a041c723c */ /* 0x000fe20000041854 */
[----:B------:R-:W-:Y:S08]  /*11d70*/  MUFU.EX2 R87, R143 ;  /* 0x0000008f00577308 */ /* 0x000ff00000000800 */
[----:B------:R-:W1:Y:S08]  /*11d80*/  MUFU.EX2 R86, R144 ;  /* 0x0000009000567308 */ /* 0x000e700000000800 */
[----:B------:R-:W-:Y:S08]  /*11d90*/  MUFU.EX2 R85, R145 ;  /* 0x0000009100557308 */ /* 0x000ff00000000800 */
[----:B------:R-:W2:Y:S01]  /*11da0*/  MUFU.EX2 R84, R146 ;  /* 0x0000009200547308 */ /* 0x000ea20000000800 */
[----:B------:R-:W-:-:S02]  /*11db0*/  F2FP.BF16.PACK_AB R4, R124, R122 ;  /* 0x0000007a7c04723e */ /* 0x000fc400000010ff */
[----:B------:R-:W-:Y:S02]  /*11dc0*/  F2FP.BF16.PACK_AB R5, R113, R131 ;  /* 0x000000837105723e */ /* 0x000fe400000010ff */
[----:B------:R-:W-:Y:S02]  /*11dd0*/  F2FP.BF16.PACK_AB R6, R130, R129 ;  /* 0x000000818206723e */ /* 0x000fe400000010ff */
[----:B-1----:R-:W-:Y:S01]  /*11de0*/  F2FP.BF16.PACK_AB R7, R93, R112 ;  /* 0x000000705d07723e */ /* 0x002fe200000010ff */
[----:B------:R-:W-:Y:S01]  /*11df0*/  FADD.FTZ R24, R195, R88 ;  /* 0x00000058c3187221 */ /* 0x000fe20000010000 */
[----:B------:R-:W-:-:S05]  /*11e00*/  MOV R177, R187 ;  /* 0x000000bb00b17202 */ /* 0x000fca0000000f00 */
[----:B----4-:R-:W-:Y:S01]  /*11e10*/  HMMA.16816.F32.BF16 R100, R4, R20, R100 ;  /* 0x000000140464723c */ /* 0x010fe20000041864 */
[----:B------:R-:W-:-:S07]  /*11e20*/  FADD.FTZ R24, R200, R24 ;  /* 0x00000018c8187221 */ /* 0x000fce0000010000 */
[C---:B------:R-:W-:Y:S08]  /*11e30*/  HMMA.16816.F32.BF16 R96, R4.reuse, R22, R96 ;  /* 0x000000160460723c */ /* 0x040ff00000041860 */
[C---:B--2---:R-:W-:Y:S08]  /*11e40*/  HMMA.16816.F32.BF16 R80, R4.reuse, R16, R80 ;  /* 0x000000100450723c */ /* 0x044ff00000041850 */
[C---:B------:R-:W-:Y:S08]  /*11e50*/  HMMA.16816.F32.BF16 R76, R4.reuse, R18, R76 ;  /* 0x00000012044c723c */ /* 0x040ff0000004184c */
[C---:B---3--:R-:W-:Y:S08]  /*11e60*/  HMMA.16816.F32.BF16 R72, R4.reuse, R12, R72 ;  /* 0x0000000c0448723c */ /* 0x048ff00000041848 */
[C---:B------:R-:W-:Y:S08]  /*11e70*/  HMMA.16816.F32.BF16 R64, R4.reuse, R14, R64 ;  /* 0x0000000e0440723c */ /* 0x040ff00000041840 */
[C---:B------:R-:W-:Y:S08]  /*11e80*/  HMMA.16816.F32.BF16 R68, R4.reuse, R8, R68 ;  /* 0x000000080444723c */ /* 0x040ff00000041844 */
[----:B------:R-:W-:Y:S01]  /*11e90*/  HMMA.16816.F32.BF16 R60, R4, R10, R60 ;  /* 0x0000000a043c723c */ /* 0x000fe2000004183c */
[----:B------:R-:W-:Y:S01]  /*11ea0*/  MOV R104, R178 ;  /* 0x000000b200687202 */ /* 0x000fe20000000f00 */
[----:B------:R-:W-:Y:S01]  /*11eb0*/  IMAD.MOV.U32 R105, RZ, RZ, R192 ;  /* 0x000000ffff697224 */ /* 0x000fe200078e00c0 */
[----:B------:R-:W-:Y:S01]  /*11ec0*/  MOV R106, R157 ;  /* 0x0000009d006a7202 */ /* 0x000fe20000000f00 */
[----:B------:R-:W-:Y:S01]  /*11ed0*/  FADD.FTZ R2, R203, R2 ;  /* 0x00000002cb027221 */ /* 0x000fe20000010000 */
[----:B------:R-:W-:Y:S01]  /*11ee0*/  MOV R107, R166 ;  /* 0x000000a6006b7202 */ /* 0x000fe20000000f00 */
[----:B------:R-:W-:Y:S01]  /*11ef0*/  FADD.FTZ R0, R202, R0 ;  /* 0x00000000ca007221 */ /* 0x000fe20000010000 */
[----:B------:R-:W-:-:S02]  /*11f00*/  F2FP.BF16.PACK_AB R4, R91, R92 ;  /* 0x0000005c5b04723e */ /* 0x000fc400000010ff */
[----:B------:R-:W-:Y:S02]  /*11f10*/  MOV R94, R156 ;  /* 0x0000009c005e7202 */ /* 0x000fe40000000f00 */
[----:B------:R-:W-:Y:S02]  /*11f20*/  MOV R95, R159 ;  /* 0x0000009f005f7202 */ /* 0x000fe40000000f00 */
[----:B------:R-:W-:Y:S02]  /*11f30*/  MOV R174, R169 ;  /* 0x000000a900ae7202 */ /* 0x000fe40000000f00 */
[----:B------:R-:W-:Y:S02]  /*11f40*/  MOV R108, R198 ;  /* 0x000000c6006c7202 */ /* 0x000fe40000000f00 */
[----:B------:R-:W-:Y:S02]  /*11f50*/  MOV R175, R170 ;  /* 0x000000aa00af7202 */ /* 0x000fe40000000f00 */
[----:B------:R-:W-:Y:S01]  /*11f60*/  MOV R109, R199 ;  /* 0x000000c7006d7202 */ /* 0x000fe20000000f00 */
[----:B------:R-:W-:Y:S01]  /*11f70*/  IMAD.MOV.U32 R110, RZ, RZ, R172 ;  /* 0x000000ffff6e7224 */ /* 0x000fe200078e00ac */
[----:B------:R-:W-:Y:S01]  /*11f80*/  F2FP.BF16.PACK_AB R5, R86, R87 ;  /* 0x000000575605723e */ /* 0x000fe200000010ff */
[----:B------:R-:W-:Y:S01]  /*11f90*/  MUFU.EX2 R27, R147 ;  /* 0x00000093001b7308 */ /* 0x000fe20000000800 */
[----:B------:R-:W-:Y:S01]  /*11fa0*/  F2FP.BF16.PACK_AB R6, R89, R90 ;  /* 0x0000005a5906723e */ /* 0x000fe200000010ff */
[----:B------:R-:W-:Y:S01]  /*11fb0*/  LDSM.16.MT88.4 R184, [R236+0xb800] ;  /* 0x00b80000ecb8783b */ /* 0x000fe20000004200 */
[----:B------:R-:W-:-:S02]  /*11fc0*/  F2FP.BF16.PACK_AB R7, R84, R85 ;  /* 0x000000555407723e */ /* 0x000fc400000010ff */
[----:B------:R-:W-:Y:S01]  /*11fd0*/  MOV R111, R177 ;  /* 0x000000b1006f7202 */ /* 0x000fe20000000f00 */
[----:B------:R-:W-:Y:S01]  /*11fe0*/  FADD.FTZ R3, R104, R3 ;  /* 0x0000000368037221 */ /* 0x000fe20000010000 */
[----:B------:R-:W-:Y:S01]  /*11ff0*/  MOV R88, R197 ;  /* 0x000000c500587202 */ /* 0x000fe20000000f00 */
[----:B------:R-:W-:Y:S01]  /*12000*/  FADD.FTZ R2, R105, R2 ;  /* 0x0000000269027221 */ /* 0x000fe20000010000 */
[----:B------:R-:W-:Y:S01]  /*12010*/  MUFU.EX2 R25, R151 ;  /* 0x0000009700197308 */ /* 0x000fe20000000800 */
[C---:B------:R-:W-:Y:S01]  /*12020*/  HMMA.16816.F32.BF16 R56, R4.reuse, R20, R56 ;  /* 0x000000140438723c */ /* 0x040fe20000041838 */
[----:B------:R-:W-:Y:S01]  /*12030*/  FADD.FTZ R0, R106, R0 ;  /* 0x000000006a007221 */ /* 0x000fe20000010000 */
[----:B------:R-:W1:Y:S06]  /*12040*/  LDSM.16.MT88.4 R168, [R233+0xb800] ;  /* 0x00b80000e9a8783b */ /* 0x000e6c0000004200 */
[C---:B------:R-:W-:Y:S08]  /*12050*/  HMMA.16816.F32.BF16 R52, R4.reuse, R22, R52 ;  /* 0x000000160434723c */ /* 0x040ff00000041834 */
[C---:B------:R-:W-:Y:S08]  /*12060*/  HMMA.16816.F32.BF16 R40, R4.reuse, R16, R40 ;  /* 0x000000100428723c */ /* 0x040ff00000041828 */
[C---:B------:R-:W-:Y:S08]  /*12070*/  HMMA.16816.F32.BF16 R36, R4.reuse, R18, R36 ;  /* 0x000000120424723c */ /* 0x040ff00000041824 */
[C---:B------:R-:W-:Y:S08]  /*12080*/  HMMA.16816.F32.BF16 R32, R4.reuse, R12, R32 ;  /* 0x0000000c0420723c */ /* 0x040ff00000041820 */
[C---:B------:R-:W-:Y:S08]  /*12090*/  HMMA.16816.F32.BF16 R44, R4.reuse, R14, R44 ;  /* 0x0000000e042c723c */ /* 0x040ff0000004182c */
[C---:B------:R-:W-:Y:S08]  /*120a0*/  HMMA.16816.F32.BF16 R48, R4.reuse, R8, R48 ;  /* 0x000000080430723c */ /* 0x040ff00000041830 */
[----:B------:R-:W-:Y:S01]  /*120b0*/  HMMA.16816.F32.BF16 R28, R4, R10, R28 ;  /* 0x0000000a041c723c */ /* 0x000fe2000004181c */
[----:B------:R-:W-:Y:S01]  /*120c0*/  FADD.FTZ R2, R95, R2 ;  /* 0x000000025f027221 */ /* 0x000fe20000010000 */
[----:B------:R-:W-:Y:S01]  /*120d0*/  MOV R104, R174 ;  /* 0x000000ae00687202 */ /* 0x000fe20000000f00 */
[----:B------:R-:W-:Y:S01]  /*120e0*/  FADD.FTZ R0, R196, R0 ;  /* 0x00000000c4007221 */ /* 0x000fe20000010000 */
[----:B------:R-:W-:-:S02]  /*120f0*/  MOV R105, R175 ;  /* 0x000000af00697202 */ /* 0x000fc40000000f00 */
[----:B------:R-:W-:Y:S01]  /*12100*/  MOV R106, R160 ;  /* 0x000000a0006a7202 */ /* 0x000fe20000000f00 */
[----:B------:R-:W-:Y:S01]  /*12110*/  FADD.FTZ R4, R167, R24 ;  /* 0x00000018a7047221 */ /* 0x000fe20000010000 */
[----:B------:R-:W2:Y:S01]  /*12120*/  MUFU.EX2 R20, R155 ;  /* 0x0000009b00147308 */ /* 0x000ea20000000800 */
[----:B------:R-:W3:Y:S02]  /*12130*/  LDSM.16.MT88.4 R12, [R235+0xb800] ;  /* 0x00b80000eb0c783b */ /* 0x000ee40000004200 */
[----:B------:R-:W-:Y:S01]  /*12140*/  FADD.FTZ R4, R111, R4 ;  /* 0x000000046f047221 */ /* 0x000fe20000010000 */
[----:B------:R-:W-:-:S03]  /*12150*/  MOV R111, R173 ;  /* 0x000000ad006f7202 */ /* 0x000fc60000000f00 */
[----:B------:R-:W-:Y:S02]  /*12160*/  FADD.FTZ R5, R107, R4 ;  /* 0x000000046b057221 */ /* 0x000fe40000010000 */
[----:B------:R-:W-:Y:S02]  /*12170*/  FADD.FTZ R4, R94, R3 ;  /* 0x000000035e047221 */ /* 0x000fe40000010000 */
[----:B------:R-:W-:Y:S02]  /*12180*/  FADD.FTZ R5, R88, R5 ;  /* 0x0000000558057221 */ /* 0x000fe40000010000 */
[----:B------:R-:W-:Y:S01]  /*12190*/  FADD.FTZ R4, R108, R4 ;  /* 0x000000046c047221 */ /* 0x000fe20000010000 */
[----:B------:R-:W-:Y:S01]  /*121a0*/  MOV R107, R161 ;  /* 0x000000a1006b7202 */ /* 0x000fe20000000f00 */
[----:B------:R-:W-:Y:S02]  /*121b0*/  FADD.FTZ R2, R109, R2 ;  /* 0x000000026d027221 */ /* 0x000fe40000010000 */
[----:B------:R-:W-:Y:S01]  /*121c0*/  FADD.FTZ R0, R110, R0 ;  /* 0x000000006e007221 */ /* 0x000fe20000010000 */
[----:B------:R-:W-:Y:S01]  /*121d0*/  MOV R94, R163 ;  /* 0x000000a3005e7202 */ /* 0x000fe20000000f00 */
[----:B------:R-:W-:Y:S01]  /*121e0*/  FADD.FTZ R8, R111, R5 ;  /* 0x000000056f087221 */ /* 0x000fe20000010000 */
[----:B------:R-:W-:Y:S01]  /*121f0*/  MOV R95, R162 ;  /* 0x000000a2005f7202 */ /* 0x000fe20000000f00 */
        /* <DEDUP_REMOVED lines=74> */
[----:B--2---:R-:W-:Y:S02]  /*126a0*/  FADD.FTZ R5, R20, R5 ;  /* 0x0000000514057221 */ /* 0x004fe40000010000 */
[----:B----4-:R-:W-:-:S05]  /*126b0*/  FADD.FTZ R4, R16, R4 ;  /* 0x0000000410047221 */ /* 0x010fca0000010000 */
[----:B------:R-:W2:Y:S01]  /*126c0*/  MUFU.EX2 R17, R180 ;  /* 0x000000b400117308 */ /* 0x000ea20000000800 */
[----:B------:R-:W-:-:S07]  /*126d0*/  FADD.FTZ R2, R27, R2 ;  /* 0x000000021b027221 */ /* 0x000fce0000010000 */
[----:B------:R-:W4:Y:S01]  /*126e0*/  MUFU.EX2 R9, R191 ;  /* 0x000000bf00097308 */ /* 0x000f220000000800 */
[----:B------:R-:W-:-:S07]  /*126f0*/  FADD.FTZ R0, R25, R0 ;  /* 0x0000000019007221 */ /* 0x000fce0000010000 */
[----:B------:R-:W2:Y:S01]  /*12700*/  MUFU.EX2 R26, R150 ;  /* 0x00000096001a7308 */ /* 0x000ea20000000800 */
[----:B-1----:R-:W-:-:S07]  /*12710*/  FADD.FTZ R5, R19, R5 ;  /* 0x0000000513057221 */ /* 0x002fce0000010000 */
        /* <DEDUP_REMOVED lines=8> */
[----:B--2---:R-:W-:Y:S02]  /*127a0*/  FADD.FTZ R5, R17, R5 ;  /* 0x0000000511057221 */ /* 0x004fe40000010000 */
[----:B----4-:R-:W-:Y:S02]  /*127b0*/  FADD.FTZ R4, R9, R4 ;  /* 0x0000000409047221 */ /* 0x010fe40000010000 */
[----:B------:R-:W-:Y:S02]  /*127c0*/  FADD.FTZ R2, R26, R2 ;  /* 0x000000021a027221 */ /* 0x000fe40000010000 */
        /* <DEDUP_REMOVED lines=18> */
[----:B------:R-:W-:Y:S02]  /*128f0*/  MOV R3, R125 ;  /* 0x0000007d00037202 */ /* 0x000fe40000000f00 */
[----:B------:R-:W-:-:S05]  /*12900*/  MOV R150, R128 ;  /* 0x0000008000967202 */ /* 0x000fca0000000f00 */
[----:B------:R-:W-:Y:S01]  /*12910*/  HMMA.16816.F32.BF16 R176, R140, R184, R80 ;  /* 0x000000b88cb0723c */ /* 0x000fe20000041850 */
[----:B------:R-:W-:Y:S02]  /*12920*/  @P0 MOV R151, R116 ;  /* 0x0000007400970202 */ /* 0x000fe40000000f00 */
[----:B------:R-:W-:-:S05]  /*12930*/  @P0 MOV R152, R117 ;  /* 0x0000007500980202 */ /* 0x000fca0000000f00 */
[----:B------:R-:W-:Y:S01]  /*12940*/  HMMA.16816.F32.BF16 R180, R140, R186, R76 ;  /* 0x000000ba8cb4723c */ /* 0x000fe2000004184c */
[----:B------:R-:W-:Y:S02]  /*12950*/  @P0 MOV R3, R125 ;  /* 0x0000007d00030202 */ /* 0x000fe40000000f00 */
[----:B------:R-:W-:-:S05]  /*12960*/  @P0 MOV R150, R128 ;  /* 0x0000008000960202 */ /* 0x000fca0000000f00 */
[C---:B------:R-:W-:Y:S08]  /*12970*/  HMMA.16816.F32.BF16 R192, R140.reuse, R136, R72 ;  /* 0x000000888cc0723c */ /* 0x040ff00000041848 */
[----:B------:R-:W-:Y:S08]  /*12980*/  HMMA.16816.F32.BF16 R132, R140, R138, R64 ;  /* 0x0000008a8c84723c */ /* 0x000ff00000041840 */
[C---:B------:R-:W-:Y:S08]  /*12990*/  HMMA.16816.F32.BF16 R160, R144.reuse, R168, R56 ;  /* 0x000000a890a0723c */ /* 0x040ff00000041838 */
[C---:B------:R-:W-:Y:S08]  /*129a0*/  HMMA.16816.F32.BF16 R172, R144.reuse, R184, R40 ;  /* 0x000000b890ac723c */ /* 0x040ff00000041828 */
[----:B------:R-:W-:Y:S08]  /*129b0*/  HMMA.16816.F32.BF16 R188, R144, R136, R32 ;  /* 0x0000008890bc723c */ /* 0x000ff00000041820 */
[----:B---3--:R-:W-:Y:S08]  /*129c0*/  HMMA.16816.F32.BF16 R200, R140, R12, R68 ;  /* 0x0000000c8cc8723c */ /* 0x008ff00000041844 */
[C---:B------:R-:W-:Y:S08]  /*129d0*/  HMMA.16816.F32.BF16 R168, R144.reuse, R170, R52 ;  /* 0x000000aa90a8723c */ /* 0x040ff00000041834 */
[C---:B------:R-:W-:Y:S08]  /*129e0*/  HMMA.16816.F32.BF16 R184, R144.reuse, R186, R36 ;  /* 0x000000ba90b8723c */ /* 0x040ff00000041824 */
[C---:B------:R-:W-:Y:S08]  /*129f0*/  HMMA.16816.F32.BF16 R136, R144.reuse, R138, R44 ;  /* 0x0000008a9088723c */ /* 0x040ff0000004182c */
[----:B------:R-:W-:Y:S08]  /*12a00*/  HMMA.16816.F32.BF16 R196, R144, R12, R48 ;  /* 0x0000000c90c4723c */ /* 0x000ff00000041830 */
[-C--:B------:R-:W-:Y:S08]  /*12a10*/  HMMA.16816.F32.BF16 R140, R140, R14.reuse, R60 ;  /* 0x0000000e8c8c723c */ /* 0x080ff0000004183c */
[----:B------:R-:W-:Y:S01]  /*12a20*/  HMMA.16816.F32.BF16 R144, R144, R14, R28 ;  /* 0x0000000e9090723c */ /* 0x000fe2000004181c */
[----:B------:R-:W-:Y:S11]  /*12a30*/  @P0 BRA `(.L_x_366) ;  /* 0x0000001000000947 */ /* 0x000ff60003800000 */
.L_x_362:
[----:B-1--4-:R-:W-:-:S12]  /*12a40*/  UIADD3 UR34, UR8, -0x1, URZ ;  /* 0xffffffff08227890 */ /* 0x012fd8000fffe03f */
.L_x_366:
[----:B-1----:R-:W-:-:S13]  /*12a50*/  ISETP.LE.AND P0, PT, RZ, UR34, PT ;  /* 0x00000022ff007c0c */ /* 0x002fda000bf03270 */
[----:B------:R-:W-:Y:S05]  /*12a60*/  @!P0 BRA `(.L_x_367) ;  /* 0x00005c0000008947 */ /* 0x000fea0003800000 */
[----:B------:R-:W2:Y:S01]  /*12a70*/  LDL.64 R8, [R1+0x48] ;  /* 0x0000480001087983 */ /* 0x000ea20000100a00 */
[----:B-----5:R-:W-:Y:S01]  /*12a80*/  MOV R154, R3 ;  /* 0x00000003009a7202 */ /* 0x020fe20000000f00 */
        /* <DEDUP_REMOVED lines=14> */
[----:B------:R-:W-:Y:S02]  /*12b70*/  USHF.L.U32 UR18, UR20, 0x5, URZ ;  /* 0x0000000514127899 */ /* 0x000fe4000800063f */
[----:B------:R-:W-:-:S02]  /*12b80*/  UIMAD.WIDE.U32 UR42, UR20, 0x30, URZ ;  /* 0x00000030142a78a5 */ /* 0x000fc4000f8e003f */
[----:B------:R-:W-:Y:S02]  /*12b90*/  USHF.L.U32 UR21, UR20, 0x6, URZ ;  /* 0x0000000614157899 */ /* 0x000fe4000800063f */
[----:B------:R-:W-:Y:S02]  /*12ba0*/  UIMAD.WIDE.U32 UR40, UR20, 0x50, URZ ;  /* 0x00000050142878a5 */ /* 0x000fe4000f8e003f */
[----:B------:R-:W-:Y:S02]  /*12bb0*/  UIMAD.WIDE.U32 UR38, UR20, 0x60, URZ ;  /* 0x00000060142678a5 */ /* 0x000fe4000f8e003f */
[----:B------:R-:W-:Y:S02]  /*12bc0*/  UIMAD.WIDE.U32 UR36, UR20, 0x70, URZ ;  /* 0x00000070142478a5 */ /* 0x000fe4000f8e003f */
        /* <DEDUP_REMOVED lines=9> */
[----:B------:R-:W-:Y:S02]  /*12c60*/  UIMAD UR16, UR16, 0x70, URZ ;  /* 0x00000070101078a4 */ /* 0x000fe4000f8e023f */
[----:B------:R-:W-:Y:S02]  /*12c70*/  UIMAD UR24, UR24, 0x70, URZ ;  /* 0x00000070181878a4 */ /* 0x000fe4000f8e023f */
        /* <DEDUP_REMOVED lines=13> */
.L_x_370:
        /* <DEDUP_REMOVED lines=11> */
[----:B------:R-:W-:Y:S01]  /*12e00*/  IMAD.U32 R2, RZ, RZ, UR8 ;  /* 0x00000008ff027e24 */ /* 0x000fe2000f8e00ff */
[----:B--2---:R-:W-:Y:S01]  /*12e10*/  LEA R0, P3, R0, R150, 0x7 ;  /* 0x0000009600007211 */ /* 0x004fe200078638ff */
[----:B------:R-:W-:Y:S03]  /*12e20*/  IMAD.U32 R150, RZ, RZ, UR54 ;  /* 0x00000036ff967e24 */ /* 0x000fe6000f8e00ff */
[----:B------:R-:W-:Y:S02]  /*12e30*/  @!P0 IADD3 R3, P2, R0, UR26, RZ ;  /* 0x0000001a00038c10 */ /* 0x000fe4000ff5e0ff */
[----:B---3--:R-:W-:Y:S02]  /*12e40*/  LEA.HI.X R2, R150, R247, R2, 0x7, P3 ;  /* 0x000000f796027211 */ /* 0x008fe400018f3c02 */
[C---:B------:R-:W-:Y:S02]  /*12e50*/  @!P0 LEA R216, P6, R3.reuse, c[0x0][0x168], 0x1 ;  /* 0x00005a0003d88a11 */ /* 0x040fe400078c08ff */
[----:B------:R-:W-:Y:S02]  /*12e60*/  @!P0 IADD3.X R151, R2, UR25, RZ, P2, !PT ;  /* 0x0000001902978c10 */ /* 0x000fe400097fe4ff */
[C---:B------:R-:W-:Y:S02]  /*12e70*/  @!P0 IADD3 R149, P5, R0.reuse, UR18, RZ ;  /* 0x0000001200958c10 */ /* 0x040fe4000ffbe0ff */
[----:B------:R-:W-:Y:S02]  /*12e80*/  @!P0 LEA.HI.X R217, R3, c[0x0][0x16c], R151, 0x1, P6 ;  /* 0x00005b0003d98a11 */ /* 0x000fe400030f0c97 */
[C---:B------:R-:W-:Y:S02]  /*12e90*/  @!P0 LEA R210, P6, R0.reuse, c[0x0][0x168], 0x1 ;  /* 0x00005a0000d28a11 */ /* 0x040fe400078c08ff */
[C---:B------:R-:W-:Y:S02]  /*12ea0*/  @!P0 LEA R214, P4, R149.reuse, c[0x0][0x168], 0x1 ;  /* 0x00005a0095d68a11 */ /* 0x040fe400078808ff */
        /* <DEDUP_REMOVED lines=8> */
[----:B------:R-:W-:Y:S01]  /*12f30*/  @!P0 LEA R212, P2, R150, c[0x0][0x168], 0x1 ;  /* 0x00005a0096d48a11 */ /* 0x000fe200078408ff */
[----:B------:R1:W-:Y:S01]  /*12f40*/  @P0 STS.128 [R244+0x4800], RZ ;  /* 0x004800fff4000388 */ /* 0x0003e20000000c00 */
        /* <DEDUP_REMOVED lines=54> */
.L_x_368:
        /* <DEDUP_REMOVED lines=102> */
[-C--:B------:R-:W-:Y:S03]  /*13910*/  HMMA.16816.F32.BF16 R28, R124, R34.reuse, RZ ;  /* 0x000000227c1c723c */ /* 0x080fe600000418ff */
[----:B------:R-:W-:Y:S05]  /*13920*/  LDSM.16.M88.4 R228, [R238+0x6000] ;  /* 0x00600000eee4783b */ /* 0x000fea0000000200 */
        /* <DEDUP_REMOVED lines=39> */
[C---:B------:R-:W-:Y:S01]  /*13ba0*/  HMMA.16816.F32.BF16 R48, R208.reuse, R206, R48 ;  /* 0x000000ced030723c */ /* 0x040fe20000041830 */
[----:B------:R-:W3:Y:S07]  /*13bb0*/  LDSM.16.M88.4 R204, [R238+0x7800] ;  /* 0x00780000eecc783b */ /* 0x000eee0000000200 */
[-C--:B------:R-:W-:Y:S08]  /*13bc0*/  HMMA.16816.F32.BF16 R52, R208, R224.reuse, R52 ;  /* 0x000000e0d034723c */ /* 0x080ff00000041834 */
[C---:B------:R-:W-:Y:S08]  /*13bd0*/  HMMA.16816.F32.BF16 R56, R216.reuse, R224, R56 ;  /* 0x000000e0d838723c */ /* 0x040ff00000041838 */
[-C--:B------:R-:W-:Y:S08]  /*13be0*/  HMMA.16816.F32.BF16 R60, R216, R226.reuse, R60 ;  /* 0x000000e2d83c723c */ /* 0x080ff0000004183c */
[C---:B------:R-:W-:Y:S01]  /*13bf0*/  HMMA.16816.F32.BF16 R64, R208.reuse, R226, R64 ;  /* 0x000000e2d040723c */ /* 0x040fe20000041840 */
[----:B------:R-:W-:Y:S07]  /*13c00*/  LDSM.16.M88.4 R224, [R239] ;  /* 0x00000000efe0783b */ /* 0x000fee0000000200 */
        /* <DEDUP_REMOVED lines=14> */
[----:B------:R-:W2:Y:S07]  /*13cf0*/  LDSM.16.M88.4 R220, [R239+0x800] ;  /* 0x00080000efdc783b */ /* 0x000eae0000000200 */
[-C--:B---3--:R-:W-:Y:S08]  /*13d00*/  HMMA.16816.F32.BF16 R116, R208, R204.reuse, R116 ;  /* 0x000000ccd074723c */ /* 0x088ff00000041874 */
[C---:B------:R-:W-:Y:S08]  /*13d10*/  HMMA.16816.F32.BF16 R120, R216.reuse, R204, R120 ;  /* 0x000000ccd878723c */ /* 0x040ff00000041878 */
[-C--:B------:R-:W-:Y:S01]  /*13d20*/  HMMA.16816.F32.BF16 R124, R216, R206.reuse, R124 ;  /* 0x000000ced87c723c */ /* 0x080fe2000004187c */
[----:B------:R-:W-:Y:S07]  /*13d30*/  LDSM.16.M88.4 R216, [R239+0x2000] ;  /* 0x00200000efd8783b */ /* 0x000fee0000000200 */
[----:B------:R-:W-:Y:S01]  /*13d40*/  HMMA.16816.F32.BF16 R128, R208, R206, R128 ;  /* 0x000000ced080723c */ /* 0x000fe20000041880 */
[----:B------:R-:W3:Y:S06]  /*13d50*/  LDSM.16.M88.4 R204, [R239+0x1000] ;  /* 0x00100000efcc783b */ /* 0x000eec0000000200 */
[----:B------:R-:W4:Y:S01]  /*13d60*/  LDSM.16.M88.4 R208, [R239+0x1800] ;  /* 0x00180000efd0783b */ /* 0x000f220000000200 */
        /* <DEDUP_REMOVED lines=24> */
[----:B------:R-:W4:Y:S07]  /*13ef0*/  LDSM.16.M88.4 R216, [R237] ;  /* 0x00000000edd8783b */ /* 0x000f2e0000000200 */
        /* <DEDUP_REMOVED lines=13> */
[----:B------:R-:W3:Y:S07]  /*13fd0*/  LDSM.16.M88.4 R228, [R237+0x1000] ;  /* 0x00100000ede4783b */ /* 0x000eee0000000200 */
[----:B------:R-:W-:Y:S01]  /*13fe0*/  HMMA.16816.F32.BF16 R128, R212, R206, R128 ;  /* 0x000000ced480723c */ /* 0x000fe20000041880 */
[----:B------:R-:W5:Y:S06]  /*13ff0*/  LDSM.16.M88.4 R204, [R237+0x1800] ;  /* 0x00180000edcc783b */ /* 0x000f6c0000000200 */
[----:B------:R-:W3:Y:S01]  /*14000*/  LDSM.16.M88.4 R212, [R237+0x2000] ;  /* 0x00200000edd4783b */ /* 0x000ee20000000200 */
[-C--:B----4-:R-:W-:Y:S08]  /*14010*/  HMMA.16816.F32.BF16 R4, R208, R216.reuse, R4 ;  /* 0x000000d8d004723c */ /* 0x090ff00000041804 */
[C---:B-1----:R-:W-:Y:S08]  /*14020*/  HMMA.16816.F32.BF16 R8, R224.reuse, R216, R8 ;  /* 0x000000d8e008723c */ /* 0x042ff00000041808 */
        /* <DEDUP_REMOVED lines=12> */
[----:B------:R-:W3:Y:S01]  /*140f0*/  LDSM.16.M88.4 R228, [R237+0x3800] ;  /* 0x00380000ede4783b */ /* 0x000ee20000000200 */
[----:B------:R-:W-:Y:S05]  /*14100*/  DEPBAR.LE SB0, 0x0 ;  /* 0x000080000000791a */ /* 0x000fea0000000000 */
[----:B------:R-:W-:Y:S01]  /*14110*/  BAR.SYNC.DEFER_BLOCKING 0x0 ;  /* 0x0000000000007b1d */ /* 0x000fe20000010000 */
[-C--:B-----5:R-:W-:Y:S08]  /*14120*/  HMMA.16816.F32.BF16 R52, R208, R204.reuse, R52 ;  /* 0x000000ccd034723c */ /* 0x0a0ff00000041834 */
[C---:B------:R-:W-:Y:S08]  /*14130*/  HMMA.16816.F32.BF16 R56, R224.reuse, R204, R56 ;  /* 0x000000cce038723c */ /* 0x040ff00000041838 */
[-C--:B------:R-:W-:Y:S08]  /*14140*/  HMMA.16816.F32.BF16 R60, R224, R206.reuse, R60 ;  /* 0x000000cee03c723c */ /* 0x080ff0000004183c */
[C---:B------:R-:W-:Y:S08]  /*14150*/  HMMA.16816.F32.BF16 R64, R208.reuse, R206, R64 ;  /* 0x000000ced040723c */ /* 0x040ff00000041840 */
[-C--:B------:R-:W-:Y:S08]  /*14160*/  HMMA.16816.F32.BF16 R68, R208, R212.reuse, R68 ;  /* 0x000000d4d044723c */ /* 0x080ff00000041844 */
[C---:B------:R-:W-:Y:S08]  /*14170*/  HMMA.16816.F32.BF16 R72, R224.reuse, R212, R72 ;  /* 0x000000d4e048723c */ /* 0x040ff00000041848 */
[-C--:B------:R-:W-:Y:S08]  /*14180*/  HMMA.16816.F32.BF16 R76, R224, R214.reuse, R76 ;  /* 0x000000d6e04c723c */ /* 0x080ff0000004184c */
[C---:B------:R-:W-:Y:S08]  /*14190*/  HMMA.16816.F32.BF16 R80, R208.reuse, R214, R80 ;  /* 0x000000d6d050723c */ /* 0x040ff00000041850 */
[-C--:B-1----:R-:W-:Y:S08]  /*141a0*/  HMMA.16816.F32.BF16 R84, R208, R216.reuse, R84 ;  /* 0x000000d8d054723c */ /* 0x082ff00000041854 */
[C---:B------:R-:W-:Y:S08]  /*141b0*/  HMMA.16816.F32.BF16 R88, R224.reuse, R216, R88 ;  /* 0x000000d8e058723c */ /* 0x040ff00000041858 */
[-C--:B------:R-:W-:Y:S08]  /*141c0*/  HMMA.16816.F32.BF16 R92, R224, R218.reuse, R92 ;  /* 0x000000dae05c723c */ /* 0x080ff0000004185c */
[C---:B------:R-:W-:Y:S08]  /*141d0*/  HMMA.16816.F32.BF16 R96, R208.reuse, R218, R96 ;  /* 0x000000dad060723c */ /* 0x040ff00000041860 */
[-C--:B--2---:R-:W-:Y:S08]  /*141e0*/  HMMA.16816.F32.BF16 R100, R208, R220.reuse, R100 ;  /* 0x000000dcd064723c */ /* 0x084ff00000041864 */
[C---:B------:R-:W-:Y:S08]  /*141f0*/  HMMA.16816.F32.BF16 R104, R224.reuse, R220, R104 ;  /* 0x000000dce068723c */ /* 0x040ff00000041868 */
[-C--:B------:R-:W-:Y:S08]  /*14200*/  HMMA.16816.F32.BF16 R108, R224, R222.reuse, R108 ;  /* 0x000000dee06c723c */ /* 0x080ff0000004186c */
[C---:B------:R-:W-:Y:S08]  /*14210*/  HMMA.16816.F32.BF16 R112, R208.reuse, R222, R112 ;  /* 0x000000ded070723c */ /* 0x040ff00000041870 */
[-C--:B---3--:R-:W-:Y:S08]  /*14220*/  HMMA.16816.F32.BF16 R116, R208, R228.reuse, R116 ;  /* 0x000000e4d074723c */ /* 0x088ff00000041874 */
[C---:B------:R-:W-:Y:S08]  /*14230*/  HMMA.16816.F32.BF16 R120, R224.reuse, R228, R120 ;  /* 0x000000e4e078723c */ /* 0x040ff00000041878 */
[-C--:B------:R-:W-:Y:S08]  /*14240*/  HMMA.16816.F32.BF16 R124, R224, R230.reuse, R124 ;  /* 0x000000e6e07c723c */ /* 0x080ff0000004187c */
[----:B------:R-:W-:Y:S01]  /*14250*/  HMMA.16816.F32.BF16 R128, R208, R230, R128 ;  /* 0x000000e6d080723c */ /* 0x000fe20000041880 */
[----:B------:R-:W-:-:S07]  /*14260*/  @P1 BRA `(.L_x_370) ;  /* 0xffffeae000001947 */ /* 0x000fce000383ffff */
.L_x_369:
[----:B------:R-:W-:Y:S01]  /*14270*/  MOV R0, UR34 ;  /* 0x0000002200007c02 */ /* 0x000fe20008000f00 */
[----:B------:R-:W2:Y:S01]  /*14280*/  S2R R2, SR_TID.X ;  /* 0x0000000000027919 */ /* 0x000ea20000002100 */
[----:B------:R-:W-:Y:S01]  /*14290*/  UIADD3 UR34, UR34, -0x1, URZ ;  /* 0xffffffff22227890 */ /* 0x000fe2000fffe03f */
[----:B--2---:R-:W-:Y:S04]  /*142a0*/  SHF.L.U32 R2, R2, 0x1, RZ ;  /* 0x0000000102027819 */ /* 0x004fe800000006ff */
[----:B------:R-:W-:Y:S04]  /*142b0*/  LOP3.LUT R2, R2, 0x6, RZ, 0xc0, !PT ;  /* 0x0000000602027812 */ /* 0x000fe800078ec0ff */
[----:B------:R-:W-:Y:S04]  /*142c0*/  LEA R0, R0, R2, 0x7 ;  /* 0x0000000200007211 */ /* 0x000fe800078e38ff */
[----:B------:R-:W2:Y:S01]  /*142d0*/  I2F R149, R0 ;  /* 0x0000000000957306 */ /* 0x000ea20000201400 */
[C---:B-1----:R-:W-:Y:S02]  /*142e0*/  IADD3 R207, R0.reuse, 0x20, RZ ;  /* 0x0000002000cf7810 */ /* 0x042fe40007ffe0ff */
[C---:B------:R-:W-:Y:S02]  /*142f0*/  IADD3 R206, R0.reuse, 0x50, RZ ;  /* 0x0000005000ce7810 */ /* 0x040fe40007ffe0ff */
[C---:B------:R-:W-:Y:S02]  /*14300*/  IADD3 R150, R0.reuse, 0x10, RZ ;  /* 0x0000001000967810 */ /* 0x040fe40007ffe0ff */
[C---:B------:R-:W-:Y:S02]  /*14310*/  IADD3 R204, R0.reuse, 0x11, RZ ;  /* 0x0000001100cc7810 */ /* 0x040fe40007ffe0ff */
[C---:B------:R-:W-:Y:S01]  /*14320*/  IADD3 R213, R0.reuse, 0x29, RZ ;  /* 0x0000002900d57810 */ /* 0x040fe20007ffe0ff */
[----:B------:R-:W1:Y:S01]  /*14330*/  I2F R207, R207 ;  /* 0x000000cf00cf7306 */ /* 0x000e620000201400 */
[C---:B------:R-:W-:Y:S02]  /*14340*/  IADD3 R212, R0.reuse, 0x30, RZ ;  /* 0x0000003000d47810 */ /* 0x040fe40007ffe0ff */
[C---:B------:R-:W-:Y:S02]  /*14350*/  IADD3 R215, R0.reuse, 0x31, RZ ;  /* 0x0000003100d77810 */ /* 0x040fe40007ffe0ff */
[C---:B------:R-:W-:Y:S02]  /*14360*/  IADD3 R214, R0.reuse, 0x38, RZ ;  /* 0x0000003800d67810 */ /* 0x040fe40007ffe0ff */
[C---:B------:R-:W-:Y:S02]  /*14370*/  IADD3 R217, R0.reuse, 0x39, RZ ;  /* 0x0000003900d97810 */ /* 0x040fe40007ffe0ff */
[C---:B------:R-:W-:Y:S01]  /*14380*/  IADD3 R216, R0.reuse, 0x40, RZ ;  /* 0x0000004000d87810 */ /* 0x040fe20007ffe0ff */
[----:B------:R-:W3:Y:S01]  /*14390*/  I2F R150, R150 ;  /* 0x0000009600967306 */ /* 0x000ee20000201400 */
[C---:B------:R-:W-:Y:S02]  /*143a0*/  IADD3 R219, R0.reuse, 0x41, RZ ;  /* 0x0000004100db7810 */ /* 0x040fe40007ffe0ff */
[C---:B------:R-:W-:Y:S01]  /*143b0*/  IADD3 R218, R0.reuse, 0x48, RZ ;  /* 0x0000004800da7810 */ /* 0x040fe20007ffe0ff */
[C---:B--2---:R-:W-:Y:S01]  /*143c0*/  FFMA.FTZ R4, R149.reuse, UR4, R4 ;  /* 0x0000000495047c23 */ /* 0x044fe20008010004 */
[C---:B------:R-:W-:Y:S01]  /*143d0*/  IADD3 R205, R0.reuse, 0x51, RZ ;  /* 0x0000005100cd7810 */ /* 0x040fe20007ffe0ff */
[C---:B------:R-:W-:Y:S01]  /*143e0*/  FFMA.FTZ R6, R149.reuse, UR4, R6 ;  /* 0x0000000495067c23 */ /* 0x040fe20008010006 */
[C---:B------:R-:W-:Y:S01]  /*143f0*/  IADD3 R2, R0.reuse, 0x8, RZ ;  /* 0x0000000800027810 */ /* 0x040fe20007ffe0ff */
[C---:B------:R-:W-:Y:S01]  /*14400*/  FFMA.FTZ R10, R149.reuse, UR4, R10 ;  /* 0x00000004950a7c23 */ /* 0x040fe2000801000a */
[C---:B------:R-:W-:Y:S01]  /*14410*/  IADD3 R151, R0.reuse, 0x9, RZ ;  /* 0x0000000900977810 */ /* 0x040fe20007ffe0ff */
[----:B------:R-:W2:Y:S01]  /*14420*/  I2F R204, R204 ;  /* 0x000000cc00cc7306 */ /* 0x000ea20000201400 */
[----:B------:R-:W-:Y:S01]  /*14430*/  FFMA.FTZ R8, R149, UR4, R8 ;  /* 0x0000000495087c23 */ /* 0x000fe20008010008 */
[C---:B------:R-:W-:Y:S01]  /*14440*/  IADD3 R208, R0.reuse, 0x19, RZ ;  /* 0x0000001900d07810 */ /* 0x040fe20007ffe0ff */
[C---:B-1----:R-:W-:Y:S01]  /*14450*/  FFMA.FTZ R36, R207.reuse, UR4, R36 ;  /* 0x00000004cf247c23 */ /* 0x042fe20008010024 */
[C---:B------:R-:W-:Y:S01]  /*14460*/  IADD3 R211, R0.reuse, 0x21, RZ ;  /* 0x0000002100d37810 */ /* 0x040fe20007ffe0ff */
[C---:B------:R-:W-:Y:S01]  /*14470*/  FFMA.FTZ R38, R207.reuse, UR4, R38 ;  /* 0x00000004cf267c23 */ /* 0x040fe20008010026 */
[C---:B------:R-:W-:Y:S01]  /*14480*/  IADD3 R210, R0.reuse, 0x28, RZ ;  /* 0x0000002800d27810 */ /* 0x040fe20007ffe0ff */
[C---:B------:R-:W-:Y:S01]  /*14490*/  FFMA.FTZ R40, R207.reuse, UR4, R40 ;  /* 0x00000004cf287c23 */ /* 0x040fe20008010028 */
[C---:B------:R-:W-:Y:S02]  /*144a0*/  IADD3 R209, R0.reuse, 0x49, RZ ;  /* 0x0000004900d17810 */ /* 0x040fe40007ffe0ff */
[----:B------:R-:W1:Y:S01]  /*144b0*/  I2F R2, R2 ;  /* 0x0000000200027306 */ /* 0x000e620000201400 */
[----:B------:R-:W-:Y:S01]  /*144c0*/  FFMA.FTZ R42, R207, UR4, R42 ;  /* 0x00000004cf2a7c23 */ /* 0x000fe2000801002a */
[----:B------:R-:W-:Y:S01]  /*144d0*/  IADD3 R207, R0, 0x71, RZ ;  /* 0x0000007100cf7810 */ /* 0x000fe20007ffe0ff */
[----:B---3--:R-:W-:Y:S01]  /*144e0*/  FFMA.FTZ R20, R150, UR4, R20 ;  /* 0x0000000496147c23 */ /* 0x008fe20008010014 */
[----:B------:R-:W-:Y:S01]  /*144f0*/  IADD3 R3, R0, 0x1, RZ ;  /* 0x0000000100037810 */ /* 0x000fe20007ffe0ff */
[----:B------:R-:W-:Y:S01]  /*14500*/  FFMA.FTZ R22, R150, UR4, R22 ;  /* 0x0000000496167c23 */ /* 0x000fe20008010016 */
[----:B------:R-:W-:Y:S01]  /*14510*/  IADD3 R152, R0, 0x18, RZ ;  /* 0x0000001800987810 */ /* 0x000fe20007ffe0ff */
[----:B------:R-:W-:Y:S01]  /*14520*/  FFMA.FTZ R24, R150, UR4, R24 ;  /* 0x0000000496187c23 */ /* 0x000fe20008010018 */
[----:B------:R-:W-:Y:S02]  /*14530*/  IADD3 R149, R0, 0x68, RZ ;  /* 0x0000006800957810 */ /* 0x000fe40007ffe0ff */
[----:B------:R-:W3:Y:S01]  /*14540*/  I2F R151, R151 ;  /* 0x0000009700977306 */ /* 0x000ee20000201400 */
[----:B------:R-:W-:Y:S01]  /*14550*/  FFMA.FTZ R26, R150, UR4, R26 ;  /* 0x00000004961a7c23 */ /* 0x000fe2000801001a */
[----:B------:R-:W-:Y:S01]  /*14560*/  IADD3 R150, R0, 0x61, RZ ;  /* 0x0000006100967810 */ /* 0x000fe20007ffe0ff */
[C---:B--2---:R-:W-:Y:S02]  /*14570*/  FFMA.FTZ R21, R204.reuse, UR4, R21 ;  /* 0x00000004cc157c23 */ /* 0x044fe40008010015 */
[C---:B------:R-:W-:Y:S02]  /*14580*/  FFMA.FTZ R23, R204.reuse, UR4, R23 ;  /* 0x00000004cc177c23 */ /* 0x040fe40008010017 */
[C---:B------:R-:W-:Y:S03]  /*14590*/  FFMA.FTZ R25, R204.reuse, UR4, R25 ;  /* 0x00000004cc197c23 */ /* 0x040fe60008010019 */
[----:B------:R-:W2:Y:S01]  /*145a0*/  I2F R3, R3 ;  /* 0x0000000300037306 */ /* 0x000ea20000201400 */
[----:B------:R-:W-:Y:S01]  /*145b0*/  FFMA.FTZ R27, R204, UR4, R27 ;  /* 0x00000004cc1b7c23 */ /* 0x000fe2000801001b */
[----:B------:R-:W-:Y:S01]  /*145c0*/  IADD3 R204, R0, 0x58, RZ ;  /* 0x0000005800cc7810 */ /* 0x000fe20007ffe0ff */
[C---:B-1----:R-:W-:Y:S02]  /*145d0*/  FFMA.FTZ R18, R2.reuse, UR4, R18 ;  /* 0x0000000402127c23 */ /* 0x042fe40008010012 */
[C---:B------:R-:W-:Y:S02]  /*145e0*/  FFMA.FTZ R14, R2.reuse, UR4, R14 ;  /* 0x00000004020e7c23 */ /* 0x040fe4000801000e */
[C---:B------:R-:W-:Y:S03]  /*145f0*/  FFMA.FTZ R12, R2.reuse, UR4, R12 ;  /* 0x00000004020c7c23 */ /* 0x040fe6000801000c */
[----:B------:R-:W1:Y:S01]  /*14600*/  I2F R152, R152 ;  /* 0x0000009800987306 */ /* 0x000e620000201400 */
[----:B------:R-:W-:Y:S01]  /*14610*/  FFMA.FTZ R16, R2, UR4, R16 ;  /* 0x0000000402107c23 */ /* 0x000fe20008010010 */
[C---:B------:R-:W-:Y:S01]  /*14620*/  IADD3 R2, R0.reuse, 0x70, RZ ;  /* 0x0000007000027810 */ /* 0x040fe20007ffe0ff */
[C---:B---3--:R-:W-:Y:S02]  /*14630*/  FFMA.FTZ R19, R151.reuse, UR4, R19 ;  /* 0x0000000497137c23 */ /* 0x048fe40008010013 */
[C---:B------:R-:W-:Y:S02]  /*14640*/  FFMA.FTZ R13, R151.reuse, UR4, R13 ;  /* 0x00000004970d7c23 */ /* 0x040fe4000801000d */
[C---:B------:R-:W-:Y:S03]  /*14650*/  FFMA.FTZ R15, R151.reuse, UR4, R15 ;  /* 0x00000004970f7c23 */ /* 0x040fe6000801000f */
[----:B------:R-:W3:Y:S01]  /*14660*/  I2F R150, R150 ;  /* 0x0000009600967306 */ /* 0x000ee20000201400 */
[----:B------:R-:W-:Y:S01]  /*14670*/  FFMA.FTZ R17, R151, UR4, R17 ;  /* 0x0000000497117c23 */ /* 0x000fe20008010011 */
[C---:B------:R-:W-:Y:S01]  /*14680*/  IADD3 R151, R0.reuse, 0x60, RZ ;  /* 0x0000006000977810 */ /* 0x040fe20007ffe0ff */
        /* <DEDUP_REMOVED lines=11> */
[----:B------:R-:W-:Y:S01]  /*14740*/  IADD3 R152, R0, 0x59, RZ ;  /* 0x0000005900987810 */ /* 0x000fe20007ffe0ff */
[C---:B---3--:R-:W-:Y:S02]  /*14750*/  FFMA.FTZ R101, R150.reuse, UR4, R101 ;  /* 0x0000000496657c23 */ /* 0x048fe40008010065 */
[C---:B------:R-:W-:Y:S02]  /*14760*/  FFMA.FTZ R103, R150.reuse, UR4, R103 ;  /* 0x0000000496677c23 */ /* 0x040fe40008010067 */
[C---:B------:R-:W-:Y:S03]  /*14770*/  FFMA.FTZ R107, R150.reuse, UR4, R107 ;  /* 0x00000004966b7c23 */ /* 0x040fe6000801006b */
[----:B------:R-:W3:Y:S01]  /*14780*/  I2F R3, R3 ;  /* 0x0000000300037306 */ /* 0x000ee20000201400 */
[----:B------:R-:W-:Y:S01]  /*14790*/  FFMA.FTZ R105, R150, UR4, R105 ;  /* 0x0000000496697c23 */ /* 0x000fe20008010069 */
[----:B------:R-:W-:Y:S01]  /*147a0*/  FMNMX.FTZ R150, R4, R148, !PT ;  /* 0x0000009404967209 */ /* 0x000fe20007810000 */
[----:B--2---:R-:W-:Y:S03]  /*147b0*/  FFMA.FTZ R112, R149, UR4, R112 ;  /* 0x0000000495707c23 */ /* 0x004fe60008010070 */
[----:B------:R-:W-:Y:S01]  /*147c0*/  FMNMX.FTZ R150, R5, R150, !PT ;  /* 0x0000009605967209 */ /* 0x000fe20007810000 */
[C---:B------:R-:W-:Y:S02]  /*147d0*/  FFMA.FTZ R114, R149.reuse, UR4, R114 ;  /* 0x0000000495727c23 */ /* 0x040fe40008010072 */
[C---:B------:R-:W-:Y:S01]  /*147e0*/  FFMA.FTZ R110, R149.reuse, UR4, R110 ;  /* 0x00000004956e7c23 */ /* 0x040fe2000801006e */
[----:B------:R-:W2:Y:S01]  /*147f0*/  I2F R152, R152 ;  /* 0x0000009800987306 */ /* 0x000ea20000201400 */
[----:B------:R-:W-:Y:S01]  /*14800*/  FMNMX.FTZ R150, R16, R150, !PT ;  /* 0x0000009610967209 */ /* 0x000fe20007810000 */
[----:B------:R-:W-:Y:S01]  /*14810*/  FFMA.FTZ R108, R149, UR4, R108 ;  /* 0x00000004956c7c23 */ /* 0x000fe2000801006c */
[----:B------:R-:W-:Y:S01]  /*14820*/  FMNMX.FTZ R149, R6, R153, !PT ;  /* 0x0000009906957209 */ /* 0x000fe20007810000 */
[C---:B-1----:R-:W-:Y:S01]  /*14830*/  FFMA.FTZ R33, R208.reuse, UR4, R33 ;  /* 0x00000004d0217c23 */ /* 0x042fe20008010021 */
[----:B------:R-:W-:Y:S01]  /*14840*/  FMNMX.FTZ R150, R17, R150, !PT ;  /* 0x0000009611967209 */ /* 0x000fe20007810000 */
[C---:B------:R-:W-:Y:S01]  /*14850*/  FFMA.FTZ R35, R208.reuse, UR4, R35 ;  /* 0x00000004d0237c23 */ /* 0x040fe20008010023 */
[----:B------:R-:W-:Y:S01]  /*14860*/  FMNMX.FTZ R149, R7, R149, !PT ;  /* 0x0000009507957209 */ /* 0x000fe20007810000 */
[----:B------:R-:W-:Y:S01]  /*14870*/  FFMA.FTZ R29, R208, UR4, R29 ;  /* 0x00000004d01d7c23 */ /* 0x000fe2000801001d */
[----:B------:R-:W-:Y:S01]  /*14880*/  FMNMX.FTZ R150, R20, R150, !PT ;  /* 0x0000009614967209 */ /* 0x000fe20007810000 */
[----:B------:R-:W1:Y:S01]  /*14890*/  I2F R211, R211 ;  /* 0x000000d300d37306 */ /* 0x000e620000201400 */
[----:B------:R-:W-:Y:S01]  /*148a0*/  FMNMX.FTZ R149, R18, R149, !PT ;  /* 0x0000009512957209 */ /* 0x000fe20007810000 */
[----:B------:R-:W-:Y:S01]  /*148b0*/  FFMA.FTZ R31, R208, UR4, R31 ;  /* 0x00000004d01f7c23 */ /* 0x000fe2000801001f */
[----:B------:R-:W-:Y:S01]  /*148c0*/  FMNMX.FTZ R150, R21, R150, !PT ;  /* 0x0000009615967209 */ /* 0x000fe20007810000 */
[----:B---3--:R-:W-:Y:S01]  /*148d0*/  FFMA.FTZ R113, R3, UR4, R113 ;  /* 0x0000000403717c23 */ /* 0x008fe20008010071 */
[----:B------:R-:W-:Y:S01]  /*148e0*/  FMNMX.FTZ R149, R19, R149, !PT ;  /* 0x0000009513957209 */ /* 0x000fe20007810000 */
[C---:B------:R-:W-:Y:S01]  /*148f0*/  FFMA.FTZ R115, R3.reuse, UR4, R115 ;  /* 0x0000000403737c23 */ /* 0x040fe20008010073 */
[----:B------:R-:W-:Y:S01]  /*14900*/  FMNMX.FTZ R150, R32, R150, !PT ;  /* 0x0000009620967209 */ /* 0x000fe20007810000 */
[C---:B------:R-:W-:Y:S01]  /*14910*/  FFMA.FTZ R111, R3.reuse, UR4, R111 ;  /* 0x00000004036f7c23 */ /* 0x040fe2000801006f */
[----:B------:R-:W-:Y:S01]  /*14920*/  FMNMX.FTZ R149, R22, R149, !PT ;  /* 0x0000009516957209 */ /* 0x000fe20007810000 */
[----:B------:R-:W3:Y:S01]  /*14930*/  I2F R2, R2 ;  /* 0x0000000200027306 */ /* 0x000ee20000201400 */
[----:B------:R-:W-:Y:S01]  /*14940*/  FFMA.FTZ R109, R3, UR4, R109 ;  /* 0x00000004036d7c23 */ /* 0x000fe2000801006d */
[----:B------:R-:W-:Y:S02]  /*14950*/  FMNMX.FTZ R3, R8, R155, !PT ;  /* 0x0000009b08037209 */ /* 0x000fe40007810000 */
[----:B------:R-:W-:Y:S01]  /*14960*/  FMNMX.FTZ R149, R23, R149, !PT ;  /* 0x0000009517957209 */ /* 0x000fe20007810000 */
[C---:B--2---:R-:W-:Y:S01]  /*14970*/  FFMA.FTZ R97, R152.reuse, UR4, R97 ;  /* 0x0000000498617c23 */ /* 0x044fe20008010061 */
[----:B------:R-:W-:Y:S01]  /*14980*/  FMNMX.FTZ R3, R9, R3, !PT ;  /* 0x0000000309037209 */ /* 0x000fe20007810000 */
[----:B------:R-:W-:Y:S01]  /*14990*/  FFMA.FTZ R99, R152, UR4, R99 ;  /* 0x0000000498637c23 */ /* 0x000fe20008010063 */
[----:B------:R-:W-:Y:S01]  /*149a0*/  FMNMX.FTZ R149, R34, R149, !PT ;  /* 0x0000009522957209 */ /* 0x000fe20007810000 */
[----:B------:R-:W-:Y:S01]  /*149b0*/  FFMA.FTZ R95, R152, UR4, R95 ;  /* 0x00000004985f7c23 */ /* 0x000fe2000801005f */
[----:B------:R-:W2:Y:S01]  /*149c0*/  I2F R210, R210 ;  /* 0x000000d200d27306 */ /* 0x000ea20000201400 */
[----:B------:R-:W-:Y:S01]  /*149d0*/  FMNMX.FTZ R3, R12, R3, !PT ;  /* 0x000000030c037209 */ /* 0x000fe20007810000 */
[----:B------:R-:W-:Y:S01]  /*149e0*/  FFMA.FTZ R93, R152, UR4, R93 ;  /* 0x00000004985d7c23 */ /* 0x000fe2000801005d */
[----:B------:R-:W-:Y:S01]  /*149f0*/  FMNMX.FTZ R152, R33, R150, !PT ;  /* 0x0000009621987209 */ /* 0x000fe20007810000 */
[----:B-1----:R-:W-:Y:S01]  /*14a00*/  FFMA.FTZ R37, R211, UR4, R37 ;  /* 0x00000004d3257c23 */ /* 0x002fe20008010025 */
        /* <DEDUP_REMOVED lines=13> */
[----:B------:R-:W-:Y:S01]  /*14ae0*/  FFMA.FTZ R118, R2, UR4, R118 ;  /* 0x0000000402767c23 */ /* 0x000fe20008010076 */
[----:B------:R-:W-:Y:S01]  /*14af0*/  FMNMX.FTZ R149, R39, R149, !PT ;  /* 0x0000009527957209 */ /* 0x000fe20007810000 */
[----:B------:R-:W3:Y:S01]  /*14b00*/  I2F R212, R212 ;  /* 0x000000d400d47306 */ /* 0x000ee20000201400 */
[----:B------:R-:W-:Y:S01]  /*14b10*/  FMNMX.FTZ R3, R28, R3, !PT ;  /* 0x000000031c037209 */ /* 0x000fe20007810000 */
[----:B------:R-:W-:Y:S01]  /*14b20*/  FFMA.FTZ R120, R2, UR4, R120 ;  /* 0x0000000402787c23 */ /* 0x000fe20008010078 */
[----:B------:R-:W-:Y:S01]  /*14b30*/  FMNMX.FTZ R2, R10, R154, !PT ;  /* 0x0000009a0a027209 */ /* 0x000fe20007810000 */
[C---:B--2---:R-:W-:Y:S01]  /*14b40*/  FFMA.FTZ R48, R210.reuse, UR4, R48 ;  /* 0x00000004d2307c23 */ /* 0x044fe20008010030 */
[----:B------:R-:W-:Y:S01]  /*14b50*/  FMNMX.FTZ R3, R29, R3, !PT ;  /* 0x000000031d037209 */ /* 0x000fe20007810000 */
[C---:B------:R-:W-:Y:S01]  /*14b60*/  FFMA.FTZ R50, R210.reuse, UR4, R50 ;  /* 0x00000004d2327c23 */ /* 0x040fe20008010032 */
[----:B------:R-:W-:Y:S01]  /*14b70*/  FMNMX.FTZ R2, R11, R2, !PT ;  /* 0x000000020b027209 */ /* 0x000fe20007810000 */
[----:B------:R-:W-:Y:S01]  /*14b80*/  FFMA.FTZ R44, R210, UR4, R44 ;  /* 0x00000004d22c7c23 */ /* 0x000fe2000801002c */
[----:B------:R-:W-:Y:S01]  /*14b90*/  FMNMX.FTZ R152, R48, R152, !PT ;  /* 0x0000009830987209 */ /* 0x000fe20007810000 */
        /* <DEDUP_REMOVED lines=14> */
[C---:B---3--:R-:W-:Y:S01]  /*14c80*/  FFMA.FTZ R52, R212.reuse, UR4, R52 ;  /* 0x00000004d4347c23 */ /* 0x048fe20008010034 */
        /* <DEDUP_REMOVED lines=11> */
[----:B------:R-:W-:Y:S01]  /*14d40*/  FFMA.FTZ R55, R215, UR4, R55 ;  /* 0x00000004d7377c23 */ /* 0x000fe20008010037 */
        /* <DEDUP_REMOVED lines=9> */
[----:B------:R-:W-:Y:S01]  /*14de0*/  FFMA.FTZ R66, R214, UR4, R66 ;  /* 0x00000004d6427c23 */ /* 0x000fe20008010042 */
        /* <DEDUP_REMOVED lines=17> */
[----:B--2---:R-:W-:Y:S01]  /*14f00*/  FFMA.FTZ R68, R216, UR4, R68 ;  /* 0x00000004d8447c23 */ /* 0x004fe20008010044 */
[----:B------:R-:W-:Y:S01]  /*14f10*/  FMNMX.FTZ R2, R46, R2, !PT ;  /* 0x000000022e027209 */ /* 0x000fe20007810000 */
[C---:B------:R-:W-:Y:S02]  /*14f20*/  FFMA.FTZ R70, R216.reuse, UR4, R70 ;  /* 0x00000004d8467c23 */ /* 0x040fe40008010046 */
        /* <DEDUP_REMOVED lines=8> */
[C---:B------:R-:W-:Y:S02]  /*14fb0*/  FFMA.FTZ R71, R219.reuse, UR4, R71 ;  /* 0x00000004db477c23 */ /* 0x040fe40008010047 */
        /* <DEDUP_REMOVED lines=33> */
[----:B------:R-:W-:Y:S01]  /*151d0*/  FFMA.FTZ R88, R206, UR4, R88 ;  /* 0x00000004ce587c23 */ /* 0x000fe20008010058 */
[----:B------:R-:W-:Y:S01]  /*151e0*/  FMNMX.FTZ R149, R86, R149, !PT ;  /* 0x0000009556957209 */ /* 0x000fe20007810000 */
[C---:B---3--:R-:W-:Y:S01]  /*151f0*/  FFMA.FTZ R85, R205.reuse, UR4, R85 ;  /* 0x00000004cd557c23 */ /* 0x048fe20008010055 */
[----:B------:R-:W-:Y:S01]  /*15200*/  FMNMX.FTZ R2, R78, R2, !PT ;  /* 0x000000024e027209 */ /* 0x000fe20007810000 */
[C---:B------:R-:W-:Y:S01]  /*15210*/  FFMA.FTZ R87, R205.reuse, UR4, R87 ;  /* 0x00000004cd577c23 */ /* 0x040fe20008010057 */
[----:B------:R-:W-:Y:S01]  /*15220*/  FMNMX.FTZ R3, R88, R3, !PT ;  /* 0x0000000358037209 */ /* 0x000fe20007810000 */
[----:B------:R-:W-:Y:S01]  /*15230*/  FFMA.FTZ R91, R205, UR4, R91 ;  /* 0x00000004cd5b7c23 */ /* 0x000fe2000801005b */
[----:B------:R-:W-:Y:S02]  /*15240*/  FMNMX.FTZ R152, R85, R152, !PT ;  /* 0x0000009855987209 */ /* 0x000fe40007810000 */
[----:B------:R-:W3:Y:S01]  /*15250*/  I2F R206, R207 ;  /* 0x000000cf00ce7306 */ /* 0x000ee20000201400 */
[----:B------:R-:W-:Y:S01]  /*15260*/  FFMA.FTZ R89, R205, UR4, R89 ;  /* 0x00000004cd597c23 */ /* 0x000fe20008010059 */
[----:B------:R-:W-:Y:S01]  /*15270*/  IADD3 R205, R0, 0x78, RZ ;  /* 0x0000007800cd7810 */ /* 0x000fe20007ffe0ff */
[----:B--2---:R-:W-:Y:S01]  /*15280*/  FFMA.FTZ R96, R204, UR4, R96 ;  /* 0x00000004cc607c23 */ /* 0x004fe20008010060 */
[----:B------:R-:W-:Y:S01]  /*15290*/  IADD3 R0, R0, 0x79, RZ ;  /* 0x0000007900007810 */ /* 0x000fe20007ffe0ff */
[C---:B------:R-:W-:Y:S01]  /*152a0*/  FFMA.FTZ R98, R204.reuse, UR4, R98 ;  /* 0x00000004cc627c23 */ /* 0x040fe20008010062 */
[----:B------:R-:W-:Y:S01]  /*152b0*/  FMNMX.FTZ R149, R87, R149, !PT ;  /* 0x0000009557957209 */ /* 0x000fe20007810000 */
[----:B------:R-:W-:Y:S01]  /*152c0*/  FFMA.FTZ R94, R204, UR4, R94 ;  /* 0x00000004cc5e7c23 */ /* 0x000fe2000801005e */
[----:B------:R-:W-:Y:S01]  /*152d0*/  FMNMX.FTZ R152, R96, R152, !PT ;  /* 0x0000009860987209 */ /* 0x000fe20007810000 */
[----:B------:R-:W-:Y:S01]  /*152e0*/  FFMA.FTZ R92, R204, UR4, R92 ;  /* 0x00000004cc5c7c23 */ /* 0x000fe2000801005c */
[----:B------:R-:W2:Y:S01]  /*152f0*/  I2F R0, R0 ;  /* 0x0000000000007306 */ /* 0x000ea20000201400 */
[----:B------:R-:W-:Y:S01]  /*15300*/  FMNMX.FTZ R149, R98, R149, !PT ;  /* 0x0000009562957209 */ /* 0x000fe20007810000 */
[----:B-1----:R-:W-:Y:S01]  /*15310*/  FFMA.FTZ R100, R151, UR4, R100 ;  /* 0x0000000497647c23 */ /* 0x002fe20008010064 */
[----:B------:R-:W-:Y:S01]  /*15320*/  FMNMX.FTZ R152, R97, R152, !PT ;  /* 0x0000009861987209 */ /* 0x000fe20007810000 */
[----:B------:R-:W-:Y:S01]  /*15330*/  FFMA.FTZ R102, R151, UR4, R102 ;  /* 0x0000000497667c23 */ /* 0x000fe20008010066 */
[----:B------:R-:W-:Y:S01]  /*15340*/  FMNMX.FTZ R149, R99, R149, !PT ;  /* 0x0000009563957209 */ /* 0x000fe20007810000 */
[C---:B------:R-:W-:Y:S01]  /*15350*/  FFMA.FTZ R104, R151.reuse, UR4, R104 ;  /* 0x0000000497687c23 */ /* 0x040fe20008010068 */
[----:B------:R-:W-:Y:S01]  /*15360*/  FMNMX.FTZ R152, R100, R152, !PT ;  /* 0x0000009864987209 */ /* 0x000fe20007810000 */
[----:B------:R-:W-:Y:S02]  /*15370*/  FFMA.FTZ R106, R151, UR4, R106 ;  /* 0x00000004976a7c23 */ /* 0x000fe4000801006a */
[----:B------:R-:W1:Y:S01]  /*15380*/  I2F R204, R205 ;  /* 0x000000cd00cc7306 */ /* 0x000e620000201400 */
[----:B------:R-:W-:Y:S02]  /*15390*/  FMNMX.FTZ R149, R102, R149, !PT ;  /* 0x0000009566957209 */ /* 0x000fe40007810000 */
[----:B------:R-:W-:Y:S01]  /*153a0*/  FMNMX.FTZ R152, R101, R152, !PT ;  /* 0x0000009865987209 */ /* 0x000fe20007810000 */
[C---:B---3--:R-:W-:Y:S01]  /*153b0*/  FFMA.FTZ R117, R206.reuse, UR4, R117 ;  /* 0x00000004ce757c23 */ /* 0x048fe20008010075 */
[----:B------:R-:W-:Y:S01]  /*153c0*/  FMNMX.FTZ R3, R89, R3, !PT ;  /* 0x0000000359037209 */ /* 0x000fe20007810000 */
[----:B------:R-:W-:Y:S01]  /*153d0*/  FFMA.FTZ R119, R206, UR4, R119 ;  /* 0x00000004ce777c23 */ /* 0x000fe20008010077 */
[----:B------:R-:W-:Y:S01]  /*153e0*/  FMNMX.FTZ R152, R112, R152, !PT ;  /* 0x0000009870987209 */ /* 0x000fe20007810000 */
[C---:B------:R-:W-:Y:S01]  /*153f0*/  FFMA.FTZ R123, R206.reuse, UR4, R123 ;  /* 0x00000004ce7b7c23 */ /* 0x040fe2000801007b */
[----:B------:R-:W-:Y:S01]  /*15400*/  FMNMX.FTZ R2, R79, R2, !PT ;  /* 0x000000024f027209 */ /* 0x000fe20007810000 */
[----:B------:R-:W-:Y:S01]  /*15410*/  FFMA.FTZ R121, R206, UR4, R121 ;  /* 0x00000004ce797c23 */ /* 0x000fe20008010079 */
[----:B------:R-:W-:Y:S02]  /*15420*/  FMNMX.FTZ R152, R113, R152, !PT ;  /* 0x0000009871987209 */ /* 0x000fe40007810000 */
[----:B------:R-:W-:Y:S01]  /*15430*/  FMNMX.FTZ R149, R103, R149, !PT ;  /* 0x0000009567957209 */ /* 0x000fe20007810000 */
[----:B--2---:R-:W-:Y:S01]  /*15440*/  FFMA.FTZ R129, R0, UR4, R129 ;  /* 0x0000000400817c23 */ /* 0x004fe20008010081 */
[----:B------:R-:W-:Y:S01]  /*15450*/  FMNMX.FTZ R3, R92, R3, !PT ;  /* 0x000000035c037209 */ /* 0x000fe20007810000 */
[----:B------:R-:W-:Y:S01]  /*15460*/  FFMA.FTZ R131, R0, UR4, R131 ;  /* 0x0000000400837c23 */ /* 0x000fe20008010083 */
[----:B------:R-:W-:Y:S01]  /*15470*/  FMNMX.FTZ R152, R116, R152, !PT ;  /* 0x0000009874987209 */ /* 0x000fe20007810000 */
[----:B------:R-:W-:Y:S01]  /*15480*/  FFMA.FTZ R127, R0, UR4, R127 ;  /* 0x00000004007f7c23 */ /* 0x000fe2000801007f */
[----:B------:R-:W-:Y:S01]  /*15490*/  FMNMX.FTZ R2, R90, R2, !PT ;  /* 0x000000025a027209 */ /* 0x000fe20007810000 */
[----:B------:R-:W-:Y:S01]  /*154a0*/  FFMA.FTZ R125, R0, UR4, R125 ;  /* 0x00000004007d7c23 */ /* 0x000fe2000801007d */
[----:B------:R-:W-:Y:S02]  /*154b0*/  FMNMX.FTZ R149, R114, R149, !PT ;  /* 0x0000009572957209 */ /* 0x000fe40007810000 */
[----:B------:R-:W-:Y:S01]  /*154c0*/  FMNMX.FTZ R3, R93, R3, !PT ;  /* 0x000000035d037209 */ /* 0x000fe20007810000 */
[C---:B-1----:R-:W-:Y:S01]  /*154d0*/  FFMA.FTZ R128, R204.reuse, UR4, R128 ;  /* 0x00000004cc807c23 */ /* 0x042fe20008010080 */
[----:B------:R-:W-:Y:S01]  /*154e0*/  FMNMX.FTZ R152, R117, R152, !PT ;  /* 0x0000009875987209 */ /* 0x000fe20007810000 */
[C---:B------:R-:W-:Y:S01]  /*154f0*/  FFMA.FTZ R130, R204.reuse, UR4, R130 ;  /* 0x00000004cc827c23 */ /* 0x040fe20008010082 */
[----:B------:R-:W-:Y:S01]  /*15500*/  FMNMX.FTZ R2, R91, R2, !PT ;  /* 0x000000025b027209 */ /* 0x000fe20007810000 */
[C---:B------:R-:W-:Y:S01]  /*15510*/  FFMA.FTZ R126, R204.reuse, UR4, R126 ;  /* 0x00000004cc7e7c23 */ /* 0x040fe2000801007e */
[----:B------:R-:W-:Y:S01]  /*15520*/  FMNMX.FTZ R149, R115, R149, !PT ;  /* 0x0000009573957209 */ /* 0x000fe20007810000 */
[----:B------:R-:W-:Y:S01]  /*15530*/  FFMA.FTZ R124, R204, UR4, R124 ;  /* 0x00000004cc7c7c23 */ /* 0x000fe2000801007c */
        /* <DEDUP_REMOVED lines=20> */
[----:B------:R-:W2:Y:S01]  /*15680*/  SHFL.BFLY PT, R3, R151, 0x2, 0x1f ;  /* 0x0c401f0097037f89 */ /* 0x000ea200000e0000 */
[----:B------:R-:W-:Y:S02]  /*15690*/  FMNMX.FTZ R2, R123, R2, !PT ;  /* 0x000000027b027209 */ /* 0x000fe40007810000 */
[----:B------:R-:W-:Y:S02]  /*156a0*/  FMNMX.FTZ R149, R124, R149, !PT ;  /* 0x000000957c957209 */ /* 0x000fe40007810000 */
[----:B-1----:R-:W-:Y:S02]  /*156b0*/  FMNMX.FTZ R152, R152, R150, !PT ;  /* 0x0000009698987209 */ /* 0x002fe40007810000 */
[----:B------:R-:W-:Y:S02]  /*156c0*/  FMNMX.FTZ R2, R126, R2, !PT ;  /* 0x000000027e027209 */ /* 0x000fe40007810000 */
[----:B------:R-:W-:Y:S01]  /*156d0*/  FMNMX.FTZ R149, R125, R149, !PT ;  /* 0x000000957d957209 */ /* 0x000fe20007810000 */
[----:B------:R-:W1:Y:S01]  /*156e0*/  SHFL.BFLY PT, R204, R152, 0x1, 0x1f ;  /* 0x0c201f0098cc7f89 */ /* 0x000e6200000e0000 */
[----:B------:R-:W-:Y:S07]  /*156f0*/  FMNMX.FTZ R2, R127, R2, !PT ;  /* 0x000000027f027209 */ /* 0x000fee0007810000 */
[----:B------:R-:W3:Y:S01]  /*15700*/  SHFL.BFLY PT, R150, R149, 0x2, 0x1f ;  /* 0x0c401f0095967f89 */ /* 0x000ee200000e0000 */
[----:B--2---:R-:W-:Y:S07]  /*15710*/  FMNMX.FTZ R151, R151, R3, !PT ;  /* 0x0000000397977209 */ /* 0x004fee0007810000 */
[----:B------:R-:W2:Y:S08]  /*15720*/  SHFL.BFLY PT, R0, R2, 0x2, 0x1f ;  /* 0x0c401f0002007f89 */ /* 0x000eb000000e0000 */
[----:B------:R-:W4:Y:S01]  /*15730*/  SHFL.BFLY PT, R205, R151, 0x1, 0x1f ;  /* 0x0c201f0097cd7f89 */ /* 0x000f2200000e0000 */
[----:B-1----:R-:W-:Y:S04]  /*15740*/  FMNMX.FTZ R152, R152, R204, !PT ;  /* 0x000000cc98987209 */ /* 0x002fe80007810000 */
[----:B------:R-:W-:Y:S02]  /*15750*/  FSETP.NEU.FTZ.AND P2, PT, R152, -INF , PT ;  /* 0xff8000009800780b */ /* 0x000fe40003f5d000 */
[----:B---3--:R-:W-:Y:S05]  /*15760*/  FMNMX.FTZ R150, R149, R150, !PT ;  /* 0x0000009695967209 */ /* 0x008fea0007810000 */
[----:B------:R-:W1:Y:S01]  /*15770*/  SHFL.BFLY PT, R204, R150, 0x1, 0x1f ;  /* 0x0c201f0096cc7f89 */ /* 0x000e6200000e0000 */
[----:B--2---:R-:W-:Y:S01]  /*15780*/  FMNMX.FTZ R2, R2, R0, !PT ;  /* 0x0000000002027209 */ /* 0x004fe20007810000 */
[----:B------:R-:W-:Y:S04]  /*15790*/  FADD.FTZ R0, -R152, R148 ;  /* 0x0000009498007221 */ /* 0x000fe80000010100 */
[----:B------:R-:W-:Y:S02]  /*157a0*/  FMUL.FTZ R0, R0, c[0x0][0x23c] ;  /* 0x00008f0000007a20 */ /* 0x000fe40000410000 */
[----:B------:R-:W2:Y:S01]  /*157b0*/  SHFL.BFLY PT, R3, R2, 0x1, 0x1f ;  /* 0x0c201f0002037f89 */ /* 0x000ea200000e0000 */
[----:B----4-:R-:W-:Y:S01]  /*157c0*/  FMNMX.FTZ R151, R151, R205, !PT ;  /* 0x000000cd97977209 */ /* 0x010fe20007810000 */
[----:B------:R-:W3:Y:S01]  /*157d0*/  MUFU.EX2 R149, R0 ;  /* 0x0000000000957308 */ /* 0x000ee20000000800 */
[----:B-1----:R-:W-:Y:S05]  /*157e0*/  FMNMX.FTZ R150, R150, R204, !PT ;  /* 0x000000cc96967209 */ /* 0x002fea0007810000 */
[----:B------:R-:W-:Y:S01]  /*157f0*/  LDSM.16.MT88.4 R204, [R236+0x8000] ;  /* 0x00800000eccc783b */ /* 0x000fe20000004200 */
[----:B------:R-:W-:Y:S01]  /*15800*/  FMUL.FTZ R208, R150, c[0x0][0x23c] ;  /* 0x00008f0096d07a20 */ /* 0x000fe20000410000 */
[----:B--2---:R-:W-:Y:S01]  /*15810*/  FMNMX.FTZ R3, R2, R3, !PT ;  /* 0x0000000302037209 */ /* 0x004fe20007810000 */
[C---:B---3--:R-:W-:Y:S02]  /*15820*/  FMUL.FTZ R136, R149.reuse, R136 ;  /* 0x0000008895887220 */ /* 0x048fe40000410000 */
[C---:B------:R-:W-:Y:S02]  /*15830*/  FMUL.FTZ R137, R149.reuse, R137 ;  /* 0x0000008995897220 */ /* 0x040fe40000410000 */
[C---:B------:R-:W-:Y:S02]  /*15840*/  FMUL.FTZ R144, R149.reuse, R144 ;  /* 0x0000009095907220 */ /* 0x040fe40000410000 */
[----:B------:R-:W-:Y:S02]  /*15850*/  FMUL.FTZ R145, R149, R145 ;  /* 0x0000009195917220 */ /* 0x000fe40000410000 */
[----:B------:R-:W-:Y:S02]  /*15860*/  FADD.FTZ R0, -R151, R153 ;  /* 0x0000009997007221 */ /* 0x000fe40000010100 */
[----:B------:R-:W-:Y:S02]  /*15870*/  FMUL.FTZ R153, R152, c[0x0][0x23c] ;  /* 0x00008f0098997a20 */ /* 0x000fe40000410000 */
[----:B------:R-:W-:Y:S03]  /*15880*/  FMUL.FTZ R0, R0, c[0x0][0x23c] ;  /* 0x00008f0000007a20 */ /* 0x000fe60000410000 */
[----:B------:R-:W-:Y:S01]  /*15890*/  FSEL R153, R153, RZ, P2 ;  /* 0x000000ff99997208 */ /* 0x000fe20001000000 */
[----:B------:R-:W1:Y:S01]  /*158a0*/  MUFU.EX2 R148, R0 ;  /* 0x0000000000947308 */ /* 0x000e620000000800 */
        /* <DEDUP_REMOVED lines=13> */
[C---:B-1----:R-:W-:Y:S02]  /*15980*/  FMUL.FTZ R138, R148.reuse, R138 ;  /* 0x0000008a948a7220 */ /* 0x042fe40000410000 */
[C---:B------:R-:W-:Y:S02]  /*15990*/  FMUL.FTZ R139, R148.reuse, R139 ;  /* 0x0000008b948b7220 */ /* 0x040fe40000410000 */
[C---:B------:R-:W-:Y:S01]  /*159a0*/  FMUL.FTZ R146, R148.reuse, R146 ;  /* 0x0000009294927220 */ /* 0x040fe20000410000 */
[----:B------:R-:W-:Y:S01]  /*159b0*/  MUFU.EX2 R216, R48 ;  /* 0x0000003000d87308 */ /* 0x000fe20000000800 */
[----:B------:R-:W-:Y:S02]  /*159c0*/  FMUL.FTZ R147, R148, R147 ;  /* 0x0000009394937220 */ /* 0x000fe40000410000 */
[--C-:B------:R-:W-:Y:S02]  /*159d0*/  FFMA.FTZ R16, R16, c[0x0][0x23c], -R153.reuse ;  /* 0x00008f0010107a23 */ /* 0x100fe40000010899 */
[--C-:B------:R-:W-:Y:S02]  /*159e0*/  FFMA.FTZ R17, R17, c[0x0][0x23c], -R153.reuse ;  /* 0x00008f0011117a23 */ /* 0x100fe40000010899 */
[--C-:B------:R-:W-:Y:S02]  /*159f0*/  FFMA.FTZ R33, R33, c[0x0][0x23c], -R153.reuse ;  /* 0x00008f0021217a23 */ /* 0x100fe40000010899 */
[--C-:B------:R-:W-:Y:S01]  /*15a00*/  FFMA.FTZ R49, R49, c[0x0][0x23c], -R153.reuse ;  /* 0x00008f0031317a23 */ /* 0x100fe20000010899 */
[----:B------:R-:W-:Y:S01]  /*15a10*/  MUFU.EX2 R246, R16 ;  /* 0x0000001000f67308 */ /* 0x000fe20000000800 */
[--C-:B------:R-:W-:Y:S02]  /*15a20*/  FFMA.FTZ R32, R32, c[0x0][0x23c], -R153.reuse ;  /* 0x00008f0020207a23 */ /* 0x100fe40000010899 */
[--C-:B------:R-:W-:Y:S02]  /*15a30*/  FFMA.FTZ R36, R36, c[0x0][0x23c], -R153.reuse ;  /* 0x00008f0024247a23 */ /* 0x100fe40000010899 */
[--C-:B------:R-:W-:Y:S02]  /*15a40*/  FFMA.FTZ R37, R37, c[0x0][0x23c], -R153.reuse ;  /* 0x00008f0025257a23 */ /* 0x100fe40000010899 */
[C---:B------:R-:W-:Y:S02]  /*15a50*/  FADD.FTZ R0, -R3.reuse, R154 ;  /* 0x0000009a03007221 */ /* 0x040fe40000010100 */
[----:B------:R-:W-:Y:S01]  /*15a60*/  FMUL.FTZ R154, R3, c[0x0][0x23c] ;  /* 0x00008f00039a7a20 */ /* 0x000fe20000410000 */
[----:B------:R-:W-:Y:S01]  /*15a70*/  MUFU.EX2 R250, R17 ;  /* 0x0000001100fa7308 */ /* 0x000fe20000000800 */
[----:B------:R-:W-:Y:S02]  /*15a80*/  FMUL.FTZ R0, R0, c[0x0][0x23c] ;  /* 0x00008f0000007a20 */ /* 0x000fe40000410000 */
[--C-:B------:R-:W-:Y:S02]  /*15a90*/  FFMA.FTZ R4, R4, c[0x0][0x23c], -R153.reuse ;  /* 0x00008f0004047a23 */ /* 0x100fe40000010899 */
[--C-:B------:R-:W-:Y:S02]  /*15aa0*/  FFMA.FTZ R5, R5, c[0x0][0x23c], -R153.reuse ;  /* 0x00008f0005057a23 */ /* 0x100fe40000010899 */
[--C-:B------:R-:W-:Y:S02]  /*15ab0*/  FFMA.FTZ R80, R80, c[0x0][0x23c], -R153.reuse ;  /* 0x00008f0050507a23 */ /* 0x100fe40000010899 */
[--C-:B------:R-:W-:Y:S01]  /*15ac0*/  FFMA.FTZ R84, R84, c[0x0][0x23c], -R153.reuse ;  /* 0x00008f0054547a23 */ /* 0x100fe20000010899 */
[----:B------:R-:W1:Y:S01]  /*15ad0*/  MUFU.EX2 R2, R0 ;  /* 0x0000000000027308 */ /* 0x000e620000000800 */
        /* <DEDUP_REMOVED lines=11> */
[----:B------:R3:W4:Y:S01]  /*15b90*/  MUFU.EX2 R215, R5 ;  /* 0x0000000500d77308 */ /* 0x0007220000000800 */
[----:B------:R-:W-:Y:S02]  /*15ba0*/  FFMA.FTZ R153, R129, c[0x0][0x23c], -R153 ;  /* 0x00008f0081997a23 */ /* 0x000fe40000010899 */
[C---:B-1----:R-:W-:Y:S02]  /*15bb0*/  FMUL.FTZ R134, R2.reuse, R134 ;  /* 0x0000008602867220 */ /* 0x042fe40000410000 */
[C---:B------:R-:W-:Y:S02]  /*15bc0*/  FMUL.FTZ R135, R2.reuse, R135 ;  /* 0x0000008702877220 */ /* 0x040fe40000410000 */
[C---:B------:R-:W-:Y:S03]  /*15bd0*/  FMUL.FTZ R142, R2.reuse, R142 ;  /* 0x0000008e028e7220 */ /* 0x040fe60000410000 */
[----:B------:R-:W-:Y:S01]  /*15be0*/  MUFU.EX2 R16, R33 ;  /* 0x0000002100107308 */ /* 0x000fe20000000800 */
[----:B------:R-:W-:Y:S02]  /*15bf0*/  FMUL.FTZ R143, R2, R143 ;  /* 0x0000008f028f7220 */ /* 0x000fe40000410000 */
[----:B------:R-:W-:Y:S02]  /*15c00*/  FADD.FTZ R0, -R150, R155 ;  /* 0x0000009b96007221 */ /* 0x000fe40000010100 */
[----:B------:R-:W-:Y:S02]  /*15c10*/  FMUL.FTZ R155, R151, c[0x0][0x23c] ;  /* 0x00008f00979b7a20 */ /* 0x000fe40000410000 */
[----:B------:R-:W-:Y:S02]  /*15c20*/  FMUL.FTZ R0, R0, c[0x0][0x23c] ;  /* 0x00008f0000007a20 */ /* 0x000fe40000410000 */
[----:B--2---:R-:W-:Y:S01]  /*15c30*/  FMUL.FTZ R4, R149, R160 ;  /* 0x000000a095047220 */ /* 0x004fe20000410000 */
[----:B------:R-:W-:Y:S01]  /*15c40*/  MUFU.EX2 R251, R32 ;  /* 0x0000002000fb7308 */ /* 0x000fe20000000800 */
[----:B------:R-:W-:Y:S02]  /*15c50*/  FSEL R155, R155, RZ, P2 ;  /* 0x000000ff9b9b7208 */ /* 0x000fe40001000000 */
[----:B------:R-:W-:Y:S01]  /*15c60*/  FSETP.NEU.FTZ.AND P2, PT, R3, -INF , PT ;  /* 0xff8000000300780b */ /* 0x000fe20003f5d000 */
[----:B---3--:R-:W-:Y:S01]  /*15c70*/  FMUL.FTZ R5, R149, R161 ;  /* 0x000000a195057220 */ /* 0x008fe20000410000 */
[----:B----4-:R-:W-:Y:S01]  /*15c80*/  F2FP.BF16.PACK_AB R160, R215, R213 ;  /* 0x000000d5d7a0723e */ /* 0x010fe200000010ff */
[--C-:B------:R-:W-:Y:S01]  /*15c90*/  FFMA.FTZ R22, R22, c[0x0][0x23c], -R155.reuse ;  /* 0x00008f0016167a23 */ /* 0x100fe2000001089b */
[----:B------:R-:W-:Y:S01]  /*15ca0*/  FSEL R154, R154, RZ, P2 ;  /* 0x000000ff9a9a7208 */ /* 0x000fe20001000000 */
[--C-:B------:R-:W-:Y:S01]  /*15cb0*/  FFMA.FTZ R23, R23, c[0x0][0x23c], -R155.reuse ;  /* 0x00008f0017177a23 */ /* 0x100fe2000001089b */
[----:B------:R-:W-:Y:S01]  /*15cc0*/  FSETP.NEU.FTZ.AND P2, PT, R150, -INF , PT ;  /* 0xff8000009600780b */ /* 0x000fe20003f5d000 */
[----:B------:R-:W-:Y:S01]  /*15cd0*/  MUFU.EX2 R228, R22 ;  /* 0x0000001600e47308 */ /* 0x000fe20000000800 */
[--C-:B------:R-:W-:Y:S02]  /*15ce0*/  FFMA.FTZ R54, R54, c[0x0][0x23c], -R155.reuse ;  /* 0x00008f0036367a23 */ /* 0x100fe4000001089b */
[--C-:B------:R-:W-:Y:S01]  /*15cf0*/  FFMA.FTZ R55, R55, c[0x0][0x23c], -R155.reuse ;  /* 0x00008f0037377a23 */ /* 0x100fe2000001089b */
[----:B------:R-:W-:Y:S01]  /*15d00*/  FSEL R208, R208, RZ, P2 ;  /* 0x000000ffd0d07208 */ /* 0x000fe20001000000 */
[--C-:B------:R-:W-:Y:S02]  /*15d10*/  FFMA.FTZ R66, R66, c[0x0][0x23c], -R155.reuse ;  /* 0x00008f0042427a23 */ /* 0x100fe4000001089b */
[--C-:B------:R-:W-:Y:S02]  /*15d20*/  FFMA.FTZ R67, R67, c[0x0][0x23c], -R155.reuse ;  /* 0x00008f0043437a23 */ /* 0x100fe4000001089b */
[--C-:B------:R-:W-:Y:S01]  /*15d30*/  FFMA.FTZ R58, R58, c[0x0][0x23c], -R154.reuse ;  /* 0x00008f003a3a7a23 */ /* 0x100fe2000001089a */
[----:B------:R1:W-:Y:S01]  /*15d40*/  MUFU.EX2 R247, R23 ;  /* 0x0000001700f77308 */ /* 0x0003e20000000800 */
[----:B------:R-:W-:Y:S02]  /*15d50*/  FFMA.FTZ R59, R59, c[0x0][0x23c], -R154 ;  /* 0x00008f003b3b7a23 */ /* 0x000fe4000001089a */
[--C-:B------:R-:W-:Y:S02]  /*15d60*/  FFMA.FTZ R56, R56, c[0x0][0x23c], -R208.reuse ;  /* 0x00008f0038387a23 */ /* 0x100fe400000108d0 */
[----:B------:R-:W-:Y:S02]  /*15d70*/  FFMA.FTZ R57, R57, c[0x0][0x23c], -R208 ;  /* 0x00008f0039397a23 */ /* 0x000fe400000108d0 */
[--C-:B------:R-:W-:Y:S02]  /*15d80*/  FFMA.FTZ R70, R70, c[0x0][0x23c], -R155.reuse ;  /* 0x00008f0046467a23 */ /* 0x100fe4000001089b */
[--C-:B------:R-:W-:Y:S01]  /*15d90*/  FFMA.FTZ R71, R71, c[0x0][0x23c], -R155.reuse ;  /* 0x00008f0047477a23 */ /* 0x100fe2000001089b */
[----:B------:R-:W2:Y:S01]  /*15da0*/  MUFU.EX2 R0, R0 ;  /* 0x0000000000007308 */ /* 0x000ea20000000800 */
[--C-:B------:R-:W-:Y:S02]  /*15db0*/  FFMA.FTZ R74, R74, c[0x0][0x23c], -R154.reuse ;  /* 0x00008f004a4a7a23 */ /* 0x100fe4000001089a */
[----:B------:R-:W-:Y:S02]  /*15dc0*/  FFMA.FTZ R75, R75, c[0x0][0x23c], -R154 ;  /* 0x00008f004b4b7a23 */ /* 0x000fe4000001089a */
[--C-:B------:R-:W-:Y:S02]  /*15dd0*/  FFMA.FTZ R72, R72, c[0x0][0x23c], -R208.reuse ;  /* 0x00008f0048487a23 */ /* 0x100fe400000108d0 */
[----:B------:R-:W-:Y:S02]  /*15de0*/  FFMA.FTZ R73, R73, c[0x0][0x23c], -R208 ;  /* 0x00008f0049497a23 */ /* 0x000fe400000108d0 */
[--C-:B------:R-:W-:Y:S01]  /*15df0*/  FFMA.FTZ R18, R18, c[0x0][0x23c], -R155.reuse ;  /* 0x00008f0012127a23 */ /* 0x100fe2000001089b */
[----:B------:R-:W-:Y:S01]  /*15e00*/  MUFU.EX2 R223, R36 ;  /* 0x0000002400df7308 */ /* 0x000fe20000000800 */
[--C-:B------:R-:W-:Y:S02]  /*15e10*/  FFMA.FTZ R19, R19, c[0x0][0x23c], -R155.reuse ;  /* 0x00008f0013137a23 */ /* 0x100fe4000001089b */
[--C-:B------:R-:W-:Y:S01]  /*15e20*/  FFMA.FTZ R14, R14, c[0x0][0x23c], -R154.reuse ;  /* 0x00008f000e0e7a23 */ /* 0x100fe2000001089a */
[----:B-1----:R-:W1:Y:S01]  /*15e30*/  LDSM.16.MT88.4 R20, [R233+0x8000] ;  /* 0x00800000e914783b */ /* 0x002e620000004200 */
[----:B------:R-:W-:Y:S02]  /*15e40*/  FFMA.FTZ R15, R15, c[0x0][0x23c], -R154 ;  /* 0x00008f000f0f7a23 */ /* 0x000fe4000001089a */
[--C-:B------:R-:W-:Y:S02]  /*15e50*/  FFMA.FTZ R12, R12, c[0x0][0x23c], -R208.reuse ;  /* 0x00008f000c0c7a23 */ /* 0x100fe400000108d0 */
[----:B------:R-:W-:Y:S01]  /*15e60*/  FFMA.FTZ R13, R13, c[0x0][0x23c], -R208 ;  /* 0x00008f000d0d7a23 */ /* 0x000fe200000108d0 */
[----:B------:R3:W-:Y:S01]  /*15e70*/  MUFU.EX2 R230, R18 ;  /* 0x0000001200e67308 */ /* 0x0007e20000000800 */
[--C-:B------:R-:W-:Y:S02]  /*15e80*/  FFMA.FTZ R31, R31, c[0x0][0x23c], -R154.reuse ;  /* 0x00008f001f1f7a23 */ /* 0x100fe4000001089a */
[--C-:B------:R-:W-:Y:S02]  /*15e90*/  FFMA.FTZ R6, R6, c[0x0][0x23c], -R155.reuse ;  /* 0x00008f0006067a23 */ /* 0x100fe4000001089b */
[--C-:B------:R-:W-:Y:S02]  /*15ea0*/  FFMA.FTZ R7, R7, c[0x0][0x23c], -R155.reuse ;  /* 0x00008f0007077a23 */ /* 0x100fe4000001089b */
[----:B------:R-:W-:Y:S02]  /*15eb0*/  FMUL.FTZ R32, R149, R184 ;  /* 0x000000b895207220 */ /* 0x000fe40000410000 */
[C---:B--2---:R-:W-:Y:S01]  /*15ec0*/  FMUL.FTZ R132, R0.reuse, R132 ;  /* 0x0000008400847220 */ /* 0x044fe20000410000 */
[----:B------:R-:W2:Y:S01]  /*15ed0*/  MUFU.EX2 R217, R31 ;  /* 0x0000001f00d97308 */ /* 0x000ea20000000800 */
[C---:B------:R-:W-:Y:S02]  /*15ee0*/  FMUL.FTZ R133, R0.reuse, R133 ;  /* 0x0000008500857220 */ /* 0x040fe40000410000 */
[C---:B------:R-:W-:Y:S02]  /*15ef0*/  FMUL.FTZ R140, R0.reuse, R140 ;  /* 0x0000008c008c7220 */ /* 0x040fe40000410000 */
[----:B------:R-:W-:Y:S02]  /*15f00*/  FMUL.FTZ R141, R0, R141 ;  /* 0x0000008d008d7220 */ /* 0x000fe40000410000 */
[--C-:B------:R-:W-:Y:S02]  /*15f10*/  FFMA.FTZ R62, R62, c[0x0][0x23c], -R154.reuse ;  /* 0x00008f003e3e7a23 */ /* 0x100fe4000001089a */
[----:B------:R-:W-:Y:S01]  /*15f20*/  FFMA.FTZ R63, R63, c[0x0][0x23c], -R154 ;  /* 0x00008f003f3f7a23 */ /* 0x000fe2000001089a */
[----:B------:R4:W-:Y:S01]  /*15f30*/  MUFU.EX2 R212, R6 ;  /* 0x0000000600d47308 */ /* 0x0009e20000000800 */
[--C-:B------:R-:W-:Y:S02]  /*15f40*/  FFMA.FTZ R60, R60, c[0x0][0x23c], -R208.reuse ;  /* 0x00008f003c3c7a23 */ /* 0x100fe400000108d0 */
[--C-:B------:R-:W-:Y:S02]  /*15f50*/  FFMA.FTZ R61, R61, c[0x0][0x23c], -R208.reuse ;  /* 0x00008f003d3d7a23 */ /* 0x100fe400000108d0 */
[----:B---3--:R-:W-:Y:S02]  /*15f60*/  FMUL.FTZ R18, R148, R170 ;  /* 0x000000aa94127220 */ /* 0x008fe40000410000 */
[--C-:B------:R-:W-:Y:S02]  /*15f70*/  FFMA.FTZ R83, R83, c[0x0][0x23c], -R155.reuse ;  /* 0x00008f0053537a23 */ /* 0x100fe4000001089b */
[--C-:B------:R-:W-:Y:S01]  /*15f80*/  FFMA.FTZ R35, R35, c[0x0][0x23c], -R155.reuse ;  /* 0x00008f0023237a23 */ /* 0x100fe2000001089b */
[----:B------:R3:W5:Y:S01]  /*15f90*/  MUFU.EX2 R214, R7 ;  /* 0x0000000700d67308 */ /* 0x0007620000000800 */
[--C-:B------:R-:W-:Y:S02]  /*15fa0*/  FFMA.FTZ R34, R34, c[0x0][0x23c], -R155.reuse ;  /* 0x00008f0022227a23 */ /* 0x100fe4000001089b */
[--C-:B------:R-:W-:Y:S01]  /*15fb0*/  FFMA.FTZ R24, R24, c[0x0][0x23c], -R208.reuse ;  /* 0x00008f0018187a23 */ /* 0x100fe200000108d0 */
[----:B--2---:R-:W-:Y:S01]  /*15fc0*/  MOV R48, R217 ;  /* 0x000000d900307202 */ /* 0x004fe20000000f00 */
[----:B------:R-:W-:Y:S02]  /*15fd0*/  FMUL.FTZ R31, R2, R183 ;  /* 0x000000b7021f7220 */ /* 0x000fe40000410000 */
[----:B------:R-:W-:Y:S02]  /*15fe0*/  FFMA.FTZ R29, R29, c[0x0][0x23c], -R208 ;  /* 0x00008f001d1d7a23 */ /* 0x000fe400000108d0 */
[--C-:B------:R-:W-:Y:S01]  /*15ff0*/  FFMA.FTZ R30, R30, c[0x0][0x23c], -R154.reuse ;  /* 0x00008f001e1e7a23 */ /* 0x100fe2000001089a */
[----:B------:R-:W2:Y:S01]  /*16000*/  MUFU.EX2 R248, R19 ;  /* 0x0000001300f87308 */ /* 0x000ea20000000800 */
[--C-:B------:R-:W-:Y:S02]  /*16010*/  FFMA.FTZ R10, R10, c[0x0][0x23c], -R154.reuse ;  /* 0x00008f000a0a7a23 */ /* 0x100fe4000001089a */
[----:B------:R-:W-:Y:S02]  /*16020*/  FFMA.FTZ R11, R11, c[0x0][0x23c], -R154 ;  /* 0x00008f000b0b7a23 */ /* 0x000fe4000001089a */
[--C-:B------:R-:W-:Y:S02]  /*16030*/  FFMA.FTZ R8, R8, c[0x0][0x23c], -R208.reuse ;  /* 0x00008f0008087a23 */ /* 0x100fe400000108d0 */
[--C-:B------:R-:W-:Y:S02]  /*16040*/  FFMA.FTZ R9, R9, c[0x0][0x23c], -R208.reuse ;  /* 0x00008f0009097a23 */ /* 0x100fe400000108d0 */
[----:B----4-:R-:W-:Y:S01]  /*16050*/  FMUL.FTZ R6, R148, R162 ;  /* 0x000000a294067220 */ /* 0x010fe20000410000 */
[----:B------:R4:W-:Y:S01]  /*16060*/  MUFU.EX2 R210, R10 ;  /* 0x0000000a00d27308 */ /* 0x0009e20000000800 */
[----:B------:R-:W-:Y:S01]  /*16070*/  F2FP.BF16.PACK_AB R162, R250, R246 ;  /* 0x000000f6faa2723e */ /* 0x000fe200000010ff */
[----:B------:R-:W-:Y:S02]  /*16080*/  FFMA.FTZ R28, R28, c[0x0][0x23c], -R208 ;  /* 0x00008f001c1c7a23 */ /* 0x000fe400000108d0 */
[----:B---3--:R-:W-:Y:S01]  /*16090*/  FMUL.FTZ R7, R148, R163 ;  /* 0x000000a394077220 */ /* 0x008fe20000410000 */
[----:B-----5:R-:W-:Y:S01]  /*160a0*/  F2FP.BF16.PACK_AB R161, R214, R212 ;  /* 0x000000d4d6a1723e */ /* 0x020fe200000010ff */
[--C-:B------:R-:W-:Y:S02]  /*160b0*/  FFMA.FTZ R38, R38, c[0x0][0x23c], -R155.reuse ;  /* 0x00008f0026267a23 */ /* 0x100fe4000001089b */
[--C-:B------:R-:W-:Y:S02]  /*160c0*/  FFMA.FTZ R39, R39, c[0x0][0x23c], -R155.reuse ;  /* 0x00008f0027277a23 */ /* 0x100fe4000001089b */
[----:B------:R3:W-:Y:S01]  /*160d0*/  MUFU.EX2 R211, R11 ;  /* 0x0000000b00d37308 */ /* 0x0007e20000000800 */
[--C-:B------:R-:W-:Y:S02]  /*160e0*/  FFMA.FTZ R50, R50, c[0x0][0x23c], -R155.reuse ;  /* 0x00008f0032327a23 */ /* 0x100fe4000001089b */
[--C-:B------:R-:W-:Y:S01]  /*160f0*/  FFMA.FTZ R51, R51, c[0x0][0x23c], -R155.reuse ;  /* 0x00008f0033337a23 */ /* 0x100fe2000001089b */
[----:B--2---:R-:W-:Y:S01]  /*16100*/  F2FP.BF16.PACK_AB R163, R248, R230 ;  /* 0x000000e6f8a3723e */ /* 0x004fe200000010ff */
[----:B------:R-:W-:Y:S02]  /*16110*/  FMUL.FTZ R19, R148, R171 ;  /* 0x000000ab94137220 */ /* 0x000fe40000410000 */
[--C-:B------:R-:W-:Y:S02]  /*16120*/  FFMA.FTZ R42, R42, c[0x0][0x23c], -R154.reuse ;  /* 0x00008f002a2a7a23 */ /* 0x100fe4000001089a */
[----:B------:R-:W-:Y:S01]  /*16130*/  FFMA.FTZ R43, R43, c[0x0][0x23c], -R154 ;  /* 0x00008f002b2b7a23 */ /* 0x000fe2000001089a */
[----:B------:R2:W-:Y:S01]  /*16140*/  MUFU.EX2 R226, R14 ;  /* 0x0000000e00e27308 */ /* 0x0005e20000000800 */
[-C--:B-1----:R-:W-:Y:S05]  /*16150*/  HMMA.16816.F32.BF16 R4, R160, R20.reuse, R4 ;  /* 0x00000014a004723c */ /* 0x082fea0000041804 */
[----:B----4-:R-:W-:Y:S02]  /*16160*/  FMUL.FTZ R10, R2, R158 ;  /* 0x0000009e020a7220 */ /* 0x010fe40000410000 */
[--C-:B------:R-:W-:Y:S02]  /*16170*/  FFMA.FTZ R40, R40, c[0x0][0x23c], -R208.reuse ;  /* 0x00008f0028287a23 */ /* 0x100fe400000108d0 */
[----:B------:R-:W1:Y:S03]  /*16180*/  MUFU.EX2 R229, R15 ;  /* 0x0000000f00e57308 */ /* 0x000e660000000800 */
[----:B------:R-:W-:Y:S02]  /*16190*/  FFMA.FTZ R41, R41, c[0x0][0x23c], -R208 ;  /* 0x00008f0029297a23 */ /* 0x000fe400000108d0 */
[----:B---3--:R-:W-:Y:S02]  /*161a0*/  FMUL.FTZ R11, R2, R159 ;  /* 0x0000009f020b7220 */ /* 0x008fe40000410000 */
[--C-:B------:R-:W-:Y:S02]  /*161b0*/  FFMA.FTZ R46, R46, c[0x0][0x23c], -R154.reuse ;  /* 0x00008f002e2e7a23 */ /* 0x100fe4000001089a */
[----:B------:R-:W-:Y:S01]  /*161c0*/  FFMA.FTZ R47, R47, c[0x0][0x23c], -R154 ;  /* 0x00008f002f2f7a23 */ /* 0x000fe2000001089a */
[----:B------:R3:W-:Y:S01]  /*161d0*/  MUFU.EX2 R209, R8 ;  /* 0x0000000800d17308 */ /* 0x0007e20000000800 */
[--C-:B------:R-:W-:Y:S02]  /*161e0*/  FFMA.FTZ R44, R44, c[0x0][0x23c], -R208.reuse ;  /* 0x00008f002c2c7a23 */ /* 0x100fe400000108d0 */
[--C-:B------:R-:W-:Y:S02]  /*161f0*/  FFMA.FTZ R77, R77, c[0x0][0x23c], -R208.reuse ;  /* 0x00008f004d4d7a23 */ /* 0x100fe400000108d0 */
[----:B--2---:R-:W-:Y:S02]  /*16200*/  FMUL.FTZ R14, R2, R166 ;  /* 0x000000a6020e7220 */ /* 0x004fe40000410000 */
[----:B------:R-:W-:Y:S02]  /*16210*/  FFMA.FTZ R25, R25, c[0x0][0x23c], -R208 ;  /* 0x00008f0019197a23 */ /* 0x000fe400000108d0 */
[--C-:B------:R-:W-:Y:S01]  /*16220*/  FFMA.FTZ R26, R26, c[0x0][0x23c], -R154.reuse ;  /* 0x00008f001a1a7a23 */ /* 0x100fe2000001089a */
[----:B------:R-:W2:Y:S01]  /*16230*/  MUFU.EX2 R222, R9 ;  /* 0x0000000900de7308 */ /* 0x000ea20000000800 */
[--C-:B------:R-:W-:Y:S02]  /*16240*/  FFMA.FTZ R27, R27, c[0x0][0x23c], -R154.reuse ;  /* 0x00008f001b1b7a23 */ /* 0x100fe4000001089a */
[--C-:B------:R-:W-:Y:S01]  /*16250*/  FFMA.FTZ R82, R82, c[0x0][0x23c], -R155.reuse ;  /* 0x00008f0052527a23 */ /* 0x100fe2000001089b */
[----:B-1----:R-:W-:Y:S01]  /*16260*/  F2FP.BF16.PACK_AB R159, R229, R226 ;  /* 0x000000e2e59f723e */ /* 0x002fe200000010ff */
[----:B------:R-:W-:Y:S02]  /*16270*/  FMUL.FTZ R15, R2, R167 ;  /* 0x000000a7020f7220 */ /* 0x000fe40000410000 */
[--C-:B------:R-:W-:Y:S02]  /*16280*/  FFMA.FTZ R78, R78, c[0x0][0x23c], -R154.reuse ;  /* 0x00008f004e4e7a23 */ /* 0x100fe4000001089a */
[----:B------:R-:W-:Y:S01]  /*16290*/  FFMA.FTZ R79, R79, c[0x0][0x23c], -R154 ;  /* 0x00008f004f4f7a23 */ /* 0x000fe2000001089a */
[----:B------:R1:W-:Y:S01]  /*162a0*/  MUFU.EX2 R227, R12 ;  /* 0x0000000c00e37308 */ /* 0x0003e20000000800 */
[----:B------:R-:W-:Y:S02]  /*162b0*/  FFMA.FTZ R76, R76, c[0x0][0x23c], -R208 ;  /* 0x00008f004c4c7a23 */ /* 0x000fe400000108d0 */
[--C-:B------:R-:W-:Y:S02]  /*162c0*/  FFMA.FTZ R86, R86, c[0x0][0x23c], -R155.reuse ;  /* 0x00008f0056567a23 */ /* 0x100fe4000001089b */
[----:B---3--:R-:W-:Y:S02]  /*162d0*/  FMUL.FTZ R8, R0, R156 ;  /* 0x0000009c00087220 */ /* 0x008fe40000410000 */
[--C-:B------:R-:W-:Y:S02]  /*162e0*/  FFMA.FTZ R87, R87, c[0x0][0x23c], -R155.reuse ;  /* 0x00008f0057577a23 */ /* 0x100fe4000001089b */
[--C-:B------:R-:W-:Y:S01]  /*162f0*/  FFMA.FTZ R98, R98, c[0x0][0x23c], -R155.reuse ;  /* 0x00008f0062627a23 */ /* 0x100fe2000001089b */
[----:B------:R-:W3:Y:S01]  /*16300*/  MUFU.EX2 R231, R13 ;  /* 0x0000000d00e77308 */ /* 0x000ee20000000800 */
[--C-:B------:R-:W-:Y:S02]  /*16310*/  FFMA.FTZ R99, R99, c[0x0][0x23c], -R155.reuse ;  /* 0x00008f0063637a23 */ /* 0x100fe4000001089b */
[--C-:B------:R-:W-:Y:S01]  /*16320*/  FFMA.FTZ R90, R90, c[0x0][0x23c], -R154.reuse ;  /* 0x00008f005a5a7a23 */ /* 0x100fe2000001089a */
[----:B--2---:R-:W-:Y:S01]  /*16330*/  F2FP.BF16.PACK_AB R156, R222, R209 ;  /* 0x000000d1de9c723e */ /* 0x004fe200000010ff */
[----:B------:R-:W-:Y:S01]  /*16340*/  FMUL.FTZ R9, R0, R157 ;  /* 0x0000009d00097220 */ /* 0x000fe20000410000 */
[----:B------:R-:W-:Y:S01]  /*16350*/  F2FP.BF16.PACK_AB R157, R211, R210 ;  /* 0x000000d2d39d723e */ /* 0x000fe200000010ff */
[--C-:B------:R-:W-:Y:S02]  /*16360*/  FFMA.FTZ R91, R91, c[0x0][0x23c], -R154.reuse ;  /* 0x00008f005b5b7a23 */ /* 0x100fe4000001089a */
[--C-:B------:R-:W-:Y:S01]  /*16370*/  FFMA.FTZ R94, R94, c[0x0][0x23c], -R154.reuse ;  /* 0x00008f005e5e7a23 */ /* 0x100fe2000001089a */
[----:B------:R-:W2:Y:S01]  /*16380*/  MUFU.EX2 R17, R35 ;  /* 0x0000002300117308 */ /* 0x000ea20000000800 */
[----:B------:R-:W-:Y:S02]  /*16390*/  FFMA.FTZ R95, R95, c[0x0][0x23c], -R154 ;  /* 0x00008f005f5f7a23 */ /* 0x000fe4000001089a */
[--C-:B------:R-:W-:Y:S02]  /*163a0*/  FFMA.FTZ R88, R88, c[0x0][0x23c], -R208.reuse ;  /* 0x00008f0058587a23 */ /* 0x100fe400000108d0 */
[----:B-1----:R-:W-:Y:S02]  /*163b0*/  FMUL.FTZ R12, R0, R164 ;  /* 0x000000a4000c7220 */ /* 0x002fe40000410000 */
[--C-:B------:R-:W-:Y:S02]  /*163c0*/  FFMA.FTZ R89, R89, c[0x0][0x23c], -R208.reuse ;  /* 0x00008f0059597a23 */ /* 0x100fe400000108d0 */
[--C-:B------:R-:W-:Y:S01]  /*163d0*/  FFMA.FTZ R92, R92, c[0x0][0x23c], -R208.reuse ;  /* 0x00008f005c5c7a23 */ /* 0x100fe200000108d0 */
[----:B------:R1:W-:Y:S01]  /*163e0*/  MUFU.EX2 R217, R49 ;  /* 0x0000003100d97308 */ /* 0x0003e20000000800 */
[----:B------:R-:W-:Y:S02]  /*163f0*/  FFMA.FTZ R93, R93, c[0x0][0x23c], -R208 ;  /* 0x00008f005d5d7a23 */ /* 0x000fe400000108d0 */
[--C-:B------:R-:W-:Y:S01]  /*16400*/  FFMA.FTZ R102, R102, c[0x0][0x23c], -R155.reuse ;  /* 0x00008f0066667a23 */ /* 0x100fe2000001089b */
[----:B---3--:R-:W-:Y:S01]  /*16410*/  F2FP.BF16.PACK_AB R158, R231, R227 ;  /* 0x000000e3e79e723e */ /* 0x008fe200000010ff */
[----:B------:R-:W-:Y:S02]  /*16420*/  FMUL.FTZ R13, R0, R165 ;  /* 0x000000a5000d7220 */ /* 0x000fe40000410000 */
[----:B------:R-:W3:Y:S01]  /*16430*/  LDSM.16.MT88.4 R164, [R234+0x8000] ;  /* 0x00800000eaa4783b */ /* 0x000ee20000004200 */
[--C-:B------:R-:W-:Y:S02]  /*16440*/  FFMA.FTZ R103, R103, c[0x0][0x23c], -R155.reuse ;  /* 0x00008f0067677a23 */ /* 0x100fe4000001089b */
[----:B------:R-:W-:Y:S01]  /*16450*/  MUFU.EX2 R183, R54 ;  /* 0x0000003600b77308 */ /* 0x000fe20000000800 */
[C---:B------:R-:W-:Y:S04]  /*16460*/  HMMA.16816.F32.BF16 R8, R156.reuse, R20, R8 ;  /* 0x000000149c08723c */ /* 0x040fe80000041808 */
[--C-:B------:R-:W-:Y:S02]  /*16470*/  FFMA.FTZ R114, R114, c[0x0][0x23c], -R155.reuse ;  /* 0x00008f0072727a23 */ /* 0x100fe4000001089b */
[--C-:B------:R-:W-:Y:S02]  /*16480*/  FFMA.FTZ R115, R115, c[0x0][0x23c], -R155.reuse ;  /* 0x00008f0073737a23 */ /* 0x100fe4000001089b */
[-C--:B------:R-:W-:Y:S01]  /*16490*/  HMMA.16816.F32.BF16 R12, R156, R22.reuse, R12 ;  /* 0x000000169c0c723c */ /* 0x080fe2000004180c */
[----:B------:R4:W5:Y:S03]  /*164a0*/  MUFU.EX2 R33, R34 ;  /* 0x0000002200217308 */ /* 0x0009660000000800 */
[C---:B------:R-:W-:Y:S01]  /*164b0*/  FMUL.FTZ R20, R149.reuse, R172 ;  /* 0x000000ac95147220 */ /* 0x040fe20000410000 */
[----:B-1----:R-:W-:Y:S01]  /*164c0*/  MOV R49, R16 ;  /* 0x0000001000317202 */ /* 0x002fe20000000f00 */
[C---:B------:R-:W-:Y:S01]  /*164d0*/  FMUL.FTZ R16, R149.reuse, R168 ;  /* 0x000000a895107220 */ /* 0x040fe20000410000 */
[----:B--2---:R-:W-:Y:S01]  /*164e0*/  MOV R168, R17 ;  /* 0x0000001100a87202 */ /* 0x004fe20000000f00 */
[C---:B------:R-:W-:Y:S03]  /*164f0*/  FMUL.FTZ R17, R149.reuse, R169 ;  /* 0x000000a995117220 */ /* 0x040fe60000410000 */
[----:B------:R1:W2:Y:S01]  /*16500*/  MUFU.EX2 R252, R25 ;  /* 0x0000001900fc7308 */ /* 0x0002a20000000800 */
[----:B------:R-:W-:Y:S02]  /*16510*/  FMUL.FTZ R21, R149, R173 ;  /* 0x000000ad95157220 */ /* 0x000fe40000410000 */
[--C-:B------:R-:W-:Y:S01]  /*16520*/  FFMA.FTZ R106, R106, c[0x0][0x23c], -R154.reuse ;  /* 0x00008f006a6a7a23 */ /* 0x100fe2000001089a */
[C---:B------:R-:W-:Y:S04]  /*16530*/  HMMA.16816.F32.BF16 R16, R160.reuse, R22, R16 ;  /* 0x00000016a010723c */ /* 0x040fe80000041810 */
[--C-:B------:R-:W-:Y:S02]  /*16540*/  FFMA.FTZ R107, R107, c[0x0][0x23c], -R154.reuse ;  /* 0x00008f006b6b7a23 */ /* 0x100fe4000001089a */
[----:B------:R3:W-:Y:S01]  /*16550*/  MUFU.EX2 R221, R24 ;  /* 0x0000001800dd7308 */ /* 0x0007e20000000800 */
[C---:B------:R-:W-:Y:S02]  /*16560*/  FMUL.FTZ R22, R148.reuse, R174 ;  /* 0x000000ae94167220 */ /* 0x040fe40000410000 */
[----:B------:R-:W-:Y:S03]  /*16570*/  FMUL.FTZ R23, R148, R175 ;  /* 0x000000af94177220 */ /* 0x000fe60000410000 */
[----:B----4-:R-:W-:Y:S01]  /*16580*/  MOV R34, R251 ;  /* 0x000000fb00227202 */ /* 0x010fe20000000f00 */
[--C-:B------:R-:W-:Y:S01]  /*16590*/  FFMA.FTZ R110, R110, c[0x0][0x23c], -R154.reuse ;  /* 0x00008f006e6e7a23 */ /* 0x100fe2000001089a */
[----:B-----5:R-:W-:Y:S01]  /*165a0*/  MOV R184, R33 ;  /* 0x0000002100b87202 */ /* 0x020fe20000000f00 */
[----:B------:R-:W-:Y:S01]  /*165b0*/  FMUL.FTZ R33, R149, R185 ;  /* 0x000000b995217220 */ /* 0x000fe20000410000 */
[-C--:B------:R-:W-:Y:S01]  /*165c0*/  HMMA.16816.F32.BF16 R20, R160, R204.reuse, R20 ;  /* 0x000000cca014723c */ /* 0x080fe20000041814 */
[----:B------:R4:W-:Y:S02]  /*165d0*/  MUFU.EX2 R224, R26 ;  /* 0x0000001a00e07308 */ /* 0x0009e40000000800 */
[----:B------:R-:W-:Y:S01]  /*165e0*/  MOV R185, R34 ;  /* 0x0000002200b97202 */ /* 0x000fe20000000f00 */
[----:B-1----:R-:W-:Y:S01]  /*165f0*/  FMUL.FTZ R25, R0, R177 ;  /* 0x000000b100197220 */ /* 0x002fe20000410000 */
[----:B--2---:R-:W-:Y:S01]  /*16600*/  MOV R36, R252 ;  /* 0x000000fc00247202 */ /* 0x004fe20000000f00 */
[----:B------:R-:W-:Y:S02]  /*16610*/  FMUL.FTZ R34, R148, R186 ;  /* 0x000000ba94227220 */ /* 0x000fe40000410000 */
[----:B------:R-:W-:Y:S03]  /*16620*/  FFMA.FTZ R111, R111, c[0x0][0x23c], -R154 ;  /* 0x00008f006f6f7a23 */ /* 0x000fe6000001089a */
[----:B------:R1:W-:Y:S01]  /*16630*/  MUFU.EX2 R225, R27 ;  /* 0x0000001b00e17308 */ /* 0x0003e20000000800 */
[--C-:B------:R-:W-:Y:S02]  /*16640*/  FFMA.FTZ R104, R104, c[0x0][0x23c], -R208.reuse ;  /* 0x00008f0068687a23 */ /* 0x100fe400000108d0 */
[----:B---3--:R-:W-:Y:S02]  /*16650*/  FMUL.FTZ R24, R0, R176 ;  /* 0x000000b000187220 */ /* 0x008fe40000410000 */
[--C-:B------:R-:W-:Y:S02]  /*16660*/  FFMA.FTZ R105, R105, c[0x0][0x23c], -R208.reuse ;  /* 0x00008f0069697a23 */ /* 0x100fe400000108d0 */
[--C-:B------:R-:W-:Y:S02]  /*16670*/  FFMA.FTZ R108, R108, c[0x0][0x23c], -R208.reuse ;  /* 0x00008f006c6c7a23 */ /* 0x100fe400000108d0 */
[--C-:B------:R-:W-:Y:S01]  /*16680*/  FFMA.FTZ R109, R109, c[0x0][0x23c], -R208.reuse ;  /* 0x00008f006d6d7a23 */ /* 0x100fe200000108d0 */
[----:B------:R-:W-:Y:S01]  /*16690*/  MUFU.EX2 R220, R37 ;  /* 0x0000002500dc7308 */ /* 0x000fe20000000800 */
[--C-:B------:R-:W-:Y:S02]  /*166a0*/  FFMA.FTZ R118, R118, c[0x0][0x23c], -R155.reuse ;  /* 0x00008f0076767a23 */ /* 0x100fe4000001089b */
[--C-:B------:R-:W-:Y:S02]  /*166b0*/  FFMA.FTZ R119, R119, c[0x0][0x23c], -R155.reuse ;  /* 0x00008f0077777a23 */ /* 0x100fe4000001089b */
[----:B----4-:R-:W-:Y:S02]  /*166c0*/  FMUL.FTZ R26, R2, R178 ;  /* 0x000000b2021a7220 */ /* 0x010fe40000410000 */
[--C-:B------:R-:W-:Y:S02]  /*166d0*/  FFMA.FTZ R130, R130, c[0x0][0x23c], -R155.reuse ;  /* 0x00008f0082827a23 */ /* 0x100fe4000001089b */
[----:B------:R-:W-:Y:S01]  /*166e0*/  FFMA.FTZ R155, R131, c[0x0][0x23c], -R155 ;  /* 0x00008f00839b7a23 */ /* 0x000fe2000001089b */
[----:B------:R-:W2:Y:S01]  /*166f0*/  MUFU.EX2 R219, R29 ;  /* 0x0000001d00db7308 */ /* 0x000ea20000000800 */
[--C-:B------:R-:W-:Y:S02]  /*16700*/  FFMA.FTZ R120, R120, c[0x0][0x23c], -R208.reuse ;  /* 0x00008f0078787a23 */ /* 0x100fe400000108d0 */
[--C-:B------:R-:W-:Y:S02]  /*16710*/  FFMA.FTZ R121, R121, c[0x0][0x23c], -R208.reuse ;  /* 0x00008f0079797a23 */ /* 0x100fe400000108d0 */
[----:B-1----:R-:W-:Y:S02]  /*16720*/  FMUL.FTZ R27, R2, R179 ;  /* 0x000000b3021b7220 */ /* 0x002fe40000410000 */
[--C-:B------:R-:W-:Y:S03]  /*16730*/  FFMA.FTZ R124, R124, c[0x0][0x23c], -R208.reuse ;  /* 0x00008f007c7c7a23 */ /* 0x100fe600000108d0 */
[----:B------:R1:W3:Y:S02]  /*16740*/  MUFU.EX2 R35, R30 ;  /* 0x0000001e00237308 */ /* 0x0002e40000000800 */
[C---:B------:R-:W-:Y:S07]  /*16750*/  HMMA.16816.F32.BF16 R24, R156.reuse, R204, R24 ;  /* 0x000000cc9c18723c */ /* 0x040fee0000041818 */
[----:B------:R-:W-:Y:S01]  /*16760*/  MOV R204, R217 ;  /* 0x000000d900cc7202 */ /* 0x000fe20000000f00 */
[----:B------:R4:W-:Y:S01]  /*16770*/  MUFU.EX2 R218, R28 ;  /* 0x0000001c00da7308 */ /* 0x0009e20000000800 */
[----:B--2---:R-:W-:Y:S03]  /*16780*/  MOV R37, R219 ;  /* 0x000000db00257202 */ /* 0x004fe60000000f00 */
[----:B------:R-:W-:Y:S06]  /*16790*/  FMUL.FTZ R29, R0, R181 ;  /* 0x000000b5001d7220 */ /* 0x000fec0000410000 */
[----:B------:R2:W-:Y:S01]  /*167a0*/  MUFU.EX2 R251, R38 ;  /* 0x0000002600fb7308 */ /* 0x0005e20000000800 */
[----:B-1----:R-:W-:Y:S01]  /*167b0*/  FMUL.FTZ R30, R2, R182 ;  /* 0x000000b6021e7220 */ /* 0x002fe20000410000 */
[----:B---3--:R-:W-:Y:S01]  /*167c0*/  MOV R186, R35 ;  /* 0x0000002300ba7202 */ /* 0x008fe20000000f00 */
[----:B------:R-:W-:Y:S01]  /*167d0*/  FMUL.FTZ R35, R148, R187 ;  /* 0x000000bb94237220 */ /* 0x000fe20000410000 */
[----:B------:R-:W-:Y:S01]  /*167e0*/  MOV R187, R36 ;  /* 0x0000002400bb7202 */ /* 0x000fe20000000f00 */
[C---:B------:R-:W-:Y:S01]  /*167f0*/  FMUL.FTZ R36, R149.reuse, R188 ;  /* 0x000000bc95247220 */ /* 0x040fe20000410000 */
[----:B------:R-:W-:Y:S04]  /*16800*/  MOV R188, R37 ;  /* 0x0000002500bc7202 */ /* 0x000fe80000000f00 */
[----:B------:R1:W-:Y:S01]  /*16810*/  MUFU.EX2 R252, R39 ;  /* 0x0000002700fc7308 */ /* 0x0003e20000000800 */
[----:B------:R-:W-:Y:S01]  /*16820*/  FMUL.FTZ R37, R149, R189 ;  /* 0x000000bd95257220 */ /* 0x000fe20000410000 */
[----:B------:R-:W-:Y:S01]  /*16830*/  MOV R189, R168 ;  /* 0x000000a800bd7202 */ /* 0x000fe20000000f00 */
[----:B----4-:R-:W-:Y:S01]  /*16840*/  FMUL.FTZ R28, R0, R180 ;  /* 0x000000b4001c7220 */ /* 0x010fe20000410000 */
[----:B------:R-:W3:Y:S01]  /*16850*/  LDSM.16.MT88.4 R168, [R235+0x8000] ;  /* 0x00800000eba8783b */ /* 0x000ee20000004200 */
[----:B------:R-:W-:Y:S02]  /*16860*/  MOV R182, R223 ;  /* 0x000000df00b67202 */ /* 0x000fe40000000f00 */
[----:B------:R-:W-:Y:S03]  /*16870*/  MOV R180, R220 ;  /* 0x000000dc00b47202 */ /* 0x000fe60000000f00 */
[----:B------:R4:W5:Y:S01]  /*16880*/  MUFU.EX2 R219, R50 ;  /* 0x0000003200db7308 */ /* 0x0009620000000800 */
[-C--:B------:R-:W-:Y:S03]  /*16890*/  HMMA.16816.F32.BF16 R28, R156, R206.reuse, R28 ;  /* 0x000000ce9c1c723c */ /* 0x080fe6000004181c */
[C---:B--2---:R-:W-:Y:S05]  /*168a0*/  FMUL.FTZ R38, R148.reuse, R190 ;  /* 0x000000be94267220 */ /* 0x044fea0000410000 */
[C---:B------:R-:W-:Y:S01]  /*168b0*/  HMMA.16816.F32.BF16 R32, R160.reuse, R206, R32 ;  /* 0x000000cea020723c */ /* 0x040fe20000041820 */
[----:B------:R2:W-:Y:S03]  /*168c0*/  MUFU.EX2 R179, R51 ;  /* 0x0000003300b37308 */ /* 0x0005e60000000800 */
[----:B-1----:R-:W-:Y:S07]  /*168d0*/  FMUL.FTZ R39, R148, R191 ;  /* 0x000000bf94277220 */ /* 0x002fee0000410000 */
[----:B------:R-:W-:Y:S01]  /*168e0*/  MUFU.EX2 R220, R52 ;  /* 0x0000003400dc7308 */ /* 0x000fe20000000800 */
[-C--:B------:R-:W-:Y:S03]  /*168f0*/  HMMA.16816.F32.BF16 R36, R160, R164.reuse, R36 ;  /* 0x000000a4a024723c */ /* 0x080fe60000041824 */
[----:B----4-:R-:W-:Y:S01]  /*16900*/  FMUL.FTZ R50, R2, R194 ;  /* 0x000000c202327220 */ /* 0x010fe20000410000 */
[----:B------:R-:W-:Y:S01]  /*16910*/  MOV R194, R49 ;  /* 0x0000003100c27202 */ /* 0x000fe20000000f00 */
[----:B------:R-:W-:Y:S01]  /*16920*/  FMUL.FTZ R49, R0, R193 ;  /* 0x000000c100317220 */ /* 0x000fe20000410000 */
[----:B-----5:R-:W-:Y:S02]  /*16930*/  MOV R205, R219 ;  /* 0x000000db00cd7202 */ /* 0x020fe40000000f00 */
[----:B------:R-:W-:Y:S01]  /*16940*/  MOV R193, R204 ;  /* 0x000000cc00c17202 */ /* 0x000fe20000000f00 */
[----:B------:R1:W-:Y:S03]  /*16950*/  MUFU.EX2 R174, R42 ;  /* 0x0000002a00ae7308 */ /* 0x0003e60000000800 */
[----:B--2---:R-:W-:Y:S01]  /*16960*/  FMUL.FTZ R51, R2, R195 ;  /* 0x000000c302337220 */ /* 0x004fe20000410000 */
[----:B------:R-:W-:Y:S01]  /*16970*/  MOV R195, R48 ;  /* 0x0000003000c37202 */ /* 0x000fe20000000f00 */
[----:B------:R-:W-:Y:S01]  /*16980*/  FMUL.FTZ R48, R0, R192 ;  /* 0x000000c000307220 */ /* 0x000fe20000410000 */
[----:B------:R-:W-:Y:S04]  /*16990*/  MOV R192, R218 ;  /* 0x000000da00c07202 */ /* 0x000fe80000000f00 */
[----:B------:R-:W-:Y:S02]  /*169a0*/  MUFU.EX2 R217, R53 ;  /* 0x0000003500d97308 */ /* 0x000fe40000000800 */
[C---:B------:R-:W-:Y:S07]  /*169b0*/  HMMA.16816.F32.BF16 R48, R156.reuse, R164, R48 ;  /* 0x000000a49c30723c */ /* 0x040fee0000041830 */
[--C-:B------:R-:W-:Y:S01]  /*169c0*/  FFMA.FTZ R164, R45, c[0x0][0x23c], -R208.reuse ;  /* 0x00008f002da47a23 */ /* 0x100fe200000108d0 */
[-C--:B------:R-:W-:Y:S01]  /*169d0*/  HMMA.16816.F32.BF16 R132, R156, R166.reuse, R132 ;  /* 0x000000a69c84723c */ /* 0x080fe20000041884 */
[----:B------:R2:W-:Y:S03]  /*169e0*/  MUFU.EX2 R175, R43 ;  /* 0x0000002b00af7308 */ /* 0x0005e60000000800 */
[----:B-1----:R-:W-:Y:S02]  /*169f0*/  FMUL.FTZ R42, R148, R198 ;  /* 0x000000c6942a7220 */ /* 0x002fe40000410000 */
[----:B------:R-:W-:Y:S02]  /*16a00*/  FMUL.FTZ R45, R0, R201 ;  /* 0x000000c9002d7220 */ /* 0x000fe40000410000 */
[C---:B------:R-:W-:Y:S03]  /*16a10*/  HMMA.16816.F32.BF16 R136, R160.reuse, R166, R136 ;  /* 0x000000a6a088723c */ /* 0x040fe60000041888 */
[----:B------:R1:W-:Y:S01]  /*16a20*/  MUFU.EX2 R223, R164 ;  /* 0x000000a400df7308 */ /* 0x0003e20000000800 */
[----:B------:R-:W-:Y:S09]  /*16a30*/  FFMA.FTZ R208, R125, c[0x0][0x23c], -R208 ;  /* 0x00008f007dd07a23 */ /* 0x000ff200000108d0 */
[----:B------:R4:W-:Y:S01]  /*16a40*/  MUFU.EX2 R172, R40 ;  /* 0x0000002800ac7308 */ /* 0x0009e20000000800 */
[----:B--2---:R-:W-:Y:S09]  /*16a50*/  FMUL.FTZ R43, R148, R199 ;  /* 0x000000c7942b7220 */ /* 0x004ff20000410000 */
[----:B------:R2:W-:Y:S01]  /*16a60*/  MUFU.EX2 R173, R41 ;  /* 0x0000002900ad7308 */ /* 0x0005e20000000800 */
[----:B-1----:R-:W1:Y:S09]  /*16a70*/  LDSM.16.MT88.4 R164, [R233+0x8800] ;  /* 0x00880000e9a4783b */ /* 0x002e720000004200 */
[----:B------:R5:W-:Y:S01]  /*16a80*/  MUFU.EX2 R178, R46 ;  /* 0x0000002e00b27308 */ /* 0x000be20000000800 */
[C---:B----4-:R-:W-:Y:S01]  /*16a90*/  FMUL.FTZ R40, R149.reuse, R196 ;  /* 0x000000c495287220 */ /* 0x050fe20000410000 */
[----:B------:R-:W-:Y:S08]  /*16aa0*/  MOV R196, R205 ;  /* 0x000000cd00c47202 */ /* 0x000ff00000000f00 */
[----:B------:R4:W-:Y:S01]  /*16ab0*/  MUFU.EX2 R177, R47 ;  /* 0x0000002f00b17308 */ /* 0x0009e20000000800 */
[----:B--2---:R-:W-:Y:S01]  /*16ac0*/  FMUL.FTZ R41, R149, R197 ;  /* 0x000000c595297220 */ /* 0x004fe20000410000 */
[----:B------:R-:W-:Y:S08]  /*16ad0*/  MOV R197, R216 ;  /* 0x000000d800c57202 */ /* 0x000ff00000000f00 */
[----:B------:R2:W1:Y:S01]  /*16ae0*/  MUFU.EX2 R176, R44 ;  /* 0x0000002c00b07308 */ /* 0x0004620000000800 */
[-C--:B---3--:R-:W-:Y:S03]  /*16af0*/  HMMA.16816.F32.BF16 R40, R160, R168.reuse, R40 ;  /* 0x000000a8a028723c */ /* 0x088fe60000041828 */
[C---:B-----5:R-:W-:Y:S06]  /*16b00*/  FMUL.FTZ R46, R2.reuse, R202 ;  /* 0x000000ca022e7220 */ /* 0x060fec0000410000 */
[----:B------:R3:W-:Y:S03]  /*16b10*/  MUFU.EX2 R207, R55 ;  /* 0x0000003700cf7308 */ /* 0x0007e60000000800 */
[----:B----4-:R-:W-:Y:S07]  /*16b20*/  FMUL.FTZ R47, R2, R203 ;  /* 0x000000cb022f7220 */ /* 0x010fee0000410000 */
[----:B------:R-:W-:Y:S01]  /*16b30*/  MUFU.EX2 R219, R64 ;  /* 0x0000004000db7308 */ /* 0x000fe20000000800 */
[----:B--2---:R-:W-:Y:S09]  /*16b40*/  FMUL.FTZ R44, R0, R200 ;  /* 0x000000c8002c7220 */ /* 0x004ff20000410000 */
[----:B------:R-:W-:Y:S01]  /*16b50*/  MUFU.EX2 R218, R65 ;  /* 0x0000004100da7308 */ /* 0x000fe20000000800 */
[C---:B------:R-:W-:Y:S01]  /*16b60*/  HMMA.16816.F32.BF16 R44, R156.reuse, R168, R44 ;  /* 0x000000a89c2c723c */ /* 0x040fe2000004182c */
[----:B---3--:R-:W-:Y:S07]  /*16b70*/  LDSM.16.MT88.4 R52, [R234+0x8800] ;  /* 0x00880000ea34783b */ /* 0x008fee0000004200 */
[-C--:B------:R-:W-:Y:S01]  /*16b80*/  HMMA.16816.F32.BF16 R140, R156, R170.reuse, R140 ;  /* 0x000000aa9c8c723c */ /* 0x080fe2000004188c */
[----:B------:R-:W-:Y:S06]  /*16b90*/  MUFU.EX2 R206, R66 ;  /* 0x0000004200ce7308 */ /* 0x000fec0000000800 */
[----:B------:R-:W-:Y:S01]  /*16ba0*/  F2FP.BF16.PACK_AB R156, R249, R245 ;  /* 0x000000f5f99c723e */ /* 0x000fe200000010ff */
[----:B------:R-:W-:Y:S01]  /*16bb0*/  HMMA.16816.F32.BF16 R144, R160, R170, R144 ;  /* 0x000000aaa090723c */ /* 0x000fe20000041890 */
[----:B------:R-:W2:Y:S02]  /*16bc0*/  LDSM.16.MT88.4 R168, [R236+0x8800] ;  /* 0x00880000eca8783b */ /* 0x000ea40000004200 */
[----:B------:R3:W-:Y:S01]  /*16bd0*/  MUFU.EX2 R216, R67 ;  /* 0x0000004300d87308 */ /* 0x0007e20000000800 */
[----:B------:R-:W-:Y:S02]  /*16be0*/  F2FP.BF16.PACK_AB R158, R194, R185 ;  /* 0x000000b9c29e723e */ /* 0x000fe400000010ff */
[----:B------:R-:W-:Y:S02]  /*16bf0*/  F2FP.BF16.PACK_AB R157, R247, R228 ;  /* 0x000000e4f79d723e */ /* 0x000fe400000010ff */
[----:B------:R-:W-:Y:S04]  /*16c00*/  F2FP.BF16.PACK_AB R159, R189, R184 ;  /* 0x000000b8bd9f723e */ /* 0x000fe800000010ff */
[----:B------:R-:W-:Y:S01]  /*16c10*/  F2FP.BF16.PACK_AB R163, R195, R186 ;  /* 0x000000bac3a3723e */ /* 0x000fe200000010ff */
[----:B------:R-:W-:Y:S01]  /*16c20*/  MUFU.EX2 R181, R59 ;  /* 0x0000003b00b57308 */ /* 0x000fe20000000800 */
[----:B------:R-:W-:Y:S01]  /*16c30*/  F2FP.BF16.PACK_AB R160, R187, R221 ;  /* 0x000000ddbba0723e */ /* 0x000fe200000010ff */
[-C--:B-1----:R-:W-:Y:S05]  /*16c40*/  HMMA.16816.F32.BF16 R4, R156, R164.reuse, R4 ;  /* 0x000000a49c04723c */ /* 0x082fea0000041804 */
[----:B------:R-:W-:Y:S02]  /*16c50*/  F2FP.BF16.PACK_AB R162, R188, R192 ;  /* 0x000000c0bca2723e */ /* 0x000fe400000010ff */
[----:B------:R-:W-:Y:S01]  /*16c60*/  F2FP.BF16.PACK_AB R161, R225, R224 ;  /* 0x000000e0e1a1723e */ /* 0x000fe200000010ff */
[----:B------:R-:W-:Y:S01]  /*16c70*/  MUFU.EX2 R202, R57 ;  /* 0x0000003900ca7308 */ /* 0x000fe20000000800 */
[----:B---3--:R-:W1:Y:S05]  /*16c80*/  LDSM.16.MT88.4 R64, [R235+0x8800] ;  /* 0x00880000eb40783b */ /* 0x008e6a0000004200 */
[C---:B------:R-:W-:Y:S04]  /*16c90*/  HMMA.16816.F32.BF16 R8, R160.reuse, R164, R8 ;  /* 0x000000a4a008723c */ /* 0x040fe80000041808 */
[----:B------:R-:W-:Y:S03]  /*16ca0*/  MUFU.EX2 R191, R68 ;  /* 0x0000004400bf7308 */ /* 0x000fe60000000800 */
[----:B------:R-:W-:Y:S01]  /*16cb0*/  MOV R165, R180 ;  /* 0x000000b400a57202 */ /* 0x000fe20000000f00 */
[-C--:B------:R-:W-:Y:S04]  /*16cc0*/  HMMA.16816.F32.BF16 R12, R160, R166.reuse, R12 ;  /* 0x000000a6a00c723c */ /* 0x080fe8000004180c */
[----:B------:R-:W-:Y:S02]  /*16cd0*/  MOV R164, R182 ;  /* 0x000000b600a47202 */ /* 0x000fe40000000f00 */
[----:B------:R-:W3:Y:S02]  /*16ce0*/  MUFU.EX2 R182, R58 ;  /* 0x0000003a00b67308 */ /* 0x000ee40000000800 */
[C---:B------:R-:W-:Y:S07]  /*16cf0*/  HMMA.16816.F32.BF16 R16, R156.reuse, R166, R16 ;  /* 0x000000a69c10723c */ /* 0x040fee0000041810 */
[----:B------:R-:W-:Y:S01]  /*16d00*/  MOV R166, R189 ;  /* 0x000000bd00a67202 */ /* 0x000fe20000000f00 */
[-C--:B--2---:R-:W-:Y:S01]  /*16d10*/  HMMA.16816.F32.BF16 R20, R156, R168.reuse, R20 ;  /* 0x000000a89c14723c */ /* 0x084fe20000041814 */
[----:B------:R2:W2:Y:S03]  /*16d20*/  MUFU.EX2 R180, R56 ;  /* 0x0000003800b47308 */ /* 0x0004a60000000800 */
[----:B------:R-:W-:Y:S04]  /*16d30*/  MOV R167, R188 ;  /* 0x000000bc00a77202 */ /* 0x000fe80000000f00 */
[C---:B------:R-:W-:Y:S03]  /*16d40*/  HMMA.16816.F32.BF16 R24, R160.reuse, R168, R24 ;  /* 0x000000a8a018723c */ /* 0x040fe60000041818 */
[----:B------:R-:W-:Y:S04]  /*16d50*/  MUFU.EX2 R201, R69 ;  /* 0x0000004500c97308 */ /* 0x000fe80000000800 */
[----:B------:R-:W-:Y:S01]  /*16d60*/  MOV R168, R195 ;  /* 0x000000c300a87202 */ /* 0x000fe20000000f00 */
[-C--:B------:R-:W-:Y:S04]  /*16d70*/  HMMA.16816.F32.BF16 R28, R160, R170.reuse, R28 ;  /* 0x000000aaa01c723c */ /* 0x080fe8000004181c */
[----:B------:R-:W-:Y:S01]  /*16d80*/  MOV R169, R192 ;  /* 0x000000c000a97202 */ /* 0x000fe20000000f00 */
[----:B------:R-:W-:Y:S03]  /*16d90*/  MUFU.EX2 R189, R70 ;  /* 0x0000004600bd7308 */ /* 0x000fe60000000800 */
[C---:B------:R-:W-:Y:S01]  /*16da0*/  HMMA.16816.F32.BF16 R32, R156.reuse, R170, R32 ;  /* 0x000000aa9c20723c */ /* 0x040fe20000041820 */
[----:B--2---:R-:W2:Y:S06]  /*16db0*/  LDSM.16.MT88.4 R56, [R233+0x9000] ;  /* 0x00900000e938783b */ /* 0x004eac0000004200 */
[----:B------:R5:W-:Y:S01]  /*16dc0*/  MUFU.EX2 R195, R71 ;  /* 0x0000004700c37308 */ /* 0x000be20000000800 */
[-C--:B------:R-:W-:Y:S01]  /*16dd0*/  HMMA.16816.F32.BF16 R36, R156, R52.reuse, R36 ;  /* 0x000000349c24723c */ /* 0x080fe20000041824 */
[----:B------:R-:W4:Y:S03]  /*16de0*/  LDL.LU R170, [R1+0x30] ;  /* 0x0000300001aa7983 */ /* 0x000f260000300800 */
[----:B------:R-:W-:Y:S04]  /*16df0*/  MOV R171, R194 ;  /* 0x000000c200ab7202 */ /* 0x000fe80000000f00 */
[C---:B------:R-:W-:Y:S01]  /*16e00*/  HMMA.16816.F32.BF16 R48, R160.reuse, R52, R48 ;  /* 0x00000034a030723c */ /* 0x040fe20000041830 */
[----:B------:R-:W-:Y:S06]  /*16e10*/  MUFU.EX2 R188, R74 ;  /* 0x0000004a00bc7308 */ /* 0x000fec0000000800 */
[----:B------:R-:W-:Y:S01]  /*16e20*/  F2FP.BF16.PACK_AB R52, R165, R164 ;  /* 0x000000a4a534723e */ /* 0x000fe200000010ff */
[-C--:B------:R-:W-:Y:S03]  /*16e30*/  HMMA.16816.F32.BF16 R132, R160, R54.reuse, R132 ;  /* 0x00000036a084723c */ /* 0x080fe60000041884 */
[----:B------:R2:W-:Y:S01]  /*16e40*/  MUFU.EX2 R205, R62 ;  /* 0x0000003e00cd7308 */ /* 0x0005e20000000800 */
[----:B------:R-:W-:Y:S01]  /*16e50*/  F2FP.BF16.PACK_AB R53, R252, R251 ;  /* 0x000000fbfc35723e */ /* 0x000fe200000010ff */
[----:B-----5:R-:W-:Y:S03]  /*16e60*/  LDSM.16.MT88.4 R68, [R234+0x9800] ;  /* 0x00980000ea44783b */ /* 0x020fe60000004200 */
[C---:B------:R-:W-:Y:S05]  /*16e70*/  HMMA.16816.F32.BF16 R136, R156.reuse, R54, R136 ;  /* 0x000000369c88723c */ /* 0x040fea0000041888 */
[----:B------:R5:W3:Y:S03]  /*16e80*/  MUFU.EX2 R204, R63 ;  /* 0x0000003f00cc7308 */ /* 0x000ae60000000800 */
[-C--:B-1----:R-:W-:Y:S07]  /*16e90*/  HMMA.16816.F32.BF16 R40, R156, R64.reuse, R40 ;  /* 0x000000409c28723c */ /* 0x082fee0000041828 */
[----:B------:R1:W-:Y:S01]  /*16ea0*/  MUFU.EX2 R190, R60 ;  /* 0x0000003c00be7308 */ /* 0x0003e20000000800 */
[C---:B------:R-:W-:Y:S04]  /*16eb0*/  HMMA.16816.F32.BF16 R44, R160.reuse, R64, R44 ;  /* 0x00000040a02c723c */ /* 0x040fe8000004182c */
[----:B--2---:R-:W-:Y:S04]  /*16ec0*/  F2FP.BF16.PACK_AB R62, R223, R176 ;  /* 0x000000b0df3e723e */ /* 0x004fe800000010ff */
[-C--:B------:R-:W-:Y:S01]  /*16ed0*/  HMMA.16816.F32.BF16 R140, R160, R66.reuse, R140 ;  /* 0x00000042a08c723c */ /* 0x080fe2000004188c */
[----:B------:R2:W2:Y:S01]  /*16ee0*/  MUFU.EX2 R203, R61 ;  /* 0x0000003d00cb7308 */ /* 0x0004a20000000800 */
[----:B------:R-:W4:Y:S02]  /*16ef0*/  LDL.LU R162, [R1+0x34] ;  /* 0x0000340001a27983 */ /* 0x000f240000300800 */
[----:B-----5:R-:W-:Y:S03]  /*16f00*/  F2FP.BF16.PACK_AB R63, R177, R178 ;  /* 0x000000b2b13f723e */ /* 0x020fe600000010ff */
[----:B------:R-:W-:Y:S01]  /*16f10*/  MOV R160, R197 ;  /* 0x000000c500a07202 */ /* 0x000fe20000000f00 */
[----:B------:R-:W-:Y:S01]  /*16f20*/  HMMA.16816.F32.BF16 R144, R156, R66, R144 ;  /* 0x000000429c90723c */ /* 0x000fe20000041890 */
[----:B------:R-:W5:Y:S02]  /*16f30*/  LDSM.16.MT88.4 R64, [R236+0x9000] ;  /* 0x00900000ec40783b */ /* 0x000f640000004200 */
[----:B------:R-:W-:Y:S01]  /*16f40*/  MUFU.EX2 R200, R81 ;  /* 0x0000005100c87308 */ /* 0x000fe20000000800 */
[----:B------:R-:W-:Y:S02]  /*16f50*/  MOV R161, R196 ;  /* 0x000000c400a17202 */ /* 0x000fe40000000f00 */
[----:B------:R-:W-:Y:S02]  /*16f60*/  MOV R163, R193 ;  /* 0x000000c100a37202 */ /* 0x000fe40000000f00 */
[-C--:B------:R-:W-:Y:S01]  /*16f70*/  F2FP.BF16.PACK_AB R55, R179, R161.reuse ;  /* 0x000000a1b337723e */ /* 0x080fe200000010ff */
[----:B------:R-:W3:Y:S03]  /*16f80*/  LDSM.16.MT88.4 R156, [R234+0x9000] ;  /* 0x00900000ea9c783b */ /* 0x000ee60000004200 */
[----:B------:R-:W-:Y:S01]  /*16f90*/  F2FP.BF16.PACK_AB R54, R163, R160 ;  /* 0x000000a0a336723e */ /* 0x000fe200000010ff */
[----:B------:R-:W3:Y:S01]  /*16fa0*/  MUFU.EX2 R193, R75 ;  /* 0x0000004b00c17308 */ /* 0x000ee20000000800 */
[----:B-1----:R-:W-:Y:S02]  /*16fb0*/  F2FP.BF16.PACK_AB R60, R173, R172 ;  /* 0x000000acad3c723e */ /* 0x002fe400000010ff */
[----:B------:R-:W-:Y:S02]  /*16fc0*/  MOV R131, R161 ;  /* 0x000000a100837202 */ /* 0x000fe40000000f00 */
[----:B--2---:R-:W-:Y:S01]  /*16fd0*/  F2FP.BF16.PACK_AB R61, R175, R174 ;  /* 0x000000aeaf3d723e */ /* 0x004fe200000010ff */
[-C--:B------:R-:W-:Y:S04]  /*16fe0*/  HMMA.16816.F32.BF16 R4, R52, R56.reuse, R4 ;  /* 0x000000383404723c */ /* 0x080fe80000041804 */
[----:B------:R-:W-:Y:S01]  /*16ff0*/  MUFU.EX2 R81, R72 ;  /* 0x0000004800517308 */ /* 0x000fe20000000800 */
[----:B------:R-:W-:Y:S03]  /*17000*/  MOV R129, R163 ;  /* 0x000000a300817202 */ /* 0x000fe60000000f00 */
[C---:B------:R-:W-:Y:S06]  /*17010*/  HMMA.16816.F32.BF16 R8, R60.reuse, R56, R8 ;  /* 0x000000383c08723c */ /* 0x040fec0000041808 */
[----:B------:R-:W-:Y:S02]  /*17020*/  MUFU.EX2 R198, R83 ;  /* 0x0000005300c67308 */ /* 0x000fe40000000800 */
[-C--:B------:R-:W-:Y:S08]  /*17030*/  HMMA.16816.F32.BF16 R12, R60, R58.reuse, R12 ;  /* 0x0000003a3c0c723c */ /* 0x080ff0000004180c */
[C---:B------:R-:W-:Y:S01]  /*17040*/  HMMA.16816.F32.BF16 R16, R52.reuse, R58, R16 ;  /* 0x0000003a3410723c */ /* 0x040fe20000041810 */
[----:B------:R-:W1:Y:S01]  /*17050*/  LDSM.16.MT88.4 R56, [R235+0x9000] ;  /* 0x00900000eb38783b */ /* 0x000e620000004200 */
[----:B------:R2:W-:Y:S06]  /*17060*/  MUFU.EX2 R83, R73 ;  /* 0x0000004900537308 */ /* 0x0005ec0000000800 */
[-C--:B-----5:R-:W-:Y:S04]  /*17070*/  HMMA.16816.F32.BF16 R20, R52, R64.reuse, R20 ;  /* 0x000000403414723c */ /* 0x0a0fe80000041814 */
[----:B------:R-:W-:Y:S04]  /*17080*/  MUFU.EX2 R153, R153 ;  /* 0x0000009900997308 */ /* 0x000fe80000000800 */
[C---:B------:R-:W-:Y:S06]  /*17090*/  HMMA.16816.F32.BF16 R24, R60.reuse, R64, R24 ;  /* 0x000000403c18723c */ /* 0x040fec0000041818 */
[----:B------:R-:W-:Y:S02]  /*170a0*/  MUFU.EX2 R155, R155 ;  /* 0x0000009b009b7308 */ /* 0x000fe40000000800 */
[-C--:B------:R-:W-:Y:S01]  /*170b0*/  HMMA.16816.F32.BF16 R28, R60, R66.reuse, R28 ;  /* 0x000000423c1c723c */ /* 0x080fe2000004181c */
[----:B--2---:R-:W-:Y:S07]  /*170c0*/  LDSM.16.MT88.4 R72, [R234+0xa800] ;  /* 0x00a80000ea48783b */ /* 0x004fee0000004200 */
[C---:B------:R-:W-:Y:S01]  /*170d0*/  HMMA.16816.F32.BF16 R32, R52.reuse, R66, R32 ;  /* 0x000000423420723c */ /* 0x040fe20000041820 */
[----:B------:R-:W-:Y:S01]  /*170e0*/  MUFU.EX2 R208, R208 ;  /* 0x000000d000d07308 */ /* 0x000fe20000000800 */
[----:B------:R-:W2:Y:S06]  /*170f0*/  LDSM.16.MT88.4 R64, [R233+0x9800] ;  /* 0x00980000e940783b */ /* 0x000eac0000004200 */
[-C--:B---3--:R-:W-:Y:S03]  /*17100*/  HMMA.16816.F32.BF16 R36, R52, R156.reuse, R36 ;  /* 0x0000009c3424723c */ /* 0x088fe60000041824 */
[----:B------:R3:W-:Y:S05]  /*17110*/  MUFU.EX2 R199, R80 ;  /* 0x0000005000c77308 */ /* 0x0007ea0000000800 */
[C---:B------:R-:W-:Y:S01]  /*17120*/  HMMA.16816.F32.BF16 R48, R60.reuse, R156, R48 ;  /* 0x0000009c3c30723c */ /* 0x040fe20000041830 */
[----:B------:R-:W5:Y:S04]  /*17130*/  LDL.LU R156, [R1+0x38] ;  /* 0x00003800019c7983 */ /* 0x000f680000300800 */
[----:B------:R-:W5:Y:S01]  /*17140*/  LDL.LU R157, [R1+0x2c] ;  /* 0x00002c00019d7983 */ /* 0x000f620000300800 */
[----:B------:R-:W-:Y:S02]  /*17150*/  MUFU.EX2 R194, R82 ;  /* 0x0000005200c27308 */ /* 0x000fe40000000800 */
[-C--:B------:R-:W-:Y:S08]  /*17160*/  HMMA.16816.F32.BF16 R132, R60, R158.reuse, R132 ;  /* 0x0000009e3c84723c */ /* 0x080ff00000041884 */
[C---:B------:R-:W-:Y:S01]  /*17170*/  HMMA.16816.F32.BF16 R136, R52.reuse, R158, R136 ;  /* 0x0000009e3488723c */ /* 0x040fe20000041888 */
[----:B------:R2:W-:Y:S03]  /*17180*/  MUFU.EX2 R192, R78 ;  /* 0x0000004e00c07308 */ /* 0x0005e60000000800 */
[--C-:B---3--:R-:W-:Y:S01]  /*17190*/  FFMA.FTZ R80, R122, c[0x0][0x23c], -R154.reuse ;  /* 0x00008f007a507a23 */ /* 0x108fe2000001089a */
[----:B------:R-:W-:Y:S03]  /*171a0*/  MOV R122, R160 ;  /* 0x000000a0007a7202 */ /* 0x000fe60000000f00 */
[-C--:B-1----:R-:W-:Y:S03]  /*171b0*/  HMMA.16816.F32.BF16 R40, R52, R56.reuse, R40 ;  /* 0x000000383428723c */ /* 0x082fe60000041828 */
[----:B------:R1:W3:Y:S05]  /*171c0*/  MUFU.EX2 R197, R79 ;  /* 0x0000004f00c57308 */ /* 0x0002ea0000000800 */
[C---:B------:R-:W-:Y:S05]  /*171d0*/  HMMA.16816.F32.BF16 R44, R60.reuse, R56, R44 ;  /* 0x000000383c2c723c */ /* 0x040fea000004182c */
[----:B------:R3:W-:Y:S02]  /*171e0*/  MUFU.EX2 R196, R76 ;  /* 0x0000004c00c47308 */ /* 0x0007e40000000800 */
[----:B------:R-:W-:Y:S01]  /*171f0*/  F2FP.BF16.PACK_AB R57, R181, R182 ;  /* 0x000000b6b539723e */ /* 0x000fe200000010ff */
[-C--:B------:R-:W-:Y:S01]  /*17200*/  HMMA.16816.F32.BF16 R140, R60, R58.reuse, R140 ;  /* 0x0000003a3c8c723c */ /* 0x080fe2000004188c */
[----:B------:R-:W3:Y:S03]  /*17210*/  LDSM.16.MT88.4 R60, [R236+0x9800] ;  /* 0x00980000ec3c783b */ /* 0x000ee60000004200 */
[----:B------:R-:W-:Y:S01]  /*17220*/  F2FP.BF16.PACK_AB R56, R202, R180 ;  /* 0x000000b4ca38723e */ /* 0x000fe200000010ff */
[--C-:B--2---:R-:W-:Y:S02]  /*17230*/  FFMA.FTZ R78, R126, c[0x0][0x23c], -R154.reuse ;  /* 0x00008f007e4e7a23 */ /* 0x104fe4000001089a */
[----:B------:R2:W2:Y:S01]  /*17240*/  MUFU.EX2 R82, R77 ;  /* 0x0000004d00527308 */ /* 0x0004a20000000800 */
[----:B------:R-:W-:Y:S04]  /*17250*/  HMMA.16816.F32.BF16 R144, R52, R58, R144 ;  /* 0x0000003a3490723c */ /* 0x000fe80000041890 */
[--C-:B-1----:R-:W-:Y:S02]  /*17260*/  FFMA.FTZ R79, R123, c[0x0][0x23c], -R154.reuse ;  /* 0x00008f007b4f7a23 */ /* 0x102fe4000001089a */
[----:B------:R-:W-:Y:S01]  /*17270*/  FFMA.FTZ R154, R127, c[0x0][0x23c], -R154 ;  /* 0x00008f007f9a7a23 */ /* 0x000fe2000001089a */
[----:B------:R-:W-:Y:S02]  /*17280*/  F2FP.BF16.PACK_AB R52, R217, R220 ;  /* 0x000000dcd934723e */ /* 0x000fe400000010ff */
[----:B------:R-:W-:Y:S01]  /*17290*/  F2FP.BF16.PACK_AB R54, R218, R219 ;  /* 0x000000dbda36723e */ /* 0x000fe200000010ff */
[----:B------:R-:W-:Y:S02]  /*172a0*/  MUFU.EX2 R84, R84 ;  /* 0x0000005400547308 */ /* 0x000fe40000000800 */
[----:B------:R-:W-:Y:S02]  /*172b0*/  F2FP.BF16.PACK_AB R53, R207, R183 ;  /* 0x000000b7cf35723e */ /* 0x000fe400000010ff */
[----:B------:R-:W-:Y:S02]  /*172c0*/  F2FP.BF16.PACK_AB R55, R216, R206 ;  /* 0x000000ced837723e */ /* 0x000fe400000010ff */
[----:B------:R-:W-:Y:S02]  /*172d0*/  F2FP.BF16.PACK_AB R59, R204, R205 ;  /* 0x000000cdcc3b723e */ /* 0x000fe400000010ff */
[----:B------:R-:W-:Y:S02]  /*172e0*/  F2FP.BF16.PACK_AB R58, R203, R190 ;  /* 0x000000becb3a723e */ /* 0x000fe400000010ff */
[----:B------:R-:W-:Y:S01]  /*172f0*/  MUFU.EX2 R154, R154 ;  /* 0x0000009a009a7308 */ /* 0x000fe20000000800 */
[-C--:B------:R-:W-:Y:S08]  /*17300*/  HMMA.16816.F32.BF16 R4, R52, R64.reuse, R4 ;  /* 0x000000403404723c */ /* 0x080ff00000041804 */
[C---:B------:R-:W-:Y:S01]  /*17310*/  HMMA.16816.F32.BF16 R8, R56.reuse, R64, R8 ;  /* 0x000000403808723c */ /* 0x040fe20000041808 */
[----:B------:R-:W-:Y:S07]  /*17320*/  MUFU.EX2 R85, R85 ;  /* 0x0000005500557308 */ /* 0x000fee0000000800 */
[-C--:B------:R-:W-:Y:S03]  /*17330*/  HMMA.16816.F32.BF16 R12, R56, R66.reuse, R12 ;  /* 0x00000042380c723c */ /* 0x080fe6000004180c */
[----:B------:R-:W-:Y:S05]  /*17340*/  MUFU.EX2 R96, R96 ;  /* 0x0000006000607308 */ /* 0x000fea0000000800 */
[C---:B------:R-:W-:Y:S01]  /*17350*/  HMMA.16816.F32.BF16 R16, R52.reuse, R66, R16 ;  /* 0x000000423410723c */ /* 0x040fe20000041810 */
[----:B------:R-:W1:Y:S04]  /*17360*/  LDSM.16.MT88.4 R64, [R235+0x9800] ;  /* 0x00980000eb40783b */ /* 0x000e680000004200 */
[----:B------:R-:W-:Y:S03]  /*17370*/  MUFU.EX2 R97, R97 ;  /* 0x0000006100617308 */ /* 0x000fe60000000800 */
[-C--:B---3--:R-:W-:Y:S07]  /*17380*/  HMMA.16816.F32.BF16 R20, R52, R60.reuse, R20 ;  /* 0x0000003c3414723c */ /* 0x088fee0000041814 */
        /* <DEDUP_REMOVED lines=11> */
[-C--:B------:R-:W-:Y:S04]  /*17440*/  HMMA.16816.F32.BF16 R132, R56, R70.reuse, R132 ;  /* 0x000000463884723c */ /* 0x080fe80000041884 */
[----:B----4-:R-:W-:Y:S04]  /*17450*/  FFMA.FTZ R148, R148, R170, R212 ;  /* 0x000000aa94947223 */ /* 0x010fe800000100d4 */
[C---:B------:R-:W-:Y:S01]  /*17460*/  HMMA.16816.F32.BF16 R136, R52.reuse, R70, R136 ;  /* 0x000000463488723c */ /* 0x040fe20000041888 */
[----:B------:R-:W4:Y:S01]  /*17470*/  LDSM.16.MT88.4 R68, [R236+0xa000] ;  /* 0x00a00000ec44783b */ /* 0x000f220000004200 */
[----:B------:R-:W2:Y:S02]  /*17480*/  MUFU.EX2 R91, R91 ;  /* 0x0000005b005b7308 */ /* 0x000ea40000000800 */
[----:B------:R-:W-:Y:S01]  /*17490*/  FADD.FTZ R76, R214, R148 ;  /* 0x00000094d64c7221 */ /* 0x000fe20000010000 */
[----:B------:R-:W-:Y:S03]  /*174a0*/  MOV R148, R152 ;  /* 0x0000009800947202 */ /* 0x000fe60000000f00 */
[-C--:B-1----:R-:W-:Y:S04]  /*174b0*/  HMMA.16816.F32.BF16 R40, R52, R64.reuse, R40 ;  /* 0x000000403428723c */ /* 0x082fe80000041828 */
[----:B------:R-:W-:Y:S01]  /*174c0*/  FADD.FTZ R76, R230, R76 ;  /* 0x0000004ce64c7221 */ /* 0x000fe20000010000 */
[----:B------:R-:W-:Y:S03]  /*174d0*/  MUFU.EX2 R94, R94 ;  /* 0x0000005e005e7308 */ /* 0x000fe60000000800 */
[C---:B------:R-:W-:Y:S07]  /*174e0*/  HMMA.16816.F32.BF16 R44, R56.reuse, R64, R44 ;  /* 0x00000040382c723c */ /* 0x040fee000004182c */
[----:B------:R-:W1:Y:S01]  /*174f0*/  MUFU.EX2 R95, R95 ;  /* 0x0000005f005f7308 */ /* 0x000e620000000800 */
[-C--:B------:R-:W-:Y:S07]  /*17500*/  HMMA.16816.F32.BF16 R140, R56, R66.reuse, R140 ;  /* 0x00000042388c723c */ /* 0x080fee000004188c */
[----:B------:R-:W-:Y:S01]  /*17510*/  F2FP.BF16.PACK_AB R57, R193, R188 ;  /* 0x000000bcc139723e */ /* 0x000fe200000010ff */
[----:B------:R-:W-:Y:S01]  /*17520*/  HMMA.16816.F32.BF16 R144, R52, R66, R144 ;  /* 0x000000423490723c */ /* 0x000fe20000041890 */
[----:B------:R-:W1:Y:S01]  /*17530*/  LDSM.16.MT88.4 R64, [R234+0xa000] ;  /* 0x00a00000ea40783b */ /* 0x000e620000004200 */
[----:B------:R-:W-:Y:S02]  /*17540*/  MUFU.EX2 R88, R88 ;  /* 0x0000005800587308 */ /* 0x000fe40000000800 */
[----:B------:R-:W-:Y:S02]  /*17550*/  F2FP.BF16.PACK_AB R59, R197, R192 ;  /* 0x000000c0c53b723e */ /* 0x000fe400000010ff */
[----:B------:R-:W-:Y:S02]  /*17560*/  F2FP.BF16.PACK_AB R56, R83, R81 ;  /* 0x000000515338723e */ /* 0x000fe400000010ff */
[----:B------:R-:W-:Y:S04]  /*17570*/  F2FP.BF16.PACK_AB R52, R201, R191 ;  /* 0x000000bfc934723e */ /* 0x000fe800000010ff */
[----:B------:R-:W-:Y:S01]  /*17580*/  F2FP.BF16.PACK_AB R54, R200, R199 ;  /* 0x000000c7c836723e */ /* 0x000fe200000010ff */
[----:B------:R-:W1:Y:S01]  /*17590*/  MUFU.EX2 R89, R89 ;  /* 0x0000005900597308 */ /* 0x000e620000000800 */
[----:B------:R-:W-:Y:S01]  /*175a0*/  F2FP.BF16.PACK_AB R53, R195, R189 ;  /* 0x000000bdc335723e */ /* 0x000fe200000010ff */
[----:B--2---:R-:W-:Y:S01]  /*175b0*/  FFMA.FTZ R77, R0, R162, R209 ;  /* 0x000000a2004d7223 */ /* 0x004fe200000100d1 */
[----:B------:R-:W-:Y:S02]  /*175c0*/  F2FP.BF16.PACK_AB R55, R198, R194 ;  /* 0x000000c2c637723e */ /* 0x000fe400000010ff */
[----:B------:R-:W-:Y:S02]  /*175d0*/  MOV R162, R171 ;  /* 0x000000ab00a27202 */ /* 0x000fe40000000f00 */
[----:B------:R-:W-:Y:S03]  /*175e0*/  F2FP.BF16.PACK_AB R58, R82, R196 ;  /* 0x000000c4523a723e */ /* 0x000fe600000010ff */
[-C--:B---3--:R-:W-:Y:S01]  /*175f0*/  HMMA.16816.F32.BF16 R4, R52, R60.reuse, R4 ;  /* 0x0000003c3404723c */ /* 0x088fe20000041804 */
[----:B------:R-:W-:Y:S07]  /*17600*/  MUFU.EX2 R92, R92 ;  /* 0x0000005c005c7308 */ /* 0x000fee0000000800 */
[C---:B------:R-:W-:Y:S03]  /*17610*/  HMMA.16816.F32.BF16 R8, R56.reuse, R60, R8 ;  /* 0x0000003c3808723c */ /* 0x040fe60000041808 */
[----:B------:R-:W2:Y:S05]  /*17620*/  MUFU.EX2 R93, R93 ;  /* 0x0000005d005d7308 */ /* 0x000eaa0000000800 */
[-C--:B------:R-:W-:Y:S05]  /*17630*/  HMMA.16816.F32.BF16 R12, R56, R62.reuse, R12 ;  /* 0x0000003e380c723c */ /* 0x080fea000004180c */
[----:B------:R-:W-:Y:S03]  /*17640*/  MUFU.EX2 R100, R100 ;  /* 0x0000006400647308 */ /* 0x000fe60000000800 */
[C---:B------:R-:W-:Y:S01]  /*17650*/  HMMA.16816.F32.BF16 R16, R52.reuse, R62, R16 ;  /* 0x0000003e3410723c */ /* 0x040fe20000041810 */
[----:B------:R-:W3:Y:S06]  /*17660*/  LDSM.16.MT88.4 R60, [R235+0xa000] ;  /* 0x00a00000eb3c783b */ /* 0x000eec0000004200 */
[----:B------:R-:W-:Y:S01]  /*17670*/  MUFU.EX2 R101, R101 ;  /* 0x0000006500657308 */ /* 0x000fe20000000800 */
[-C--:B----4-:R-:W-:Y:S08]  /*17680*/  HMMA.16816.F32.BF16 R20, R52, R68.reuse, R20 ;  /* 0x000000443414723c */ /* 0x090ff00000041814 */
[C---:B------:R-:W-:Y:S01]  /*17690*/  HMMA.16816.F32.BF16 R24, R56.reuse, R68, R24 ;  /* 0x000000443818723c */ /* 0x040fe20000041818 */
[----:B------:R-:W-:Y:S07]  /*176a0*/  MUFU.EX2 R112, R112 ;  /* 0x0000007000707308 */ /* 0x000fee0000000800 */
[-C--:B------:R-:W-:Y:S03]  /*176b0*/  HMMA.16816.F32.BF16 R28, R56, R70.reuse, R28 ;  /* 0x00000046381c723c */ /* 0x080fe6000004181c */
[----:B------:R-:W-:Y:S05]  /*176c0*/  MUFU.EX2 R113, R113 ;  /* 0x0000007100717308 */ /* 0x000fea0000000800 */
[C---:B------:R-:W-:Y:S01]  /*176d0*/  HMMA.16816.F32.BF16 R32, R52.reuse, R70, R32 ;  /* 0x000000463420723c */ /* 0x040fe20000041820 */
[----:B------:R-:W-:Y:S04]  /*176e0*/  LDSM.16.MT88.4 R68, [R236+0xa800] ;  /* 0x00a80000ec44783b */ /* 0x000fe80000004200 */
[----:B------:R-:W-:Y:S03]  /*176f0*/  MUFU.EX2 R102, R102 ;  /* 0x0000006600667308 */ /* 0x000fe60000000800 */
[-C--:B-1----:R-:W-:Y:S07]  /*17700*/  HMMA.16816.F32.BF16 R36, R52, R64.reuse, R36 ;  /* 0x000000403424723c */ /* 0x082fee0000041824 */
[----:B------:R-:W-:Y:S01]  /*17710*/  MUFU.EX2 R103, R103 ;  /* 0x0000006700677308 */ /* 0x000fe20000000800 */
[C---:B------:R-:W-:Y:S08]  /*17720*/  HMMA.16816.F32.BF16 R48, R56.reuse, R64, R48 ;  /* 0x000000403830723c */ /* 0x040ff00000041830 */
[-C--:B------:R-:W-:Y:S01]  /*17730*/  HMMA.16816.F32.BF16 R132, R56, R66.reuse, R132 ;  /* 0x000000423884723c */ /* 0x080fe20000041884 */
[----:B------:R-:W-:Y:S07]  /*17740*/  MUFU.EX2 R114, R114 ;  /* 0x0000007200727308 */ /* 0x000fee0000000800 */
[C---:B------:R-:W-:Y:S01]  /*17750*/  HMMA.16816.F32.BF16 R136, R52.reuse, R66, R136 ;  /* 0x000000423488723c */ /* 0x040fe20000041888 */
[----:B------:R-:W1:Y:S02]  /*17760*/  LDSM.16.MT88.4 R64, [R233+0xa800] ;  /* 0x00a80000e940783b */ /* 0x000e640000004200 */
[----:B------:R-:W-:Y:S01]  /*17770*/  MUFU.EX2 R115, R115 ;  /* 0x0000007300737308 */ /* 0x000fe20000000800 */
[----:B-----5:R-:W-:Y:S01]  /*17780*/  FFMA.FTZ R2, R2, R156, R210 ;  /* 0x0000009c02027223 */ /* 0x020fe200000100d2 */
[----:B------:R-:W-:Y:S01]  /*17790*/  MOV R156, R169 ;  /* 0x000000a9009c7202 */ /* 0x000fe20000000f00 */
[----:B------:R-:W-:Y:S01]  /*177a0*/  FFMA.FTZ R149, R149, R157, R213 ;  /* 0x0000009d95957223 */ /* 0x000fe200000100d5 */
[----:B------:R-:W-:Y:S01]  /*177b0*/  MOV R157, R168 ;  /* 0x000000a8009d7202 */ /* 0x000fe20000000f00 */
[-C--:B---3--:R-:W-:Y:S01]  /*177c0*/  HMMA.16816.F32.BF16 R40, R52, R60.reuse, R40 ;  /* 0x0000003c3428723c */ /* 0x088fe20000041828 */
[----:B------:R-:W-:Y:S03]  /*177d0*/  LDSM.16.MT88.4 R168, [R233+0xb800] ;  /* 0x00b80000e9a8783b */ /* 0x000fe60000004200 */
[----:B------:R-:W-:Y:S01]  /*177e0*/  FADD.FTZ R149, R215, R149 ;  /* 0x00000095d7957221 */ /* 0x000fe20000010000 */
[----:B------:R-:W-:Y:S01]  /*177f0*/  MUFU.EX2 R106, R106 ;  /* 0x0000006a006a7308 */ /* 0x000fe20000000800 */
[----:B------:R-:W-:Y:S02]  /*17800*/  FADD.FTZ R0, R211, R2 ;  /* 0x00000002d3007221 */ /* 0x000fe40000010000 */
[C---:B------:R-:W-:Y:S04]  /*17810*/  HMMA.16816.F32.BF16 R44, R56.reuse, R60, R44 ;  /* 0x0000003c382c723c */ /* 0x040fe8000004182c */
[----:B------:R-:W-:Y:S02]  /*17820*/  FADD.FTZ R2, R222, R77 ;  /* 0x0000004dde027221 */ /* 0x000fe40000010000 */
[----:B------:R-:W-:Y:S01]  /*17830*/  FADD.FTZ R0, R226, R0 ;  /* 0x00000000e2007221 */ /* 0x000fe20000010000 */
[----:B------:R-:W-:Y:S01]  /*17840*/  MUFU.EX2 R107, R107 ;  /* 0x0000006b006b7308 */ /* 0x000fe20000000800 */
[-C--:B------:R-:W-:Y:S04]  /*17850*/  HMMA.16816.F32.BF16 R140, R56, R62.reuse, R140 ;  /* 0x0000003e388c723c */ /* 0x080fe8000004188c */
[----:B------:R-:W-:Y:S02]  /*17860*/  FADD.FTZ R2, R227, R2 ;  /* 0x00000002e3027221 */ /* 0x000fe40000010000 */
[----:B------:R-:W-:Y:S01]  /*17870*/  FADD.FTZ R0, R229, R0 ;  /* 0x00000000e5007221 */ /* 0x000fe20000010000 */
[----:B------:R-:W-:Y:S01]  /*17880*/  F2FP.BF16.PACK_AB R57, R91, R90 ;  /* 0x0000005a5b39723e */ /* 0x000fe200000010ff */
[----:B------:R-:W-:Y:S01]  /*17890*/  HMMA.16816.F32.BF16 R144, R52, R62, R144 ;  /* 0x0000003e3490723c */ /* 0x000fe20000041890 */
[----:B------:R-:W3:Y:S01]  /*178a0*/  LDSM.16.MT88.4 R60, [R235+0xa800] ;  /* 0x00a80000eb3c783b */ /* 0x000ee20000004200 */
[----:B------:R-:W-:Y:S02]  /*178b0*/  MUFU.EX2 R110, R110 ;  /* 0x0000006e006e7308 */ /* 0x000fe40000000800 */
[----:B------:R-:W-:Y:S01]  /*178c0*/  F2FP.BF16.PACK_AB R59, R95, R94 ;  /* 0x0000005e5f3b723e */ /* 0x000fe200000010ff */
[----:B------:R-:W-:Y:S01]  /*178d0*/  FADD.FTZ R2, R231, R2 ;  /* 0x00000002e7027221 */ /* 0x000fe20000010000 */
[----:B------:R-:W-:Y:S01]  /*178e0*/  F2FP.BF16.PACK_AB R56, R89, R88 ;  /* 0x000000585938723e */ /* 0x000fe200000010ff */
[----:B------:R-:W-:Y:S01]  /*178f0*/  FADD.FTZ R0, R224, R0 ;  /* 0x00000000e0007221 */ /* 0x000fe20000010000 */
[----:B------:R-:W-:Y:S01]  /*17900*/  F2FP.BF16.PACK_AB R52, R85, R84 ;  /* 0x000000545534723e */ /* 0x000fe200000010ff */
[----:B------:R-:W-:Y:S03]  /*17910*/  FADD.FTZ R77, R221, R2 ;  /* 0x00000002dd4d7221 */ /* 0x000fe60000010000 */
[----:B------:R-:W-:Y:S01]  /*17920*/  F2FP.BF16.PACK_AB R54, R97, R96 ;  /* 0x000000606136723e */ /* 0x000fe200000010ff */
[----:B------:R-:W-:Y:S01]  /*17930*/  FADD.FTZ R0, R225, R0 ;  /* 0x00000000e1007221 */ /* 0x000fe20000010000 */
[----:B------:R-:W-:Y:S01]  /*17940*/  F2FP.BF16.PACK_AB R53, R87, R86 ;  /* 0x000000565735723e */ /* 0x000fe200000010ff */
[----:B------:R-:W4:Y:S01]  /*17950*/  MUFU.EX2 R111, R111 ;  /* 0x0000006f006f7308 */ /* 0x000f220000000800 */
[----:B------:R-:W-:Y:S01]  /*17960*/  F2FP.BF16.PACK_AB R55, R99, R98 ;  /* 0x000000626337723e */ /* 0x000fe200000010ff */
[----:B------:R-:W-:Y:S01]  /*17970*/  FADD.FTZ R0, R186, R0 ;  /* 0x00000000ba007221 */ /* 0x000fe20000010000 */
[----:B--2---:R-:W-:Y:S05]  /*17980*/  F2FP.BF16.PACK_AB R58, R93, R92 ;  /* 0x0000005c5d3a723e */ /* 0x004fea00000010ff */
[-C--:B-1----:R-:W-:Y:S02]  /*17990*/  HMMA.16816.F32.BF16 R4, R52, R64.reuse, R4 ;  /* 0x000000403404723c */ /* 0x082fe40000041804 */
[----:B------:R-:W-:Y:S06]  /*179a0*/  MUFU.EX2 R104, R104 ;  /* 0x0000006800687308 */ /* 0x000fec0000000800 */
[C---:B------:R-:W-:Y:S04]  /*179b0*/  HMMA.16816.F32.BF16 R8, R56.reuse, R64, R8 ;  /* 0x000000403808723c */ /* 0x040fe80000041808 */
[----:B------:R-:W1:Y:S04]  /*179c0*/  MUFU.EX2 R105, R105 ;  /* 0x0000006900697308 */ /* 0x000e680000000800 */
[-C--:B------:R-:W-:Y:S06]  /*179d0*/  HMMA.16816.F32.BF16 R12, R56, R66.reuse, R12 ;  /* 0x00000042380c723c */ /* 0x080fec000004180c */
[----:B------:R-:W-:Y:S02]  /*179e0*/  MUFU.EX2 R108, R108 ;  /* 0x0000006c006c7308 */ /* 0x000fe40000000800 */
[C---:B------:R-:W-:Y:S01]  /*179f0*/  HMMA.16816.F32.BF16 R16, R52.reuse, R66, R16 ;  /* 0x000000423410723c */ /* 0x040fe20000041810 */
[----:B------:R-:W2:Y:S07]  /*17a00*/  LDSM.16.MT88.4 R64, [R233+0xb000] ;  /* 0x00b00000e940783b */ /* 0x000eae0000004200 */
[-C--:B------:R-:W-:Y:S01]  /*17a10*/  HMMA.16816.F32.BF16 R20, R52, R68.reuse, R20 ;  /* 0x000000443414723c */ /* 0x080fe20000041814 */
[----:B------:R-:W5:Y:S07]  /*17a20*/  MUFU.EX2 R109, R109 ;  /* 0x0000006d006d7308 */ /* 0x000f6e0000000800 */
[C---:B------:R-:W-:Y:S03]  /*17a30*/  HMMA.16816.F32.BF16 R24, R56.reuse, R68, R24 ;  /* 0x000000443818723c */ /* 0x040fe60000041818 */
[----:B------:R-:W-:Y:S05]  /*17a40*/  MUFU.EX2 R116, R116 ;  /* 0x0000007400747308 */ /* 0x000fea0000000800 */
[-C--:B------:R-:W-:Y:S05]  /*17a50*/  HMMA.16816.F32.BF16 R28, R56, R70.reuse, R28 ;  /* 0x00000046381c723c */ /* 0x080fea000004181c */
[----:B------:R-:W-:Y:S03]  /*17a60*/  MUFU.EX2 R117, R117 ;  /* 0x0000007500757308 */ /* 0x000fe60000000800 */
[C---:B------:R-:W-:Y:S01]  /*17a70*/  HMMA.16816.F32.BF16 R32, R52.reuse, R70, R32 ;  /* 0x000000463420723c */ /* 0x040fe20000041820 */
[----:B------:R-:W1:Y:S06]  /*17a80*/  LDSM.16.MT88.4 R68, [R236+0xb000] ;  /* 0x00b00000ec44783b */ /* 0x000e6c0000004200 */
[----:B------:R-:W-:Y:S01]  /*17a90*/  MUFU.EX2 R128, R128 ;  /* 0x0000008000807308 */ /* 0x000fe20000000800 */
[-C--:B------:R-:W-:Y:S08]  /*17aa0*/  HMMA.16816.F32.BF16 R36, R52, R72.reuse, R36 ;  /* 0x000000483424723c */ /* 0x080ff00000041824 */
[C---:B------:R-:W-:Y:S01]  /*17ab0*/  HMMA.16816.F32.BF16 R48, R56.reuse, R72, R48 ;  /* 0x000000483830723c */ /* 0x040fe20000041830 */
[----:B------:R-:W-:Y:S06]  /*17ac0*/  MUFU.EX2 R118, R118 ;  /* 0x0000007600767308 */ /* 0x000fec0000000800 */
[----:B------:R-:W-:Y:S01]  /*17ad0*/  FADD.FTZ R72, R246, R149 ;  /* 0x00000095f6487221 */ /* 0x000fe20000010000 */
[-C--:B------:R-:W-:Y:S03]  /*17ae0*/  HMMA.16816.F32.BF16 R132, R56, R74.reuse, R132 ;  /* 0x0000004a3884723c */ /* 0x080fe60000041884 */
[----:B------:R-:W-:Y:S05]  /*17af0*/  MUFU.EX2 R119, R119 ;  /* 0x0000007700777308 */ /* 0x000fea0000000800 */
[C---:B------:R-:W-:Y:S05]  /*17b00*/  HMMA.16816.F32.BF16 R136, R52.reuse, R74, R136 ;  /* 0x0000004a3488723c */ /* 0x040fea0000041888 */
[----:B------:R-:W-:Y:S03]  /*17b10*/  MUFU.EX2 R130, R130 ;  /* 0x0000008200827308 */ /* 0x000fe60000000800 */
[-C--:B---3--:R-:W-:Y:S07]  /*17b20*/  HMMA.16816.F32.BF16 R40, R52, R60.reuse, R40 ;  /* 0x0000003c3428723c */ /* 0x088fee0000041828 */
[----:B------:R-:W-:Y:S01]  /*17b30*/  MUFU.EX2 R80, R80 ;  /* 0x0000005000507308 */ /* 0x000fe20000000800 */
[C---:B------:R-:W-:Y:S07]  /*17b40*/  HMMA.16816.F32.BF16 R44, R56.reuse, R60, R44 ;  /* 0x0000003c382c723c */ /* 0x040fee000004182c */
[----:B------:R-:W-:Y:S01]  /*17b50*/  FADD.FTZ R61, R250, R72 ;  /* 0x00000048fa3d7221 */ /* 0x000fe20000010000 */
[-C--:B------:R-:W-:Y:S01]  /*17b60*/  HMMA.16816.F32.BF16 R140, R56, R62.reuse, R140 ;  /* 0x0000003e388c723c */ /* 0x080fe2000004188c */
[----:B------:R-:W3:Y:S01]  /*17b70*/  LDSM.16.MT88.4 R72, [R234+0xb000] ;  /* 0x00b00000ea48783b */ /* 0x000ee20000004200 */
[----:B------:R-:W1:Y:S02]  /*17b80*/  MUFU.EX2 R79, R79 ;  /* 0x0000004f004f7308 */ /* 0x000e640000000800 */
[----:B------:R-:W-:Y:S03]  /*17b90*/  FADD.FTZ R60, R248, R76 ;  /* 0x0000004cf83c7221 */ /* 0x000fe60000010000 */
[----:B------:R-:W-:Y:S01]  /*17ba0*/  FADD.FTZ R57, R245, R61 ;  /* 0x0000003df5397221 */ /* 0x000fe20000010000 */
[----:B------:R-:W-:Y:S04]  /*17bb0*/  HMMA.16816.F32.BF16 R144, R52, R62, R144 ;  /* 0x0000003e3490723c */ /* 0x000fe80000041890 */
[----:B------:R-:W-:Y:S01]  /*17bc0*/  FADD.FTZ R56, R228, R60 ;  /* 0x0000003ce4387221 */ /* 0x000fe20000010000 */
[----:B----4-:R-:W-:Y:S01]  /*17bd0*/  F2FP.BF16.PACK_AB R59, R111, R110 ;  /* 0x0000006e6f3b723e */ /* 0x010fe200000010ff */
[----:B------:R-:W-:Y:S01]  /*17be0*/  FADD.FTZ R2, R249, R57 ;  /* 0x00000039f9027221 */ /* 0x000fe20000010000 */
[----:B------:R-:W-:Y:S01]  /*17bf0*/  F2FP.BF16.PACK_AB R52, R101, R100 ;  /* 0x000000646534723e */ /* 0x000fe200000010ff */
[----:B------:R-:W-:Y:S01]  /*17c00*/  FADD.FTZ R76, R247, R56 ;  /* 0x00000038f74c7221 */ /* 0x000fe20000010000 */
[----:B------:R-:W-:Y:S01]  /*17c10*/  F2FP.BF16.PACK_AB R54, R113, R112 ;  /* 0x000000707136723e */ /* 0x000fe200000010ff */
[----:B------:R-:W4:Y:S01]  /*17c20*/  LDSM.16.MT88.4 R60, [R235+0xb000] ;  /* 0x00b00000eb3c783b */ /* 0x000f220000004200 */
[----:B------:R-:W3:Y:S01]  /*17c30*/  MUFU.EX2 R78, R78 ;  /* 0x0000004e004e7308 */ /* 0x000ee20000000800 */
[----:B------:R-:W-:Y:S01]  /*17c40*/  F2FP.BF16.PACK_AB R53, R103, R102 ;  /* 0x000000666735723e */ /* 0x000fe200000010ff */
[----:B------:R-:W-:Y:S01]  /*17c50*/  FADD.FTZ R2, R185, R2 ;  /* 0x00000002b9027221 */ /* 0x000fe20000010000 */
[----:B------:R-:W-:Y:S02]  /*17c60*/  F2FP.BF16.PACK_AB R55, R115, R114 ;  /* 0x000000727337723e */ /* 0x000fe400000010ff */
[----:B------:R-:W-:Y:S02]  /*17c70*/  F2FP.BF16.PACK_AB R57, R107, R106 ;  /* 0x0000006a6b39723e */ /* 0x000fe400000010ff */
[----:B-1----:R-:W-:Y:S02]  /*17c80*/  F2FP.BF16.PACK_AB R56, R105, R104 ;  /* 0x000000686938723e */ /* 0x002fe400000010ff */
[----:B-----5:R-:W-:Y:S01]  /*17c90*/  F2FP.BF16.PACK_AB R58, R109, R108 ;  /* 0x0000006c6d3a723e */ /* 0x020fe200000010ff */
[-C--:B--2---:R-:W-:Y:S08]  /*17ca0*/  HMMA.16816.F32.BF16 R4, R52, R64.reuse, R4 ;  /* 0x000000403404723c */ /* 0x084ff00000041804 */
[C---:B------:R-:W-:Y:S01]  /*17cb0*/  HMMA.16816.F32.BF16 R8, R56.reuse, R64, R8 ;  /* 0x000000403808723c */ /* 0x040fe20000041808 */
[----:B------:R-:W-:Y:S06]  /*17cc0*/  MUFU.EX2 R65, R124 ;  /* 0x0000007c00417308 */ /* 0x000fec0000000800 */
[----:B------:R-:W-:Y:S01]  /*17cd0*/  FADD.FTZ R64, R187, R77 ;  /* 0x0000004dbb407221 */ /* 0x000fe20000010000 */
[-C--:B------:R-:W-:Y:S04]  /*17ce0*/  HMMA.16816.F32.BF16 R12, R56, R66.reuse, R12 ;  /* 0x00000042380c723c */ /* 0x080fe8000004180c */
[----:B------:R-:W-:Y:S04]  /*17cf0*/  FADD.FTZ R64, R156, R64 ;  /* 0x000000409c407221 */ /* 0x000fe80000010000 */
[C---:B------:R-:W-:Y:S01]  /*17d00*/  HMMA.16816.F32.BF16 R16, R52.reuse, R66, R16 ;  /* 0x000000423410723c */ /* 0x040fe20000041810 */
[----:B------:R-:W-:Y:S07]  /*17d10*/  MUFU.EX2 R66, R120 ;  /* 0x0000007800427308 */ /* 0x000fee0000000800 */
[-C--:B------:R-:W-:Y:S03]  /*17d20*/  HMMA.16816.F32.BF16 R20, R52, R68.reuse, R20 ;  /* 0x000000443414723c */ /* 0x080fe60000041814 */
[----:B------:R-:W1:Y:S05]  /*17d30*/  MUFU.EX2 R67, R121 ;  /* 0x0000007900437308 */ /* 0x000e6a0000000800 */
[C---:B------:R-:W-:Y:S08]  /*17d40*/  HMMA.16816.F32.BF16 R24, R56.reuse, R68, R24 ;  /* 0x000000443818723c */ /* 0x040ff00000041818 */
[-C--:B------:R-:W-:Y:S08]  /*17d50*/  HMMA.16816.F32.BF16 R28, R56, R70.reuse, R28 ;  /* 0x00000046381c723c */ /* 0x080ff0000004181c */
[C---:B------:R-:W-:Y:S08]  /*17d60*/  HMMA.16816.F32.BF16 R32, R52.reuse, R70, R32 ;  /* 0x000000463420723c */ /* 0x040ff00000041820 */
[-C--:B---3--:R-:W-:Y:S08]  /*17d70*/  HMMA.16816.F32.BF16 R36, R52, R72.reuse, R36 ;  /* 0x000000483424723c */ /* 0x088ff00000041824 */
[C---:B------:R-:W-:Y:S08]  /*17d80*/  HMMA.16816.F32.BF16 R48, R56.reuse, R72, R48 ;  /* 0x000000483830723c */ /* 0x040ff00000041830 */
[-C--:B------:R-:W-:Y:S08]  /*17d90*/  HMMA.16816.F32.BF16 R132, R56, R74.reuse, R132 ;  /* 0x0000004a3884723c */ /* 0x080ff00000041884 */
[C---:B------:R-:W-:Y:S08]  /*17da0*/  HMMA.16816.F32.BF16 R136, R52.reuse, R74, R136 ;  /* 0x0000004a3488723c */ /* 0x040ff00000041888 */
[-C--:B----4-:R-:W-:Y:S08]  /*17db0*/  HMMA.16816.F32.BF16 R40, R52, R60.reuse, R40 ;  /* 0x0000003c3428723c */ /* 0x090ff00000041828 */
[C---:B------:R-:W-:Y:S07]  /*17dc0*/  HMMA.16816.F32.BF16 R44, R56.reuse, R60, R44 ;  /* 0x0000003c382c723c */ /* 0x040fee000004182c */
[----:B------:R-:W-:Y:S01]  /*17dd0*/  FADD.FTZ R61, R184, R76 ;  /* 0x0000004cb83d7221 */ /* 0x000fe20000010000 */
[-C--:B------:R-:W-:Y:S01]  /*17de0*/  HMMA.16816.F32.BF16 R140, R56, R62.reuse, R140 ;  /* 0x0000003e388c723c */ /* 0x080fe2000004188c */
[----:B------:R-:W2:Y:S03]  /*17df0*/  LDSM.16.MT88.4 R184, [R236+0xb800] ;  /* 0x00b80000ecb8783b */ /* 0x000ea60000004200 */
[----:B------:R-:W-:Y:S02]  /*17e00*/  FADD.FTZ R60, R157, R0 ;  /* 0x000000009d3c7221 */ /* 0x000fe40000010000 */
[----:B------:R-:W-:Y:S01]  /*17e10*/  FADD.FTZ R0, R167, R64 ;  /* 0x00000040a7007221 */ /* 0x000fe20000010000 */
[----:B------:R-:W-:Y:S01]  /*17e20*/  F2FP.BF16.PACK_AB R57, R79, R80 ;  /* 0x000000504f39723e */ /* 0x000fe200000010ff */
[----:B------:R-:W-:Y:S01]  /*17e30*/  FADD.FTZ R56, R162, R2 ;  /* 0x00000002a2387221 */ /* 0x000fe20000010000 */
[----:B------:R-:W-:Y:S04]  /*17e40*/  HMMA.16816.F32.BF16 R144, R52, R62, R144 ;  /* 0x0000003e3490723c */ /* 0x000fe80000041890 */
[----:B------:R-:W-:Y:S01]  /*17e50*/  FADD.FTZ R60, R174, R60 ;  /* 0x0000003cae3c7221 */ /* 0x000fe20000010000 */
[----:B------:R-:W-:Y:S01]  /*17e60*/  F2FP.BF16.PACK_AB R59, R154, R78 ;  /* 0x0000004e9a3b723e */ /* 0x000fe200000010ff */
[----:B------:R-:W-:Y:S01]  /*17e70*/  FADD.FTZ R56, R164, R56 ;  /* 0x00000038a4387221 */ /* 0x000fe20000010000 */
[----:B------:R-:W-:Y:S01]  /*17e80*/  F2FP.BF16.PACK_AB R52, R117, R116 ;  /* 0x000000747534723e */ /* 0x000fe200000010ff */
[----:B------:R-:W-:Y:S01]  /*17e90*/  FADD.FTZ R2, R166, R61 ;  /* 0x0000003da6027221 */ /* 0x000fe20000010000 */
[----:B------:R-:W-:Y:S03]  /*17ea0*/  F2FP.BF16.PACK_AB R54, R153, R128 ;  /* 0x000000809936723e */ /* 0x000fe600000010ff */
[----:B------:R-:W-:Y:S01]  /*17eb0*/  FADD.FTZ R61, R172, R0 ;  /* 0x00000000ac3d7221 */ /* 0x000fe20000010000 */
[----:B------:R-:W-:Y:S01]  /*17ec0*/  F2FP.BF16.PACK_AB R53, R119, R118 ;  /* 0x000000767735723e */ /* 0x000fe200000010ff */
[----:B------:R-:W-:Y:S01]  /*17ed0*/  FADD.FTZ R0, R175, R60 ;  /* 0x0000003caf007221 */ /* 0x000fe20000010000 */
[----:B------:R-:W-:Y:S01]  /*17ee0*/  F2FP.BF16.PACK_AB R55, R155, R130 ;  /* 0x000000829b37723e */ /* 0x000fe200000010ff */
[----:B------:R-:W-:Y:S01]  /*17ef0*/  FADD.FTZ R60, R165, R56 ;  /* 0x00000038a53c7221 */ /* 0x000fe20000010000 */
[----:B-1----:R-:W-:Y:S01]  /*17f00*/  F2FP.BF16.PACK_AB R56, R67, R66 ;  /* 0x000000424338723e */ /* 0x002fe200000010ff */
[----:B------:R-:W-:Y:S01]  /*17f10*/  FADD.FTZ R2, R251, R2 ;  /* 0x00000002fb027221 */ /* 0x000fe20000010000 */
[----:B------:R-:W-:Y:S01]  /*17f20*/  F2FP.BF16.PACK_AB R58, R208, R65 ;  /* 0x00000041d03a723e */ /* 0x000fe200000010ff */
[----:B------:R-:W-:Y:S02]  /*17f30*/  FADD.FTZ R0, R178, R0 ;  /* 0x00000000b2007221 */ /* 0x000fe40000010000 */
[----:B------:R-:W-:Y:S01]  /*17f40*/  FADD.FTZ R2, R252, R2 ;  /* 0x00000002fc027221 */ /* 0x000fe20000010000 */
[-C--:B------:R-:W-:Y:S01]  /*17f50*/  HMMA.16816.F32.BF16 R160, R52, R168.reuse, R4 ;  /* 0x000000a834a0723c */ /* 0x080fe20000041804 */
[----:B------:R-:W1:Y:S02]  /*17f60*/  LDSM.16.MT88.4 R4, [R234+0xb800] ;  /* 0x00b80000ea04783b */ /* 0x000e640000004200 */
[----:B------:R-:W-:Y:S02]  /*17f70*/  FADD.FTZ R2, R131, R2 ;  /* 0x0000000283027221 */ /* 0x000fe40000010000 */
[----:B------:R-:W-:Y:S03]  /*17f80*/  FADD.FTZ R0, R177, R0 ;  /* 0x00000000b1007221 */ /* 0x000fe60000010000 */
[C---:B------:R-:W-:Y:S04]  /*17f90*/  HMMA.16816.F32.BF16 R156, R56.reuse, R168, R8 ;  /* 0x000000a8389c723c */ /* 0x040fe80000041808 */
[----:B------:R-:W-:Y:S03]  /*17fa0*/  FADD.FTZ R0, R182, R0 ;  /* 0x00000000b6007221 */ /* 0x000fe60000010000 */
[----:B------:R-:W-:Y:S01]  /*17fb0*/  FADD.FTZ R9, R173, R61 ;  /* 0x0000003dad097221 */ /* 0x000fe20000010000 */
[-C--:B------:R-:W-:Y:S04]  /*17fc0*/  HMMA.16816.F32.BF16 R164, R56, R170.reuse, R12 ;  /* 0x000000aa38a4723c */ /* 0x080fe8000004180c */
[----:B------:R-:W-:Y:S02]  /*17fd0*/  FADD.FTZ R8, R122, R60 ;  /* 0x0000003c7a087221 */ /* 0x000fe40000010000 */
[----:B------:R-:W-:Y:S02]  /*17fe0*/  FADD.FTZ R9, R176, R9 ;  /* 0x00000009b0097221 */ /* 0x000fe40000010000 */
[----:B------:R-:W-:Y:S01]  /*17ff0*/  FADD.FTZ R10, R179, R2 ;  /* 0x00000002b30a7221 */ /* 0x000fe20000010000 */
[C---:B------:R-:W-:Y:S04]  /*18000*/  HMMA.16816.F32.BF16 R168, R52.reuse, R170, R16 ;  /* 0x000000aa34a8723c */ /* 0x040fe80000041810 */
[----:B------:R-:W-:Y:S02]  /*18010*/  FADD.FTZ R8, R129, R8 ;  /* 0x0000000881087221 */ /* 0x000fe40000010000 */
[----:B------:R-:W-:Y:S02]  /*18020*/  FADD.FTZ R2, R223, R9 ;  /* 0x00000009df027221 */ /* 0x000fe40000010000 */
[----:B------:R-:W-:Y:S01]  /*18030*/  FADD.FTZ R8, R220, R8 ;  /* 0x00000008dc087221 */ /* 0x000fe20000010000 */
[-C--:B--2---:R-:W-:Y:S03]  /*18040*/  HMMA.16816.F32.BF16 R172, R52, R184.reuse, R20 ;  /* 0x000000b834ac723c */ /* 0x084fe60000041814 */
[----:B------:R-:W-:Y:S02]  /*18050*/  FADD.FTZ R9, R183, R10 ;  /* 0x0000000ab7097221 */ /* 0x000fe40000010000 */
[----:B------:R-:W-:Y:S02]  /*18060*/  FADD.FTZ R10, R217, R8 ;  /* 0x00000008d90a7221 */ /* 0x000fe40000010000 */
[----:B------:R-:W-:Y:S01]  /*18070*/  FADD.FTZ R8, R207, R9 ;  /* 0x00000009cf087221 */ /* 0x000fe20000010000 */
[C---:B------:R-:W-:Y:S04]  /*18080*/  HMMA.16816.F32.BF16 R176, R56.reuse, R184, R24 ;  /* 0x000000b838b0723c */ /* 0x040fe80000041818 */
[----:B------:R-:W-:Y:S02]  /*18090*/  FADD.FTZ R12, R219, R10 ;  /* 0x0000000adb0c7221 */ /* 0x000fe40000010000 */
[----:B------:R-:W-:Y:S02]  /*180a0*/  FADD.FTZ R15, R206, R8 ;  /* 0x00000008ce0f7221 */ /* 0x000fe40000010000 */
[----:B------:R-:W-:Y:S01]  /*180b0*/  FADD.FTZ R2, R180, R2 ;  /* 0x00000002b4027221 */ /* 0x000fe20000010000 */
[----:B------:R-:W2:Y:S03]  /*180c0*/  LDSM.16.MT88.4 R8, [R235+0xb800] ;  /* 0x00b80000eb08783b */ /* 0x000ea60000004200 */
        /* <DEDUP_REMOVED lines=14> */
[-C--:B-1----:R-:W-:Y:S03]  /*181b0*/  HMMA.16816.F32.BF16 R188, R52, R4.reuse, R36 ;  /* 0x0000000434bc723c */ /* 0x082fe60000041824 */
[----:B------:R-:W-:Y:S02]  /*181c0*/  FADD.FTZ R0, R193, R13 ;  /* 0x0000000dc1007221 */ /* 0x000fe40000010000 */
[----:B------:R-:W-:Y:S02]  /*181d0*/  FADD.FTZ R12, R201, R12 ;  /* 0x0000000cc90c7221 */ /* 0x000fe40000010000 */
[----:B------:R-:W-:Y:S02]  /*181e0*/  FADD.FTZ R2, R195, R2 ;  /* 0x00000002c3027221 */ /* 0x000fe40000010000 */
[----:B------:R-:W-:Y:S03]  /*181f0*/  FADD.FTZ R13, R83, R14 ;  /* 0x0000000e530d7221 */ /* 0x000fe60000010000 */
[----:B------:R-:W-:Y:S02]  /*18200*/  FADD.FTZ R0, R192, R0 ;  /* 0x00000000c0007221 */ /* 0x000fe40000010000 */
        /* <DEDUP_REMOVED lines=69> */
[----:B-1----:R-:W-:-:S05]  /*18660*/  @P1 BRA `(.L_x_368) ;  /* 0xffffac4000001947 */ /* 0x002fca000383ffff */
.L_x_367:
        /* <DEDUP_REMOVED lines=20> */
[CC--:B-----5:R-:W-:Y:S01]  /*187b0*/  LEA.HI R15, R48.reuse, R43.reuse, RZ, 0x2 ;  /* 0x0000002b300f7211 */ /* 0x0e0fe200078f10ff */
[----:B------:R-:W-:Y:S01]  /*187c0*/  @!UP0 UIMAD UR12, UR12, UR6, URZ ;  /* 0x000000060c0c82a4 */ /* 0x000fe2000f8e023f */
[----:B------:R-:W-:Y:S02]  /*187d0*/  LEA.HI R42, R48, R43, RZ, 0x5 ;  /* 0x0000002b302a7211 */ /* 0x000fe400078f28ff */
[----:B------:R-:W-:-:S02]  /*187e0*/  ULDC.U8 UR6, c[0x0][0x329] ;  /* 0x0000ca4000067ab9 */ /* 0x000fc40000000000 */
[----:B------:R-:W-:Y:S02]  /*187f0*/  UISETP.NE.AND UP1, UPT, UR6, URZ, UPT ;  /* 0x0000003f0600728c */ /* 0x000fe4000bf25270 */
[----:B------:R-:W-:Y:S02]  /*18800*/  @!UP0 UIMAD UR12, UR4, UR7, UR12 ;  /* 0x00000007040c82a4 */ /* 0x000fe4000f8e020c */
[----:B------:R-:W-:Y:S02]  /*18810*/  @!UP0 UMOV UR14, UR18 ;  /* 0x00000012000e8c82 */ /* 0x000fe40008000000 */
[----:B------:R-:W-:Y:S02]  /*18820*/  ULDC.U8 UR7, c[0x0][0x328] ;  /* 0x0000ca0000077ab9 */ /* 0x000fe40000000000 */
[----:B------:R-:W-:Y:S02]  /*18830*/  UISETP.NE.AND UP2, UPT, UR7, URZ, UPT ;  /* 0x0000003f0700728c */ /* 0x000fe4000bf45270 */
[----:B------:R-:W-:-:S02]  /*18840*/  @!UP0 UIADD3 UR8, UR19, UR12, URZ ;  /* 0x0000000c13088290 */ /* 0x000fc4000fffe03f */
[----:B------:R-:W-:Y:S02]  /*18850*/  UISETP.NE.OR UP3, UPT, UR6, URZ, !UP2 ;  /* 0x0000003f0600728c */ /* 0x000fe4000d765670 */
[----:B------:R-:W-:Y:S02]  /*18860*/  @UP1 ULDC UR13, c[0x0][0x210] ;  /* 0x00008400000d1ab9 */ /* 0x000fe40000000800 */
[----:B------:R-:W-:Y:S02]  /*18870*/  ULDC UR7, c[0x0][0x234] ;  /* 0x00008d0000077ab9 */ /* 0x000fe40000000800 */
[----:B------:R-:W-:Y:S02]  /*18880*/  @UP1 UIMAD UR13, UR13, UR9, URZ ;  /* 0x000000090d0d12a4 */ /* 0x000fe4000f8e023f */
[----:B------:R-:W-:Y:S02]  /*18890*/  @!UP1 USEL UR13, UR9, UR7, !UP2 ;  /* 0x00000007090d9287 */ /* 0x000fe4000d000000 */
[----:B------:R-:W-:-:S02]  /*188a0*/  ULDC UR6, c[0x0][0x1c0] ;  /* 0x0000700000067ab9 */ /* 0x000fc40000000800 */
[----:B------:R-:W-:Y:S02]  /*188b0*/  @UP1 UMOV UR15, 0x1 ;  /* 0x00000001000f1882 */ /* 0x000fe40000000000 */
[----:B------:R-:W-:Y:S02]  /*188c0*/  @!UP1 UIMAD UR15, UR13, UR6, URZ ;  /* 0x000000060d0f92a4 */ /* 0x000fe4000f8e023f */
[----:B------:R-:W-:Y:S02]  /*188d0*/  @!UP3 UIMAD UR17, UR4, UR9, URZ ;  /* 0x000000090411b2a4 */ /* 0x000fe4000f8e023f */
[----:B------:R-:W-:Y:S02]  /*188e0*/  @UP1 ULDC UR16, c[0x0][0x210] ;  /* 0x0000840000101ab9 */ /* 0x000fe40000000800 */
[----:B------:R-:W-:Y:S02]  /*188f0*/  UIMAD UR4, UR4, UR15, URZ ;  /* 0x0000000f040472a4 */ /* 0x000fe4000f8e023f */
[----:B------:R-:W-:-:S02]  /*18900*/  @!UP1 UMOV UR16, 0x1 ;  /* 0x0000000100109882 */ /* 0x000fc40000000000 */
[----:B------:R-:W-:Y:S02]  /*18910*/  @!UP3 USEL UR17, UR17, UR31, !UP0 ;  /* 0x0000001f1111b287 */ /* 0x000fe4000c000000 */
[----:B------:R-:W-:Y:S02]  /*18920*/  UIMAD UR6, UR10, UR16, URZ ;  /* 0x000000100a0672a4 */ /* 0x000fe4000f8e023f */
[----:B------:R-:W-:Y:S02]  /*18930*/  USEL UR4, UR4, URZ, UP3 ;  /* 0x0000003f04047287 */ /* 0x000fe40009800000 */
[----:B------:R-:W-:Y:S02]  /*18940*/  USHF.L.U32 UR6, UR6, 0x7, URZ ;  /* 0x0000000706067899 */ /* 0x000fe4000800063f */
[----:B------:R-:W-:Y:S02]  /*18950*/  UIMAD UR13, UR11, UR13, UR4 ;  /* 0x0000000d0b0d72a4 */ /* 0x000fe4000f8e0204 */
[----:B------:R-:W-:-:S02]  /*18960*/  @!UP3 UMOV UR20, UR17 ;  /* 0x000000110014bc82 */ /* 0x000fc40008000000 */
        /* <DEDUP_REMOVED lines=11> */
[----:B--2---:R-:W-:-:S05]  /*18a20*/  FADD.FTZ R0, R0, R7 ;  /* 0x0000000700007221 */ /* 0x004fca0000010000 */
[----:B------:R-:W2:Y:S01]  /*18a30*/  SHFL.BFLY PT, R7, R0, 0x1, 0x1f ;  /* 0x0c201f0000077f89 */ /* 0x000ea200000e0000 */
[----:B---3--:R-:W-:Y:S01]  /*18a40*/  FADD.FTZ R5, R5, R8 ;  /* 0x0000000805057221 */ /* 0x008fe20000010000 */
[----:B------:R-:W-:Y:S01]  /*18a50*/  SHF.R.S32.HI R8, RZ, 0x5, R42 ;  /* 0x00000005ff087819 */ /* 0x000fe2000001142a */
[----:B-1----:R-:W-:Y:S02]  /*18a60*/  FADD.FTZ R4, R4, R9 ;  /* 0x0000000904047221 */ /* 0x002fe40000010000 */
[----:B----4-:R-:W-:-:S03]  /*18a70*/  FADD.FTZ R39, R2, R6 ;  /* 0x0000000602277221 */ /* 0x010fc60000010000 */
[----:B------:R-:W1:Y:S02]  /*18a80*/  SHFL.BFLY PT, R2, R4, 0x1, 0x1f ;  /* 0x0c201f0004027f89 */ /* 0x000e6400000e0000 */
[----:B------:R-:W-:Y:S02]  /*18a90*/  FSETP.NE.FTZ.AND P5, PT, R39, RZ, PT ;  /* 0x000000ff2700720b */ /* 0x000fe40003fb5000 */
[----:B------:R-:W3:Y:S01]  /*18aa0*/  SHFL.BFLY PT, R6, R5, 0x1, 0x1f ;  /* 0x0c201f0005067f89 */ /* 0x000ee200000e0000 */
[----:B--2---:R-:W-:Y:S01]  /*18ab0*/  FADD.FTZ R38, R0, R7 ;  /* 0x0000000700267221 */ /* 0x004fe20000010000 */
[----:B------:R-:W-:Y:S02]  /*18ac0*/  MOV R0, 0x3f800000 ;  /* 0x3f80000000007802 */ /* 0x000fe40000000f00 */
[----:B------:R-:W-:Y:S02]  /*18ad0*/  LOP3.LUT R7, R15, 0x3ffffffc, RZ, 0xc0, !PT ;  /* 0x3ffffffc0f077812 */ /* 0x000fe400078ec0ff */
[----:B------:R-:W-:-:S05]  /*18ae0*/  FSETP.NE.FTZ.AND P4, PT, R38, RZ, PT ;  /* 0x000000ff2600720b */ /* 0x000fca0003f95000 */
[----:B------:R-:W2:Y:S01]  /*18af0*/  @P5 MUFU.RCP R0, R39 ;  /* 0x0000002700005308 */ /* 0x000ea20000001000 */
[----:B-1----:R-:W-:Y:S01]  /*18b00*/  FADD.FTZ R41, R4, R2 ;  /* 0x0000000204297221 */ /* 0x002fe20000010000 */
[----:B------:R-:W-:Y:S02]  /*18b10*/  IADD3 R2, -R7, R43, RZ ;  /* 0x0000002b07027210 */ /* 0x000fe40007ffe1ff */
[----:B------:R-:W-:Y:S01]  /*18b20*/  MOV R4, 0x3f800000 ;  /* 0x3f80000000047802 */ /* 0x000fe20000000f00 */
[----:B---3--:R-:W-:Y:S01]  /*18b30*/  FADD.FTZ R40, R5, R6 ;  /* 0x0000000605287221 */ /* 0x008fe20000010000 */
[----:B------:R-:W-:Y:S02]  /*18b40*/  FSETP.NE.FTZ.AND P3, PT, R41, RZ, PT ;  /* 0x000000ff2900720b */ /* 0x000fe40003f75000 */
[----:B------:R-:W-:Y:S01]  /*18b50*/  LEA R9, R8, R2, 0x9 ;  /* 0x0000000208097211 */ /* 0x000fe200078e48ff */
[----:B--2---:R-:W-:Y:S01]  /*18b60*/  FMUL.FTZ R160, R0, R160 ;  /* 0x000000a000a07220 */ /* 0x004fe20000410000 */
[----:B------:R-:W-:Y:S01]  /*18b70*/  MOV R2, 0x3f800000 ;  /* 0x3f80000000027802 */ /* 0x000fe20000000f00 */
[----:B------:R-:W1:Y:S01]  /*18b80*/  @P4 MUFU.RCP R4, R38 ;  /* 0x0000002600044308 */ /* 0x000e620000001000 */
[----:B------:R-:W-:Y:S01]  /*18b90*/  FSETP.NE.FTZ.AND P0, PT, R40, RZ, PT ;  /* 0x000000ff2800720b */ /* 0x000fe20003f15000 */
[----:B------:R-:W-:-:S02]  /*18ba0*/  FMUL.FTZ R8, R0, R161 ;  /* 0x000000a100087220 */ /* 0x000fc40000410000 */
[C---:B------:R-:W-:Y:S02]  /*18bb0*/  FMUL.FTZ R168, R0.reuse, R168 ;  /* 0x000000a800a87220 */ /* 0x040fe40000410000 */
[----:B------:R-:W-:Y:S01]  /*18bc0*/  FMUL.FTZ R6, R0, R169 ;  /* 0x000000a900067220 */ /* 0x000fe20000410000 */
[----:B------:R-:W-:Y:S01]  /*18bd0*/  F2FP.BF16.PACK_AB R8, R8, R160 ;  /* 0x000000a00808723e */ /* 0x000fe200000010ff */
[----:B------:R-:W2:Y:S01]  /*18be0*/  @P3 MUFU.RCP R2, R41 ;  /* 0x0000002900023308 */ /* 0x000ea20000001000 */
        /* <DEDUP_REMOVED lines=43> */
[----:B------:R-:W-:Y:S01]  /*18ea0*/  SHF.R.S32.HI R4, RZ, 0x2, R15 ;  /* 0x00000002ff047819 */ /* 0x000fe2000001140f */
[C---:B--2---:R-:W-:Y:S01]  /*18eb0*/  FMUL.FTZ R156, R2.reuse, R156 ;  /* 0x0000009c029c7220 */ /* 0x044fe20000410000 */
[----:B------:R-:W-:Y:S01]  /*18ec0*/  F2FP.BF16.PACK_AB R35, R35, R198 ;  /* 0x000000c62323723e */ /* 0x000fe200000010ff */
        /* <DEDUP_REMOVED lines=50> */
[----:B------:R-:W-:Y:S02]  /*191f0*/  F2FP.BF16.PACK_AB R24, R203, R24 ;  /* 0x00000018cb18723e */ /* 0x000fe400000010ff */
[C---:B------:R-:W-:Y:S02]  /*19200*/  SHF.L.U32 R2, R0.reuse, 0x6, RZ ;  /* 0x0000000600027819 */ /* 0x040fe400000006ff */
[----:B------:R-:W-:-:S02]  /*19210*/  LOP3.LUT R4, R0, 0x1, RZ, 0xc0, !PT ;  /* 0x0000000100047812 */ /* 0x000fc400078ec0ff */
[----:B------:R-:W-:Y:S02]  /*19220*/  LOP3.LUT R2, R2, 0x1c0, RZ, 0xc0, !PT ;  /* 0x000001c002027812 */ /* 0x000fe400078ec0ff */
[----:B------:R-:W-:Y:S02]  /*19230*/  ISETP.NE.U32.AND P1, PT, R4, 0x1, PT ;  /* 0x000000010400780c */ /* 0x000fe40003f25070 */
[----:B------:R-:W-:Y:S02]  /*19240*/  LEA.HI R2, R2, R2, RZ, 0x1d ;  /* 0x0000000202027211 */ /* 0x000fe400078fe8ff */
[----:B------:R-:W-:Y:S02]  /*19250*/  MOV R4, 0xfffffff0 ;  /* 0xfffffff000047802 */ /* 0x000fe40000000f00 */
[----:B------:R-:W-:Y:S02]  /*19260*/  LEA R2, R9, R2, 0x1 ;  /* 0x0000000209027211 */ /* 0x000fe400078e08ff */
[----:B------:R-:W-:-:S02]  /*19270*/  SEL R9, R4, 0x10, !P1 ;  /* 0x0000001004097807 */ /* 0x000fc40004800000 */
[----:B------:R-:W-:Y:S02]  /*19280*/  SHF.L.U32 R2, R2, 0x1, RZ ;  /* 0x0000000102027819 */ /* 0x000fe400000006ff */
[----:B------:R-:W-:Y:S02]  /*19290*/  R2P PR, R0, 0x6 ;  /* 0x0000000600007804 */ /* 0x000fe40000000000 */
[----:B------:R-:W-:Y:S01]  /*192a0*/  IADD3 R4, R2, R9, RZ ;  /* 0x0000000902047210 */ /* 0x000fe20007ffe0ff */
[----:B------:R-:W-:Y:S01]  /*192b0*/  STS [R2], R8 ;  /* 0x0000000802007388 */ /* 0x000fe20000000800 */
[----:B------:R-:W-:Y:S02]  /*192c0*/  MOV R0, 0x20 ;  /* 0x0000002000007802 */ /* 0x000fe40000000f00 */
[----:B------:R-:W-:Y:S01]  /*192d0*/  F2FP.BF16.PACK_AB R21, R143, R21 ;  /* 0x000000158f15723e */ /* 0x000fe200000010ff */
[----:B------:R-:W-:Y:S04]  /*192e0*/  STS [R2+0x400], R7 ;  /* 0x0004000702007388 */ /* 0x000fe80000000800 */
[----:B------:R1:W-:Y:S04]  /*192f0*/  STS [R4], R6 ;  /* 0x0000000604007388 */ /* 0x0003e80000000800 */
[----:B------:R2:W-:Y:S04]  /*19300*/  STS [R4+0x400], R5 ;  /* 0x0004000504007388 */ /* 0x0005e80000000800 */
[----:B------:R-:W-:Y:S04]  /*19310*/  STS [R2+0x2000], R10 ;  /* 0x0020000a02007388 */ /* 0x000fe80000000800 */
[----:B------:R3:W-:Y:S04]  /*19320*/  STS [R2+0x2400], R11 ;  /* 0x0024000b02007388 */ /* 0x0007e80000000800 */
[----:B------:R-:W-:Y:S04]  /*19330*/  STS [R4+0x2000], R20 ;  /* 0x0020001404007388 */ /* 0x000fe80000000800 */
[----:B------:R-:W-:Y:S01]  /*19340*/  STS [R4+0x2400], R19 ;  /* 0x0024001304007388 */ /* 0x000fe20000000800 */
[----:B-1----:R-:W-:-:S02]  /*19350*/  SEL R6, R0, 0xffffffe0, !P1 ;  /* 0xffffffe000067807 */ /* 0x002fc40004800000 */
[C---:B------:R-:W-:Y:S02]  /*19360*/  IADD3 R0, R2.reuse, 0x40, RZ ;  /* 0x0000004002007810 */ /* 0x040fe40007ffe0ff */
[C---:B--2---:R-:W-:Y:S02]  /*19370*/  IADD3 R5, R2.reuse, R6, RZ ;  /* 0x0000000602057210 */ /* 0x044fe40007ffe0ff */
[----:B------:R-:W-:-:S03]  /*19380*/  @P2 IADD3 R0, R2, -0x40, RZ ;  /* 0xffffffc002002810 */ /* 0x000fc60007ffe0ff */
[----:B------:R-:W-:Y:S01]  /*19390*/  STS [R5], R18 ;  /* 0x0000001205007388 */ /* 0x000fe20000000800 */
[----:B---3--:R-:W-:-:S03]  /*193a0*/  IADD3 R2, R4, R6, RZ ;  /* 0x0000000604027210 */ /* 0x008fc60007ffe0ff */
[----:B------:R-:W-:Y:S04]  /*193b0*/  STS [R5+0x400], R17 ;  /* 0x0004001105007388 */ /* 0x000fe80000000800 */
[----:B------:R1:W-:Y:S04]  /*193c0*/  STS [R2], R14 ;  /* 0x0000000e02007388 */ /* 0x0003e80000000800 */
[----:B------:R2:W-:Y:S04]  /*193d0*/  STS [R2+0x400], R13 ;  /* 0x0004000d02007388 */ /* 0x0005e80000000800 */
[----:B------:R-:W-:Y:S04]  /*193e0*/  STS [R5+0x2000], R16 ;  /* 0x0020001005007388 */ /* 0x000fe80000000800 */
[----:B------:R3:W-:Y:S04]  /*193f0*/  STS [R5+0x2400], R15 ;  /* 0x0024000f05007388 */ /* 0x0007e80000000800 */
[----:B------:R4:W-:Y:S04]  /*19400*/  STS [R2+0x2000], R12 ;  /* 0x0020000c02007388 */ /* 0x0009e80000000800 */
[----:B------:R4:W-:Y:S04]  /*19410*/  STS [R2+0x2400], R25 ;  /* 0x0024001902007388 */ /* 0x0009e80000000800 */
[----:B------:R-:W-:Y:S01]  /*19420*/  STS [R0], R34 ;  /* 0x0000002200007388 */ /* 0x000fe20000000800 */
[----:B-1----:R-:W-:-:S03]  /*19430*/  MOV R14, 0x7f800000 ;  /* 0x7f800000000e7802 */ /* 0x002fc60000000f00 */
[----:B------:R-:W-:Y:S01]  /*19440*/  STS [R0+0x400], R33 ;  /* 0x0004002100007388 */ /* 0x000fe20000000800 */
[----:B--2---:R-:W-:Y:S02]  /*19450*/  MOV R13, 0x7f800000 ;  /* 0x7f800000000d7802 */ /* 0x004fe40000000f00 */
[----:B---3--:R-:W-:-:S04]  /*19460*/  IADD3 R5, R0, 0x400, RZ ;  /* 0x0000040000057810 */ /* 0x008fc80007ffe0ff */
[C---:B------:R-:W-:Y:S02]  /*19470*/  IADD3 R5, R9.reuse, R5, R6 ;  /* 0x0000000509057210 */ /* 0x040fe40007ffe006 */
[----:B----4-:R-:W-:Y:S02]  /*19480*/  MOV R12, 0x7f800000 ;  /* 0x7f800000000c7802 */ /* 0x010fe40000000f00 */
[----:B------:R-:W-:Y:S02]  /*19490*/  IADD3 R2, R9, R0, RZ ;  /* 0x0000000009027210 */ /* 0x000fe40007ffe0ff */
[----:B------:R-:W-:Y:S02]  /*194a0*/  MOV R9, 0x7f800000 ;  /* 0x7f80000000097802 */ /* 0x000fe40000000f00 */
[C---:B------:R-:W-:Y:S01]  /*194b0*/  IADD3 R4, R6.reuse, R2, RZ ;  /* 0x0000000206047210 */ /* 0x040fe20007ffe0ff */
[----:B------:R-:W-:Y:S04]  /*194c0*/  STS [R2], R30 ;  /* 0x0000001e02007388 */ /* 0x000fe80000000800 */
[----:B------:R-:W-:Y:S04]  /*194d0*/  STS [R2+0x400], R29 ;  /* 0x0004001d02007388 */ /* 0x000fe80000000800 */
[----:B------:R-:W-:Y:S04]  /*194e0*/  STS [R0+0x2000], R32 ;  /* 0x0020002000007388 */ /* 0x000fe80000000800 */
[----:B------:R1:W-:Y:S04]  /*194f0*/  STS [R0+0x2400], R31 ;  /* 0x0024001f00007388 */ /* 0x0003e80000000800 */
[----:B------:R-:W-:Y:S04]  /*19500*/  STS [R2+0x2000], R28 ;  /* 0x0020001c02007388 */ /* 0x000fe80000000800 */
[----:B------:R2:W-:Y:S01]  /*19510*/  STS [R2+0x2400], R37 ;  /* 0x0024002502007388 */ /* 0x0005e20000000800 */
[----:B-1----:R-:W-:-:S02]  /*19520*/  IADD3 R0, R6, R0, RZ ;  /* 0x0000000006007210 */ /* 0x002fc40007ffe0ff */
[----:B------:R-:W-:Y:S03]  /*19530*/  @P5 MUFU.LG2 R6, R39 ;  /* 0x0000002700065308 */ /* 0x000fe60000000c00 */
[----:B------:R-:W-:Y:S04]  /*19540*/  STS [R0], R36 ;  /* 0x0000002400007388 */ /* 0x000fe80000000800 */
[----:B------:R-:W-:Y:S01]  /*19550*/  STS [R0+0x400], R35 ;  /* 0x0004002300007388 */ /* 0x000fe20000000800 */
[----:B--2---:R-:W1:Y:S03]  /*19560*/  @P3 MUFU.LG2 R2, R41 ;  /* 0x0000002900023308 */ /* 0x004e660000000c00 */
[----:B------:R-:W-:Y:S04]  /*19570*/  STS [R4], R23 ;  /* 0x0000001704007388 */ /* 0x000fe80000000800 */
[----:B------:R-:W-:Y:S04]  /*19580*/  STS [R5], R22 ;  /* 0x0000001605007388 */ /* 0x000fe80000000800 */
[----:B------:R-:W-:Y:S04]  /*19590*/  STS [R0+0x2000], R27 ;  /* 0x0020001b00007388 */ /* 0x000fe80000000800 */
[----:B------:R2:W-:Y:S01]  /*195a0*/  STS [R0+0x2400], R24 ;  /* 0x0024001800007388 */ /* 0x0005e20000000800 */
[----:B-1----:R-:W-:-:S03]  /*195b0*/  @P3 FMUL.FTZ R2, R2, 0.69314718246459960938 ;  /* 0x3f31721802023820 */ /* 0x002fc60000410000 */
[----:B------:R1:W-:Y:S01]  /*195c0*/  STS [R4+0x2000], R26 ;  /* 0x0020001a04007388 */ /* 0x0003e20000000800 */
[----:B------:R-:W-:-:S03]  /*195d0*/  @P3 FFMA.FTZ R9, R150, c[0x0][0x238], R2 ;  /* 0x00008e0096093a23 */ /* 0x000fc60000010002 */
[----:B------:R3:W-:Y:S04]  /*195e0*/  STS [R5+0x2000], R21 ;  /* 0x0020001505007388 */ /* 0x0007e80000000800 */
[----:B------:R-:W-:Y:S01]  /*195f0*/  BAR.SYNC.DEFER_BLOCKING 0x0 ;  /* 0x0000000000007b1d */ /* 0x000fe20000010000 */
[----:B--2---:R-:W-:-:S05]  /*19600*/  LOP3.LUT R0, R42, 0xffffffe0, RZ, 0xc0, !PT ;  /* 0xffffffe02a007812 */ /* 0x004fca00078ec0ff */
[----:B-1----:R-:W1:Y:S01]  /*19610*/  @P4 MUFU.LG2 R4, R38 ;  /* 0x0000002600044308 */ /* 0x002e620000000c00 */
[----:B------:R-:W-:Y:S01]  /*19620*/  IADD3 R0, -R0, R43, RZ ;  /* 0x0000002b00007210 */ /* 0x000fe20007ffe1ff */
[----:B---3--:R-:W-:-:S03]  /*19630*/  @P5 FMUL.FTZ R5, R6, 0.69314718246459960938 ;  /* 0x3f31721806055820 */ /* 0x008fc60000410000 */
        /* <DEDUP_REMOVED lines=16> */
[----:B------:R-:W5:Y:S02]  /*19740*/  S2R R4, SR_TID.X ;  /* 0x0000000000047919 */ /* 0x000f640000002100 */
[----:B-----5:R-:W-:-:S04]  /*19750*/  SHF.R.S32.HI R2, RZ, 0x1f, R4 ;  /* 0x0000001fff027819 */ /* 0x020fc80000011404 */
[----:B------:R-:W-:-:S04]  /*19760*/  LEA.HI R2, R2, R4, RZ, 0x5 ;  /* 0x0000000402027211 */ /* 0x000fc800078f28ff */
[----:B------:R-:W-:Y:S02]  /*19770*/  SHF.R.S32.HI R0, RZ, 0x5, R2 ;  /* 0x00000005ff007819 */ /* 0x000fe40000011402 */
[----:B------:R-:W-:Y:S02]  /*19780*/  LOP3.LUT R2, R2, 0xffffffe0, RZ, 0xc0, !PT ;  /* 0xffffffe002027812 */ /* 0x000fe400078ec0ff */
[----:B------:R-:W-:-:S03]  /*19790*/  SHF.R.S32.HI R3, RZ, 0x1f, R0 ;  /* 0x0000001fff037819 */ /* 0x000fc60000011400 */
[----:B------:R-:W-:Y:S01]  /*197a0*/  IMAD.IADD R2, R4, 0x1, -R2 ;  /* 0x0000000104027824 */ /* 0x000fe200078e0a02 */
[----:B------:R-:W-:-:S04]  /*197b0*/  LEA.HI R3, R3, R0, RZ, 0x2 ;  /* 0x0000000003037211 */ /* 0x000fc800078f10ff */
[----:B------:R-:W-:Y:S02]  /*197c0*/  SHF.R.S32.HI R4, RZ, 0x1f, R2 ;  /* 0x0000001fff047819 */ /* 0x000fe40000011402 */
[----:B------:R-:W-:Y:S02]  /*197d0*/  LOP3.LUT R3, R3, 0xfffffffc, RZ, 0xc0, !PT ;  /* 0xfffffffc03037812 */ /* 0x000fe400078ec0ff */
[----:B------:R-:W-:-:S03]  /*197e0*/  LEA.HI R2, R4, R2, RZ, 0x2 ;  /* 0x0000000204027211 */ /* 0x000fc600078f10ff */
[----:B------:R-:W-:Y:S01]  /*197f0*/  IMAD.IADD R3, R0, 0x1, -R3 ;  /* 0x0000000100037824 */ /* 0x000fe200078e0a03 */
        /* <DEDUP_REMOVED lines=33> */
.L_x_372:
[----:B------:R-:W-:Y:S05]  /*19a10*/  BSYNC B0 ;  /* 0x0000000000007941 */ /* 0x000fea0003800000 */
.L_x_371:
        /* <DEDUP_REMOVED lines=36> */
.L_x_374:
[----:B------:R-:W-:Y:S05]  /*19c60*/  BSYNC B0 ;  /* 0x0000000000007941 */ /* 0x000fea0003800000 */
.L_x_373:
        /* <DEDUP_REMOVED lines=15> */
.L_x_376:
[----:B------:R-:W-:Y:S05]  /*19d60*/  BSYNC B0 ;  /* 0x0000000000007941 */ /* 0x000fea0003800000 */
.L_x_375:
        /* <DEDUP_REMOVED lines=15> */
.L_x_378:
[----:B------:R-:W-:Y:S05]  /*19e60*/  BSYNC B0 ;  /* 0x0000000000007941 */ /* 0x000fea0003800000 */
.L_x_377:
        /* <DEDUP_REMOVED lines=15> */
.L_x_380:
[----:B------:R-:W-:Y:S05]  /*19f60*/  BSYNC B0 ;  /* 0x0000000000007941 */ /* 0x000fea0003800000 */
.L_x_379:
        /* <DEDUP_REMOVED lines=15> */
.L_x_382:
[----:B------:R-:W-:Y:S05]  /*1a060*/  BSYNC B0 ;  /* 0x0000000000007941 */ /* 0x000fea0003800000 */
.L_x_381:
        /* <DEDUP_REMOVED lines=15> */
.L_x_384:
[----:B------:R-:W-:Y:S05]  /*1a160*/  BSYNC B0 ;  /* 0x0000000000007941 */ /* 0x000fea0003800000 */
.L_x_383:
        /* <DEDUP_REMOVED lines=15> */
.L_x_386:
[----:B------:R-:W-:Y:S05]  /*1a260*/  BSYNC B0 ;  /* 0x0000000000007941 */ /* 0x000fea0003800000 */
.L_x_385:
        /* <DEDUP_REMOVED lines=15> */
.L_x_308:
        /* <DEDUP_REMOVED lines=8> */
[----:B------:R-:W-:Y:S01]  /*1a3e0*/  UIADD3 UR35, -UR15, UR35, URZ ;  /* 0x000000230f237290 */ /* 0x000fe2000fffe13f */
[----:B------:R-:W-:Y:S01]  /*1a3f0*/  LOP3.LUT R0, R4, 0xfffffff8, RZ, 0xc0, !PT ;  /* 0xfffffff804007812 */ /* 0x000fe200078ec0ff */
[----:B------:R-:W-:Y:S01]  /*1a400*/  UMOV UR18, URZ ;  /* 0x0000003f00127c82 */ /* 0x000fe20008000000 */
[----:B------:R-:W-:Y:S01]  /*1a410*/  SHF.R.S32.HI R4, RZ, 0x3, R4 ;  /* 0x00000003ff047819 */ /* 0x000fe20000011404 */
[----:B------:R-:W-:-:S02]  /*1a420*/  @UP4 UIMAD.WIDE.U32 UR10, UR31, UR4, URZ ;  /* 0x000000041f0a42a5 */ /* 0x000fc4000f8e003f */
[----:B------:R-:W-:Y:S01]  /*1a430*/  @!UP4 USHF.R.S32.HI UR13, URZ, 0x1f, UR12 ;  /* 0x0000001f3f0dc899 */ /* 0x000fe2000801140c */
[----:B------:R-:W-:Y:S01]  /*1a440*/  IMAD.IADD R14, R29, 0x1, -R0 ;  /* 0x000000011d0e7824 */ /* 0x000fe200078e0a00 */
[----:B------:R-:W-:Y:S01]  /*1a450*/  @UP4 UIMAD UR8, UR31, UR5, UR11 ;  /* 0x000000051f0842a4 */ /* 0x000fe2000f8e020b */
[----:B------:R-:W-:Y:S01]  /*1a460*/  SHF.R.S32.HI R5, RZ, 0x1f, R4 ;  /* 0x0000001fff057819 */ /* 0x000fe20000011404 */
[----:B------:R-:W-:Y:S01]  /*1a470*/  @!UP4 UIMAD UR13, UR13, UR6, URZ ;  /* 0x000000060d0dc2a4 */ /* 0x000fe2000f8e023f */
[----:B------:R-:W-:Y:S01]  /*1a480*/  IMAD.SHL.U32 R0, R14, 0x8, RZ ;  /* 0x000000080e007824 */ /* 0x000fe200078e00ff */
[----:B------:R-:W-:Y:S01]  /*1a490*/  ULDC.64 UR4, c[0x0][0x1f0] ;  /* 0x00007c0000047ab9 */ /* 0x000fe20000000a00 */
[----:B------:R-:W-:Y:S01]  /*1a4a0*/  ISETP.GE.AND P2, PT, R4, UR35, PT ;  /* 0x0000002304007c0c */ /* 0x000fe2000bf46270 */
[----:B------:R-:W-:Y:S02]  /*1a4b0*/  UIMAD UR4, UR9, UR4, URZ ;  /* 0x00000004090472a4 */ /* 0x000fe4000f8e023f */
[----:B------:R-:W-:Y:S01]  /*1a4c0*/  ULDC.U8 UR11, c[0x0][0x328] ;  /* 0x0000ca00000b7ab9 */ /* 0x000fe20000000000 */
[----:B------:R-:W-:Y:S01]  /*1a4d0*/  ISETP.GE.AND P1, PT, R0, c[0x0][0x220], PT ;  /* 0x0000880000007a0c */ /* 0x000fe20003f26270 */
[----:B------:R-:W-:Y:S01]  /*1a4e0*/  ULDC.U8 UR9, c[0x0][0x329] ;  /* 0x0000ca4000097ab9 */ /* 0x000fe20000000000 */
[----:B------:R-:W-:Y:S01]  /*1a4f0*/  P2R R22, PR, RZ, 0x4 ;  /* 0x00000004ff167803 */ /* 0x000fe20000000000 */
[----:B------:R-:W-:-:S02]  /*1a500*/  UISETP.NE.AND UP1, UPT, UR9, URZ, UPT ;  /* 0x0000003f0900728c */ /* 0x000fc4000bf25270 */
[----:B------:R-:W-:Y:S02]  /*1a510*/  UISETP.NE.AND UP3, UPT, UR11, URZ, UPT ;  /* 0x0000003f0b00728c */ /* 0x000fe4000bf65270 */
[----:B------:R-:W-:Y:S02]  /*1a520*/  @!UP4 UIMAD UR13, UR12, UR7, UR13 ;  /* 0x000000070c0dc2a4 */ /* 0x000fe4000f8e020d */
[----:B------:R-:W-:Y:S02]  /*1a530*/  UISETP.NE.OR UP2, UPT, UR9, URZ, !UP3 ;  /* 0x0000003f0900728c */ /* 0x000fe4000df45670 */
[----:B------:R-:W-:Y:S02]  /*1a540*/  @!UP4 UIMAD.WIDE.U32 UR16, UR12, UR6, URZ ;  /* 0x000000060c10c2a5 */ /* 0x000fe4000f8e003f */
[----:B------:R-:W-:Y:S02]  /*1a550*/  ULDC UR7, c[0x0][0x214] ;  /* 0x0000850000077ab9 */ /* 0x000fe40000000800 */
[----:B------:R-:W-:-:S02]  /*1a560*/  @UP1 ULDC UR9, c[0x0][0x210] ;  /* 0x0000840000091ab9 */ /* 0x000fc40000000800 */
[----:B------:R-:W-:Y:S02]  /*1a570*/  ULDC UR6, c[0x0][0x234] ;  /* 0x00008d0000067ab9 */ /* 0x000fe40000000800 */
[----:B------:R-:W-:Y:S02]  /*1a580*/  @UP1 UIMAD UR9, UR9, UR7, URZ ;  /* 0x00000007090912a4 */ /* 0x000fe4000f8e023f */
[----:B------:R-:W-:Y:S02]  /*1a590*/  @!UP1 USEL UR9, UR7, UR6, !UP3 ;  /* 0x0000000607099287 */ /* 0x000fe4000d800000 */
[----:B------:R-:W-:Y:S02]  /*1a5a0*/  UIMAD UR5, UR14, UR5, UR4 ;  /* 0x000000050e0572a4 */ /* 0x000fe4000f8e0204 */
[----:B------:R-:W-:Y:S02]  /*1a5b0*/  UISETP.NE.OR UP0, UPT, UR31, -0x1, UP2 ;  /* 0xffffffff1f00788c */ /* 0x000fe40009705670 */
[----:B------:R-:W-:-:S02]  /*1a5c0*/  ULDC UR4, c[0x0][0x1c0] ;  /* 0x0000700000047ab9 */ /* 0x000fc40000000800 */
[----:B------:R-:W-:Y:S02]  /*1a5d0*/  @UP1 UMOV UR11, 0x1 ;  /* 0x00000001000b1882 */ /* 0x000fe40000000000 */
[----:B------:R-:W-:Y:S02]  /*1a5e0*/  @!UP1 UIMAD UR11, UR9, UR4, URZ ;  /* 0x00000004090b92a4 */ /* 0x000fe4000f8e023f */
[----:B------:R-:W-:Y:S02]  /*1a5f0*/  @!UP4 UMOV UR10, UR16 ;  /* 0x00000010000acc82 */ /* 0x000fe40008000000 */
[----:B------:R-:W-:Y:S01]  /*1a600*/  @!UP4 UIADD3 UR8, UR17, UR13, URZ ;  /* 0x0000000d1108c290 */ /* 0x000fe2000fffe03f */
[----:B------:R-:W-:Y:S01]  /*1a610*/  IADD3 R2, P0, R0, UR10, RZ ;  /* 0x0000000a00027c10 */ /* 0x000fe2000ff1e0ff */
[----:B------:R-:W-:Y:S02]  /*1a620*/  UIMAD UR11, UR12, UR11, URZ ;  /* 0x0000000b0c0b72a4 */ /* 0x000fe4000f8e023f */
[----:B------:R-:W-:-:S02]  /*1a630*/  @!UP0 UIMAD UR31, UR12, UR7, URZ ;  /* 0x000000070c1f82a4 */ /* 0x000fc4000f8e023f */
[----:B------:R-:W-:Y:S01]  /*1a640*/  LEA.HI.X.SX32 R3, R0, UR8, 0x1, P0 ;  /* 0x0000000800037c11 */ /* 0x000fe200080f0eff */
[----:B------:R-:W-:Y:S01]  /*1a650*/  USEL UR11, UR11, URZ, UP2 ;  /* 0x0000003f0b0b7287 */ /* 0x000fe20009000000 */
[----:B------:R-:W-:Y:S01]  /*1a660*/  ISETP.GE.OR P0, PT, R4, UR35, P1 ;  /* 0x0000002304007c0c */ /* 0x000fe20008f06670 */
[----:B------:R-:W-:Y:S02]  /*1a670*/  @UP1 ULDC UR20, c[0x0][0x210] ;  /* 0x0000840000141ab9 */ /* 0x000fe40000000800 */
[----:B------:R-:W-:Y:S01]  /*1a680*/  @!UP1 UMOV UR20, 0x1 ;  /* 0x0000000100149882 */ /* 0x000fe20000000000 */
[----:B-1----:R-:W-:Y:S01]  /*1a690*/  IMAD.WIDE.U32 R8, R8, c[0x0][0x1f0], R2 ;  /* 0x00007c0008087a25 */ /* 0x002fe200078e0002 */
[----:B------:R-:W-:Y:S02]  /*1a6a0*/  UIMAD UR11, UR14, UR9, UR11 ;  /* 0x000000090e0b72a4 */ /* 0x000fe4000f8e020b */
[----:B------:R-:W-:Y:S01]  /*1a6b0*/  UIMAD UR15, UR15, UR20, URZ ;  /* 0x000000140f0f72a4 */ /* 0x000fe2000f8e023f */
[----:B------:R-:W-:Y:S01]  /*1a6c0*/  IMAD.U32 R2, RZ, RZ, UR32 ;  /* 0x00000020ff027e24 */ /* 0x000fe2000f8e00ff */
[----:B------:R-:W-:Y:S01]  /*1a6d0*/  @!UP2 UMOV UR18, UR31 ;  /* 0x0000001f0012ac82 */ /* 0x000fe20008000000 */
[----:B------:R-:W-:Y:S01]  /*1a6e0*/  IADD3 R7, R9, UR5, RZ ;  /* 0x0000000509077c10 */ /* 0x000fe2000fffe0ff */
[----:B------:R-:W-:Y:S01]  /*1a6f0*/  UMOV UR19, URZ ;  /* 0x0000003f00137c82 */ /* 0x000fe20008000000 */
[----:B------:R-:W-:Y:S01]  /*1a700*/  IMAD.WIDE R2, R2, 0x80, R4 ;  /* 0x0000008002027825 */ /* 0x000fe200078e0204 */
[----:B------:R-:W-:-:S02]  /*1a710*/  USHF.R.S32.HI UR6, URZ, 0x1f, UR11 ;  /* 0x0000001f3f067899 */ /* 0x000fc4000801140b */
        /* <DEDUP_REMOVED lines=13> */
.L_x_388:
[----:B------:R-:W-:Y:S05]  /*1a7f0*/  BSYNC B0 ;  /* 0x0000000000007941 */ /* 0x000fea0003800000 */
.L_x_387:
        /* <DEDUP_REMOVED lines=17> */
.L_x_390:
[----:B------:R-:W-:Y:S05]  /*1a910*/  BSYNC B0 ;  /* 0x0000000000007941 */ /* 0x000fea0003800000 */
.L_x_389:
        /* <DEDUP_REMOVED lines=16> */
.L_x_392:
[----:B------:R-:W-:Y:S05]  /*1aa20*/  BSYNC B0 ;  /* 0x0000000000007941 */ /* 0x000fea0003800000 */
.L_x_391:
        /* <DEDUP_REMOVED lines=16> */
.L_x_394:
[----:B------:R-:W-:Y:S05]  /*1ab30*/  BSYNC B0 ;  /* 0x0000000000007941 */ /* 0x000fea0003800000 */
.L_x_393:
        /* <DEDUP_REMOVED lines=16> */
.L_x_396:
[----:B------:R-:W-:Y:S05]  /*1ac40*/  BSYNC B0 ;  /* 0x0000000000007941 */ /* 0x000fea0003800000 */
.L_x_395:
        /* <DEDUP_REMOVED lines=16> */
.L_x_398:
[----:B------:R-:W-:Y:S05]  /*1ad50*/  BSYNC B0 ;  /* 0x0000000000007941 */ /* 0x000fea0003800000 */
.L_x_397:
        /* <DEDUP_REMOVED lines=16> */
.L_x_400:
[----:B------:R-:W-:Y:S05]  /*1ae60*/  BSYNC B0 ;  /* 0x0000000000007941 */ /* 0x000fea0003800000 */
.L_x_399:
        /* <DEDUP_REMOVED lines=15> */
.L_x_402:
[----:B------:R-:W-:Y:S05]  /*1af60*/  BSYNC B0 ;  /* 0x0000000000007941 */ /* 0x000fea0003800000 */
.L_x_401:
        /* <DEDUP_REMOVED lines=72> */
.L_x_403:
        /* <DEDUP_REMOVED lines=9> */
.L_x_1136:


//--------------------- .text._ZN5flash16flash_fwd_kernelI23Flash_fwd_kernel_traitsILi64ELi128ELi128ELi4ELb0ELb0EN7cutlass10bfloat16_tE19Flash_kernel_traitsILi64ELi128ELi128ELi4ES3_EELb0ELb1ELb0ELb1ELb0ELb0ELb1ELb0EEEvNS_16Flash_fwd_paramsE --------------------------
	.section	.text._ZN5flash16flash_fwd_kernelI23Flash_fwd_kernel_traitsILi64ELi128ELi128ELi4ELb0ELb0EN7cutlass10bfloat16_tE19Flash_kernel_traitsILi64ELi128ELi128ELi4ES3_EELb0ELb1ELb0ELb1ELb0ELb0ELb1ELb0EEEvNS_16Flash_fwd_paramsE,"ax",@progbits
	.sectioninfo	@"SHI_REGISTERS=255"
	.align	128
        .global         _ZN5flash16flash_fwd_kernelI23Flash_fwd_kernel_traitsILi64ELi128ELi128ELi4ELb0ELb0EN7cutlass10bfloat16_tE19Flash_kernel_traitsILi64ELi128ELi128ELi4ES3_EELb0ELb1ELb0ELb1ELb0ELb0ELb1ELb0EEEvNS_16Flash_fwd_paramsE
        .type           _ZN5flash16flash_fwd_kernelI23Flash_fwd_kernel_traitsILi64ELi128ELi128ELi4ELb0ELb0EN7cutlass10bfloat16_tE19Flash_kernel_traitsILi64ELi128ELi128ELi4ES3_EELb0ELb1ELb0ELb1ELb0ELb0ELb1ELb0EEEvNS_16Flash_fwd_paramsE,@function
        .size           _ZN5flash16flash_fwd_kernelI23Flash_fwd_kernel_traitsILi64ELi128ELi128ELi4ELb0ELb0EN7cutlass10bfloat16_tE19Flash_kernel_traitsILi64ELi128ELi128ELi4ES3_EELb0ELb1ELb0ELb1ELb0ELb0ELb1ELb0EEEvNS_16Flash_fwd_paramsE,(.L_x_1137 - _ZN5flash16flash_fwd_kernelI23Flash_fwd_kernel_traitsILi64ELi128ELi128ELi4ELb0ELb0EN7cutlass10bfloat16_tE19Flash_kernel_traitsILi64ELi128ELi128ELi4ES3_EELb0ELb1ELb0ELb1ELb0ELb0ELb1ELb0EEEvNS_16Flash_fwd_paramsE)
        .other          _ZN5flash16flash_fwd_kernelI23Flash_fwd_kernel_traitsILi64ELi128ELi128ELi4ELb0ELb0EN7cutlass10bfloat16_tE19Flash_kernel_traitsILi64ELi128ELi128ELi4ES3_EELb0ELb1ELb0ELb1ELb0ELb0ELb1ELb0EEEvNS_16Flash_fwd_paramsE,@"STO_CUDA_ENTRY STV_DEFAULT"
_ZN5flash16flash_fwd_kernelI23Flash_fwd_kernel_traitsILi64ELi128ELi128ELi4ELb0ELb0EN7cutlass10bfloat16_tE19Flash_kernel_traitsILi64ELi128ELi128ELi4ES3_EELb0ELb1ELb0ELb1ELb0ELb0ELb1ELb0EEEvNS_16Flash_fwd_paramsE:
.text._ZN5flash16flash_fwd_kernelI23Flash_fwd_kernel_traitsILi64ELi128ELi128ELi4ELb0ELb0EN7cutlass10bfloat16_tE19Flash_kernel_traitsILi64ELi128ELi128ELi4ES3_EELb0ELb1ELb0ELb1ELb0ELb0ELb1ELb0EEEvNS_16Flash_fwd_paramsE:
        /* <DEDUP_REMOVED lines=56> */
.L_x_404:
[----:B-1----:R-:W-:Y:S02]  /*0380*/  ULDC UR6, c[0x0][0x218] ;  /* 0x0000860000067ab9 */ /* 0x002fe40000000800 */
.L_x_405:
        /* <DEDUP_REMOVED lines=71> */
.L_x_407:
        /* <DEDUP_REMOVED lines=45> */
.L_x_408:
        /* <DEDUP_REMOVED lines=8> */
[----:B------:R-:W-:Y:S01]  /*0b50*/  LEA.HI R16, R27, R29, RZ, 0x5 ;  /* 0x0000001d1b107211 */ /* 0x000fe200078f28ff */
[----:B------:R-:W-:Y:S01]  /*0b60*/  IMAD.SHL.U32 R0, R4, 0x40, RZ ;  /* 0x0000004004007824 */ /* 0x000fe200078e00ff */
[----:B------:R-:W-:Y:S01]  /*0b70*/  SHF.R.S32.HI R15, RZ, 0x1f, R14 ;  /* 0x0000001fff0f7819 */ /* 0x000fe2000001140e */
[----:B------:R-:W-:Y:S01]  /*0b80*/  IMAD.IADD R19, R29, 0x1, -R2 ;  /* 0x000000011d137824 */ /* 0x000fe200078e0a02 */
[----:B------:R-:W-:Y:S02]  /*0b90*/  SHF.R.S32.HI R28, RZ, 0x5, R16 ;  /* 0x00000005ff1c7819 */ /* 0x000fe40000011410 */
[----:B------:R-:W-:Y:S01]  /*0ba0*/  LOP3.LUT R0, R0, 0x1c0, RZ, 0xc0, !PT ;  /* 0x000001c000007812 */ /* 0x000fe200078ec0ff */
[----:B------:R-:W-:-:S03]  /*0bb0*/  IMAD.SHL.U32 R32, R19, 0x8, RZ ;  /* 0x0000000813207824 */ /* 0x000fc600078e00ff */
[----:B------:R-:W-:Y:S02]  /*0bc0*/  SHF.R.U32.HI R2, RZ, 0x3, R0 ;  /* 0x00000003ff027819 */ /* 0x000fe40000011600 */
[--C-:B------:R-:W-:Y:S02]  /*0bd0*/  SHF.R.S32.HI R33, RZ, 0x1f, R32.reuse ;  /* 0x0000001fff217819 */ /* 0x100fe40000011420 */
[----:B------:R-:W-:Y:S01]  /*0be0*/  IADD3 R8, P0, R32, UR6, RZ ;  /* 0x0000000620087c10 */ /* 0x000fe2000ff1e0ff */
[----:B------:R-:W-:Y:S01]  /*0bf0*/  ULDC.64 UR6, c[0x0][0x1a8] ;  /* 0x00006a0000067ab9 */ /* 0x000fe20000000a00 */
[----:B------:R-:W-:Y:S01]  /*0c00*/  LOP3.LUT R0, R0, 0x38, R32, 0xf8, !PT ;  /* 0x0000003800007812 */ /* 0x000fe200078ef820 */
[----:B------:R2:W-:Y:S01]  /*0c10*/  STL.64 [R1+0xd8], R32 ;  /* 0x0000d82001007387 */ /* 0x0005e20000100a00 */
[----:B------:R-:W-:Y:S01]  /*0c20*/  IADD3.X R9, R33, UR8, RZ, P0, !PT ;  /* 0x0000000821097c10 */ /* 0x000fe200087fe4ff */
[----:B------:R-:W-:Y:S01]  /*0c30*/  UIMAD UR6, UR13, UR6, URZ ;  /* 0x000000060d0672a4 */ /* 0x000fe2000f8e023f */
[----:B------:R-:W-:-:S02]  /*0c40*/  ISETP.GE.AND P0, PT, R4, UR5, PT ;  /* 0x0000000504007c0c */ /* 0x000fc4000bf06270 */
[----:B------:R-:W-:Y:S01]  /*0c50*/  LOP3.LUT R0, R0, R2, RZ, 0x3c, !PT ;  /* 0x0000000200007212 */ /* 0x000fe200078e3cff */
[----:B------:R-:W-:Y:S01]  /*0c60*/  IMAD.SHL.U32 R2, R3, 0x8, RZ ;  /* 0x0000000803027824 */ /* 0x000fe200078e00ff */
[----:B------:R-:W-:Y:S01]  /*0c70*/  UIMAD UR6, UR14, UR7, UR6 ;  /* 0x000000070e0672a4 */ /* 0x000fe2000f8e0206 */
[----:B-1----:R-:W-:Y:S01]  /*0c80*/  IMAD.WIDE.U32 R8, R5, c[0x0][0x1a8], R8 ;  /* 0x00006a0005087a25 */ /* 0x002fe200078e0008 */
[----:B------:R-:W-:Y:S02]  /*0c90*/  SHF.R.S32.HI R5, RZ, 0x1f, R4 ;  /* 0x0000001fff057819 */ /* 0x000fe40000011404 */
        /* <DEDUP_REMOVED lines=20> */
.L_x_410:
[----:B------:R-:W-:Y:S05]  /*0de0*/  BSYNC B0 ;  /* 0x0000000000007941 */ /* 0x000fea0003800000 */
.L_x_409:
        /* <DEDUP_REMOVED lines=21> */
.L_x_412:
[----:B------:R-:W-:Y:S05]  /*0f40*/  BSYNC B0 ;  /* 0x0000000000007941 */ /* 0x000fea0003800000 */
.L_x_411:
        /* <DEDUP_REMOVED lines=21> */
.L_x_414:
[----:B------:R-:W-:Y:S05]  /*10a0*/  BSYNC B0 ;  /* 0x0000000000007941 */ /* 0x000fea0003800000 */
.L_x_413:
        /* <DEDUP_REMOVED lines=21> */
.L_x_416:
[----:B------:R-:W-:Y:S05]  /*1200*/  BSYNC B0 ;  /* 0x0000000000007941 */ /* 0x000fea0003800000 */
.L_x_415:
        /* <DEDUP_REMOVED lines=21> */
.L_x_418:
[----:B------:R-:W-:Y:S05]  /*1360*/  BSYNC B0 ;  /* 0x0000000000007941 */ /* 0x000fea0003800000 */
.L_x_417:
        /* <DEDUP_REMOVED lines=21> */
.L_x_420:
[----:B------:R-:W-:Y:S05]  /*14c0*/  BSYNC B0 ;  /* 0x0000000000007941 */ /* 0x000fea0003800000 */
.L_x_419:
        /* <DEDUP_REMOVED lines=21> */
.L_x_422:
[----:B------:R-:W-:Y:S05]  /*1620*/  BSYNC B0 ;  /* 0x0000000000007941 */ /* 0x000fea0003800000 */
.L_x_421:
        /* <DEDUP_REMOVED lines=24> */
.L_x_424:
[----:B------:R-:W-:Y:S05]  /*17b0*/  BSYNC B0 ;  /* 0x0000000000007941 */ /* 0x000fea0003800000 */
.L_x_423:
        /* <DEDUP_REMOVED lines=22> */
[----:B------:R-:W-:Y:S01]  /*1920*/  IMAD.WIDE.U32 R38, R14, c[0x0][0x1b0], R6 ;  /* 0x00006c000e267a25 */ /* 0x000fe200078e0006 */
[----:B------:R-:W-:Y:S01]  /*1930*/  LEA.HI R9, R9, R0, RZ, 0x3 ;  /* 0x0000000009097211 */ /* 0x000fe200078f18ff */
[----:B------:R-:W-:-:S02]  /*1940*/  USHF.R.S32.HI UR4, URZ, 0x1f, UR8 ;  /* 0x0000001f3f047899 */ /* 0x000fc40008011408 */
[C---:B------:R-:W-:Y:S01]  /*1950*/  IMAD R11, R14.reuse, c[0x0][0x1bc], R8 ;  /* 0x00006f000e0b7a24 */ /* 0x040fe200078e0208 */
[----:B---3--:R-:W-:Y:S01]  /*1960*/  IADD3 R13, R39, R10, RZ ;  /* 0x0000000a270d7210 */ /* 0x008fe20007ffe0ff */
[----:B------:R-:W-:Y:S01]  /*1970*/  IMAD.WIDE.U32 R34, R14, c[0x0][0x1b8], R2 ;  /* 0x00006e000e227a25 */ /* 0x000fe200078e0002 */
[----:B------:R-:W-:Y:S01]  /*1980*/  MOV R12, R38 ;  /* 0x00000026000c7202 */ /* 0x000fe20000000f00 */
[----:B------:R1:W-:Y:S01]  /*1990*/  STL.64 [R1+0xe8], R38 ;  /* 0x0000e82601007387 */ /* 0x0003e20000100a00 */
[----:B------:R-:W-:Y:S01]  /*19a0*/  LOP3.LUT R8, R9, 0xfffffff8, RZ, 0xc0, !PT ;  /* 0xfffffff809087812 */ /* 0x000fe200078ec0ff */
[----:B------:R-:W-:Y:S01]  /*19b0*/  IMAD.IADD R37, R35, 0x1, R11 ;  /* 0x0000000123257824 */ /* 0x000fe200078e020b */
[----:B------:R-:W-:Y:S01]  /*19c0*/  ISETP.GE.AND P0, PT, R4, UR10, PT ;  /* 0x0000000a04007c0c */ /* 0x000fe2000bf06270 */
[----:B------:R1:W-:Y:S01]  /*19d0*/  STL.64 [R1+0xf8], R34 ;  /* 0x0000f82201007387 */ /* 0x0003e20000100a00 */
[----:B------:R-:W-:Y:S01]  /*19e0*/  UIMAD UR6, UR4, UR11, UR6 ;  /* 0x0000000b040672a4 */ /* 0x000fe2000f8e0206 */
[----:B------:R-:W-:Y:S01]  /*19f0*/  IMAD.IADD R17, R0, 0x1, -R8 ;  /* 0x0000000100117824 */ /* 0x000fe200078e0a08 */
[----:B------:R-:W-:Y:S01]  /*1a00*/  LOP3.LUT R0, R16, 0xffffffe0, RZ, 0xc0, !PT ;  /* 0xffffffe010007812 */ /* 0x000fe200078ec0ff */
[----:B------:R1:W-:Y:S01]  /*1a10*/  STL.64 [R1+0xe0], R12 ;  /* 0x0000e00c01007387 */ /* 0x0003e20000100a00 */
[----:B------:R-:W-:-:S02]  /*1a20*/  IMAD.U32 R8, RZ, RZ, UR8 ;  /* 0x00000008ff087e24 */ /* 0x000fc4000f8e00ff */
[----:B------:R-:W-:Y:S01]  /*1a30*/  IADD3 R16, -R0, R29, RZ ;  /* 0x0000001d00107210 */ /* 0x000fe20007ffe1ff */
[----:B------:R1:W-:Y:S01]  /*1a40*/  STL [R1+0xf4], R37 ;  /* 0x0000f42501007387 */ /* 0x0003e20000100800 */
[----:B------:R-:W-:Y:S01]  /*1a50*/  IMAD.SHL.U32 R0, R9, 0x40, RZ ;  /* 0x0000004009007824 */ /* 0x000fe200078e00ff */
[----:B------:R-:W-:Y:S01]  /*1a60*/  R2P PR, R17, 0x6 ;  /* 0x0000000611007804 */ /* 0x000fe20000000000 */
[----:B------:R-:W-:-:S03]  /*1a70*/  IMAD.WIDE.U32 R8, R8, UR11, R12 ;  /* 0x0000000b08087c25 */ /* 0x000fc6000f8e000c */
[----:B------:R-:W-:Y:S01]  /*1a80*/  LOP3.LUT R18, R0, 0xfffffe00, RZ, 0xc0, !PT ;  /* 0xfffffe0000127812 */ /* 0x000fe200078ec0ff */
[----:B------:R-:W-:Y:S01]  /*1a90*/  IMAD.MOV.U32 R31, RZ, RZ, 0x20 ;  /* 0x00000020ff1f7424 */ /* 0x000fe200078e00ff */
[----:B------:R-:W-:Y:S02]  /*1aa0*/  IADD3 R11, R9, UR6, RZ ;  /* 0x00000006090b7c10 */ /* 0x000fe4000fffe0ff */
[----:B------:R-:W-:Y:S02]  /*1ab0*/  SEL R3, R30, 0xfffffff0, !P1 ;  /* 0xfffffff01e037807 */ /* 0x000fe40004800000 */
        /* <DEDUP_REMOVED lines=11> */
.L_x_426:
[----:B------:R-:W-:Y:S05]  /*1b70*/  BSYNC B0 ;  /* 0x0000000000007941 */ /* 0x000fea0003800000 */
.L_x_425:
        /* <DEDUP_REMOVED lines=17> */
.L_x_428:
[----:B------:R-:W-:Y:S05]  /*1c90*/  BSYNC B0 ;  /* 0x0000000000007941 */ /* 0x000fea0003800000 */
.L_x_427:
        /* <DEDUP_REMOVED lines=17> */
.L_x_430:
[----:B------:R-:W-:Y:S05]  /*1db0*/  BSYNC B0 ;  /* 0x0000000000007941 */ /* 0x000fea0003800000 */
.L_x_429:
        /* <DEDUP_REMOVED lines=18> */
.L_x_432:
[----:B------:R-:W-:Y:S05]  /*1ee0*/  BSYNC B0 ;  /* 0x0000000000007941 */ /* 0x000fea0003800000 */
.L_x_431:
        /* <DEDUP_REMOVED lines=17> */
.L_x_434:
[----:B------:R-:W-:Y:S05]  /*2000*/  BSYNC B0 ;  /* 0x0000000000007941 */ /* 0x000fea0003800000 */
.L_x_433:
        /* <DEDUP_REMOVED lines=19> */
.L_x_436:
[----:B------:R-:W-:Y:S05]  /*2140*/  BSYNC B0 ;  /* 0x0000000000007941 */ /* 0x000fea0003800000 */
.L_x_435:
        /* <DEDUP_REMOVED lines=19> */
.L_x_438:
[----:B------:R-:W-:Y:S05]  /*2280*/  BSYNC B0 ;  /* 0x0000000000007941 */ /* 0x000fea0003800000 */
.L_x_437:
        /* <DEDUP_REMOVED lines=18> */
.L_x_440:
[----:B------:R-:W-:Y:S05]  /*23b0*/  BSYNC B0 ;  /* 0x0000000000007941 */ /* 0x000fea0003800000 */
.L_x_439:
        /* <DEDUP_REMOVED lines=25> */
[----:B------:R-:W-:Y:S01]  /*2550*/  LEA.HI R2, R27, R7, RZ, 0x1 ;  /* 0x000000071b027211 */ /* 0x000fe200078f08ff */
[----:B------:R-:W1:Y:S01]  /*2560*/  @P0 MUFU.RCP R12, c[0x0][0x238] ;  /* 0x00008e00000c0b08 */ /* 0x000e620000001000 */
[----:B------:R-:W-:Y:S02]  /*2570*/  IMAD.SHL.U32 R4, R4, 0x8, RZ ;  /* 0x0000000804047824 */ /* 0x000fe400078e00ff */
[----:B------:R-:W-:Y:S01]  /*2580*/  IMAD.SHL.U32 R5, R17, 0x40, RZ ;  /* 0x0000004011057824 */ /* 0x000fe200078e00ff */
[----:B------:R5:W1:Y:S01]  /*2590*/  @P0 LDG.E R11, [R8.64] ;  /* 0x00000034080b0981 */ /* 0x000a62000c1e1900 */
[----:B------:R-:W-:Y:S01]  /*25a0*/  LOP3.LUT R2, R2, 0xfffffffe, RZ, 0xc0, !PT ;  /* 0xfffffffe02027812 */ /* 0x000fe200078ec0ff */
[----:B------:R-:W-:Y:S01]  /*25b0*/  IMAD.MOV.U32 R14, RZ, RZ, R34 ;  /* 0x000000ffff0e7224 */ /* 0x000fe200078e0022 */
[----:B------:R-:W-:Y:S01]  /*25c0*/  LEA R10, R28, UR15, 0x4 ;  /* 0x0000000f1c0a7c11 */ /* 0x000fe2000f8e20ff */
[----:B------:R-:W-:Y:S01]  /*25d0*/  BAR.SYNC.DEFER_BLOCKING 0x0 ;  /* 0x0000000000007b1d */ /* 0x000fe20000010000 */
[----:B------:R-:W-:Y:S01]  /*25e0*/  IMAD.SHL.U32 R29, R29, 0x2, RZ ;  /* 0x000000021d1d7824 */ /* 0x000fe200078e00ff */
[----:B------:R-:W-:Y:S01]  /*25f0*/  LOP3.LUT P3, RZ, R19, 0x2, RZ, 0xc0, !PT ;  /* 0x0000000213ff7812 */ /* 0x000fe2000786c0ff */
[----:B------:R-:W-:Y:S01]  /*2600*/  IMAD.IADD R7, R7, 0x1, -R2 ;  /* 0x0000000107077824 */ /* 0x000fe200078e0a02 */
[----:B------:R-:W-:-:S02]  /*2610*/  LOP3.LUT P2, RZ, R19, 0x4, RZ, 0xc0, !PT ;  /* 0x0000000413ff7812 */ /* 0x000fc4000784c0ff */
[----:B------:R2:W-:Y:S01]  /*2620*/  STL.64 [R1+0xf0], R14 ;  /* 0x0000f00e01007387 */ /* 0x0005e20000100a00 */
[----:B------:R-:W-:Y:S01]  /*2630*/  ULDC.64 UR12, c[0x0][0x1a0] ;  /* 0x00006800000c7ab9 */ /* 0x000fe20000000a00 */
[----:B------:R-:W-:Y:S01]  /*2640*/  BSSY B0, `(.L_x_441) ;  /* 0x000002e000007945 */ /* 0x000fe20003800000 */
[----:B------:R-:W-:Y:S01]  /*2650*/  USHF.L.U64.HI UR27, UR12, UR27, UR13 ;  /* 0x0000001b0c1b7299 */ /* 0x000fe2000801020d */
[----:B------:R-:W-:Y:S01]  /*2660*/  LOP3.LUT R88, R29, 0x6, RZ, 0xc0, !PT ;  /* 0x000000061d587812 */ /* 0x000fe200078ec0ff */
[----:B------:R-:W-:Y:S02]  /*2670*/  USHF.L.U32 UR28, UR12, 0x7, URZ ;  /* 0x000000070c1c7899 */ /* 0x000fe4000800063f */
[----:B------:R-:W-:-:S04]  /*2680*/  UIMAD UR7, UR27, UR8, URZ ;  /* 0x000000081b0772a4 */ /* 0x000fc8000f8e023f */
[----:B------:R-:W-:-:S03]  /*2690*/  UIMAD UR7, UR4, UR28, UR7 ;  /* 0x0000001c040772a4 */ /* 0x000fc6000f8e0207 */
[----:B------:R-:W-:Y:S01]  /*26a0*/  UMOV UR4, URZ ;  /* 0x0000003f00047c82 */ /* 0x000fe20008000000 */
[----:B-----5:R-:W-:Y:S01]  /*26b0*/  LEA.HI R8, R0, R16, RZ, 0x2 ;  /* 0x0000001000087211 */ /* 0x020fe200078f10ff */
[----:B------:R-:W-:Y:S01]  /*26c0*/  IMAD.SHL.U32 R0, R19, 0x40, RZ ;  /* 0x0000004013007824 */ /* 0x000fe200078e00ff */
[----:B------:R2:W-:Y:S04]  /*26d0*/  @P1 STS.128 [R240+0x8000], RZ ;  /* 0x008000fff0001388 */ /* 0x0005e80000000c00 */
[----:B------:R-:W-:-:S04]  /*26e0*/  LOP3.LUT R0, R0, 0x1c0, RZ, 0xc0, !PT ;  /* 0x000001c000007812 */ /* 0x000fc800078ec0ff */
[----:B------:R-:W-:Y:S02]  /*26f0*/  LOP3.LUT R9, R0, 0x8, R4, 0xf8, !PT ;  /* 0x0000000800097812 */ /* 0x000fe400078ef804 */
[----:B------:R-:W-:Y:S02]  /*2700*/  SHF.R.U32.HI R2, RZ, 0x3, R0 ;  /* 0x00000003ff027819 */ /* 0x000fe40000011600 */
[----:B------:R-:W-:Y:S01]  /*2710*/  LOP3.LUT R0, R5, 0x1c0, RZ, 0xc0, !PT ;  /* 0x000001c005007812 */ /* 0x000fe200078ec0ff */
[----:B------:R-:W-:Y:S01]  /*2720*/  IMAD.SHL.U32 R5, R7, 0x8, RZ ;  /* 0x0000000807057824 */ /* 0x000fe200078e00ff */
[----:B------:R-:W-:Y:S01]  /*2730*/  SHF.R.S32.HI R4, RZ, 0x2, R8 ;  /* 0x00000002ff047819 */ /* 0x000fe20000011408 */
[----:B------:R-:W-:Y:S01]  /*2740*/  IMAD.U32 R8, RZ, RZ, UR9 ;  /* 0x00000009ff087e24 */ /* 0x000fe2000f8e00ff */
[----:B------:R-:W-:Y:S02]  /*2750*/  LOP3.LUT R9, R9, R2, RZ, 0x3c, !PT ;  /* 0x0000000209097212 */ /* 0x000fe400078e3cff */
[----:B------:R-:W-:-:S02]  /*2760*/  IADD3 R10, R10, 0x1, R4 ;  /* 0x000000010a0a7810 */ /* 0x000fc40007ffe004 */
[----:B------:R-:W-:Y:S01]  /*2770*/  LOP3.LUT R2, R0, 0x8, R5, 0xf8, !PT ;  /* 0x0000000800027812 */ /* 0x000fe200078ef805 */
[----:B------:R-:W-:Y:S01]  /*2780*/  IMAD R5, R7, 0x200, R9 ;  /* 0x0000020007057824 */ /* 0x000fe200078e0209 */
[----:B------:R-:W-:Y:S02]  /*2790*/  SHF.R.U32.HI R4, RZ, 0x3, R0 ;  /* 0x00000003ff047819 */ /* 0x000fe40000011600 */
[----:B------:R-:W-:Y:S01]  /*27a0*/  IADD3 R10, R8, -UR35, R10 ;  /* 0x80000023080a7c10 */ /* 0x000fe2000fffe00a */
[----:B------:R-:W-:Y:S01]  /*27b0*/  IMAD.U32 R8, RZ, RZ, UR8 ;  /* 0x00000008ff087e24 */ /* 0x000fe2000f8e00ff */
[----:B------:R-:W-:Y:S02]  /*27c0*/  LOP3.LUT R4, R2, R4, RZ, 0x3c, !PT ;  /* 0x0000000402047212 */ /* 0x000fe400078e3cff */
        /* <DEDUP_REMOVED lines=21> */
.L_x_442:
[----:B--2---:R-:W-:Y:S05]  /*2920*/  BSYNC B0 ;  /* 0x0000000000007941 */ /* 0x004fea0003800000 */
.L_x_441:
        /* <DEDUP_REMOVED lines=18> */
.L_x_444:
[----:B------:R-:W-:Y:S05]  /*2a50*/  BSYNC B0 ;  /* 0x0000000000007941 */ /* 0x000fea0003800000 */
.L_x_443:
        /* <DEDUP_REMOVED lines=18> */
.L_x_446:
[----:B------:R-:W-:Y:S05]  /*2b80*/  BSYNC B0 ;  /* 0x0000000000007941 */ /* 0x000fea0003800000 */
.L_x_445:
        /* <DEDUP_REMOVED lines=19> */
.L_x_448:
[----:B------:R-:W-:Y:S05]  /*2cc0*/  BSYNC B0 ;  /* 0x0000000000007941 */ /* 0x000fea0003800000 */
.L_x_447:
        /* <DEDUP_REMOVED lines=18> */
.L_x_450:
[----:B------:R-:W-:Y:S05]  /*2df0*/  BSYNC B0 ;  /* 0x0000000000007941 */ /* 0x000fea0003800000 */
.L_x_449:
        /* <DEDUP_REMOVED lines=20> */
.L_x_452:
[----:B------:R-:W-:Y:S05]  /*2f40*/  BSYNC B0 ;  /* 0x0000000000007941 */ /* 0x000fea0003800000 */
.L_x_451:
        /* <DEDUP_REMOVED lines=20> */
.L_x_454:
[----:B------:R-:W-:Y:S05]  /*3090*/  BSYNC B0 ;  /* 0x0000000000007941 */ /* 0x000fea0003800000 */
.L_x_453:
        /* <DEDUP_REMOVED lines=19> */
.L_x_456:
[----:B------:R-:W-:Y:S05]  /*31d0*/  BSYNC B0 ;  /* 0x0000000000007941 */ /* 0x000fea0003800000 */
.L_x_455:
[----:B------:R-:W-:Y:S01]  /*31e0*/  IMAD.SHL.U32 R236, R4, 0x2, RZ ;  /* 0x0000000204ec7824 */ /* 0x000fe200078e00ff */
[----:B------:R-:W0:Y:S01]  /*31f0*/  LDGDEPBAR ;  /* 0x00000000000079af */ /* 0x000e220000000000 */
[----:B------:R-:W-:Y:S01]  /*3200*/  IMAD.SHL.U32 R228, R5, 0x2, RZ ;  /* 0x0000000205e47824 */ /* 0x000fe200078e00ff */
[----:B------:R-:W-:Y:S01]  /*3210*/  UISETP.GE.AND UP0, UPT, UR34, 0x2, UPT ;  /* 0x000000022200788c */ /* 0x000fe2000bf06270 */
[C---:B------:R-:W-:Y:S01]  /*3220*/  IMAD R239, R3.reuse, 0x2, R236 ;  /* 0x0000000203ef7824 */ /* 0x040fe200078e02ec */
[----:B------:R-:W-:Y:S01]  /*3230*/  LDSM.16.M88.4 R16, [R236+0x2000] ;  /* 0x00200000ec10783b */ /* 0x000fe20000000200 */
[----:B------:R-:W-:Y:S01]  /*3240*/  LEA R237, R6, R236, 0x1 ;  /* 0x000000ec06ed7211 */ /* 0x000fe200078e08ff */
[----:B------:R-:W-:Y:S01]  /*3250*/  IMAD.U32 R5, RZ, RZ, UR8 ;  /* 0x00000008ff057e24 */ /* 0x000fe2000f8e00ff */
[----:B------:R-:W-:Y:S01]  /*3260*/  LEA R234, R2, R228, 0x1 ;  /* 0x000000e402ea7211 */ /* 0x000fe200078e08ff */
[----:B------:R-:W5:Y:S01]  /*3270*/  LDSM.16.M88.4 R100, [R228+0x5800] ;  /* 0x00580000e464783b */ /* 0x000f620000000200 */
[----:B------:R-:W-:Y:S01]  /*3280*/  IADD3 R4, R228, 0x4000, RZ ;  /* 0x00004000e4047810 */ /* 0x000fe20007ffe0ff */
[----:B------:R-:W-:-:S02]  /*3290*/  IMAD R238, R3, 0x2, R237 ;  /* 0x0000000203ee7824 */ /* 0x000fc400078e02ed */
[----:B------:R-:W-:Y:S01]  /*32a0*/  LDSM.16.M88.4 R20, [R236] ;  /* 0x00000000ec14783b */ /* 0x000fe20000000200 */
[----:B------:R-:W-:Y:S02]  /*32b0*/  IMAD R5, R5, 0x80, R88 ;  /* 0x0000008005057824 */ /* 0x000fe400078e0258 */
[----:B------:R-:W-:Y:S01]  /*32c0*/  IMAD R235, R0, 0x2, R4 ;  /* 0x0000000200eb7824 */ /* 0x000fe200078e0204 */
[----:B------:R-:W1:Y:S01]  /*32d0*/  LDSM.16.M88.4 R52, [R228+0x5000] ;  /* 0x00500000e434783b */ /* 0x000e620000000200 */
[----:B------:R-:W-:Y:S01]  /*32e0*/  I2F R249, R5 ;  /* 0x0000000500f97306 */ /* 0x000fe20000201400 */
[C---:B------:R-:W-:Y:S01]  /*32f0*/  IADD3 R145, R5.reuse, 0x1, RZ ;  /* 0x0000000105917810 */ /* 0x040fe20007ffe0ff */
[----:B------:R-:W-:Y:S01]  /*3300*/  IMAD R233, R2, 0x2, R235 ;  /* 0x0000000202e97824 */ /* 0x000fe200078e02eb */
[----:B------:R-:W2:Y:S01]  /*3310*/  LDSM.16.M88.4 R24, [R228+0x4000] ;  /* 0x00400000e418783b */ /* 0x000ea20000000200 */
[C---:B------:R-:W-:Y:S02]  /*3320*/  IADD3 R146, R5.reuse, 0x8, RZ ;  /* 0x0000000805927810 */ /* 0x040fe40007ffe0ff */
[C---:B------:R-:W-:Y:S01]  /*3330*/  IADD3 R147, R5.reuse, 0x9, RZ ;  /* 0x0000000905937810 */ /* 0x040fe20007ffe0ff */
[----:B-1----:R-:W-:Y:S01]  /*3340*/  LDSM.16.M88.4 R8, [R239+0x2000] ;  /* 0x00200000ef08783b */ /* 0x002fe20000000200 */
[----:B------:R-:W-:Y:S01]  /*3350*/  I2F R162, R145 ;  /* 0x0000009100a27306 */ /* 0x000fe20000201400 */
[----:B------:R-:W-:-:S02]  /*3360*/  IADD3 R160, R5, 0x10, RZ ;  /* 0x0000001005a07810 */ /* 0x000fc40007ffe0ff */
[----:B------:R-:W1:Y:S01]  /*3370*/  LDSM.16.M88.4 R112, [R234+0x5800] ;  /* 0x00580000ea70783b */ /* 0x000e620000000200 */
[C---:B------:R-:W-:Y:S02]  /*3380*/  IADD3 R161, R5.reuse, 0x11, RZ ;  /* 0x0000001105a17810 */ /* 0x040fe40007ffe0ff */
[C---:B------:R-:W-:Y:S01]  /*3390*/  IADD3 R163, R5.reuse, 0x18, RZ ;  /* 0x0000001805a37810 */ /* 0x040fe20007ffe0ff */
[----:B------:R-:W3:Y:S01]  /*33a0*/  LDSM.16.M88.4 R28, [R228+0x4800] ;  /* 0x00480000e41c783b */ /* 0x000ee20000000200 */
[----:B------:R-:W-:Y:S01]  /*33b0*/  I2F R169, R146 ;  /* 0x0000009200a97306 */ /* 0x000fe20000201400 */
[C---:B------:R-:W-:Y:S02]  /*33c0*/  IADD3 R168, R5.reuse, 0x19, RZ ;  /* 0x0000001905a87810 */ /* 0x040fe40007ffe0ff */
[----:B------:R-:W-:Y:S01]  /*33d0*/  LDSM.16.M88.4 R12, [R239] ;  /* 0x00000000ef0c783b */ /* 0x000fe20000000200 */
[C---:B------:R-:W-:Y:S02]  /*33e0*/  IADD3 R170, R5.reuse, 0x20, RZ ;  /* 0x0000002005aa7810 */ /* 0x040fe40007ffe0ff */
[C---:B------:R-:W-:Y:S01]  /*33f0*/  IADD3 R172, R5.reuse, 0x21, RZ ;  /* 0x0000002105ac7810 */ /* 0x040fe20007ffe0ff */
[----:B------:R-:W4:Y:S01]  /*3400*/  LDSM.16.M88.4 R56, [R234+0x5000] ;  /* 0x00500000ea38783b */ /* 0x000f220000000200 */
[----:B------:R-:W-:Y:S01]  /*3410*/  I2F R171, R147 ;  /* 0x0000009300ab7306 */ /* 0x000fe20000201400 */
[----:B------:R-:W-:-:S02]  /*3420*/  IADD3 R180, R5, 0x28, RZ ;  /* 0x0000002805b47810 */ /* 0x000fc40007ffe0ff */
[----:B------:R-:W3:Y:S01]  /*3430*/  LDSM.16.M88.4 R40, [R234+0x4000] ;  /* 0x00400000ea28783b */ /* 0x000ee20000000200 */
[C---:B------:R-:W-:Y:S02]  /*3440*/  IADD3 R182, R5.reuse, 0x29, RZ ;  /* 0x0000002905b67810 */ /* 0x040fe40007ffe0ff */
[C---:B------:R-:W-:Y:S01]  /*3450*/  IADD3 R185, R5.reuse, 0x30, RZ ;  /* 0x0000003005b97810 */ /* 0x040fe20007ffe0ff */
[----:B-----5:R-:W-:Y:S01]  /*3460*/  HMMA.16816.F32.BF16 R32, R16, R100, RZ ;  /* 0x000000641020723c */ /* 0x020fe200000418ff */
[----:B------:R-:W5:Y:S01]  /*3470*/  LDSM.16.M88.4 R44, [R234+0x4800] ;  /* 0x00480000ea2c783b */ /* 0x000f620000000200 */
[----:B------:R-:W-:Y:S01]  /*3480*/  I2F R174, R160 ;  /* 0x000000a000ae7306 */ /* 0x000fe20000201400 */
[C---:B------:R-:W-:Y:S02]  /*3490*/  IADD3 R186, R5.reuse, 0x31, RZ ;  /* 0x0000003105ba7810 */ /* 0x040fe40007ffe0ff */
[----:B------:R-:W-:Y:S01]  /*34a0*/  LDSM.16.M88.4 R132, [R234+0x7800] ;  /* 0x00780000ea84783b */ /* 0x000fe20000000200 */
[----:B------:R-:W-:-:S02]  /*34b0*/  IADD3 R187, R5, 0x38, RZ ;  /* 0x0000003805bb7810 */ /* 0x000fc40007ffe0ff */
[C---:B------:R-:W-:Y:S01]  /*34c0*/  HMMA.16816.F32.BF16 R60, R20.reuse, R52, RZ ;  /* 0x00000034143c723c */ /* 0x040fe200000418ff */
[----:B------:R-:W-:Y:S01]  /*34d0*/  LDSM.16.M88.4 R124, [R234+0x6800] ;  /* 0x00680000ea7c783b */ /* 0x000fe20000000200 */
[----:B------:R-:W-:Y:S01]  /*34e0*/  I2F R173, R161 ;  /* 0x000000a100ad7306 */ /* 0x000fe20000201400 */
[C---:B------:R-:W-:Y:S02]  /*34f0*/  IADD3 R189, R5.reuse, 0x39, RZ ;  /* 0x0000003905bd7810 */ /* 0x040fe40007ffe0ff */
[----:B------:R-:W-:Y:S01]  /*3500*/  LDSM.16.M88.4 R128, [R234+0x7000] ;  /* 0x00700000ea80783b */ /* 0x000fe20000000200 */
[----:B------:R-:W-:Y:S02]  /*3510*/  IADD3 R190, R5, 0x40, RZ ;  /* 0x0000004005be7810 */ /* 0x000fe40007ffe0ff */
[C---:B------:R-:W-:Y:S02]  /*3520*/  HMMA.16816.F32.BF16 R36, R20.reuse, R100, RZ ;  /* 0x000000641424723c */ /* 0x040fe400000418ff */
[----:B------:R-:W-:Y:S05]  /*3530*/  I2F R175, R163 ;  /* 0x000000a300af7306 */ /* 0x000fea0000201400 */
[----:B------:R-:W-:Y:S01]  /*3540*/  IMAD R100, R0, 0x2, R228 ;  /* 0x0000000200647824 */ /* 0x000fe200078e02e4 */
[----:B--2---:R-:W-:Y:S02]  /*3550*/  HMMA.16816.F32.BF16 R76, R20, R24, RZ ;  /* 0x00000018144c723c */ /* 0x004fe400000418ff */
[----:B------:R-:W-:Y:S06]  /*3560*/  I2F R181, R168 ;  /* 0x000000a800b57306 */ /* 0x000fec0000201400 */
[----:B-1----:R-:W-:Y:S02]  /*3570*/  HMMA.16816.F32.BF16 R156, R8, R112, R32 ;  /* 0x00000070089c723c */ /* 0x002fe40000041820 */
[----:B------:R-:W-:Y:S06]  /*3580*/  I2F R183, R170 ;  /* 0x000000aa00b77306 */ /* 0x000fec0000201400 */
[C---:B------:R-:W-:Y:S02]  /*3590*/  HMMA.16816.F32.BF16 R32, R16.reuse, R26, RZ ;  /* 0x0000001a1020723c */ /* 0x040fe400000418ff */
[----:B------:R-:W-:Y:S06]  /*35a0*/  I2F R184, R172 ;  /* 0x000000ac00b87306 */ /* 0x000fec0000201400 */
[-C--:B---3--:R-:W-:Y:S02]  /*35b0*/  HMMA.16816.F32.BF16 R64, R16, R28.reuse, RZ ;  /* 0x0000001c1040723c */ /* 0x088fe400000418ff */
[----:B------:R-:W-:Y:S06]  /*35c0*/  I2F R188, R180 ;  /* 0x000000b400bc7306 */ /* 0x000fec0000201400 */
[----:B------:R-:W-:Y:S02]  /*35d0*/  HMMA.16816.F32.BF16 R68, R20, R28, RZ ;  /* 0x0000001c1444723c */ /* 0x000fe400000418ff */
[----:B------:R-:W-:Y:S06]  /*35e0*/  I2F R191, R182 ;  /* 0x000000b600bf7306 */ /* 0x000fec0000201400 */
[----:B------:R-:W-:Y:S02]  /*35f0*/  HMMA.16816.F32.BF16 R48, R16, R52, RZ ;  /* 0x000000341030723c */ /* 0x000fe400000418ff */
[----:B------:R-:W-:Y:S06]  /*3600*/  I2F R192, R185 ;  /* 0x000000b900c07306 */ /* 0x000fec0000201400 */
[C---:B----4-:R-:W-:Y:S01]  /*3610*/  HMMA.16816.F32.BF16 R116, R12.reuse, R56, R60 ;  /* 0x000000380c74723c */ /* 0x050fe2000004183c */
[----:B------:R-:W-:Y:S01]  /*3620*/  LDSM.16.M88.4 R60, [R100+0x4000] ;  /* 0x00400000643c783b */ /* 0x000fe20000000200 */
[----:B------:R-:W-:Y:S06]  /*3630*/  I2F R193, R186 ;  /* 0x000000ba00c17306 */ /* 0x000fec0000201400 */
[----:B------:R-:W-:Y:S01]  /*3640*/  HMMA.16816.F32.BF16 R164, R12, R112, R36 ;  /* 0x000000700ca4723c */ /* 0x000fe20000041824 */
[----:B------:R-:W1:Y:S01]  /*3650*/  LDSM.16.M88.4 R36, [R237] ;  /* 0x00000000ed24783b */ /* 0x000e620000000200 */
[----:B------:R-:W-:Y:S06]  /*3660*/  I2F R194, R187 ;  /* 0x000000bb00c27306 */ /* 0x000fec0000201400 */
[----:B------:R-:W-:Y:S02]  /*3670*/  HMMA.16816.F32.BF16 R72, R16, R24, RZ ;  /* 0x000000181048723c */ /* 0x000fe400000418ff */
[----:B------:R-:W-:Y:S06]  /*3680*/  I2F R195, R189 ;  /* 0x000000bd00c37306 */ /* 0x000fec0000201400 */
[----:B------:R-:W-:Y:S02]  /*3690*/  HMMA.16816.F32.BF16 R80, R12, R40, R76 ;  /* 0x000000280c50723c */ /* 0x000fe4000004184c */
[----:B------:R-:W-:Y:S06]  /*36a0*/  I2F R196, R190 ;  /* 0x000000be00c47306 */ /* 0x000fec0000201400 */
[----:B------:R-:W-:Y:S08]  /*36b0*/  HMMA.16816.F32.BF16 R24, R20, R26, RZ ;  /* 0x0000001a1418723c */ /* 0x000ff000000418ff */
[C---:B------:R-:W-:Y:S01]  /*36c0*/  HMMA.16816.F32.BF16 R76, R8.reuse, R42, R32 ;  /* 0x0000002a084c723c */ /* 0x040fe20000041820 */
[----:B------:R-:W2:Y:S07]  /*36d0*/  LDSM.16.M88.4 R32, [R237+0x2000] ;  /* 0x00200000ed20783b */ /* 0x000eae0000000200 */
[----:B-----5:R-:W-:Y:S08]  /*36e0*/  HMMA.16816.F32.BF16 R96, R8, R44, R64 ;  /* 0x0000002c0860723c */ /* 0x020ff00000041840 */
[----:B------:R-:W-:Y:S08]  /*36f0*/  HMMA.16816.F32.BF16 R64, R20, R30, RZ ;  /* 0x0000001e1440723c */ /* 0x000ff000000418ff */
[----:B------:R-:W-:Y:S08]  /*3700*/  HMMA.16816.F32.BF16 R104, R12, R44, R68 ;  /* 0x0000002c0c68723c */ /* 0x000ff00000041844 */
[----:B------:R-:W-:Y:S01]  /*3710*/  HMMA.16816.F32.BF16 R108, R8, R56, R48 ;  /* 0x00000038086c723c */ /* 0x000fe20000041830 */
[----:B------:R-:W-:Y:S07]  /*3720*/  LDSM.16.M88.4 R48, [R233] ;  /* 0x00000000e930783b */ /* 0x000fee0000000200 */
[----:B------:R-:W-:Y:S01]  /*3730*/  HMMA.16816.F32.BF16 R68, R16, R30, RZ ;  /* 0x0000001e1044723c */ /* 0x000fe200000418ff */
[----:B------:R-:W3:Y:S07]  /*3740*/  LDSM.16.M88.4 R28, [R238] ;  /* 0x00000000ee1c783b */ /* 0x000eee0000000200 */
[----:B------:R-:W-:Y:S08]  /*3750*/  HMMA.16816.F32.BF16 R84, R8, R40, R72 ;  /* 0x000000280854723c */ /* 0x000ff00000041848 */
[C---:B------:R-:W-:Y:S01]  /*3760*/  HMMA.16816.F32.BF16 R72, R12.reuse, R42, R24 ;  /* 0x0000002a0c48723c */ /* 0x040fe20000041818 */
[----:B------:R-:W4:Y:S07]  /*3770*/  LDSM.16.M88.4 R24, [R238+0x2000] ;  /* 0x00200000ee18783b */ /* 0x000f2e0000000200 */
[----:B------:R-:W-:Y:S08]  /*3780*/  HMMA.16816.F32.BF16 R92, R12, R46, R64 ;  /* 0x0000002e0c5c723c */ /* 0x000ff00000041840 */
[----:B-1----:R-:W-:Y:S08]  /*3790*/  HMMA.16816.F32.BF16 R64, R36, R60, R80 ;  /* 0x0000003c2440723c */ /* 0x002ff00000041850 */
[----:B------:R-:W-:Y:S01]  /*37a0*/  HMMA.16816.F32.BF16 R88, R8, R46, R68 ;  /* 0x0000002e0858723c */ /* 0x000fe20000041844 */
[----:B------:R-:W1:Y:S07]  /*37b0*/  LDSM.16.M88.4 R44, [R100+0x4800] ;  /* 0x00480000642c783b */ /* 0x000e6e0000000200 */
[-C--:B------:R-:W-:Y:S08]  /*37c0*/  HMMA.16816.F32.BF16 R68, R16, R54.reuse, RZ ;  /* 0x000000361044723c */ /* 0x080ff000000418ff */
[----:B------:R-:W-:Y:S08]  /*37d0*/  HMMA.16816.F32.BF16 R52, R20, R54, RZ ;  /* 0x000000361434723c */ /* 0x000ff000000418ff */
[----:B--2---:R-:W-:Y:S08]  /*37e0*/  HMMA.16816.F32.BF16 R40, R32, R60, R84 ;  /* 0x0000003c2028723c */ /* 0x004ff00000041854 */
[----:B---3--:R-:W-:Y:S08]  /*37f0*/  HMMA.16816.F32.BF16 R64, R28, R48, R64 ;  /* 0x000000301c40723c */ /* 0x008ff00000041840 */
[-C--:B------:R-:W-:Y:S08]  /*3800*/  HMMA.16816.F32.BF16 R84, R8, R58.reuse, R68 ;  /* 0x0000003a0854723c */ /* 0x080ff00000041844 */
[----:B------:R-:W-:Y:S01]  /*3810*/  HMMA.16816.F32.BF16 R80, R12, R58, R52 ;  /* 0x0000003a0c50723c */ /* 0x000fe20000041834 */
[----:B------:R-:W2:Y:S07]  /*3820*/  LDSM.16.M88.4 R52, [R100+0x5000] ;  /* 0x005000006434783b */ /* 0x000eae0000000200 */
[----:B----4-:R-:W-:Y:S01]  /*3830*/  HMMA.16816.F32.BF16 R56, R24, R48, R40 ;  /* 0x000000301838723c */ /* 0x010fe20000041828 */
[----:B------:R-:W-:-:S04]  /*3840*/  FMUL.FTZ R0, R64, c[0x0][0x2ec] ;  /* 0x0000bb0040007a20 */ /* 0x000fc80000410000 */
[----:B------:R3:W-:Y:S03]  /*3850*/  MUFU.TANH R227, R0 ;  /* 0x0000000000e37308 */ /* 0x0007e60000002400 */
[-C--:B------:R-:W-:Y:S08]  /*3860*/  HMMA.16816.F32.BF16 R40, R36, R62.reuse, R72 ;  /* 0x0000003e2428723c */ /* 0x080ff00000041848 */
[----:B------:R-:W-:Y:S01]  /*3870*/  HMMA.16816.F32.BF16 R60, R32, R62, R76 ;  /* 0x0000003e203c723c */ /* 0x000fe2000004184c */
[----:B---3--:R-:W-:-:S07]  /*3880*/  FMUL.FTZ R0, R65, c[0x0][0x2ec] ;  /* 0x0000bb0041007a20 */ /* 0x008fce0000410000 */
[----:B-1----:R-:W-:Y:S01]  /*3890*/  HMMA.16816.F32.BF16 R72, R36, R44, R104 ;  /* 0x0000002c2448723c */ /* 0x002fe20000041868 */
[----:B------:R1:W-:Y:S07]  /*38a0*/  MUFU.TANH R209, R0 ;  /* 0x0000000000d17308 */ /* 0x0003ee0000002400 */
[----:B------:R-:W-:Y:S01]  /*38b0*/  HMMA.16816.F32.BF16 R68, R28, R50, R40 ;  /* 0x000000321c44723c */ /* 0x000fe20000041828 */
[----:B------:R-:W3:Y:S07]  /*38c0*/  LDSM.16.M88.4 R40, [R233+0x800] ;  /* 0x00080000e928783b */ /* 0x000eee0000000200 */
[C---:B------:R-:W-:Y:S01]  /*38d0*/  HMMA.16816.F32.BF16 R76, R32.reuse, R44, R96 ;  /* 0x0000002c204c723c */ /* 0x040fe20000041860 */
[----:B-1----:R-:W-:Y:S01]  /*38e0*/  FMUL.FTZ R0, R66, c[0x0][0x2ec] ;  /* 0x0000bb0042007a20 */ /* 0x002fe20000410000 */
[----:B------:R-:W1:Y:S03]  /*38f0*/  LDSM.16.M88.4 R96, [R228+0x6800] ;  /* 0x00680000e460783b */ /* 0x000e660000000200 */
[----:B------:R4:W-:Y:S03]  /*3900*/  MUFU.TANH R241, R0 ;  /* 0x0000000000f17308 */ /* 0x0009e60000002400 */
[-C--:B------:R-:W-:Y:S08]  /*3910*/  HMMA.16816.F32.BF16 R88, R32, R46.reuse, R88 ;  /* 0x0000002e2058723c */ /* 0x080ff00000041858 */
[----:B------:R-:W-:Y:S01]  /*3920*/  HMMA.16816.F32.BF16 R92, R36, R46, R92 ;  /* 0x0000002e245c723c */ /* 0x000fe2000004185c */
[----:B------:R-:W5:Y:S01]  /*3930*/  LDSM.16.M88.4 R44, [R233+0x1000] ;  /* 0x00100000e92c783b */ /* 0x000f620000000200 */
[----:B----4-:R-:W-:-:S06]  /*3940*/  FMUL.FTZ R0, R67, c[0x0][0x2ec] ;  /* 0x0000bb0043007a20 */ /* 0x010fcc0000410000 */
[----:B------:R-:W-:Y:S01]  /*3950*/  HMMA.16816.F32.BF16 R64, R24, R50, R60 ;  /* 0x000000321840723c */ /* 0x000fe2000004183c */
[----:B------:R4:W-:Y:S07]  /*3960*/  MUFU.TANH R214, R0 ;  /* 0x0000000000d67308 */ /* 0x0009ee0000002400 */
[----:B--2---:R-:W-:Y:S01]  /*3970*/  HMMA.16816.F32.BF16 R140, R32, R54, R84 ;  /* 0x00000036208c723c */ /* 0x004fe20000041854 */
[----:B------:R-:W2:Y:S07]  /*3980*/  LDSM.16.M88.4 R84, [R228+0x6000] ;  /* 0x00600000e454783b */ /* 0x000eae0000000200 */
[----:B---3--:R-:W-:Y:S01]  /*3990*/  HMMA.16816.F32.BF16 R48, R28, R40, R72 ;  /* 0x000000281c30723c */ /* 0x008fe20000041848 */
[----:B----4-:R-:W-:-:S04]  /*39a0*/  FMUL.FTZ R0, R56, c[0x0][0x2ec] ;  /* 0x0000bb0038007a20 */ /* 0x010fc80000410000 */
[----:B------:R3:W-:Y:S03]  /*39b0*/  MUFU.TANH R248, R0 ;  /* 0x0000000000f87308 */ /* 0x0007e60000002400 */
[-C--:B------:R-:W-:Y:S01]  /*39c0*/  HMMA.16816.F32.BF16 R120, R24, R42.reuse, R88 ;  /* 0x0000002a1878723c */ /* 0x080fe20000041858 */
[----:B------:R-:W-:Y:S07]  /*39d0*/  LDSM.16.M88.4 R88, [R228+0x7800] ;  /* 0x00780000e458783b */ /* 0x000fee0000000200 */
[----:B------:R-:W-:Y:S01]  /*39e0*/  HMMA.16816.F32.BF16 R104, R28, R42, R92 ;  /* 0x0000002a1c68723c */ /* 0x000fe2000004185c */
[----:B------:R-:W-:Y:S01]  /*39f0*/  LDSM.16.M88.4 R92, [R234+0x6000] ;  /* 0x00600000ea5c783b */ /* 0x000fe20000000200 */
[----:B---3--:R-:W-:-:S06]  /*3a00*/  FMUL.FTZ R0, R57, c[0x0][0x2ec] ;  /* 0x0000bb0039007a20 */ /* 0x008fcc0000410000 */
[C---:B------:R-:W-:Y:S01]  /*3a10*/  HMMA.16816.F32.BF16 R136, R36.reuse, R54, R80 ;  /* 0x000000362488723c */ /* 0x040fe20000041850 */
[----:B------:R3:W-:Y:S01]  /*3a20*/  MUFU.TANH R215, R0 ;  /* 0x0000000000d77308 */ /* 0x0007e20000002400 */
[----:B------:R-:W4:Y:S06]  /*3a30*/  LDSM.16.M88.4 R80, [R228+0x7000] ;  /* 0x00700000e450783b */ /* 0x000f2c0000000200 */
[----:B------:R-:W-:Y:S08]  /*3a40*/  HMMA.16816.F32.BF16 R60, R36, R52, R116 ;  /* 0x00000034243c723c */ /* 0x000ff00000041874 */
[----:B-1----:R-:W-:Y:S01]  /*3a50*/  HMMA.16816.F32.BF16 R72, R16, R96, RZ ;  /* 0x000000601048723c */ /* 0x002fe200000418ff */
[----:B---3--:R-:W-:-:S04]  /*3a60*/  FMUL.FTZ R0, R58, c[0x0][0x2ec] ;  /* 0x0000bb003a007a20 */ /* 0x008fc80000410000 */
[----:B------:R1:W-:Y:S02]  /*3a70*/  MUFU.TANH R251, R0 ;  /* 0x0000000000fb7308 */ /* 0x0003e40000002400 */
[----:B-1----:R-:W-:Y:S02]  /*3a80*/  FMUL.FTZ R0, R59, c[0x0][0x2ec] ;  /* 0x0000bb003b007a20 */ /* 0x002fe40000410000 */
[----:B------:R-:W-:Y:S04]  /*3a90*/  HMMA.16816.F32.BF16 R56, R32, R52, R108 ;  /* 0x000000342038723c */ /* 0x000fe8000004186c */
[----:B------:R1:W-:Y:S04]  /*3aa0*/  MUFU.TANH R223, R0 ;  /* 0x0000000000df7308 */ /* 0x0003e80000002400 */
[----:B-----5:R-:W-:Y:S08]  /*3ab0*/  HMMA.16816.F32.BF16 R108, R28, R44, R60 ;  /* 0x0000002c1c6c723c */ /* 0x020ff0000004183c */
[----:B--2---:R-:W-:Y:S01]  /*3ac0*/  HMMA.16816.F32.BF16 R52, R16, R86, RZ ;  /* 0x000000561034723c */ /* 0x004fe200000418ff */
[----:B-1----:R-:W-:-:S04]  /*3ad0*/  FMUL.FTZ R0, R68, c[0x0][0x2ec] ;  /* 0x0000bb0044007a20 */ /* 0x002fc80000410000 */
[----:B------:R1:W-:Y:S03]  /*3ae0*/  MUFU.TANH R198, R0 ;  /* 0x0000000000c67308 */ /* 0x0003e60000002400 */
[----:B------:R-:W-:Y:S08]  /*3af0*/  HMMA.16816.F32.BF16 R116, R24, R44, R56 ;  /* 0x0000002c1874723c */ /* 0x000ff00000041838 */
[----:B------:R-:W-:Y:S01]  /*3b00*/  HMMA.16816.F32.BF16 R56, R16, R102, RZ ;  /* 0x000000661038723c */ /* 0x000fe200000418ff */
[----:B-1----:R-:W-:-:S07]  /*3b10*/  FMUL.FTZ R0, R69, c[0x0][0x2ec] ;  /* 0x0000bb0045007a20 */ /* 0x002fce0000410000 */
[----:B----4-:R-:W-:Y:S01]  /*3b20*/  HMMA.16816.F32.BF16 R60, R16, R82, RZ ;  /* 0x00000052103c723c */ /* 0x010fe200000418ff */
        /* <DEDUP_REMOVED lines=8> */
[----:B------:R-:W-:Y:S01]  /*3bb0*/  HMMA.16816.F32.BF16 R68, R24, R40, R76 ;  /* 0x000000281844723c */ /* 0x000fe2000004184c */
[----:B------:R1:W-:Y:S07]  /*3bc0*/  MUFU.TANH R113, R0 ;  /* 0x0000000000717308 */ /* 0x0003ee0000002400 */
[C---:B------:R-:W-:Y:S08]  /*3bd0*/  HMMA.16816.F32.BF16 R40, R16.reuse, R88, RZ ;  /* 0x000000581028723c */ /* 0x040ff000000418ff */
[----:B------:R-:W-:Y:S01]  /*3be0*/  HMMA.16816.F32.BF16 R76, R16, R84, RZ ;  /* 0x00000054104c723c */ /* 0x000fe200000418ff */
[----:B-1----:R-:W-:-:S04]  /*3bf0*/  FMUL.FTZ R0, R64, c[0x0][0x2ec] ;  /* 0x0000bb0040007a20 */ /* 0x002fc80000410000 */
[----:B------:R1:W-:Y:S03]  /*3c00*/  MUFU.TANH R208, R0 ;  /* 0x0000000000d07308 */ /* 0x0003e60000002400 */
[----:B------:R-:W-:Y:S08]  /*3c10*/  HMMA.16816.F32.BF16 R60, R20, R80, RZ ;  /* 0x00000050143c723c */ /* 0x000ff000000418ff */
[----:B------:R-:W-:Y:S01]  /*3c20*/  HMMA.16816.F32.BF16 R216, R8, R132, R40 ;  /* 0x0000008408d8723c */ /* 0x000fe20000041828 */
[----:B------:R-:W2:Y:S01]  /*3c30*/  LDSM.16.M88.4 R40, [R100+0x5800] ;  /* 0x005800006428783b */ /* 0x000ea20000000200 */
[----:B-1----:R-:W-:-:S06]  /*3c40*/  FMUL.FTZ R0, R65, c[0x0][0x2ec] ;  /* 0x0000bb0041007a20 */ /* 0x002fcc0000410000 */
[----:B------:R-:W-:Y:S01]  /*3c50*/  HMMA.16816.F32.BF16 R148, R8, R92, R76 ;  /* 0x0000005c0894723c */ /* 0x000fe2000004184c */
[----:B------:R1:W-:Y:S06]  /*3c60*/  MUFU.TANH R101, R0 ;  /* 0x0000000000657308 */ /* 0x0003ec0000002400 */
[C---:B------:R-:W-:Y:S02]  /*3c70*/  IADD3 R76, R5.reuse, 0x41, RZ ;  /* 0x00000041054c7810 */ /* 0x040fe40007ffe0ff */
[C---:B------:R-:W-:Y:S02]  /*3c80*/  IADD3 R78, R5.reuse, 0x48, RZ ;  /* 0x00000048054e7810 */ /* 0x040fe40007ffe0ff */
[----:B------:R-:W-:Y:S01]  /*3c90*/  IADD3 R77, R5, 0x49, RZ ;  /* 0x00000049054d7810 */ /* 0x000fe20007ffe0ff */
        /* <DEDUP_REMOVED lines=10> */
[----:B-1----:R-:W-:-:S07]  /*3d40*/  FMUL.FTZ R0, R49, c[0x0][0x2ec] ;  /* 0x0000bb0031007a20 */ /* 0x002fce0000410000 */
[----:B------:R-:W-:Y:S01]  /*3d50*/  HMMA.16816.F32.BF16 R84, R20, R86, RZ ;  /* 0x000000561454723c */ /* 0x000fe200000418ff */
[----:B------:R1:W-:Y:S02]  /*3d60*/  MUFU.TANH R2, R0 ;  /* 0x0000000000027308 */ /* 0x0003e40000002400 */
[----:B-1----:R-:W-:-:S06]  /*3d70*/  FMUL.FTZ R0, R50, c[0x0][0x2ec] ;  /* 0x0000bb0032007a20 */ /* 0x002fcc0000410000 */
[----:B------:R1:W-:Y:S02]  /*3d80*/  MUFU.TANH R213, R0 ;  /* 0x0000000000d57308 */ /* 0x0003e40000002400 */
[----:B-1----:R-:W-:Y:S02]  /*3d90*/  FMUL.FTZ R0, R51, c[0x0][0x2ec] ;  /* 0x0000bb0033007a20 */ /* 0x002fe40000410000 */
[C---:B------:R-:W-:Y:S04]  /*3da0*/  HMMA.16816.F32.BF16 R48, R16.reuse, R80, RZ ;  /* 0x000000501030723c */ /* 0x040fe800000418ff */
[----:B------:R1:W-:Y:S04]  /*3db0*/  MUFU.TANH R224, R0 ;  /* 0x0000000000e07308 */ /* 0x0003e80000002400 */
[----:B------:R-:W-:Y:S08]  /*3dc0*/  HMMA.16816.F32.BF16 R16, R16, R90, RZ ;  /* 0x0000005a1010723c */ /* 0x000ff000000418ff */
[----:B------:R-:W-:Y:S01]  /*3dd0*/  HMMA.16816.F32.BF16 R80, R20, R82, RZ ;  /* 0x000000521450723c */ /* 0x000fe200000418ff */
[----:B-1----:R-:W-:-:S04]  /*3de0*/  FMUL.FTZ R0, R68, c[0x0][0x2ec] ;  /* 0x0000bb0044007a20 */ /* 0x002fc80000410000 */
[----:B------:R1:W3:Y:S03]  /*3df0*/  MUFU.TANH R231, R0 ;  /* 0x0000000000e77308 */ /* 0x0002e60000002400 */
[C---:B------:R-:W-:Y:S08]  /*3e00*/  HMMA.16816.F32.BF16 R200, R8.reuse, R128, R48 ;  /* 0x0000008008c8723c */ /* 0x040ff00000041830 */
[----:B------:R-:W-:Y:S01]  /*3e10*/  HMMA.16816.F32.BF16 R244, R8, R134, R16 ;  /* 0x0000008608f4723c */ /* 0x000fe20000041810 */
[----:B------:R-:W4:Y:S01]  /*3e20*/  LDSM.16.M88.4 R16, [R233+0x1800] ;  /* 0x00180000e910783b */ /* 0x000f220000000200 */
[----:B-1----:R-:W-:-:S06]  /*3e30*/  FMUL.FTZ R0, R69, c[0x0][0x2ec] ;  /* 0x0000bb0045007a20 */ /* 0x002fcc0000410000 */
[----:B--2---:R-:W-:Y:S01]  /*3e40*/  HMMA.16816.F32.BF16 R48, R32, R40, R156 ;  /* 0x000000282030723c */ /* 0x004fe2000004189c */
[----:B---3--:R-:W-:Y:S01]  /*3e50*/  IMAD.MOV.U32 R141, RZ, RZ, R231 ;  /* 0x000000ffff8d7224 */ /* 0x008fe200078e00e7 */
[----:B------:R1:W2:Y:S05]  /*3e60*/  MUFU.TANH R212, R0 ;  /* 0x0000000000d47308 */ /* 0x0002aa0000002400 */
[----:B------:R-:W-:Y:S01]  /*3e70*/  MOV R158, R141 ;  /* 0x0000008d009e7202 */ /* 0x000fe20000000f00 */
[----:B-1----:R-:W-:Y:S02]  /*3e80*/  FMUL.FTZ R0, R70, c[0x0][0x2ec] ;  /* 0x0000bb0046007a20 */ /* 0x002fe40000410000 */
[----:B--2---:R-:W-:-:S02]  /*3e90*/  IMAD.MOV.U32 R157, RZ, RZ, R212 ;  /* 0x000000ffff9d7224 */ /* 0x004fc400078e00d4 */
[----:B------:R1:W-:Y:S02]  /*3ea0*/  MUFU.TANH R197, R0 ;  /* 0x0000000000c57308 */ /* 0x0003e40000002400 */
[----:B-1----:R-:W-:Y:S02]  /*3eb0*/  FMUL.FTZ R0, R71, c[0x0][0x2ec] ;  /* 0x0000bb0047007a20 */ /* 0x002fe40000410000 */
[----:B------:R-:W-:Y:S04]  /*3ec0*/  HMMA.16816.F32.BF16 R68, R20, R102, RZ ;  /* 0x000000661444723c */ /* 0x000fe800000418ff */
[----:B------:R-:W-:Y:S08]  /*3ed0*/  I2F R102, R78 ;  /* 0x0000004e00667306 */ /* 0x000ff00000201400 */
[----:B------:R1:W-:Y:S08]  /*3ee0*/  MUFU.TANH R211, R0 ;  /* 0x0000000000d37308 */ /* 0x0003f00000002400 */
[----:B------:R-:W-:Y:S04]  /*3ef0*/  I2F R103, R77 ;  /* 0x0000004d00677306 */ /* 0x000fe80000201400 */
[----:B------:R-:W-:Y:S01]  /*3f00*/  HMMA.16816.F32.BF16 R68, R12, R114, R68 ;  /* 0x000000720c44723c */ /* 0x000fe20000041844 */
[----:B-1----:R-:W-:-:S04]  /*3f10*/  FMUL.FTZ R0, R104, c[0x0][0x2ec] ;  /* 0x0000bb0068007a20 */ /* 0x002fc80000410000 */
[----:B------:R1:W2:Y:S02]  /*3f20*/  MUFU.TANH R229, R0 ;  /* 0x0000000000e57308 */ /* 0x0002a40000002400 */
[----:B-1----:R-:W-:Y:S02]  /*3f30*/  FMUL.FTZ R0, R105, c[0x0][0x2ec] ;  /* 0x0000bb0069007a20 */ /* 0x002fe40000410000 */
[----:B--2---:R-:W-:-:S04]  /*3f40*/  IMAD.MOV.U32 R140, RZ, RZ, R229 ;  /* 0x000000ffff8c7224 */ /* 0x004fc800078e00e5 */
[----:B------:R1:W2:Y:S02]  /*3f50*/  MUFU.TANH R226, R0 ;  /* 0x0000000000e27308 */ /* 0x0002a40000002400 */
[----:B-1----:R-:W-:Y:S02]  /*3f60*/  FMUL.FTZ R0, R106, c[0x0][0x2ec] ;  /* 0x0000bb006a007a20 */ /* 0x002fe40000410000 */
[----:B--2---:R-:W-:-:S04]  /*3f70*/  IMAD.MOV.U32 R143, RZ, RZ, R226 ;  /* 0x000000ffff8f7224 */ /* 0x004fc800078e00e2 */
[----:B------:R1:W2:Y:S02]  /*3f80*/  MUFU.TANH R250, R0 ;  /* 0x0000000000fa7308 */ /* 0x0002a40000002400 */
[----:B-1----:R-:W-:Y:S02]  /*3f90*/  FMUL.FTZ R0, R107, c[0x0][0x2ec] ;  /* 0x0000bb006b007a20 */ /* 0x002fe40000410000 */
[----:B------:R-:W-:Y:S01]  /*3fa0*/  HMMA.16816.F32.BF16 R104, R8, R94, R52 ;  /* 0x0000005e0868723c */ /* 0x000fe20000041834 */
[----:B--2---:R-:W-:-:S03]  /*3fb0*/  IMAD.MOV.U32 R79, RZ, RZ, R250 ;  /* 0x000000ffff4f7224 */ /* 0x004fc600078e00fa */
[----:B------:R1:W-:Y:S04]  /*3fc0*/  MUFU.TANH R112, R0 ;  /* 0x0000000000707308 */ /* 0x0003e80000002400 */
[----:B------:R-:W-:Y:S08]  /*3fd0*/  HMMA.16816.F32.BF16 R52, R28, R46, R136 ;  /* 0x0000002e1c34723c */ /* 0x000ff00000041888 */
[----:B------:R-:W-:Y:S01]  /*3fe0*/  HMMA.16816.F32.BF16 R8, R36, R40, R164 ;  /* 0x000000282408723c */ /* 0x000fe200000418a4 */
[----:B-1----:R-:W-:-:S04]  /*3ff0*/  FMUL.FTZ R0, R120, c[0x0][0x2ec] ;  /* 0x0000bb0078007a20 */ /* 0x002fc80000410000 */
[----:B------:R1:W2:Y:S02]  /*4000*/  MUFU.TANH R222, R0 ;  /* 0x0000000000de7308 */ /* 0x0002a40000002400 */
[----:B------:R-:W-:Y:S01]  /*4010*/  MOV R166, R251 ;  /* 0x000000fb00a67202 */ /* 0x000fe20000000f00 */
[----:B------:R-:W-:Y:S01]  /*4020*/  IMAD.MOV.U32 R164, RZ, RZ, R101 ;  /* 0x000000ffffa47224 */ /* 0x000fe200078e0065 */
[----:B------:R-:W-:-:S04]  /*4030*/  MOV R167, R113 ;  /* 0x0000007100a77202 */ /* 0x000fc80000000f00 */
[----:B------:R-:W-:Y:S01]  /*4040*/  I2F R101, R76 ;  /* 0x0000004c00657306 */ /* 0x000fe20000201400 */
[----:B-1----:R-:W-:-:S10]  /*4050*/  FMUL.FTZ R0, R121, c[0x0][0x2ec] ;  /* 0x0000bb0079007a20 */ /* 0x002fd40000410000 */
[----:B----4-:R-:W-:Y:S01]  /*4060*/  HMMA.16816.F32.BF16 R44, R28, R16, R8 ;  /* 0x000000101c2c723c */ /* 0x010fe20000041808 */
[----:B--2---:R-:W-:Y:S01]  /*4070*/  IMAD.MOV.U32 R141, RZ, RZ, R222 ;  /* 0x000000ffff8d7224 */ /* 0x004fe200078e00de */
[----:B------:R1:W2:Y:S06]  /*4080*/  MUFU.TANH R232, R0 ;  /* 0x0000000000e87308 */ /* 0x0002ac0000002400 */
[-C--:B------:R-:W-:Y:S07]  /*4090*/  HMMA.16816.F32.BF16 R8, R36, R42.reuse, R68 ;  /* 0x0000002a2408723c */ /* 0x080fee0000041844 */
[C---:B------:R-:W-:Y:S01]  /*40a0*/  IADD3 R68, R5.reuse, 0x58, RZ ;  /* 0x0000005805447810 */ /* 0x040fe20007ffe0ff */
[----:B------:R-:W-:Y:S01]  /*40b0*/  HMMA.16816.F32.BF16 R40, R32, R42, R72 ;  /* 0x0000002a2028723c */ /* 0x000fe20000041848 */
[C---:B------:R-:W-:Y:S01]  /*40c0*/  IADD3 R70, R5.reuse, 0x60, RZ ;  /* 0x0000006005467810 */ /* 0x040fe20007ffe0ff */
[----:B-1----:R-:W-:Y:S01]  /*40d0*/  FMUL.FTZ R0, R122, c[0x0][0x2ec] ;  /* 0x0000bb007a007a20 */ /* 0x002fe20000410000 */
[C---:B------:R-:W-:Y:S01]  /*40e0*/  IADD3 R69, R5.reuse, 0x68, RZ ;  /* 0x0000006805457810 */ /* 0x040fe20007ffe0ff */
[----:B--2---:R-:W-:Y:S01]  /*40f0*/  IMAD.MOV.U32 R142, RZ, RZ, R232 ;  /* 0x000000ffff8e7224 */ /* 0x004fe200078e00e8 */
[C---:B------:R-:W-:Y:S01]  /*4100*/  IADD3 R71, R5.reuse, 0x69, RZ ;  /* 0x0000006905477810 */ /* 0x040fe20007ffe0ff */
[----:B------:R1:W2:Y:S01]  /*4110*/  MUFU.TANH R4, R0 ;  /* 0x0000000000047308 */ /* 0x0002a20000002400 */
[C---:B------:R-:W-:Y:S01]  /*4120*/  IADD3 R74, R5.reuse, 0x51, RZ ;  /* 0x00000051054a7810 */ /* 0x040fe20007ffe0ff */
[----:B------:R-:W-:Y:S01]  /*4130*/  IMAD.MOV.U32 R159, RZ, RZ, R142 ;  /* 0x000000ffff9f7224 */ /* 0x000fe200078e008e */
[----:B------:R-:W-:Y:S01]  /*4140*/  IADD3 R72, R5, 0x61, RZ ;  /* 0x0000006105487810 */ /* 0x000fe20007ffe0ff */
[----:B------:R-:W-:Y:S01]  /*4150*/  IMAD.MOV.U32 R142, RZ, RZ, R2 ;  /* 0x000000ffff8e7224 */ /* 0x000fe200078e0002 */
[----:B------:R-:W-:Y:S01]  /*4160*/  IADD3 R2, R144, 0x40, RZ ;  /* 0x0000004090027810 */ /* 0x000fe20007ffe0ff */
[----:B-1----:R-:W-:Y:S11]  /*4170*/  FMUL.FTZ R0, R123, c[0x0][0x2ec] ;  /* 0x0000bb007b007a20 */ /* 0x002ff60000410000 */
[----:B------:R-:W-:Y:S01]  /*4180*/  @!UPT UIADD3 URZ, URZ, URZ, URZ ;  /* 0x0000003f3f3ff290 */ /* 0x000fe2000fffe03f */
[----:B------:R-:W-:Y:S01]  /*4190*/  HMMA.16816.F32.BF16 R40, R24, R18, R40 ;  /* 0x000000121828723c */ /* 0x000fe20000041828 */
[----:B------:R1:W-:Y:S02]  /*41a0*/  MUFU.TANH R122, R0 ;  /* 0x00000000007a7308 */ /* 0x0003e40000002400 */
[----:B-1----:R-:W-:-:S06]  /*41b0*/  FMUL.FTZ R0, R108, c[0x0][0x2ec] ;  /* 0x0000bb006c007a20 */ /* 0x002fcc0000410000 */
[----:B------:R1:W-:Y:S02]  /*41c0*/  MUFU.TANH R123, R0 ;  /* 0x00000000007b7308 */ /* 0x0003e40000002400 */
[----:B-1----:R-:W-:-:S06]  /*41d0*/  FMUL.FTZ R0, R109, c[0x0][0x2ec] ;  /* 0x0000bb006d007a20 */ /* 0x002fcc0000410000 */
[----:B------:R1:W-:Y:S02]  /*41e0*/  MUFU.TANH R120, R0 ;  /* 0x0000000000787308 */ /* 0x0003e40000002400 */
[----:B-1----:R-:W-:Y:S02]  /*41f0*/  FMUL.FTZ R0, R110, c[0x0][0x2ec] ;  /* 0x0000bb006e007a20 */ /* 0x002fe40000410000 */
[----:B------:R-:W-:-:S04]  /*4200*/  IMAD.MOV.U32 R110, RZ, RZ, R248 ;  /* 0x000000ffff6e7224 */ /* 0x000fc800078e00f8 */
[----:B------:R1:W3:Y:S02]  /*4210*/  MUFU.TANH R210, R0 ;  /* 0x0000000000d27308 */ /* 0x0002e40000002400 */
[----:B-1----:R-:W-:Y:S02]  /*4220*/  FMUL.FTZ R0, R111, c[0x0][0x2ec] ;  /* 0x0000bb006f007a20 */ /* 0x002fe40000410000 */
[----:B------:R-:W-:-:S04]  /*4230*/  IMAD.MOV.U32 R111, RZ, RZ, R242 ;  /* 0x000000ffff6f7224 */ /* 0x000fc800078e00f2 */
[----:B------:R1:W4:Y:S02]  /*4240*/  MUFU.TANH R109, R0 ;  /* 0x00000000006d7308 */ /* 0x0003240000002400 */
[----:B-1----:R-:W-:Y:S01]  /*4250*/  FMUL.FTZ R0, R116, c[0x0][0x2ec] ;  /* 0x0000bb0074007a20 */ /* 0x002fe20000410000 */
[----:B------:R-:W-:-:S05]  /*4260*/  MOV R116, R241 ;  /* 0x000000f100747202 */ /* 0x000fca0000000f00 */
[----:B------:R1:W5:Y:S02]  /*4270*/  MUFU.TANH R243, R0 ;  /* 0x0000000000f37308 */ /* 0x0003640000002400 */
[----:B-1----:R-:W-:Y:S02]  /*4280*/  FMUL.FTZ R0, R117, c[0x0][0x2ec] ;  /* 0x0000bb0075007a20 */ /* 0x002fe40000410000 */
[----:B------:R-:W-:-:S04]  /*4290*/  IMAD.MOV.U32 R117, RZ, RZ, R224 ;  /* 0x000000ffff757224 */ /* 0x000fc800078e00e0 */
[----:B------:R1:W-:Y:S02]  /*42a0*/  MUFU.TANH R252, R0 ;  /* 0x0000000000fc7308 */ /* 0x0003e40000002400 */
[----:B-1----:R-:W-:Y:S01]  /*42b0*/  FMUL.FTZ R0, R118, c[0x0][0x2ec] ;  /* 0x0000bb0076007a20 */ /* 0x002fe20000410000 */
[----:B------:R-:W-:-:S05]  /*42c0*/  MOV R118, R227 ;  /* 0x000000e300767202 */ /* 0x000fca0000000f00 */
[----:B------:R1:W1:Y:S02]  /*42d0*/  MUFU.TANH R121, R0 ;  /* 0x0000000000797308 */ /* 0x0002640000002400 */
[----:B-1----:R-:W-:Y:S02]  /*42e0*/  FMUL.FTZ R0, R119, c[0x0][0x2ec] ;  /* 0x0000bb0077007a20 */ /* 0x002fe40000410000 */
[----:B------:R-:W-:-:S04]  /*42f0*/  IMAD.MOV.U32 R119, RZ, RZ, R225 ;  /* 0x000000ffff777224 */ /* 0x000fc800078e00e1 */
        /* <DEDUP_REMOVED lines=8> */
[C---:B------:R-:W-:Y:S04]  /*4380*/  HMMA.16816.F32.BF16 R52, R20.reuse, R96, RZ ;  /* 0x000000601434723c */ /* 0x040fe800000418ff */
[----:B------:R1:W-:Y:S04]  /*4390*/  MUFU.TANH R251, R0 ;  /* 0x0000000000fb7308 */ /* 0x0003e80000002400 */
[----:B------:R-:W-:Y:S01]  /*43a0*/  HMMA.16816.F32.BF16 R96, R20, R98, RZ ;  /* 0x000000621460723c */ /* 0x000fe200000418ff */
[----:B-1----:R-:W-:-:S04]  /*43b0*/  FMUL.FTZ R0, R56, c[0x0][0x2ec] ;  /* 0x0000bb0038007a20 */ /* 0x002fc80000410000 */
[----:B------:R1:W1:Y:S11]  /*43c0*/  MUFU.TANH R165, R0 ;  /* 0x0000000000a57308 */ /* 0x0002760000002400 */
[----:B------:R-:W-:Y:S08]  /*43d0*/  @!UPT UIADD3 URZ, URZ, URZ, URZ ;  /* 0x0000003f3f3ff290 */ /* 0x000ff0000fffe03f */
[----:B------:R-:W-:Y:S01]  /*43e0*/  HMMA.16816.F32.BF16 R96, R12, R126, R96 ;  /* 0x0000007e0c60723c */ /* 0x000fe20000041860 */
[----:B-1----:R-:W-:-:S06]  /*43f0*/  FMUL.FTZ R0, R57, c[0x0][0x2ec] ;  /* 0x0000bb0039007a20 */ /* 0x002fcc0000410000 */
[----:B------:R-:W-:Y:S01]  /*4400*/  IMAD.MOV.U32 R126, RZ, RZ, R209 ;  /* 0x000000ffff7e7224 */ /* 0x000fe200078e00d1 */
[----:B------:R1:W1:Y:S01]  /*4410*/  MUFU.TANH R248, R0 ;  /* 0x0000000000f87308 */ /* 0x0002620000002400 */
[----:B------:R-:W-:Y:S02]  /*4420*/  IMAD.MOV.U32 R127, RZ, RZ, R214 ;  /* 0x000000ffff7f7224 */ /* 0x000fe400078e00d6 */
[----:B-1----:R-:W-:-:S05]  /*4430*/  FMUL.FTZ R0, R58, c[0x0][0x2ec] ;  /* 0x0000bb003a007a20 */ /* 0x002fca0000410000 */
[----:B------:R1:W-:Y:S02]  /*4440*/  MUFU.TANH R156, R0 ;  /* 0x00000000009c7308 */ /* 0x0003e40000002400 */
[----:B-1----:R-:W-:Y:S02]  /*4450*/  FMUL.FTZ R0, R59, c[0x0][0x2ec] ;  /* 0x0000bb003b007a20 */ /* 0x002fe40000410000 */
[C---:B------:R-:W-:Y:S04]  /*4460*/  HMMA.16816.F32.BF16 R56, R20.reuse, R88, RZ ;  /* 0x000000581438723c */ /* 0x040fe800000418ff */
[----:B------:R1:W-:Y:S04]  /*4470*/  MUFU.TANH R231, R0 ;  /* 0x0000000000e77308 */ /* 0x0003e80000002400 */
[----:B------:R-:W-:Y:S08]  /*4480*/  HMMA.16816.F32.BF16 R88, R20, R90, RZ ;  /* 0x0000005a1458723c */ /* 0x000ff000000418ff */
[----:B------:R-:W-:Y:S01]  /*4490*/  HMMA.16816.F32.BF16 R20, R24, R16, R48 ;  /* 0x000000101814723c */ /* 0x000fe20000041830 */
[----:B-1----:R-:W-:-:S04]  /*44a0*/  FMUL.FTZ R0, R44, c[0x0][0x2ec] ;  /* 0x0000bb002c007a20 */ /* 0x002fc80000410000 */
[----:B------:R1:W1:Y:S03]  /*44b0*/  MUFU.TANH R241, R0 ;  /* 0x0000000000f17308 */ /* 0x0002660000002400 */
[C---:B------:R-:W-:Y:S05]  /*44c0*/  HMMA.16816.F32.BF16 R48, R12.reuse, R92, R64 ;  /* 0x0000005c0c30723c */ /* 0x040fea0000041840 */
[----:B------:R-:W-:Y:S02]  /*44d0*/  I2F R93, R74 ;  /* 0x0000004a005d7306 */ /* 0x000fe40000201400 */
[----:B------:R-:W-:Y:S01]  /*44e0*/  IADD3 R92, R5, 0x50, RZ ;  /* 0x00000050055c7810 */ /* 0x000fe20007ffe0ff */
[----:B------:R-:W-:Y:S01]  /*44f0*/  HMMA.16816.F32.BF16 R64, R12, R124, R52 ;  /* 0x0000007c0c40723c */ /* 0x000fe20000041834 */
[----:B-1----:R-:W-:-:S04]  /*4500*/  FMUL.FTZ R0, R45, c[0x0][0x2ec] ;  /* 0x0000bb002d007a20 */ /* 0x002fc80000410000 */
[----:B------:R-:W-:Y:S02]  /*4510*/  I2F R108, R92 ;  /* 0x0000005c006c7306 */ /* 0x000fe40000201400 */
[----:B------:R-:W-:Y:S01]  /*4520*/  IMAD.MOV.U32 R125, RZ, RZ, R112 ;  /* 0x000000ffff7d7224 */ /* 0x000fe200078e0070 */
[C---:B------:R-:W-:Y:S01]  /*4530*/  HMMA.16816.F32.BF16 R136, R12.reuse, R132, R56 ;  /* 0x000000840c88723c */ /* 0x040fe20000041838 */
[----:B------:R-:W-:Y:S01]  /*4540*/  IMAD.MOV.U32 R124, RZ, RZ, R140 ;  /* 0x000000ffff7c7224 */ /* 0x000fe200078e008c */
[----:B--2---:R-:W-:Y:S02]  /*4550*/  MOV R140, R4 ;  /* 0x00000004008c7202 */ /* 0x004fe40000000f00 */
[----:B------:R-:W-:Y:S01]  /*4560*/  IADD3 R4, R144, 0x48, RZ ;  /* 0x0000004890047810 */ /* 0x000fe20007ffe0ff */
[----:B------:R1:W-:Y:S02]  /*4570*/  MUFU.TANH R242, R0 ;  /* 0x0000000000f27308 */ /* 0x0003e40000002400 */
[----:B------:R-:W-:Y:S01]  /*4580*/  MOV R59, R164 ;  /* 0x000000a4003b7202 */ /* 0x000fe20000000f00 */
[----:B------:R-:W-:Y:S01]  /*4590*/  HMMA.16816.F32.BF16 R112, R12, R128, R60 ;  /* 0x000000800c70723c */ /* 0x000fe2000004183c */
[----:B------:R-:W-:Y:S01]  /*45a0*/  MOV R164, R110 ;  /* 0x0000006e00a47202 */ /* 0x000fe20000000f00 */
[----:B------:R-:W-:-:S02]  /*45b0*/  IMAD.MOV.U32 R110, RZ, RZ, R220 ;  /* 0x000000ffff6e7224 */ /* 0x000fc400078e00dc */
[----:B------:R-:W-:Y:S01]  /*45c0*/  IMAD.MOV.U32 R56, RZ, RZ, R111 ;  /* 0x000000ffff387224 */ /* 0x000fe200078e006f */
[----:B---3--:R-:W-:Y:S01]  /*45d0*/  MOV R111, R210 ;  /* 0x000000d2006f7202 */ /* 0x008fe20000000f00 */
[----:B------:R-:W-:Y:S01]  /*45e0*/  IMAD.MOV.U32 R58, RZ, RZ, R167 ;  /* 0x000000ffff3a7224 */ /* 0x000fe200078e00a7 */
[----:B------:R-:W-:Y:S01]  /*45f0*/  MOV R61, R213 ;  /* 0x000000d5003d7202 */ /* 0x000fe20000000f00 */
[----:B------:R-:W-:Y:S01]  /*4600*/  IMAD.MOV.U32 R60, RZ, RZ, R221 ;  /* 0x000000ffff3c7224 */ /* 0x000fe200078e00dd */
[C---:B------:R-:W-:Y:S01]  /*4610*/  HMMA.16816.F32.BF16 R52, R12.reuse, R94, R84 ;  /* 0x0000005e0c34723c */ /* 0x040fe20000041854 */
[----:B------:R-:W-:Y:S01]  /*4620*/  IMAD.MOV.U32 R167, RZ, RZ, R116 ;  /* 0x000000ffffa77224 */ /* 0x000fe200078e0074 */
[C---:B------:R-:W-:Y:S01]  /*4630*/  IADD3 R63, R5.reuse, 0x59, RZ ;  /* 0x00000059053f7810 */ /* 0x040fe20007ffe0ff */
[----:B------:R-:W-:Y:S01]  /*4640*/  IMAD.MOV.U32 R116, RZ, RZ, R211 ;  /* 0x000000ffff747224 */ /* 0x000fe200078e00d3 */
[----:B------:R-:W-:Y:S01]  /*4650*/  IADD3 R62, R5, 0x70, RZ ;  /* 0x00000070053e7810 */ /* 0x000fe20007ffe0ff */
[----:B-1----:R-:W-:Y:S01]  /*4660*/  FMUL.FTZ R0, R46, c[0x0][0x2ec] ;  /* 0x0000bb002e007a20 */ /* 0x002fe20000410000 */
[----:B------:R-:W-:Y:S01]  /*4670*/  I2F R75, R63 ;  /* 0x0000003f004b7306 */ /* 0x000fe20000201400 */
[----:B------:R-:W-:Y:S01]  /*4680*/  MOV R95, R223 ;  /* 0x000000df005f7202 */ /* 0x000fe20000000f00 */
[----:B------:R-:W-:Y:S01]  /*4690*/  IMAD.MOV.U32 R94, RZ, RZ, R215 ;  /* 0x000000ffff5e7224 */ /* 0x000fe200078e00d7 */
[----:B------:R-:W-:Y:S01]  /*46a0*/  HMMA.16816.F32.BF16 R132, R12, R134, R88 ;  /* 0x000000860c84723c */ /* 0x000fe20000041858 */
[----:B------:R-:W-:-:S02]  /*46b0*/  IMAD.MOV.U32 R57, RZ, RZ, R119 ;  /* 0x000000ffff397224 */ /* 0x000fc400078e0077 */
[----:B------:R-:W-:Y:S02]  /*46c0*/  IMAD.MOV.U32 R119, RZ, RZ, R120 ;  /* 0x000000ffff777224 */ /* 0x000fe400078e0078 */
[----:B------:R1:W-:Y:S01]  /*46d0*/  MUFU.TANH R227, R0 ;  /* 0x0000000000e37308 */ /* 0x0003e20000002400 */
[----:B------:R-:W-:Y:S02]  /*46e0*/  IMAD.MOV.U32 R120, RZ, RZ, R79 ;  /* 0x000000ffff787224 */ /* 0x000fe400078e004f */
[----:B------:R-:W-:Y:S01]  /*46f0*/  HMMA.16816.F32.BF16 R128, R12, R130, R80 ;  /* 0x000000820c80723c */ /* 0x000fe20000041850 */
[----:B------:R-:W-:Y:S04]  /*4700*/  LDSM.16.M88.4 R12, [R100+0x6800] ;  /* 0x00680000640c783b */ /* 0x000fe80000000200 */
[----:B------:R-:W-:Y:S01]  /*4710*/  I2F R79, R68 ;  /* 0x00000044004f7306 */ /* 0x000fe20000201400 */
[----:B-1----:R-:W-:-:S07]  /*4720*/  FMUL.FTZ R0, R47, c[0x0][0x2ec] ;  /* 0x0000bb002f007a20 */ /* 0x002fce0000410000 */
[----:B------:R-:W-:Y:S01]  /*4730*/  I2F R82, R70 ;  /* 0x0000004600527306 */ /* 0x000fe20000201400 */
[----:B------:R-:W-:Y:S01]  /*4740*/  HMMA.16816.F32.BF16 R44, R28, R18, R8 ;  /* 0x000000121c2c723c */ /* 0x000fe20000041808 */
[----:B------:R-:W1:Y:S04]  /*4750*/  LDSM.16.M88.4 R8, [R100+0x6000] ;  /* 0x006000006408783b */ /* 0x000e680000000200 */
[----:B------:R-:W2:Y:S02]  /*4760*/  LDSM.16.M88.4 R16, [R233+0x2000] ;  /* 0x00200000e910783b */ /* 0x000ea40000000200 */
[----:B------:R3:W-:Y:S08]  /*4770*/  MUFU.TANH R226, R0 ;  /* 0x0000000000e27308 */ /* 0x0007f00000002400 */
[----:B------:R-:W-:Y:S01]  /*4780*/  I2F R83, R72 ;  /* 0x0000004800537306 */ /* 0x000fe20000201400 */
[----:B---3--:R-:W-:-:S07]  /*4790*/  FMUL.FTZ R0, R20, c[0x0][0x2ec] ;  /* 0x0000bb0014007a20 */ /* 0x008fce0000410000 */
[----:B------:R-:W-:Y:S08]  /*47a0*/  I2F R81, R69 ;  /* 0x0000004500517306 */ /* 0x000ff00000201400 */
[----:B------:R3:W1:Y:S08]  /*47b0*/  MUFU.TANH R224, R0 ;  /* 0x0000000000e07308 */ /* 0x0006700000002400 */
[----:B------:R-:W-:Y:S01]  /*47c0*/  I2F R80, R71 ;  /* 0x0000004700507306 */ /* 0x000fe20000201400 */
[----:B---3--:R-:W-:-:S07]  /*47d0*/  FMUL.FTZ R0, R21, c[0x0][0x2ec] ;  /* 0x0000bb0015007a20 */ /* 0x008fce0000410000 */
[----:B------:R-:W-:Y:S08]  /*47e0*/  I2F R73, R62 ;  /* 0x0000003e00497306 */ /* 0x000ff00000201400 */
[----:B------:R3:W-:Y:S02]  /*47f0*/  MUFU.TANH R225, R0 ;  /* 0x0000000000e17308 */ /* 0x0007e40000002400 */
[----:B---3--:R-:W-:-:S06]  /*4800*/  FMUL.FTZ R0, R22, c[0x0][0x2ec] ;  /* 0x0000bb0016007a20 */ /* 0x008fcc0000410000 */
[----:B------:R3:W1:Y:S02]  /*4810*/  MUFU.TANH R221, R0 ;  /* 0x0000000000dd7308 */ /* 0x0006640000002400 */
[----:B---3--:R-:W-:Y:S02]  /*4820*/  FMUL.FTZ R0, R23, c[0x0][0x2ec] ;  /* 0x0000bb0017007a20 */ /* 0x008fe40000410000 */
[----:B-1----:R-:W-:Y:S04]  /*4830*/  HMMA.16816.F32.BF16 R20, R36, R8, R48 ;  /* 0x000000082414723c */ /* 0x002fe80000041830 */
[----:B------:R1:W3:Y:S04]  /*4840*/  MUFU.TANH R220, R0 ;  /* 0x0000000000dc7308 */ /* 0x0002e80000002400 */
[----:B------:R-:W-:Y:S01]  /*4850*/  HMMA.16816.F32.BF16 R48, R32, R10, R104 ;  /* 0x0000000a2030723c */ /* 0x000fe20000041868 */
[----:B-1----:R-:W-:-:S04]  /*4860*/  FMUL.FTZ R0, R44, c[0x0][0x2ec] ;  /* 0x0000bb002c007a20 */ /* 0x002fc80000410000 */
[----:B------:R1:W-:Y:S11]  /*4870*/  MUFU.TANH R222, R0 ;  /* 0x0000000000de7308 */ /* 0x0003f60000002400 */
[----:B--2---:R-:W-:Y:S01]  /*4880*/  HMMA.16816.F32.BF16 R20, R28, R16, R20 ;  /* 0x000000101c14723c */ /* 0x004fe20000041814 */
[----:B-1----:R-:W-:-:S04]  /*4890*/  FMUL.FTZ R0, R45, c[0x0][0x2ec] ;  /* 0x0000bb002d007a20 */ /* 0x002fc80000410000 */
[----:B------:R1:W-:Y:S02]  /*48a0*/  MUFU.TANH R223, R0 ;  /* 0x0000000000df7308 */ /* 0x0003e40000002400 */
[----:B-1----:R-:W-:-:S06]  /*48b0*/  FMUL.FTZ R0, R46, c[0x0][0x2ec] ;  /* 0x0000bb002e007a20 */ /* 0x002fcc0000410000 */
[----:B------:R1:W2:Y:S02]  /*48c0*/  MUFU.TANH R213, R0 ;  /* 0x0000000000d57308 */ /* 0x0002a40000002400 */
[----:B-1----:R-:W-:Y:S02]  /*48d0*/  FMUL.FTZ R0, R47, c[0x0][0x2ec] ;  /* 0x0000bb002f007a20 */ /* 0x002fe40000410000 */
[----:B------:R-:W-:Y:S04]  /*48e0*/  HMMA.16816.F32.BF16 R44, R32, R8, R148 ;  /* 0x00000008202c723c */ /* 0x000fe80000041894 */
[----:B------:R1:W-:Y:S03]  /*48f0*/  MUFU.TANH R215, R0 ;  /* 0x0000000000d77308 */ /* 0x0003e60000002400 */
[----:B------:R-:W-:-:S04]  /*4900*/  IMNMX R8, R144, UR9, PT ;  /* 0x0000000990087c17 */ /* 0x000fc8000b800200 */
[-C--:B------:R-:W-:Y:S02]  /*4910*/  ISETP.GE.AND P0, PT, R145, R8.reuse, PT ;  /* 0x000000089100720c */ /* 0x080fe40003f06270 */
[----:B------:R-:W-:Y:S01]  /*4920*/  ISETP.GE.AND P6, PT, R146, R8, PT ;  /* 0x000000089200720c */ /* 0x000fe20003fc6270 */
[----:B-1----:R-:W-:-:S04]  /*4930*/  FMUL.FTZ R0, R40, c[0x0][0x2ec] ;  /* 0x0000bb0028007a20 */ /* 0x002fc80000410000 */
[----:B------:R1:W-:Y:S06]  /*4940*/  MUFU.TANH R86, R0 ;  /* 0x0000000000567308 */ /* 0x0003ec0000002400 */
[----:B------:R-:W-:Y:S01]  /*4950*/  HMMA.16816.F32.BF16 R44, R24, R16, R44 ;  /* 0x00000010182c723c */ /* 0x000fe2000004182c */
[----:B-1----:R-:W-:-:S04]  /*4960*/  FMUL.FTZ R0, R41, c[0x0][0x2ec] ;  /* 0x0000bb0029007a20 */ /* 0x002fc80000410000 */
[----:B------:R1:W-:Y:S02]  /*4970*/  MUFU.TANH R210, R0 ;  /* 0x0000000000d27308 */ /* 0x0003e40000002400 */
[----:B-1----:R-:W-:-:S06]  /*4980*/  FMUL.FTZ R0, R42, c[0x0][0x2ec] ;  /* 0x0000bb002a007a20 */ /* 0x002fcc0000410000 */
[----:B------:R1:W1:Y:S02]  /*4990*/  MUFU.TANH R85, R0 ;  /* 0x0000000000557308 */ /* 0x0002640000002400 */
[----:B-1----:R-:W-:Y:S02]  /*49a0*/  FMUL.FTZ R0, R43, c[0x0][0x2ec] ;  /* 0x0000bb002b007a20 */ /* 0x002fe40000410000 */
[----:B------:R-:W-:Y:S04]  /*49b0*/  HMMA.16816.F32.BF16 R40, R36, R10, R52 ;  /* 0x0000000a2428723c */ /* 0x000fe80000041834 */
[----:B------:R1:W1:Y:S03]  /*49c0*/  MUFU.TANH R87, R0 ;  /* 0x0000000000577308 */ /* 0x0002660000002400 */
[----:B------:R-:W-:Y:S01]  /*49d0*/  FMUL.FTZ R10, R45, c[0x0][0x2ec] ;  /* 0x0000bb002d0a7a20 */ /* 0x000fe20000410000 */
[----:B------:R-:W-:Y:S01]  /*49e0*/  IMNMX R11, R2, UR9, PT ;  /* 0x00000009020b7c17 */ /* 0x000fe2000b800200 */
[----:B------:R-:W-:Y:S01]  /*49f0*/  FMUL.FTZ R2, R46, c[0x0][0x2ec] ;  /* 0x0000bb002e027a20 */ /* 0x000fe20000410000 */
[----:B------:R-:W-:Y:S02]  /*4a00*/  HMMA.16816.F32.BF16 R52, R32, R12, R152 ;  /* 0x0000000c2034723c */ /* 0x000fe40000041898 */
[----:B------:R2:W-:Y:S01]  /*4a10*/  MUFU.TANH R212, R10 ;  /* 0x0000000a00d47308 */ /* 0x0005e20000002400 */
[----:B------:R-:W-:-:S02]  /*4a20*/  ISETP.GE.AND P2, PT, R145, R11, PT ;  /* 0x0000000b9100720c */ /* 0x000fc40003f46270 */
[----:B------:R-:W-:Y:S01]  /*4a30*/  ISETP.GE.AND P1, PT, R146, R11, PT ;  /* 0x0000000b9200720c */ /* 0x000fe20003f26270 */
[----:B-1----:R-:W-:-:S04]  /*4a40*/  FMUL.FTZ R0, R20, c[0x0][0x2ec] ;  /* 0x0000bb0014007a20 */ /* 0x002fc80000410000 */
[----:B------:R1:W1:Y:S04]  /*4a50*/  MUFU.TANH R88, R0 ;  /* 0x0000000000587308 */ /* 0x0002680000002400 */
[----:B------:R-:W-:Y:S01]  /*4a60*/  HMMA.16816.F32.BF16 R40, R28, R18, R40 ;  /* 0x000000121c28723c */ /* 0x000fe20000041828 */
[----:B--2---:R-:W-:Y:S01]  /*4a70*/  IMNMX R10, R4, UR9, PT ;  /* 0x00000009040a7c17 */ /* 0x004fe2000b800200 */
[----:B------:R-:W-:Y:S02]  /*4a80*/  FFMA.FTZ R4, R162, UR4, R94 ;  /* 0x00000004a2047c23 */ /* 0x000fe4000801005e */
[----:B------:R-:W-:Y:S01]  /*4a90*/  IMAD.MOV.U32 R94, RZ, RZ, R56 ;  /* 0x000000ffff5e7224 */ /* 0x000fe200078e0038 */
[----:B------:R-:W-:Y:S01]  /*4aa0*/  ISETP.GE.AND P3, PT, R145, R10, PT ;  /* 0x0000000a9100720c */ /* 0x000fe20003f66270 */
[----:B------:R-:W-:Y:S01]  /*4ab0*/  IMAD.MOV.U32 R56, RZ, RZ, R58 ;  /* 0x000000ffff387224 */ /* 0x000fe200078e003a */
[----:B------:R-:W-:Y:S01]  /*4ac0*/  MOV R58, R60 ;  /* 0x0000003c003a7202 */ /* 0x000fe20000000f00 */
[----:B------:R-:W-:Y:S01]  /*4ad0*/  IMAD.MOV.U32 R60, RZ, RZ, R157 ;  /* 0x000000ffff3c7224 */ /* 0x000fe200078e009d */
[----:B------:R-:W-:Y:S01]  /*4ae0*/  MOV R157, R116 ;  /* 0x00000074009d7202 */ /* 0x000fe20000000f00 */
[----:B------:R-:W-:Y:S01]  /*4af0*/  IMAD.MOV.U32 R116, RZ, RZ, R111 ;  /* 0x000000ffff747224 */ /* 0x000fe200078e006f */
[----:B------:R-:W-:Y:S01]  /*4b00*/  FSEL R105, R4, -INF , !P2 ;  /* 0xff80000004697808 */ /* 0x000fe20005000000 */
[----:B-1----:R-:W-:-:S02]  /*4b10*/  FMUL.FTZ R0, R21, c[0x0][0x2ec] ;  /* 0x0000bb0015007a20 */ /* 0x002fc40000410000 */
[----:B------:R-:W-:Y:S02]  /*4b20*/  FFMA.FTZ R4, R169, UR4, R208 ;  /* 0x00000004a9047c23 */ /* 0x000fe400080100d0 */
[----:B------:R1:W-:Y:S02]  /*4b30*/  MUFU.TANH R211, R0 ;  /* 0x0000000000d37308 */ /* 0x0003e40000002400 */
[----:B-1----:R-:W-:-:S06]  /*4b40*/  FMUL.FTZ R0, R22, c[0x0][0x2ec] ;  /* 0x0000bb0016007a20 */ /* 0x002fcc0000410000 */
[----:B------:R1:W-:Y:S02]  /*4b50*/  MUFU.TANH R209, R0 ;  /* 0x0000000000d17308 */ /* 0x0003e40000002400 */
[----:B-1----:R-:W-:Y:S02]  /*4b60*/  FMUL.FTZ R0, R23, c[0x0][0x2ec] ;  /* 0x0000bb0017007a20 */ /* 0x002fe40000410000 */
[----:B------:R-:W-:Y:S04]  /*4b70*/  HMMA.16816.F32.BF16 R20, R36, R12, R64 ;  /* 0x0000000c2414723c */ /* 0x000fe80000041840 */
[----:B------:R1:W-:Y:S03]  /*4b80*/  MUFU.TANH R66, R2 ;  /* 0x0000000200427308 */ /* 0x0003e60000002400 */
[----:B------:R-:W-:-:S05]  /*4b90*/  FMUL.FTZ R12, R47, c[0x0][0x2ec] ;  /* 0x0000bb002f0c7a20 */ /* 0x000fca0000410000 */
[----:B------:R2:W-:Y:S01]  /*4ba0*/  MUFU.TANH R214, R0 ;  /* 0x0000000000d67308 */ /* 0x0005e20000002400 */
[----:B-1----:R-:W-:Y:S01]  /*4bb0*/  FFMA.FTZ R2, R162, UR4, R95 ;  /* 0x00000004a2027c23 */ /* 0x002fe2000801005f */
[----:B------:R-:W-:Y:S01]  /*4bc0*/  MOV R95, R57 ;  /* 0x00000039005f7202 */ /* 0x000fe20000000f00 */
[----:B------:R-:W-:Y:S02]  /*4bd0*/  IMAD.MOV.U32 R57, RZ, RZ, R59 ;  /* 0x000000ffff397224 */ /* 0x000fe400078e003b */
[----:B------:R-:W-:Y:S01]  /*4be0*/  IMAD.MOV.U32 R59, RZ, RZ, R61 ;  /* 0x000000ffff3b7224 */ /* 0x000fe200078e003d */
[----:B------:R-:W-:Y:S01]  /*4bf0*/  FSEL R111, R2, -INF , !P3 ;  /* 0xff800000026f7808 */ /* 0x000fe20005800000 */
[----:B------:R-:W-:Y:S01]  /*4c00*/  FFMA.FTZ R2, R169, UR4, R199 ;  /* 0x00000004a9027c23 */ /* 0x000fe200080100c7 */
[----:B------:R-:W-:Y:S01]  /*4c10*/  ISETP.GE.AND P3, PT, R147, R11, PT ;  /* 0x0000000b9300720c */ /* 0x000fe20003f66270 */
[----:B--2---:R-:W-:Y:S01]  /*4c20*/  FMUL.FTZ R0, R44, c[0x0][0x2ec] ;  /* 0x0000bb002c007a20 */ /* 0x004fe20000410000 */
[----:B------:R-:W-:Y:S01]  /*4c30*/  IADD3 R61, R5, 0x71, RZ ;  /* 0x00000071053d7810 */ /* 0x000fe20007ffe0ff */
[----:B------:R-:W-:Y:S01]  /*4c40*/  HMMA.16816.F32.BF16 R44, R24, R18, R48 ;  /* 0x00000012182c723c */ /* 0x000fe20000041830 */
[----:B------:R-:W1:Y:S01]  /*4c50*/  LDSM.16.M88.4 R16, [R233+0x2800] ;  /* 0x00280000e910783b */ /* 0x000e620000000200 */
[----:B------:R2:W1:Y:S08]  /*4c60*/  MUFU.TANH R84, R0 ;  /* 0x0000000000547308 */ /* 0x0004700000002400 */
[----:B------:R-:W-:Y:S01]  /*4c70*/  I2F R67, R61 ;  /* 0x0000003d00437306 */ /* 0x000fe20000201400 */
[----:B--2---:R-:W-:-:S04]  /*4c80*/  IADD3 R0, R144, 0x8, RZ ;  /* 0x0000000890007810 */ /* 0x004fc80007ffe0ff */
[----:B------:R-:W-:Y:S01]  /*4c90*/  IMNMX R9, R0, UR9, PT ;  /* 0x0000000900097c17 */ /* 0x000fe2000b800200 */
[----:B------:R-:W-:-:S03]  /*4ca0*/  FFMA.FTZ R0, R162, UR4, R126 ;  /* 0x00000004a2007c23 */ /* 0x000fc6000801007e */
[-C--:B------:R-:W-:Y:S02]  /*4cb0*/  ISETP.GE.AND P4, PT, R145, R9.reuse, PT ;  /* 0x000000099100720c */ /* 0x080fe40003f86270 */
[----:B------:R-:W-:Y:S01]  /*4cc0*/  FSEL R104, R0, -INF , !P0 ;  /* 0xff80000000687808 */ /* 0x000fe20004000000 */
[----:B------:R-:W-:Y:S01]  /*4cd0*/  FFMA.FTZ R0, R162, UR4, R127 ;  /* 0x00000004a2007c23 */ /* 0x000fe2000801007f */
[CC--:B------:R-:W-:Y:S01]  /*4ce0*/  ISETP.GE.AND P5, PT, R146.reuse, R9.reuse, PT ;  /* 0x000000099200720c */ /* 0x0c0fe20003fa6270 */
[----:B------:R-:W-:Y:S01]  /*4cf0*/  IMAD.MOV.U32 R127, RZ, RZ, R56 ;  /* 0x000000ffff7f7224 */ /* 0x000fe200078e0038 */
[----:B------:R-:W-:Y:S01]  /*4d00*/  ISETP.GE.AND P0, PT, R146, R10, PT ;  /* 0x0000000a9200720c */ /* 0x000fe20003f06270 */
[----:B------:R-:W-:Y:S01]  /*4d10*/  IMAD.MOV.U32 R56, RZ, RZ, R59 ;  /* 0x000000ffff387224 */ /* 0x000fe200078e003b */
[----:B------:R-:W-:Y:S01]  /*4d20*/  FSEL R148, R0, -INF , !P4 ;  /* 0xff80000000947808 */ /* 0x000fe20006000000 */
[----:B------:R-:W-:Y:S01]  /*4d30*/  FFMA.FTZ R0, R169, UR4, R198 ;  /* 0x00000004a9007c23 */ /* 0x000fe200080100c6 */
[C---:B------:R-:W-:Y:S01]  /*4d40*/  ISETP.GE.AND P4, PT, R147.reuse, R8, PT ;  /* 0x000000089300720c */ /* 0x040fe20003f86270 */
[----:B------:R2:W1:Y:S01]  /*4d50*/  MUFU.TANH R198, R12 ;  /* 0x0000000c00c67308 */ /* 0x0004620000002400 */
[----:B------:R-:W-:-:S02]  /*4d60*/  ISETP.GE.AND P2, PT, R147, R9, PT ;  /* 0x000000099300720c */ /* 0x000fc40003f46270 */
[----:B------:R-:W-:Y:S01]  /*4d70*/  FSEL R144, R0, -INF , !P6 ;  /* 0xff80000000907808 */ /* 0x000fe20007000000 */
[----:B------:R-:W-:Y:S01]  /*4d80*/  FFMA.FTZ R0, R169, UR4, R94 ;  /* 0x00000004a9007c23 */ /* 0x000fe2000801005e */
[----:B------:R-:W-:Y:S01]  /*4d90*/  MOV R94, R57 ;  /* 0x00000039005e7202 */ /* 0x000fe20000000f00 */
[----:B------:R-:W-:Y:S01]  /*4da0*/  IMAD.MOV.U32 R57, RZ, RZ, R158 ;  /* 0x000000ffff397224 */ /* 0x000fe200078e009e */
[----:B------:R-:W-:Y:S01]  /*4db0*/  MOV R59, R110 ;  /* 0x0000006e003b7202 */ /* 0x000fe20000000f00 */
[----:B------:R-:W-:Y:S01]  /*4dc0*/  IMAD.MOV.U32 R158, RZ, RZ, R159 ;  /* 0x000000ffff9e7224 */ /* 0x000fe200078e009f */
[----:B------:R-:W-:Y:S01]  /*4dd0*/  FSEL R155, R0, -INF , !P5 ;  /* 0xff800000009b7808 */ /* 0x000fe20006800000 */
[C---:B------:R-:W-:Y:S01]  /*4de0*/  FFMA.FTZ R0, R171.reuse, UR4, R95 ;  /* 0x00000004ab007c23 */ /* 0x040fe2000801005f */
[----:B------:R-:W-:Y:S01]  /*4df0*/  MOV R159, R164 ;  /* 0x000000a4009f7202 */ /* 0x000fe20000000f00 */
[----:B------:R-:W-:Y:S01]  /*4e00*/  IMAD.MOV.U32 R95, RZ, RZ, R58 ;  /* 0x000000ffff5f7224 */ /* 0x000fe200078e003a */
[----:B------:R-:W-:Y:S01]  /*4e10*/  MOV R58, R124 ;  /* 0x0000007c003a7202 */ /* 0x000fe20000000f00 */
[----:B------:R-:W-:Y:S01]  /*4e20*/  IMAD.MOV.U32 R124, RZ, RZ, R141 ;  /* 0x000000ffff7c7224 */ /* 0x000fe200078e008d */
[----:B------:R-:W-:Y:S01]  /*4e30*/  FSEL R141, R0, -INF , !P4 ;  /* 0xff800000008d7808 */ /* 0x000fe20006000000 */
[----:B------:R-:W-:Y:S01]  /*4e40*/  IMAD.MOV.U32 R164, RZ, RZ, R119 ;  /* 0x000000ffffa47224 */ /* 0x000fe200078e0077 */
[----:B------:R-:W-:Y:S01]  /*4e50*/  FSEL R119, R2, -INF , !P0 ;  /* 0xff80000002777808 */ /* 0x000fe20004000000 */
[----:B------:R-:W-:Y:S01]  /*4e60*/  FFMA.FTZ R0, R171, UR4, R127 ;  /* 0x00000004ab007c23 */ /* 0x000fe2000801007f */
[----:B------:R-:W-:Y:S01]  /*4e70*/  ISETP.GE.AND P5, PT, R160, R8, PT ;  /* 0x00000008a000720c */ /* 0x000fe20003fa6270 */
[----:B------:R-:W-:Y:S01]  /*4e80*/  FMUL.FTZ R2, R41, c[0x0][0x2ec] ;  /* 0x0000bb0029027a20 */ /* 0x000fe20000410000 */
[----:B------:R-:W-:Y:S01]  /*4e90*/  FSEL R110, R4, -INF , !P1 ;  /* 0xff800000046e7808 */ /* 0x000fe20004800000 */
[----:B------:R-:W-:Y:S01]  /*4ea0*/  FFMA.FTZ R4, R171, UR4, R94 ;  /* 0x00000004ab047c23 */ /* 0x000fe2000801005e */
[----:B------:R-:W-:Y:S01]  /*4eb0*/  FSEL R151, R0, -INF , !P2 ;  /* 0xff80000000977808 */ /* 0x000fe20005000000 */
[----:B------:R3:W-:Y:S01]  /*4ec0*/  MUFU.TANH R199, R2 ;  /* 0x0000000200c77308 */ /* 0x0007e20000002400 */
[----:B------:R-:W-:Y:S01]  /*4ed0*/  FFMA.FTZ R0, R174, UR4, R59 ;  /* 0x00000004ae007c23 */ /* 0x000fe2000801003b */
[----:B------:R-:W-:Y:S01]  /*4ee0*/  MOV R59, R124 ;  /* 0x0000007c003b7202 */ /* 0x000fe20000000f00 */
[----:B------:R-:W-:Y:S01]  /*4ef0*/  IMAD.MOV.U32 R124, RZ, RZ, R140 ;  /* 0x000000ffff7c7224 */ /* 0x000fe200078e008c */
[----:B------:R-:W-:Y:S01]  /*4f00*/  ISETP.GE.AND P1, PT, R160, R9, PT ;  /* 0x00000009a000720c */ /* 0x000fe20003f26270 */
[----:B------:R-:W-:Y:S01]  /*4f10*/  IMAD.MOV.U32 R140, RZ, RZ, R142 ;  /* 0x000000ffff8c7224 */ /* 0x000fe200078e008e */
[----:B------:R-:W-:Y:S01]  /*4f20*/  FSEL R142, R0, -INF , !P5 ;  /* 0xff800000008e7808 */ /* 0x000fe20006800000 */
[----:B-1----:R-:W-:Y:S01]  /*4f30*/  HMMA.16816.F32.BF16 R20, R28, R16, R20 ;  /* 0x000000101c14723c */ /* 0x002fe20000041814 */
[----:B------:R-:W-:Y:S01]  /*4f40*/  ISETP.GE.AND P6, PT, R147, R10, PT ;  /* 0x0000000a9300720c */ /* 0x000fe20003fc6270 */
[----:B--2---:R-:W-:Y:S01]  /*4f50*/  FMUL.FTZ R12, R40, c[0x0][0x2ec] ;  /* 0x0000bb00280c7a20 */ /* 0x004fe20000410000 */
[----:B------:R-:W-:Y:S01]  /*4f60*/  FSEL R106, R4, -INF , !P3 ;  /* 0xff800000046a7808 */ /* 0x000fe20005800000 */
[----:B------:R-:W-:Y:S01]  /*4f70*/  FMUL.FTZ R4, R42, c[0x0][0x2ec] ;  /* 0x0000bb002a047a20 */ /* 0x000fe20000410000 */
[----:B------:R-:W-:Y:S01]  /*4f80*/  MOV R127, R117 ;  /* 0x00000075007f7202 */ /* 0x000fe20000000f00 */
[----:B------:R1:W2:Y:S01]  /*4f90*/  MUFU.TANH R208, R12 ;  /* 0x0000000c00d07308 */ /* 0x0002a20000002400 */
[----:B------:R-:W-:Y:S01]  /*4fa0*/  ISETP.GE.AND P2, PT, R161, R8, PT ;  /* 0x00000008a100720c */ /* 0x000fe20003f46270 */
[----:B---3--:R-:W-:Y:S01]  /*4fb0*/  FFMA.FTZ R2, R171, UR4, R95 ;  /* 0x00000004ab027c23 */ /* 0x008fe2000801005f */
[C---:B------:R-:W-:Y:S01]  /*4fc0*/  ISETP.GE.AND P4, PT, R160.reuse, R10, PT ;  /* 0x0000000aa000720c */ /* 0x040fe20003f86270 */
[----:B------:R-:W-:Y:S01]  /*4fd0*/  IMAD.MOV.U32 R95, RZ, RZ, R56 ;  /* 0x000000ffff5f7224 */ /* 0x000fe200078e0038 */
[-C--:B------:R-:W-:Y:S01]  /*4fe0*/  ISETP.GE.AND P0, PT, R160, R11.reuse, PT ;  /* 0x0000000ba000720c */ /* 0x080fe20003f06270 */
[----:B------:R-:W-:Y:S01]  /*4ff0*/  IMAD.MOV.U32 R56, RZ, RZ, R57 ;  /* 0x000000ffff387224 */ /* 0x000fe200078e0039 */
[----:B------:R-:W-:Y:S01]  /*5000*/  FSEL R117, R2, -INF , !P6 ;  /* 0xff80000002757808 */ /* 0x000fe20007000000 */
[C---:B------:R-:W-:Y:S01]  /*5010*/  FFMA.FTZ R0, R174.reuse, UR4, R95 ;  /* 0x00000004ae007c23 */ /* 0x040fe2000801005f */
[----:B------:R3:W2:Y:S01]  /*5020*/  MUFU.TANH R171, R4 ;  /* 0x0000000400ab7308 */ /* 0x0006a20000002400 */
[----:B------:R-:W-:Y:S01]  /*5030*/  FFMA.FTZ R2, R174, UR4, R197 ;  /* 0x00000004ae027c23 */ /* 0x000fe200080100c5 */
[----:B------:R-:W-:Y:S01]  /*5040*/  MOV R94, R120 ;  /* 0x00000078005e7202 */ /* 0x000fe20000000f00 */
[----:B------:R-:W-:Y:S01]  /*5050*/  IMAD.MOV.U32 R95, RZ, RZ, R58 ;  /* 0x000000ffff5f7224 */ /* 0x000fe200078e003a */
[----:B------:R-:W-:Y:S01]  /*5060*/  FSEL R154, R0, -INF , !P1 ;  /* 0xff800000009a7808 */ /* 0x000fe20004800000 */
[----:B------:R-:W-:Y:S01]  /*5070*/  FFMA.FTZ R0, R173, UR4, R140 ;  /* 0x00000004ad007c23 */ /* 0x000fe2000801008c */
[----:B------:R-:W-:Y:S01]  /*5080*/  ISETP.GE.AND P6, PT, R161, R11, PT ;  /* 0x0000000ba100720c */ /* 0x000fe20003fc6270 */
[----:B-1----:R-:W-:Y:S01]  /*5090*/  FMUL.FTZ R12, R43, c[0x0][0x2ec] ;  /* 0x0000bb002b0c7a20 */ /* 0x002fe20000410000 */
[-C--:B------:R-:W-:Y:S01]  /*50a0*/  ISETP.GE.AND P3, PT, R161, R9.reuse, PT ;  /* 0x00000009a100720c */ /* 0x080fe20003f66270 */
[----:B------:R-:W-:Y:S01]  /*50b0*/  HMMA.16816.F32.BF16 R40, R36, R14, R96 ;  /* 0x0000000e2428723c */ /* 0x000fe20000041860 */
[----:B------:R-:W-:Y:S01]  /*50c0*/  FSEL R140, R0, -INF , !P2 ;  /* 0xff800000008c7808 */ /* 0x000fe20005000000 */
[----:B------:R-:W-:Y:S01]  /*50d0*/  FFMA.FTZ R0, R173, UR4, R60 ;  /* 0x00000004ad007c23 */ /* 0x000fe2000801003c */
[----:B------:R-:W-:Y:S01]  /*50e0*/  ISETP.GE.AND P5, PT, R161, R10, PT ;  /* 0x0000000aa100720c */ /* 0x000fe20003fa6270 */
[----:B------:R1:W-:Y:S01]  /*50f0*/  MUFU.TANH R197, R12 ;  /* 0x0000000c00c57308 */ /* 0x0003e20000002400 */
[C---:B------:R-:W-:Y:S01]  /*5100*/  IADD3 R57, R5.reuse, 0x78, RZ ;  /* 0x0000007805397810 */ /* 0x040fe20007ffe0ff */
[----:B---3--:R-:W-:Y:S01]  /*5110*/  FFMA.FTZ R4, R174, UR4, R56 ;  /* 0x00000004ae047c23 */ /* 0x008fe20008010038 */
[----:B------:R-:W-:Y:S01]  /*5120*/  IADD3 R58, R5, 0x79, RZ ;  /* 0x00000079053a7810 */ /* 0x000fe20007ffe0ff */
[----:B------:R-:W-:Y:S01]  /*5130*/  IMAD.MOV.U32 R56, RZ, RZ, R125 ;  /* 0x000000ffff387224 */ /* 0x000fe200078e007d */
[----:B------:R-:W-:Y:S01]  /*5140*/  FSEL R125, R2, -INF , !P4 ;  /* 0xff800000027d7808 */ /* 0x000fe20006000000 */
[C---:B------:R-:W-:Y:S01]  /*5150*/  FFMA.FTZ R2, R173.reuse, UR4, R127 ;  /* 0x00000004ad027c23 */ /* 0x040fe2000801007f */
[----:B------:R-:W-:Y:S01]  /*5160*/  FSEL R120, R4, -INF , !P0 ;  /* 0xff80000004787808 */ /* 0x000fe20004000000 */
[----:B------:R-:W-:Y:S01]  /*5170*/  FFMA.FTZ R4, R173, UR4, R157 ;  /* 0x00000004ad047c23 */ /* 0x000fe2000801009d */
[----:B------:R-:W-:Y:S01]  /*5180*/  MOV R127, R56 ;  /* 0x00000038007f7202 */ /* 0x000fe20000000f00 */
[----:B------:R-:W-:Y:S01]  /*5190*/  IMAD.MOV.U32 R157, RZ, RZ, R143 ;  /* 0x000000ffff9d7224 */ /* 0x000fe200078e008f */
[----:B------:R-:W-:Y:S01]  /*51a0*/  FSEL R153, R2, -INF , !P3 ;  /* 0xff80000002997808 */ /* 0x000fe20005800000 */
[----:B------:R-:W-:Y:S01]  /*51b0*/  IMAD.MOV.U32 R143, RZ, RZ, R118 ;  /* 0x000000ffff8f7224 */ /* 0x000fe200078e0076 */
[----:B------:R-:W-:Y:S01]  /*51c0*/  FSEL R118, R0, -INF , !P6 ;  /* 0xff80000000767808 */ /* 0x000fe20007000000 */
[----:B------:R-:W-:Y:S01]  /*51d0*/  FFMA.FTZ R0, R175, UR4, R95 ;  /* 0x00000004af007c23 */ /* 0x000fe2000801005f */
[-C--:B------:R-:W-:Y:S01]  /*51e0*/  ISETP.GE.AND P3, PT, R163, R8.reuse, PT ;  /* 0x00000008a300720c */ /* 0x080fe20003f66270 */
[----:B------:R-:W-:Y:S01]  /*51f0*/  FMUL.FTZ R2, R45, c[0x0][0x2ec] ;  /* 0x0000bb002d027a20 */ /* 0x000fe20000410000 */
[----:B------:R-:W-:Y:S01]  /*5200*/  ISETP.GE.AND P6, PT, R163, R9, PT ;  /* 0x00000009a300720c */ /* 0x000fe20003fc6270 */
[----:B------:R-:W-:Y:S01]  /*5210*/  IMAD.MOV.U32 R56, RZ, RZ, R122 ;  /* 0x000000ffff387224 */ /* 0x000fe200078e007a */
[----:B------:R-:W-:Y:S01]  /*5220*/  FSEL R145, R0, -INF , !P3 ;  /* 0xff80000000917808 */ /* 0x000fe20005800000 */
[----:B------:R-:W-:Y:S01]  /*5230*/  FFMA.FTZ R0, R175, UR4, R94 ;  /* 0x00000004af007c23 */ /* 0x000fe2000801005e */
[----:B------:R-:W-:Y:S01]  /*5240*/  FSEL R122, R4, -INF , !P5 ;  /* 0xff800000047a7808 */ /* 0x000fe20006800000 */
[----:B------:R-:W-:Y:S01]  /*5250*/  IMAD.MOV.U32 R95, RZ, RZ, R158 ;  /* 0x000000ffff5f7224 */ /* 0x000fe200078e009e */
[----:B------:R-:W-:Y:S01]  /*5260*/  ISETP.GE.AND P5, PT, R163, R11, PT ;  /* 0x0000000ba300720c */ /* 0x000fe20003fa6270 */
[----:B------:R3:W-:Y:S01]  /*5270*/  MUFU.TANH R158, R2 ;  /* 0x00000002009e7308 */ /* 0x0007e20000002400 */
[----:B------:R-:W-:Y:S01]  /*5280*/  FSEL R149, R0, -INF , !P6 ;  /* 0xff80000000957808 */ /* 0x000fe20007000000 */
[----:B------:R-:W-:Y:S01]  /*5290*/  FFMA.FTZ R0, R181, UR4, R157 ;  /* 0x00000004b5007c23 */ /* 0x000fe2000801009d */
[-C--:B------:R-:W-:Y:S01]  /*52a0*/  ISETP.GE.AND P6, PT, R168, R8.reuse, PT ;  /* 0x00000008a800720c */ /* 0x080fe20003fc6270 */
[----:B------:R-:W-:Y:S01]  /*52b0*/  FFMA.FTZ R4, R175, UR4, R59 ;  /* 0x00000004af047c23 */ /* 0x000fe2000801003b */
[C---:B------:R-:W-:Y:S01]  /*52c0*/  ISETP.GE.AND P1, PT, R5.reuse, R8, PT ;  /* 0x000000080500720c */ /* 0x040fe20003f26270 */
[----:B------:R-:W-:Y:S01]  /*52d0*/  IMAD.MOV.U32 R94, RZ, RZ, R116 ;  /* 0x000000ffff5e7224 */ /* 0x000fe200078e0074 */
[C---:B------:R-:W-:Y:S01]  /*52e0*/  ISETP.GE.AND P0, PT, R5.reuse, R9, PT ;  /* 0x000000090500720c */ /* 0x040fe20003f06270 */
[----:B-1----:R-:W-:Y:S01]  /*52f0*/  FMUL.FTZ R12, R46, c[0x0][0x2ec] ;  /* 0x0000bb002e0c7a20 */ /* 0x002fe20000410000 */
[C---:B------:R-:W-:Y:S01]  /*5300*/  ISETP.GE.AND P4, PT, R5.reuse, R11, PT ;  /* 0x0000000b0500720c */ /* 0x040fe20003f86270 */
[----:B------:R-:W-:Y:S01]  /*5310*/  HMMA.16816.F32.BF16 R40, R28, R18, R40 ;  /* 0x000000121c28723c */ /* 0x000fe20000041828 */
[-C--:B------:R-:W-:Y:S01]  /*5320*/  ISETP.GE.AND P2, PT, R5, R10.reuse, PT ;  /* 0x0000000a0500720c */ /* 0x080fe20003f46270 */
[----:B------:R-:W-:Y:S01]  /*5330*/  FMUL.FTZ R5, R44, c[0x0][0x2ec] ;  /* 0x0000bb002c057a20 */ /* 0x000fe20000410000 */
[-C--:B------:R-:W-:Y:S01]  /*5340*/  ISETP.GE.AND P3, PT, R163, R10.reuse, PT ;  /* 0x0000000aa300720c */ /* 0x080fe20003f66270 */
[----:B------:R1:W-:Y:S01]  /*5350*/  MUFU.TANH R59, R12 ;  /* 0x0000000c003b7308 */ /* 0x0003e20000002400 */
[----:B------:R-:W-:Y:S01]  /*5360*/  MOV R157, R143 ;  /* 0x0000008f009d7202 */ /* 0x000fe20000000f00 */
[----:B---3--:R-:W-:Y:S01]  /*5370*/  FFMA.FTZ R2, R175, UR4, R124 ;  /* 0x00000004af027c23 */ /* 0x008fe2000801007c */
[----:B------:R-:W-:Y:S01]  /*5380*/  FSEL R143, R0, -INF , !P6 ;  /* 0xff800000008f7808 */ /* 0x000fe20007000000 */
[C---:B------:R-:W-:Y:S01]  /*5390*/  FFMA.FTZ R0, R181.reuse, UR4, R127 ;  /* 0x00000004b5007c23 */ /* 0x040fe2000801007f */
[----:B------:R-:W-:Y:S01]  /*53a0*/  FSEL R116, R4, -INF , !P5 ;  /* 0xff80000004747808 */ /* 0x000fe20006800000 */
[C---:B------:R-:W-:Y:S01]  /*53b0*/  FFMA.FTZ R4, R181.reuse, UR4, R95 ;  /* 0x00000004b5047c23 */ /* 0x040fe2000801005f */
[----:B------:R-:W-:Y:S01]  /*53c0*/  ISETP.GE.AND P5, PT, R168, R9, PT ;  /* 0x00000009a800720c */ /* 0x000fe20003fa6270 */
[----:B------:R3:W2:Y:S01]  /*53d0*/  MUFU.TANH R60, R5 ;  /* 0x00000005003c7308 */ /* 0x0006a20000002400 */
[----:B------:R-:W-:Y:S01]  /*53e0*/  FSEL R124, R2, -INF , !P3 ;  /* 0xff800000027c7808 */ /* 0x000fe20005800000 */
[----:B------:R-:W-:Y:S01]  /*53f0*/  FFMA.FTZ R2, R181, UR4, R56 ;  /* 0x00000004b5027c23 */ /* 0x000fe20008010038 */
[----:B------:R-:W-:Y:S01]  /*5400*/  ISETP.GE.AND P6, PT, R168, R10, PT ;  /* 0x0000000aa800720c */ /* 0x000fe20003fc6270 */
[----:B------:R-:W-:Y:S01]  /*5410*/  IMAD.MOV.U32 R56, RZ, RZ, R166 ;  /* 0x000000ffff387224 */ /* 0x000fe200078e00a6 */
[----:B------:R-:W-:Y:S01]  /*5420*/  FSEL R146, R0, -INF , !P5 ;  /* 0xff80000000927808 */ /* 0x000fe20006800000 */
[----:B------:R-:W-:Y:S01]  /*5430*/  FFMA.FTZ R0, R183, UR4, R123 ;  /* 0x00000004b7007c23 */ /* 0x000fe2000801007b */
[----:B------:R-:W-:Y:S01]  /*5440*/  FSEL R123, R2, -INF , !P6 ;  /* 0xff800000027b7808 */ /* 0x000fe20007000000 */
[----:B------:R-:W-:Y:S01]  /*5450*/  FMUL.FTZ R2, R21, c[0x0][0x2ec] ;  /* 0x0000bb0015027a20 */ /* 0x000fe20000410000 */
[----:B------:R-:W-:Y:S01]  /*5460*/  ISETP.GE.AND P5, PT, R170, R8, PT ;  /* 0x00000008aa00720c */ /* 0x000fe20003fa6270 */
[----:B-1----:R-:W-:Y:S01]  /*5470*/  FMUL.FTZ R12, R23, c[0x0][0x2ec] ;  /* 0x0000bb00170c7a20 */ /* 0x002fe20000410000 */
[----:B------:R-:W-:Y:S01]  /*5480*/  ISETP.GE.AND P3, PT, R168, R11, PT ;  /* 0x0000000ba800720c */ /* 0x000fe20003f66270 */
[----:B------:R1:W-:Y:S01]  /*5490*/  MUFU.TANH R127, R2 ;  /* 0x00000002007f7308 */ /* 0x0003e20000002400 */
[----:B----4-:R-:W-:-:S02]  /*54a0*/  MOV R95, R109 ;  /* 0x0000006d005f7202 */ /* 0x010fc40000000f00 */
[----:B------:R-:W-:Y:S01]  /*54b0*/  FSEL R166, R0, -INF , !P5 ;  /* 0xff80000000a67808 */ /* 0x000fe20006800000 */
[----:B---3--:R-:W-:Y:S01]  /*54c0*/  FMUL.FTZ R5, R47, c[0x0][0x2ec] ;  /* 0x0000bb002f057a20 */ /* 0x008fe20000410000 */
[----:B------:R-:W-:Y:S01]  /*54d0*/  FSEL R109, R4, -INF , !P3 ;  /* 0xff800000046d7808 */ /* 0x000fe20005800000 */
[----:B------:R-:W-:Y:S01]  /*54e0*/  HMMA.16816.F32.BF16 R44, R24, R16, R52 ;  /* 0x00000010182c723c */ /* 0x000fe20000041834 */
[C---:B------:R-:W-:Y:S01]  /*54f0*/  FFMA.FTZ R0, R183.reuse, UR4, R94 ;  /* 0x00000004b7007c23 */ /* 0x040fe2000801005e */
[----:B------:R3:W4:Y:S01]  /*5500*/  MUFU.TANH R126, R5 ;  /* 0x00000005007e7308 */ /* 0x0007220000002400 */
[C---:B------:R-:W-:Y:S01]  /*5510*/  ISETP.GE.AND P3, PT, R170.reuse, R9, PT ;  /* 0x00000009aa00720c */ /* 0x040fe20003f66270 */
[C---:B-----5:R-:W-:Y:S01]  /*5520*/  FFMA.FTZ R4, R183.reuse, UR4, R243 ;  /* 0x00000004b7047c23 */ /* 0x060fe200080100f3 */
[----:B------:R-:W-:Y:S01]  /*5530*/  ISETP.GE.AND P5, PT, R170, R10, PT ;  /* 0x0000000aaa00720c */ /* 0x000fe20003fa6270 */
[----:B------:R-:W-:Y:S01]  /*5540*/  IMAD.MOV.U32 R243, RZ, RZ, R56 ;  /* 0x000000fffff37224 */ /* 0x000fe200078e0038 */
[----:B------:R-:W-:Y:S01]  /*5550*/  FSEL R163, R0, -INF , !P3 ;  /* 0xff80000000a37808 */ /* 0x000fe20005800000 */
[----:B------:R-:W-:Y:S01]  /*5560*/  FFMA.FTZ R0, R184, UR4, R164 ;  /* 0x00000004b8007c23 */ /* 0x000fe200080100a4 */
[-C--:B------:R-:W-:Y:S01]  /*5570*/  ISETP.GE.AND P3, PT, R172, R8.reuse, PT ;  /* 0x00000008ac00720c */ /* 0x080fe20003f66270 */
[----:B-1----:R-:W-:Y:S01]  /*5580*/  FFMA.FTZ R2, R183, UR4, R121 ;  /* 0x00000004b7027c23 */ /* 0x002fe20008010079 */
[-C--:B------:R-:W-:Y:S01]  /*5590*/  ISETP.GE.AND P6, PT, R170, R11.reuse, PT ;  /* 0x0000000baa00720c */ /* 0x080fe20003fc6270 */
[----:B------:R-:W-:Y:S01]  /*55a0*/  MUFU.TANH R121, R12 ;  /* 0x0000000c00797308 */ /* 0x000fe20000002400 */
[----:B------:R-:W-:Y:S01]  /*55b0*/  FSEL R160, R0, -INF , !P3 ;  /* 0xff80000000a07808 */ /* 0x000fe20005800000 */
[----:B------:R-:W-:Y:S01]  /*55c0*/  FFMA.FTZ R0, R184, UR4, R252 ;  /* 0x00000004b8007c23 */ /* 0x000fe200080100fc */
[----:B------:R-:W-:Y:S01]  /*55d0*/  FSEL R164, R2, -INF , !P5 ;  /* 0xff80000002a47808 */ /* 0x000fe20006800000 */
[----:B------:R-:W-:Y:S01]  /*55e0*/  FFMA.FTZ R2, R184, UR4, R95 ;  /* 0x00000004b8027c23 */ /* 0x000fe2000801005f */
[----:B------:R-:W-:Y:S01]  /*55f0*/  FSEL R162, R4, -INF , !P6 ;  /* 0xff80000004a27808 */ /* 0x000fe20007000000 */
[----:B---3--:R-:W-:Y:S01]  /*5600*/  FMUL.FTZ R5, R20, c[0x0][0x2ec] ;  /* 0x0000bb0014057a20 */ /* 0x008fe20000410000 */
[C---:B------:R-:W-:Y:S01]  /*5610*/  ISETP.GE.AND P5, PT, R172.reuse, R11, PT ;  /* 0x0000000bac00720c */ /* 0x040fe20003fa6270 */
[----:B------:R-:W-:Y:S01]  /*5620*/  IMAD.MOV.U32 R252, RZ, RZ, R159 ;  /* 0x000000fffffc7224 */ /* 0x000fe200078e009f */
[----:B------:R-:W-:Y:S01]  /*5630*/  ISETP.GE.AND P6, PT, R172, R9, PT ;  /* 0x00000009ac00720c */ /* 0x000fe20003fc6270 */
[----:B------:R1:W3:Y:S01]  /*5640*/  MUFU.TANH R53, R5 ;  /* 0x0000000500357308 */ /* 0x0002e20000002400 */
[----:B------:R-:W-:Y:S01]  /*5650*/  FFMA.FTZ R4, R184, UR4, R230 ;  /* 0x00000004b8047c23 */ /* 0x000fe200080100e6 */
[----:B------:R-:W-:Y:S01]  /*5660*/  MOV R230, R167 ;  /* 0x000000a700e67202 */ /* 0x000fe20000000f00 */
[----:B------:R-:W-:Y:S01]  /*5670*/  FMUL.FTZ R16, R47, c[0x0][0x2ec] ;  /* 0x0000bb002f107a20 */ /* 0x000fe20000410000 */
[----:B------:R-:W-:Y:S01]  /*5680*/  FSEL R159, R0, -INF , !P5 ;  /* 0xff800000009f7808 */ /* 0x000fe20006800000 */
[----:B------:R-:W-:Y:S01]  /*5690*/  FFMA.FTZ R0, R188, UR4, R232 ;  /* 0x00000004bc007c23 */ /* 0x000fe200080100e8 */
[----:B------:R-:W-:Y:S01]  /*56a0*/  FSEL R167, R2, -INF , !P6 ;  /* 0xff80000002a77808 */ /* 0x000fe20007000000 */
[----:B------:R-:W-:Y:S01]  /*56b0*/  IMAD.MOV.U32 R232, RZ, RZ, R157 ;  /* 0x000000ffffe87224 */ /* 0x000fe200078e009d */
[----:B------:R-:W-:Y:S01]  /*56c0*/  MUFU.TANH R95, R16 ;  /* 0x00000010005f7308 */ /* 0x000fe20000002400 */
[----:B------:R-:W-:Y:S01]  /*56d0*/  ISETP.GE.AND P6, PT, R180, R8, PT ;  /* 0x00000008b400720c */ /* 0x000fe20003fc6270 */
[----:B------:R-:W-:Y:S01]  /*56e0*/  FMUL.FTZ R2, R45, c[0x0][0x2ec] ;  /* 0x0000bb002d027a20 */ /* 0x000fe20000410000 */
[----:B------:R-:W-:-:S02]  /*56f0*/  ISETP.GE.AND P3, PT, R172, R10, PT ;  /* 0x0000000aac00720c */ /* 0x000fc40003f66270 */
[----:B------:R-:W-:Y:S01]  /*5700*/  FSEL R152, R0, -INF , !P6 ;  /* 0xff80000000987808 */ /* 0x000fe20007000000 */
[----:B------:R-:W-:Y:S01]  /*5710*/  FFMA.FTZ R0, R188, UR4, R229 ;  /* 0x00000004bc007c23 */ /* 0x000fe200080100e5 */
[----:B------:R-:W-:Y:S01]  /*5720*/  ISETP.GE.AND P5, PT, R180, R9, PT ;  /* 0x00000009b400720c */ /* 0x000fe20003fa6270 */
[----:B-1----:R-:W-:Y:S01]  /*5730*/  FMUL.FTZ R5, R22, c[0x0][0x2ec] ;  /* 0x0000bb0016057a20 */ /* 0x002fe20000410000 */
[----:B------:R-:W-:Y:S01]  /*5740*/  FSEL R157, R4, -INF , !P3 ;  /* 0xff800000049d7808 */ /* 0x000fe20005800000 */
[----:B------:R-:W-:Y:S01]  /*5750*/  HMMA.16816.F32.BF16 R20, R32, R14, R176 ;  /* 0x0000000e2014723c */ /* 0x000fe200000418b0 */
[----:B------:R-:W1:Y:S01]  /*5760*/  LDSM.16.M88.4 R12, [R100+0x7000] ;  /* 0x00700000640c783b */ /* 0x000e620000000200 */
[----:B------:R-:W-:Y:S01]  /*5770*/  FFMA.FTZ R4, R188, UR4, R165 ;  /* 0x00000004bc047c23 */ /* 0x000fe200080100a5 */
[----:B------:R-:W-:Y:S01]  /*5780*/  FSEL R165, R0, -INF , !P5 ;  /* 0xff80000000a57808 */ /* 0x000fe20006800000 */
[----:B------:R-:W-:Y:S01]  /*5790*/  FFMA.FTZ R0, R191, UR4, R250 ;  /* 0x00000004bf007c23 */ /* 0x000fe200080100fa */
[----:B------:R-:W-:Y:S01]  /*57a0*/  ISETP.GE.AND P5, PT, R182, R8, PT ;  /* 0x00000008b600720c */ /* 0x000fe20003fa6270 */
[----:B------:R5:W-:Y:S01]  /*57b0*/  MUFU.TANH R107, R5 ;  /* 0x00000005006b7308 */ /* 0x000be20000002400 */
[----:B------:R-:W-:-:S02]  /*57c0*/  ISETP.GE.AND P3, PT, R180, R11, PT ;  /* 0x0000000bb400720c */ /* 0x000fc40003f66270 */
[----:B------:R-:W-:Y:S01]  /*57d0*/  FSEL R147, R0, -INF , !P5 ;  /* 0xff80000000937808 */ /* 0x000fe20006800000 */
[C---:B------:R-:W-:Y:S01]  /*57e0*/  FFMA.FTZ R0, R191.reuse, UR4, R251 ;  /* 0x00000004bf007c23 */ /* 0x040fe200080100fb */
[----:B------:R-:W-:Y:S01]  /*57f0*/  FSEL R150, R4, -INF , !P3 ;  /* 0xff80000004967808 */ /* 0x000fe20005800000 */
[----:B------:R-:W-:Y:S01]  /*5800*/  FFMA.FTZ R4, R191, UR4, R248 ;  /* 0x00000004bf047c23 */ /* 0x000fe200080100f8 */
[----:B------:R-:W-:Y:S01]  /*5810*/  ISETP.GE.AND P3, PT, R182, R9, PT ;  /* 0x00000009b600720c */ /* 0x000fe20003f66270 */
[----:B------:R2:W-:Y:S01]  /*5820*/  MUFU.TANH R99, R2 ;  /* 0x0000000200637308 */ /* 0x0005e20000002400 */
[----:B------:R-:W-:Y:S02]  /*5830*/  ISETP.GE.AND P6, PT, R180, R10, PT ;  /* 0x0000000ab400720c */ /* 0x000fe40003fc6270 */
[----:B------:R-:W-:Y:S01]  /*5840*/  FSEL R161, R0, -INF , !P3 ;  /* 0xff80000000a17808 */ /* 0x000fe20005800000 */
[----:B------:R-:W-:Y:S01]  /*5850*/  FFMA.FTZ R0, R192, UR4, R241 ;  /* 0x00000004c0007c23 */ /* 0x000fe200080100f1 */
[----:B------:R-:W-:-:S02]  /*5860*/  ISETP.GE.AND P3, PT, R185, R8, PT ;  /* 0x00000008b900720c */ /* 0x000fc40003f66270 */
[-C--:B------:R-:W-:Y:S01]  /*5870*/  ISETP.GE.AND P5, PT, R182, R10.reuse, PT ;  /* 0x0000000ab600720c */ /* 0x080fe20003fa6270 */
[----:B-----5:R-:W-:Y:S01]  /*5880*/  FMUL.FTZ R5, R44, c[0x0][0x2ec] ;  /* 0x0000bb002c057a20 */ /* 0x020fe20000410000 */
[----:B------:R-:W-:Y:S01]  /*5890*/  FSEL R180, R0, -INF , !P3 ;  /* 0xff80000000b47808 */ /* 0x000fe20005800000 */
[----:B------:R-:W-:Y:S01]  /*58a0*/  HMMA.16816.F32.BF16 R48, R24, R18, R20 ;  /* 0x000000121830723c */ /* 0x000fe20000041814 */
[----:B------:R-:W5:Y:S01]  /*58b0*/  LDSM.16.M88.4 R16, [R233+0x3000] ;  /* 0x00300000e910783b */ /* 0x000f620000000200 */
[----:B------:R3:W-:Y:S01]  /*58c0*/  MUFU.TANH R56, R5 ;  /* 0x0000000500387308 */ /* 0x0007e20000002400 */
[----:B------:R-:W-:Y:S01]  /*58d0*/  FFMA.FTZ R0, R192, UR4, R224 ;  /* 0x00000004c0007c23 */ /* 0x000fe200080100e0 */
[----:B------:R-:W-:Y:S01]  /*58e0*/  ISETP.GE.AND P3, PT, R185, R10, PT ;  /* 0x0000000ab900720c */ /* 0x000fe20003f66270 */
[----:B--2---:R-:W-:-:S05]  /*58f0*/  FFMA.FTZ R2, R188, UR4, R156 ;  /* 0x00000004bc027c23 */ /* 0x004fca000801009c */
[----:B------:R-:W-:Y:S01]  /*5900*/  I2F R64, R57 ;  /* 0x0000003900407306 */ /* 0x000fe20000201400 */
[----:B------:R-:W-:Y:S01]  /*5910*/  FSEL R156, R2, -INF , !P6 ;  /* 0xff800000029c7808 */ /* 0x000fe20007000000 */
[----:B------:R-:W-:Y:S01]  /*5920*/  FFMA.FTZ R2, R191, UR4, R231 ;  /* 0x00000004bf027c23 */ /* 0x000fe200080100e7 */
[----:B------:R-:W-:Y:S01]  /*5930*/  ISETP.GE.AND P6, PT, R182, R11, PT ;  /* 0x0000000bb600720c */ /* 0x000fe20003fc6270 */
[----:B-1----:R-:W-:Y:S01]  /*5940*/  HMMA.16816.F32.BF16 R20, R36, R12, R112 ;  /* 0x0000000c2414723c */ /* 0x002fe20000041870 */
[----:B---3--:R-:W-:-:S03]  /*5950*/  FMUL.FTZ R5, R46, c[0x0][0x2ec] ;  /* 0x0000bb002e057a20 */ /* 0x008fc60000410000 */
[----:B------:R-:W-:Y:S03]  /*5960*/  I2F R65, R58 ;  /* 0x0000003a00417306 */ /* 0x000fe60000201400 */
[----:B------:R-:W-:Y:S01]  /*5970*/  FSEL R113, R2, -INF , !P5 ;  /* 0xff80000002717808 */ /* 0x000fe20006800000 */
[----:B------:R-:W-:Y:S01]  /*5980*/  FFMA.FTZ R2, R192, UR4, R227 ;  /* 0x00000004c0027c23 */ /* 0x000fe200080100e3 */
[----:B------:R-:W-:-:S03]  /*5990*/  FSEL R112, R4, -INF , !P6 ;  /* 0xff80000004707808 */ /* 0x000fc60007000000 */
[----:B------:R1:W2:Y:S01]  /*59a0*/  MUFU.TANH R52, R5 ;  /* 0x0000000500347308 */ /* 0x0002a20000002400 */
[C---:B------:R-:W-:Y:S01]  /*59b0*/  ISETP.GE.AND P5, PT, R185.reuse, R11, PT ;  /* 0x0000000bb900720c */ /* 0x040fe20003fa6270 */
[----:B------:R-:W-:Y:S01]  /*59c0*/  FFMA.FTZ R4, R192, UR4, R221 ;  /* 0x00000004c0047c23 */ /* 0x000fe200080100dd */
[-C--:B------:R-:W-:Y:S01]  /*59d0*/  ISETP.GE.AND P6, PT, R185, R9.reuse, PT ;  /* 0x00000009b900720c */ /* 0x080fe20003fc6270 */
[----:B------:R-:W-:Y:S01]  /*59e0*/  HMMA.16816.F32.BF16 R44, R32, R12, R200 ;  /* 0x0000000c202c723c */ /* 0x000fe200000418c8 */
[----:B------:R-:W-:Y:S01]  /*59f0*/  FSEL R176, R0, -INF , !P5 ;  /* 0xff80000000b07808 */ /* 0x000fe20006800000 */
[C---:B------:R-:W-:Y:S01]  /*5a00*/  FFMA.FTZ R0, R193.reuse, UR4, R242 ;  /* 0x00000004c1007c23 */ /* 0x040fe200080100f2 */
[----:B------:R-:W-:Y:S01]  /*5a10*/  FSEL R178, R2, -INF , !P6 ;  /* 0xff80000002b27808 */ /* 0x000fe20007000000 */
[C---:B------:R-:W-:Y:S01]  /*5a20*/  FFMA.FTZ R2, R193.reuse, UR4, R225 ;  /* 0x00000004c1027c23 */ /* 0x040fe200080100e1 */
[----:B------:R-:W-:Y:S02]  /*5a30*/  ISETP.GE.AND P6, PT, R186, R8, PT ;  /* 0x00000008ba00720c */ /* 0x000fe40003fc6270 */
[----:B------:R-:W-:Y:S01]  /*5a40*/  FSEL R179, R4, -INF , !P3 ;  /* 0xff80000004b37808 */ /* 0x000fe20005800000 */
[C---:B------:R-:W-:Y:S01]  /*5a50*/  FFMA.FTZ R4, R193.reuse, UR4, R226 ;  /* 0x00000004c1047c23 */ /* 0x040fe200080100e2 */
[----:B------:R-:W-:Y:S01]  /*5a60*/  FSEL R175, R0, -INF , !P6 ;  /* 0xff80000000af7808 */ /* 0x000fe20007000000 */
[-C--:B-----5:R-:W-:Y:S01]  /*5a70*/  HMMA.16816.F32.BF16 R20, R28, R16.reuse, R20 ;  /* 0x000000101c14723c */ /* 0x0a0fe20000041814 */
[----:B------:R-:W-:Y:S01]  /*5a80*/  FFMA.FTZ R0, R193, UR4, R220 ;  /* 0x00000004c1007c23 */ /* 0x000fe200080100dc */
[----:B------:R-:W-:Y:S01]  /*5a90*/  ISETP.GE.AND P6, PT, R186, R10, PT ;  /* 0x0000000aba00720c */ /* 0x000fe20003fc6270 */
[----:B-1----:R-:W-:Y:S01]  /*5aa0*/  FMUL.FTZ R5, R40, c[0x0][0x2ec] ;  /* 0x0000bb0028057a20 */ /* 0x002fe20000410000 */
[----:B------:R-:W-:Y:S01]  /*5ab0*/  ISETP.GE.AND P5, PT, R186, R9, PT ;  /* 0x00000009ba00720c */ /* 0x000fe20003fa6270 */
[----:B------:R-:W-:Y:S01]  /*5ac0*/  FMUL.FTZ R12, R42, c[0x0][0x2ec] ;  /* 0x0000bb002a0c7a20 */ /* 0x000fe20000410000 */
[----:B------:R-:W-:Y:S01]  /*5ad0*/  ISETP.GE.AND P3, PT, R186, R11, PT ;  /* 0x0000000bba00720c */ /* 0x000fe20003f66270 */
[----:B------:R1:W3:Y:S01]  /*5ae0*/  MUFU.TANH R97, R5 ;  /* 0x0000000500617308 */ /* 0x0002e20000002400 */
[----:B------:R-:W-:Y:S01]  /*5af0*/  FSEL R174, R0, -INF , !P6 ;  /* 0xff80000000ae7808 */ /* 0x000fe20007000000 */
[----:B------:R-:W-:Y:S01]  /*5b00*/  FFMA.FTZ R0, R194, UR4, R213 ;  /* 0x00000004c2007c23 */ /* 0x000fe200080100d5 */
[----:B------:R-:W-:Y:S01]  /*5b10*/  FSEL R191, R4, -INF , !P5 ;  /* 0xff80000004bf7808 */ /* 0x000fe20006800000 */
[----:B------:R-:W-:Y:S01]  /*5b20*/  FFMA.FTZ R4, R194, UR4, R222 ;  /* 0x00000004c2047c23 */ /* 0x000fe200080100de */
[----:B------:R-:W-:Y:S01]  /*5b30*/  FSEL R172, R2, -INF , !P3 ;  /* 0xff80000002ac7808 */ /* 0x000fe20005800000 */
[----:B------:R-:W-:Y:S01]  /*5b40*/  FFMA.FTZ R2, R194, UR4, R85 ;  /* 0x00000004c2027c23 */ /* 0x000fe20008010055 */
[C---:B------:R-:W-:Y:S01]  /*5b50*/  ISETP.GE.AND P3, PT, R187.reuse, R9, PT ;  /* 0x00000009bb00720c */ /* 0x040fe20003f66270 */
[----:B------:R5:W-:Y:S01]  /*5b60*/  MUFU.TANH R91, R12 ;  /* 0x0000000c005b7308 */ /* 0x000be20000002400 */
[-C--:B------:R-:W-:Y:S01]  /*5b70*/  ISETP.GE.AND P5, PT, R187, R8.reuse, PT ;  /* 0x00000008bb00720c */ /* 0x080fe20003fa6270 */
[----:B------:R-:W-:Y:S01]  /*5b80*/  HMMA.16816.F32.BF16 R44, R24, R16, R44 ;  /* 0x00000010182c723c */ /* 0x000fe2000004182c */
[----:B------:R-:W-:Y:S01]  /*5b90*/  FSEL R182, R0, -INF , !P3 ;  /* 0xff80000000b67808 */ /* 0x000fe20005800000 */
[----:B------:R-:W-:Y:S01]  /*5ba0*/  FFMA.FTZ R0, R195, UR4, R223 ;  /* 0x00000004c3007c23 */ /* 0x000fe200080100df */
[----:B------:R-:W-:Y:S01]  /*5bb0*/  FSEL R170, R4, -INF , !P5 ;  /* 0xff80000004aa7808 */ /* 0x000fe20006800000 */
[----:B------:R-:W-:Y:S01]  /*5bc0*/  FFMA.FTZ R4, R194, UR4, R86 ;  /* 0x00000004c2047c23 */ /* 0x000fe20008010056 */
[----:B------:R-:W-:Y:S01]  /*5bd0*/  ISETP.GE.AND P3, PT, R189, R8, PT ;  /* 0x00000008bd00720c */ /* 0x000fe20003f66270 */
[----:B-1----:R-:W-:Y:S01]  /*5be0*/  FMUL.FTZ R5, R41, c[0x0][0x2ec] ;  /* 0x0000bb0029057a20 */ /* 0x002fe20000410000 */
[----:B------:R-:W-:-:S02]  /*5bf0*/  ISETP.GE.AND P6, PT, R187, R11, PT ;  /* 0x0000000bbb00720c */ /* 0x000fc40003fc6270 */
[----:B------:R-:W-:Y:S01]  /*5c00*/  ISETP.GE.AND P5, PT, R187, R10, PT ;  /* 0x0000000abb00720c */ /* 0x000fe20003fa6270 */
[----:B------:R1:W-:Y:S01]  /*5c10*/  MUFU.TANH R98, R5 ;  /* 0x0000000500627308 */ /* 0x0003e20000002400 */
[----:B------:R-:W-:Y:S01]  /*5c20*/  FSEL R115, R0, -INF , !P3 ;  /* 0xff80000000737808 */ /* 0x000fe20005800000 */
[----:B------:R-:W-:Y:S01]  /*5c30*/  FFMA.FTZ R0, R195, UR4, R215 ;  /* 0x00000004c3007c23 */ /* 0x000fe200080100d7 */
[----:B------:R-:W-:Y:S01]  /*5c40*/  FSEL R169, R4, -INF , !P6 ;  /* 0xff80000004a97808 */ /* 0x000fe20007000000 */
[----:B-----5:R-:W-:Y:S01]  /*5c50*/  FMUL.FTZ R12, R50, c[0x0][0x2ec] ;  /* 0x0000bb00320c7a20 */ /* 0x020fe20000410000 */
[----:B------:R-:W-:Y:S01]  /*5c60*/  ISETP.GE.AND P6, PT, R189, R9, PT ;  /* 0x00000009bd00720c */ /* 0x000fe20003fc6270 */
[C---:B------:R-:W-:Y:S01]  /*5c70*/  FFMA.FTZ R4, R195.reuse, UR4, R210 ;  /* 0x00000004c3047c23 */ /* 0x040fe200080100d2 */
[----:B------:R-:W-:Y:S01]  /*5c80*/  FSEL R173, R2, -INF , !P5 ;  /* 0xff80000002ad7808 */ /* 0x000fe20006800000 */
[----:B------:R-:W-:Y:S01]  /*5c90*/  FFMA.FTZ R2, R195, UR4, R87 ;  /* 0x00000004c3027c23 */ /* 0x000fe20008010057 */
[----:B------:R5:W2:Y:S01]  /*5ca0*/  MUFU.TANH R86, R12 ;  /* 0x0000000c00567308 */ /* 0x000aa20000002400 */
[----:B------:R-:W-:-:S02]  /*5cb0*/  ISETP.GE.AND P5, PT, R189, R11, PT ;  /* 0x0000000bbd00720c */ /* 0x000fc40003fa6270 */
[----:B------:R-:W-:Y:S01]  /*5cc0*/  FSEL R177, R0, -INF , !P6 ;  /* 0xff80000000b17808 */ /* 0x000fe20007000000 */
[----:B------:R-:W-:Y:S01]  /*5cd0*/  FFMA.FTZ R0, R196, UR4, R88 ;  /* 0x00000004c4007c23 */ /* 0x000fe20008010058 */
[----:B------:R-:W-:Y:S01]  /*5ce0*/  ISETP.GE.AND P6, PT, R190, R8, PT ;  /* 0x00000008be00720c */ /* 0x000fe20003fc6270 */
[----:B-1----:R-:W-:Y:S01]  /*5cf0*/  FMUL.FTZ R5, R43, c[0x0][0x2ec] ;  /* 0x0000bb002b057a20 */ /* 0x002fe20000410000 */
[----:B------:R-:W-:Y:S01]  /*5d00*/  FSEL R114, R4, -INF , !P5 ;  /* 0xff80000004727808 */ /* 0x000fe20006800000 */
[----:B------:R-:W-:Y:S01]  /*5d10*/  HMMA.16816.F32.BF16 R40, R36, R14, R128 ;  /* 0x0000000e2428723c */ /* 0x000fe20000041880 */
[----:B------:R-:W-:Y:S01]  /*5d20*/  FFMA.FTZ R4, R196, UR4, R84 ;  /* 0x00000004c4047c23 */ /* 0x000fe20008010054 */
[----:B------:R1:W-:Y:S01]  /*5d30*/  MUFU.TANH R96, R5 ;  /* 0x0000000500607308 */ /* 0x0003e20000002400 */
[-C--:B------:R-:W-:Y:S02]  /*5d40*/  ISETP.GE.AND P3, PT, R189, R10.reuse, PT ;  /* 0x0000000abd00720c */ /* 0x080fe40003f66270 */
[----:B------:R-:W-:Y:S01]  /*5d50*/  FSEL R213, R0, -INF , !P6 ;  /* 0xff80000000d57808 */ /* 0x000fe20007000000 */
[----:B------:R-:W-:Y:S01]  /*5d60*/  FFMA.FTZ R0, R196, UR4, R209 ;  /* 0x00000004c4007c23 */ /* 0x000fe200080100d1 */
[----:B------:R-:W-:Y:S01]  /*5d70*/  ISETP.GE.AND P5, PT, R190, R9, PT ;  /* 0x00000009be00720c */ /* 0x000fe20003fa6270 */
[----:B-----5:R-:W-:Y:S01]  /*5d80*/  FMUL.FTZ R12, R22, c[0x0][0x2ec] ;  /* 0x0000bb00160c7a20 */ /* 0x020fe20000410000 */
[----:B------:R-:W-:Y:S01]  /*5d90*/  FSEL R168, R2, -INF , !P3 ;  /* 0xff80000002a87808 */ /* 0x000fe20005800000 */
[----:B------:R-:W-:Y:S01]  /*5da0*/  FFMA.FTZ R2, R196, UR4, R66 ;  /* 0x00000004c4027c23 */ /* 0x000fe20008010042 */
[----:B------:R-:W-:Y:S01]  /*5db0*/  ISETP.GE.AND P6, PT, R190, R10, PT ;  /* 0x0000000abe00720c */ /* 0x000fe20003fc6270 */
[----:B------:R-:W-:Y:S01]  /*5dc0*/  MUFU.TANH R84, R12 ;  /* 0x0000000c00547308 */ /* 0x000fe20000002400 */
[----:B------:R-:W-:Y:S01]  /*5dd0*/  FSEL R210, R0, -INF , !P5 ;  /* 0xff80000000d27808 */ /* 0x000fe20006800000 */
[----:B------:R-:W-:Y:S01]  /*5de0*/  FFMA.FTZ R0, R101, UR4, R211 ;  /* 0x0000000465007c23 */ /* 0x000fe200080100d3 */
[----:B------:R-:W-:-:S02]  /*5df0*/  ISETP.GE.AND P3, PT, R190, R11, PT ;  /* 0x0000000bbe00720c */ /* 0x000fc40003f66270 */
[----:B------:R-:W-:Y:S01]  /*5e00*/  ISETP.GE.AND P5, PT, R76, R8, PT ;  /* 0x000000084c00720c */ /* 0x000fe20003fa6270 */
[----:B-1----:R-:W-:Y:S01]  /*5e10*/  FMUL.FTZ R5, R48, c[0x0][0x2ec] ;  /* 0x0000bb0030057a20 */ /* 0x002fe20000410000 */
[----:B------:R-:W-:Y:S01]  /*5e20*/  FSEL R211, R2, -INF , !P6 ;  /* 0xff80000002d37808 */ /* 0x000fe20007000000 */
[C---:B------:R-:W-:Y:S01]  /*5e30*/  FFMA.FTZ R2, R101.reuse, UR4, R214 ;  /* 0x0000000465027c23 */ /* 0x040fe200080100d6 */
[----:B------:R-:W-:Y:S01]  /*5e40*/  FSEL R209, R4, -INF , !P3 ;  /* 0xff80000004d17808 */ /* 0x000fe20005800000 */
[----:B------:R1:W5:Y:S01]  /*5e50*/  MUFU.TANH R90, R5 ;  /* 0x00000005005a7308 */ /* 0x0003620000002400 */
[----:B------:R-:W-:Y:S01]  /*5e60*/  ISETP.GE.AND P3, PT, R76, R9, PT ;  /* 0x000000094c00720c */ /* 0x000fe20003f66270 */
[----:B------:R-:W-:Y:S01]  /*5e70*/  HMMA.16816.F32.BF16 R40, R28, R18, R40 ;  /* 0x000000121c28723c */ /* 0x000fe20000041828 */
[----:B------:R-:W-:Y:S01]  /*5e80*/  FSEL R203, R0, -INF , !P5 ;  /* 0xff80000000cb7808 */ /* 0x000fe20006800000 */
[C---:B------:R-:W-:Y:S01]  /*5e90*/  FFMA.FTZ R0, R101.reuse, UR4, R212 ;  /* 0x0000000465007c23 */ /* 0x040fe200080100d4 */
[----:B------:R-:W-:Y:S01]  /*5ea0*/  ISETP.GE.AND P6, PT, R76, R11, PT ;  /* 0x0000000b4c00720c */ /* 0x000fe20003fc6270 */
[----:B------:R-:W-:Y:S01]  /*5eb0*/  FFMA.FTZ R4, R101, UR4, R198 ;  /* 0x0000000465047c23 */ /* 0x000fe200080100c6 */
[----:B------:R-:W-:Y:S01]  /*5ec0*/  FSEL R214, R2, -INF , !P3 ;  /* 0xff80000002d67808 */ /* 0x000fe20005800000 */
[----:B------:R-:W-:Y:S01]  /*5ed0*/  FMUL.FTZ R2, R45, c[0x0][0x2ec] ;  /* 0x0000bb002d027a20 */ /* 0x000fe20000410000 */
[----:B------:R-:W-:Y:S01]  /*5ee0*/  FSEL R190, R0, -INF , !P6 ;  /* 0xff80000000be7808 */ /* 0x000fe20007000000 */
[----:B------:R-:W-:Y:S01]  /*5ef0*/  FFMA.FTZ R0, R102, UR4, R208 ;  /* 0x0000000466007c23 */ /* 0x000fe200080100d0 */
[----:B------:R-:W-:-:S02]  /*5f00*/  ISETP.GE.AND P5, PT, R76, R10, PT ;  /* 0x0000000a4c00720c */ /* 0x000fc40003fa6270 */
[C---:B------:R-:W-:Y:S01]  /*5f10*/  ISETP.GE.AND P3, PT, R78.reuse, R8, PT ;  /* 0x000000084e00720c */ /* 0x040fe20003f66270 */
[----:B------:R2:W-:Y:S01]  /*5f20*/  MUFU.TANH R76, R2 ;  /* 0x00000002004c7308 */ /* 0x0005e20000002400 */
[----:B------:R-:W-:Y:S01]  /*5f30*/  ISETP.GE.AND P6, PT, R78, R9, PT ;  /* 0x000000094e00720c */ /* 0x000fe20003fc6270 */
[----:B-1----:R-:W-:Y:S01]  /*5f40*/  FMUL.FTZ R5, R49, c[0x0][0x2ec] ;  /* 0x0000bb0031057a20 */ /* 0x002fe20000410000 */
[----:B------:R-:W-:Y:S01]  /*5f50*/  FSEL R188, R0, -INF , !P3 ;  /* 0xff80000000bc7808 */ /* 0x000fe20005800000 */
[----:B------:R-:W-:Y:S01]  /*5f60*/  FFMA.FTZ R0, R102, UR4, R171 ;  /* 0x0000000466007c23 */ /* 0x000fe200080100ab */
[----:B------:R-:W-:Y:S01]  /*5f70*/  FSEL R196, R4, -INF , !P5 ;  /* 0xff80000004c47808 */ /* 0x000fe20006800000 */
[----:B------:R-:W-:Y:S01]  /*5f80*/  FFMA.FTZ R4, R102, UR4, R60 ;  /* 0x0000000466047c23 */ /* 0x000fe2000801003c */
[C---:B------:R-:W-:Y:S01]  /*5f90*/  ISETP.GE.AND P5, PT, R78.reuse, R11, PT ;  /* 0x0000000b4e00720c */ /* 0x040fe20003fa6270 */
[----:B------:R1:W1:Y:S01]  /*5fa0*/  MUFU.TANH R94, R5 ;  /* 0x00000005005e7308 */ /* 0x0002620000002400 */
[----:B------:R-:W-:-:S02]  /*5fb0*/  ISETP.GE.AND P3, PT, R78, R10, PT ;  /* 0x0000000a4e00720c */ /* 0x000fc40003f66270 */
[----:B------:R-:W-:Y:S01]  /*5fc0*/  FSEL R187, R4, -INF , !P5 ;  /* 0xff80000004bb7808 */ /* 0x000fe20006800000 */
[----:B----4-:R-:W-:Y:S01]  /*5fd0*/  FFMA.FTZ R4, R103, UR4, R126 ;  /* 0x0000000467047c23 */ /* 0x010fe2000801007e */
[----:B------:R-:W-:Y:S01]  /*5fe0*/  ISETP.GE.AND P5, PT, R77, R9, PT ;  /* 0x000000094d00720c */ /* 0x000fe20003fa6270 */
[----:B--2---:R-:W-:-:S04]  /*5ff0*/  FMUL.FTZ R2, R46, c[0x0][0x2ec] ;  /* 0x0000bb002e027a20 */ /* 0x004fc80000410000 */
[----:B------:R2:W-:Y:S01]  /*6000*/  MUFU.TANH R54, R2 ;  /* 0x0000000200367308 */ /* 0x0005e20000002400 */
[----:B-1----:R-:W-:-:S07]  /*6010*/  FMUL.FTZ R5, R51, c[0x0][0x2ec] ;  /* 0x0000bb0033057a20 */ /* 0x002fce0000410000 */
[----:B------:R1:W-:Y:S01]  /*6020*/  MUFU.TANH R89, R5 ;  /* 0x0000000500597308 */ /* 0x0003e20000002400 */
[----:B--2---:R-:W-:-:S05]  /*6030*/  FFMA.FTZ R2, R102, UR4, R59 ;  /* 0x0000000466027c23 */ /* 0x004fca000801003b */
[----:B------:R-:W-:Y:S01]  /*6040*/  FSEL R189, R2, -INF , !P3 ;  /* 0xff80000002bd7808 */ /* 0x000fe20005800000 */
[----:B------:R-:W-:Y:S01]  /*6050*/  FFMA.FTZ R2, R103, UR4, R197 ;  /* 0x0000000467027c23 */ /* 0x000fe200080100c5 */
[----:B------:R-:W-:Y:S01]  /*6060*/  ISETP.GE.AND P3, PT, R77, R11, PT ;  /* 0x0000000b4d00720c */ /* 0x000fe20003f66270 */
[----:B-1----:R-:W-:-:S03]  /*6070*/  FMUL.FTZ R5, R20, c[0x0][0x2ec] ;  /* 0x0000bb0014057a20 */ /* 0x002fc60000410000 */
[----:B------:R-:W-:Y:S01]  /*6080*/  FSEL R198, R2, -INF , !P5 ;  /* 0xff80000002c67808 */ /* 0x000fe20006800000 */
[----:B------:R1:W2:Y:S01]  /*6090*/  MUFU.TANH R87, R5 ;  /* 0x0000000500577308 */ /* 0x0002a20000002400 */
[----:B------:R-:W-:Y:S01]  /*60a0*/  ISETP.GE.AND P5, PT, R92, R8, PT ;  /* 0x000000085c00720c */ /* 0x000fe20003fa6270 */
[----:B------:R-:W-:Y:S02]  /*60b0*/  FMUL.FTZ R2, R42, c[0x0][0x2ec] ;  /* 0x0000bb002a027a20 */ /* 0x000fe40000410000 */
[----:B-1----:R-:W-:-:S04]  /*60c0*/  FMUL.FTZ R5, R21, c[0x0][0x2ec] ;  /* 0x0000bb0015057a20 */ /* 0x002fc80000410000 */
[----:B------:R1:W-:Y:S02]  /*60d0*/  MUFU.TANH R88, R5 ;  /* 0x0000000500587308 */ /* 0x0003e40000002400 */
[----:B-1----:R-:W-:Y:S02]  /*60e0*/  FMUL.FTZ R5, R23, c[0x0][0x2ec] ;  /* 0x0000bb0017057a20 */ /* 0x002fe40000410000 */
[----:B------:R-:W-:Y:S01]  /*60f0*/  HMMA.16816.F32.BF16 R20, R32, R14, R204 ;  /* 0x0000000e2014723c */ /* 0x000fe200000418cc */
[----:B------:R-:W1:Y:S03]  /*6100*/  LDSM.16.M88.4 R12, [R100+0x7800] ;  /* 0x00780000640c783b */ /* 0x000e660000000200 */
[----:B------:R4:W-:Y:S03]  /*6110*/  MUFU.TANH R85, R5 ;  /* 0x0000000500557308 */ /* 0x0009e60000002400 */
[----:B------:R-:W-:Y:S01]  /*6120*/  FSEL R204, R0, -INF , !P6 ;  /* 0xff80000000cc7808 */ /* 0x000fe20007000000 */
[----:B------:R-:W-:Y:S01]  /*6130*/  FFMA.FTZ R0, R103, UR4, R199 ;  /* 0x0000000467007c23 */ /* 0x000fe200080100c7 */
[----:B------:R-:W-:-:S04]  /*6140*/  ISETP.GE.AND P6, PT, R77, R8, PT ;  /* 0x000000084d00720c */ /* 0x000fc80003fc6270 */
[----:B------:R-:W-:Y:S01]  /*6150*/  FSEL R184, R0, -INF , !P6 ;  /* 0xff80000000b87808 */ /* 0x000fe20007000000 */
[----:B------:R-:W-:Y:S01]  /*6160*/  FMUL.FTZ R0, R40, c[0x0][0x2ec] ;  /* 0x0000bb0028007a20 */ /* 0x000fe20000410000 */
[----:B------:R-:W-:Y:S01]  /*6170*/  ISETP.GE.AND P6, PT, R77, R10, PT ;  /* 0x0000000a4d00720c */ /* 0x000fe20003fc6270 */
[----:B----4-:R-:W-:Y:S02]  /*6180*/  FMUL.FTZ R5, R44, c[0x0][0x2ec] ;  /* 0x0000bb002c057a20 */ /* 0x010fe40000410000 */
[----:B------:R4:W-:Y:S08]  /*6190*/  MUFU.TANH R55, R0 ;  /* 0x0000000000377308 */ /* 0x0009f00000002400 */
[----:B------:R1:W-:Y:S01]  /*61a0*/  MUFU.TANH R66, R5 ;  /* 0x0000000500427308 */ /* 0x0003e20000002400 */
[----:B----4-:R-:W-:-:S05]  /*61b0*/  FFMA.FTZ R0, R103, UR4, R158 ;  /* 0x0000000467007c23 */ /* 0x010fca000801009e */
[----:B------:R-:W-:Y:S01]  /*61c0*/  FSEL R158, R0, -INF , !P3 ;  /* 0xff800000009e7808 */ /* 0x000fe20005800000 */
[----:B------:R-:W-:Y:S01]  /*61d0*/  FFMA.FTZ R0, R108, UR4, R53 ;  /* 0x000000046c007c23 */ /* 0x000fe20008010035 */
[----:B------:R-:W-:Y:S01]  /*61e0*/  ISETP.GE.AND P3, PT, R92, R9, PT ;  /* 0x000000095c00720c */ /* 0x000fe20003f66270 */
[----:B-1----:R-:W-:Y:S01]  /*61f0*/  FMUL.FTZ R5, R47, c[0x0][0x2ec] ;  /* 0x0000bb002f057a20 */ /* 0x002fe20000410000 */
[----:B------:R-:W-:Y:S01]  /*6200*/  HMMA.16816.F32.BF16 R48, R32, R12, R216 ;  /* 0x0000000c2030723c */ /* 0x000fe200000418d8 */
[----:B------:R1:W-:Y:S01]  /*6210*/  MUFU.TANH R53, R2 ;  /* 0x0000000200357308 */ /* 0x0003e20000002400 */
[----:B------:R-:W-:Y:S01]  /*6220*/  FSEL R242, R0, -INF , !P5 ;  /* 0xff80000000f27808 */ /* 0x000fe20006800000 */
[----:B------:R-:W-:Y:S01]  /*6230*/  FFMA.FTZ R0, R108, UR4, R52 ;  /* 0x000000046c007c23 */ /* 0x000fe20008010034 */
[----:B------:R-:W-:-:S04]  /*6240*/  ISETP.GE.AND P5, PT, R92, R10, PT ;  /* 0x0000000a5c00720c */ /* 0x000fc80003fa6270 */
[----:B------:R-:W-:Y:S01]  /*6250*/  HMMA.16816.F32.BF16 R44, R24, R18, R20 ;  /* 0x00000012182c723c */ /* 0x000fe20000041814 */
[----:B------:R-:W4:Y:S01]  /*6260*/  LDSM.16.M88.4 R16, [R233+0x3800] ;  /* 0x00380000e910783b */ /* 0x000f220000000200 */
[----:B------:R-:W-:Y:S01]  /*6270*/  FSEL R217, R0, -INF , !P5 ;  /* 0xff80000000d97808 */ /* 0x000fe20006800000 */
[----:B------:R-:W-:Y:S01]  /*6280*/  FFMA.FTZ R0, R93, UR4, R121 ;  /* 0x000000045d007c23 */ /* 0x000fe20008010079 */
[----:B------:R-:W-:Y:S01]  /*6290*/  ISETP.GE.AND P5, PT, R74, R11, PT ;  /* 0x0000000b4a00720c */ /* 0x000fe20003fa6270 */
[----:B------:R2:W2:Y:S01]  /*62a0*/  MUFU.TANH R60, R5 ;  /* 0x00000005003c7308 */ /* 0x0004a20000002400 */
[----:B------:R-:W-:-:S04]  /*62b0*/  DEPBAR.LE SB0, 0x0 ;  /* 0x000080000000791a */ /* 0x000fc80000000000 */
[----:B------:R-:W-:Y:S01]  /*62c0*/  HMMA.16816.F32.BF16 R20, R36, R12, R136 ;  /* 0x0000000c2414723c */ /* 0x000fe20000041888 */
[----:B-1----:R-:W-:-:S06]  /*62d0*/  FFMA.FTZ R2, R108, UR4, R56 ;  /* 0x000000046c027c23 */ /* 0x002fcc0008010038 */
[----:B------:R-:W-:Y:S01]  /*62e0*/  FSEL R136, R4, -INF , !P6 ;  /* 0xff80000004887808 */ /* 0x000fe20007000000 */
[----:B------:R-:W-:Y:S01]  /*62f0*/  FFMA.FTZ R4, R108, UR4, R107 ;  /* 0x000000046c047c23 */ /* 0x000fe2000801006b */
[----:B------:R-:W-:Y:S01]  /*6300*/  BAR.SYNC.DEFER_BLOCKING 0x0 ;  /* 0x0000000000007b1d */ /* 0x000fe20000010000 */
[----:B------:R-:W-:Y:S01]  /*6310*/  ISETP.GE.AND P6, PT, R92, R11, PT ;  /* 0x0000000b5c00720c */ /* 0x000fe20003fc6270 */
[----:B--2---:R-:W-:Y:S01]  /*6320*/  FMUL.FTZ R5, R41, c[0x0][0x2ec] ;  /* 0x0000bb0029057a20 */ /* 0x004fe20000410000 */
[----:B------:R-:W-:Y:S01]  /*6330*/  HMMA.16816.F32.BF16 R32, R32, R14, R244 ;  /* 0x0000000e2020723c */ /* 0x000fe200000418f4 */
[----:B------:R-:W-:Y:S01]  /*6340*/  FSEL R241, R4, -INF , !P3 ;  /* 0xff80000004f17808 */ /* 0x000fe20005800000 */
[C---:B------:R-:W-:Y:S01]  /*6350*/  FFMA.FTZ R4, R93.reuse, UR4, R127 ;  /* 0x000000045d047c23 */ /* 0x040fe2000801007f */
[----:B------:R-:W-:Y:S01]  /*6360*/  ISETP.GE.AND P3, PT, R74, R8, PT ;  /* 0x000000084a00720c */ /* 0x000fe20003f66270 */
[----:B------:R1:W-:Y:S01]  /*6370*/  MUFU.TANH R59, R5 ;  /* 0x00000005003b7308 */ /* 0x0003e20000002400 */
[----:B------:R-:W-:Y:S01]  /*6380*/  FSEL R216, R2, -INF , !P6 ;  /* 0xff80000002d87808 */ /* 0x000fe20007000000 */
[----:B------:R-:W-:Y:S01]  /*6390*/  FMUL.FTZ R2, R44, c[0x0][0x2ec] ;  /* 0x0000bb002c027a20 */ /* 0x000fe20000410000 */
[----:B------:R-:W-:Y:S01]  /*63a0*/  FSEL R227, R4, -INF , !P3 ;  /* 0xff80000004e37808 */ /* 0x000fe20005800000 */
[----:B------:R-:W-:Y:S01]  /*63b0*/  FFMA.FTZ R4, R93, UR4, R99 ;  /* 0x000000045d047c23 */ /* 0x000fe20008010063 */
[----:B------:R-:W-:-:S02]  /*63c0*/  ISETP.GE.AND P6, PT, R74, R9, PT ;  /* 0x000000094a00720c */ /* 0x000fc40003fc6270 */
[----:B------:R-:W-:Y:S01]  /*63d0*/  ISETP.GE.AND P3, PT, R74, R10, PT ;  /* 0x0000000a4a00720c */ /* 0x000fe20003f66270 */
[----:B------:R2:W2:Y:S01]  /*63e0*/  MUFU.TANH R52, R2 ;  /* 0x0000000200347308 */ /* 0x0004a20000002400 */
[----:B------:R-:W-:Y:S01]  /*63f0*/  FSEL R206, R4, -INF , !P5 ;  /* 0xff80000004ce7808 */ /* 0x000fe20006800000 */
[----:B------:R-:W-:Y:S01]  /*6400*/  FMUL.FTZ R4, R46, c[0x0][0x2ec] ;  /* 0x0000bb002e047a20 */ /* 0x000fe20000410000 */
[----:B------:R-:W-:Y:S01]  /*6410*/  FSEL R226, R0, -INF , !P6 ;  /* 0xff80000000e27808 */ /* 0x000fe20007000000 */
[----:B---3--:R-:W-:Y:S01]  /*6420*/  FFMA.FTZ R0, R79, UR4, R97 ;  /* 0x000000044f007c23 */ /* 0x008fe20008010061 */
[C---:B------:R-:W-:Y:S01]  /*6430*/  ISETP.GE.AND P5, PT, R68.reuse, R9, PT ;  /* 0x000000094400720c */ /* 0x040fe20003fa6270 */
[----:B----4-:R-:W-:Y:S02]  /*6440*/  HMMA.16816.F32.BF16 R20, R28, R16, R20 ;  /* 0x000000101c14723c */ /* 0x010fe40000041814 */
[----:B------:R3:W4:Y:S01]  /*6450*/  MUFU.TANH R12, R4 ;  /* 0x00000004000c7308 */ /* 0x0007220000002400 */
[----:B------:R-:W-:Y:S01]  /*6460*/  ISETP.GE.AND P6, PT, R68, R8, PT ;  /* 0x000000084400720c */ /* 0x000fe20003fc6270 */
[----:B-1----:R-:W-:-:S03]  /*6470*/  FMUL.FTZ R5, R43, c[0x0][0x2ec] ;  /* 0x0000bb002b057a20 */ /* 0x002fc60000410000 */
[----:B------:R-:W-:Y:S01]  /*6480*/  FSEL R225, R0, -INF , !P6 ;  /* 0xff80000000e17808 */ /* 0x000fe20007000000 */
[----:B------:R-:W-:Y:S01]  /*6490*/  FFMA.FTZ R0, R79, UR4, R86 ;  /* 0x000000044f007c23 */ /* 0x000fe20008010056 */
[----:B------:R-:W-:Y:S01]  /*64a0*/  HMMA.16816.F32.BF16 R40, R36, R14, R132 ;  /* 0x0000000e2428723c */ /* 0x000fe20000041884 */
[----:B--2---:R-:W-:Y:S01]  /*64b0*/  FFMA.FTZ R2, R93, UR4, R95 ;  /* 0x000000045d027c23 */ /* 0x004fe2000801005f */
[----:B------:R-:W-:Y:S01]  /*64c0*/  ISETP.GE.AND P6, PT, R68, R10, PT ;  /* 0x0000000a4400720c */ /* 0x000fe20003fc6270 */
[----:B------:R1:W2:Y:S03]  /*64d0*/  MUFU.TANH R56, R5 ;  /* 0x0000000500387308 */ /* 0x0002a60000002400 */
[----:B------:R-:W-:Y:S01]  /*64e0*/  FSEL R207, R2, -INF , !P3 ;  /* 0xff80000002cf7808 */ /* 0x000fe20005800000 */
[C---:B-----5:R-:W-:Y:S01]  /*64f0*/  FFMA.FTZ R2, R79.reuse, UR4, R90 ;  /* 0x000000044f027c23 */ /* 0x060fe2000801005a */
[----:B------:R-:W-:Y:S01]  /*6500*/  FSEL R199, R0, -INF , !P6 ;  /* 0xff80000000c77808 */ /* 0x000fe20007000000 */
[----:B---3--:R-:W-:Y:S01]  /*6510*/  FFMA.FTZ R4, R79, UR4, R91 ;  /* 0x000000044f047c23 */ /* 0x008fe2000801005b */
[-C--:B------:R-:W-:Y:S01]  /*6520*/  ISETP.GE.AND P6, PT, R63, R11.reuse, PT ;  /* 0x0000000b3f00720c */ /* 0x080fe20003fc6270 */
[C---:B------:R-:W-:Y:S01]  /*6530*/  FFMA.FTZ R0, R75.reuse, UR4, R96 ;  /* 0x000000044b007c23 */ /* 0x040fe20008010060 */
[----:B------:R-:W-:Y:S01]  /*6540*/  ISETP.GE.AND P3, PT, R68, R11, PT ;  /* 0x0000000b4400720c */ /* 0x000fe20003f66270 */
[----:B------:R-:W-:Y:S01]  /*6550*/  HMMA.16816.F32.BF16 R36, R24, R16, R48 ;  /* 0x000000101824723c */ /* 0x000fe20000041830 */
[----:B------:R-:W-:Y:S01]  /*6560*/  FSEL R224, R4, -INF , !P5 ;  /* 0xff80000004e07808 */ /* 0x000fe20006800000 */
[----:B------:R-:W-:Y:S01]  /*6570*/  FFMA.FTZ R4, R75, UR4, R98 ;  /* 0x000000044b047c23 */ /* 0x000fe20008010062 */
[----:B------:R-:W-:Y:S01]  /*6580*/  ISETP.GE.AND P5, PT, R63, R8, PT ;  /* 0x000000083f00720c */ /* 0x000fe20003fa6270 */
[----:B------:R-:W-:Y:S01]  /*6590*/  FMUL.FTZ R23, R23, c[0x0][0x2ec] ;  /* 0x0000bb0017177a20 */ /* 0x000fe20000410000 */
[----:B------:R-:W-:Y:S01]  /*65a0*/  FSEL R139, R2, -INF , !P3 ;  /* 0xff800000028b7808 */ /* 0x000fe20005800000 */
[----:B------:R-:W-:Y:S01]  /*65b0*/  FMUL.FTZ R2, R20, c[0x0][0x2ec] ;  /* 0x0000bb0014027a20 */ /* 0x000fe20000410000 */
[----:B------:R-:W-:Y:S01]  /*65c0*/  FSEL R223, R4, -INF , !P5 ;  /* 0xff80000004df7808 */ /* 0x000fe20006800000 */
[----:B------:R-:W-:Y:S01]  /*65d0*/  FFMA.FTZ R4, R75, UR4, R94 ;  /* 0x000000044b047c23 */ /* 0x000fe2000801005e */
[CC--:B------:R-:W-:Y:S01]  /*65e0*/  ISETP.GE.AND P3, PT, R63.reuse, R9.reuse, PT ;  /* 0x000000093f00720c */ /* 0x0c0fe20003f66270 */
[----:B------:R3:W-:Y:S01]  /*65f0*/  MUFU.TANH R20, R2 ;  /* 0x0000000200147308 */ /* 0x0007e20000002400 */
[----:B------:R-:W-:Y:S01]  /*6600*/  ISETP.GE.AND P5, PT, R63, R10, PT ;  /* 0x0000000a3f00720c */ /* 0x000fe20003fa6270 */
[-C--:B------:R-:W-:Y:S01]  /*6610*/  HMMA.16816.F32.BF16 R28, R28, R18.reuse, R40 ;  /* 0x000000121c1c723c */ /* 0x080fe20000041828 */
[----:B------:R-:W-:Y:S01]  /*6620*/  FSEL R137, R4, -INF , !P6 ;  /* 0xff80000004897808 */ /* 0x000fe20007000000 */
[----:B------:R-:W-:Y:S01]  /*6630*/  FMUL.FTZ R4, R22, c[0x0][0x2ec] ;  /* 0x0000bb0016047a20 */ /* 0x000fe20000410000 */
[----:B------:R-:W-:Y:S01]  /*6640*/  ISETP.GE.AND P6, PT, R70, R9, PT ;  /* 0x000000094600720c */ /* 0x000fe20003fc6270 */
[----:B-1----:R-:W-:Y:S01]  /*6650*/  FMUL.FTZ R5, R45, c[0x0][0x2ec] ;  /* 0x0000bb002d057a20 */ /* 0x002fe20000410000 */
[----:B------:R-:W-:Y:S01]  /*6660*/  FSEL R222, R0, -INF , !P3 ;  /* 0xff80000000de7808 */ /* 0x000fe20005800000 */
[----:B------:R1:W-:Y:S01]  /*6670*/  MUFU.TANH R13, R4 ;  /* 0x00000004000d7308 */ /* 0x0003e20000002400 */
[----:B------:R-:W-:Y:S01]  /*6680*/  FFMA.FTZ R0, R82, UR4, R87 ;  /* 0x0000000452007c23 */ /* 0x000fe20008010057 */
[----:B------:R-:W-:Y:S01]  /*6690*/  ISETP.GE.AND P3, PT, R70, R8, PT ;  /* 0x000000084600720c */ /* 0x000fe20003f66270 */
[----:B------:R-:W-:Y:S03]  /*66a0*/  HMMA.16816.F32.BF16 R24, R24, R18, R32 ;  /* 0x000000121818723c */ /* 0x000fe60000041820 */
[----:B------:R-:W-:Y:S01]  /*66b0*/  FSEL R219, R0, -INF , !P3 ;  /* 0xff80000000db7808 */ /* 0x000fe20005800000 */
[----:B------:R-:W-:Y:S01]  /*66c0*/  FFMA.FTZ R0, R82, UR4, R54 ;  /* 0x0000000452007c23 */ /* 0x000fe20008010036 */
[----:B------:R-:W-:Y:S01]  /*66d0*/  ISETP.GE.AND P3, PT, R70, R10, PT ;  /* 0x0000000a4600720c */ /* 0x000fe20003f66270 */
[----:B---3--:R-:W-:Y:S01]  /*66e0*/  FFMA.FTZ R2, R75, UR4, R89 ;  /* 0x000000044b027c23 */ /* 0x008fe20008010059 */
[----:B------:R3:W-:Y:S01]  /*66f0*/  MUFU.TANH R45, R5 ;  /* 0x00000005002d7308 */ /* 0x0007e20000002400 */
[----:B------:R-:W-:Y:S01]  /*6700*/  FMUL.FTZ R36, R36, c[0x0][0x2ec] ;  /* 0x0000bb0024247a20 */ /* 0x000fe20000410000 */
[----:B------:R-:W-:Y:S01]  /*6710*/  FSEL R221, R0, -INF , !P3 ;  /* 0xff80000000dd7808 */ /* 0x000fe20005800000 */
[C---:B------:R-:W-:Y:S01]  /*6720*/  FFMA.FTZ R0, R83.reuse, UR4, R60 ;  /* 0x0000000453007c23 */ /* 0x040fe2000801003c */
[----:B------:R-:W-:Y:S01]  /*6730*/  FSEL R138, R2, -INF , !P5 ;  /* 0xff800000028a7808 */ /* 0x000fe20006800000 */
[----:B------:R-:W-:Y:S01]  /*6740*/  FFMA.FTZ R2, R82, UR4, R66 ;  /* 0x0000000452027c23 */ /* 0x000fe20008010042 */
[-C--:B------:R-:W-:Y:S01]  /*6750*/  ISETP.GE.AND P5, PT, R70, R11.reuse, PT ;  /* 0x0000000b4600720c */ /* 0x080fe20003fa6270 */
[----:B-1----:R-:W-:Y:S01]  /*6760*/  FFMA.FTZ R4, R82, UR4, R84 ;  /* 0x0000000452047c23 */ /* 0x002fe20008010054 */
[----:B------:R-:W-:Y:S01]  /*6770*/  ISETP.GE.AND P3, PT, R72, R11, PT ;  /* 0x0000000b4800720c */ /* 0x000fe20003f66270 */
[----:B------:R-:W-:Y:S01]  /*6780*/  MUFU.TANH R36, R36 ;  /* 0x0000002400247308 */ /* 0x000fe20000002400 */
[----:B------:R-:W-:Y:S01]  /*6790*/  FSEL R220, R2, -INF , !P5 ;  /* 0xff80000002dc7808 */ /* 0x000fe20006800000 */
[C---:B------:R-:W-:Y:S01]  /*67a0*/  FFMA.FTZ R2, R83.reuse, UR4, R76 ;  /* 0x0000000453027c23 */ /* 0x040fe2000801004c */
[----:B------:R-:W-:Y:S01]  /*67b0*/  FSEL R218, R4, -INF , !P6 ;  /* 0xff80000004da7808 */ /* 0x000fe20007000000 */
[----:B------:R-:W-:Y:S01]  /*67c0*/  FFMA.FTZ R4, R83, UR4, R88 ;  /* 0x0000000453047c23 */ /* 0x000fe20008010058 */
[----:B------:R-:W-:Y:S01]  /*67d0*/  ISETP.GE.AND P6, PT, R72, R8, PT ;  /* 0x000000084800720c */ /* 0x000fe20003fc6270 */
[----:B------:R-:W-:Y:S01]  /*67e0*/  FMUL.FTZ R38, R38, c[0x0][0x2ec] ;  /* 0x0000bb0026267a20 */ /* 0x000fe20000410000 */
[-C--:B------:R-:W-:Y:S01]  /*67f0*/  ISETP.GE.AND P5, PT, R72, R9.reuse, PT ;  /* 0x000000094800720c */ /* 0x080fe20003fa6270 */
[----:B---3--:R-:W-:Y:S01]  /*6800*/  FMUL.FTZ R5, R47, c[0x0][0x2ec] ;  /* 0x0000bb002f057a20 */ /* 0x008fe20000410000 */
[----:B------:R-:W-:Y:S01]  /*6810*/  FSEL R208, R4, -INF , !P6 ;  /* 0xff80000004d07808 */ /* 0x000fe20007000000 */
[----:B------:R-:W-:Y:S01]  /*6820*/  FFMA.FTZ R4, R83, UR4, R85 ;  /* 0x0000000453047c23 */ /* 0x000fe20008010055 */
[----:B------:R-:W-:Y:S01]  /*6830*/  ISETP.GE.AND P6, PT, R72, R10, PT ;  /* 0x0000000a4800720c */ /* 0x000fe20003fc6270 */
[----:B------:R1:W3:Y:S01]  /*6840*/  MUFU.TANH R44, R5 ;  /* 0x00000005002c7308 */ /* 0x0002e20000002400 */
[----:B------:R-:W-:Y:S01]  /*6850*/  FSEL R212, R2, -INF , !P3 ;  /* 0xff80000002d47808 */ /* 0x000fe20005800000 */
[C---:B------:R-:W-:Y:S01]  /*6860*/  FFMA.FTZ R2, R81.reuse, UR4, R52 ;  /* 0x0000000451027c23 */ /* 0x040fe20008010034 */
[----:B------:R-:W-:Y:S01]  /*6870*/  FSEL R205, R4, -INF , !P5 ;  /* 0xff80000004cd7808 */ /* 0x000fe20006800000 */
[----:B------:R-:W-:Y:S01]  /*6880*/  FFMA.FTZ R4, R81, UR4, R55 ;  /* 0x0000000451047c23 */ /* 0x000fe20008010037 */
[----:B------:R-:W-:Y:S01]  /*6890*/  ISETP.GE.AND P5, PT, R69, R8, PT ;  /* 0x000000084500720c */ /* 0x000fe20003fa6270 */
[----:B------:R-:W-:Y:S01]  /*68a0*/  FMUL.FTZ R37, R37, c[0x0][0x2ec] ;  /* 0x0000bb0025257a20 */ /* 0x000fe20000410000 */
[----:B------:R-:W-:Y:S01]  /*68b0*/  FSEL R215, R0, -INF , !P6 ;  /* 0xff80000000d77808 */ /* 0x000fe20007000000 */
[C---:B----4-:R-:W-:Y:S01]  /*68c0*/  FFMA.FTZ R0, R81.reuse, UR4, R12 ;  /* 0x0000000451007c23 */ /* 0x050fe2000801000c */
[----:B------:R-:W-:Y:S01]  /*68d0*/  FSEL R201, R4, -INF , !P5 ;  /* 0xff80000004c97808 */ /* 0x000fe20006800000 */
[----:B------:R-:W-:Y:S01]  /*68e0*/  FFMA.FTZ R4, R81, UR4, R53 ;  /* 0x0000000451047c23 */ /* 0x000fe20008010035 */
[C---:B------:R-:W-:Y:S01]  /*68f0*/  ISETP.GE.AND P5, PT, R69.reuse, R10, PT ;  /* 0x0000000a4500720c */ /* 0x040fe20003fa6270 */
[----:B------:R-:W-:Y:S01]  /*6900*/  MUFU.TANH R38, R38 ;  /* 0x0000002600267308 */ /* 0x000fe20000002400 */
[C---:B------:R-:W-:Y:S01]  /*6910*/  ISETP.GE.AND P3, PT, R69.reuse, R9, PT ;  /* 0x000000094500720c */ /* 0x040fe20003f66270 */
[----:B------:R-:W-:Y:S01]  /*6920*/  FMUL.FTZ R26, R26, c[0x0][0x2ec] ;  /* 0x0000bb001a1a7a20 */ /* 0x000fe20000410000 */
[----:B------:R-:W-:Y:S01]  /*6930*/  FSEL R202, R0, -INF , !P5 ;  /* 0xff80000000ca7808 */ /* 0x000fe20006800000 */
[----:B------:R-:W-:Y:S01]  /*6940*/  FMUL.FTZ R0, R28, c[0x0][0x2ec] ;  /* 0x0000bb001c007a20 */ /* 0x000fe20000410000 */
[-C--:B------:R-:W-:Y:S01]  /*6950*/  ISETP.GE.AND P6, PT, R69, R11.reuse, PT ;  /* 0x0000000b4500720c */ /* 0x080fe20003fc6270 */
[----:B-1----:R-:W-:Y:S01]  /*6960*/  FMUL.FTZ R5, R21, c[0x0][0x2ec] ;  /* 0x0000bb0015057a20 */ /* 0x002fe20000410000 */
[----:B------:R-:W-:Y:S01]  /*6970*/  FSEL R197, R4, -INF , !P3 ;  /* 0xff80000004c57808 */ /* 0x000fe20005800000 */
[----:B------:R1:W-:Y:S01]  /*6980*/  MUFU.TANH R12, R0 ;  /* 0x00000000000c7308 */ /* 0x0003e20000002400 */
[----:B------:R-:W-:Y:S01]  /*6990*/  FSEL R200, R2, -INF , !P6 ;  /* 0xff80000002c87808 */ /* 0x000fe20007000000 */
[C---:B------:R-:W-:Y:S01]  /*69a0*/  FFMA.FTZ R4, R80.reuse, UR4, R59 ;  /* 0x0000000450047c23 */ /* 0x040fe2000801003b */
[C---:B------:R-:W-:Y:S01]  /*69b0*/  ISETP.GE.AND P5, PT, R71.reuse, R11, PT ;  /* 0x0000000b4700720c */ /* 0x040fe20003fa6270 */
[----:B--2---:R-:W-:Y:S01]  /*69c0*/  FFMA.FTZ R2, R80, UR4, R56 ;  /* 0x0000000450027c23 */ /* 0x004fe20008010038 */
[CC--:B------:R-:W-:Y:S01]  /*69d0*/  ISETP.GE.AND P3, PT, R71.reuse, R8.reuse, PT ;  /* 0x000000084700720c */ /* 0x0c0fe20003f66270 */
[----:B------:R-:W-:Y:S01]  /*69e0*/  FMUL.FTZ R24, R24, c[0x0][0x2ec] ;  /* 0x0000bb0018187a20 */ /* 0x000fe20000410000 */
[----:B------:R-:W-:Y:S01]  /*69f0*/  ISETP.GE.AND P6, PT, R71, R9, PT ;  /* 0x000000094700720c */ /* 0x000fe20003fc6270 */
[----:B------:R2:W4:Y:S01]  /*6a00*/  MUFU.TANH R16, R5 ;  /* 0x0000000500107308 */ /* 0x0005220000002400 */
[----:B------:R-:W-:Y:S01]  /*6a10*/  FSEL R186, R4, -INF , !P3 ;  /* 0xff80000004ba7808 */ /* 0x000fe20005800000 */
[----:B---3--:R-:W-:Y:S01]  /*6a20*/  FFMA.FTZ R4, R80, UR4, R44 ;  /* 0x0000000450047c23 */ /* 0x008fe2000801002c */
[----:B------:R-:W-:Y:S01]  /*6a30*/  FSEL R193, R2, -INF , !P6 ;  /* 0xff80000002c17808 */ /* 0x000fe20007000000 */
[----:B------:R-:W-:Y:S01]  /*6a40*/  FMUL.FTZ R2, R30, c[0x0][0x2ec] ;  /* 0x0000bb001e027a20 */ /* 0x000fe20000410000 */
[----:B------:R-:W-:Y:S01]  /*6a50*/  ISETP.GE.AND P6, PT, R62, R8, PT ;  /* 0x000000083e00720c */ /* 0x000fe20003fc6270 */
[----:B------:R-:W-:Y:S01]  /*6a60*/  FMUL.FTZ R25, R25, c[0x0][0x2ec] ;  /* 0x0000bb0019197a20 */ /* 0x000fe20000410000 */
[----:B------:R-:W-:Y:S01]  /*6a70*/  ISETP.GE.AND P3, PT, R71, R10, PT ;  /* 0x0000000a4700720c */ /* 0x000fe20003f66270 */
[----:B-1----:R-:W-:Y:S01]  /*6a80*/  FFMA.FTZ R0, R80, UR4, R45 ;  /* 0x0000000450007c23 */ /* 0x002fe2000801002d */
[----:B------:R-:W1:Y:S01]  /*6a90*/  MUFU.TANH R23, R23 ;  /* 0x0000001700177308 */ /* 0x000e620000002400 */
[----:B------:R-:W-:Y:S01]  /*6aa0*/  FMUL.FTZ R27, R27, c[0x0][0x2ec] ;  /* 0x0000bb001b1b7a20 */ /* 0x000fe20000410000 */
[----:B------:R-:W-:Y:S01]  /*6ab0*/  FSEL R195, R4, -INF , !P3 ;  /* 0xff80000004c37808 */ /* 0x000fe20005800000 */
[C---:B------:R-:W-:Y:S01]  /*6ac0*/  FFMA.FTZ R4, R73.reuse, UR4, R13 ;  /* 0x0000000449047c23 */ /* 0x040fe2000801000d */
[----:B------:R-:W-:Y:S01]  /*6ad0*/  FSEL R194, R0, -INF , !P5 ;  /* 0xff80000000c27808 */ /* 0x000fe20006800000 */
[----:B------:R-:W-:Y:S01]  /*6ae0*/  FFMA.FTZ R0, R73, UR4, R20 ;  /* 0x0000000449007c23 */ /* 0x000fe20008010014 */
[C---:B------:R-:W-:Y:S01]  /*6af0*/  ISETP.GE.AND P3, PT, R62.reuse, R11, PT ;  /* 0x0000000b3e00720c */ /* 0x040fe20003f66270 */
[----:B--2---:R-:W-:Y:S01]  /*6b00*/  FMUL.FTZ R5, R39, c[0x0][0x2ec] ;  /* 0x0000bb0027057a20 */ /* 0x004fe20000410000 */
[----:B------:R-:W2:Y:S01]  /*6b10*/  MUFU.TANH R37, R37 ;  /* 0x0000002500257308 */ /* 0x000ea20000002400 */
[----:B------:R-:W-:-:S02]  /*6b20*/  ISETP.GE.AND P5, PT, R62, R9, PT ;  /* 0x000000093e00720c */ /* 0x000fc40003fa6270 */
[----:B------:R-:W-:Y:S01]  /*6b30*/  FSEL R171, R0, -INF , !P6 ;  /* 0xff80000000ab7808 */ /* 0x000fe20007000000 */
[----:B------:R-:W-:Y:S01]  /*6b40*/  FFMA.FTZ R0, R73, UR4, R36 ;  /* 0x0000000449007c23 */ /* 0x000fe20008010024 */
[----:B------:R-:W-:Y:S02]  /*6b50*/  FSEL R183, R4, -INF , !P5 ;  /* 0xff80000004b77808 */ /* 0x000fe40006800000 */
[----:B------:R-:W-:Y:S01]  /*6b60*/  ISETP.GE.AND P5, PT, R61, R8, PT ;  /* 0x000000083d00720c */ /* 0x000fe20003fa6270 */
[----:B------:R3:W-:Y:S01]  /*6b70*/  MUFU.TANH R13, R2 ;  /* 0x00000002000d7308 */ /* 0x0007e20000002400 */
[----:B------:R-:W-:Y:S01]  /*6b80*/  FSEL R185, R0, -INF , !P3 ;  /* 0xff80000000b97808 */ /* 0x000fe20005800000 */
[----:B----4-:R-:W-:Y:S01]  /*6b90*/  FFMA.FTZ R0, R67, UR4, R16 ;  /* 0x0000000443007c23 */ /* 0x010fe20008010010 */
[----:B------:R-:W-:Y:S02]  /*6ba0*/  ISETP.GE.AND P6, PT, R62, R10, PT ;  /* 0x0000000a3e00720c */ /* 0x000fe40003fc6270 */
[----:B------:R-:W-:-:S02]  /*6bb0*/  ISETP.GE.AND P3, PT, R61, R9, PT ;  /* 0x000000093d00720c */ /* 0x000fc40003f66270 */
[----:B------:R-:W-:Y:S01]  /*6bc0*/  FSEL R132, R0, -INF , !P5 ;  /* 0xff80000000847808 */ /* 0x000fe20006800000 */
[----:B------:R4:W5:Y:S01]  /*6bd0*/  MUFU.TANH R14, R5 ;  /* 0x00000005000e7308 */ /* 0x0009620000002400 */
[----:B-1----:R-:W-:Y:S01]  /*6be0*/  FFMA.FTZ R0, R67, UR4, R23 ;  /* 0x0000000443007c23 */ /* 0x002fe20008010017 */
[----:B------:R-:W-:Y:S01]  /*6bf0*/  ISETP.GE.AND P5, PT, R61, R10, PT ;  /* 0x0000000a3d00720c */ /* 0x000fe20003fa6270 */
[----:B--2---:R-:W-:-:S03]  /*6c00*/  FFMA.FTZ R4, R67, UR4, R37 ;  /* 0x0000000443047c23 */ /* 0x004fc60008010025 */
[----:B------:R-:W-:Y:S01]  /*6c10*/  FSEL R133, R0, -INF , !P3 ;  /* 0xff80000000857808 */ /* 0x000fe20005800000 */
[----:B------:R-:W-:Y:S01]  /*6c20*/  FFMA.FTZ R0, R64, UR4, R12 ;  /* 0x0000000440007c23 */ /* 0x000fe2000801000c */
[----:B------:R-:W1:Y:S01]  /*6c30*/  MUFU.TANH R26, R26 ;  /* 0x0000001a001a7308 */ /* 0x000e620000002400 */
[----:B---3--:R-:W-:Y:S01]  /*6c40*/  FFMA.FTZ R2, R73, UR4, R38 ;  /* 0x0000000449027c23 */ /* 0x008fe20008010026 */
[----:B------:R-:W-:-:S04]  /*6c50*/  ISETP.GE.AND P3, PT, R57, R8, PT ;  /* 0x000000083900720c */ /* 0x000fc80003f66270 */
[----:B------:R-:W-:Y:S01]  /*6c60*/  FSEL R192, R2, -INF , !P6 ;  /* 0xff80000002c07808 */ /* 0x000fe20007000000 */
[----:B----4-:R-:W-:Y:S01]  /*6c70*/  FMUL.FTZ R5, R29, c[0x0][0x2ec] ;  /* 0x0000bb001d057a20 */ /* 0x010fe20000410000 */
[----:B------:R-:W2:Y:S01]  /*6c80*/  MUFU.TANH R24, R24 ;  /* 0x0000001800187308 */ /* 0x000ea20000002400 */
[----:B------:R-:W-:Y:S01]  /*6c90*/  ISETP.GE.AND P6, PT, R61, R11, PT ;  /* 0x0000000b3d00720c */ /* 0x000fe20003fc6270 */
[----:B-----5:R-:W-:Y:S01]  /*6ca0*/  FFMA.FTZ R2, R67, UR4, R14 ;  /* 0x0000000443027c23 */ /* 0x020fe2000801000e */
[----:B------:R-:W-:Y:S02]  /*6cb0*/  FSEL R128, R0, -INF , !P3 ;  /* 0xff80000000807808 */ /* 0x000fe40005800000 */
[----:B------:R-:W-:Y:S01]  /*6cc0*/  FSEL R135, R4, -INF , !P6 ;  /* 0xff80000004877808 */ /* 0x000fe20007000000 */
[----:B------:R-:W-:Y:S01]  /*6cd0*/  FFMA.FTZ R4, R64, UR4, R13 ;  /* 0x0000000440047c23 */ /* 0x000fe2000801000d */
[----:B------:R-:W-:Y:S01]  /*6ce0*/  ISETP.GE.AND P3, PT, R57, R10, PT ;  /* 0x0000000a3900720c */ /* 0x000fe20003f66270 */
[----:B------:R3:W4:Y:S01]  /*6cf0*/  MUFU.TANH R15, R5 ;  /* 0x00000005000f7308 */ /* 0x0007220000002400 */
[----:B------:R-:W-:Y:S01]  /*6d00*/  FFMA.FTZ R13, R249, UR4, R230 ;  /* 0x00000004f90d7c23 */ /* 0x000fe200080100e6 */
[----:B------:R-:W-:Y:S01]  /*6d10*/  FSEL R181, R2, -INF , !P5 ;  /* 0xff80000002b57808 */ /* 0x000fe20006800000 */
[----:B-1----:R-:W-:Y:S01]  /*6d20*/  FFMA.FTZ R0, R64, UR4, R26 ;  /* 0x0000000440007c23 */ /* 0x002fe2000801001a */
[----:B------:R-:W-:-:S02]  /*6d30*/  ISETP.GE.AND P6, PT, R57, R9, PT ;  /* 0x000000093900720c */ /* 0x000fc40003fc6270 */
[----:B------:R-:W-:Y:S02]  /*6d40*/  FSEL R69, R13, -INF , !P0 ;  /* 0xff8000000d457808 */ /* 0x000fe40004000000 */
[----:B------:R-:W1:Y:S01]  /*6d50*/  MUFU.TANH R25, R25 ;  /* 0x0000001900197308 */ /* 0x000e620000002400 */
[----:B------:R-:W-:Y:S01]  /*6d60*/  PLOP3.LUT P0, PT, PT, PT, UP0, 0x80, 0x0 ;  /* 0x000000000000781c */ /* 0x000fe20003f0f008 */
[----:B--2---:R-:W-:Y:S01]  /*6d70*/  FFMA.FTZ R2, R64, UR4, R24 ;  /* 0x0000000440027c23 */ /* 0x004fe20008010018 */
[----:B------:R-:W-:Y:S01]  /*6d80*/  FSEL R134, R0, -INF , !P3 ;  /* 0xff80000000867808 */ /* 0x000fe20005800000 */
[----:B------:R-:W-:Y:S01]  /*6d90*/  FFMA.FTZ R0, R249, UR4, R232 ;  /* 0x00000004f9007c23 */ /* 0x000fe200080100e8 */
[----:B------:R-:W-:Y:S02]  /*6da0*/  ISETP.GE.AND P5, PT, R57, R11, PT ;  /* 0x0000000b3900720c */ /* 0x000fe40003fa6270 */
[----:B------:R-:W-:Y:S01]  /*6db0*/  FSEL R130, R4, -INF , !P6 ;  /* 0xff80000004827808 */ /* 0x000fe20007000000 */
[----:B---3--:R-:W-:Y:S01]  /*6dc0*/  FMUL.FTZ R5, R31, c[0x0][0x2ec] ;  /* 0x0000bb001f057a20 */ /* 0x008fe20000410000 */
[----:B------:R-:W2:Y:S01]  /*6dd0*/  MUFU.TANH R27, R27 ;  /* 0x0000001b001b7308 */ /* 0x000ea20000002400 */
[----:B------:R-:W-:Y:S01]  /*6de0*/  FSEL R131, R2, -INF , !P5 ;  /* 0xff80000002837808 */ /* 0x000fe20006800000 */
[----:B------:R-:W-:Y:S01]  /*6df0*/  FFMA.FTZ R2, R249, UR4, R243 ;  /* 0x00000004f9027c23 */ /* 0x000fe200080100f3 */
[----:B------:R-:W-:Y:S01]  /*6e00*/  FSEL R34, R0, -INF , !P1 ;  /* 0xff80000000227808 */ /* 0x000fe20004800000 */
[C---:B----4-:R-:W-:Y:S01]  /*6e10*/  FFMA.FTZ R14, R65.reuse, UR4, R15 ;  /* 0x00000004410e7c23 */ /* 0x050fe2000801000f */
[----:B------:R-:W-:Y:S01]  /*6e20*/  ISETP.GE.AND P6, PT, R58, R8, PT ;  /* 0x000000083a00720c */ /* 0x000fe20003fc6270 */
[----:B-1----:R-:W-:-:S02]  /*6e30*/  FFMA.FTZ R4, R65, UR4, R25 ;  /* 0x0000000441047c23 */ /* 0x002fc40008010019 */
[----:B------:R1:W3:Y:S01]  /*6e40*/  MUFU.TANH R12, R5 ;  /* 0x00000005000c7308 */ /* 0x0002e20000002400 */
[C---:B------:R-:W-:Y:S02]  /*6e50*/  ISETP.GE.AND P5, PT, R58.reuse, R9, PT ;  /* 0x000000093a00720c */ /* 0x040fe40003fa6270 */
[C---:B------:R-:W-:Y:S02]  /*6e60*/  ISETP.GE.AND P3, PT, R58.reuse, R11, PT ;  /* 0x0000000b3a00720c */ /* 0x040fe40003f66270 */
[----:B------:R-:W-:Y:S02]  /*6e70*/  ISETP.GE.AND P1, PT, R58, R10, PT ;  /* 0x0000000a3a00720c */ /* 0x000fe40003f26270 */
[----:B------:R-:W-:Y:S01]  /*6e80*/  FSEL R36, R2, -INF , !P2 ;  /* 0xff80000002247808 */ /* 0x000fe20005000000 */
[----:B--2---:R-:W-:Y:S01]  /*6e90*/  FFMA.FTZ R0, R65, UR4, R27 ;  /* 0x0000000441007c23 */ /* 0x004fe2000801001b */
[----:B------:R-:W-:Y:S02]  /*6ea0*/  FSEL R70, R14, -INF , !P6 ;  /* 0xff8000000e467808 */ /* 0x000fe40007000000 */
[----:B------:R-:W-:-:S02]  /*6eb0*/  FSEL R75, R4, -INF , !P3 ;  /* 0xff800000044b7808 */ /* 0x000fc40005800000 */
[----:B------:R-:W-:Y:S01]  /*6ec0*/  FSEL R129, R0, -INF , !P1 ;  /* 0xff80000000817808 */ /* 0x000fe20004800000 */
[----:B-1----:R-:W-:Y:S02]  /*6ed0*/  FFMA.FTZ R5, R249, UR4, R252 ;  /* 0x00000004f9057c23 */ /* 0x002fe400080100fc */
[----:B---3--:R-:W-:-:S03]  /*6ee0*/  FFMA.FTZ R12, R65, UR4, R12 ;  /* 0x00000004410c7c23 */ /* 0x008fc6000801000c */
[----:B------:R-:W-:Y:S02]  /*6ef0*/  FSEL R35, R5, -INF , !P4 ;  /* 0xff80000005237808 */ /* 0x000fe40006000000 */
[----:B------:R-:W-:Y:S01]  /*6f00*/  FSEL R74, R12, -INF , !P5 ;  /* 0xff8000000c4a7808 */ /* 0x000fe20006800000 */
        /* <DEDUP_REMOVED lines=12> */
[----:B------:R-:W-:Y:S01]  /*6fd0*/  IMAD.U32 R21, RZ, RZ, UR20 ;  /* 0x00000014ff157e24 */ /* 0x000fe2000f8e00ff */
[----:B------:R-:W-:Y:S01]  /*6fe0*/  UIMAD UR6, UR6, UR11, UR7 ;  /* 0x0000000b060672a4 */ /* 0x000fe2000f8e0207 */
[----:B--2---:R-:W-:Y:S01]  /*6ff0*/  ISETP.GE.AND P1, PT, R230, c[0x0][0x220], PT ;  /* 0x00008800e6007a0c */ /* 0x004fe20003f26270 */
[----:B---3--:R-:W-:-:S05]  /*7000*/  IMAD.WIDE.U32 R12, R12, UR11, R250 ;  /* 0x0000000b0c0c7c25 */ /* 0x008fca000f8e00fa */
[----:B------:R-:W-:-:S07]  /*7010*/  IADD3 R5, R13, UR6, RZ ;  /* 0x000000060d057c10 */ /* 0x000fce000fffe0ff */
        /* <DEDUP_REMOVED lines=12> */
[----:B------:R-:W-:Y:S02]  /*70e0*/  @!P1 LEA R28, P3, R4, c[0x0][0x168], 0x1 ;  /* 0x00005a00041c9a11 */ /* 0x000fe400078608ff */
[----:B------:R-:W-:Y:S02]  /*70f0*/  @!P1 LEA R32, P4, R0, c[0x0][0x168], 0x1 ;  /* 0x00005a0000209a11 */ /* 0x000fe400078808ff */
[----:B------:R-:W-:Y:S01]  /*7100*/  @!P1 LEA.HI.X R29, R4, c[0x0][0x16c], R16, 0x1, P3 ;  /* 0x00005b00041d9a11 */ /* 0x000fe200018f0c10 */
[----:B------:R-:W-:Y:S01]  /*7110*/  @!P1 IMAD.MOV.U32 R4, RZ, RZ, R12 ;  /* 0x000000ffff049224 */ /* 0x000fe200078e000c */
[----:B------:R-:W-:Y:S01]  /*7120*/  @!P1 LEA.HI.X R33, R0, c[0x0][0x16c], R14, 0x1, P4 ;  /* 0x00005b0000219a11 */ /* 0x000fe200020f0c0e */
[----:B------:R-:W-:Y:S01]  /*7130*/  IMAD.U32 R0, RZ, RZ, UR20 ;  /* 0x00000014ff007e24 */ /* 0x000fe2000f8e00ff */
[----:B------:R-:W-:Y:S01]  /*7140*/  @!P1 MOV R16, R12 ;  /* 0x0000000c00109202 */ /* 0x000fe20000000f00 */
[----:B------:R-:W-:Y:S01]  /*7150*/  @!P1 IMAD.WIDE.U32 R18, R18, 0x30, R4 ;  /* 0x0000003012129825 */ /* 0x000fe200078e0004 */
[----:B------:R-:W-:-:S03]  /*7160*/  @!P1 LEA R30, P2, R2, c[0x0][0x168], 0x1 ;  /* 0x00005a00021e9a11 */ /* 0x000fc600078408ff */
[----:B------:R-:W-:Y:S01]  /*7170*/  @!P1 IMAD.WIDE.U32 R16, R0, 0x50, R16 ;  /* 0x0000005000109825 */ /* 0x000fe200078e0010 */
[----:B------:R-:W-:Y:S02]  /*7180*/  @!P1 LEA.HI.X R31, R2, c[0x0][0x16c], R15, 0x1, P2 ;  /* 0x00005b00021f9a11 */ /* 0x000fe400010f0c0f */
[----:B------:R-:W-:Y:S01]  /*7190*/  @!P1 MOV R2, c[0x0][0x19c] ;  /* 0x0000670000029a02 */ /* 0x000fe20000000f00 */
[----:B------:R-:W-:Y:S01]  /*71a0*/  @!P1 IMAD.MOV.U32 R0, RZ, RZ, c[0x0][0x19c] ;  /* 0x00006700ff009624 */ /* 0x000fe200078e00ff */
[----:B------:R-:W-:Y:S01]  /*71b0*/  @!P1 LEA R26, P2, R12, c[0x0][0x168], 0x1 ;  /* 0x00005a000c1a9a11 */ /* 0x000fe200078408ff */
[----:B------:R-:W-:Y:S01]  /*71c0*/  @!P1 IMAD.MOV.U32 R14, RZ, RZ, R12 ;  /* 0x000000ffff0e9224 */ /* 0x000fe200078e000c */
[----:B------:R-:W-:Y:S01]  /*71d0*/  @!P1 LEA R24, P4, R18, c[0x0][0x168], 0x1 ;  /* 0x00005a0012189a11 */ /* 0x000fe200078808ff */
[----:B------:R-:W-:Y:S01]  /*71e0*/  @!P1 IMAD R0, R0, 0x30, RZ ;  /* 0x0000003000009824 */ /* 0x000fe200078e02ff */
[--C-:B------:R-:W-:Y:S01]  /*71f0*/  @!P1 LEA.HI.X R27, R12, c[0x0][0x16c], R5.reuse, 0x1, P2 ;  /* 0x00005b000c1b9a11 */ /* 0x100fe200010f0c05 */
[----:B------:R-:W-:Y:S01]  /*7200*/  @!P1 IMAD.MOV.U32 R15, RZ, RZ, R5 ;  /* 0x000000ffff0f9224 */ /* 0x000fe200078e0005 */
[----:B------:R-:W-:Y:S01]  /*7210*/  @!P1 LEA R22, P3, R16, c[0x0][0x168], 0x1 ;  /* 0x00005a0010169a11 */ /* 0x000fe200078608ff */
[----:B------:R-:W-:Y:S01]  /*7220*/  @!P1 IMAD R2, R2, 0x50, RZ ;  /* 0x0000005002029824 */ /* 0x000fe200078e02ff */
[----:B------:R-:W-:Y:S01]  /*7230*/  @!P1 IADD3 R0, R0, R19, RZ ;  /* 0x0000001300009210 */ /* 0x000fe20007ffe0ff */
[----:B------:R-:W-:Y:S01]  /*7240*/  @!P1 IMAD.WIDE.U32 R14, R21, 0x60, R14 ;  /* 0x00000060150e9825 */ /* 0x000fe200078e000e */
[----:B------:R-:W-:Y:S01]  /*7250*/  @!PT LDS RZ, [RZ] ;  /* 0x00000000fffff984 */ /* 0x000fe20000000800 */
[----:B------:R-:W-:Y:S01]  /*7260*/  @!PT LDS RZ, [RZ] ;  /* 0x00000000fffff984 */ /* 0x000fe20000000800 */
[----:B------:R-:W-:Y:S01]  /*7270*/  @!PT LDS RZ, [RZ] ;  /* 0x00000000fffff984 */ /* 0x000fe20000000800 */
[----:B------:R1:W-:Y:S02]  /*7280*/  @!P1 LDGSTS.E.BYPASS.LTC128B.128 [R240+0x4000], [R26.64] ;  /* 0x040000001af09fae */ /* 0x0003e4000b901d74 */
[----:B------:R-:W-:Y:S01]  /*7290*/  @!P1 LEA.HI.X R25, R18, c[0x0][0x16c], R0, 0x1, P4 ;  /* 0x00005b0012199a11 */ /* 0x000fe200020f0c00 */
[----:B------:R-:W-:Y:S01]  /*72a0*/  @!P1 IMAD.IADD R2, R2, 0x1, R17 ;  /* 0x0000000102029824 */ /* 0x000fe200078e0211 */
[----:B------:R1:W-:Y:S01]  /*72b0*/  @P1 STS.128 [R240+0x4800], RZ ;  /* 0x004800fff0001388 */ /* 0x0003e20000000c00 */
[----:B------:R-:W-:Y:S01]  /*72c0*/  @!P1 IMAD.IADD R15, R20, 0x1, R15 ;  /* 0x00000001140f9824 */ /* 0x000fe200078e020f */
[----:B------:R-:W-:-:S02]  /*72d0*/  @!P1 LEA R20, P2, R14, c[0x0][0x168], 0x1 ;  /* 0x00005a000e149a11 */ /* 0x000fc400078408ff */
[----:B------:R-:W-:Y:S01]  /*72e0*/  @!PT LDS RZ, [RZ] ;  /* 0x00000000fffff984 */ /* 0x000fe20000000800 */
[----:B------:R-:W-:Y:S01]  /*72f0*/  @!PT LDS RZ, [RZ] ;  /* 0x00000000fffff984 */ /* 0x000fe20000000800 */
[----:B------:R-:W-:Y:S01]  /*7300*/  @!PT LDS RZ, [RZ] ;  /* 0x00000000fffff984 */ /* 0x000fe20000000800 */
[----:B------:R1:W-:Y:S01]  /*7310*/  @!P1 LDGSTS.E.BYPASS.LTC128B.128 [R240+0x4800], [R32.64] ;  /* 0x0480000020f09fae */ /* 0x0003e2000b901d74 */
[----:B------:R-:W-:Y:S02]  /*7320*/  @!P1 LEA.HI.X R23, R16, c[0x0][0x16c], R2, 0x1, P3 ;  /* 0x00005b0010179a11 */ /* 0x000fe400018f0c02 */
[----:B------:R-:W-:Y:S01]  /*7330*/  @!P1 LEA.HI.X R21, R14, c[0x0][0x16c], R15, 0x1, P2 ;  /* 0x00005b000e159a11 */ /* 0x000fe200010f0c0f */
        /* <DEDUP_REMOVED lines=39> */
.L_x_459:
[----:B------:R-:W-:Y:S05]  /*75b0*/  BSYNC B0 ;  /* 0x0000000000007941 */ /* 0x000fea0003800000 */
.L_x_458:
[----:B------:R-:W0:Y:S02]  /*75c0*/  LDGDEPBAR ;  /* 0x00000000000079af */ /* 0x000e240000000000 */
.L_x_457:
[----:B------:R-:W-:Y:S01]  /*75d0*/  FMNMX.FTZ R0, R34, R104, !PT ;  /* 0x0000006822007209 */ /* 0x000fe20007810000 */
[----:B------:R-:W-:Y:S01]  /*75e0*/  STL [R1+0x130], R240 ;  /* 0x000130f001007387 */ /* 0x000fe20000100800 */
[----:B------:R-:W-:Y:S02]  /*75f0*/  SHF.L.U32 R229, R7, 0x1, RZ ;  /* 0x0000000107e57819 */ /* 0x000fe400000006ff */
[----:B------:R-:W-:Y:S01]  /*7600*/  FMNMX.FTZ R0, R144, R0, !PT ;  /* 0x0000000090007209 */ /* 0x000fe20007810000 */
[----:B------:R-:W-:Y:S01]  /*7610*/  STL [R1+0x12c], R239 ;  /* 0x00012cef01007387 */ /* 0x000fe20000100800 */
[----:B------:R-:W-:Y:S01]  /*7620*/  LEA R230, R6, R229, 0x1 ;  /* 0x000000e506e67211 */ /* 0x000fe200078e08ff */
[----:B------:R-:W-:Y:S01]  /*7630*/  IMAD R232, R3, 0x2, R229 ;  /* 0x0000000203e87824 */ /* 0x000fe200078e02e5 */
        /* <DEDUP_REMOVED lines=106> */
[----:B------:R-:W3:Y:S01]  /*7ce0*/  SHFL.BFLY PT, R4, R0, 0x2, 0x1f ;  /* 0x0c401f0000047f89 */ /* 0x000ee200000e0000 */
        /* <DEDUP_REMOVED lines=11> */
[----:B---3--:R-:W-:Y:S02]  /*7da0*/  FMNMX.FTZ R0, R0, R4, !PT ;  /* 0x0000000400007209 */ /* 0x008fe40007810000 */
[----:B------:R-:W-:Y:S01]  /*7db0*/  FMNMX.FTZ R2, R154, R2, !PT ;  /* 0x000000029a027209 */ /* 0x000fe20007810000 */
[----:B------:R-:W3:Y:S03]  /*7dc0*/  SHFL.BFLY PT, R4, R68, 0x2, 0x1f ;  /* 0x0c401f0044047f89 */ /* 0x000ee600000e0000 */
[----:B------:R-:W-:Y:S01]  /*7dd0*/  FMNMX.FTZ R2, R153, R2, !PT ;  /* 0x0000000299027209 */ /* 0x000fe20007810000 */
[----:B------:R-:W4:Y:S03]  /*7de0*/  SHFL.BFLY PT, R71, R0, 0x1, 0x1f ;  /* 0x0c201f0000477f89 */ /* 0x000f2600000e0000 */
        /* <DEDUP_REMOVED lines=10> */
[----:B---3--:R-:W-:Y:S01]  /*7e90*/  FMNMX.FTZ R68, R68, R4, !PT ;  /* 0x0000000444447209 */ /* 0x008fe20007810000 */
[--C-:B------:R-:W-:Y:S01]  /*7ea0*/  FFMA.FTZ R4, R34, c[0x0][0x23c], -R5.reuse ;  /* 0x00008f0022047a23 */ /* 0x100fe20000010805 */
[----:B----4-:R-:W-:Y:S02]  /*7eb0*/  FMNMX.FTZ R71, R0, R71, !PT ;  /* 0x0000004700477209 */ /* 0x010fe40007810000 */
[----:B------:R-:W-:Y:S01]  /*7ec0*/  FMNMX.FTZ R0, R161, R2, !PT ;  /* 0x00000002a1007209 */ /* 0x000fe20007810000 */
[----:B------:R1:W-:Y:S01]  /*7ed0*/  MUFU.EX2 R247, R4 ;  /* 0x0000000400f77308 */ /* 0x0003e20000000800 */
[----:B------:R-:W-:Y:S01]  /*7ee0*/  FSETP.NEU.FTZ.AND P1, PT, R71, -INF , PT ;  /* 0xff8000004700780b */ /* 0x000fe20003f3d000 */
[----:B------:R-:W-:Y:S01]  /*7ef0*/  FFMA.FTZ R2, R104, c[0x0][0x23c], -R5 ;  /* 0x00008f0068027a23 */ /* 0x000fe20000010805 */
[----:B------:R-:W-:Y:S01]  /*7f00*/  FMNMX.FTZ R0, R178, R0, !PT ;  /* 0x00000000b2007209 */ /* 0x000fe20007810000 */
[----:B--2---:R-:W2:Y:S03]  /*7f10*/  SHFL.BFLY PT, R12, R68, 0x1, 0x1f ;  /* 0x0c201f00440c7f89 */ /* 0x004ea600000e0000 */
        /* <DEDUP_REMOVED lines=15> */
[----:B------:R1:W-:Y:S02]  /*8010*/  MUFU.EX2 R248, R2 ;  /* 0x0000000200f87308 */ /* 0x0003e40000000800 */
[----:B-1----:R-:W-:Y:S01]  /*8020*/  FMNMX.FTZ R2, R214, R0, !PT ;  /* 0x00000000d6027209 */ /* 0x002fe20007810000 */
[----:B------:R-:W-:-:S03]  /*8030*/  FFMA.FTZ R0, R110, c[0x0][0x23c], -R4 ;  /* 0x00008f006e007a23 */ /* 0x000fc60000010804 */
[----:B------:R-:W-:Y:S02]  /*8040*/  FMNMX.FTZ R2, R204, R2, !PT ;  /* 0x00000002cc027209 */ /* 0x000fe40007810000 */
[----:B------:R1:W2:Y:S02]  /*8050*/  MUFU.EX2 R13, R0 ;  /* 0x00000000000d7308 */ /* 0x0002a40000000800 */
[----:B-1----:R-:W-:Y:S01]  /*8060*/  FMNMX.FTZ R0, R198, R2, !PT ;  /* 0x00000002c6007209 */ /* 0x002fe20007810000 */
[----:B------:R-:W-:Y:S01]  /*8070*/  FMUL.FTZ R2, R68, c[0x0][0x23c] ;  /* 0x00008f0044027a20 */ /* 0x000fe20000410000 */
[----:B--2---:R1:W-:Y:S02]  /*8080*/  STL [R1+0xa0], R13 ;  /* 0x0000a00d01007387 */ /* 0x0043e40000100800 */
[----:B------:R-:W-:Y:S02]  /*8090*/  FMNMX.FTZ R0, R241, R0, !PT ;  /* 0x00000000f1007209 */ /* 0x000fe40007810000 */
[----:B------:R-:W-:Y:S01]  /*80a0*/  FSEL R2, R2, RZ, P1 ;  /* 0x000000ff02027208 */ /* 0x000fe20000800000 */
[----:B------:R-:W-:Y:S01]  /*80b0*/  STL [R1+0x13c], R68 ;  /* 0x00013c4401007387 */ /* 0x000fe20000100800 */
[----:B------:R-:W-:-:S03]  /*80c0*/  FMNMX.FTZ R0, R226, R0, !PT ;  /* 0x00000000e2007209 */ /* 0x000fc60007810000 */
[--C-:B------:R-:W-:Y:S01]  /*80d0*/  FFMA.FTZ R7, R111, c[0x0][0x23c], -R2.reuse ;  /* 0x00008f006f077a23 */ /* 0x100fe20000010802 */
[----:B------:R-:W-:Y:S01]  /*80e0*/  FMNMX.FTZ R0, R224, R0, !PT ;  /* 0x00000000e0007209 */ /* 0x000fe20007810000 */
[----:B------:R-:W-:Y:S02]  /*80f0*/  FFMA.FTZ R12, R36, c[0x0][0x23c], -R2 ;  /* 0x00008f00240c7a23 */ /* 0x000fe40000010802 */
[----:B------:R2:W-:Y:S01]  /*8100*/  MUFU.EX2 R14, R7 ;  /* 0x00000007000e7308 */ /* 0x0005e20000000800 */
[----:B------:R-:W-:-:S04]  /*8110*/  FMNMX.FTZ R0, R222, R0, !PT ;  /* 0x00000000de007209 */ /* 0x000fc80007810000 */
[----:B------:R-:W-:-:S03]  /*8120*/  FMNMX.FTZ R0, R218, R0, !PT ;  /* 0x00000000da007209 */ /* 0x000fc60007810000 */
[----:B------:R3:W-:Y:S01]  /*8130*/  MUFU.EX2 R246, R12 ;  /* 0x0000000c00f67308 */ /* 0x0007e20000000800 */
[----:B------:R-:W-:-:S04]  /*8140*/  FMNMX.FTZ R0, R205, R0, !PT ;  /* 0x00000000cd007209 */ /* 0x000fc80007810000 */
[----:B------:R-:W-:Y:S01]  /*8150*/  FMNMX.FTZ R0, R197, R0, !PT ;  /* 0x00000000c5007209 */ /* 0x000fe20007810000 */
[----:B--2---:R-:W-:-:S03]  /*8160*/  FFMA.FTZ R7, R119, c[0x0][0x23c], -R2 ;  /* 0x00008f0077077a23 */ /* 0x004fc60000010802 */
[----:B------:R-:W-:Y:S01]  /*8170*/  FMNMX.FTZ R6, R193, R0, !PT ;  /* 0x00000000c1067209 */ /* 0x000fe20007810000 */
[----:B------:R-:W-:Y:S01]  /*8180*/  FFMA.FTZ R0, R117, c[0x0][0x23c], -R2 ;  /* 0x00008f0075007a23 */ /* 0x000fe20000010802 */
[----:B------:R-:W2:Y:S02]  /*8190*/  MUFU.EX2 R239, R7 ;  /* 0x0000000700ef7308 */ /* 0x000ea40000000800 */
[----:B------:R-:W-:Y:S02]  /*81a0*/  FMNMX.FTZ R3, R183, R6, !PT ;  /* 0x00000006b7037209 */ /* 0x000fe40007810000 */
[----:B---3--:R-:W-:-:S04]  /*81b0*/  F2FP.BF16.PACK_AB R12, R248, R251 ;  /* 0x000000fbf80c723e */ /* 0x008fc800000010ff */
[----:B------:R3:W4:Y:S01]  /*81c0*/  MUFU.EX2 R252, R0 ;  /* 0x0000000000fc7308 */ /* 0x0007220000000800 */
[----:B--2---:R-:W-:Y:S01]  /*81d0*/  STL [R1+0x140], R239 ;  /* 0x000140ef01007387 */ /* 0x004fe20000100800 */
[----:B---3--:R-:W-:Y:S01]  /*81e0*/  FMNMX.FTZ R0, R133, R3, !PT ;  /* 0x0000000385007209 */ /* 0x008fe20007810000 */
[----:B------:R-:W-:Y:S01]  /*81f0*/  FFMA.FTZ R3, R120, c[0x0][0x23c], -R4 ;  /* 0x00008f0078037a23 */ /* 0x000fe20000010804 */
[----:B----4-:R-:W-:Y:S02]  /*8200*/  F2FP.BF16.PACK_AB R15, R252, R239 ;  /* 0x000000effc0f723e */ /* 0x010fe400000010ff */
[----:B------:R-:W-:Y:S02]  /*8210*/  FMNMX.FTZ R0, R130, R0, !PT ;  /* 0x0000000082007209 */ /* 0x000fe40007810000 */
[----:B------:R2:W-:Y:S01]  /*8220*/  MUFU.EX2 R121, R3 ;  /* 0x0000000300797308 */ /* 0x0005e20000000800 */
[----:B------:R-:W-:Y:S02]  /*8230*/  MOV R120, R14 ;  /* 0x0000000e00787202 */ /* 0x000fe40000000f00 */
[----:B------:R-:W-:-:S02]  /*8240*/  FMNMX.FTZ R0, R74, R0, !PT ;  /* 0x000000004a007209 */ /* 0x000fc40007810000 */
[----:B------:R-:W-:Y:S02]  /*8250*/  F2FP.BF16.PACK_AB R14, R245, R13 ;  /* 0x0000000df50e723e */ /* 0x000fe400000010ff */
[----:B-1----:R-:W-:Y:S01]  /*8260*/  F2FP.BF16.PACK_AB R13, R120, R246 ;  /* 0x000000f6780d723e */ /* 0x002fe200000010ff */
[----:B------:R-:W1:Y:S06]  /*8270*/  SHFL.BFLY PT, R6, R0, 0x2, 0x1f ;  /* 0x0c401f0000067f89 */ /* 0x000e6c00000e0000 */
[----:B------:R-:W-:Y:S01]  /*8280*/  HMMA.16816.F32.BF16 R44, R12, R24, RZ ;  /* 0x000000180c2c723c */ /* 0x000fe200000418ff */
[----:B--2---:R-:W-:-:S04]  /*8290*/  FFMA.FTZ R3, R118, c[0x0][0x23c], -R4 ;  /* 0x00008f0076037a23 */ /* 0x004fc80000010804 */
[----:B------:R2:W3:Y:S03]  /*82a0*/  MUFU.EX2 R243, R3 ;  /* 0x0000000300f37308 */ /* 0x0004e60000000800 */
[C---:B------:R-:W-:Y:S08]  /*82b0*/  HMMA.16816.F32.BF16 R80, R12.reuse, R40, RZ ;  /* 0x000000280c50723c */ /* 0x040ff000000418ff */
[----:B------:R-:W-:Y:S01]  /*82c0*/  HMMA.16816.F32.BF16 R76, R12, R48, RZ ;  /* 0x000000300c4c723c */ /* 0x000fe200000418ff */
[----:B-1----:R-:W-:Y:S01]  /*82d0*/  FMNMX.FTZ R0, R0, R6, !PT ;  /* 0x0000000600007209 */ /* 0x002fe20007810000 */
[----:B--2---:R-:W-:-:S04]  /*82e0*/  FFMA.FTZ R3, R116, c[0x0][0x23c], -R4 ;  /* 0x00008f0074037a23 */ /* 0x004fc80000010804 */
[----:B------:R-:W1:Y:S02]  /*82f0*/  SHFL.BFLY PT, R6, R0, 0x1, 0x1f ;  /* 0x0c201f0000067f89 */ /* 0x000e6400000e0000 */
[----:B------:R-:W-:Y:S01]  /*8300*/  HMMA.16816.F32.BF16 R20, R12, R52, RZ ;  /* 0x000000340c14723c */ /* 0x000fe200000418ff */
[----:B---3--:R-:W-:Y:S01]  /*8310*/  F2FP.BF16.PACK_AB R16, R243, R121 ;  /* 0x00000079f310723e */ /* 0x008fe200000010ff */
[----:B------:R2:W-:Y:S01]  /*8320*/  MUFU.EX2 R235, R3 ;  /* 0x0000000300eb7308 */ /* 0x0005e20000000800 */
[----:B------:R-:W-:-:S05]  /*8330*/  IMAD.MOV.U32 R116, RZ, RZ, R246 ;  /* 0x000000ffff747224 */ /* 0x000fca00078e00f6 */
[C---:B------:R-:W-:Y:S08]  /*8340*/  HMMA.16816.F32.BF16 R36, R12.reuse, R26, RZ ;  /* 0x0000001a0c24723c */ /* 0x040ff000000418ff */
[----:B------:R-:W-:Y:S01]  /*8350*/  HMMA.16816.F32.BF16 R32, R12, R42, RZ ;  /* 0x0000002a0c20723c */ /* 0x000fe200000418ff */
[----:B--2---:R-:W-:-:S04]  /*8360*/  FFMA.FTZ R3, R109, c[0x0][0x23c], -R4 ;  /* 0x00008f006d037a23 */ /* 0x004fc80000010804 */
[----:B------:R2:W3:Y:S01]  /*8370*/  MUFU.EX2 R239, R3 ;  /* 0x0000000300ef7308 */ /* 0x0004e20000000800 */
[----:B-1----:R-:W-:Y:S02]  /*8380*/  FMNMX.FTZ R72, R0, R6, !PT ;  /* 0x0000000600487209 */ /* 0x002fe40007810000 */
[----:B------:R-:W-:Y:S02]  /*8390*/  HMMA.16816.F32.BF16 R28, R12, R50, RZ ;  /* 0x000000320c1c723c */ /* 0x000fe400000418ff */
[C---:B------:R-:W-:Y:S01]  /*83a0*/  FSETP.NEU.FTZ.AND P1, PT, R72.reuse, -INF , PT ;  /* 0xff8000004800780b */ /* 0x040fe20003f3d000 */
[----:B------:R-:W-:-:S05]  /*83b0*/  FMUL.FTZ R0, R72, c[0x0][0x23c] ;  /* 0x00008f0048007a20 */ /* 0x000fca0000410000 */
[----:B------:R-:W-:Y:S01]  /*83c0*/  HMMA.16816.F32.BF16 R12, R12, R54, RZ ;  /* 0x000000360c0c723c */ /* 0x000fe200000418ff */
[----:B------:R-:W-:Y:S01]  /*83d0*/  FSEL R0, R0, RZ, P1 ;  /* 0x000000ff00007208 */ /* 0x000fe20000800000 */
[----:B--2---:R-:W-:Y:S01]  /*83e0*/  FFMA.FTZ R3, R125, c[0x0][0x23c], -R2 ;  /* 0x00008f007d037a23 */ /* 0x004fe20000010802 */
[----:B---3--:R-:W-:-:S03]  /*83f0*/  F2FP.BF16.PACK_AB R18, R239, R235 ;  /* 0x000000ebef12723e */ /* 0x008fc600000010ff */
[----:B------:R1:W-:Y:S02]  /*8400*/  MUFU.EX2 R117, R3 ;  /* 0x0000000300757308 */ /* 0x0003e40000000800 */
[----:B-1----:R-:W-:-:S06]  /*8410*/  FFMA.FTZ R3, R122, c[0x0][0x23c], -R2 ;  /* 0x00008f007a037a23 */ /* 0x002fcc0000010802 */
        /* <DEDUP_REMOVED lines=9> */
[C---:B------:R-:W-:Y:S08]  /*84b0*/  HMMA.16816.F32.BF16 R108, R16.reuse, R86, R12 ;  /* 0x00000056106c723c */ /* 0x040ff0000004180c */
[----:B------:R-:W-:Y:S01]  /*84c0*/  HMMA.16816.F32.BF16 R92, R16, R64, R44 ;  /* 0x00000040105c723c */ /* 0x000fe2000004182c */
[----:B-1----:R-:W-:-:S04]  /*84d0*/  FFMA.FTZ R3, R141, c[0x0][0x23c], -R5 ;  /* 0x00008f008d037a23 */ /* 0x002fc80000010805 */
[----:B------:R1:W2:Y:S03]  /*84e0*/  MUFU.EX2 R119, R3 ;  /* 0x0000000300777308 */ /* 0x0002a60000000800 */
[C---:B------:R-:W-:Y:S08]  /*84f0*/  HMMA.16816.F32.BF16 R88, R16.reuse, R56, R80 ;  /* 0x000000381058723c */ /* 0x040ff00000041850 */
[----:B------:R-:W-:Y:S01]  /*8500*/  HMMA.16816.F32.BF16 R80, R16, R66, R36 ;  /* 0x000000421050723c */ /* 0x000fe20000041824 */
[----:B-1----:R-:W-:Y:S01]  /*8510*/  FFMA.FTZ R3, R142, c[0x0][0x23c], -R5 ;  /* 0x00008f008e037a23 */ /* 0x002fe20000010805 */
[----:B--2---:R-:W-:-:S06]  /*8520*/  F2FP.BF16.PACK_AB R14, R119, R73 ;  /* 0x00000049770e723e */ /* 0x004fcc00000010ff */
[C---:B------:R-:W-:Y:S01]  /*8530*/  HMMA.16816.F32.BF16 R100, R16.reuse, R60, R76 ;  /* 0x0000003c1064723c */ /* 0x040fe2000004184c */
[----:B------:R1:W-:Y:S07]  /*8540*/  MUFU.EX2 R244, R3 ;  /* 0x0000000300f47308 */ /* 0x0003ee0000000800 */
[C---:B------:R-:W-:Y:S08]  /*8550*/  HMMA.16816.F32.BF16 R124, R16.reuse, R84, R20 ;  /* 0x00000054107c723c */ /* 0x040ff00000041814 */
[----:B------:R-:W-:Y:S01]  /*8560*/  HMMA.16816.F32.BF16 R104, R16, R62, R28 ;  /* 0x0000003e1068723c */ /* 0x000fe2000004181c */
[----:B-1----:R-:W-:-:S04]  /*8570*/  FFMA.FTZ R3, R140, c[0x0][0x23c], -R5 ;  /* 0x00008f008c037a23 */ /* 0x002fc80000010805 */
[----:B------:R1:W-:Y:S02]  /*8580*/  MUFU.EX2 R118, R3 ;  /* 0x0000000300767308 */ /* 0x0003e40000000800 */
[----:B-1----:R-:W-:Y:S02]  /*8590*/  FFMA.FTZ R3, R69, c[0x0][0x23c], -R0 ;  /* 0x00008f0045037a23 */ /* 0x002fe40000010800 */
[----:B------:R-:W-:-:S04]  /*85a0*/  IMAD.MOV.U32 R69, RZ, RZ, R96 ;  /* 0x000000ffff457224 */ /* 0x000fc800078e0060 */
[----:B------:R1:W-:Y:S01]  /*85b0*/  MUFU.EX2 R140, R3 ;  /* 0x00000003008c7308 */ /* 0x0003e20000000800 */
[----:B------:R-:W-:Y:S01]  /*85c0*/  HMMA.16816.F32.BF16 R96, R16, R58, R32 ;  /* 0x0000003a1060723c */ /* 0x000fe20000041820 */
[----:B------:R-:W-:Y:S01]  /*85d0*/  F2FP.BF16.PACK_AB R12, R69, R247 ;  /* 0x000000f7450c723e */ /* 0x000fe200000010ff */
[----:B-1----:R-:W-:-:S05]  /*85e0*/  FFMA.FTZ R3, R148, c[0x0][0x23c], -R0 ;  /* 0x00008f0094037a23 */ /* 0x002fca0000010800 */
        /* <DEDUP_REMOVED lines=9> */
[C---:B------:R-:W-:Y:S08]  /*8680*/  HMMA.16816.F32.BF16 R44, R12.reuse, R24, RZ ;  /* 0x000000180c2c723c */ /* 0x040ff000000418ff */
[----:B------:R-:W-:Y:S01]  /*8690*/  HMMA.16816.F32.BF16 R36, R12, R26, RZ ;  /* 0x0000001a0c24723c */ /* 0x000fe200000418ff */
[----:B-1----:R-:W-:-:S04]  /*86a0*/  FFMA.FTZ R3, R143, c[0x0][0x23c], -R5 ;  /* 0x00008f008f037a23 */ /* 0x002fc80000010805 */
[----:B------:R1:W2:Y:S03]  /*86b0*/  MUFU.EX2 R233, R3 ;  /* 0x0000000300e97308 */ /* 0x0002a60000000800 */
[C---:B------:R-:W-:Y:S08]  /*86c0*/  HMMA.16816.F32.BF16 R32, R12.reuse, R40, RZ ;  /* 0x000000280c20723c */ /* 0x040ff000000418ff */
[----:B------:R-:W-:Y:S01]  /*86d0*/  HMMA.16816.F32.BF16 R28, R12, R42, RZ ;  /* 0x0000002a0c1c723c */ /* 0x000fe200000418ff */
[----:B-1----:R-:W-:-:S07]  /*86e0*/  FFMA.FTZ R3, R154, c[0x0][0x23c], -R0 ;  /* 0x00008f009a037a23 */ /* 0x002fce0000010800 */
[C---:B------:R-:W-:Y:S01]  /*86f0*/  HMMA.16816.F32.BF16 R24, R12.reuse, R48, RZ ;  /* 0x000000300c18723c */ /* 0x040fe200000418ff */
[----:B------:R1:W-:Y:S07]  /*8700*/  MUFU.EX2 R148, R3 ;  /* 0x0000000300947308 */ /* 0x0003ee0000000800 */
[C---:B------:R-:W-:Y:S08]  /*8710*/  HMMA.16816.F32.BF16 R16, R12.reuse, R52, RZ ;  /* 0x000000340c10723c */ /* 0x040ff000000418ff */
[----:B------:R-:W-:Y:S01]  /*8720*/  HMMA.16816.F32.BF16 R20, R12, R50, RZ ;  /* 0x000000320c14723c */ /* 0x000fe200000418ff */
[----:B-1----:R-:W-:-:S04]  /*8730*/  FFMA.FTZ R3, R153, c[0x0][0x23c], -R0 ;  /* 0x00008f0099037a23 */ /* 0x002fc80000010800 */
[----:B------:R1:W3:Y:S03]  /*8740*/  MUFU.EX2 R143, R3 ;  /* 0x00000003008f7308 */ /* 0x0002e60000000800 */
[----:B------:R-:W-:Y:S07]  /*8750*/  HMMA.16816.F32.BF16 R40, R12, R54, RZ ;  /* 0x000000360c28723c */ /* 0x000fee00000418ff */
[----:B------:R-:W-:-:S02]  /*8760*/  F2FP.BF16.PACK_AB R12, R118, R244 ;  /* 0x000000f4760c723e */ /* 0x000fc400000010ff */
[----:B--2---:R-:W-:Y:S01]  /*8770*/  F2FP.BF16.PACK_AB R14, R233, R6 ;  /* 0x00000006e90e723e */ /* 0x004fe200000010ff */
[----:B-1----:R-:W-:Y:S01]  /*8780*/  FFMA.FTZ R3, R149, c[0x0][0x23c], -R0 ;  /* 0x00008f0095037a23 */ /* 0x002fe20000010800 */
[----:B---3--:R-:W-:-:S03]  /*8790*/  F2FP.BF16.PACK_AB R13, R143, R148 ;  /* 0x000000948f0d723e */ /* 0x008fc600000010ff */
[----:B------:R1:W-:Y:S02]  /*87a0*/  MUFU.EX2 R236, R3 ;  /* 0x0000000300ec7308 */ /* 0x0003e40000000800 */
[----:B-1----:R-:W-:Y:S01]  /*87b0*/  FFMA.FTZ R3, R146, c[0x0][0x23c], -R0 ;  /* 0x00008f0092037a23 */ /* 0x002fe20000010800 */
[----:B------:R-:W-:-:S05]  /*87c0*/  MOV R146, R252 ;  /* 0x000000fc00927202 */ /* 0x000fca0000000f00 */
[----:B------:R1:W2:Y:S02]  /*87d0*/  MUFU.EX2 R228, R3 ;  /* 0x0000000300e47308 */ /* 0x0002a40000000800 */
[----:B-1----:R-:W-:Y:S01]  /*87e0*/  FFMA.FTZ R3, R166, c[0x0][0x23c], -R5 ;  /* 0x00008f00a6037a23 */ /* 0x002fe20000010805 */
[----:B--2---:R-:W-:-:S05]  /*87f0*/  F2FP.BF16.PACK_AB R15, R228, R236 ;  /* 0x000000ece40f723e */ /* 0x004fca00000010ff */
[----:B------:R1:W-:Y:S02]  /*8800*/  MUFU.EX2 R249, R3 ;  /* 0x0000000300f97308 */ /* 0x0003e40000000800 */
[C---:B------:R-:W-:Y:S08]  /*8810*/  HMMA.16816.F32.BF16 R52, R12.reuse, R64, R44 ;  /* 0x000000400c34723c */ /* 0x040ff0000004182c */
[----:B------:R-:W-:Y:S01]  /*8820*/  HMMA.16816.F32.BF16 R44, R12, R56, R32 ;  /* 0x000000380c2c723c */ /* 0x000fe20000041820 */
[----:B-1----:R-:W-:-:S04]  /*8830*/  FFMA.FTZ R3, R160, c[0x0][0x23c], -R5 ;  /* 0x00008f00a0037a23 */ /* 0x002fc80000010805 */
[----:B------:R1:W-:Y:S03]  /*8840*/  MUFU.EX2 R71, R3 ;  /* 0x0000000300477308 */ /* 0x0003e60000000800 */
[C---:B------:R-:W-:Y:S08]  /*8850*/  HMMA.16816.F32.BF16 R64, R12.reuse, R66, R36 ;  /* 0x000000420c40723c */ /* 0x040ff00000041824 */
[----:B------:R-:W-:Y:S01]  /*8860*/  HMMA.16816.F32.BF16 R48, R12, R60, R24 ;  /* 0x0000003c0c30723c */ /* 0x000fe20000041818 */
[----:B------:R-:W2:Y:S01]  /*8870*/  LDSM.16.MT88.4 R24, [R229+0x9000] ;  /* 0x00900000e518783b */ /* 0x000ea20000004200 */
[----:B-1----:R-:W-:-:S06]  /*8880*/  FFMA.FTZ R3, R152, c[0x0][0x23c], -R5 ;  /* 0x00008f0098037a23 */ /* 0x002fcc0000010805 */
[C---:B------:R-:W-:Y:S01]  /*8890*/  HMMA.16816.F32.BF16 R76, R12.reuse, R84, R16 ;  /* 0x000000540c4c723c */ /* 0x040fe20000041810 */
[----:B------:R-:W-:Y:S01]  /*88a0*/  LDSM.16.MT88.4 R16, [R230+0x9000] ;  /* 0x00900000e610783b */ /* 0x000fe20000004200 */
[----:B------:R1:W-:Y:S06]  /*88b0*/  MUFU.EX2 R9, R3 ;  /* 0x0000000300097308 */ /* 0x0003ec0000000800 */
[C---:B------:R-:W-:Y:S01]  /*88c0*/  HMMA.16816.F32.BF16 R36, R12.reuse, R58, R28 ;  /* 0x0000003a0c24723c */ /* 0x040fe2000004181c */
[----:B------:R-:W-:Y:S07]  /*88d0*/  LDSM.16.MT88.4 R28, [R231+0x9000] ;  /* 0x00900000e71c783b */ /* 0x000fee0000004200 */
[----:B------:R-:W-:Y:S01]  /*88e0*/  HMMA.16816.F32.BF16 R32, R12, R62, R20 ;  /* 0x0000003e0c20723c */ /* 0x000fe20000041814 */
[----:B------:R-:W3:Y:S01]  /*88f0*/  LDSM.16.MT88.4 R20, [R232+0x9000] ;  /* 0x00900000e814783b */ /* 0x000ee20000004200 */
[----:B-1----:R-:W-:-:S04]  /*8900*/  FFMA.FTZ R3, R147, c[0x0][0x23c], -R5 ;  /* 0x00008f0093037a23 */ /* 0x002fc80000010805 */
[----:B------:R1:W-:Y:S02]  /*8910*/  MUFU.EX2 R145, R3 ;  /* 0x0000000300917308 */ /* 0x0003e40000000800 */
[----:B------:R-:W-:Y:S01]  /*8920*/  HMMA.16816.F32.BF16 R40, R12, R86, R40 ;  /* 0x000000560c28723c */ /* 0x000fe20000041828 */
[----:B-1----:R-:W-:-:S05]  /*8930*/  FFMA.FTZ R3, R163, c[0x0][0x23c], -R0 ;  /* 0x00008f00a3037a23 */ /* 0x002fca0000010800 */
[----:B------:R1:W-:Y:S02]  /*8940*/  MUFU.EX2 R155, R3 ;  /* 0x00000003009b7308 */ /* 0x0003e40000000800 */
[----:B-1----:R-:W-:-:S06]  /*8950*/  FFMA.FTZ R3, R162, c[0x0][0x23c], -R4 ;  /* 0x00008f00a2037a23 */ /* 0x002fcc0000010804 */
[----:B------:R1:W-:Y:S02]  /*8960*/  MUFU.EX2 R154, R3 ;  /* 0x00000003009a7308 */ /* 0x0003e40000000800 */
[----:B-1----:R-:W-:-:S06]  /*8970*/  FFMA.FTZ R3, R159, c[0x0][0x23c], -R4 ;  /* 0x00008f009f037a23 */ /* 0x002fcc0000010804 */
[----:B------:R1:W4:Y:S02]  /*8980*/  MUFU.EX2 R159, R3 ;  /* 0x00000003009f7308 */ /* 0x0003240000000800 */
[----:B-1----:R-:W-:Y:S01]  /*8990*/  FFMA.FTZ R3, R150, c[0x0][0x23c], -R4 ;  /* 0x00008f0096037a23 */ /* 0x002fe20000010804 */
[----:B----4-:R-:W-:-:S05]  /*89a0*/  F2FP.BF16.PACK_AB R12, R159, R154 ;  /* 0x0000009a9f0c723e */ /* 0x010fca00000010ff */
[----:B------:R1:W4:Y:S02]  /*89b0*/  MUFU.EX2 R8, R3 ;  /* 0x0000000300087308 */ /* 0x0003240000000800 */
[----:B-1----:R-:W-:-:S06]  /*89c0*/  FFMA.FTZ R3, R112, c[0x0][0x23c], -R4 ;  /* 0x00008f0070037a23 */ /* 0x002fcc0000010804 */
[----:B------:R1:W1:Y:S02]  /*89d0*/  MUFU.EX2 R151, R3 ;  /* 0x0000000300977308 */ /* 0x0002640000000800 */
[----:B-1----:R-:W-:Y:S01]  /*89e0*/  FFMA.FTZ R3, R164, c[0x0][0x23c], -R2 ;  /* 0x00008f00a4037a23 */ /* 0x002fe20000010802 */
[----:B------:R-:W-:-:S05]  /*89f0*/  MOV R164, R119 ;  /* 0x0000007700a47202 */ /* 0x000fca0000000f00 */
[----:B------:R1:W-:Y:S02]  /*8a00*/  MUFU.EX2 R153, R3 ;  /* 0x0000000300997308 */ /* 0x0003e40000000800 */
[----:B-1----:R-:W-:Y:S01]  /*8a10*/  FFMA.FTZ R3, R157, c[0x0][0x23c], -R2 ;  /* 0x00008f009d037a23 */ /* 0x002fe20000010802 */
[----:B----4-:R-:W-:-:S05]  /*8a20*/  MOV R157, R8 ;  /* 0x00000008009d7202 */ /* 0x010fca0000000f00 */
[----:B------:R1:W4:Y:S01]  /*8a30*/  MUFU.EX2 R10, R3 ;  /* 0x00000003000a7308 */ /* 0x0003220000000800 */
[----:B------:R-:W-:Y:S01]  /*8a40*/  F2FP.BF16.PACK_AB R14, R151, R157 ;  /* 0x0000009d970e723e */ /* 0x000fe200000010ff */
        /* <DEDUP_REMOVED lines=9> */
[----:B---3--:R-:W-:Y:S01]  /*8ae0*/  HMMA.16816.F32.BF16 R88, R12, R20, R88 ;  /* 0x000000140c58723c */ /* 0x008fe20000041858 */
[----:B-1----:R-:W-:-:S04]  /*8af0*/  FFMA.FTZ R3, R165, c[0x0][0x23c], -R0 ;  /* 0x00008f00a5037a23 */ /* 0x002fc80000010800 */
        /* <DEDUP_REMOVED lines=8> */
[----:B-1----:R-:W-:-:S02]  /*8b80*/  FFMA.FTZ R3, R180, c[0x0][0x23c], -R5 ;  /* 0x00008f00b4037a23 */ /* 0x002fc40000010805 */
[----:B------:R-:W-:Y:S02]  /*8b90*/  IMAD.MOV.U32 R180, RZ, RZ, R251 ;  /* 0x000000ffffb47224 */ /* 0x000fe400078e00fb */
[----:B------:R1:W-:Y:S03]  /*8ba0*/  MUFU.EX2 R150, R3 ;  /* 0x0000000300967308 */ /* 0x0003e60000000800 */
[----:B------:R-:W-:Y:S07]  /*8bb0*/  HMMA.16816.F32.BF16 R108, R12, R30, R108 ;  /* 0x0000001e0c6c723c */ /* 0x000fee000004186c */
[----:B------:R-:W-:-:S02]  /*8bc0*/  F2FP.BF16.PACK_AB R12, R71, R249 ;  /* 0x000000f9470c723e */ /* 0x000fc400000010ff */
[----:B----4-:R-:W-:Y:S02]  /*8bd0*/  F2FP.BF16.PACK_AB R13, R152, R155 ;  /* 0x0000009b980d723e */ /* 0x010fe400000010ff */
[----:B------:R-:W-:Y:S02]  /*8be0*/  F2FP.BF16.PACK_AB R14, R145, R9 ;  /* 0x00000009910e723e */ /* 0x000fe400000010ff */
[----:B--2---:R-:W-:Y:S01]  /*8bf0*/  F2FP.BF16.PACK_AB R15, R147, R8 ;  /* 0x00000008930f723e */ /* 0x004fe200000010ff */
[----:B-1----:R-:W-:Y:S01]  /*8c00*/  FFMA.FTZ R3, R175, c[0x0][0x23c], -R5 ;  /* 0x00008f00af037a23 */ /* 0x002fe20000010805 */
[----:B------:R-:W-:-:S03]  /*8c10*/  MOV R175, R117 ;  /* 0x0000007500af7202 */ /* 0x000fc60000000f00 */
[----:B------:R1:W2:Y:S02]  /*8c20*/  MUFU.EX2 R11, R3 ;  /* 0x00000003000b7308 */ /* 0x0002a40000000800 */
[C---:B------:R-:W-:Y:S08]  /*8c30*/  HMMA.16816.F32.BF16 R48, R12.reuse, R16, R48 ;  /* 0x000000100c30723c */ /* 0x040ff00000041830 */
[----:B------:R-:W-:Y:S01]  /*8c40*/  HMMA.16816.F32.BF16 R84, R12, R24, R52 ;  /* 0x000000180c54723c */ /* 0x000fe20000041834 */
[----:B-1----:R-:W-:Y:S01]  /*8c50*/  FFMA.FTZ R3, R170, c[0x0][0x23c], -R5 ;  /* 0x00008f00aa037a23 */ /* 0x002fe20000010805 */
[----:B--2---:R-:W-:-:S06]  /*8c60*/  MOV R170, R11 ;  /* 0x0000000b00aa7202 */ /* 0x004fcc0000000f00 */
[C---:B------:R-:W-:Y:S01]  /*8c70*/  HMMA.16816.F32.BF16 R56, R12.reuse, R20, R44 ;  /* 0x000000140c38723c */ /* 0x040fe2000004182c */
[----:B------:R1:W-:Y:S07]  /*8c80*/  MUFU.EX2 R160, R3 ;  /* 0x0000000300a07308 */ /* 0x0003ee0000000800 */
        /* <DEDUP_REMOVED lines=8> */
[----:B-1----:R-:W-:Y:S01]  /*8d10*/  FFMA.FTZ R3, R178, c[0x0][0x23c], -R0 ;  /* 0x00008f00b2037a23 */ /* 0x002fe20000010800 */
[----:B------:R-:W-:-:S06]  /*8d20*/  MOV R178, R121 ;  /* 0x0000007900b27202 */ /* 0x000fcc0000000f00 */
[----:B------:R-:W-:Y:S01]  /*8d30*/  HMMA.16816.F32.BF16 R32, R12, R30, R40 ;  /* 0x0000001e0c20723c */ /* 0x000fe20000041828 */
[----:B------:R-:W-:Y:S01]  /*8d40*/  LDSM.16.MT88.4 R28, [R231+0x9800] ;  /* 0x00980000e71c783b */ /* 0x000fe20000004200 */
[----:B------:R1:W-:Y:S02]  /*8d50*/  MUFU.EX2 R250, R3 ;  /* 0x0000000300fa7308 */ /* 0x0003e40000000800 */
[----:B-1----:R-:W-:Y:S02]  /*8d60*/  FFMA.FTZ R3, R176, c[0x0][0x23c], -R4 ;  /* 0x00008f00b0037a23 */ /* 0x002fe40000010804 */
[----:B------:R-:W-:-:S04]  /*8d70*/  IMAD.MOV.U32 R176, RZ, RZ, R118 ;  /* 0x000000ffffb07224 */ /* 0x000fc800078e0076 */
[----:B------:R1:W-:Y:S02]  /*8d80*/  MUFU.EX2 R16, R3 ;  /* 0x0000000300107308 */ /* 0x0003e40000000800 */
[----:B-1----:R-:W-:-:S06]  /*8d90*/  FFMA.FTZ R3, R172, c[0x0][0x23c], -R4 ;  /* 0x00008f00ac037a23 */ /* 0x002fcc0000010804 */
[----:B------:R1:W-:Y:S02]  /*8da0*/  MUFU.EX2 R162, R3 ;  /* 0x0000000300a27308 */ /* 0x0003e40000000800 */
[----:B-1----:R-:W-:-:S06]  /*8db0*/  FFMA.FTZ R3, R169, c[0x0][0x23c], -R4 ;  /* 0x00008f00a9037a23 */ /* 0x002fcc0000010804 */
[----:B------:R1:W-:Y:S02]  /*8dc0*/  MUFU.EX2 R68, R3 ;  /* 0x0000000300447308 */ /* 0x0003e40000000800 */
[----:B-1----:R-:W-:-:S06]  /*8dd0*/  FFMA.FTZ R3, R114, c[0x0][0x23c], -R4 ;  /* 0x00008f0072037a23 */ /* 0x002fcc0000010804 */
[----:B------:R1:W-:Y:S02]  /*8de0*/  MUFU.EX2 R237, R3 ;  /* 0x0000000300ed7308 */ /* 0x0003e40000000800 */
[----:B-1----:R-:W-:Y:S01]  /*8df0*/  FFMA.FTZ R3, R179, c[0x0][0x23c], -R2 ;  /* 0x00008f00b3037a23 */ /* 0x002fe20000010802 */
[----:B------:R-:W-:-:S05]  /*8e00*/  MOV R179, R116 ;  /* 0x0000007400b37202 */ /* 0x000fca0000000f00 */
[----:B------:R1:W-:Y:S02]  /*8e10*/  MUFU.EX2 R169, R3 ;  /* 0x0000000300a97308 */ /* 0x0003e40000000800 */
[----:B-1----:R-:W-:Y:S02]  /*8e20*/  FFMA.FTZ R3, R174, c[0x0][0x23c], -R2 ;  /* 0x00008f00ae037a23 */ /* 0x002fe40000010802 */
[----:B------:R-:W-:-:S04]  /*8e30*/  IMAD.MOV.U32 R174, RZ, RZ, R120 ;  /* 0x000000ffffae7224 */ /* 0x000fc800078e0078 */
[----:B------:R1:W4:Y:S02]  /*8e40*/  MUFU.EX2 R161, R3 ;  /* 0x0000000300a17308 */ /* 0x0003240000000800 */
[----:B-1----:R-:W-:Y:S01]  /*8e50*/  FFMA.FTZ R3, R173, c[0x0][0x23c], -R2 ;  /* 0x00008f00ad037a23 */ /* 0x002fe20000010802 */
[----:B----4-:R-:W-:-:S05]  /*8e60*/  F2FP.BF16.PACK_AB R13, R161, R169 ;  /* 0x000000a9a10d723e */ /* 0x010fca00000010ff */
[----:B------:R1:W-:Y:S02]  /*8e70*/  MUFU.EX2 R11, R3 ;  /* 0x00000003000b7308 */ /* 0x0003e40000000800 */
[----:B-1----:R-:W-:Y:S02]  /*8e80*/  FFMA.FTZ R3, R168, c[0x0][0x23c], -R2 ;  /* 0x00008f00a8037a23 */ /* 0x002fe40000010802 */
[----:B------:R-:W-:Y:S02]  /*8e90*/  IMAD.MOV.U32 R168, RZ, RZ, R16 ;  /* 0x000000ffffa87224 */ /* 0x000fe400078e0010 */
[----:B------:R-:W1:Y:S02]  /*8ea0*/  LDSM.16.MT88.4 R16, [R230+0x9800] ;  /* 0x00980000e610783b */ /* 0x000e640000004200 */
[----:B------:R4:W2:Y:S01]  /*8eb0*/  MUFU.EX2 R173, R3 ;  /* 0x0000000300ad7308 */ /* 0x0008a20000000800 */
[----:B------:R-:W-:Y:S01]  /*8ec0*/  F2FP.BF16.PACK_AB R12, R162, R168 ;  /* 0x000000a8a20c723e */ /* 0x000fe200000010ff */
[----:B----4-:R-:W-:Y:S01]  /*8ed0*/  FFMA.FTZ R3, R191, c[0x0][0x23c], -R0 ;  /* 0x00008f00bf037a23 */ /* 0x010fe20000010800 */
[----:B--2---:R-:W-:Y:S01]  /*8ee0*/  F2FP.BF16.PACK_AB R15, R173, R11 ;  /* 0x0000000bad0f723e */ /* 0x004fe200000010ff */
[----:B------:R-:W-:-:S04]  /*8ef0*/  IMAD.MOV.U32 R191, RZ, RZ, R68 ;  /* 0x000000ffffbf7224 */ /* 0x000fc800078e0044 */
[----:B------:R2:W4:Y:S01]  /*8f00*/  MUFU.EX2 R163, R3 ;  /* 0x0000000300a37308 */ /* 0x0005220000000800 */
[----:B------:R-:W-:-:S07]  /*8f10*/  F2FP.BF16.PACK_AB R14, R237, R191 ;  /* 0x000000bfed0e723e */ /* 0x000fce00000010ff */
[----:B------:R-:W-:Y:S01]  /*8f20*/  HMMA.16816.F32.BF16 R76, R12, R24, R60 ;  /* 0x000000180c4c723c */ /* 0x000fe2000004183c */
[----:B--2---:R-:W-:-:S07]  /*8f30*/  FFMA.FTZ R3, R182, c[0x0][0x23c], -R0 ;  /* 0x00008f00b6037a23 */ /* 0x004fce0000010800 */
[C---:B------:R-:W-:Y:S01]  /*8f40*/  HMMA.16816.F32.BF16 R60, R12.reuse, R26, R80 ;  /* 0x0000001a0c3c723c */ /* 0x040fe20000041850 */
[----:B------:R2:W-:Y:S07]  /*8f50*/  MUFU.EX2 R172, R3 ;  /* 0x0000000300ac7308 */ /* 0x0005ee0000000800 */
[C---:B---3--:R-:W-:Y:S08]  /*8f60*/  HMMA.16816.F32.BF16 R88, R12.reuse, R20, R88 ;  /* 0x000000140c58723c */ /* 0x048ff00000041858 */
[----:B------:R-:W-:Y:S01]  /*8f70*/  HMMA.16816.F32.BF16 R96, R12, R22, R96 ;  /* 0x000000160c60723c */ /* 0x000fe20000041860 */
[----:B--2---:R-:W-:Y:S01]  /*8f80*/  FFMA.FTZ R3, R177, c[0x0][0x23c], -R0 ;  /* 0x00008f00b1037a23 */ /* 0x004fe20000010800 */
[----:B------:R-:W-:-:S03]  /*8f90*/  MOV R177, R249 ;  /* 0x000000f900b17202 */ /* 0x000fc60000000f00 */
[----:B------:R2:W3:Y:S03]  /*8fa0*/  MUFU.EX2 R165, R3 ;  /* 0x0000000300a57308 */ /* 0x0004e60000000800 */
[C---:B-1----:R-:W-:Y:S08]  /*8fb0*/  HMMA.16816.F32.BF16 R100, R12.reuse, R16, R100 ;  /* 0x000000100c64723c */ /* 0x042ff00000041864 */
[----:B------:R-:W-:Y:S01]  /*8fc0*/  HMMA.16816.F32.BF16 R104, R12, R18, R104 ;  /* 0x000000120c68723c */ /* 0x000fe20000041868 */
[----:B--2---:R-:W-:-:S07]  /*8fd0*/  FFMA.FTZ R3, R213, c[0x0][0x23c], -R5 ;  /* 0x00008f00d5037a23 */ /* 0x004fce0000010805 */
[C---:B------:R-:W-:Y:S01]  /*8fe0*/  HMMA.16816.F32.BF16 R124, R12.reuse, R28, R124 ;  /* 0x0000001c0c7c723c */ /* 0x040fe2000004187c */
[----:B------:R-:W-:Y:S01]  /*8ff0*/  IMAD.MOV.U32 R213, RZ, RZ, R177 ;  /* 0x000000ffffd57224 */ /* 0x000fe200078e00b1 */
[----:B------:R1:W2:Y:S06]  /*9000*/  MUFU.EX2 R68, R3 ;  /* 0x0000000300447308 */ /* 0x0002ac0000000800 */
[----:B------:R-:W-:Y:S07]  /*9010*/  HMMA.16816.F32.BF16 R108, R12, R30, R108 ;  /* 0x0000001e0c6c723c */ /* 0x000fee000004186c */
[----:B------:R-:W-:-:S02]  /*9020*/  F2FP.BF16.PACK_AB R12, R170, R150 ;  /* 0x00000096aa0c723e */ /* 0x000fc400000010ff */
[----:B----4-:R-:W-:Y:S01]  /*9030*/  F2FP.BF16.PACK_AB R13, R163, R250 ;  /* 0x000000faa30d723e */ /* 0x010fe200000010ff */
[----:B-1----:R-:W-:Y:S01]  /*9040*/  FFMA.FTZ R3, R203, c[0x0][0x23c], -R5 ;  /* 0x00008f00cb037a23 */ /* 0x002fe20000010805 */
[----:B------:R-:W-:Y:S02]  /*9050*/  F2FP.BF16.PACK_AB R14, R167, R160 ;  /* 0x000000a0a70e723e */ /* 0x000fe400000010ff */
[----:B---3--:R-:W-:Y:S01]  /*9060*/  F2FP.BF16.PACK_AB R15, R165, R172 ;  /* 0x000000aca50f723e */ /* 0x008fe200000010ff */
[----:B------:R1:W-:Y:S01]  /*9070*/  MUFU.EX2 R156, R3 ;  /* 0x00000003009c7308 */ /* 0x0003e20000000800 */
[----:B--2---:R-:W-:-:S05]  /*9080*/  MOV R203, R68 ;  /* 0x0000004400cb7202 */ /* 0x004fca0000000f00 */
[C---:B------:R-:W-:Y:S08]  /*9090*/  HMMA.16816.F32.BF16 R40, R12.reuse, R28, R36 ;  /* 0x0000001c0c28723c */ /* 0x040ff00000041824 */
[----:B------:R-:W-:Y:S01]  /*90a0*/  HMMA.16816.F32.BF16 R120, R12, R24, R84 ;  /* 0x000000180c78723c */ /* 0x000fe20000041854 */
[----:B-1----:R-:W-:-:S04]  /*90b0*/  FFMA.FTZ R3, R188, c[0x0][0x23c], -R5 ;  /* 0x00008f00bc037a23 */ /* 0x002fc80000010805 */
[----:B------:R1:W-:Y:S03]  /*90c0*/  MUFU.EX2 R36, R3 ;  /* 0x0000000300247308 */ /* 0x0003e60000000800 */
[C---:B------:R-:W-:Y:S08]  /*90d0*/  HMMA.16816.F32.BF16 R84, R12.reuse, R16, R48 ;  /* 0x000000100c54723c */ /* 0x040ff00000041830 */
[----:B------:R-:W-:Y:S01]  /*90e0*/  HMMA.16816.F32.BF16 R116, R12, R26, R64 ;  /* 0x0000001a0c74723c */ /* 0x000fe20000041840 */
[----:B------:R-:W2:Y:S01]  /*90f0*/  LDSM.16.MT88.4 R24, [R229+0xa000] ;  /* 0x00a00000e518783b */ /* 0x000ea20000004200 */
[----:B-1----:R-:W-:-:S05]  /*9100*/  FFMA.FTZ R3, R184, c[0x0][0x23c], -R5 ;  /* 0x00008f00b8037a23 */ /* 0x002fca0000010805 */
[----:B------:R-:W-:Y:S01]  /*9110*/  MOV R65, R174 ;  /* 0x000000ae00417202 */ /* 0x000fe20000000f00 */
[C---:B------:R-:W-:Y:S01]  /*9120*/  HMMA.16816.F32.BF16 R112, R12.reuse, R20, R56 ;  /* 0x000000140c70723c */ /* 0x040fe20000041838 */
[----:B------:R-:W-:Y:S01]  /*9130*/  IMAD.MOV.U32 R67, RZ, RZ, R250 ;  /* 0x000000ffff437224 */ /* 0x000fe200078e00fa */
[----:B------:R1:W-:Y:S01]  /*9140*/  MUFU.EX2 R149, R3 ;  /* 0x0000000300957308 */ /* 0x0003e20000000800 */
[----:B------:R-:W-:Y:S01]  /*9150*/  IMAD.MOV.U32 R174, RZ, RZ, R247 ;  /* 0x000000ffffae7224 */ /* 0x000fe200078e00f7 */
[----:B------:R-:W-:Y:S02]  /*9160*/  MOV R66, R179 ;  /* 0x000000b300427202 */ /* 0x000fe40000000f00 */
[----:B------:R-:W-:Y:S02]  /*9170*/  MOV R179, R246 ;  /* 0x000000f600b37202 */ /* 0x000fe40000000f00 */
[----:B------:R-:W-:Y:S01]  /*9180*/  HMMA.16816.F32.BF16 R92, R12, R22, R52 ;  /* 0x000000160c5c723c */ /* 0x000fe20000041834 */
[----:B------:R-:W3:Y:S01]  /*9190*/  LDSM.16.MT88.4 R20, [R232+0xa000] ;  /* 0x00a00000e814783b */ /* 0x000ee20000004200 */
[----:B------:R-:W-:-:S02]  /*91a0*/  MOV R184, R66 ;  /* 0x0000004200b87202 */ /* 0x000fc40000000f00 */
[----:B------:R-:W-:-:S04]  /*91b0*/  MOV R188, R67 ;  /* 0x0000004300bc7202 */ /* 0x000fc80000000f00 */
[C---:B------:R-:W-:Y:S01]  /*91c0*/  HMMA.16816.F32.BF16 R80, R12.reuse, R18, R44 ;  /* 0x000000120c50723c */ /* 0x040fe2000004182c */
[----:B-1----:R-:W-:Y:S02]  /*91d0*/  FFMA.FTZ R3, R210, c[0x0][0x23c], -R0 ;  /* 0x00008f00d2037a23 */ /* 0x002fe40000010800 */
[----:B------:R-:W-:Y:S02]  /*91e0*/  IMAD.MOV.U32 R210, RZ, RZ, R65 ;  /* 0x000000ffffd27224 */ /* 0x000fe400078e0041 */
[----:B------:R1:W-:Y:S03]  /*91f0*/  MUFU.EX2 R68, R3 ;  /* 0x0000000300447308 */ /* 0x0003e60000000800 */
[----:B------:R-:W-:Y:S01]  /*9200*/  HMMA.16816.F32.BF16 R32, R12, R30, R32 ;  /* 0x0000001e0c20723c */ /* 0x000fe20000041820 */
[----:B------:R-:W-:Y:S01]  /*9210*/  LDSM.16.MT88.4 R28, [R231+0xa000] ;  /* 0x00a00000e71c783b */ /* 0x000fe20000004200 */
[----:B-1----:R-:W-:-:S02]  /*9220*/  FFMA.FTZ R3, R209, c[0x0][0x23c], -R4 ;  /* 0x00008f00d1037a23 */ /* 0x002fc40000010804 */
[----:B------:R-:W-:Y:S01]  /*9230*/  IMAD.MOV.U32 R209, RZ, RZ, R191 ;  /* 0x000000ffffd17224 */ /* 0x000fe200078e00bf */
[----:B------:R-:W-:Y:S01]  /*9240*/  MOV R191, R248 ;  /* 0x000000f800bf7202 */ /* 0x000fe20000000f00 */
[----:B------:R1:W-:Y:S03]  /*9250*/  MUFU.EX2 R252, R3 ;  /* 0x0000000300fc7308 */ /* 0x0003e60000000800 */
[----:B------:R-:W-:Y:S02]  /*9260*/  MOV R177, R191 ;  /* 0x000000bf00b17202 */ /* 0x000fe40000000f00 */
[----:B------:R-:W-:Y:S01]  /*9270*/  MOV R191, R174 ;  /* 0x000000ae00bf7202 */ /* 0x000fe20000000f00 */
[----:B------:R-:W-:Y:S01]  /*9280*/  IMAD.MOV.U32 R174, RZ, RZ, R176 ;  /* 0x000000ffffae7224 */ /* 0x000fe200078e00b0 */
[----:B------:R-:W-:Y:S01]  /*9290*/  MOV R176, R245 ;  /* 0x000000f500b07202 */ /* 0x000fe20000000f00 */
[----:B-1----:R-:W-:-:S02]  /*92a0*/  FFMA.FTZ R3, R190, c[0x0][0x23c], -R4 ;  /* 0x00008f00be037a23 */ /* 0x002fc40000010804 */
[----:B------:R-:W-:Y:S01]  /*92b0*/  IMAD.MOV.U32 R190, RZ, RZ, R174 ;  /* 0x000000ffffbe7224 */ /* 0x000fe200078e00ae */
[----:B------:R-:W-:Y:S01]  /*92c0*/  MOV R174, R244 ;  /* 0x000000f400ae7202 */ /* 0x000fe20000000f00 */
[----:B------:R1:W4:Y:S02]  /*92d0*/  MUFU.EX2 R144, R3 ;  /* 0x0000000300907308 */ /* 0x0003240000000800 */
[----:B-1----:R-:W-:Y:S01]  /*92e0*/  FFMA.FTZ R3, R187, c[0x0][0x23c], -R4 ;  /* 0x00008f00bb037a23 */ /* 0x002fe20000010804 */
[----:B----4-:R-:W-:Y:S01]  /*92f0*/  F2FP.BF16.PACK_AB R12, R144, R252 ;  /* 0x000000fc900c723e */ /* 0x010fe200000010ff */
[----:B------:R-:W-:-:S04]  /*9300*/  IMAD.MOV.U32 R187, RZ, RZ, R147 ;  /* 0x000000ffffbb7224 */ /* 0x000fc800078e0093 */
[----:B------:R1:W-:Y:S02]  /*9310*/  MUFU.EX2 R182, R3 ;  /* 0x0000000300b67308 */ /* 0x0003e40000000800 */
[----:B-1----:R-:W-:-:S06]  /*9320*/  FFMA.FTZ R3, R158, c[0x0][0x23c], -R4 ;  /* 0x00008f009e037a23 */ /* 0x002fcc0000010804 */
[----:B------:R1:W4:Y:S02]  /*9330*/  MUFU.EX2 R16, R3 ;  /* 0x0000000300107308 */ /* 0x0003240000000800 */
[----:B-1----:R-:W-:-:S06]  /*9340*/  FFMA.FTZ R3, R211, c[0x0][0x23c], -R2 ;  /* 0x00008f00d3037a23 */ /* 0x002fcc0000010802 */
[----:B------:R1:W-:Y:S02]  /*9350*/  MUFU.EX2 R251, R3 ;  /* 0x0000000300fb7308 */ /* 0x0003e40000000800 */
[--C-:B-1----:R-:W-:Y:S01]  /*9360*/  FFMA.FTZ R3, R196, c[0x0][0x23c], -R2.reuse ;  /* 0x00008f00c4037a23 */ /* 0x102fe20000010802 */
[----:B----4-:R-:W-:Y:S02]  /*9370*/  MOV R196, R16 ;  /* 0x0000001000c47202 */ /* 0x010fe40000000f00 */
[----:B------:R-:W1:Y:S03]  /*9380*/  LDSM.16.MT88.4 R16, [R230+0xa000] ;  /* 0x00a00000e610783b */ /* 0x000e660000004200 */
[----:B------:R4:W2:Y:S01]  /*9390*/  MUFU.EX2 R248, R3 ;  /* 0x0000000300f87308 */ /* 0x0008a20000000800 */
[----:B------:R-:W-:Y:S01]  /*93a0*/  F2FP.BF16.PACK_AB R14, R196, R182 ;  /* 0x000000b6c40e723e */ /* 0x000fe200000010ff */
[----:B----4-:R-:W-:Y:S01]  /*93b0*/  FFMA.FTZ R3, R189, c[0x0][0x23c], -R2 ;  /* 0x00008f00bd037a23 */ /* 0x010fe20000010802 */
[----:B--2---:R-:W-:-:S05]  /*93c0*/  F2FP.BF16.PACK_AB R13, R248, R251 ;  /* 0x000000fbf80d723e */ /* 0x004fca00000010ff */
[----:B------:R2:W-:Y:S02]  /*93d0*/  MUFU.EX2 R249, R3 ;  /* 0x0000000300f97308 */ /* 0x0005e40000000800 */
[----:B--2---:R-:W-:-:S06]  /*93e0*/  FFMA.FTZ R3, R136, c[0x0][0x23c], -R2 ;  /* 0x00008f0088037a23 */ /* 0x004fcc0000010802 */
[----:B------:R2:W4:Y:S02]  /*93f0*/  MUFU.EX2 R250, R3 ;  /* 0x0000000300fa7308 */ /* 0x0005240000000800 */
[----:B--2---:R-:W-:Y:S01]  /*9400*/  FFMA.FTZ R3, R214, c[0x0][0x23c], -R0 ;  /* 0x00008f00d6037a23 */ /* 0x004fe20000010800 */
[----:B----4-:R-:W-:-:S05]  /*9410*/  F2FP.BF16.PACK_AB R15, R250, R249 ;  /* 0x000000f9fa0f723e */ /* 0x010fca00000010ff */
[----:B------:R2:W4:Y:S02]  /*9420*/  MUFU.EX2 R247, R3 ;  /* 0x0000000300f77308 */ /* 0x0005240000000800 */
[C---:B------:R-:W-:Y:S08]  /*9430*/  HMMA.16816.F32.BF16 R64, R12.reuse, R26, R60 ;  /* 0x0000001a0c40723c */ /* 0x040ff0000004183c */
[----:B------:R-:W-:Y:S01]  /*9440*/  HMMA.16816.F32.BF16 R76, R12, R24, R76 ;  /* 0x000000180c4c723c */ /* 0x000fe2000004184c */
[----:B--2---:R-:W-:-:S04]  /*9450*/  FFMA.FTZ R3, R204, c[0x0][0x23c], -R0 ;  /* 0x00008f00cc037a23 */ /* 0x004fc80000010800 */
[----:B------:R2:W-:Y:S03]  /*9460*/  MUFU.EX2 R246, R3 ;  /* 0x0000000300f67308 */ /* 0x0005e60000000800 */
[C---:B---3--:R-:W-:Y:S08]  /*9470*/  HMMA.16816.F32.BF16 R60, R12.reuse, R20, R88 ;  /* 0x000000140c3c723c */ /* 0x048ff00000041858 */
[----:B------:R-:W-:Y:S01]  /*9480*/  HMMA.16816.F32.BF16 R56, R12, R22, R96 ;  /* 0x000000160c38723c */ /* 0x000fe20000041860 */
[----:B--2---:R-:W-:Y:S01]  /*9490*/  FFMA.FTZ R3, R198, c[0x0][0x23c], -R0 ;  /* 0x00008f00c6037a23 */ /* 0x004fe20000010800 */
[----:B------:R-:W-:-:S06]  /*94a0*/  MOV R198, R36 ;  /* 0x0000002400c67202 */ /* 0x000fcc0000000f00 */
[C---:B-1----:R-:W-:Y:S01]  /*94b0*/  HMMA.16816.F32.BF16 R52, R12.reuse, R16, R100 ;  /* 0x000000100c34723c */ /* 0x042fe20000041864 */
[----:B------:R1:W2:Y:S07]  /*94c0*/  MUFU.EX2 R245, R3 ;  /* 0x0000000300f57308 */ /* 0x0002ae0000000800 */
[C---:B------:R-:W-:Y:S08]  /*94d0*/  HMMA.16816.F32.BF16 R48, R12.reuse, R18, R104 ;  /* 0x000000120c30723c */ /* 0x040ff00000041868 */
[----:B------:R-:W-:Y:S01]  /*94e0*/  HMMA.16816.F32.BF16 R44, R12, R28, R124 ;  /* 0x0000001c0c2c723c */ /* 0x000fe2000004187c */
[----:B-1----:R-:W-:-:S04]  /*94f0*/  FFMA.FTZ R3, R216, c[0x0][0x23c], -R4 ;  /* 0x00008f00d8037a23 */ /* 0x002fc80000010804 */
[----:B------:R1:W-:Y:S02]  /*9500*/  MUFU.EX2 R214, R3 ;  /* 0x0000000300d67308 */ /* 0x0003e40000000800 */
[--C-:B------:R-:W-:Y:S01]  /*9510*/  FFMA.FTZ R124, R133, c[0x0][0x23c], -R0.reuse ;  /* 0x00008f00857c7a23 */ /* 0x100fe20000010800 */
[----:B------:R-:W-:Y:S01]  /*9520*/  HMMA.16816.F32.BF16 R36, R12, R30, R108 ;  /* 0x0000001e0c24723c */ /* 0x000fe2000004186c */
[--C-:B------:R-:W-:Y:S02]  /*9530*/  FFMA.FTZ R125, R130, c[0x0][0x23c], -R0.reuse ;  /* 0x00008f00827d7a23 */ /* 0x100fe40000010800 */
[----:B------:R-:W-:Y:S02]  /*9540*/  FFMA.FTZ R126, R74, c[0x0][0x23c], -R0 ;  /* 0x00008f004a7e7a23 */ /* 0x000fe40000010800 */
[----:B------:R-:W-:Y:S02]  /*9550*/  FFMA.FTZ R74, R192, c[0x0][0x23c], -R2 ;  /* 0x00008f00c04a7a23 */ /* 0x000fe40000010802 */
[----:B------:R-:W-:-:S02]  /*9560*/  F2FP.BF16.PACK_AB R12, R156, R203 ;  /* 0x000000cb9c0c723e */ /* 0x000fc400000010ff */
[----:B----4-:R-:W-:Y:S02]  /*9570*/  F2FP.BF16.PACK_AB R13, R247, R68 ;  /* 0x00000044f70d723e */ /* 0x010fe400000010ff */
[----:B------:R-:W-:Y:S02]  /*9580*/  F2FP.BF16.PACK_AB R14, R149, R198 ;  /* 0x000000c6950e723e */ /* 0x000fe400000010ff */
[----:B--2---:R-:W-:Y:S01]  /*9590*/  F2FP.BF16.PACK_AB R15, R245, R246 ;  /* 0x000000f6f50f723e */ /* 0x004fe200000010ff */
[----:B-1----:R-:W-:-:S04]  /*95a0*/  FFMA.FTZ R3, R206, c[0x0][0x23c], -R4 ;  /* 0x00008f00ce037a23 */ /* 0x002fc80000010804 */
[----:B------:R1:W2:Y:S02]  /*95b0*/  MUFU.EX2 R216, R3 ;  /* 0x0000000300d87308 */ /* 0x0002a40000000800 */
[C---:B------:R-:W-:Y:S08]  /*95c0*/  HMMA.16816.F32.BF16 R88, R12.reuse, R18, R80 ;  /* 0x000000120c58723c */ /* 0x040ff00000041850 */
[----:B------:R-:W-:Y:S01]  /*95d0*/  HMMA.16816.F32.BF16 R80, R12, R28, R40 ;  /* 0x0000001c0c50723c */ /* 0x000fe20000041828 */
[----:B-1----:R-:W-:-:S06]  /*95e0*/  FFMA.FTZ R3, R139, c[0x0][0x23c], -R4 ;  /* 0x00008f008b037a23 */ /* 0x002fcc0000010804 */
[----:B------:R-:W-:Y:S01]  /*95f0*/  MOV R40, R177 ;  /* 0x000000b100287202 */ /* 0x000fe20000000f00 */
[C---:B------:R-:W-:Y:S01]  /*9600*/  HMMA.16816.F32.BF16 R96, R12.reuse, R24, R120 ;  /* 0x000000180c60723c */ /* 0x040fe20000041878 */
[----:B------:R-:W-:Y:S01]  /*9610*/  MOV R177, R180 ;  /* 0x000000b400b17202 */ /* 0x000fe20000000f00 */
[----:B------:R-:W-:Y:S01]  /*9620*/  IMAD.MOV.U32 R41, RZ, RZ, R213 ;  /* 0x000000ffff297224 */ /* 0x000fe200078e00d5 */
[----:B------:R-:W-:Y:S01]  /*9630*/  MOV R180, R243 ;  /* 0x000000f300b47202 */ /* 0x000fe20000000f00 */
[----:B------:R-:W-:Y:S01]  /*9640*/  IMAD.MOV.U32 R43, RZ, RZ, R210 ;  /* 0x000000ffff2b7224 */ /* 0x000fe200078e00d2 */
[----:B------:R1:W-:Y:S01]  /*9650*/  MUFU.EX2 R243, R3 ;  /* 0x0000000300f37308 */ /* 0x0003e20000000800 */
[----:B------:R-:W-:Y:S01]  /*9660*/  MOV R42, R184 ;  /* 0x000000b8002a7202 */ /* 0x000fe20000000f00 */
[----:B------:R-:W-:Y:S01]  /*9670*/  FFMA.FTZ R123, R183, c[0x0][0x23c], -R0 ;  /* 0x00008f00b77b7a23 */ /* 0x000fe20000010800 */
[C---:B------:R-:W-:Y:S01]  /*9680*/  HMMA.16816.F32.BF16 R104, R12.reuse, R26, R116 ;  /* 0x0000001a0c68723c */ /* 0x040fe20000041874 */
[----:B------:R-:W3:Y:S01]  /*9690*/  LDSM.16.MT88.4 R24, [R229+0xa800] ;  /* 0x00a80000e518783b */ /* 0x000ee20000004200 */
[----:B------:R-:W-:Y:S01]  /*96a0*/  MOV R184, R188 ;  /* 0x000000bc00b87202 */ /* 0x000fe20000000f00 */
[----:B------:R-:W-:Y:S01]  /*96b0*/  IMAD.MOV.U32 R183, RZ, RZ, R239 ;  /* 0x000000ffffb77224 */ /* 0x000fe200078e00ef */
[----:B------:R-:W-:Y:S01]  /*96c0*/  MOV R188, R173 ;  /* 0x000000ad00bc7202 */ /* 0x000fe20000000f00 */
[----:B------:R-:W4:Y:S01]  /*96d0*/  LDL.LU R239, [R1+0x140] ;  /* 0x0001400001ef7983 */ /* 0x000f220000300800 */
[----:B------:R-:W-:Y:S01]  /*96e0*/  MOV R173, R164 ;  /* 0x000000a400ad7202 */ /* 0x000fe20000000f00 */
[----:B------:R-:W-:Y:S01]  /*96f0*/  IMAD.MOV.U32 R164, RZ, RZ, R6 ;  /* 0x000000ffffa47224 */ /* 0x000fe200078e0006 */
[----:B------:R-:W-:Y:S01]  /*9700*/  HMMA.16816.F32.BF16 R108, R12, R20, R112 ;  /* 0x000000140c6c723c */ /* 0x000fe20000041870 */
[----:B------:R-:W-:Y:S01]  /*9710*/  FFMA.FTZ R6, R138, c[0x0][0x23c], -R2 ;  /* 0x00008f008a067a23 */ /* 0x000fe20000010802 */
[----:B------:R-:W-:Y:S01]  /*9720*/  MOV R118, R209 ;  /* 0x000000d100767202 */ /* 0x000fe20000000f00 */
[----:B------:R-:W-:-:S02]  /*9730*/  FFMA.FTZ R119, R171, c[0x0][0x23c], -R5 ;  /* 0x00008f00ab777a23 */ /* 0x000fc40000010805 */
[--C-:B-1----:R-:W-:Y:S01]  /*9740*/  FFMA.FTZ R3, R137, c[0x0][0x23c], -R4.reuse ;  /* 0x00008f0089037a23 */ /* 0x102fe20000010804 */
[----:B------:R1:W-:Y:S01]  /*9750*/  MUFU.EX2 R210, R6 ;  /* 0x0000000600d27308 */ /* 0x0003e20000000800 */
[--C-:B------:R-:W-:Y:S01]  /*9760*/  FFMA.FTZ R120, R132, c[0x0][0x23c], -R5.reuse ;  /* 0x00008f0084787a23 */ /* 0x100fe20000010805 */
[C---:B------:R-:W-:Y:S01]  /*9770*/  HMMA.16816.F32.BF16 R100, R12.reuse, R22, R92 ;  /* 0x000000160c64723c */ /* 0x040fe2000004185c */
[----:B------:R-:W-:Y:S01]  /*9780*/  LDSM.16.MT88.4 R20, [R232+0xa800] ;  /* 0x00a80000e814783b */ /* 0x000fe20000004200 */
[--C-:B------:R-:W-:Y:S02]  /*9790*/  FFMA.FTZ R121, R128, c[0x0][0x23c], -R5.reuse ;  /* 0x00008f0080797a23 */ /* 0x100fe40000010805 */
[----:B------:R-:W-:Y:S02]  /*97a0*/  FFMA.FTZ R122, R70, c[0x0][0x23c], -R5 ;  /* 0x00008f00467a7a23 */ /* 0x000fe40000010805 */
[----:B------:R2:W2:Y:S01]  /*97b0*/  MUFU.EX2 R244, R3 ;  /* 0x0000000300f47308 */ /* 0x0004a20000000800 */
[----:B------:R-:W-:Y:S01]  /*97c0*/  FFMA.FTZ R70, R75, c[0x0][0x23c], -R4 ;  /* 0x00008f004b467a23 */ /* 0x000fe20000010804 */
[----:B------:R-:W-:Y:S01]  /*97d0*/  HMMA.16816.F32.BF16 R92, R12, R16, R84 ;  /* 0x000000100c5c723c */ /* 0x000fe20000041854 */
[----:B------:R-:W-:Y:S01]  /*97e0*/  LDSM.16.MT88.4 R16, [R230+0xa800] ;  /* 0x00a80000e610783b */ /* 0x000fe20000004200 */
[----:B------:R-:W-:-:S02]  /*97f0*/  FFMA.FTZ R75, R181, c[0x0][0x23c], -R2 ;  /* 0x00008f00b54b7a23 */ /* 0x000fc40000010802 */
[----:B------:R-:W-:Y:S02]  /*9800*/  FFMA.FTZ R116, R134, c[0x0][0x23c], -R2 ;  /* 0x00008f0086747a23 */ /* 0x000fe40000010802 */
[----:B-1----:R-:W-:Y:S02]  /*9810*/  FFMA.FTZ R6, R226, c[0x0][0x23c], -R0 ;  /* 0x00008f00e2067a23 */ /* 0x002fe40000010800 */
[----:B------:R-:W-:Y:S01]  /*9820*/  HMMA.16816.F32.BF16 R84, R12, R30, R32 ;  /* 0x0000001e0c54723c */ /* 0x000fe20000041820 */
[----:B------:R-:W1:Y:S01]  /*9830*/  LDSM.16.MT88.4 R28, [R231+0xa800] ;  /* 0x00a80000e71c783b */ /* 0x000e620000004200 */
[----:B------:R-:W-:Y:S01]  /*9840*/  MUFU.EX2 R132, R6 ;  /* 0x0000000600847308 */ /* 0x000fe20000000800 */
[--C-:B------:R-:W-:Y:S02]  /*9850*/  FFMA.FTZ R117, R129, c[0x0][0x23c], -R2.reuse ;  /* 0x00008f0081757a23 */ /* 0x100fe40000010802 */
[----:B--2---:R-:W-:Y:S02]  /*9860*/  FFMA.FTZ R3, R217, c[0x0][0x23c], -R2 ;  /* 0x00008f00d9037a23 */ /* 0x004fe40000010802 */
[----:B------:R-:W-:Y:S01]  /*9870*/  F2FP.BF16.PACK_AB R12, R216, R214 ;  /* 0x000000d6d80c723e */ /* 0x000fe200000010ff */
[----:B------:R-:W-:Y:S01]  /*9880*/  FFMA.FTZ R34, R219, c[0x0][0x23c], -R5 ;  /* 0x00008f00db227a23 */ /* 0x000fe20000010805 */
[----:B------:R-:W-:Y:S01]  /*9890*/  F2FP.BF16.PACK_AB R14, R244, R243 ;  /* 0x000000f3f40e723e */ /* 0x000fe200000010ff */
[----:B------:R2:W-:Y:S01]  /*98a0*/  MUFU.EX2 R211, R3 ;  /* 0x0000000300d37308 */ /* 0x0005e20000000800 */
[----:B------:R-:W-:Y:S01]  /*98b0*/  MOV R217, R145 ;  /* 0x0000009100d97202 */ /* 0x000fe20000000f00 */
[----:B------:R-:W-:-:S02]  /*98c0*/  FFMA.FTZ R35, R185, c[0x0][0x23c], -R4 ;  /* 0x00008f00b9237a23 */ /* 0x000fc40000010804 */
[--C-:B------:R-:W-:Y:S02]  /*98d0*/  FFMA.FTZ R32, R202, c[0x0][0x23c], -R2.reuse ;  /* 0x00008f00ca207a23 */ /* 0x100fe40000010802 */
[----:B------:R-:W-:Y:S02]  /*98e0*/  FFMA.FTZ R33, R195, c[0x0][0x23c], -R2 ;  /* 0x00008f00c3217a23 */ /* 0x000fe40000010802 */
[----:B------:R-:W-:Y:S02]  /*98f0*/  IMAD.MOV.U32 R185, RZ, RZ, R42 ;  /* 0x000000ffffb97224 */ /* 0x000fe400078e002a */
[----:B--2---:R-:W-:-:S04]  /*9900*/  FFMA.FTZ R3, R207, c[0x0][0x23c], -R2 ;  /* 0x00008f00cf037a23 */ /* 0x004fc80000010802 */
[----:B------:R2:W1:Y:S02]  /*9910*/  MUFU.EX2 R213, R3 ;  /* 0x0000000300d57308 */ /* 0x0004640000000800 */
[----:B--2---:R-:W-:Y:S01]  /*9920*/  FFMA.FTZ R3, R199, c[0x0][0x23c], -R2 ;  /* 0x00008f00c7037a23 */ /* 0x004fe20000010802 */
[----:B-1----:R-:W-:Y:S01]  /*9930*/  F2FP.BF16.PACK_AB R13, R213, R211 ;  /* 0x000000d3d50d723e */ /* 0x002fe200000010ff */
[----:B------:R-:W-:-:S04]  /*9940*/  IMAD.MOV.U32 R199, RZ, RZ, R144 ;  /* 0x000000ffffc77224 */ /* 0x000fc800078e0090 */
[----:B------:R-:W1:Y:S02]  /*9950*/  MUFU.EX2 R209, R3 ;  /* 0x0000000300d17308 */ /* 0x000e640000000800 */
[----:B-1----:R-:W-:Y:S01]  /*9960*/  F2FP.BF16.PACK_AB R15, R210, R209 ;  /* 0x000000d1d20f723e */ /* 0x002fe200000010ff */
[----:B------:R-:W-:-:S06]  /*9970*/  FFMA.FTZ R3, R242, c[0x0][0x23c], -R5 ;  /* 0x00008f00f2037a23 */ /* 0x000fcc0000010805 */
[C---:B---3--:R-:W-:Y:S07]  /*9980*/  HMMA.16816.F32.BF16 R136, R12.reuse, R24, R76 ;  /* 0x000000180c88723c */ /* 0x048fee000004184c */
[----:B------:R-:W-:Y:S01]  /*9990*/  MOV R76, R146 ;  /* 0x00000092004c7202 */ /* 0x000fe20000000f00 */
[----:B------:R-:W-:Y:S01]  /*99a0*/  IMAD.MOV.U32 R79, RZ, RZ, R177 ;  /* 0x000000ffff4f7224 */ /* 0x000fe200078e00b1 */
[----:B------:R-:W-:Y:S01]  /*99b0*/  HMMA.16816.F32.BF16 R144, R12, R26, R64 ;  /* 0x0000001a0c90723c */ /* 0x000fe20000041840 */
[----:B------:R-:W-:-:S02]  /*99c0*/  MOV R78, R173 ;  /* 0x000000ad004e7202 */ /* 0x000fc40000000f00 */
[----:B------:R-:W-:Y:S01]  /*99d0*/  MOV R77, R174 ;  /* 0x000000ae004d7202 */ /* 0x000fe20000000f00 */
[----:B------:R-:W-:-:S03]  /*99e0*/  IMAD.MOV.U32 R130, RZ, RZ, R76 ;  /* 0x000000ffff827224 */ /* 0x000fc600078e004c */
[----:B------:R-:W-:Y:S01]  /*99f0*/  MOV R66, R156 ;  /* 0x0000009c00427202 */ /* 0x000fe20000000f00 */
[----:B------:R-:W-:Y:S01]  /*9a00*/  IMAD.MOV.U32 R65, RZ, RZ, R157 ;  /* 0x000000ffff417224 */ /* 0x000fe200078e009d */
[----:B------:R-:W-:Y:S01]  /*9a10*/  MOV R64, R159 ;  /* 0x0000009f00407202 */ /* 0x000fe20000000f00 */
[----:B------:R-:W-:Y:S01]  /*9a20*/  HMMA.16816.F32.BF16 R112, R12, R30, R36 ;  /* 0x0000001e0c70723c */ /* 0x000fe20000041824 */
[----:B------:R-:W-:-:S04]  /*9a30*/  MOV R67, R179 ;  /* 0x000000b300437202 */ /* 0x000fc80000000f00 */
[----:B------:R-:W-:Y:S02]  /*9a40*/  MOV R242, R67 ;  /* 0x0000004300f27202 */ /* 0x000fe40000000f00 */
[----:B------:R-:W-:Y:S01]  /*9a50*/  MOV R39, R69 ;  /* 0x0000004500277202 */ /* 0x000fe20000000f00 */
[----:B------:R-:W-:Y:S01]  /*9a60*/  HMMA.16816.F32.BF16 R156, R12, R20, R60 ;  /* 0x000000140c9c723c */ /* 0x000fe2000004183c */
[----:B------:R-:W-:Y:S01]  /*9a70*/  FFMA.FTZ R69, R131, c[0x0][0x23c], -R4 ;  /* 0x00008f0083457a23 */ /* 0x000fe20000010804 */
[----:B------:R-:W-:-:S05]  /*9a80*/  MOV R131, R40 ;  /* 0x0000002800837202 */ /* 0x000fca0000000f00 */
[----:B------:R-:W-:Y:S01]  /*9a90*/  MOV R63, R163 ;  /* 0x000000a3003f7202 */ /* 0x000fe20000000f00 */
[----:B------:R-:W-:Y:S01]  /*9aa0*/  IMAD.MOV.U32 R62, RZ, RZ, R162 ;  /* 0x000000ffff3e7224 */ /* 0x000fe200078e00a2 */
[----:B------:R-:W-:Y:S02]  /*9ab0*/  MOV R61, R161 ;  /* 0x000000a1003d7202 */ /* 0x000fe40000000f00 */
[----:B------:R-:W-:Y:S02]  /*9ac0*/  MOV R60, R160 ;  /* 0x000000a0003c7202 */ /* 0x000fe40000000f00 */
[----:B------:R-:W-:Y:S01]  /*9ad0*/  HMMA.16816.F32.BF16 R160, R12, R22, R56 ;  /* 0x000000160ca0723c */ /* 0x000fe20000041838 */
[----:B------:R-:W-:Y:S02]  /*9ae0*/  MOV R171, R61 ;  /* 0x0000003d00ab7202 */ /* 0x000fe40000000f00 */
[----:B------:R-:W-:-:S04]  /*9af0*/  MOV R219, R63 ;  /* 0x0000003f00db7202 */ /* 0x000fc80000000f00 */
[----:B------:R-:W-:Y:S01]  /*9b00*/  MOV R58, R176 ;  /* 0x000000b0003a7202 */ /* 0x000fe20000000f00 */
[----:B------:R-:W-:Y:S01]  /*9b10*/  IMAD.MOV.U32 R59, RZ, RZ, R172 ;  /* 0x000000ffff3b7224 */ /* 0x000fe200078e00ac */
[----:B------:R-:W-:Y:S01]  /*9b20*/  MOV R57, R178 ;  /* 0x000000b200397202 */ /* 0x000fe20000000f00 */
[----:B------:R-:W-:Y:S01]  /*9b30*/  IMAD.MOV.U32 R56, RZ, RZ, R175 ;  /* 0x000000ffff387224 */ /* 0x000fe200078e00af */
[----:B------:R-:W-:Y:S01]  /*9b40*/  HMMA.16816.F32.BF16 R176, R12, R18, R48 ;  /* 0x000000120cb0723c */ /* 0x000fe20000041830 */
[----:B------:R-:W-:-:S06]  /*9b50*/  MOV R133, R58 ;  /* 0x0000003a00857202 */ /* 0x000fcc0000000f00 */
[----:B------:R-:W-:Y:S01]  /*9b60*/  MOV R51, R190 ;  /* 0x000000be00337202 */ /* 0x000fe20000000f00 */
[C---:B------:R-:W-:Y:S01]  /*9b70*/  HMMA.16816.F32.BF16 R172, R12.reuse, R16, R52 ;  /* 0x000000100cac723c */ /* 0x040fe20000041834 */
[----:B------:R-:W-:Y:S01]  /*9b80*/  MOV R50, R188 ;  /* 0x000000bc00327202 */ /* 0x000fe20000000f00 */
[----:B------:R-:W-:Y:S01]  /*9b90*/  IMAD.MOV.U32 R49, RZ, RZ, R203 ;  /* 0x000000ffff317224 */ /* 0x000fe200078e00cb */
[----:B------:R-:W-:Y:S01]  /*9ba0*/  MOV R48, R191 ;  /* 0x000000bf00307202 */ /* 0x000fe20000000f00 */
[----:B------:R1:W-:Y:S01]  /*9bb0*/  MUFU.EX2 R203, R3 ;  /* 0x0000000300cb7308 */ /* 0x0003e20000000800 */
[----:B------:R-:W-:Y:S02]  /*9bc0*/  MOV R226, R51 ;  /* 0x0000003300e27202 */ /* 0x000fe40000000f00 */
[--C-:B------:R-:W-:Y:S01]  /*9bd0*/  FFMA.FTZ R54, R201, c[0x0][0x23c], -R5.reuse ;  /* 0x00008f00c9367a23 */ /* 0x100fe20000010805 */
[----:B------:R-:W-:Y:S01]  /*9be0*/  HMMA.16816.F32.BF16 R188, R12, R28, R44 ;  /* 0x0000001c0cbc723c */ /* 0x000fe2000004182c */
[----:B------:R-:W-:-:S02]  /*9bf0*/  FFMA.FTZ R53, R186, c[0x0][0x23c], -R5 ;  /* 0x00008f00ba357a23 */ /* 0x000fc40000010805 */
[----:B------:R-:W-:Y:S02]  /*9c00*/  FFMA.FTZ R55, R135, c[0x0][0x23c], -R4 ;  /* 0x00008f0087377a23 */ /* 0x000fe40000010804 */
[----:B------:R-:W-:Y:S02]  /*9c10*/  FFMA.FTZ R52, R218, c[0x0][0x23c], -R0 ;  /* 0x00008f00da347a23 */ /* 0x000fe40000010800 */
[----:B------:R-:W-:Y:S02]  /*9c20*/  FFMA.FTZ R13, R200, c[0x0][0x23c], -R4 ;  /* 0x00008f00c80d7a23 */ /* 0x000fe40000010804 */
[----:B------:R-:W2:Y:S01]  /*9c30*/  LDL.LU R200, [R1+0xa0] ;  /* 0x0000a00001c87983 */ /* 0x000ea20000300800 */
[--C-:B------:R-:W-:Y:S02]  /*9c40*/  FFMA.FTZ R46, R208, c[0x0][0x23c], -R5.reuse ;  /* 0x00008f00d02e7a23 */ /* 0x100fe40000010805 */
[----:B-1----:R-:W-:Y:S01]  /*9c50*/  FFMA.FTZ R3, R227, c[0x0][0x23c], -R5 ;  /* 0x00008f00e3037a23 */ /* 0x002fe20000010805 */
[----:B------:R-:W-:Y:S01]  /*9c60*/  MOV R227, R66 ;  /* 0x0000004200e37202 */ /* 0x000fe20000000f00 */
[----:B------:R-:W-:Y:S01]  /*9c70*/  FFMA.FTZ R45, R197, c[0x0][0x23c], -R0 ;  /* 0x00008f00c52d7a23 */ /* 0x000fe20000010800 */
[----:B------:R-:W-:Y:S01]  /*9c80*/  MOV R197, R118 ;  /* 0x0000007600c57202 */ /* 0x000fe20000000f00 */
[----:B------:R1:W3:Y:S01]  /*9c90*/  MUFU.EX2 R204, R3 ;  /* 0x0000000300cc7308 */ /* 0x0002e20000000800 */
        /* <DEDUP_REMOVED lines=12> */
[----:B------:R-:W-:Y:S02]  /*9d60*/  IMAD.MOV.U32 R218, RZ, RZ, R59 ;  /* 0x000000ffffda7224 */ /* 0x000fe400078e003b */
[----:B-1----:R-:W-:Y:S01]  /*9d70*/  FFMA.FTZ R3, R225, c[0x0][0x23c], -R5 ;  /* 0x00008f00e1037a23 */ /* 0x002fe20000010805 */
[----:B---3--:R-:W-:Y:S01]  /*9d80*/  F2FP.BF16.PACK_AB R4, R204, R203 ;  /* 0x000000cbcc04723e */ /* 0x008fe200000010ff */
[----:B------:R-:W-:Y:S02]  /*9d90*/  FADD.FTZ R118, R140, R7 ;  /* 0x000000078c767221 */ /* 0x000fe40000010000 */
[----:B------:R1:W-:Y:S01]  /*9da0*/  MUFU.EX2 R207, R3 ;  /* 0x0000000300cf7308 */ /* 0x0003e20000000800 */
[----:B------:R-:W-:Y:S02]  /*9db0*/  IMAD.MOV.U32 R186, RZ, RZ, R62 ;  /* 0x000000ffffba7224 */ /* 0x000fe400078e003e */
[----:B------:R-:W-:-:S02]  /*9dc0*/  IMAD.MOV.U32 R225, RZ, RZ, R65 ;  /* 0x000000ffffe17224 */ /* 0x000fc400078e0041 */
[----:B-1----:R-:W-:Y:S01]  /*9dd0*/  FFMA.FTZ R3, R223, c[0x0][0x23c], -R5 ;  /* 0x00008f00df037a23 */ /* 0x002fe20000010805 */
[----:B------:R-:W-:Y:S01]  /*9de0*/  MOV R223, R64 ;  /* 0x0000004000df7202 */ /* 0x000fe20000000f00 */
[----:B------:R-:W-:Y:S02]  /*9df0*/  FFMA.FTZ R5, R224, c[0x0][0x23c], -R0 ;  /* 0x00008f00e0057a23 */ /* 0x000fe40000010800 */
[----:B------:R1:W3:Y:S01]  /*9e00*/  MUFU.EX2 R206, R3 ;  /* 0x0000000300ce7308 */ /* 0x0002e20000000800 */
[----:B------:R-:W-:-:S07]  /*9e10*/  IMAD.MOV.U32 R224, RZ, RZ, R56 ;  /* 0x000000ffffe07224 */ /* 0x000fce00078e0038 */
[----:B------:R-:W-:Y:S01]  /*9e20*/  MUFU.EX2 R128, R5 ;  /* 0x0000000500807308 */ /* 0x000fe20000000800 */
[----:B-1----:R-:W-:Y:S01]  /*9e30*/  FFMA.FTZ R3, R241, c[0x0][0x23c], -R0 ;  /* 0x00008f00f1037a23 */ /* 0x002fe20000010800 */
[----:B---3--:R-:W-:Y:S02]  /*9e40*/  F2FP.BF16.PACK_AB R6, R206, R207 ;  /* 0x000000cfce06723e */ /* 0x008fe400000010ff */
[----:B------:R-:W-:-:S04]  /*9e50*/  MOV R241, R50 ;  /* 0x0000003200f17202 */ /* 0x000fc80000000f00 */
[----:B------:R1:W3:Y:S02]  /*9e60*/  MUFU.EX2 R201, R3 ;  /* 0x0000000300c97308 */ /* 0x0002e40000000800 */
[----:B-1----:R-:W-:Y:S01]  /*9e70*/  FFMA.FTZ R3, R222, c[0x0][0x23c], -R0 ;  /* 0x00008f00de037a23 */ /* 0x002fe20000010800 */
[----:B---3--:R-:W-:Y:S01]  /*9e80*/  F2FP.BF16.PACK_AB R5, R132, R201 ;  /* 0x000000c98405723e */ /* 0x008fe200000010ff */
[----:B------:R-:W-:Y:S01]  /*9e90*/  FFMA.FTZ R0, R215, c[0x0][0x23c], -R2 ;  /* 0x00008f00d7007a23 */ /* 0x000fe20000010802 */
[----:B------:R-:W-:-:S03]  /*9ea0*/  MOV R222, R60 ;  /* 0x0000003c00de7202 */ /* 0x000fc60000000f00 */
[----:B------:R-:W1:Y:S02]  /*9eb0*/  MUFU.EX2 R127, R3 ;  /* 0x00000003007f7308 */ /* 0x000e640000000800 */
[----:B-1----:R-:W-:Y:S01]  /*9ec0*/  F2FP.BF16.PACK_AB R7, R127, R128 ;  /* 0x000000807f07723e */ /* 0x002fe200000010ff */
[----:B------:R-:W-:Y:S02]  /*9ed0*/  FFMA.FTZ R3, R221, c[0x0][0x23c], -R2 ;  /* 0x00008f00dd037a23 */ /* 0x000fe40000010802 */
[----:B------:R-:W-:-:S04]  /*9ee0*/  FADD.FTZ R2, R48, R39 ;  /* 0x0000002730027221 */ /* 0x000fc80000010000 */
[C---:B------:R-:W-:Y:S01]  /*9ef0*/  HMMA.16816.F32.BF16 R76, R4.reuse, R24, R96 ;  /* 0x00000018044c723c */ /* 0x040fe20000041860 */
[----:B------:R-:W-:Y:S07]  /*9f00*/  MUFU.EX2 R96, R15 ;  /* 0x0000000f00607308 */ /* 0x000fee0000000800 */
[C---:B------:R-:W-:Y:S01]  /*9f10*/  HMMA.16816.F32.BF16 R36, R4.reuse, R16, R92 ;  /* 0x000000100424723c */ /* 0x040fe2000004185c */
[----:B------:R-:W1:Y:S07]  /*9f20*/  MUFU.EX2 R97, R14 ;  /* 0x0000000e00617308 */ /* 0x000e6e0000000800 */
[C---:B------:R-:W-:Y:S01]  /*9f30*/  HMMA.16816.F32.BF16 R60, R4.reuse, R26, R104 ;  /* 0x0000001a043c723c */ /* 0x040fe20000041868 */
[----:B------:R-:W-:Y:S01]  /*9f40*/  MUFU.EX2 R98, R13 ;  /* 0x0000000d00627308 */ /* 0x000fe20000000800 */
[----:B------:R-:W3:Y:S06]  /*9f50*/  LDSM.16.MT88.4 R24, [R229+0xb000] ;  /* 0x00b00000e518783b */ /* 0x000eec0000004200 */
[C---:B------:R-:W-:Y:S01]  /*9f60*/  HMMA.16816.F32.BF16 R48, R4.reuse, R20, R108 ;  /* 0x000000140430723c */ /* 0x040fe2000004186c */
[----:B------:R1:W-:Y:S07]  /*9f70*/  MUFU.EX2 R92, R12 ;  /* 0x0000000c005c7308 */ /* 0x0003ee0000000800 */
[C---:B------:R-:W-:Y:S01]  /*9f80*/  HMMA.16816.F32.BF16 R40, R4.reuse, R22, R100 ;  /* 0x000000160428723c */ /* 0x040fe20000041864 */
[----:B------:R-:W3:Y:S07]  /*9f90*/  LDSM.16.MT88.4 R20, [R232+0xb000] ;  /* 0x00b00000e814783b */ /* 0x000eee0000004200 */
[C---:B------:R-:W-:Y:S01]  /*9fa0*/  HMMA.16816.F32.BF16 R56, R4.reuse, R18, R88 ;  /* 0x000000120438723c */ /* 0x040fe20000041858 */
[----:B------:R-:W2:Y:S04]  /*9fb0*/  LDSM.16.MT88.4 R16, [R230+0xb000] ;  /* 0x00b00000e610783b */ /* 0x000ea80000004200 */
[----:B-1----:R-:W1:Y:S01]  /*9fc0*/  LDSM.16.MT88.4 R12, [R231+0xb000] ;  /* 0x00b00000e70c783b */ /* 0x002e620000004200 */
[----:B------:R4:W-:Y:S02]  /*9fd0*/  MUFU.EX2 R89, R3 ;  /* 0x0000000300597308 */ /* 0x0009e40000000800 */
[----:B------:R-:W-:Y:S06]  /*9fe0*/  HMMA.16816.F32.BF16 R64, R4, R30, R84 ;  /* 0x0000001e0440723c */ /* 0x000fec0000041854 */
[----:B------:R-:W1:Y:S08]  /*9ff0*/  MUFU.EX2 R88, R0 ;  /* 0x0000000000587308 */ /* 0x000e700000000800 */
[----:B------:R-:W-:Y:S01]  /*a000*/  MUFU.EX2 R31, R32 ;  /* 0x00000020001f7308 */ /* 0x000fe20000000800 */
[----:B----4-:R-:W-:Y:S01]  /*a010*/  FADD.FTZ R3, R135, R131 ;  /* 0x0000008387037221 */ /* 0x010fe20000010000 */
[----:B------:R-:W-:-:S06]  /*a020*/  MOV R135, R185 ;  /* 0x000000b900877202 */ /* 0x000fcc0000000f00 */
[----:B------:R-:W4:Y:S01]  /*a030*/  MUFU.EX2 R84, R33 ;  /* 0x0000002100547308 */ /* 0x000f220000000800 */
[----:B------:R-:W-:Y:S01]  /*a040*/  MOV R131, R194 ;  /* 0x000000c200837202 */ /* 0x000fe20000000f00 */
[----:B------:R-:W-:Y:S01]  /*a050*/  HMMA.16816.F32.BF16 R80, R4, R28, R80 ;  /* 0x0000001c0450723c */ /* 0x000fe20000041850 */
[----:B------:R-:W-:-:S05]  /*a060*/  MOV R194, R212 ;  /* 0x000000d400c27202 */ /* 0x000fca0000000f00 */
[----:B------:R-:W-:Y:S01]  /*a070*/  MUFU.EX2 R30, R34 ;  /* 0x00000022001e7308 */ /* 0x000fe20000000800 */
[----:B------:R-:W-:Y:S01]  /*a080*/  FADD.FTZ R4, R135, R131 ;  /* 0x0000008387047221 */ /* 0x000fe20000010000 */
[----:B------:R-:W-:-:S06]  /*a090*/  MOV R212, R220 ;  /* 0x000000dc00d47202 */ /* 0x000fcc0000000f00 */
[----:B------:R-:W1:Y:S01]  /*a0a0*/  MUFU.EX2 R46, R46 ;  /* 0x0000002e002e7308 */ /* 0x000e620000000800 */
[----:B------:R-:W-:-:S07]  /*a0b0*/  MOV R220, R133 ;  /* 0x0000008500dc7202 */ /* 0x000fce0000000f00 */
[----:B------:R-:W-:Y:S01]  /*a0c0*/  MUFU.EX2 R54, R54 ;  /* 0x0000003600367308 */ /* 0x000fe20000000800 */
[----:B------:R-:W-:-:S07]  /*a0d0*/  FADD.FTZ R28, R239, R4 ;  /* 0x00000004ef1c7221 */ /* 0x000fce0000010000 */
[----:B------:R-:W-:Y:S08]  /*a0e0*/  MUFU.EX2 R53, R53 ;  /* 0x0000003500357308 */ /* 0x000ff00000000800 */
[----:B------:R-:W-:Y:S08]  /*a0f0*/  MUFU.EX2 R52, R52 ;  /* 0x0000003400347308 */ /* 0x000ff00000000800 */
[----:B------:R-:W1:Y:S08]  /*a100*/  MUFU.EX2 R47, R47 ;  /* 0x0000002f002f7308 */ /* 0x000e700000000800 */
[----:B------:R-:W-:Y:S08]  /*a110*/  MUFU.EX2 R45, R45 ;  /* 0x0000002d002d7308 */ /* 0x000ff00000000800 */
[----:B------:R-:W2:Y:S01]  /*a120*/  MUFU.EX2 R44, R44 ;  /* 0x0000002c002c7308 */ /* 0x000ea20000000800 */
[----:B------:R-:W-:-:S02]  /*a130*/  F2FP.BF16.PACK_AB R4, R97, R96 ;  /* 0x000000606104723e */ /* 0x000fc400000010ff */
[----:B-1----:R-:W-:Y:S02]  /*a140*/  F2FP.BF16.PACK_AB R5, R88, R89 ;  /* 0x000000595805723e */ /* 0x002fe400000010ff */
[----:B------:R-:W-:Y:S02]  /*a150*/  F2FP.BF16.PACK_AB R6, R92, R98 ;  /* 0x000000625c06723e */ /* 0x000fe400000010ff */
[----:B----4-:R-:W-:Y:S01]  /*a160*/  F2FP.BF16.PACK_AB R7, R84, R31 ;  /* 0x0000001f5407723e */ /* 0x010fe200000010ff */
[----:B------:R1:W-:Y:S01]  /*a170*/  MUFU.EX2 R29, R35 ;  /* 0x00000023001d7308 */ /* 0x0003e20000000800 */
[----:B------:R-:W-:Y:S02]  /*a180*/  IMAD.MOV.U32 R133, RZ, RZ, R224 ;  /* 0x000000ffff857224 */ /* 0x000fe400078e00e0 */
[----:B------:R-:W-:Y:S02]  /*a190*/  FADD.FTZ R2, R73, R2 ;  /* 0x0000000249027221 */ /* 0x000fe40000010000 */
[----:B------:R-:W-:Y:S01]  /*a1a0*/  FADD.FTZ R0, R142, R118 ;  /* 0x000000768e007221 */ /* 0x000fe20000010000 */
[----:B---3--:R-:W-:Y:S01]  /*a1b0*/  HMMA.16816.F32.BF16 R136, R4, R24, R136 ;  /* 0x000000180488723c */ /* 0x008fe20000041888 */
[----:B------:R-:W-:-:S02]  /*a1c0*/  MOV R221, R180 ;  /* 0x000000b400dd7202 */ /* 0x000fc40000000f00 */
[----:B------:R-:W-:-:S05]  /*a1d0*/  FADD.FTZ R0, R141, R0 ;  /* 0x000000008d007221 */ /* 0x000fca0000010000 */
[----:B------:R-:W-:Y:S01]  /*a1e0*/  HMMA.16816.F32.BF16 R144, R4, R26, R144 ;  /* 0x0000001a0490723c */ /* 0x000fe20000041890 */
[----:B------:R-:W-:-:S07]  /*a1f0*/  MOV R131, R164 ;  /* 0x000000a400837202 */ /* 0x000fce0000000f00 */
[C---:B------:R-:W-:Y:S08]  /*a200*/  HMMA.16816.F32.BF16 R156, R4.reuse, R20, R156 ;  /* 0x00000014049c723c */ /* 0x040ff0000004189c */
[----:B------:R-:W-:Y:S01]  /*a210*/  HMMA.16816.F32.BF16 R160, R4, R22, R160 ;  /* 0x0000001604a0723c */ /* 0x000fe200000418a0 */
[----:B--2---:R-:W-:Y:S02]  /*a220*/  IMAD.MOV.U32 R185, RZ, RZ, R200 ;  /* 0x000000ffffb97224 */ /* 0x004fe400078e00c8 */
[----:B------:R-:W-:-:S02]  /*a230*/  IMAD.MOV.U32 R200, RZ, RZ, R130 ;  /* 0x000000ffffc87224 */ /* 0x000fc400078e0082 */
[----:B------:R-:W-:Y:S01]  /*a240*/  IMAD.MOV.U32 R135, RZ, RZ, R185 ;  /* 0x000000ffff877224 */ /* 0x000fe200078e00b9 */
[----:B------:R-:W-:Y:S02]  /*a250*/  MOV R185, R194 ;  /* 0x000000c200b97202 */ /* 0x000fe40000000f00 */
[----:B------:R-:W-:Y:S01]  /*a260*/  MOV R130, R193 ;  /* 0x000000c100827202 */ /* 0x000fe20000000f00 */
[----:B------:R-:W-:Y:S01]  /*a270*/  FADD.FTZ R3, R135, R3 ;  /* 0x0000000387037221 */ /* 0x000fe20000010000 */
[----:B------:R-:W-:Y:S01]  /*a280*/  MOV R194, R220 ;  /* 0x000000dc00c27202 */ /* 0x000fe20000000f00 */
[----:B------:R-:W-:Y:S02]  /*a290*/  HMMA.16816.F32.BF16 R172, R4, R16, R172 ;  /* 0x0000001004ac723c */ /* 0x000fe400000418ac */
[----:B------:R-:W-:Y:S02]  /*a2a0*/  IMAD.MOV.U32 R220, RZ, RZ, R130 ;  /* 0x000000ffffdc7224 */ /* 0x000fe400078e0082 */
[----:B------:R-:W-:Y:S01]  /*a2b0*/  FADD.FTZ R3, R194, R3 ;  /* 0x00000003c2037221 */ /* 0x000fe20000010000 */
[----:B------:R-:W-:-:S03]  /*a2c0*/  MOV R193, R226 ;  /* 0x000000e200c17202 */ /* 0x000fc60000000f00 */
[----:B------:R-:W-:Y:S01]  /*a2d0*/  HMMA.16816.F32.BF16 R176, R4, R18, R176 ;  /* 0x0000001204b0723c */ /* 0x000fe200000418b0 */
[----:B------:R-:W-:Y:S01]  /*a2e0*/  FADD.FTZ R2, R185, R2 ;  /* 0x00000002b9027221 */ /* 0x000fe20000010000 */
[----:B------:R-:W-:Y:S01]  /*a2f0*/  MOV R130, R133 ;  /* 0x0000008500827202 */ /* 0x000fe20000000f00 */
[----:B------:R-:W-:-:S05]  /*a300*/  FADD.FTZ R3, R220, R3 ;  /* 0x00000003dc037221 */ /* 0x000fca0000010000 */
[----:B------:R-:W-:Y:S01]  /*a310*/  HMMA.16816.F32.BF16 R188, R4, R12, R188 ;  /* 0x0000000c04bc723c */ /* 0x000fe200000418bc */
[----:B------:R-:W-:-:S07]  /*a320*/  FADD.FTZ R28, R200, R28 ;  /* 0x0000001cc81c7221 */ /* 0x000fce0000010000 */
[----:B-1----:R-:W-:Y:S01]  /*a330*/  HMMA.16816.F32.BF16 R32, R4, R14, R112 ;  /* 0x0000000e0420723c */ /* 0x002fe20000041870 */
[----:B------:R-:W-:-:S06]  /*a340*/  MOV R133, R193 ;  /* 0x000000c100857202 */ /* 0x000fcc0000000f00 */
[----:B------:R-:W-:Y:S02]  /*a350*/  F2FP.BF16.PACK_AB R4, R46, R30 ;  /* 0x0000001e2e04723e */ /* 0x000fe400000010ff */
[----:B------:R-:W-:Y:S02]  /*a360*/  F2FP.BF16.PACK_AB R5, R47, R52 ;  /* 0x000000342f05723e */ /* 0x000fe400000010ff */
[----:B------:R-:W-:Y:S02]  /*a370*/  F2FP.BF16.PACK_AB R6, R53, R54 ;  /* 0x000000363506723e */ /* 0x000fe400000010ff */
[----:B------:R-:W-:Y:S01]  /*a380*/  F2FP.BF16.PACK_AB R7, R44, R45 ;  /* 0x0000002d2c07723e */ /* 0x000fe200000010ff */
[----:B------:R-:W-:Y:S01]  /*a390*/  IMAD.MOV.U32 R193, RZ, RZ, R240 ;  /* 0x000000ffffc17224 */ /* 0x000fe200078e00f0 */
[----:B------:R-:W-:Y:S01]  /*a3a0*/  MOV R194, R183 ;  /* 0x000000b700c27202 */ /* 0x000fe20000000f00 */
[----:B------:R-:W-:Y:S02]  /*a3b0*/  FADD.FTZ R2, R212, R2 ;  /* 0x00000002d4027221 */ /* 0x000fe40000010000 */
[----:B------:R-:W-:-:S02]  /*a3c0*/  FADD.FTZ R0, R148, R0 ;  /* 0x0000000094007221 */ /* 0x000fc40000010000 */
[----:B------:R-:W-:Y:S01]  /*a3d0*/  HMMA.16816.F32.BF16 R36, R4, R16, R36 ;  /* 0x000000100424723c */ /* 0x000fe20000041824 */
[----:B------:R-:W-:Y:S02]  /*a3e0*/  FADD.FTZ R28, R130, R28 ;  /* 0x0000001c821c7221 */ /* 0x000fe40000010000 */
[----:B------:R-:W-:-:S04]  /*a3f0*/  FADD.FTZ R2, R133, R2 ;  /* 0x0000000285027221 */ /* 0x000fc80000010000 */
[----:B------:R-:W-:Y:S01]  /*a400*/  FADD.FTZ R16, R221, R3 ;  /* 0x00000003dd107221 */ /* 0x000fe20000010000 */
[----:B------:R-:W-:Y:S02]  /*a410*/  MOV R221, R131 ;  /* 0x0000008300dd7202 */ /* 0x000fe40000000f00 */
[----:B------:R-:W-:Y:S01]  /*a420*/  MOV R131, R194 ;  /* 0x000000c200837202 */ /* 0x000fe20000000f00 */
[----:B------:R-:W-:Y:S02]  /*a430*/  IMAD.MOV.U32 R194, RZ, RZ, R193 ;  /* 0x000000ffffc27224 */ /* 0x000fe400078e00c1 */
[----:B------:R-:W-:Y:S01]  /*a440*/  FADD.FTZ R0, R143, R0 ;  /* 0x000000008f007221 */ /* 0x000fe20000010000 */
[----:B------:R-:W-:Y:S01]  /*a450*/  MOV R224, R71 ;  /* 0x0000004700e07202 */ /* 0x000fe20000000f00 */
[----:B------:R-:W-:Y:S01]  /*a460*/  FADD.FTZ R3, R238, R28 ;  /* 0x0000001cee037221 */ /* 0x000fe20000010000 */
[----:B------:R-:W-:Y:S01]  /*a470*/  MOV R193, R205 ;  /* 0x000000cd00c17202 */ /* 0x000fe20000000f00 */
[----:B------:R-:W-:Y:S01]  /*a480*/  FADD.FTZ R2, R221, R2 ;  /* 0x00000002dd027221 */ /* 0x000fe20000010000 */
[----:B------:R-:W-:Y:S01]  /*a490*/  MOV R215, R194 ;  /* 0x000000c200d77202 */ /* 0x000fe20000000f00 */
[----:B------:R-:W-:Y:S01]  /*a4a0*/  FADD.FTZ R0, R236, R0 ;  /* 0x00000000ec007221 */ /* 0x000fe20000010000 */
[----:B------:R-:W-:Y:S01]  /*a4b0*/  HMMA.16816.F32.BF16 R80, R4, R12, R80 ;  /* 0x0000000c0450723c */ /* 0x000fe20000041850 */
[----:B------:R-:W-:Y:S01]  /*a4c0*/  FADD.FTZ R3, R234, R3 ;  /* 0x00000003ea037221 */ /* 0x000fe20000010000 */
[----:B------:R-:W-:Y:S01]  /*a4d0*/  MOV R202, R131 ;  /* 0x0000008300ca7202 */ /* 0x000fe20000000f00 */
[----:B------:R-:W-:Y:S01]  /*a4e0*/  IMAD.MOV.U32 R221, RZ, RZ, R193 ;  /* 0x000000ffffdd7224 */ /* 0x000fe200078e00c1 */
[----:B------:R-:W-:-:S03]  /*a4f0*/  MOV R205, R224 ;  /* 0x000000e000cd7202 */ /* 0x000fc60000000f00 */
[----:B------:R-:W-:Y:S02]  /*a500*/  FADD.FTZ R12, R235, R16 ;  /* 0x00000010eb0c7221 */ /* 0x000fe40000010000 */
[----:B------:R-:W-:Y:S01]  /*a510*/  FADD.FTZ R16, R233, R2 ;  /* 0x00000002e9107221 */ /* 0x000fe20000010000 */
[----:B------:R-:W-:Y:S01]  /*a520*/  MOV R185, R223 ;  /* 0x000000df00b97202 */ /* 0x000fe20000000f00 */
[----:B------:R-:W-:Y:S01]  /*a530*/  FADD.FTZ R13, R228, R0 ;  /* 0x00000000e40d7221 */ /* 0x000fe20000010000 */
[----:B------:R-:W-:Y:S01]  /*a540*/  HMMA.16816.F32.BF16 R76, R4, R24, R76 ;  /* 0x00000018044c723c */ /* 0x000fe2000004184c */
[----:B------:R-:W-:Y:S01]  /*a550*/  FADD.FTZ R0, R215, R3 ;  /* 0x00000003d7007221 */ /* 0x000fe20000010000 */
[----:B------:R-:W-:Y:S01]  /*a560*/  MOV R131, R205 ;  /* 0x000000cd00837202 */ /* 0x000fe20000000f00 */
[----:B------:R-:W-:Y:S01]  /*a570*/  FADD.FTZ R2, R202, R12 ;  /* 0x0000000cca027221 */ /* 0x000fe20000010000 */
[----:B------:R-:W-:Y:S01]  /*a580*/  MOV R133, R197 ;  /* 0x000000c500857202 */ /* 0x000fe20000000f00 */
[----:B------:R-:W-:Y:S01]  /*a590*/  IMAD.MOV.U32 R197, RZ, RZ, R225 ;  /* 0x000000ffffc57224 */ /* 0x000fe200078e00e1 */
[----:B------:R-:W-:-:S02]  /*a5a0*/  MOV R212, R171 ;  /* 0x000000ab00d47202 */ /* 0x000fc40000000f00 */
[----:B------:R-:W-:Y:S01]  /*a5b0*/  HMMA.16816.F32.BF16 R60, R4, R26, R60 ;  /* 0x0000001a043c723c */ /* 0x000fe2000004183c */
[----:B------:R-:W-:Y:S01]  /*a5c0*/  MOV R135, R219 ;  /* 0x000000db00877202 */ /* 0x000fe20000000f00 */
[----:B------:R-:W-:Y:S01]  /*a5d0*/  FADD.FTZ R3, R155, R13 ;  /* 0x0000000d9b037221 */ /* 0x000fe20000010000 */
[----:B------:R-:W-:Y:S01]  /*a5e0*/  MOV R171, R242 ;  /* 0x000000f200ab7202 */ /* 0x000fe20000000f00 */
[----:B------:R-:W-:Y:S01]  /*a5f0*/  IMAD.MOV.U32 R200, RZ, RZ, R186 ;  /* 0x000000ffffc87224 */ /* 0x000fe200078e00ba */
[----:B------:R-:W-:-:S03]  /*a600*/  MOV R219, R227 ;  /* 0x000000e300db7202 */ /* 0x000fc60000000f00 */
[----:B------:R-:W-:Y:S01]  /*a610*/  HMMA.16816.F32.BF16 R48, R4, R20, R48 ;  /* 0x000000140430723c */ /* 0x000fe20000041830 */
[----:B------:R-:W-:Y:S01]  /*a620*/  FADD.FTZ R0, R153, R0 ;  /* 0x0000000099007221 */ /* 0x000fe20000010000 */
[----:B------:R-:W-:Y:S01]  /*a630*/  MOV R186, R217 ;  /* 0x000000d900ba7202 */ /* 0x000fe20000000f00 */
[----:B------:R-:W-:-:S05]  /*a640*/  IMAD.MOV.U32 R227, RZ, RZ, R187 ;  /* 0x000000ffffe37224 */ /* 0x000fca00078e00bb */
[----:B------:R-:W-:Y:S01]  /*a650*/  HMMA.16816.F32.BF16 R40, R4, R22, R40 ;  /* 0x000000160428723c */ /* 0x000fe20000041828 */
[----:B------:R-:W-:Y:S01]  /*a660*/  FADD.FTZ R2, R154, R2 ;  /* 0x000000029a027221 */ /* 0x000fe20000010000 */
[----:B------:R-:W-:Y:S01]  /*a670*/  MOV R225, R198 ;  /* 0x000000c600e17202 */ /* 0x000fe20000000f00 */
[----:B------:R-:W-:-:S05]  /*a680*/  IMAD.MOV.U32 R111, RZ, RZ, R185 ;  /* 0x000000ffff6f7224 */ /* 0x000fca00078e00b9 */
[----:B------:R-:W-:Y:S01]  /*a690*/  HMMA.16816.F32.BF16 R56, R4, R18, R56 ;  /* 0x000000120438723c */ /* 0x000fe20000041838 */
[----:B------:R-:W-:Y:S01]  /*a6a0*/  MOV R198, R166 ;  /* 0x000000a600c67202 */ /* 0x000fe20000000f00 */
[----:B------:R-:W-:-:S06]  /*a6b0*/  FADD.FTZ R3, R152, R3 ;  /* 0x0000000398037221 */ /* 0x000fcc0000010000 */
[----:B------:R-:W-:Y:S01]  /*a6c0*/  HMMA.16816.F32.BF16 R64, R4, R14, R64 ;  /* 0x0000000e0440723c */ /* 0x000fe20000041840 */
[----:B------:R-:W-:Y:S01]  /*a6d0*/  MOV R105, R171 ;  /* 0x000000ab00697202 */ /* 0x000fe20000000f00 */
[----:B------:R-:W-:Y:S01]  /*a6e0*/  IMAD.MOV.U32 R223, RZ, RZ, R199 ;  /* 0x000000ffffdf7224 */ /* 0x000fe200078e00c7 */
[----:B------:R-:W-:Y:S01]  /*a6f0*/  MOV R104, R197 ;  /* 0x000000c500687202 */ /* 0x000fe20000000f00 */
[----:B------:R-:W-:Y:S02]  /*a700*/  IMAD.MOV.U32 R187, RZ, RZ, R150 ;  /* 0x000000ffffbb7224 */ /* 0x000fe400078e0096 */
[----:B------:R-:W-:Y:S01]  /*a710*/  FADD.FTZ R0, R10, R0 ;  /* 0x000000000a007221 */ /* 0x000fe20000010000 */
[----:B------:R-:W-:Y:S01]  /*a720*/  MOV R107, R227 ;  /* 0x000000e3006b7202 */ /* 0x000fe20000000f00 */
[----:B------:R-:W-:Y:S01]  /*a730*/  FADD.FTZ R4, R221, R16 ;  /* 0x00000010dd047221 */ /* 0x000fe20000010000 */
[----:B------:R-:W-:Y:S01]  /*a740*/  MOV R202, R184 ;  /* 0x000000b800ca7202 */ /* 0x000fe20000000f00 */
[----:B------:R-:W-:-:S02]  /*a750*/  IMAD.MOV.U32 R106, RZ, RZ, R186 ;  /* 0x000000ffff6a7224 */ /* 0x000fc400078e00ba */
[----:B------:R-:W-:Y:S01]  /*a760*/  IMAD.MOV.U32 R215, RZ, RZ, R168 ;  /* 0x000000ffffd77224 */ /* 0x000fe200078e00a8 */
[----:B------:R-:W-:Y:S01]  /*a770*/  MOV R220, R222 ;  /* 0x000000de00dc7202 */ /* 0x000fe20000000f00 */
[----:B------:R-:W-:Y:S01]  /*a780*/  FADD.FTZ R4, R131, R4 ;  /* 0x0000000483047221 */ /* 0x000fe20000010000 */
[----:B------:R-:W-:Y:S01]  /*a790*/  MOV R205, R11 ;  /* 0x0000000b00cd7202 */ /* 0x000fe20000000f00 */
[----:B------:R-:W-:Y:S02]  /*a7a0*/  IMAD.MOV.U32 R199, RZ, RZ, R151 ;  /* 0x000000ffffc77224 */ /* 0x000fe400078e0097 */
        /* <DEDUP_REMOVED lines=20> */
[----:B------:R-:W-:Y:S01]  /*a8f0*/  LDSM.16.MT88.4 R20, [R231+0xb800] ;  /* 0x00b80000e714783b */ /* 0x000fe20000004200 */
[----:B------:R-:W-:-:S02]  /*a900*/  FADD.FTZ R2, R99, R2 ;  /* 0x0000000263027221 */ /* 0x000fc40000010000 */
[----:B------:R-:W-:Y:S02]  /*a910*/  FADD.FTZ R4, R134, R4 ;  /* 0x0000000486047221 */ /* 0x000fe40000010000 */
[----:B------:R-:W-:Y:S02]  /*a920*/  IMAD.MOV.U32 R218, RZ, RZ, R167 ;  /* 0x000000ffffda7224 */ /* 0x000fe400078e00a7 */
[----:B------:R-:W-:Y:S01]  /*a930*/  IMAD.MOV.U32 R241, RZ, RZ, R208 ;  /* 0x000000fffff17224 */ /* 0x000fe200078e00d0 */
[----:B------:R-:W-:Y:S01]  /*a940*/  MOV R227, R242 ;  /* 0x000000f200e37202 */ /* 0x000fe20000000f00 */
[----:B------:R-:W-:Y:S01]  /*a950*/  FADD.FTZ R3, R202, R3 ;  /* 0x00000003ca037221 */ /* 0x000fe20000010000 */
[----:B------:R-:W2:Y:S01]  /*a960*/  MUFU.EX2 R123, R123 ;  /* 0x0000007b007b7308 */ /* 0x000ea20000000800 */
[----:B------:R-:W-:Y:S01]  /*a970*/  FADD.FTZ R0, R221, R0 ;  /* 0x00000000dd007221 */ /* 0x000fe20000010000 */
[----:B------:R-:W3:Y:S01]  /*a980*/  LDSM.16.MT88.4 R148, [R229+0xb800] ;  /* 0x00b80000e594783b */ /* 0x000ee20000004200 */
[----:B------:R-:W-:-:S02]  /*a990*/  FADD.FTZ R2, R215, R2 ;  /* 0x00000002d7027221 */ /* 0x000fc40000010000 */
[----:B------:R-:W-:Y:S01]  /*a9a0*/  FADD.FTZ R4, R131, R4 ;  /* 0x0000000483047221 */ /* 0x000fe20000010000 */
[----:B------:R-:W4:Y:S01]  /*a9b0*/  LDSM.16.MT88.4 R164, [R232+0xb800] ;  /* 0x00b80000e8a4783b */ /* 0x000f220000004200 */
[----:B------:R-:W-:Y:S02]  /*a9c0*/  FADD.FTZ R3, R135, R3 ;  /* 0x0000000387037221 */ /* 0x000fe40000010000 */
[----:B------:R-:W-:Y:S01]  /*a9d0*/  FADD.FTZ R0, R212, R0 ;  /* 0x00000000d4007221 */ /* 0x000fe20000010000 */
[----:B------:R-:W1:Y:S01]  /*a9e0*/  MUFU.EX2 R74, R74 ;  /* 0x0000004a004a7308 */ /* 0x000e620000000800 */
[----:B------:R-:W-:Y:S01]  /*a9f0*/  FADD.FTZ R2, R200, R2 ;  /* 0x00000002c8027221 */ /* 0x000fe20000010000 */
[----:B------:R-:W1:Y:S01]  /*aa00*/  LDSM.16.MT88.4 R180, [R230+0xb800] ;  /* 0x00b80000e6b4783b */ /* 0x000e620000004200 */
[----:B------:R-:W-:Y:S02]  /*aa10*/  FADD.FTZ R4, R220, R4 ;  /* 0x00000004dc047221 */ /* 0x000fe40000010000 */
[----:B------:R-:W-:-:S02]  /*aa20*/  FADD.FTZ R3, R130, R3 ;  /* 0x0000000382037221 */ /* 0x000fc40000010000 */
        /* <DEDUP_REMOVED lines=28> */
[----:B------:R-:W-:Y:S01]  /*abf0*/  IMAD.MOV.U32 R217, RZ, RZ, R196 ;  /* 0x000000ffffd97224 */ /* 0x000fe200078e00c4 */
        /* <DEDUP_REMOVED lines=47> */
[----:B------:R-:W3:Y:S01]  /*aef0*/  MUFU.EX2 R122, R122 ;  /* 0x0000007a007a7308 */ /* 0x000ee20000000800 */
[----:B------:R-:W-:Y:S02]  /*af00*/  FADD.FTZ R2, R98, R2 ;  /* 0x0000000262027221 */ /* 0x000fe40000010000 */
[----:B------:R-:W-:Y:S02]  /*af10*/  FADD.FTZ R4, R53, R4 ;  /* 0x0000000435047221 */ /* 0x000fe40000010000 */
[----:B------:R-:W-:Y:S02]  /*af20*/  FADD.FTZ R3, R44, R3 ;  /* 0x000000032c037221 */ /* 0x000fe40000010000 */
[----:B------:R-:W-:Y:S01]  /*af30*/  FADD.FTZ R0, R84, R0 ;  /* 0x0000000054007221 */ /* 0x000fe20000010000 */
[----:B------:R-:W3:Y:S01]  /*af40*/  MUFU.EX2 R126, R126 ;  /* 0x0000007e007e7308 */ /* 0x000ee20000000800 */
[----:B------:R-:W-:-:S02]  /*af50*/  FADD.FTZ R2, R92, R2 ;  /* 0x000000025c027221 */ /* 0x000fc40000010000 */
[----:B-1----:R-:W-:Y:S02]  /*af60*/  FADD.FTZ R4, R119, R4 ;  /* 0x0000000477047221 */ /* 0x002fe40000010000 */
[----:B--2---:R-:W-:-:S03]  /*af70*/  FADD.FTZ R3, R123, R3 ;  /* 0x000000037b037221 */ /* 0x004fc60000010000 */
[----:B------:R-:W1:Y:S01]  /*af80*/  MUFU.EX2 R117, R117 ;  /* 0x0000007500757308 */ /* 0x000e620000000800 */
[----:B------:R-:W-:Y:S02]  /*af90*/  FADD.FTZ R0, R74, R0 ;  /* 0x000000004a007221 */ /* 0x000fe40000010000 */
[----:B------:R-:W-:-:S05]  /*afa0*/  FADD.FTZ R2, R29, R2 ;  /* 0x000000021d027221 */ /* 0x000fca0000010000 */
[----:B------:R-:W2:Y:S01]  /*afb0*/  MUFU.EX2 R70, R70 ;  /* 0x0000004600467308 */ /* 0x000ea20000000800 */
        /* <DEDUP_REMOVED lines=8> */
[----:B---3--:R-:W-:Y:S02]  /*b040*/  FADD.FTZ R4, R122, R4 ;  /* 0x000000047a047221 */ /* 0x008fe40000010000 */
[----:B------:R-:W-:Y:S02]  /*b050*/  FADD.FTZ R3, R126, R3 ;  /* 0x000000037e037221 */ /* 0x000fe40000010000 */
[----:B-1----:R-:W-:Y:S02]  /*b060*/  FADD.FTZ R0, R117, R0 ;  /* 0x0000000075007221 */ /* 0x002fe40000010000 */
[----:B--2---:R-:W-:Y:S01]  /*b070*/  FADD.FTZ R2, R70, R2 ;  /* 0x0000000246027221 */ /* 0x004fe20000010000 */
        /* <DEDUP_REMOVED lines=14> */
[C---:B----4-:R-:W-:Y:S08]  /*b160*/  HMMA.16816.F32.BF16 R156, R192.reuse, R164, R156 ;  /* 0x000000a4c09c723c */ /* 0x050ff0000004189c */
        /* <DEDUP_REMOVED lines=14> */
[----:B-1----:R-:W2:Y:S04]  /*b250*/  LDL.64 R224, [R1+0xd8] ;  /* 0x0000d80001e07983 */ /* 0x002ea80000100a00 */
[----:B------:R-:W3:Y:S01]  /*b260*/  LDL.64 R226, [R1+0xf0] ;  /* 0x0000f00001e27983 */ /* 0x000ee20000100a00 */
[----:B------:R-:W-:Y:S01]  /*b270*/  UIADD3 UR8, UR34, -0x2, URZ ;  /* 0xfffffffe22087890 */ /* 0x000fe2000fffe03f */
[----:B------:R-:W-:Y:S01]  /*b280*/  IMAD.U32 R4, RZ, RZ, UR12 ;  /* 0x0000000cff047e24 */ /* 0x000fe2000f8e00ff */
[----:B------:R-:W-:Y:S01]  /*b290*/  MOV R6, UR12 ;  /* 0x0000000c00067c02 */ /* 0x000fe20008000f00 */
[----:B------:R-:W-:Y:S01]  /*b2a0*/  IMAD.U32 R5, RZ, RZ, UR12 ;  /* 0x0000000cff057e24 */ /* 0x000fe2000f8e00ff */
[----:B------:R-:W-:Y:S01]  /*b2b0*/  USHF.R.S32.HI UR7, URZ, 0x1f, UR8 ;  /* 0x0000001f3f077899 */ /* 0x000fe20008011408 */
[----:B------:R-:W-:-:S04]  /*b2c0*/  DEPBAR.LE SB0, 0x0 ;  /* 0x000080000000791a */ /* 0x000fc80000000000 */
[----:B------:R-:W-:Y:S01]  /*b2d0*/  UIMAD UR6, UR27, UR8, URZ ;  /* 0x000000081b0672a4 */ /* 0x000fe2000f8e023f */
[----:B------:R-:W-:Y:S01]  /*b2e0*/  IMAD.U32 R2, RZ, RZ, UR8 ;  /* 0x00000008ff027e24 */ /* 0x000fe2000f8e00ff */
[----:B------:R-:W-:Y:S01]  /*b2f0*/  STL.64 [R1+0x110], R138 ;  /* 0x0001108a01007387 */ /* 0x000fe20000100a00 */
[----:B------:R-:W-:Y:S01]  /*b300*/  IMAD.U32 R7, RZ, RZ, UR12 ;  /* 0x0000000cff077e24 */ /* 0x000fe2000f8e00ff */
[----:B------:R-:W-:Y:S01]  /*b310*/  UIMAD UR6, UR7, UR28, UR6 ;  /* 0x0000001c070672a4 */ /* 0x000fe2000f8e0206 */
[----:B------:R-:W-:Y:S01]  /*b320*/  IMAD.U32 R21, RZ, RZ, UR12 ;  /* 0x0000000cff157e24 */ /* 0x000fe2000f8e00ff */
[----:B------:R-:W-:Y:S04]  /*b330*/  STL.64 [R1+0x108], R136 ;  /* 0x0001088801007387 */ /* 0x000fe80000100a00 */
[----:B-----5:R-:W-:Y:S04]  /*b340*/  STL [R1+0x104], R71 ;  /* 0x0001044701007387 */ /* 0x020fe80000100800 */
[----:B------:R-:W-:Y:S04]  /*b350*/  STL [R1+0x100], R68 ;  /* 0x0001004401007387 */ /* 0x000fe80000100800 */
[----:B------:R-:W-:Y:S01]  /*b360*/  BAR.SYNC.DEFER_BLOCKING 0x0 ;  /* 0x0000000000007b1d */ /* 0x000fe20000010000 */
[----:B--2---:R-:W-:Y:S01]  /*b370*/  ISETP.GE.AND P1, PT, R224, c[0x0][0x220], PT ;  /* 0x00008800e0007a0c */ /* 0x004fe20003f26270 */
[----:B---3--:R-:W-:-:S05]  /*b380*/  IMAD.WIDE.U32 R2, R2, UR28, R226 ;  /* 0x0000001c02027c25 */ /* 0x008fca000f8e00e2 */
[----:B------:R-:W-:-:S07]  /*b390*/  IADD3 R3, R3, UR6, RZ ;  /* 0x0000000603037c10 */ /* 0x000fce000fffe0ff */
[----:B------:R-:W-:Y:S01]  /*b3a0*/  @!P1 MOV R13, c[0x0][0x1a4] ;  /* 0x00006900000d9a02 */ /* 0x000fe20000000f00 */
[----:B------:R-:W-:Y:S01]  /*b3b0*/  @!P1 IMAD.MOV.U32 R20, RZ, RZ, c[0x0][0x1a4] ;  /* 0x00006900ff149624 */ /* 0x000fe200078e00ff */
[-C--:B------:R-:W-:Y:S01]  /*b3c0*/  @!P1 LEA R4, P2, R4, R2.reuse, 0x5 ;  /* 0x0000000204049211 */ /* 0x080fe200078428ff */
[----:B------:R-:W-:Y:S01]  /*b3d0*/  @!P1 IMAD.MOV.U32 R19, RZ, RZ, R3 ;  /* 0x000000ffff139224 */ /* 0x000fe200078e0003 */
[----:B------:R-:W-:Y:S01]  /*b3e0*/  @!P1 IADD3 R0, P3, R2, UR30, RZ ;  /* 0x0000001e02009c10 */ /* 0x000fe2000ff7e0ff */
[--C-:B------:R-:W-:Y:S01]  /*b3f0*/  @!P1 IMAD.MOV.U32 R16, RZ, RZ, R2.reuse ;  /* 0x000000ffff109224 */ /* 0x100fe200078e0002 */
[----:B------:R-:W-:Y:S01]  /*b400*/  @!P1 LEA.HI.X R13, R6, R3, R13, 0x5, P2 ;  /* 0x00000003060d9211 */ /* 0x000fe200010f2c0d */
[----:B------:R-:W-:Y:S01]  /*b410*/  @!P1 IMAD.MOV.U32 R6, RZ, RZ, R2 ;  /* 0x000000ffff069224 */ /* 0x000fe200078e0002 */
[----:B------:R-:W-:Y:S01]  /*b420*/  @!P1 LEA R5, P0, R5, R2, 0x6 ;  /* 0x0000000205059211 */ /* 0x000fe200078030ff */
[----:B------:R-:W-:Y:S01]  /*b430*/  @!P1 IMAD.MOV.U32 R17, RZ, RZ, R3 ;  /* 0x000000ffff119224 */ /* 0x000fe200078e0003 */
[----:B------:R-:W-:Y:S01]  /*b440*/  @!P1 IADD3.X R12, R3, UR29, RZ, P3, !PT ;  /* 0x0000001d030c9c10 */ /* 0x000fe20009ffe4ff */
[----:B------:R-:W-:Y:S01]  /*b450*/  @P1 STS.128 [R240+0x8000], RZ ;  /* 0x008000fff0001388 */ /* 0x000fe20000000c00 */
[----:B------:R-:W-:-:S02]  /*b460*/  @!P1 LEA R26, P2, R0, c[0x0][0x170], 0x1 ;  /* 0x00005c00001a9a11 */ /* 0x000fc400078408ff */
[-C--:B------:R-:W-:Y:S02]  /*b470*/  @!P1 LEA.HI.X R20, R7, R3.reuse, R20, 0x6, P0 ;  /* 0x0000000307149211 */ /* 0x080fe400000f3414 */
[----:B------:R-:W-:Y:S01]  /*b480*/  @!P1 LEA.HI.X R27, R0, c[0x0][0x174], R12, 0x1, P2 ;  /* 0x00005d00001b9a11 */ /* 0x000fe200010f0c0c */
[----:B------:R-:W-:Y:S01]  /*b490*/  IMAD.U32 R12, RZ, RZ, UR12 ;  /* 0x0000000cff0c7e24 */ /* 0x000fe2000f8e00ff */
[----:B------:R-:W-:Y:S02]  /*b4a0*/  @!P1 LEA R24, P0, R4, c[0x0][0x170], 0x1 ;  /* 0x00005c0004189a11 */ /* 0x000fe400078008ff */
[----:B------:R-:W-:Y:S02]  /*b4b0*/  @!P1 MOV R7, R3 ;  /* 0x0000000300079202 */ /* 0x000fe40000000f00 */
[----:B------:R-:W-:Y:S02]  /*b4c0*/  MOV R0, UR12 ;  /* 0x0000000c00007c02 */ /* 0x000fe40008000f00 */
[----:B------:R-:W-:-:S02]  /*b4d0*/  @!P1 LEA R14, P4, R2, c[0x0][0x170], 0x1 ;  /* 0x00005c00020e9a11 */ /* 0x000fc400078808ff */
[----:B------:R-:W-:Y:S01]  /*b4e0*/  @!P1 MOV R18, R2 ;  /* 0x0000000200129202 */ /* 0x000fe20000000f00 */
[----:B------:R-:W-:Y:S01]  /*b4f0*/  @!P1 IMAD.WIDE.U32 R6, R0, 0x50, R6 ;  /* 0x0000005000069825 */ /* 0x000fe200078e0006 */
[----:B------:R-:W-:Y:S02]  /*b500*/  @!P1 LEA.HI.X R25, R4, c[0x0][0x174], R13, 0x1, P0 ;  /* 0x00005d0004199a11 */ /* 0x000fe400000f0c0d */
[C---:B------:R-:W-:Y:S01]  /*b510*/  @!P1 LEA R22, P0, R5.reuse, c[0x0][0x170], 0x1 ;  /* 0x00005c0005169a11 */ /* 0x040fe200078008ff */
[----:B------:R-:W-:Y:S01]  /*b520*/  IMAD.U32 R4, RZ, RZ, UR12 ;  /* 0x0000000cff047e24 */ /* 0x000fe2000f8e00ff */
[----:B------:R-:W-:Y:S01]  /*b530*/  @!P1 MOV R0, c[0x0][0x1a4] ;  /* 0x0000690000009a02 */ /* 0x000fe20000000f00 */
[----:B------:R-:W-:Y:S01]  /*b540*/  @!P1 IMAD.WIDE.U32 R12, R12, 0x30, R2 ;  /* 0x000000300c0c9825 */ /* 0x000fe200078e0002 */
[----:B------:R-:W-:Y:S02]  /*b550*/  @!P1 LEA.HI.X R15, R2, c[0x0][0x174], R3, 0x1, P4 ;  /* 0x00005d00020f9a11 */ /* 0x000fe400020f0c03 */
[----:B------:R-:W-:Y:S01]  /*b560*/  @!P1 LEA.HI.X R23, R5, c[0x0][0x174], R20, 0x1, P0 ;  /* 0x00005d0005179a11 */ /* 0x000fe200000f0c14 */
[----:B------:R-:W-:Y:S01]  /*b570*/  @!P1 IMAD.WIDE.U32 R2, R21, 0x70, R18 ;  /* 0x0000007015029825 */ /* 0x000fe200078e0012 */
[----:B------:R-:W-:Y:S01]  /*b580*/  @!P1 MOV R18, c[0x0][0x1a4] ;  /* 0x0000690000129a02 */ /* 0x000fe20000000f00 */
[----:B------:R-:W-:Y:S01]  /*b590*/  @!PT LDS RZ, [RZ] ;  /* 0x00000000fffff984 */ /* 0x000fe20000000800 */
[----:B------:R-:W-:Y:S01]  /*b5a0*/  @!PT LDS RZ, [RZ] ;  /* 0x00000000fffff984 */ /* 0x000fe20000000800 */
[----:B------:R-:W-:Y:S01]  /*b5b0*/  @!PT LDS RZ, [RZ] ;  /* 0x00000000fffff984 */ /* 0x000fe20000000800 */
[----:B------:R1:W-:Y:S01]  /*b5c0*/  @!P1 LDGSTS.E.BYPASS.LTC128B.128 [R240+0x8000], [R14.64] ;  /* 0x080000000ef09fae */ /* 0x0003e2000b901d74 */
[----:B------:R-:W-:Y:S01]  /*b5d0*/  @!P1 LEA R20, P4, R12, c[0x0][0x170], 0x1 ;  /* 0x00005c000c149a11 */ /* 0x000fe200078808ff */
[----:B------:R-:W-:-:S02]  /*b5e0*/  @!P1 IMAD.WIDE.U32 R4, R4, 0x60, R16 ;  /* 0x0000006004049825 */ /* 0x000fc400078e0010 */
[----:B------:R-:W-:Y:S02]  /*b5f0*/  @P1 STS.128 [R240+0x8800], RZ ;  /* 0x008800fff0001388 */ /* 0x000fe40000000c00 */
[----:B------:R-:W-:Y:S02]  /*b600*/  @!P1 IMAD.MOV.U32 R16, RZ, RZ, c[0x0][0x1a4] ;  /* 0x00006900ff109624 */ /* 0x000fe400078e00ff */
[----:B------:R-:W-:Y:S01]  /*b610*/  @!P1 IMAD R0, R0, 0x30, RZ ;  /* 0x0000003000009824 */ /* 0x000fe200078e02ff */
[----:B------:R-:W-:Y:S01]  /*b620*/  @!PT LDS RZ, [RZ] ;  /* 0x00000000fffff984 */ /* 0x000fe20000000800 */
[----:B------:R-:W-:Y:S01]  /*b630*/  @!PT LDS RZ, [RZ] ;  /* 0x00000000fffff984 */ /* 0x000fe20000000800 */
[----:B------:R-:W-:Y:S01]  /*b640*/  @!PT LDS RZ, [RZ] ;  /* 0x00000000fffff984 */ /* 0x000fe20000000800 */
[----:B------:R2:W-:Y:S01]  /*b650*/  @!P1 LDGSTS.E.BYPASS.LTC128B.128 [R240+0x8800], [R26.64] ;  /* 0x088000001af09fae */ /* 0x0005e2000b901d74 */
[----:B------:R-:W-:Y:S02]  /*b660*/  @!P1 IMAD.MOV.U32 R17, RZ, RZ, c[0x0][0x1a4] ;  /* 0x00006900ff119624 */ /* 0x000fe400078e00ff */
[----:B------:R-:W-:Y:S01]  /*b670*/  @!P1 IMAD R16, R16, 0x50, RZ ;  /* 0x0000005010109824 */ /* 0x000fe200078e02ff */
[----:B------:R-:W-:Y:S01]  /*b680*/  @P1 STS.128 [R240+0x9000], RZ ;  /* 0x009000fff0001388 */ /* 0x000fe20000000c00 */
[----:B------:R-:W-:-:S02]  /*b690*/  @!P1 IMAD R18, R18, 0x70, RZ ;  /* 0x0000007012129824 */ /* 0x000fc400078e02ff */
[----:B------:R-:W-:Y:S01]  /*b6a0*/  @!P1 IMAD.IADD R0, R0, 0x1, R13 ;  /* 0x0000000100009824 */ /* 0x000fe200078e020d */
[----:B------:R-:W-:Y:S01]  /*b6b0*/  @!PT LDS RZ, [RZ] ;  /* 0x00000000fffff984 */ /* 0x000fe20000000800 */
[----:B------:R-:W-:Y:S01]  /*b6c0*/  @!PT LDS RZ, [RZ] ;  /* 0x00000000fffff984 */ /* 0x000fe20000000800 */
[----:B------:R-:W-:Y:S01]  /*b6d0*/  @!PT LDS RZ, [RZ] ;  /* 0x00000000fffff984 */ /* 0x000fe20000000800 */
[----:B------:R2:W-:Y:S01]  /*b6e0*/  @!P1 LDGSTS.E.BYPASS.LTC128B.128 [R240+0x9000], [R24.64] ;  /* 0x0900000018f09fae */ /* 0x0005e2000b901d74 */
[----:B------:R-:W-:Y:S02]  /*b6f0*/  @!P1 IMAD R17, R17, 0x60, RZ ;  /* 0x0000006011119824 */ /* 0x000fe400078e02ff */
[----:B------:R-:W-:Y:S01]  /*b700*/  @!P1 IMAD.IADD R7, R16, 0x1, R7 ;  /* 0x0000000110079824 */ /* 0x000fe200078e0207 */
[----:B------:R-:W-:Y:S01]  /*b710*/  @!P1 LEA.HI.X R21, R12, c[0x0][0x174], R0, 0x1, P4 ;  /* 0x00005d000c159a11 */ /* 0x000fe200020f0c00 */
[----:B------:R-:W-:Y:S01]  /*b720*/  @!P1 IMAD.IADD R3, R18, 0x1, R3 ;  /* 0x0000000112039824 */ /* 0x000fe200078e0203 */
[----:B------:R-:W-:Y:S01]  /*b730*/  @!P1 LEA R18, P3, R6, c[0x0][0x170], 0x1 ;  /* 0x00005c0006129a11 */ /* 0x000fe200078608ff */
[----:B------:R-:W-:Y:S01]  /*b740*/  @P1 STS.128 [R240+0x9800], RZ ;  /* 0x009800fff0001388 */ /* 0x000fe20000000c00 */
[----:B------:R-:W-:Y:S02]  /*b750*/  @!P1 IADD3 R5, R17, R5, RZ ;  /* 0x0000000511059210 */ /* 0x000fe40007ffe0ff */
[----:B------:R-:W-:Y:S01]  /*b760*/  @!P1 LEA R16, P2, R4, c[0x0][0x170], 0x1 ;  /* 0x00005c0004109a11 */ /* 0x000fe200078408ff */
[----:B------:R-:W-:Y:S01]  /*b770*/  @!PT LDS RZ, [RZ] ;  /* 0x00000000fffff984 */ /* 0x000fe20000000800 */
[----:B------:R-:W-:Y:S01]  /*b780*/  @!PT LDS RZ, [RZ] ;  /* 0x00000000fffff984 */ /* 0x000fe20000000800 */
[----:B------:R-:W-:Y:S01]  /*b790*/  @!PT LDS RZ, [RZ] ;  /* 0x00000000fffff984 */ /* 0x000fe20000000800 */
[----:B------:R3:W-:Y:S01]  /*b7a0*/  @!P1 LDGSTS.E.BYPASS.LTC128B.128 [R240+0x9800], [R20.64] ;  /* 0x0980000014f09fae */ /* 0x0007e2000b901d74 */
[----:B-1----:R-:W-:-:S02]  /*b7b0*/  @!P1 LEA R14, P0, R2, c[0x0][0x170], 0x1 ;  /* 0x00005c00020e9a11 */ /* 0x002fc400078008ff */
[----:B------:R-:W-:Y:S01]  /*b7c0*/  @!P1 LEA.HI.X R19, R6, c[0x0][0x174], R7, 0x1, P3 ;  /* 0x00005d0006139a11 */ /* 0x000fe200018f0c07 */
[----:B------:R-:W-:Y:S01]  /*b7d0*/  @P1 STS.128 [R240+0xa000], RZ ;  /* 0x00a000fff0001388 */ /* 0x000fe20000000c00 */
[----:B------:R-:W-:Y:S02]  /*b7e0*/  @!P1 LEA.HI.X R17, R4, c[0x0][0x174], R5, 0x1, P2 ;  /* 0x00005d0004119a11 */ /* 0x000fe400010f0c05 */
[----:B------:R-:W-:Y:S01]  /*b7f0*/  @!P1 LEA.HI.X R15, R2, c[0x0][0x174], R3, 0x1, P0 ;  /* 0x00005d00020f9a11 */ /* 0x000fe200000f0c03 */
        /* <DEDUP_REMOVED lines=20> */
[----:B------:R-:W-:Y:S04]  /*b940*/  LDSM.16.M88.4 R56, [R228+0x6000] ;  /* 0x00600000e438783b */ /* 0x000fe80000000200 */
[----:B------:R-:W-:Y:S04]  /*b950*/  LDSM.16.M88.4 R48, [R228+0x7000] ;  /* 0x00700000e430783b */ /* 0x000fe80000000200 */
[----:B------:R-:W-:Y:S04]  /*b960*/  LDSM.16.M88.4 R4, [R239+0x2000] ;  /* 0x00200000ef04783b */ /* 0x000fe80000000200 */
[----:B------:R-:W-:Y:S04]  /*b970*/  LDSM.16.M88.4 R28, [R234+0x5800] ;  /* 0x00580000ea1c783b */ /* 0x000fe80000000200 */
[----:B------:R-:W-:Y:S04]  /*b980*/  LDSM.16.M88.4 R80, [R228+0x4000] ;  /* 0x00400000e450783b */ /* 0x000fe80000000200 */
[----:B----4-:R-:W4:Y:S04]  /*b990*/  LDSM.16.M88.4 R12, [R236+0x2000] ;  /* 0x00200000ec0c783b */ /* 0x010f280000000200 */
[----:B------:R-:W1:Y:S04]  /*b9a0*/  LDSM.16.M88.4 R76, [R228+0x4800] ;  /* 0x00480000e44c783b */ /* 0x000e680000000200 */
[----:B------:R-:W1:Y:S04]  /*b9b0*/  LDSM.16.M88.4 R64, [R228+0x5000] ;  /* 0x00500000e440783b */ /* 0x000e680000000200 */
[----:B------:R-:W1:Y:S04]  /*b9c0*/  LDSM.16.M88.4 R52, [R228+0x6800] ;  /* 0x00680000e434783b */ /* 0x000e680000000200 */
[----:B------:R-:W1:Y:S04]  /*b9d0*/  LDSM.16.M88.4 R44, [R228+0x7800] ;  /* 0x00780000e42c783b */ /* 0x000e680000000200 */
[----:B--2---:R-:W2:Y:S04]  /*b9e0*/  LDSM.16.M88.4 R24, [R234+0x6000] ;  /* 0x00600000ea18783b */ /* 0x004ea80000000200 */
[----:B------:R-:W2:Y:S04]  /*b9f0*/  LDSM.16.M88.4 R88, [R234+0x7000] ;  /* 0x00700000ea58783b */ /* 0x000ea80000000200 */
[----:B------:R-:W2:Y:S04]  /*ba00*/  LDSM.16.M88.4 R40, [R234+0x4000] ;  /* 0x00400000ea28783b */ /* 0x000ea80000000200 */
[----:B---3--:R-:W-:Y:S04]  /*ba10*/  LDSM.16.M88.4 R20, [R234+0x6800] ;  /* 0x00680000ea14783b */ /* 0x008fe80000000200 */
[----:B------:R-:W3:Y:S01]  /*ba20*/  LDSM.16.M88.4 R84, [R234+0x7800] ;  /* 0x00780000ea54783b */ /* 0x000ee20000000200 */
[C---:B----4-:R-:W-:Y:S03]  /*ba30*/  HMMA.16816.F32.BF16 R108, R12.reuse, R60, RZ ;  /* 0x0000003c0c6c723c */ /* 0x050fe600000418ff */
[----:B------:R-:W4:Y:S04]  /*ba40*/  LDSM.16.M88.4 R36, [R234+0x4800] ;  /* 0x00480000ea24783b */ /* 0x000f280000000200 */
[----:B-1----:R-:W-:Y:S01]  /*ba50*/  LDSM.16.M88.4 R16, [R236] ;  /* 0x00000000ec10783b */ /* 0x002fe20000000200 */
[C---:B------:R-:W-:Y:S03]  /*ba60*/  HMMA.16816.F32.BF16 R104, R12.reuse, R56, RZ ;  /* 0x000000380c68723c */ /* 0x040fe600000418ff */
[----:B------:R-:W1:Y:S04]  /*ba70*/  LDSM.16.M88.4 R32, [R234+0x5000] ;  /* 0x00500000ea20783b */ /* 0x000e680000000200 */
[----:B------:R-:W0:Y:S01]  /*ba80*/  LDGDEPBAR ;  /* 0x00000000000079af */ /* 0x000e220000000000 */
[C---:B------:R-:W-:Y:S08]  /*ba90*/  HMMA.16816.F32.BF16 R96, R12.reuse, R48, RZ ;  /* 0x000000300c60723c */ /* 0x040ff000000418ff */
[----:B------:R-:W-:Y:S08]  /*baa0*/  HMMA.16816.F32.BF16 R204, R12, R62, RZ ;  /* 0x0000003e0ccc723c */ /* 0x000ff000000418ff */
[----:B------:R-:W-:Y:S08]  /*bab0*/  HMMA.16816.F32.BF16 R68, R4, R28, R108 ;  /* 0x0000001c0444723c */ /* 0x000ff0000004186c */
[C---:B------:R-:W-:Y:S08]  /*bac0*/  HMMA.16816.F32.BF16 R120, R12.reuse, R80, RZ ;  /* 0x000000500c78723c */ /* 0x040ff000000418ff */
[C---:B------:R-:W-:Y:S08]  /*bad0*/  HMMA.16816.F32.BF16 R116, R12.reuse, R76, RZ ;  /* 0x0000004c0c74723c */ /* 0x040ff000000418ff */
[----:B------:R-:W-:Y:S01]  /*bae0*/  HMMA.16816.F32.BF16 R112, R12, R64, RZ ;  /* 0x000000400c70723c */ /* 0x000fe200000418ff */
[----:B------:R-:W-:Y:S01]  /*baf0*/  IMAD.MOV.U32 R108, RZ, RZ, R71 ;  /* 0x000000ffff6c7224 */ /* 0x000fe200078e0047 */
[----:B------:R-:W-:Y:S01]  /*bb00*/  MOV R109, R70 ;  /* 0x00000046006d7202 */ /* 0x000fe20000000f00 */
[----:B------:R-:W-:-:S02]  /*bb10*/  IMAD.MOV.U32 R110, RZ, RZ, R69 ;  /* 0x000000ffff6e7224 */ /* 0x000fc400078e0045 */
        /* <DEDUP_REMOVED lines=10> */
[C---:B--2---:R-:W-:Y:S08]  /*bbc0*/  HMMA.16816.F32.BF16 R12, R4.reuse, R24, R104 ;  /* 0x00000018040c723c */ /* 0x044ff00000041868 */
[C---:B------:R-:W-:Y:S08]  /*bbd0*/  HMMA.16816.F32.BF16 R136, R4.reuse, R88, R96 ;  /* 0x000000580488723c */ /* 0x040ff00000041860 */
[C---:B------:R-:W-:Y:S07]  /*bbe0*/  HMMA.16816.F32.BF16 R96, R4.reuse, R30, R204 ;  /* 0x0000001e0460723c */ /* 0x040fee00000418cc */
[----:B------:R-:W-:Y:S01]  /*bbf0*/  IMAD.MOV.U32 R204, RZ, RZ, R71 ;  /* 0x000000ffffcc7224 */ /* 0x000fe200078e0047 */
[----:B------:R-:W-:Y:S01]  /*bc00*/  HMMA.16816.F32.BF16 R220, R4, R40, R120 ;  /* 0x0000002804dc723c */ /* 0x000fe20000041878 */
[----:B------:R-:W-:Y:S01]  /*bc10*/  MOV R70, R14 ;  /* 0x0000000e00467202 */ /* 0x000fe20000000f00 */
[----:B------:R-:W-:Y:S01]  /*bc20*/  IMAD.MOV.U32 R69, RZ, RZ, R15 ;  /* 0x000000ffff457224 */ /* 0x000fe200078e000f */
[----:B------:R-:W-:Y:S01]  /*bc30*/  MOV R207, R108 ;  /* 0x0000006c00cf7202 */ /* 0x000fe20000000f00 */
[----:B------:R-:W-:-:S02]  /*bc40*/  IMAD.MOV.U32 R68, RZ, RZ, R12 ;  /* 0x000000ffff447224 */ /* 0x000fc400078e000c */
[----:B------:R-:W-:Y:S01]  /*bc50*/  IMAD.MOV.U32 R206, RZ, RZ, R109 ;  /* 0x000000ffffce7224 */ /* 0x000fe200078e006d */
[----:B------:R-:W-:Y:S01]  /*bc60*/  MOV R121, R13 ;  /* 0x0000000d00797202 */ /* 0x000fe20000000f00 */
[----:B---3--:R-:W-:Y:S01]  /*bc70*/  HMMA.16816.F32.BF16 R92, R4, R86, R92 ;  /* 0x00000056045c723c */ /* 0x008fe2000004185c */
[----:B------:R-:W-:-:S07]  /*bc80*/  IMAD.MOV.U32 R205, RZ, RZ, R110 ;  /* 0x000000ffffcd7224 */ /* 0x000fce00078e006e */
[----:B------:R-:W-:Y:S01]  /*bc90*/  HMMA.16816.F32.BF16 R12, R4, R20, R100 ;  /* 0x00000014040c723c */ /* 0x000fe20000041864 */
[----:B------:R-:W-:Y:S02]  /*bca0*/  MOV R122, R96 ;  /* 0x00000060007a7202 */ /* 0x000fe40000000f00 */
[----:B------:R-:W-:-:S05]  /*bcb0*/  MOV R252, R99 ;  /* 0x0000006300fc7202 */ /* 0x000fca0000000f00 */
[C---:B------:R-:W-:Y:S07]  /*bcc0*/  HMMA.16816.F32.BF16 R100, R4.reuse, R84, R124 ;  /* 0x000000540464723c */ /* 0x040fee000004187c */
[----:B------:R-:W-:Y:S01]  /*bcd0*/  IMAD.MOV.U32 R127, RZ, RZ, R97 ;  /* 0x000000ffff7f7224 */ /* 0x000fe200078e0061 */
[----:B----4-:R-:W-:Y:S01]  /*bce0*/  HMMA.16816.F32.BF16 R224, R4, R36, R116 ;  /* 0x0000002404e0723c */ /* 0x010fe20000041874 */
[----:B------:R-:W-:Y:S01]  /*bcf0*/  IMAD.MOV.U32 R126, RZ, RZ, R98 ;  /* 0x000000ffff7e7224 */ /* 0x000fe200078e0062 */
[----:B------:R-:W-:Y:S01]  /*bd00*/  MOV R109, R92 ;  /* 0x0000005c006d7202 */ /* 0x000fe20000000f00 */
[----:B------:R-:W-:-:S04]  /*bd10*/  IMAD.MOV.U32 R108, RZ, RZ, R93 ;  /* 0x000000ffff6c7224 */ /* 0x000fc800078e005d */
[----:B------:R-:W-:Y:S01]  /*bd20*/  IMAD.MOV.U32 R117, RZ, RZ, R94 ;  /* 0x000000ffff757224 */ /* 0x000fe200078e005e */
[C---:B------:R-:W-:Y:S01]  /*bd30*/  HMMA.16816.F32.BF16 R96, R4.reuse, R26, R200 ;  /* 0x0000001a0460723c */ /* 0x040fe200000418c8 */
[----:B------:R-:W-:Y:S01]  /*bd40*/  IMAD.MOV.U32 R74, RZ, RZ, R12 ;  /* 0x000000ffff4a7224 */ /* 0x000fe200078e000c */
[----:B------:R-:W-:Y:S01]  /*bd50*/  MOV R2, R14 ;  /* 0x0000000e00027202 */ /* 0x000fe20000000f00 */
[----:B------:R-:W-:Y:S02]  /*bd60*/  IMAD.MOV.U32 R3, RZ, RZ, R13 ;  /* 0x000000ffff037224 */ /* 0x000fe400078e000d */
[----:B------:R-:W-:Y:S02]  /*bd70*/  IMAD.MOV.U32 R0, RZ, RZ, R15 ;  /* 0x000000ffff007224 */ /* 0x000fe400078e000f */
[----:B------:R-:W-:Y:S01]  /*bd80*/  MOV R201, R70 ;  /* 0x0000004600c97202 */ /* 0x000fe20000000f00 */
[----:B------:R-:W-:Y:S01]  /*bd90*/  IMAD.MOV.U32 R202, RZ, RZ, R69 ;  /* 0x000000ffffca7224 */ /* 0x000fe200078e0045 */
[----:B------:R-:W2:Y:S01]  /*bda0*/  LDSM.16.M88.4 R12, [R239] ;  /* 0x00000000ef0c783b */ /* 0x000ea20000000200 */
[----:B------:R-:W-:Y:S01]  /*bdb0*/  IMAD.MOV.U32 R203, RZ, RZ, R68 ;  /* 0x000000ffffcb7224 */ /* 0x000fe200078e0044 */
[----:B-1----:R-:W-:Y:S01]  /*bdc0*/  HMMA.16816.F32.BF16 R248, R4, R32, R112 ;  /* 0x0000002004f8723c */ /* 0x002fe20000041870 */
[----:B------:R-:W-:Y:S01]  /*bdd0*/  IMAD.MOV.U32 R116, RZ, RZ, R95 ;  /* 0x000000ffff747224 */ /* 0x000fe200078e005f */
[----:B------:R-:W-:Y:S01]  /*bde0*/  MOV R242, R101 ;  /* 0x0000006500f27202 */ /* 0x000fe20000000f00 */
[----:B------:R-:W-:-:S02]  /*bdf0*/  IMAD.MOV.U32 R243, RZ, RZ, R100 ;  /* 0x000000fffff37224 */ /* 0x000fc400078e0064 */
[----:B------:R-:W-:Y:S02]  /*be00*/  IMAD.MOV.U32 R241, RZ, RZ, R102 ;  /* 0x000000fffff17224 */ /* 0x000fe400078e0066 */
[----:B------:R-:W-:Y:S01]  /*be10*/  IMAD.MOV.U32 R75, RZ, RZ, R103 ;  /* 0x000000ffff4b7224 */ /* 0x000fe200078e0067 */
[----:B------:R-:W-:Y:S05]  /*be20*/  HMMA.16816.F32.BF16 R68, R4, R22, R132 ;  /* 0x000000160444723c */ /* 0x000fea0000041884 */
[----:B------:R-:W-:Y:S01]  /*be30*/  IMAD.MOV.U32 R120, RZ, RZ, R96 ;  /* 0x000000ffff787224 */ /* 0x000fe200078e0060 */
[----:B------:R-:W-:Y:S01]  /*be40*/  MOV R200, R99 ;  /* 0x0000006300c87202 */ /* 0x000fe20000000f00 */
[----:B------:R-:W-:Y:S01]  /*be50*/  IMAD.MOV.U32 R111, RZ, RZ, R97 ;  /* 0x000000ffff6f7224 */ /* 0x000fe200078e0061 */
[----:B------:R-:W-:Y:S01]  /*be60*/  HMMA.16816.F32.BF16 R92, R16, R60, RZ ;  /* 0x0000003c105c723c */ /* 0x000fe200000418ff */
[----:B------:R-:W-:-:S07]  /*be70*/  IMAD.MOV.U32 R110, RZ, RZ, R98 ;  /* 0x000000ffff6e7224 */ /* 0x000fce00078e0062 */
[----:B------:R-:W-:Y:S08]  /*be80*/  HMMA.16816.F32.BF16 R96, R16, R64, RZ ;  /* 0x000000401060723c */ /* 0x000ff000000418ff */
[----:B------:R-:W-:Y:S01]  /*be90*/  MOV R125, R68 ;  /* 0x00000044007d7202 */ /* 0x000fe20000000f00 */
[----:B------:R-:W-:Y:S01]  /*bea0*/  IMAD.MOV.U32 R124, RZ, RZ, R69 ;  /* 0x000000ffff7c7224 */ /* 0x000fe200078e0045 */
[----:B------:R-:W-:Y:S01]  /*beb0*/  MOV R118, R71 ;  /* 0x0000004700767202 */ /* 0x000fe20000000f00 */
[----:B------:R-:W-:Y:S01]  /*bec0*/  IMAD.MOV.U32 R119, RZ, RZ, R70 ;  /* 0x000000ffff777224 */ /* 0x000fe200078e0046 */
[C---:B------:R-:W-:Y:S08]  /*bed0*/  HMMA.16816.F32.BF16 R216, R4.reuse, R42, R216 ;  /* 0x0000002a04d8723c */ /* 0x040ff000000418d8 */
[C---:B------:R-:W-:Y:S08]  /*bee0*/  HMMA.16816.F32.BF16 R212, R4.reuse, R38, R212 ;  /* 0x0000002604d4723c */ /* 0x040ff000000418d4 */
[C---:B------:R-:W-:Y:S08]  /*bef0*/  HMMA.16816.F32.BF16 R208, R4.reuse, R34, R208 ;  /* 0x0000002204d0723c */ /* 0x040ff000000418d0 */
[----:B------:R-:W-:Y:S08]  /*bf00*/  HMMA.16816.F32.BF16 R68, R4, R90, R128 ;  /* 0x0000005a0444723c */ /* 0x000ff00000041880 */
[C---:B------:R-:W-:Y:S08]  /*bf10*/  HMMA.16816.F32.BF16 R4, R16.reuse, R56, RZ ;  /* 0x000000381004723c */ /* 0x040ff000000418ff */
[C---:B------:R-:W-:Y:S08]  /*bf20*/  HMMA.16816.F32.BF16 R104, R16.reuse, R80, RZ ;  /* 0x000000501068723c */ /* 0x040ff000000418ff */
[----:B------:R-:W-:Y:S08]  /*bf30*/  HMMA.16816.F32.BF16 R100, R16, R76, RZ ;  /* 0x0000004c1064723c */ /* 0x000ff000000418ff */
[----:B--2---:R-:W-:Y:S08]  /*bf40*/  HMMA.16816.F32.BF16 R132, R12, R28, R92 ;  /* 0x0000001c0c84723c */ /* 0x004ff0000004185c */
[----:B------:R-:W-:Y:S08]  /*bf50*/  HMMA.16816.F32.BF16 R92, R16, R66, RZ ;  /* 0x00000042105c723c */ /* 0x000ff000000418ff */
[----:B------:R-:W-:Y:S08]  /*bf60*/  HMMA.16816.F32.BF16 R128, R12, R32, R96 ;  /* 0x000000200c80723c */ /* 0x000ff00000041860 */
[C---:B------:R-:W-:Y:S08]  /*bf70*/  HMMA.16816.F32.BF16 R64, R16.reuse, R58, RZ ;  /* 0x0000003a1040723c */ /* 0x040ff000000418ff */
        /* <DEDUP_REMOVED lines=8> */
[----:B------:R-:W-:Y:S01]  /*c000*/  MOV R41, R121 ;  /* 0x0000007900297202 */ /* 0x000fe20000000f00 */
[----:B------:R-:W-:Y:S01]  /*c010*/  IMAD.MOV.U32 R107, RZ, RZ, R120 ;  /* 0x000000ffff6b7224 */ /* 0x000fe200078e0078 */
[----:B------:R-:W-:Y:S01]  /*c020*/  MOV R105, R116 ;  /* 0x0000007400697202 */ /* 0x000fe20000000f00 */
[----:B------:R-:W-:Y:S01]  /*c030*/  HMMA.16816.F32.BF16 R120, R12, R36, R100 ;  /* 0x000000240c78723c */ /* 0x000fe20000041864 */
[----:B------:R-:W-:-:S02]  /*c040*/  IMAD.MOV.U32 R106, RZ, RZ, R118 ;  /* 0x000000ffff6a7224 */ /* 0x000fc400078e0076 */
[----:B------:R-:W-:-:S04]  /*c050*/  IMAD.MOV.U32 R104, RZ, RZ, R117 ;  /* 0x000000ffff687224 */ /* 0x000fc800078e0075 */
[----:B------:R-:W-:Y:S01]  /*c060*/  IMAD.MOV.U32 R37, RZ, RZ, R127 ;  /* 0x000000ffff257224 */ /* 0x000fe200078e007f */
[----:B------:R-:W-:Y:S01]  /*c070*/  MOV R103, R119 ;  /* 0x0000007700677202 */ /* 0x000fe20000000f00 */
[----:B------:R-:W-:Y:S01]  /*c080*/  IMAD.MOV.U32 R101, RZ, RZ, R125 ;  /* 0x000000ffff657224 */ /* 0x000fe200078e007d */
[----:B------:R-:W-:Y:S01]  /*c090*/  MOV R100, R126 ;  /* 0x0000007e00647202 */ /* 0x000fe20000000f00 */
[----:B------:R-:W-:Y:S01]  /*c0a0*/  IMAD.MOV.U32 R102, RZ, RZ, R124 ;  /* 0x000000ffff667224 */ /* 0x000fe200078e007c */
[C---:B------:R-:W-:Y:S07]  /*c0b0*/  HMMA.16816.F32.BF16 R116, R12.reuse, R88, R56 ;  /* 0x000000580c74723c */ /* 0x040fee0000041838 */
[----:B------:R-:W-:Y:S01]  /*c0c0*/  IMAD.MOV.U32 R58, RZ, RZ, R37 ;  /* 0x000000ffff3a7224 */ /* 0x000fe200078e0025 */
[----:B------:R-:W-:Y:S01]  /*c0d0*/  HMMA.16816.F32.BF16 R124, R12, R20, R60 ;  /* 0x000000140c7c723c */ /* 0x000fe2000004183c */
[----:B------:R-:W-:Y:S01]  /*c0e0*/  IMAD.MOV.U32 R56, RZ, RZ, R200 ;  /* 0x000000ffff387224 */ /* 0x000fe200078e00c8 */
[----:B------:R-:W-:Y:S01]  /*c0f0*/  MOV R200, R204 ;  /* 0x000000cc00c87202 */ /* 0x000fe20000000f00 */
[----:B------:R-:W-:Y:S01]  /*c100*/  IMAD.MOV.U32 R59, RZ, RZ, R100 ;  /* 0x000000ffff3b7224 */ /* 0x000fe200078e0064 */
[----:B------:R-:W-:-:S03]  /*c110*/  MOV R57, R40 ;  /* 0x0000002800397202 */ /* 0x000fc60000000f00 */
[----:B------:R-:W-:Y:S01]  /*c120*/  IMAD.MOV.U32 R62, RZ, RZ, R201 ;  /* 0x000000ffff3e7224 */ /* 0x000fe200078e00c9 */
[----:B------:R-:W-:Y:S01]  /*c130*/  MOV R63, R202 ;  /* 0x000000ca003f7202 */ /* 0x000fe20000000f00 */
        /* <DEDUP_REMOVED lines=8> */
[----:B------:R-:W-:Y:S01]  /*c1c0*/  MOV R79, R110 ;  /* 0x0000006e004f7202 */ /* 0x000fe20000000f00 */
[----:B------:R-:W-:Y:S01]  /*c1d0*/  IMAD.MOV.U32 R77, RZ, RZ, R107 ;  /* 0x000000ffff4d7224 */ /* 0x000fe200078e006b */
[----:B------:R-:W-:-:S04]  /*c1e0*/  MOV R76, R106 ;  /* 0x0000006a004c7202 */ /* 0x000fc80000000f00 */
[----:B------:R-:W-:Y:S01]  /*c1f0*/  IMAD.MOV.U32 R94, RZ, RZ, R109 ;  /* 0x000000ffff5e7224 */ /* 0x000fe200078e006d */
[C---:B------:R-:W-:Y:S01]  /*c200*/  HMMA.16816.F32.BF16 R204, R12.reuse, R84, R4 ;  /* 0x000000540ccc723c */ /* 0x040fe20000041804 */
[----:B------:R-:W-:Y:S01]  /*c210*/  IMAD.MOV.U32 R95, RZ, RZ, R108 ;  /* 0x000000ffff5f7224 */ /* 0x000fe200078e006c */
[----:B------:R-:W-:Y:S05]  /*c220*/  LDSM.16.M88.4 R4, [R237+0x2000] ;  /* 0x00200000ed04783b */ /* 0x000fea0000000200 */
[----:B------:R-:W-:Y:S01]  /*c230*/  IMAD.MOV.U32 R84, RZ, RZ, R104 ;  /* 0x000000ffff547224 */ /* 0x000fe200078e0068 */
[----:B------:R-:W-:Y:S01]  /*c240*/  HMMA.16816.F32.BF16 R108, R12, R30, R96 ;  /* 0x0000001e0c6c723c */ /* 0x000fe20000041860 */
[----:B------:R-:W1:Y:S01]  /*c250*/  LDSM.16.M88.4 R28, [R235] ;  /* 0x00000000eb1c783b */ /* 0x000e620000000200 */
[----:B------:R-:W-:-:S06]  /*c260*/  IMAD.MOV.U32 R85, RZ, RZ, R105 ;  /* 0x000000ffff557224 */ /* 0x000fcc00078e0069 */
[C---:B------:R-:W-:Y:S08]  /*c270*/  HMMA.16816.F32.BF16 R80, R16.reuse, R82, RZ ;  /* 0x000000521050723c */ /* 0x040ff000000418ff */
[C---:B------:R-:W-:Y:S08]  /*c280*/  HMMA.16816.F32.BF16 R52, R16.reuse, R54, RZ ;  /* 0x000000361034723c */ /* 0x040ff000000418ff */
[C---:B------:R-:W-:Y:S08]  /*c290*/  HMMA.16816.F32.BF16 R48, R16.reuse, R50, RZ ;  /* 0x000000321030723c */ /* 0x040ff000000418ff */
[----:B------:R-:W-:Y:S01]  /*c2a0*/  HMMA.16816.F32.BF16 R44, R16, R46, RZ ;  /* 0x0000002e102c723c */ /* 0x000fe200000418ff */
[----:B------:R-:W2:Y:S07]  /*c2b0*/  LDSM.16.M88.4 R16, [R237] ;  /* 0x00000000ed10783b */ /* 0x000eae0000000200 */
[C---:B------:R-:W-:Y:S01]  /*c2c0*/  HMMA.16816.F32.BF16 R104, R12.reuse, R26, R64 ;  /* 0x0000001a0c68723c */ /* 0x040fe20000041840 */
[----:B------:R-:W3:Y:S06]  /*c2d0*/  LDSM.16.M88.4 R24, [R235+0x800] ;  /* 0x00080000eb18783b */ /* 0x000eec0000000200 */
[----:B------:R-:W-:Y:S01]  /*c2e0*/  MOV R65, R101 ;  /* 0x0000006500417202 */ /* 0x000fe20000000f00 */
[----:B------:R-:W-:Y:S01]  /*c2f0*/  HMMA.16816.F32.BF16 R40, R12, R42, R80 ;  /* 0x0000002a0c28723c */ /* 0x000fe20000041850 */
[----:B------:R-:W-:-:S02]  /*c300*/  IMAD.MOV.U32 R67, RZ, RZ, R103 ;  /* 0x000000ffff437224 */ /* 0x000fc400078e0067 */
[----:B------:R-:W-:-:S05]  /*c310*/  IMAD.MOV.U32 R66, RZ, RZ, R102 ;  /* 0x000000ffff427224 */ /* 0x000fca00078e0066 */
[----:B------:R-:W-:Y:S01]  /*c320*/  HMMA.16816.F32.BF16 R80, R12, R22, R52 ;  /* 0x000000160c50723c */ /* 0x000fe20000041834 */
[----:B------:R-:W4:Y:S07]  /*c330*/  LDSM.16.M88.4 R20, [R235+0x1000] ;  /* 0x00100000eb14783b */ /* 0x000f2e0000000200 */
[----:B-1----:R-:W-:Y:S07]  /*c340*/  HMMA.16816.F32.BF16 R96, R4, R28, R220 ;  /* 0x0000001c0460723c */ /* 0x002fee00000418dc */
[----:B------:R-:W-:Y:S01]  /*c350*/  IMAD.MOV.U32 R222, RZ, RZ, R84 ;  /* 0x000000ffffde7224 */ /* 0x000fe200078e0054 */
[----:B------:R-:W-:Y:S01]  /*c360*/  HMMA.16816.F32.BF16 R100, R12, R86, R44 ;  /* 0x000000560c64723c */ /* 0x000fe2000004182c */
[----:B------:R-:W-:Y:S01]  /*c370*/  MOV R223, R85 ;  /* 0x0000005500df7202 */ /* 0x000fe20000000f00 */
[----:B------:R-:W-:Y:S01]  /*c380*/  IMAD.MOV.U32 R221, RZ, RZ, R95 ;  /* 0x000000ffffdd7224 */ /* 0x000fe200078e005f */
[----:B------:R-:W-:-:S05]  /*c390*/  MOV R220, R94 ;  /* 0x0000005e00dc7202 */ /* 0x000fca0000000f00 */
[----:B------:R-:W-:Y:S07]  /*c3a0*/  HMMA.16816.F32.BF16 R84, R4, R30, R216 ;  /* 0x0000001e0454723c */ /* 0x000fee00000418d8 */
[----:B------:R-:W-:Y:S01]  /*c3b0*/  IMAD.MOV.U32 R216, RZ, RZ, R65 ;  /* 0x000000ffffd87224 */ /* 0x000fe200078e0041 */
[----:B------:R-:W-:Y:S01]  /*c3c0*/  MOV R218, R67 ;  /* 0x0000004300da7202 */ /* 0x000fe20000000f00 */
[----:B------:R-:W-:Y:S01]  /*c3d0*/  IMAD.MOV.U32 R217, RZ, RZ, R66 ;  /* 0x000000ffffd97224 */ /* 0x000fe200078e0042 */
[----:B--2---:R-:W-:Y:S01]  /*c3e0*/  HMMA.16816.F32.BF16 R92, R16, R28, R112 ;  /* 0x0000001c105c723c */ /* 0x004fe20000041870 */
[----:B------:R-:W-:-:S06]  /*c3f0*/  IMAD.MOV.U32 R219, RZ, RZ, R76 ;  /* 0x000000ffffdb7224 */ /* 0x000fcc00078e004c */
[----:B------:R-:W-:Y:S01]  /*c400*/  IMAD.MOV.U32 R115, RZ, RZ, R56 ;  /* 0x000000ffff737224 */ /* 0x000fe200078e0038 */
[----:B---3--:R-:W-:Y:S01]  /*c410*/  HMMA.16816.F32.BF16 R64, R16, R24, R120 ;  /* 0x000000181040723c */ /* 0x008fe20000041878 */
[----:B------:R-:W-:Y:S01]  /*c420*/  IMAD.MOV.U32 R112, RZ, RZ, R77 ;  /* 0x000000ffff707224 */ /* 0x000fe200078e004d */
[----:B------:R-:W-:Y:S01]  /*c430*/  MOV R113, R78 ;  /* 0x0000004e00717202 */ /* 0x000fe20000000f00 */
[----:B------:R-:W-:-:S04]  /*c440*/  IMAD.MOV.U32 R114, RZ, RZ, R79 ;  /* 0x000000ffff727224 */ /* 0x000fc800078e004f */
[----:B------:R-:W-:Y:S01]  /*c450*/  MOV R120, R60 ;  /* 0x0000003c00787202 */ /* 0x000fe20000000f00 */
[----:B------:R-:W-:Y:S01]  /*c460*/  IMAD.MOV.U32 R121, RZ, RZ, R61 ;  /* 0x000000ffff797224 */ /* 0x000fe200078e003d */
[----:B------:R-:W-:Y:S01]  /*c470*/  MOV R123, R63 ;  /* 0x0000003f007b7202 */ /* 0x000fe20000000f00 */
[----:B------:R-:W-:Y:S01]  /*c480*/  IMAD.MOV.U32 R122, RZ, RZ, R62 ;  /* 0x000000ffff7a7224 */ /* 0x000fe200078e003e */
[----:B------:R-:W-:Y:S08]  /*c490*/  HMMA.16816.F32.BF16 R52, R16, R26, R36 ;  /* 0x0000001a1034723c */ /* 0x000ff00000041824 */
[----:B------:R-:W-:Y:S07]  /*c4a0*/  HMMA.16816.F32.BF16 R60, R4, R24, R224 ;  /* 0x00000018043c723c */ /* 0x000fee00000418e0 */
[----:B------:R-:W-:Y:S01]  /*c4b0*/  IMAD.MOV.U32 R224, RZ, RZ, R57 ;  /* 0x000000ffffe07224 */ /* 0x000fe200078e0039 */
[----:B------:R-:W-:Y:S01]  /*c4c0*/  MOV R226, R59 ;  /* 0x0000003b00e27202 */ /* 0x000fe20000000f00 */
[----:B------:R-:W-:Y:S01]  /*c4d0*/  IMAD.MOV.U32 R225, RZ, RZ, R58 ;  /* 0x000000ffffe17224 */ /* 0x000fe200078e003a */
[----:B------:R-:W-:Y:S01]  /*c4e0*/  HMMA.16816.F32.BF16 R88, R12, R90, R48 ;  /* 0x0000005a0c58723c */ /* 0x000fe20000041830 */
[----:B------:R-:W-:Y:S01]  /*c4f0*/  LDSM.16.M88.4 R12, [R235+0x3000] ;  /* 0x00300000eb0c783b */ /* 0x000fe20000000200 */
[----:B------:R-:W-:-:S06]  /*c500*/  IMAD.MOV.U32 R227, RZ, RZ, R252 ;  /* 0x000000ffffe37224 */ /* 0x000fcc00078e00fc */
[----:B------:R-:W-:Y:S01]  /*c510*/  HMMA.16816.F32.BF16 R56, R4, R26, R212 ;  /* 0x0000001a0438723c */ /* 0x000fe200000418d4 */
[----:B------:R-:W1:Y:S06]  /*c520*/  LDSM.16.M88.4 R24, [R235+0x2000] ;  /* 0x00200000eb18783b */ /* 0x000e6c0000000200 */
[----:B------:R-:W-:Y:S01]  /*c530*/  IMAD.MOV.U32 R212, RZ, RZ, R243 ;  /* 0x000000ffffd47224 */ /* 0x000fe200078e00f3 */
[----:B------:R-:W-:Y:S01]  /*c540*/  HMMA.16816.F32.BF16 R76, R16, R30, R40 ;  /* 0x0000001e104c723c */ /* 0x000fe20000041828 */
[----:B------:R-:W-:Y:S01]  /*c550*/  MOV R213, R242 ;  /* 0x000000f200d57202 */ /* 0x000fe20000000f00 */
[----:B------:R-:W-:Y:S01]  /*c560*/  IMAD.MOV.U32 R214, RZ, RZ, R241 ;  /* 0x000000ffffd67224 */ /* 0x000fe200078e00f1 */
[----:B------:R-:W2:Y:S01]  /*c570*/  LDSM.16.M88.4 R28, [R235+0x1800] ;  /* 0x00180000eb1c783b */ /* 0x000ea20000000200 */
[----:B------:R-:W-:-:S04]  /*c580*/  IMAD.MOV.U32 R215, RZ, RZ, R75 ;  /* 0x000000ffffd77224 */ /* 0x000fc800078e004b */
[-C--:B----4-:R-:W-:Y:S08]  /*c590*/  HMMA.16816.F32.BF16 R48, R16, R20.reuse, R128 ;  /* 0x000000141030723c */ /* 0x090ff00000041880 */
[C---:B------:R-:W-:Y:S07]  /*c5a0*/  HMMA.16816.F32.BF16 R44, R4.reuse, R20, R248 ;  /* 0x00000014042c723c */ /* 0x040fee00000418f8 */
[----:B------:R-:W-:Y:S01]  /*c5b0*/  MOV R248, R74 ;  /* 0x0000004a00f87202 */ /* 0x000fe20000000f00 */
[----:B------:R-:W-:Y:S01]  /*c5c0*/  HMMA.16816.F32.BF16 R40, R4, R22, R208 ;  /* 0x000000160428723c */ /* 0x000fe200000418d0 */
[----:B------:R-:W-:Y:S01]  /*c5d0*/  IMAD.MOV.U32 R249, RZ, RZ, R3 ;  /* 0x000000fffff97224 */ /* 0x000fe200078e0003 */
[----:B------:R-:W-:Y:S01]  /*c5e0*/  MOV R251, R0 ;  /* 0x0000000000fb7202 */ /* 0x000fe20000000f00 */
[----:B------:R-:W-:-:S05]  /*c5f0*/  IMAD.MOV.U32 R250, RZ, RZ, R2 ;  /* 0x000000fffffa7224 */ /* 0x000fca00078e0002 */
[----:B------:R-:W-:Y:S01]  /*c600*/  HMMA.16816.F32.BF16 R36, R16, R22, R32 ;  /* 0x000000161024723c */ /* 0x000fe20000041820 */
[----:B------:R-:W3:Y:S04]  /*c610*/  LDSM.16.M88.4 R20, [R235+0x2800] ;  /* 0x00280000eb14783b */ /* 0x000ee80000000200 */
[----:B------:R-:W4:Y:S03]  /*c620*/  LDSM.16.M88.4 R32, [R235+0x3800] ;  /* 0x00380000eb20783b */ /* 0x000f260000000200 */
[----:B-1----:R-:W-:Y:S08]  /*c630*/  HMMA.16816.F32.BF16 R208, R4, R24, R120 ;  /* 0x0000001804d0723c */ /* 0x002ff00000041878 */
[C---:B--2---:R-:W-:Y:S08]  /*c640*/  HMMA.16816.F32.BF16 R132, R16.reuse, R28, R132 ;  /* 0x0000001c1084723c */ /* 0x044ff00000041884 */
[----:B------:R-:W-:Y:S08]  /*c650*/  HMMA.16816.F32.BF16 R108, R16, R30, R108 ;  /* 0x0000001e106c723c */ /* 0x000ff0000004186c */
[----:B------:R-:W-:Y:S01]  /*c660*/  IMAD.MOV.U32 R129, RZ, RZ, R208 ;  /* 0x000000ffff817224 */ /* 0x000fe200078e00d0 */
[----:B------:R-:W-:Y:S01]  /*c670*/  MOV R123, R210 ;  /* 0x000000d2007b7202 */ /* 0x000fe20000000f00 */
[----:B------:R-:W-:Y:S01]  /*c680*/  IMAD.MOV.U32 R128, RZ, RZ, R209 ;  /* 0x000000ffff807224 */ /* 0x000fe200078e00d1 */
[----:B------:R-:W-:Y:S01]  /*c690*/  HMMA.16816.F32.BF16 R200, R4, R28, R200 ;  /* 0x0000001c04c8723c */ /* 0x000fe200000418c8 */
[----:B------:R-:W-:-:S06]  /*c6a0*/  IMAD.MOV.U32 R122, RZ, RZ, R211 ;  /* 0x000000ffff7a7224 */ /* 0x000fcc00078e00d3 */
[----:B------:R-:W-:Y:S01]  /*c6b0*/  MOV R28, R135 ;  /* 0x00000087001c7202 */ /* 0x000fe20000000f00 */
[----:B---3--:R-:W-:Y:S05]  /*c6c0*/  HMMA.16816.F32.BF16 R208, R4, R20, R248 ;  /* 0x0000001404d0723c */ /* 0x008fea00000418f8 */
[----:B------:R-:W-:-:S03]  /*c6d0*/  IMAD.MOV.U32 R121, RZ, RZ, R108 ;  /* 0x000000ffff797224 */ /* 0x000fc600078e006c */
[----:B------:R-:W-:Y:S08]  /*c6e0*/  HMMA.16816.F32.BF16 R248, R16, R26, R104 ;  /* 0x0000001a10f8723c */ /* 0x000ff00000041868 */
[C---:B------:R-:W-:Y:S08]  /*c6f0*/  HMMA.16816.F32.BF16 R136, R4.reuse, R12, R136 ;  /* 0x0000000c0488723c */ /* 0x040ff00000041888 */
[----:B------:R-:W-:Y:S01]  /*c700*/  IMAD.MOV.U32 R74, RZ, RZ, R208 ;  /* 0x000000ffff4a7224 */ /* 0x000fe200078e00d0 */
[----:B------:R-:W-:Y:S01]  /*c710*/  MOV R3, R209 ;  /* 0x000000d100037202 */ /* 0x000fe20000000f00 */
[----:B------:R-:W-:Y:S01]  /*c720*/  IMAD.MOV.U32 R2, RZ, RZ, R210 ;  /* 0x000000ffff027224 */ /* 0x000fe200078e00d2 */
[----:B------:R-:W-:Y:S01]  /*c730*/  HMMA.16816.F32.BF16 R224, R4, R30, R224 ;  /* 0x0000001e04e0723c */ /* 0x000fe200000418e0 */
[----:B------:R-:W-:-:S07]  /*c740*/  IMAD.MOV.U32 R0, RZ, RZ, R211 ;  /* 0x000000ffff007224 */ /* 0x000fce00078e00d3 */
[C---:B----4-:R-:W-:Y:S08]  /*c750*/  HMMA.16816.F32.BF16 R208, R4.reuse, R32, R212 ;  /* 0x0000002004d0723c */ /* 0x050ff000000418d4 */
[C---:B------:R-:W-:Y:S08]  /*c760*/  HMMA.16816.F32.BF16 R212, R4.reuse, R22, R216 ;  /* 0x0000001604d4723c */ /* 0x040ff000000418d8 */
[-C--:B------:R-:W-:Y:S08]  /*c770*/  HMMA.16816.F32.BF16 R68, R4, R14.reuse, R68 ;  /* 0x0000000e0444723c */ /* 0x080ff00000041844 */
[----:B------:R-:W-:Y:S01]  /*c780*/  MOV R243, R208 ;  /* 0x000000d000f37202 */ /* 0x000fe20000000f00 */
[----:B------:R-:W-:Y:S01]  /*c790*/  IMAD.MOV.U32 R242, RZ, RZ, R209 ;  /* 0x000000fffff27224 */ /* 0x000fe200078e00d1 */
[----:B------:R-:W-:Y:S01]  /*c7a0*/  MOV R241, R210 ;  /* 0x000000d200f17202 */ /* 0x000fe20000000f00 */
[----:B------:R-:W-:Y:S01]  /*c7b0*/  IMAD.MOV.U32 R75, RZ, RZ, R211 ;  /* 0x000000ffff4b7224 */ /* 0x000fe200078e00d3 */
[----:B------:R-:W-:Y:S04]  /*c7c0*/  HMMA.16816.F32.BF16 R216, R16, R14, R88 ;  /* 0x0000000e10d8723c */ /* 0x000fe80000041858 */
[----:B------:R-:W-:Y:S01]  /*c7d0*/  MOV R120, R212 ;  /* 0x000000d400787202 */ /* 0x000fe20000000f00 */
[----:B------:R-:W-:-:S03]  /*c7e0*/  IMAD.MOV.U32 R131, RZ, RZ, R215 ;  /* 0x000000ffff837224 */ /* 0x000fc600078e00d7 */
[----:B------:R-:W-:Y:S07]  /*c7f0*/  HMMA.16816.F32.BF16 R208, R4, R26, R112 ;  /* 0x0000001a04d0723c */ /* 0x000fee0000041870 */
[----:B------:R-:W-:-:S04]  /*c800*/  IMAD.MOV.U32 R115, RZ, RZ, R213 ;  /* 0x000000ffff737224 */ /* 0x000fc800078e00d5 */
[----:B------:R-:W-:Y:S02]  /*c810*/  IMAD.MOV.U32 R135, RZ, RZ, R115 ;  /* 0x000000ffff877224 */ /* 0x000fe400078e0073 */
[----:B------:R-:W-:-:S11]  /*c820*/  IMAD.MOV.U32 R115, RZ, RZ, R110 ;  /* 0x000000ffff737224 */ /* 0x000fd600078e006e */
[----:B------:R-:W-:Y:S01]  /*c830*/  MOV R130, R211 ;  /* 0x000000d300827202 */ /* 0x000fe20000000f00 */
[----:B------:R-:W-:Y:S01]  /*c840*/  IMAD.MOV.U32 R114, RZ, RZ, R208 ;  /* 0x000000ffff727224 */ /* 0x000fe200078e00d0 */
[----:B------:R-:W-:Y:S01]  /*c850*/  MOV R211, R214 ;  /* 0x000000d600d37202 */ /* 0x000fe20000000f00 */
[----:B------:R-:W-:Y:S01]  /*c860*/  IMAD.MOV.U32 R112, RZ, RZ, R210 ;  /* 0x000000ffff707224 */ /* 0x000fe200078e00d2 */
[----:B------:R-:W-:Y:S01]  /*c870*/  HMMA.16816.F32.BF16 R212, R4, R34, R220 ;  /* 0x0000002204d4723c */ /* 0x000fe200000418dc */
[----:B------:R-:W-:Y:S02]  /*c880*/  MOV R113, R209 ;  /* 0x000000d100717202 */ /* 0x000fe40000000f00 */
[----:B------:R-:W-:-:S04]  /*c890*/  MOV R107, R211 ;  /* 0x000000d3006b7202 */ /* 0x000fc80000000f00 */
[----:B------:R-:W-:Y:S01]  /*c8a0*/  IMAD.MOV.U32 R7, RZ, RZ, R133 ;  /* 0x000000ffff077224 */ /* 0x000fe200078e0085 */
[----:B------:R-:W-:Y:S01]  /*c8b0*/  HMMA.16816.F32.BF16 R220, R16, R22, R80 ;  /* 0x0000001610dc723c */ /* 0x000fe20000041850 */
[----:B------:R-:W-:Y:S01]  /*c8c0*/  MOV R6, R134 ;  /* 0x0000008600067202 */ /* 0x000fe20000000f00 */
[----:B------:R-:W-:Y:S01]  /*c8d0*/  IMAD.MOV.U32 R5, RZ, RZ, R132 ;  /* 0x000000ffff057224 */ /* 0x000fe200078e0084 */
[----:B------:R-:W-:Y:S01]  /*c8e0*/  MOV R4, R111 ;  /* 0x0000006f00047202 */ /* 0x000fe20000000f00 */
[----:B------:R-:W-:Y:S01]  /*c8f0*/  IMAD.MOV.U32 R90, RZ, RZ, R7 ;  /* 0x000000ffff5a7224 */ /* 0x000fe200078e0007 */
[----:B------:R-:W-:Y:S01]  /*c900*/  MOV R91, R6 ;  /* 0x00000006005b7202 */ /* 0x000fe20000000f00 */
[----:B------:R-:W-:Y:S01]  /*c910*/  IMAD.MOV.U32 R89, RZ, RZ, R5 ;  /* 0x000000ffff597224 */ /* 0x000fe200078e0005 */
[----:B------:R-:W-:Y:S02]  /*c920*/  MOV R80, R28 ;  /* 0x0000001c00507202 */ /* 0x000fe40000000f00 */
[----:B------:R-:W-:Y:S01]  /*c930*/  LDSM.16.M88.4 R28, [R233] ;  /* 0x00000000e91c783b */ /* 0x000fe20000000200 */
[----:B------:R-:W-:-:S02]  /*c940*/  MOV R88, R4 ;  /* 0x0000000400587202 */ /* 0x000fc40000000f00 */
[----:B------:R-:W-:Y:S01]  /*c950*/  MOV R134, R120 ;  /* 0x0000007800867202 */ /* 0x000fe20000000f00 */
[----:B------:R-:W1:Y:S01]  /*c960*/  LDSM.16.M88.4 R4, [R238+0x2000] ;  /* 0x00200000ee04783b */ /* 0x000e620000000200 */
[----:B------:R-:W-:Y:S02]  /*c970*/  MOV R120, R109 ;  /* 0x0000006d00787202 */ /* 0x000fe40000000f00 */
[----:B------:R-:W-:Y:S01]  /*c980*/  MOV R210, R213 ;  /* 0x000000d500d27202 */ /* 0x000fe20000000f00 */
[----:B------:R-:W-:Y:S01]  /*c990*/  IMAD.MOV.U32 R209, RZ, RZ, R214 ;  /* 0x000000ffffd17224 */ /* 0x000fe200078e00d6 */
[----:B------:R-:W-:Y:S01]  /*c9a0*/  MOV R208, R212 ;  /* 0x000000d400d07202 */ /* 0x000fe20000000f00 */
[----:B------:R-:W-:Y:S02]  /*c9b0*/  IMAD.MOV.U32 R252, RZ, RZ, R215 ;  /* 0x000000fffffc7224 */ /* 0x000fe400078e00d7 */
[----:B------:R-:W-:Y:S01]  /*c9c0*/  IMAD.MOV.U32 R82, RZ, RZ, R210 ;  /* 0x000000ffff527224 */ /* 0x000fe200078e00d2 */
[----:B------:R-:W-:Y:S01]  /*c9d0*/  MOV R83, R209 ;  /* 0x000000d100537202 */ /* 0x000fe20000000f00 */
[----:B------:R-:W-:Y:S01]  /*c9e0*/  IMAD.MOV.U32 R81, RZ, RZ, R208 ;  /* 0x000000ffff517224 */ /* 0x000fe200078e00d0 */
[C---:B------:R-:W-:Y:S01]  /*c9f0*/  HMMA.16816.F32.BF16 R212, R16.reuse, R24, R244 ;  /* 0x0000001810d4723c */ /* 0x040fe200000418f4 */
[----:B------:R-:W-:Y:S07]  /*ca00*/  LDSM.16.M88.4 R24, [R233+0x800] ;  /* 0x00080000e918783b */ /* 0x000fee0000000200 */
[C---:B------:R-:W-:Y:S01]  /*ca10*/  HMMA.16816.F32.BF16 R208, R16.reuse, R12, R116 ;  /* 0x0000000c10d0723c */ /* 0x040fe20000041874 */
[----:B------:R-:W2:Y:S07]  /*ca20*/  LDSM.16.M88.4 R12, [R238] ;  /* 0x00000000ee0c783b */ /* 0x000eae0000000200 */
[----:B------:R-:W-:Y:S01]  /*ca30*/  HMMA.16816.F32.BF16 R244, R16, R20, R124 ;  /* 0x0000001410f4723c */ /* 0x000fe2000004187c */
[----:B------:R-:W3:Y:S07]  /*ca40*/  LDSM.16.M88.4 R20, [R233+0x1000] ;  /* 0x00100000e914783b */ /* 0x000eee0000000200 */
[----:B------:R-:W-:Y:S01]  /*ca50*/  MOV R111, R215 ;  /* 0x000000d7006f7202 */ /* 0x000fe20000000f00 */
[----:B------:R-:W-:Y:S01]  /*ca60*/  IMAD.MOV.U32 R110, RZ, RZ, R212 ;  /* 0x000000ffff6e7224 */ /* 0x000fe200078e00d4 */
[----:B------:R-:W-:Y:S01]  /*ca70*/  MOV R109, R213 ;  /* 0x000000d5006d7202 */ /* 0x000fe20000000f00 */
[----:B------:R-:W-:-:S02]  /*ca80*/  IMAD.MOV.U32 R108, RZ, RZ, R214 ;  /* 0x000000ffff6c7224 */ /* 0x000fc400078e00d6 */
[----:B------:R-:W-:Y:S07]  /*ca90*/  HMMA.16816.F32.BF16 R212, R16, R32, R204 ;  /* 0x0000002010d4723c */ /* 0x000fee00000418cc */
[----:B------:R-:W-:Y:S01]  /*caa0*/  IMAD.MOV.U32 R32, RZ, RZ, R134 ;  /* 0x000000ffff207224 */ /* 0x000fe200078e0086 */
[----:B------:R-:W-:Y:S01]  /*cab0*/  MOV R33, R135 ;  /* 0x0000008700217202 */ /* 0x000fe20000000f00 */
[----:B-1----:R-:W-:Y:S07]  /*cac0*/  HMMA.16816.F32.BF16 R204, R4, R28, R96 ;  /* 0x0000001c04cc723c */ /* 0x002fee0000041860 */
[----:B------:R-:W-:Y:S01]  /*cad0*/  IMAD.MOV.U32 R96, RZ, RZ, R111 ;  /* 0x000000ffff607224 */ /* 0x000fe200078e006f */
[----:B------:R-:W-:Y:S01]  /*cae0*/  HMMA.16816.F32.BF16 R132, R16, R34, R100 ;  /* 0x000000221084723c */ /* 0x000fe20000041864 */
[----:B------:R-:W-:Y:S01]  /*caf0*/  MOV R97, R114 ;  /* 0x0000007200617202 */ /* 0x000fe20000000f00 */
[----:B------:R-:W-:Y:S01]  /*cb00*/  IMAD.MOV.U32 R98, RZ, RZ, R113 ;  /* 0x000000ffff627224 */ /* 0x000fe200078e0071 */
[----:B------:R-:W-:-:S04]  /*cb10*/  MOV R99, R112 ;  /* 0x0000007000637202 */ /* 0x000fc80000000f00 */
[----:B------:R-:W-:Y:S01]  /*cb20*/  MOV R35, R131 ;  /* 0x0000008300237202 */ /* 0x000fe20000000f00 */
[----:B------:R-:W-:Y:S01]  /*cb30*/  IMAD.MOV.U32 R16, RZ, RZ, R130 ;  /* 0x000000ffff107224 */ /* 0x000fe200078e0082 */
[----:B------:R-:W-:Y:S01]  /*cb40*/  MOV R17, R129 ;  /* 0x0000008100117202 */ /* 0x000fe20000000f00 */
[----:B------:R-:W-:Y:S01]  /*cb50*/  IMAD.MOV.U32 R18, RZ, RZ, R128 ;  /* 0x000000ffff127224 */ /* 0x000fe200078e0080 */
[----:B------:R-:W-:Y:S01]  /*cb60*/  MOV R19, R123 ;  /* 0x0000007b00137202 */ /* 0x000fe20000000f00 */
[----:B--2---:R-:W-:Y:S01]  /*cb70*/  HMMA.16816.F32.BF16 R128, R12, R28, R92 ;  /* 0x0000001c0c80723c */ /* 0x004fe2000004185c */
[----:B------:R-:W-:Y:S01]  /*cb80*/  IMAD.MOV.U32 R34, RZ, RZ, R107 ;  /* 0x000000ffff227224 */ /* 0x000fe200078e006b */
[----:B------:R-:W-:Y:S01]  /*cb90*/  MOV R101, R121 ;  /* 0x0000007900657202 */ /* 0x000fe20000000f00 */
[----:B------:R-:W-:Y:S01]  /*cba0*/  IMAD.MOV.U32 R100, RZ, RZ, R122 ;  /* 0x000000ffff647224 */ /* 0x000fe200078e007a */
[----:B------:R-:W-:Y:S01]  /*cbb0*/  MOV R103, R115 ;  /* 0x0000007300677202 */ /* 0x000fe20000000f00 */
[----:B------:R-:W-:-:S02]  /*cbc0*/  IMAD.MOV.U32 R102, RZ, RZ, R120 ;  /* 0x000000ffff667224 */ /* 0x000fc400078e0078 */
[----:B------:R-:W-:Y:S01]  /*cbd0*/  IMAD.MOV.U32 R93, RZ, RZ, R110 ;  /* 0x000000ffff5d7224 */ /* 0x000fe200078e006e */
[----:B------:R-:W-:Y:S01]  /*cbe0*/  MOV R94, R109 ;  /* 0x0000006d005e7202 */ /* 0x000fe20000000f00 */
[----:B------:R-:W-:Y:S01]  /*cbf0*/  IMAD.MOV.U32 R95, RZ, RZ, R108 ;  /* 0x000000ffff5f7224 */ /* 0x000fe200078e006c */
[----:B------:R-:W-:Y:S07]  /*cc00*/  HMMA.16816.F32.BF16 R104, R12, R26, R52 ;  /* 0x0000001a0c68723c */ /* 0x000fee0000041834 */
[----:B------:R-:W-:Y:S01]  /*cc10*/  MOV R52, R93 ;  /* 0x0000005d00347202 */ /* 0x000fe20000000f00 */
[----:B------:R-:W-:Y:S01]  /*cc20*/  IMAD.MOV.U32 R53, RZ, RZ, R94 ;  /* 0x000000ffff357224 */ /* 0x000fe200078e005e */
[----:B------:R-:W-:Y:S01]  /*cc30*/  MOV R54, R95 ;  /* 0x0000005f00367202 */ /* 0x000fe20000000f00 */
[----:B------:R-:W-:Y:S01]  /*cc40*/  HMMA.16816.F32.BF16 R124, R4, R30, R84 ;  /* 0x0000001e047c723c */ /* 0x000fe20000041854 */
[----:B------:R-:W-:-:S07]  /*cc50*/  IMAD.MOV.U32 R55, RZ, RZ, R96 ;  /* 0x000000ffff377224 */ /* 0x000fce00078e0060 */
[----:B---3--:R-:W-:Y:S01]  /*cc60*/  HMMA.16816.F32.BF16 R92, R4, R22, R40 ;  /* 0x00000016045c723c */ /* 0x008fe20000041828 */
[----:B------:R-:W-:Y:S07]  /*cc70*/  LDSM.16.M88.4 R40, [R233+0x3800] ;  /* 0x00380000e928783b */ /* 0x000fee0000000200 */
[C---:B------:R-:W-:Y:S01]  /*cc80*/  HMMA.16816.F32.BF16 R120, R12.reuse, R30, R76 ;  /* 0x0000001e0c78723c */ /* 0x040fe2000004184c */
[----:B------:R-:W1:Y:S06]  /*cc90*/  LDSM.16.M88.4 R28, [R233+0x3000] ;  /* 0x00300000e91c783b */ /* 0x000e6c0000000200 */
[----:B------:R-:W-:Y:S01]  /*cca0*/  MOV R76, R17 ;  /* 0x00000011004c7202 */ /* 0x000fe20000000f00 */
[----:B------:R-:W-:Y:S01]  /*ccb0*/  HMMA.16816.F32.BF16 R116, R12, R24, R64 ;  /* 0x000000180c74723c */ /* 0x000fe20000041840 */
[----:B------:R-:W-:Y:S01]  /*ccc0*/  IMAD.MOV.U32 R77, RZ, RZ, R18 ;  /* 0x000000ffff4d7224 */ /* 0x000fe200078e0012 */
[----:B------:R-:W-:Y:S01]  /*ccd0*/  MOV R78, R19 ;  /* 0x00000013004e7202 */ /* 0x000fe20000000f00 */
[----:B------:R-:W-:-:S04]  /*cce0*/  IMAD.MOV.U32 R79, RZ, RZ, R100 ;  /* 0x000000ffff4f7224 */ /* 0x000fc800078e0064 */
[----:B------:R-:W-:Y:S01]  /*ccf0*/  IMAD.MOV.U32 R67, RZ, RZ, R16 ;  /* 0x000000ffff437224 */ /* 0x000fe200078e0010 */
[C---:B------:R-:W-:Y:S01]  /*cd00*/  HMMA.16816.F32.BF16 R112, R4.reuse, R24, R60 ;  /* 0x000000180470723c */ /* 0x040fe2000004183c */
[----:B------:R-:W-:Y:S01]  /*cd10*/  MOV R64, R97 ;  /* 0x0000006100407202 */ /* 0x000fe20000000f00 */
[----:B------:R-:W-:Y:S01]  /*cd20*/  IMAD.MOV.U32 R65, RZ, RZ, R98 ;  /* 0x000000ffff417224 */ /* 0x000fe200078e0062 */
[----:B------:R-:W-:Y:S01]  /*cd30*/  MOV R66, R99 ;  /* 0x0000006300427202 */ /* 0x000fe20000000f00 */
[----:B------:R-:W-:Y:S03]  /*cd40*/  LDSM.16.M88.4 R16, [R233+0x2800] ;  /* 0x00280000e910783b */ /* 0x000fe60000000200 */
[----:B------:R-:W-:Y:S01]  /*cd50*/  MOV R60, R89 ;  /* 0x00000059003c7202 */ /* 0x000fe20000000f00 */
[----:B------:R-:W-:Y:S01]  /*cd60*/  HMMA.16816.F32.BF16 R108, R4, R26, R56 ;  /* 0x0000001a046c723c */ /* 0x000fe20000041838 */
[----:B------:R-:W2:Y:S01]  /*cd70*/  LDSM.16.M88.4 R24, [R233+0x1800] ;  /* 0x00180000e918783b */ /* 0x000ea20000000200 */
[----:B------:R-:W-:Y:S01]  /*cd80*/  IMAD.MOV.U32 R61, RZ, RZ, R90 ;  /* 0x000000ffff3d7224 */ /* 0x000fe200078e005a */
[----:B------:R-:W-:Y:S01]  /*cd90*/  MOV R62, R91 ;  /* 0x0000005b003e7202 */ /* 0x000fe20000000f00 */
[----:B------:R-:W-:-:S03]  /*cda0*/  IMAD.MOV.U32 R63, RZ, RZ, R80 ;  /* 0x000000ffff3f7224 */ /* 0x000fc600078e0050 */
[----:B------:R-:W-:Y:S01]  /*cdb0*/  MOV R56, R101 ;  /* 0x0000006500387202 */ /* 0x000fe20000000f00 */
[----:B------:R-:W-:Y:S01]  /*cdc0*/  IMAD.MOV.U32 R57, RZ, RZ, R102 ;  /* 0x000000ffff397224 */ /* 0x000fe200078e0066 */
[----:B------:R-:W-:Y:S01]  /*cdd0*/  MOV R58, R103 ;  /* 0x00000067003a7202 */ /* 0x000fe20000000f00 */
[----:B------:R-:W-:Y:S01]  /*cde0*/  IMAD.MOV.U32 R59, RZ, RZ, R88 ;  /* 0x000000ffff3b7224 */ /* 0x000fe200078e0058 */
[-C--:B------:R-:W-:Y:S07]  /*cdf0*/  HMMA.16816.F32.BF16 R100, R12, R20.reuse, R48 ;  /* 0x000000140c64723c */ /* 0x080fee0000041830 */
[----:B------:R-:W-:Y:S01]  /*ce00*/  IMAD.MOV.U32 R51, RZ, RZ, R252 ;  /* 0x000000ffff337224 */ /* 0x000fe200078e00fc */
[----:B------:R-:W-:Y:S01]  /*ce10*/  HMMA.16816.F32.BF16 R96, R4, R20, R44 ;  /* 0x000000140460723c */ /* 0x000fe2000004182c */
[----:B------:R-:W-:Y:S01]  /*ce20*/  MOV R48, R81 ;  /* 0x0000005100307202 */ /* 0x000fe20000000f00 */
[----:B------:R-:W-:Y:S01]  /*ce30*/  IMAD.MOV.U32 R49, RZ, RZ, R82 ;  /* 0x000000ffff317224 */ /* 0x000fe200078e0052 */
[----:B------:R-:W-:-:S04]  /*ce40*/  MOV R50, R83 ;  /* 0x0000005300327202 */ /* 0x000fc80000000f00 */
[----:B------:R-:W-:Y:S01]  /*ce50*/  MOV R44, R243 ;  /* 0x000000f3002c7202 */ /* 0x000fe20000000f00 */
[----:B------:R-:W-:Y:S01]  /*ce60*/  HMMA.16816.F32.BF16 R88, R12, R22, R36 ;  /* 0x000000160c58723c */ /* 0x000fe20000041824 */
[----:B------:R-:W3:Y:S01]  /*ce70*/  LDSM.16.M88.4 R20, [R233+0x2000] ;  /* 0x00200000e914783b */ /* 0x000ee20000000200 */
[----:B------:R-:W-:Y:S01]  /*ce80*/  IMAD.MOV.U32 R45, RZ, RZ, R242 ;  /* 0x000000ffff2d7224 */ /* 0x000fe200078e00f2 */
[----:B------:R-:W-:Y:S01]  /*ce90*/  MOV R46, R241 ;  /* 0x000000f1002e7202 */ /* 0x000fe20000000f00 */
[----:B------:R-:W-:-:S04]  /*cea0*/  IMAD.MOV.U32 R47, RZ, RZ, R75 ;  /* 0x000000ffff2f7224 */ /* 0x000fc800078e004b */
[----:B-1----:R-:W-:Y:S01]  /*ceb0*/  HMMA.16816.F32.BF16 R136, R4, R28, R136 ;  /* 0x0000001c0488723c */ /* 0x002fe20000041888 */
[----:B------:R-:W1:Y:S01]  /*cec0*/  S2R R252, SR_TID.X ;  /* 0x0000000000fc7919 */ /* 0x000e620000002100 */
[----:B------:R-:W-:Y:S01]  /*ced0*/  MOV R36, R74 ;  /* 0x0000004a00247202 */ /* 0x000fe20000000f00 */
[----:B------:R-:W-:Y:S01]  /*cee0*/  IMAD.MOV.U32 R37, RZ, RZ, R3 ;  /* 0x000000ffff257224 */ /* 0x000fe200078e0003 */
[----:B------:R-:W-:Y:S01]  /*cef0*/  MOV R38, R2 ;  /* 0x0000000200267202 */ /* 0x000fe20000000f00 */
[----:B------:R-:W-:Y:S01]  /*cf00*/  IMAD.MOV.U32 R39, RZ, RZ, R0 ;  /* 0x000000ffff277224 */ /* 0x000fe200078e0000 */
[----:B------:R-:W-:Y:S01]  /*cf10*/  UISETP.GE.AND UP0, UPT, UR34, 0x3, UPT ;  /* 0x000000032200788c */ /* 0x000fe2000bf06270 */
[----:B------:R-:W-:-:S04]  /*cf20*/  DEPBAR.LE SB0, 0x0 ;  /* 0x000080000000791a */ /* 0x000fc80000000000 */
[----:B------:R-:W-:Y:S08]  /*cf30*/  HMMA.16816.F32.BF16 R44, R4, R40, R44 ;  /* 0x00000028042c723c */ /* 0x000ff0000004182c */
[----:B------:R-:W-:Y:S05]  /*cf40*/  HMMA.16816.F32.BF16 R132, R12, R42, R132 ;  /* 0x0000002a0c84723c */ /* 0x000fea0000041884 */
[----:B------:R-:W-:Y:S01]  /*cf50*/  MOV R242, R136 ;  /* 0x0000008800f27202 */ /* 0x000fe20000000f00 */
[----:B------:R-:W-:-:S02]  /*cf60*/  IMAD.MOV.U32 R241, RZ, RZ, R139 ;  /* 0x000000fffff17224 */ /* 0x000fc400078e008b */
[C---:B--2---:R-:W-:Y:S08]  /*cf70*/  HMMA.16816.F32.BF16 R84, R4.reuse, R24, R200 ;  /* 0x000000180454723c */ /* 0x044ff000000418c8 */
[----:B------:R-:W-:Y:S01]  /*cf80*/  HMMA.16816.F32.BF16 R80, R4, R26, R224 ;  /* 0x0000001a0450723c */ /* 0x000fe200000418e0 */
[----:B------:R-:W-:Y:S01]  /*cf90*/  MOV R3, R45 ;  /* 0x0000002d00037202 */ /* 0x000fe20000000f00 */
[----:B------:R-:W-:Y:S01]  /*cfa0*/  IMAD.MOV.U32 R2, RZ, RZ, R44 ;  /* 0x000000ffff027224 */ /* 0x000fe200078e002c */
[----:B------:R-:W-:Y:S01]  /*cfb0*/  MOV R75, R47 ;  /* 0x0000002f004b7202 */ /* 0x000fe20000000f00 */
[----:B------:R-:W-:-:S04]  /*cfc0*/  IMAD.MOV.U32 R74, RZ, RZ, R46 ;  /* 0x000000ffff4a7224 */ /* 0x000fc800078e002e */
[C---:B------:R-:W-:Y:S07]  /*cfd0*/  HMMA.16816.F32.BF16 R200, R4.reuse, R16, R36 ;  /* 0x0000001004c8723c */ /* 0x040fee0000041824 */
[----:B------:R-:W-:Y:S01]  /*cfe0*/  IMAD.MOV.U32 R38, RZ, RZ, R138 ;  /* 0x000000ffff267224 */ /* 0x000fe200078e008a */
[C---:B------:R-:W-:Y:S07]  /*cff0*/  HMMA.16816.F32.BF16 R224, R4.reuse, R18, R32 ;  /* 0x0000001204e0723c */ /* 0x040fee0000041820 */
[----:B------:R-:W-:Y:S01]  /*d000*/  MOV R32, R137 ;  /* 0x0000008900207202 */ /* 0x000fe20000000f00 */
[C---:B------:R-:W-:Y:S08]  /*d010*/  HMMA.16816.F32.BF16 R44, R4.reuse, R42, R48 ;  /* 0x0000002a042c723c */ /* 0x040ff00000041830 */
[C---:B---3--:R-:W-:Y:S08]  /*d020*/  HMMA.16816.F32.BF16 R76, R4.reuse, R20, R76 ;  /* 0x00000014044c723c */ /* 0x048ff0000004184c */
[C---:B------:R-:W-:Y:S08]  /*d030*/  HMMA.16816.F32.BF16 R64, R4.reuse, R22, R64 ;  /* 0x000000160440723c */ /* 0x040ff00000041840 */
[----:B------:R-:W-:Y:S07]  /*d040*/  HMMA.16816.F32.BF16 R136, R4, R30, R68 ;  /* 0x0000001e0488723c */ /* 0x000fee0000041844 */
[----:B------:R-:W-:Y:S01]  /*d050*/  FMUL.FTZ R6, R128, c[0x0][0x2ec] ;  /* 0x0000bb0080067a20 */ /* 0x000fe20000410000 */
[----:B------:R-:W-:Y:S01]  /*d060*/  HMMA.16816.F32.BF16 R52, R12, R20, R52 ;  /* 0x000000140c34723c */ /* 0x000fe20000041834 */
[----:B-1----:R-:W-:-:S07]  /*d070*/  SHF.L.U32 R252, R252, 0x1, RZ ;  /* 0x00000001fcfc7819 */ /* 0x002fce00000006ff */
[C---:B------:R-:W-:Y:S08]  /*d080*/  HMMA.16816.F32.BF16 R48, R12.reuse, R22, R248 ;  /* 0x000000160c30723c */ /* 0x040ff000000418f8 */
[C---:B------:R-:W-:Y:S01]  /*d090*/  HMMA.16816.F32.BF16 R20, R12.reuse, R28, R208 ;  /* 0x0000001c0c14723c */ /* 0x040fe200000418d0 */
[----:B------:R1:W-:Y:S01]  /*d0a0*/  MUFU.TANH R211, R6 ;  /* 0x0000000600d37308 */ /* 0x0003e20000002400 */
[----:B------:R-:W-:Y:S01]  /*d0b0*/  IMAD.U32 R0, RZ, RZ, UR8 ;  /* 0x00000008ff007e24 */ /* 0x000fe2000f8e00ff */
[----:B------:R-:W-:Y:S01]  /*d0c0*/  LOP3.LUT R252, R252, 0x6, RZ, 0xc0, !PT ;  /* 0x00000006fcfc7812 */ /* 0x000fe200078ec0ff */
        /* <DEDUP_REMOVED lines=10> */
[----:B------:R-:W-:Y:S01]  /*d170*/  MOV R70, R136 ;  /* 0x0000008800467202 */ /* 0x000fe20000000f00 */
[----:B-1----:R-:W-:Y:S01]  /*d180*/  FMUL.FTZ R6, R129, c[0x0][0x2ec] ;  /* 0x0000bb0081067a20 */ /* 0x002fe20000410000 */
[----:B------:R-:W-:Y:S01]  /*d190*/  LEA R0, R0, R252, 0x7 ;  /* 0x000000fc00007211 */ /* 0x000fe200078e38ff */
[----:B------:R-:W-:Y:S01]  /*d1a0*/  HMMA.16816.F32.BF16 R44, R12, R16, R244 ;  /* 0x000000100c2c723c */ /* 0x000fe200000418f4 */
[----:B------:R1:W5:Y:S01]  /*d1b0*/  LDL.LU.64 R138, [R1+0x110] ;  /* 0x00011000018a7983 */ /* 0x0003620000300a00 */
[----:B------:R2:W-:Y:S01]  /*d1c0*/  MUFU.TANH R208, R6 ;  /* 0x0000000600d07308 */ /* 0x0005e20000002400 */
[----:B------:R-:W-:-:S05]  /*d1d0*/  IMAD.MOV.U32 R252, RZ, RZ, R135 ;  /* 0x000000fffffc7224 */ /* 0x000fca00078e0087 */
[C---:B------:R-:W-:Y:S08]  /*d1e0*/  HMMA.16816.F32.BF16 R248, R12.reuse, R40, R212 ;  /* 0x000000280cf8723c */ /* 0x040ff000000418d4 */
[C---:B------:R-:W-:Y:S01]  /*d1f0*/  HMMA.16816.F32.BF16 R56, R12.reuse, R26, R56 ;  /* 0x0000001a0c38723c */ /* 0x040fe20000041838 */
[----:B------:R-:W-:Y:S01]  /*d200*/  MOV R210, R69 ;  /* 0x0000004500d27202 */ /* 0x000fe20000000f00 */
[----:B--2---:R-:W-:Y:S01]  /*d210*/  FMUL.FTZ R6, R130, c[0x0][0x2ec] ;  /* 0x0000bb0082067a20 */ /* 0x004fe20000410000 */
[----:B------:R-:W-:Y:S01]  /*d220*/  MOV R17, R3 ;  /* 0x0000000300117202 */ /* 0x000fe20000000f00 */
[----:B------:R1:W5:Y:S01]  /*d230*/  LDL.LU.64 R136, [R1+0x108] ;  /* 0x0001080001887983 */ /* 0x0003620000300a00 */
[----:B------:R-:W-:Y:S01]  /*d240*/  IMAD.MOV.U32 R41, RZ, RZ, R134 ;  /* 0x000000ffff297224 */ /* 0x000fe200078e0086 */
[----:B------:R2:W-:Y:S01]  /*d250*/  MUFU.TANH R132, R6 ;  /* 0x0000000600847308 */ /* 0x0005e20000002400 */
[C---:B------:R-:W-:Y:S01]  /*d260*/  IADD3 R35, R0.reuse, 0x8, RZ ;  /* 0x0000000800237810 */ /* 0x040fe20007ffe0ff */
[----:B------:R-:W-:Y:S01]  /*d270*/  HMMA.16816.F32.BF16 R244, R12, R30, R216 ;  /* 0x0000001e0cf4723c */ /* 0x000fe200000418d8 */
[----:B------:R-:W-:-:S02]  /*d280*/  IADD3 R34, R0, 0x9, RZ ;  /* 0x0000000900227810 */ /* 0x000fc40007ffe0ff */
[C---:B------:R-:W-:Y:S02]  /*d290*/  IADD3 R36, R0.reuse, 0x1, RZ ;  /* 0x0000000100247810 */ /* 0x040fe40007ffe0ff */
[C---:B------:R-:W-:Y:S01]  /*d2a0*/  IADD3 R33, R0.reuse, 0x10, RZ ;  /* 0x0000001000217810 */ /* 0x040fe20007ffe0ff */
[----:B------:R-:W-:Y:S01]  /*d2b0*/  I2F R7, R35 ;  /* 0x0000002300077306 */ /* 0x000fe20000201400 */
[----:B------:R-:W-:Y:S01]  /*d2c0*/  IMAD.MOV.U32 R219, RZ, RZ, R39 ;  /* 0x000000ffffdb7224 */ /* 0x000fe200078e0027 */
[----:B------:R-:W-:Y:S01]  /*d2d0*/  HMMA.16816.F32.BF16 R24, R12, R18, R220 ;  /* 0x000000120c18723c */ /* 0x000fe200000418dc */
[----:B------:R-:W-:Y:S02]  /*d2e0*/  MOV R218, R242 ;  /* 0x000000f200da7202 */ /* 0x000fe40000000f00 */
[-C--:B------:R-:W-:Y:S02]  /*d2f0*/  ISETP.GE.AND P3, PT, R0, R8.reuse, PT ;  /* 0x000000080000720c */ /* 0x080fe40003f66270 */
[----:B------:R-:W-:Y:S01]  /*d300*/  ISETP.GE.AND P0, PT, R36, R8, PT ;  /* 0x000000082400720c */ /* 0x000fe20003f06270 */
[----:B--2---:R-:W-:Y:S01]  /*d310*/  FMUL.FTZ R6, R131, c[0x0][0x2ec] ;  /* 0x0000bb0083067a20 */ /* 0x004fe20000410000 */
[----:B------:R-:W-:Y:S01]  /*d320*/  MOV R222, R32 ;  /* 0x0000002000de7202 */ /* 0x000fe20000000f00 */
[----:B------:R-:W-:Y:S01]  /*d330*/  IMAD.MOV.U32 R220, RZ, RZ, R2 ;  /* 0x000000ffffdc7224 */ /* 0x000fe200078e0002 */
[----:B------:R-:W-:Y:S01]  /*d340*/  IADD3 R32, R0, 0x11, RZ ;  /* 0x0000001100207810 */ /* 0x000fe20007ffe0ff */
[----:B------:R2:W-:Y:S01]  /*d350*/  MUFU.TANH R135, R6 ;  /* 0x0000000600877308 */ /* 0x0005e20000002400 */
[----:B------:R-:W-:Y:S01]  /*d360*/  IMAD.MOV.U32 R221, RZ, RZ, R4 ;  /* 0x000000ffffdd7224 */ /* 0x000fe200078e0004 */
[-C--:B------:R-:W-:Y:S01]  /*d370*/  ISETP.GE.AND P2, PT, R35, R8.reuse, PT ;  /* 0x000000082300720c */ /* 0x080fe20003f46270 */
[----:B------:R-:W-:Y:S01]  /*d380*/  IMAD.MOV.U32 R223, RZ, RZ, R5 ;  /* 0x000000ffffdf7224 */ /* 0x000fe200078e0005 */
[----:B------:R-:W-:-:S02]  /*d390*/  ISETP.GE.AND P4, PT, R34, R8, PT ;  /* 0x000000082200720c */ /* 0x000fc40003f86270 */
[-C--:B------:R-:W-:Y:S02]  /*d3a0*/  ISETP.GE.AND P5, PT, R32, R8.reuse, PT ;  /* 0x000000082000720c */ /* 0x080fe40003fa6270 */
[----:B------:R-:W3:Y:S01]  /*d3b0*/  I2F R5, R0 ;  /* 0x0000000000057306 */ /* 0x000ee20000201400 */
[----:B------:R-:W-:Y:S01]  /*d3c0*/  ISETP.GE.AND P6, PT, R33, R8, PT ;  /* 0x000000082100720c */ /* 0x000fe20003fc6270 */
[----:B--2---:R-:W-:-:S06]  /*d3d0*/  FMUL.FTZ R6, R204, c[0x0][0x2ec] ;  /* 0x0000bb00cc067a20 */ /* 0x004fcc0000410000 */
[----:B------:R-:W-:Y:S01]  /*d3e0*/  I2F R3, R34 ;  /* 0x0000002200037306 */ /* 0x000fe20000201400 */
[----:B---3--:R-:W-:-:S07]  /*d3f0*/  FFMA.FTZ R213, R5, UR4, R132 ;  /* 0x0000000405d57c23 */ /* 0x008fce0008010084 */
[----:B------:R2:W-:Y:S01]  /*d400*/  MUFU.TANH R31, R6 ;  /* 0x00000006001f7308 */ /* 0x0005e20000002400 */
[----:B------:R-:W-:-:S05]  /*d410*/  FFMA.FTZ R211, R5, UR4, R211 ;  /* 0x0000000405d37c23 */ /* 0x000fca00080100d3 */
[----:B------:R-:W-:Y:S02]  /*d420*/  FSEL R211, R211, -INF , !P3 ;  /* 0xff800000d3d37808 */ /* 0x000fe40005800000 */
[----:B------:R-:W-:Y:S01]  /*d430*/  I2F R4, R32 ;  /* 0x0000002000047306 */ /* 0x000fe20000201400 */
[----:B--2---:R-:W-:-:S07]  /*d440*/  FMUL.FTZ R6, R205, c[0x0][0x2ec] ;  /* 0x0000bb00cd067a20 */ /* 0x004fce0000410000 */
[----:B------:R-:W2:Y:S08]  /*d450*/  I2F R16, R36 ;  /* 0x0000002400107306 */ /* 0x000eb00000201400 */
[----:B------:R3:W-:Y:S08]  /*d460*/  MUFU.TANH R133, R6 ;  /* 0x0000000600857308 */ /* 0x0007f00000002400 */
[----:B------:R-:W-:Y:S01]  /*d470*/  I2F R2, R33 ;  /* 0x0000002100027306 */ /* 0x000fe20000201400 */
[----:B--2---:R-:W-:-:S05]  /*d480*/  FFMA.FTZ R208, R16, UR4, R208 ;  /* 0x0000000410d07c23 */ /* 0x004fca00080100d0 */
[----:B------:R-:W-:Y:S01]  /*d490*/  FSEL R208, R208, -INF , !P0 ;  /* 0xff800000d0d07808 */ /* 0x000fe20004000000 */
[----:B---3--:R-:W-:-:S04]  /*d4a0*/  FMUL.FTZ R6, R206, c[0x0][0x2ec] ;  /* 0x0000bb00ce067a20 */ /* 0x008fc80000410000 */
[----:B------:R2:W3:Y:S02]  /*d4b0*/  MUFU.TANH R30, R6 ;  /* 0x00000006001e7308 */ /* 0x0004e40000002400 */
[----:B--2---:R-:W-:Y:S02]  /*d4c0*/  FMUL.FTZ R6, R207, c[0x0][0x2ec] ;  /* 0x0000bb00cf067a20 */ /* 0x004fe40000410000 */
[----:B---3--:R-:W-:Y:S01]  /*d4d0*/  FFMA.FTZ R217, R5, UR4, R30 ;  /* 0x0000000405d97c23 */ /* 0x008fe2000801001e */
[----:B------:R-:W-:-:S03]  /*d4e0*/  IADD3 R30, R0, 0x19, RZ ;  /* 0x00000019001e7810 */ /* 0x000fc60007ffe0ff */
[----:B------:R2:W-:Y:S01]  /*d4f0*/  MUFU.TANH R130, R6 ;  /* 0x0000000600827308 */ /* 0x0005e20000002400 */
[----:B------:R-:W-:Y:S01]  /*d500*/  BAR.SYNC.DEFER_BLOCKING 0x0 ;  /* 0x0000000000007b1d */ /* 0x000fe20000010000 */
[----:B------:R-:W-:Y:S01]  /*d510*/  ISETP.GE.AND P0, PT, R30, R8, PT ;  /* 0x000000081e00720c */ /* 0x000fe20003f06270 */
[----:B--2---:R-:W-:-:S05]  /*d520*/  FMUL.FTZ R6, R120, c[0x0][0x2ec] ;  /* 0x0000bb0078067a20 */ /* 0x004fca0000410000 */
[----:B------:R2:W3:Y:S02]  /*d530*/  MUFU.TANH R129, R6 ;  /* 0x0000000600817308 */ /* 0x0004e40000002400 */
[----:B--2---:R-:W-:Y:S02]  /*d540*/  FMUL.FTZ R6, R121, c[0x0][0x2ec] ;  /* 0x0000bb0079067a20 */ /* 0x004fe40000410000 */
[----:B---3--:R-:W-:-:S04]  /*d550*/  FFMA.FTZ R204, R7, UR4, R129 ;  /* 0x0000000407cc7c23 */ /* 0x008fc80008010081 */
[----:B------:R2:W-:Y:S01]  /*d560*/  MUFU.TANH R134, R6 ;  /* 0x0000000600867308 */ /* 0x0005e20000002400 */
[----:B------:R-:W-:Y:S01]  /*d570*/  FSEL R204, R204, -INF , !P2 ;  /* 0xff800000cccc7808 */ /* 0x000fe20005000000 */
[----:B--2---:R-:W-:-:S06]  /*d580*/  FMUL.FTZ R6, R122, c[0x0][0x2ec] ;  /* 0x0000bb007a067a20 */ /* 0x004fcc0000410000 */
[----:B------:R2:W3:Y:S02]  /*d590*/  MUFU.TANH R128, R6 ;  /* 0x0000000600807308 */ /* 0x0004e40000002400 */
[----:B--2---:R-:W-:Y:S02]  /*d5a0*/  FMUL.FTZ R6, R123, c[0x0][0x2ec] ;  /* 0x0000bb007b067a20 */ /* 0x004fe40000410000 */
[----:B---3--:R-:W-:-:S04]  /*d5b0*/  FFMA.FTZ R207, R7, UR4, R128 ;  /* 0x0000000407cf7c23 */ /* 0x008fc80008010080 */
[----:B------:R2:W-:Y:S02]  /*d5c0*/  MUFU.TANH R131, R6 ;  /* 0x0000000600837308 */ /* 0x0005e40000002400 */
[----:B--2---:R-:W-:-:S06]  /*d5d0*/  FMUL.FTZ R6, R124, c[0x0][0x2ec] ;  /* 0x0000bb007c067a20 */ /* 0x004fcc0000410000 */
[----:B------:R2:W-:Y:S02]  /*d5e0*/  MUFU.TANH R120, R6 ;  /* 0x0000000600787308 */ /* 0x0005e40000002400 */
[----:B--2---:R-:W-:-:S06]  /*d5f0*/  FMUL.FTZ R6, R125, c[0x0][0x2ec] ;  /* 0x0000bb007d067a20 */ /* 0x004fcc0000410000 */
[----:B------:R2:W-:Y:S02]  /*d600*/  MUFU.TANH R125, R6 ;  /* 0x00000006007d7308 */ /* 0x0005e40000002400 */
[----:B--2---:R-:W-:-:S06]  /*d610*/  FMUL.FTZ R6, R126, c[0x0][0x2ec] ;  /* 0x0000bb007e067a20 */ /* 0x004fcc0000410000 */
[----:B------:R2:W-:Y:S02]  /*d620*/  MUFU.TANH R29, R6 ;  /* 0x00000006001d7308 */ /* 0x0005e40000002400 */
[----:B--2---:R-:W-:Y:S01]  /*d630*/  FMUL.FTZ R6, R127, c[0x0][0x2ec] ;  /* 0x0000bb007f067a20 */ /* 0x004fe20000410000 */
[----:B------:R-:W-:Y:S01]  /*d640*/  MOV R127, R220 ;  /* 0x000000dc007f7202 */ /* 0x000fe20000000f00 */
[----:B------:R-:W-:-:S04]  /*d650*/  IMAD.MOV.U32 R220, RZ, RZ, R74 ;  /* 0x000000ffffdc7224 */ /* 0x000fc800078e004a */
[----:B------:R2:W-:Y:S02]  /*d660*/  MUFU.TANH R122, R6 ;  /* 0x00000006007a7308 */ /* 0x0005e40000002400 */
[----:B--2---:R-:W-:-:S06]  /*d670*/  FMUL.FTZ R6, R116, c[0x0][0x2ec] ;  /* 0x0000bb0074067a20 */ /* 0x004fcc0000410000 */
[----:B------:R2:W3:Y:S02]  /*d680*/  MUFU.TANH R121, R6 ;  /* 0x0000000600797308 */ /* 0x0004e40000002400 */
[----:B--2---:R-:W-:Y:S02]  /*d690*/  FMUL.FTZ R6, R117, c[0x0][0x2ec] ;  /* 0x0000bb0075067a20 */ /* 0x004fe40000410000 */
[----:B---3--:R-:W-:-:S04]  /*d6a0*/  FFMA.FTZ R132, R2, UR4, R121 ;  /* 0x0000000402847c23 */ /* 0x008fc80008010079 */
[----:B------:R2:W3:Y:S02]  /*d6b0*/  MUFU.TANH R124, R6 ;  /* 0x00000006007c7308 */ /* 0x0004e40000002400 */
[----:B--2---:R-:W-:Y:S02]  /*d6c0*/  FMUL.FTZ R6, R118, c[0x0][0x2ec] ;  /* 0x0000bb0076067a20 */ /* 0x004fe40000410000 */
[----:B---3--:R-:W-:-:S04]  /*d6d0*/  FFMA.FTZ R129, R4, UR4, R124 ;  /* 0x0000000404817c23 */ /* 0x008fc8000801007c */
[----:B------:R2:W-:Y:S01]  /*d6e0*/  MUFU.TANH R117, R6 ;  /* 0x0000000600757308 */ /* 0x0005e20000002400 */
[----:B------:R-:W-:Y:S01]  /*d6f0*/  FSEL R129, R129, -INF , !P5 ;  /* 0xff80000081817808 */ /* 0x000fe20006800000 */
[----:B--2---:R-:W-:-:S06]  /*d700*/  FMUL.FTZ R6, R119, c[0x0][0x2ec] ;  /* 0x0000bb0077067a20 */ /* 0x004fcc0000410000 */
[----:B------:R2:W-:Y:S02]  /*d710*/  MUFU.TANH R123, R6 ;  /* 0x00000006007b7308 */ /* 0x0005e40000002400 */
[----:B--2---:R-:W-:-:S06]  /*d720*/  FMUL.FTZ R6, R112, c[0x0][0x2ec] ;  /* 0x0000bb0070067a20 */ /* 0x004fcc0000410000 */
[----:B------:R2:W-:Y:S02]  /*d730*/  MUFU.TANH R116, R6 ;  /* 0x0000000600747308 */ /* 0x0005e40000002400 */
[----:B--2---:R-:W-:-:S06]  /*d740*/  FMUL.FTZ R6, R113, c[0x0][0x2ec] ;  /* 0x0000bb0071067a20 */ /* 0x004fcc0000410000 */
[----:B------:R2:W-:Y:S02]  /*d750*/  MUFU.TANH R118, R6 ;  /* 0x0000000600767308 */ /* 0x0005e40000002400 */
[----:B--2---:R-:W-:-:S06]  /*d760*/  FMUL.FTZ R6, R114, c[0x0][0x2ec] ;  /* 0x0000bb0072067a20 */ /* 0x004fcc0000410000 */
[----:B------:R2:W-:Y:S02]  /*d770*/  MUFU.TANH R28, R6 ;  /* 0x00000006001c7308 */ /* 0x0005e40000002400 */
        /* <DEDUP_REMOVED lines=15> */
[----:B--2---:R-:W-:Y:S02]  /*d870*/  FMUL.FTZ R6, R110, c[0x0][0x2ec] ;  /* 0x0000bb006e067a20 */ /* 0x004fe40000410000 */
[----:B------:R-:W-:-:S04]  /*d880*/  IMAD.MOV.U32 R110, RZ, RZ, R17 ;  /* 0x000000ffff6e7224 */ /* 0x000fc800078e0011 */
[----:B------:R2:W-:Y:S02]  /*d890*/  MUFU.TANH R12, R6 ;  /* 0x00000006000c7308 */ /* 0x0005e40000002400 */
[----:B--2---:R-:W-:Y:S01]  /*d8a0*/  FMUL.FTZ R6, R111, c[0x0][0x2ec] ;  /* 0x0000bb006f067a20 */ /* 0x004fe20000410000 */
[----:B------:R-:W-:-:S05]  /*d8b0*/  MOV R111, R75 ;  /* 0x0000004b006f7202 */ /* 0x000fca0000000f00 */
        /* <DEDUP_REMOVED lines=99> */
[----:B------:R2:W-:Y:S01]  /*def0*/  MUFU.TANH R58, R6 ;  /* 0x00000006003a7308 */ /* 0x0005e20000002400 */
[----:B------:R-:W-:Y:S02]  /*df00*/  FFMA.FTZ R210, R16, UR4, R135 ;  /* 0x0000000410d27c23 */ /* 0x000fe40008010087 */
[----:B--2---:R-:W-:Y:S01]  /*df10*/  FMUL.FTZ R6, R44, c[0x0][0x2ec] ;  /* 0x0000bb002c067a20 */ /* 0x004fe20000410000 */
[----:B------:R-:W-:Y:S01]  /*df20*/  MOV R44, R220 ;  /* 0x000000dc002c7202 */ /* 0x000fe20000000f00 */
[----:B------:R-:W-:Y:S01]  /*df30*/  IMAD.MOV.U32 R220, RZ, RZ, R221 ;  /* 0x000000ffffdc7224 */ /* 0x000fe200078e00dd */
[----:B------:R-:W-:Y:S02]  /*df40*/  MOV R221, R222 ;  /* 0x000000de00dd7202 */ /* 0x000fe40000000f00 */
[----:B------:R2:W-:Y:S01]  /*df50*/  MUFU.TANH R63, R6 ;  /* 0x00000006003f7308 */ /* 0x0005e20000002400 */
[----:B------:R-:W-:Y:S02]  /*df60*/  IMAD.MOV.U32 R222, RZ, RZ, R38 ;  /* 0x000000ffffde7224 */ /* 0x000fe400078e0026 */
[----:B--2---:R-:W-:-:S05]  /*df70*/  FMUL.FTZ R6, R45, c[0x0][0x2ec] ;  /* 0x0000bb002d067a20 */ /* 0x004fca0000410000 */
[----:B------:R2:W-:Y:S02]  /*df80*/  MUFU.TANH R66, R6 ;  /* 0x0000000600427308 */ /* 0x0005e40000002400 */
[----:B--2---:R-:W-:-:S06]  /*df90*/  FMUL.FTZ R6, R46, c[0x0][0x2ec] ;  /* 0x0000bb002e067a20 */ /* 0x004fcc0000410000 */
[----:B------:R2:W-:Y:S02]  /*dfa0*/  MUFU.TANH R54, R6 ;  /* 0x0000000600367308 */ /* 0x0005e40000002400 */
[----:B--2---:R-:W-:-:S06]  /*dfb0*/  FMUL.FTZ R6, R47, c[0x0][0x2ec] ;  /* 0x0000bb002f067a20 */ /* 0x004fcc0000410000 */
[----:B------:R2:W-:Y:S02]  /*dfc0*/  MUFU.TANH R62, R6 ;  /* 0x00000006003e7308 */ /* 0x0005e40000002400 */
[----:B--2---:R-:W-:Y:S02]  /*dfd0*/  FMUL.FTZ R6, R200, c[0x0][0x2ec] ;  /* 0x0000bb00c8067a20 */ /* 0x004fe40000410000 */
[----:B------:R-:W-:-:S04]  /*dfe0*/  FFMA.FTZ R200, R3, UR4, R134 ;  /* 0x0000000403c87c23 */ /* 0x000fc80008010086 */
[----:B------:R2:W-:Y:S01]  /*dff0*/  MUFU.TANH R39, R6 ;  /* 0x0000000600277308 */ /* 0x0005e20000002400 */
[----:B------:R-:W-:Y:S01]  /*e000*/  FFMA.FTZ R134, R2, UR4, R117 ;  /* 0x0000000402867c23 */ /* 0x000fe20008010075 */
[----:B------:R-:W-:Y:S01]  /*e010*/  FSEL R200, R200, -INF , !P4 ;  /* 0xff800000c8c87808 */ /* 0x000fe20006000000 */
[----:B--2---:R-:W-:-:S05]  /*e020*/  FMUL.FTZ R6, R201, c[0x0][0x2ec] ;  /* 0x0000bb00c9067a20 */ /* 0x004fca0000410000 */
[----:B------:R2:W-:Y:S02]  /*e030*/  MUFU.TANH R53, R6 ;  /* 0x0000000600357308 */ /* 0x0005e40000002400 */
[----:B--2---:R-:W-:Y:S02]  /*e040*/  FMUL.FTZ R6, R202, c[0x0][0x2ec] ;  /* 0x0000bb00ca067a20 */ /* 0x004fe40000410000 */
[----:B------:R-:W-:-:S04]  /*e050*/  FFMA.FTZ R202, R3, UR4, R131 ;  /* 0x0000000403ca7c23 */ /* 0x000fc80008010083 */
[----:B------:R2:W-:Y:S01]  /*e060*/  MUFU.TANH R14, R6 ;  /* 0x00000006000e7308 */ /* 0x0005e20000002400 */
[C---:B------:R-:W-:Y:S02]  /*e070*/  FFMA.FTZ R131, R4.reuse, UR4, R123 ;  /* 0x0000000404837c23 */ /* 0x040fe4000801007b */
[----:B--2---:R-:W-:Y:S01]  /*e080*/  FMUL.FTZ R6, R203, c[0x0][0x2ec] ;  /* 0x0000bb00cb067a20 */ /* 0x004fe20000410000 */
[----:B------:R-:W-:Y:S01]  /*e090*/  MOV R203, R222 ;  /* 0x000000de00cb7202 */ /* 0x000fe20000000f00 */
[----:B------:R-:W-:-:S03]  /*e0a0*/  FFMA.FTZ R222, R4, UR4, R118 ;  /* 0x0000000404de7c23 */ /* 0x000fc60008010076 */
[----:B------:R2:W-:Y:S01]  /*e0b0*/  MUFU.TANH R47, R6 ;  /* 0x00000006002f7308 */ /* 0x0005e20000002400 */
[----:B------:R-:W-:Y:S02]  /*e0c0*/  FMUL.FTZ R4, R218, c[0x0][0x2ec] ;  /* 0x0000bb00da047a20 */ /* 0x000fe40000410000 */
[----:B--2---:R-:W-:Y:S01]  /*e0d0*/  FMUL.FTZ R6, R24, c[0x0][0x2ec] ;  /* 0x0000bb0018067a20 */ /* 0x004fe20000410000 */
[----:B------:R-:W-:Y:S01]  /*e0e0*/  MOV R24, R219 ;  /* 0x000000db00187202 */ /* 0x000fe20000000f00 */
[----:B------:R-:W-:Y:S01]  /*e0f0*/  FFMA.FTZ R219, R5, UR4, R31 ;  /* 0x0000000405db7c23 */ /* 0x000fe2000801001f */
[----:B------:R-:W-:Y:S02]  /*e100*/  IADD3 R31, R0, 0x18, RZ ;  /* 0x00000018001f7810 */ /* 0x000fe40007ffe0ff */
[----:B------:R2:W-:Y:S02]  /*e110*/  MUFU.TANH R61, R6 ;  /* 0x00000006003d7308 */ /* 0x0005e40000002400 */
[----:B------:R-:W-:-:S06]  /*e120*/  ISETP.GE.AND P3, PT, R31, R8, PT ;  /* 0x000000081f00720c */ /* 0x000fcc0003f66270 */
[----:B------:R-:W3:Y:S01]  /*e130*/  I2F R5, R30 ;  /* 0x0000001e00057306 */ /* 0x000ee20000201400 */
[----:B--2---:R-:W-:Y:S01]  /*e140*/  FMUL.FTZ R6, R25, c[0x0][0x2ec] ;  /* 0x0000bb0019067a20 */ /* 0x004fe20000410000 */
[----:B------:R-:W-:-:S06]  /*e150*/  IADD3 R25, R0, 0x30, RZ ;  /* 0x0000003000197810 */ /* 0x000fcc0007ffe0ff */
[----:B------:R2:W-:Y:S01]  /*e160*/  MUFU.TANH R78, R6 ;  /* 0x00000006004e7308 */ /* 0x0005e20000002400 */
[C---:B---3--:R-:W-:Y:S02]  /*e170*/  FFMA.FTZ R214, R5.reuse, UR4, R109 ;  /* 0x0000000405d67c23 */ /* 0x048fe4000801006d */
[----:B------:R-:W-:Y:S02]  /*e180*/  FFMA.FTZ R212, R5, UR4, R106 ;  /* 0x0000000405d47c23 */ /* 0x000fe4000801006a */
[----:B------:R-:W-:Y:S02]  /*e190*/  IMAD.MOV.U32 R109, RZ, RZ, R95 ;  /* 0x000000ffff6d7224 */ /* 0x000fe400078e005f */
[----:B------:R-:W-:Y:S02]  /*e1a0*/  IMAD.MOV.U32 R95, RZ, RZ, R110 ;  /* 0x000000ffff5f7224 */ /* 0x000fe400078e006e */
[----:B--2---:R-:W-:Y:S01]  /*e1b0*/  FMUL.FTZ R6, R26, c[0x0][0x2ec] ;  /* 0x0000bb001a067a20 */ /* 0x004fe20000410000 */
[----:B------:R-:W-:-:S03]  /*e1c0*/  IADD3 R26, R0, 0x29, RZ ;  /* 0x00000029001a7810 */ /* 0x000fc60007ffe0ff */
[----:B------:R2:W-:Y:S01]  /*e1d0*/  MUFU.TANH R52, R6 ;  /* 0x0000000600347308 */ /* 0x0005e20000002400 */
[----:B------:R-:W-:Y:S01]  /*e1e0*/  ISETP.GE.AND P5, PT, R26, R8, PT ;  /* 0x000000081a00720c */ /* 0x000fe20003fa6270 */
[----:B--2---:R-:W-:Y:S01]  /*e1f0*/  FMUL.FTZ R6, R27, c[0x0][0x2ec] ;  /* 0x0000bb001b067a20 */ /* 0x004fe20000410000 */
[----:B------:R-:W-:-:S05]  /*e200*/  IADD3 R27, R0, 0x28, RZ ;  /* 0x00000028001b7810 */ /* 0x000fca0007ffe0ff */
[----:B------:R2:W-:Y:S02]  /*e210*/  MUFU.TANH R65, R6 ;  /* 0x0000000600417308 */ /* 0x0005e40000002400 */
[----:B--2---:R-:W-:Y:S02]  /*e220*/  FMUL.FTZ R6, R224, c[0x0][0x2ec] ;  /* 0x0000bb00e0067a20 */ /* 0x004fe40000410000 */
[----:B------:R-:W-:-:S04]  /*e230*/  FFMA.FTZ R224, R3, UR4, R122 ;  /* 0x0000000403e07c23 */ /* 0x000fc8000801007a */
[----:B------:R2:W-:Y:S01]  /*e240*/  MUFU.TANH R46, R6 ;  /* 0x00000006002e7308 */ /* 0x0005e20000002400 */
[----:B------:R-:W-:-:S05]  /*e250*/  FFMA.FTZ R122, R5, UR4, R119 ;  /* 0x00000004057a7c23 */ /* 0x000fca0008010077 */
[----:B------:R-:W-:Y:S01]  /*e260*/  FSEL R122, R122, -INF , !P0 ;  /* 0xff8000007a7a7808 */ /* 0x000fe20004000000 */
[----:B--2---:R-:W-:Y:S02]  /*e270*/  FMUL.FTZ R6, R225, c[0x0][0x2ec] ;  /* 0x0000bb00e1067a20 */ /* 0x004fe40000410000 */
[----:B------:R-:W-:Y:S01]  /*e280*/  FFMA.FTZ R225, R7, UR4, R29 ;  /* 0x0000000407e17c23 */ /* 0x000fe2000801001d */
[----:B------:R-:W-:Y:S01]  /*e290*/  IADD3 R29, R0, 0x20, RZ ;  /* 0x00000020001d7810 */ /* 0x000fe20007ffe0ff */
[----:B------:R2:W-:Y:S03]  /*e2a0*/  MUFU.TANH R55, R6 ;  /* 0x0000000600377308 */ /* 0x0005e60000002400 */
[----:B------:R-:W-:Y:S01]  /*e2b0*/  ISETP.GE.AND P2, PT, R29, R8, PT ;  /* 0x000000081d00720c */ /* 0x000fe20003f46270 */
[----:B--2---:R-:W-:Y:S02]  /*e2c0*/  FMUL.FTZ R6, R226, c[0x0][0x2ec] ;  /* 0x0000bb00e2067a20 */ /* 0x004fe40000410000 */
[----:B------:R-:W-:-:S02]  /*e2d0*/  FFMA.FTZ R226, R2, UR4, R116 ;  /* 0x0000000402e27c23 */ /* 0x000fc40008010074 */
[----:B------:R2:W-:Y:S02]  /*e2e0*/  MUFU.TANH R38, R6 ;  /* 0x0000000600267308 */ /* 0x0005e40000002400 */
[----:B--2---:R-:W-:Y:S02]  /*e2f0*/  FMUL.FTZ R6, R227, c[0x0][0x2ec] ;  /* 0x0000bb00e3067a20 */ /* 0x004fe40000410000 */
[----:B------:R-:W-:-:S04]  /*e300*/  FFMA.FTZ R227, R3, UR4, R125 ;  /* 0x0000000403e37c23 */ /* 0x000fc8000801007d */
[----:B------:R2:W-:Y:S01]  /*e310*/  MUFU.TANH R49, R6 ;  /* 0x0000000600317308 */ /* 0x0005e20000002400 */
[----:B------:R-:W-:Y:S02]  /*e320*/  FFMA.FTZ R125, R5, UR4, R115 ;  /* 0x00000004057d7c23 */ /* 0x000fe40008010073 */
[----:B------:R-:W-:-:S05]  /*e330*/  FMUL.FTZ R5, R203, c[0x0][0x2ec] ;  /* 0x0000bb00cb057a20 */ /* 0x000fca0000410000 */
[----:B------:R-:W3:Y:S01]  /*e340*/  I2F R3, R29 ;  /* 0x0000001d00037306 */ /* 0x000ee20000201400 */
[----:B--2---:R-:W-:Y:S01]  /*e350*/  FMUL.FTZ R6, R20, c[0x0][0x2ec] ;  /* 0x0000bb0014067a20 */ /* 0x004fe20000410000 */
[----:B------:R-:W-:Y:S01]  /*e360*/  MOV R20, R209 ;  /* 0x000000d100147202 */ /* 0x000fe20000000f00 */
[----:B------:R-:W-:-:S05]  /*e370*/  IMAD.MOV.U32 R209, RZ, RZ, R221 ;  /* 0x000000ffffd17224 */ /* 0x000fca00078e00dd */
[----:B------:R2:W-:Y:S01]  /*e380*/  MUFU.TANH R48, R6 ;  /* 0x0000000600307308 */ /* 0x0005e20000002400 */
[----:B------:R-:W-:Y:S02]  /*e390*/  FFMA.FTZ R221, R16, UR4, R130 ;  /* 0x0000000410dd7c23 */ /* 0x000fe40008010082 */
[----:B------:R-:W-:Y:S02]  /*e3a0*/  IMAD.MOV.U32 R130, RZ, RZ, R241 ;  /* 0x000000ffff827224 */ /* 0x000fe400078e00f1 */
[C---:B---3--:R-:W-:Y:S02]  /*e3b0*/  FFMA.FTZ R118, R3.reuse, UR4, R105 ;  /* 0x0000000403767c23 */ /* 0x048fe40008010069 */
[C---:B------:R-:W-:Y:S02]  /*e3c0*/  FFMA.FTZ R121, R3.reuse, UR4, R101 ;  /* 0x0000000403797c23 */ /* 0x040fe40008010065 */
[----:B------:R-:W-:Y:S01]  /*e3d0*/  FFMA.FTZ R205, R3, UR4, R43 ;  /* 0x0000000403cd7c23 */ /* 0x000fe2000801002b */
[----:B------:R-:W-:Y:S01]  /*e3e0*/  FSEL R118, R118, -INF , !P2 ;  /* 0xff80000076767808 */ /* 0x000fe20005000000 */
[----:B------:R-:W-:-:S02]  /*e3f0*/  FFMA.FTZ R241, R7, UR4, R120 ;  /* 0x0000000407f17c23 */ /* 0x000fc40008010078 */
[----:B------:R-:W-:Y:S01]  /*e400*/  FMUL.FTZ R7, R23, c[0x0][0x2ec] ;  /* 0x0000bb0017077a20 */ /* 0x000fe20000410000 */
[----:B------:R-:W-:Y:S01]  /*e410*/  IADD3 R23, R0, 0x38, RZ ;  /* 0x0000003800177810 */ /* 0x000fe20007ffe0ff */
[----:B--2---:R-:W-:Y:S02]  /*e420*/  FMUL.FTZ R6, R21, c[0x0][0x2ec] ;  /* 0x0000bb0015067a20 */ /* 0x004fe40000410000 */
[----:B------:R-:W-:Y:S01]  /*e430*/  MUFU.TANH R51, R7 ;  /* 0x0000000700337308 */ /* 0x000fe20000002400 */
[----:B------:R-:W-:Y:S01]  /*e440*/  IMAD.MOV.U32 R21, RZ, RZ, R41 ;  /* 0x000000ffff157224 */ /* 0x000fe200078e0029 */
[----:B------:R-:W-:-:S06]  /*e450*/  ISETP.GE.AND P2, PT, R23, R8, PT ;  /* 0x000000081700720c */ /* 0x000fcc0003f46270 */
[----:B------:R2:W-:Y:S08]  /*e460*/  MUFU.TANH R242, R6 ;  /* 0x0000000600f27308 */ /* 0x0005f00000002400 */
[----:B------:R3:W-:Y:S01]  /*e470*/  MUFU.TANH R7, R5 ;  /* 0x0000000500077308 */ /* 0x0007e20000002400 */
[----:B--2---:R-:W-:Y:S02]  /*e480*/  FMUL.FTZ R6, R22, c[0x0][0x2ec] ;  /* 0x0000bb0016067a20 */ /* 0x004fe40000410000 */
[----:B------:R-:W-:-:S05]  /*e490*/  IMAD.MOV.U32 R22, RZ, RZ, R223 ;  /* 0x000000ffff167224 */ /* 0x000fca00078e00df */
[----:B------:R-:W-:Y:S01]  /*e4a0*/  MUFU.TANH R41, R6 ;  /* 0x0000000600297308 */ /* 0x000fe20000002400 */
[----:B------:R-:W-:Y:S01]  /*e4b0*/  FFMA.FTZ R223, R16, UR4, R133 ;  /* 0x0000000410df7c23 */ /* 0x000fe20008010085 */
[----:B------:R-:W-:Y:S01]  /*e4c0*/  MOV R133, R220 ;  /* 0x000000dc00857202 */ /* 0x000fe20000000f00 */
[----:B------:R-:W-:Y:S01]  /*e4d0*/  FFMA.FTZ R220, R2, UR4, R28 ;  /* 0x0000000402dc7c23 */ /* 0x000fe2000801001c */
[----:B------:R-:W-:Y:S01]  /*e4e0*/  IADD3 R28, R0, 0x21, RZ ;  /* 0x00000021001c7810 */ /* 0x000fe20007ffe0ff */
[----:B---3--:R-:W-:Y:S01]  /*e4f0*/  FMUL.FTZ R5, R244, c[0x0][0x2ec] ;  /* 0x0000bb00f4057a20 */ /* 0x008fe20000410000 */
[----:B------:R-:W-:Y:S02]  /*e500*/  MOV R16, R24 ;  /* 0x0000001800107202 */ /* 0x000fe40000000f00 */
[----:B------:R-:W2:Y:S01]  /*e510*/  I2F R6, R31 ;  /* 0x0000001f00067306 */ /* 0x000ea20000201400 */
[----:B------:R-:W-:Y:S02]  /*e520*/  IADD3 R24, R0, 0x31, RZ ;  /* 0x0000003100187810 */ /* 0x000fe40007ffe0ff */
[----:B------:R-:W-:-:S02]  /*e530*/  ISETP.GE.AND P4, PT, R28, R8, PT ;  /* 0x000000081c00720c */ /* 0x000fc40003f86270 */
[----:B------:R-:W-:-:S03]  /*e540*/  ISETP.GE.AND P0, PT, R24, R8, PT ;  /* 0x000000081800720c */ /* 0x000fc60003f06270 */
[----:B------:R-:W3:Y:S01]  /*e550*/  I2F R2, R28 ;  /* 0x0000001c00027306 */ /* 0x000ee20000201400 */
[----:B--2---:R-:W-:-:S07]  /*e560*/  FFMA.FTZ R215, R6, UR4, R12 ;  /* 0x0000000406d77c23 */ /* 0x004fce000801000c */
[----:B------:R2:W-:Y:S01]  /*e570*/  MUFU.TANH R12, R4 ;  /* 0x00000004000c7308 */ /* 0x0005e20000002400 */
[C---:B------:R-:W-:Y:S02]  /*e580*/  FFMA.FTZ R126, R6.reuse, UR4, R114 ;  /* 0x00000004067e7c23 */ /* 0x040fe40008010072 */
[C---:B------:R-:W-:Y:S02]  /*e590*/  FFMA.FTZ R128, R6.reuse, UR4, R112 ;  /* 0x0000000406807c23 */ /* 0x040fe40008010070 */
[----:B------:R-:W-:Y:S01]  /*e5a0*/  FFMA.FTZ R218, R6, UR4, R104 ;  /* 0x0000000406da7c23 */ /* 0x000fe20008010068 */
[----:B------:R-:W-:Y:S01]  /*e5b0*/  MOV R104, R133 ;  /* 0x0000008500687202 */ /* 0x000fe20000000f00 */
[----:B---3--:R-:W-:Y:S01]  /*e5c0*/  FFMA.FTZ R114, R2, UR4, R108 ;  /* 0x0000000402727c23 */ /* 0x008fe2000801006c */
[----:B------:R-:W-:Y:S01]  /*e5d0*/  FSEL R126, R126, -INF , !P3 ;  /* 0xff8000007e7e7808 */ /* 0x000fe20005800000 */
[C---:B------:R-:W-:Y:S01]  /*e5e0*/  FFMA.FTZ R117, R2.reuse, UR4, R103 ;  /* 0x0000000402757c23 */ /* 0x040fe20008010067 */
[----:B------:R-:W-:Y:S01]  /*e5f0*/  MOV R103, R127 ;  /* 0x0000007f00677202 */ /* 0x000fe20000000f00 */
[C---:B------:R-:W-:Y:S01]  /*e600*/  FFMA.FTZ R206, R2.reuse, UR4, R102 ;  /* 0x0000000402ce7c23 */ /* 0x040fe20008010066 */
[----:B------:R-:W-:Y:S01]  /*e610*/  ISETP.GE.AND P3, PT, R25, R8, PT ;  /* 0x000000081900720c */ /* 0x000fe20003f66270 */
[----:B------:R-:W-:Y:S01]  /*e620*/  FFMA.FTZ R201, R2, UR4, R96 ;  /* 0x0000000402c97c23 */ /* 0x000fe20008010060 */
[----:B------:R-:W-:Y:S01]  /*e630*/  FSEL R114, R114, -INF , !P4 ;  /* 0xff80000072727808 */ /* 0x000fe20006000000 */
[----:B------:R-:W3:Y:S01]  /*e640*/  I2F R2, R25 ;  /* 0x0000001900027306 */ /* 0x000ee20000201400 */
[----:B--2---:R-:W-:-:S02]  /*e650*/  FMUL.FTZ R4, R209, c[0x0][0x2ec] ;  /* 0x0000bb00d1047a20 */ /* 0x004fc40000410000 */
[----:B------:R-:W-:Y:S02]  /*e660*/  FFMA.FTZ R209, R3, UR4, R100 ;  /* 0x0000000403d17c23 */ /* 0x000fe40008010064 */
[----:B------:R-:W-:Y:S01]  /*e670*/  IMAD.MOV.U32 R6, RZ, RZ, R22 ;  /* 0x000000ffff067224 */ /* 0x000fe200078e0016 */
[----:B------:R-:W-:Y:S01]  /*e680*/  IADD3 R22, R0, 0x39, RZ ;  /* 0x0000003900167810 */ /* 0x000fe20007ffe0ff */
[----:B------:R-:W-:Y:S01]  /*e690*/  IMAD.MOV.U32 R244, RZ, RZ, R104 ;  /* 0x000000fffff47224 */ /* 0x000fe200078e0068 */
[----:B------:R-:W-:Y:S02]  /*e6a0*/  MUFU.TANH R45, R4 ;  /* 0x00000004002d7308 */ /* 0x000fe40000002400 */
[----:B------:R-:W-:-:S06]  /*e6b0*/  ISETP.GE.AND P4, PT, R22, R8, PT ;  /* 0x000000081600720c */ /* 0x000fcc0003f86270 */
[----:B------:R-:W2:Y:S01]  /*e6c0*/  I2F R4, R27 ;  /* 0x0000001b00047306 */ /* 0x000ea20000201400 */
[C---:B---3--:R-:W-:Y:S02]  /*e6d0*/  FFMA.FTZ R106, R2.reuse, UR4, R89 ;  /* 0x00000004026a7c23 */ /* 0x048fe40008010059 */
[C---:B------:R-:W-:Y:S02]  /*e6e0*/  FFMA.FTZ R108, R2.reuse, UR4, R69 ;  /* 0x00000004026c7c23 */ /* 0x040fe40008010045 */
[----:B------:R-:W-:Y:S01]  /*e6f0*/  FFMA.FTZ R127, R2, UR4, R37 ;  /* 0x00000004027f7c23 */ /* 0x000fe20008010025 */
[----:B------:R-:W-:Y:S01]  /*e700*/  FSEL R106, R106, -INF , !P3 ;  /* 0xff8000006a6a7808 */ /* 0x000fe20005800000 */
[----:B------:R-:W-:Y:S01]  /*e710*/  FFMA.FTZ R123, R2, UR4, R17 ;  /* 0x00000004027b7c23 */ /* 0x000fe20008010011 */
[----:B------:R-:W3:Y:S01]  /*e720*/  I2F R3, R26 ;  /* 0x0000001a00037306 */ /* 0x000ee20000201400 */
[----:B------:R-:W-:Y:S02]  /*e730*/  IADD3 R17, R0, 0x50, RZ ;  /* 0x0000005000117810 */ /* 0x000fe40007ffe0ff */
[----:B------:R-:W-:Y:S01]  /*e740*/  STL [R1+0xb8], R106 ;  /* 0x0000b86a01007387 */ /* 0x000fe20000100800 */
[----:B--2---:R-:W-:-:S04]  /*e750*/  FFMA.FTZ R112, R4, UR4, R98 ;  /* 0x0000000404707c23 */ /* 0x004fc80008010062 */
[----:B------:R-:W2:Y:S01]  /*e760*/  I2F R2, R22 ;  /* 0x0000001600027306 */ /* 0x000ea20000201400 */
[C---:B------:R-:W-:Y:S01]  /*e770*/  FFMA.FTZ R113, R4.reuse, UR4, R97 ;  /* 0x0000000404717c23 */ /* 0x040fe20008010061 */
[----:B------:R-:W-:Y:S01]  /*e780*/  MOV R98, R21 ;  /* 0x0000001500627202 */ /* 0x000fe20000000f00 */
[----:B------:R-:W-:Y:S01]  /*e790*/  FFMA.FTZ R203, R4, UR4, R88 ;  /* 0x0000000404cb7c23 */ /* 0x000fe20008010058 */
[----:B------:R-:W-:Y:S01]  /*e7a0*/  IADD3 R21, R0, 0x40, RZ ;  /* 0x0000004000157810 */ /* 0x000fe20007ffe0ff */
[----:B------:R-:W-:Y:S02]  /*e7b0*/  FFMA.FTZ R135, R4, UR4, R40 ;  /* 0x0000000404877c23 */ /* 0x000fe40008010028 */
[----:B------:R-:W-:Y:S01]  /*e7c0*/  FMUL.FTZ R4, R130, c[0x0][0x2ec] ;  /* 0x0000bb0082047a20 */ /* 0x000fe20000410000 */
[----:B------:R4:W-:Y:S01]  /*e7d0*/  MUFU.TANH R40, R5 ;  /* 0x0000000500287308 */ /* 0x0009e20000002400 */
[----:B------:R-:W-:Y:S01]  /*e7e0*/  IMAD.MOV.U32 R97, RZ, RZ, R20 ;  /* 0x000000ffff617224 */ /* 0x000fe200078e0014 */
[----:B------:R-:W-:Y:S01]  /*e7f0*/  MOV R20, R111 ;  /* 0x0000006f00147202 */ /* 0x000fe20000000f00 */
[----:B---3--:R-:W-:-:S02]  /*e800*/  FFMA.FTZ R110, R3, UR4, R107 ;  /* 0x00000004036e7c23 */ /* 0x008fc4000801006b */
[C---:B------:R-:W-:Y:S02]  /*e810*/  FFMA.FTZ R111, R3.reuse, UR4, R99 ;  /* 0x00000004036f7c23 */ /* 0x040fe40008010063 */
[C---:B------:R-:W-:Y:S01]  /*e820*/  FFMA.FTZ R133, R3.reuse, UR4, R92 ;  /* 0x0000000403857c23 */ /* 0x040fe2000801005c */
[----:B------:R-:W-:Y:S01]  /*e830*/  MUFU.TANH R43, R4 ;  /* 0x00000004002b7308 */ /* 0x000fe20000002400 */
[----:B------:R-:W-:Y:S01]  /*e840*/  FFMA.FTZ R130, R3, UR4, R90 ;  /* 0x0000000403827c23 */ /* 0x000fe2000801005a */
[----:B------:R-:W-:Y:S01]  /*e850*/  FSEL R110, R110, -INF , !P5 ;  /* 0xff8000006e6e7808 */ /* 0x000fe20006800000 */
[C---:B--2---:R-:W-:Y:S01]  /*e860*/  FFMA.FTZ R116, R2.reuse, UR4, R74 ;  /* 0x0000000402747c23 */ /* 0x044fe2000801004a */
[----:B------:R-:W-:Y:S01]  /*e870*/  MOV R74, R20 ;  /* 0x00000014004a7202 */ /* 0x000fe20000000f00 */
[----:B------:R-:W-:Y:S01]  /*e880*/  FFMA.FTZ R96, R2, UR4, R87 ;  /* 0x0000000402607c23 */ /* 0x000fe20008010057 */
[----:B------:R-:W-:Y:S01]  /*e890*/  IADD3 R20, R0, 0x41, RZ ;  /* 0x0000004100147810 */ /* 0x000fe20007ffe0ff */
[C---:B------:R-:W-:Y:S01]  /*e8a0*/  FFMA.FTZ R99, R2.reuse, UR4, R85 ;  /* 0x0000000402637c23 */ /* 0x040fe20008010055 */
[----:B------:R-:W2:Y:S01]  /*e8b0*/  I2F R4, R24 ;  /* 0x0000001800047306 */ /* 0x000ea20000201400 */
[----:B------:R-:W-:Y:S01]  /*e8c0*/  FFMA.FTZ R107, R2, UR4, R56 ;  /* 0x00000004026b7c23 */ /* 0x000fe20008010038 */
[----:B------:R-:W-:Y:S01]  /*e8d0*/  ISETP.GE.AND P5, PT, R20, R8, PT ;  /* 0x000000081400720c */ /* 0x000fe20003fa6270 */
[----:B------:R-:W-:-:S02]  /*e8e0*/  IMAD.MOV.U32 R56, RZ, RZ, R95 ;  /* 0x000000ffff387224 */ /* 0x000fc400078e005f */
[----:B------:R-:W-:Y:S02]  /*e8f0*/  IMAD.MOV.U32 R90, RZ, RZ, R109 ;  /* 0x000000ffff5a7224 */ /* 0x000fe400078e006d */
[----:B----4-:R-:W-:Y:S01]  /*e900*/  FMUL.FTZ R5, R246, c[0x0][0x2ec] ;  /* 0x0000bb00f6057a20 */ /* 0x010fe20000410000 */
[----:B------:R-:W3:Y:S01]  /*e910*/  I2F R3, R23 ;  /* 0x0000001700037306 */ /* 0x000ee20000201400 */
[----:B------:R-:W-:Y:S02]  /*e920*/  IMAD.MOV.U32 R246, RZ, RZ, R98 ;  /* 0x000000fffff67224 */ /* 0x000fe400078e0062 */
[----:B--2---:R-:W-:-:S05]  /*e930*/  FFMA.FTZ R102, R4, UR4, R94 ;  /* 0x0000000404667c23 */ /* 0x004fca000801005e */
[----:B------:R2:W-:Y:S01]  /*e940*/  MUFU.TANH R37, R5 ;  /* 0x0000000500257308 */ /* 0x0005e20000002400 */
[C---:B------:R-:W-:Y:S02]  /*e950*/  FFMA.FTZ R105, R4.reuse, UR4, R93 ;  /* 0x0000000404697c23 */ /* 0x040fe4000801005d */
[C---:B------:R-:W-:Y:S02]  /*e960*/  FFMA.FTZ R124, R4.reuse, UR4, R91 ;  /* 0x00000004047c7c23 */ /* 0x040fe4000801005b */
[----:B------:R-:W-:Y:S02]  /*e970*/  FFMA.FTZ R119, R4, UR4, R84 ;  /* 0x0000000404777c23 */ /* 0x000fe40008010054 */
[----:B------:R-:W-:Y:S01]  /*e980*/  FMUL.FTZ R4, R245, c[0x0][0x2ec] ;  /* 0x0000bb00f5047a20 */ /* 0x000fe20000410000 */
[----:B------:R-:W-:Y:S01]  /*e990*/  MOV R245, R6 ;  /* 0x0000000600f57202 */ /* 0x000fe20000000f00 */
[----:B---3--:R-:W-:Y:S02]  /*e9a0*/  FFMA.FTZ R120, R3, UR4, R57 ;  /* 0x0000000403787c23 */ /* 0x008fe40008010039 */
[----:B------:R-:W-:-:S02]  /*e9b0*/  IMAD.MOV.U32 R57, RZ, RZ, R44 ;  /* 0x000000ffff397224 */ /* 0x000fc400078e002c */
[----:B------:R-:W-:Y:S01]  /*e9c0*/  MUFU.TANH R44, R4 ;  /* 0x00000004002c7308 */ /* 0x000fe20000002400 */
[C---:B------:R-:W-:Y:S02]  /*e9d0*/  FFMA.FTZ R100, R3.reuse, UR4, R86 ;  /* 0x0000000403647c23 */ /* 0x040fe40008010056 */
[C---:B------:R-:W-:Y:S02]  /*e9e0*/  FFMA.FTZ R101, R3.reuse, UR4, R75 ;  /* 0x0000000403657c23 */ /* 0x040fe4000801004b */
[----:B------:R-:W-:Y:S01]  /*e9f0*/  FFMA.FTZ R115, R3, UR4, R19 ;  /* 0x0000000403737c23 */ /* 0x000fe20008010013 */
[----:B------:R-:W-:Y:S01]  /*ea00*/  IADD3 R19, R0, 0x48, RZ ;  /* 0x0000004800137810 */ /* 0x000fe20007ffe0ff */
[----:B--2---:R-:W-:Y:S01]  /*ea10*/  FMUL.FTZ R5, R83, c[0x0][0x2ec] ;  /* 0x0000bb0053057a20 */ /* 0x004fe20000410000 */
[----:B------:R-:W2:Y:S01]  /*ea20*/  I2F R4, R21 ;  /* 0x0000001500047306 */ /* 0x000ea20000201400 */
[----:B------:R-:W-:Y:S02]  /*ea30*/  FSEL R100, R100, -INF , !P2 ;  /* 0xff80000064647808 */ /* 0x000fe40005000000 */
[----:B------:R-:W-:-:S02]  /*ea40*/  ISETP.GE.AND P3, PT, R19, R8, PT ;  /* 0x000000081300720c */ /* 0x000fc40003f66270 */
[----:B------:R-:W-:-:S03]  /*ea50*/  ISETP.GE.AND P2, PT, R17, R8, PT ;  /* 0x000000081100720c */ /* 0x000fc60003f46270 */
[----:B------:R-:W3:Y:S08]  /*ea60*/  I2F R3, R20 ;  /* 0x0000001400037306 */ /* 0x000ef00000201400 */
[----:B------:R-:W4:Y:S01]  /*ea70*/  I2F R2, R19 ;  /* 0x0000001300027306 */ /* 0x000f220000201400 */
[C---:B--2---:R-:W-:Y:S01]  /*ea80*/  FFMA.FTZ R95, R4.reuse, UR4, R70 ;  /* 0x00000004045f7c23 */ /* 0x044fe20008010046 */
[----:B------:R-:W-:Y:S01]  /*ea90*/  MOV R70, R103 ;  /* 0x0000006700467202 */ /* 0x000fe20000000f00 */
[----:B------:R-:W-:-:S02]  /*eaa0*/  FFMA.FTZ R92, R4, UR4, R80 ;  /* 0x00000004045c7c23 */ /* 0x000fc40008010050 */
[C---:B------:R-:W-:Y:S02]  /*eab0*/  FFMA.FTZ R109, R4.reuse, UR4, R42 ;  /* 0x00000004046d7c23 */ /* 0x040fe4000801002a */
[----:B------:R-:W-:Y:S01]  /*eac0*/  FFMA.FTZ R103, R4, UR4, R18 ;  /* 0x0000000404677c23 */ /* 0x000fe20008010012 */
[----:B------:R-:W-:Y:S01]  /*ead0*/  IADD3 R18, R0, 0x49, RZ ;  /* 0x0000004900127810 */ /* 0x000fe20007ffe0ff */
[----:B------:R-:W-:Y:S01]  /*eae0*/  FMUL.FTZ R4, R247, c[0x0][0x2ec] ;  /* 0x0000bb00f7047a20 */ /* 0x000fe20000410000 */
[----:B------:R-:W-:Y:S01]  /*eaf0*/  MOV R247, R97 ;  /* 0x0000006100f77202 */ /* 0x000fe20000000f00 */
[C---:B---3--:R-:W-:Y:S01]  /*eb00*/  FFMA.FTZ R88, R3.reuse, UR4, R82 ;  /* 0x0000000403587c23 */ /* 0x048fe20008010052 */
[----:B------:R2:W-:Y:S01]  /*eb10*/  MUFU.TANH R6, R5 ;  /* 0x0000000500067308 */ /* 0x0005e20000002400 */
[C---:B------:R-:W-:Y:S02]  /*eb20*/  FFMA.FTZ R91, R3.reuse, UR4, R81 ;  /* 0x00000004035b7c23 */ /* 0x040fe40008010051 */
[----:B------:R-:W-:-:S02]  /*eb30*/  FFMA.FTZ R104, R3, UR4, R76 ;  /* 0x0000000403687c23 */ /* 0x000fc4000801004c */
[----:B------:R-:W-:Y:S01]  /*eb40*/  FFMA.FTZ R97, R3, UR4, R60 ;  /* 0x0000000403617c23 */ /* 0x000fe2000801003c */
[----:B------:R-:W-:Y:S01]  /*eb50*/  MOV R60, R16 ;  /* 0x00000010003c7202 */ /* 0x000fe20000000f00 */
[----:B----4-:R-:W-:Y:S01]  /*eb60*/  FFMA.FTZ R84, R2, UR4, R59 ;  /* 0x0000000402547c23 */ /* 0x010fe2000801003b */
[----:B------:R-:W-:Y:S01]  /*eb70*/  MUFU.TANH R42, R4 ;  /* 0x00000004002a7308 */ /* 0x000fe20000002400 */
[----:B------:R-:W-:Y:S01]  /*eb80*/  IADD3 R16, R0, 0x51, RZ ;  /* 0x0000005100107810 */ /* 0x000fe20007ffe0ff */
[C---:B------:R-:W-:Y:S02]  /*eb90*/  FFMA.FTZ R87, R2.reuse, UR4, R50 ;  /* 0x0000000402577c23 */ /* 0x040fe40008010032 */
[----:B------:R-:W-:Y:S01]  /*eba0*/  FFMA.FTZ R98, R2, UR4, R15 ;  /* 0x0000000402627c23 */ /* 0x000fe2000801000f */
[----:B------:R-:W-:Y:S01]  /*ebb0*/  IADD3 R15, R0, 0x58, RZ ;  /* 0x00000058000f7810 */ /* 0x000fe20007ffe0ff */
[----:B------:R-:W-:Y:S01]  /*ebc0*/  FFMA.FTZ R93, R2, UR4, R13 ;  /* 0x00000004025d7c23 */ /* 0x000fe2000801000d */
[----:B------:R-:W-:Y:S01]  /*ebd0*/  IADD3 R13, R0, 0x60, RZ ;  /* 0x00000060000d7810 */ /* 0x000fe20007ffe0ff */
[----:B------:R-:W3:Y:S01]  /*ebe0*/  I2F R3, R17 ;  /* 0x0000001100037306 */ /* 0x000ee20000201400 */
[----:B--2---:R-:W-:Y:S01]  /*ebf0*/  FMUL.FTZ R5, R67, c[0x0][0x2ec] ;  /* 0x0000bb0043057a20 */ /* 0x004fe20000410000 */
[----:B------:R-:W-:Y:S01]  /*ec00*/  FSEL R84, R84, -INF , !P3 ;  /* 0xff80000054547808 */ /* 0x000fe20005800000 */
[----:B------:R-:W-:Y:S01]  /*ec10*/  IMAD.MOV.U32 R50, RZ, RZ, R70 ;  /* 0x000000ffff327224 */ /* 0x000fe200078e0046 */
[----:B------:R-:W-:-:S04]  /*ec20*/  ISETP.GE.AND P3, PT, R13, R8, PT ;  /* 0x000000080d00720c */ /* 0x000fc80003f66270 */
[----:B------:R-:W2:Y:S08]  /*ec30*/  I2F R4, R18 ;  /* 0x0000001200047306 */ /* 0x000eb00000201400 */
[----:B------:R-:W4:Y:S01]  /*ec40*/  I2F R2, R16 ;  /* 0x0000001000027306 */ /* 0x000f220000201400 */
[C---:B---3--:R-:W-:Y:S01]  /*ec50*/  FFMA.FTZ R85, R3.reuse, UR4, R14 ;  /* 0x0000000403557c23 */ /* 0x048fe2000801000e */
[----:B------:R-:W-:Y:S01]  /*ec60*/  IADD3 R14, R0, 0x59, RZ ;  /* 0x00000059000e7810 */ /* 0x000fe20007ffe0ff */
[----:B------:R-:W-:-:S02]  /*ec70*/  FFMA.FTZ R76, R3, UR4, R63 ;  /* 0x00000004034c7c23 */ /* 0x000fc4000801003f */
[----:B--2---:R-:W-:-:S03]  /*ec80*/  FFMA.FTZ R80, R4, UR4, R79 ;  /* 0x0000000404507c23 */ /* 0x004fc6000801004f */
[----:B------:R-:W-:Y:S01]  /*ec90*/  MUFU.TANH R5, R5 ;  /* 0x0000000500057308 */ /* 0x000fe20000002400 */
[----:B------:R-:W-:Y:S01]  /*eca0*/  FFMA.FTZ R83, R4, UR4, R77 ;  /* 0x0000000404537c23 */ /* 0x000fe2000801004d */
[----:B------:R-:W-:Y:S01]  /*ecb0*/  FSEL R76, R76, -INF , !P2 ;  /* 0xff8000004c4c7808 */ /* 0x000fe20005000000 */
[C---:B------:R-:W-:Y:S02]  /*ecc0*/  FFMA.FTZ R94, R4.reuse, UR4, R64 ;  /* 0x00000004045e7c23 */ /* 0x040fe40008010040 */
[----:B------:R-:W-:Y:S02]  /*ecd0*/  FFMA.FTZ R89, R4, UR4, R58 ;  /* 0x0000000404597c23 */ /* 0x000fe4000801003a */
[----:B------:R-:W-:Y:S02]  /*ece0*/  FMUL.FTZ R4, R90, c[0x0][0x2ec] ;  /* 0x0000bb005a047a20 */ /* 0x000fe40000410000 */
[C---:B------:R-:W-:Y:S02]  /*ecf0*/  FFMA.FTZ R79, R3.reuse, UR4, R54 ;  /* 0x00000004034f7c23 */ /* 0x040fe40008010036 */
[----:B------:R-:W-:-:S02]  /*ed00*/  FFMA.FTZ R90, R3, UR4, R39 ;  /* 0x00000004035a7c23 */ /* 0x000fc40008010027 */
[C---:B----4-:R-:W-:Y:S01]  /*ed10*/  FFMA.FTZ R69, R2.reuse, UR4, R66 ;  /* 0x0000000402457c23 */ /* 0x050fe20008010042 */
[----:B------:R-:W2:Y:S01]  /*ed20*/  I2F R3, R14 ;  /* 0x0000000e00037306 */ /* 0x000ea20000201400 */
[C---:B------:R-:W-:Y:S02]  /*ed30*/  FFMA.FTZ R75, R2.reuse, UR4, R62 ;  /* 0x00000004024b7c23 */ /* 0x040fe4000801003e */
[C---:B------:R-:W-:Y:S02]  /*ed40*/  FFMA.FTZ R86, R2.reuse, UR4, R53 ;  /* 0x0000000402567c23 */ /* 0x040fe40008010035 */
[----:B------:R-:W-:Y:S02]  /*ed50*/  FFMA.FTZ R81, R2, UR4, R47 ;  /* 0x0000000402517c23 */ /* 0x000fe4000801002f */
[----:B------:R-:W-:Y:S01]  /*ed60*/  IMAD.MOV.U32 R53, RZ, RZ, R74 ;  /* 0x000000ffff357224 */ /* 0x000fe200078e004a */
[----:B------:R-:W3:Y:S08]  /*ed70*/  I2F R2, R13 ;  /* 0x0000000d00027306 */ /* 0x000ef00000201400 */
[----:B------:R-:W-:Y:S01]  /*ed80*/  MUFU.TANH R39, R4 ;  /* 0x0000000400277308 */ /* 0x000fe20000002400 */
[----:B--2---:R-:W-:-:S02]  /*ed90*/  FFMA.FTZ R63, R3, UR4, R65 ;  /* 0x00000004033f7c23 */ /* 0x004fc40008010041 */
[----:B------:R-:W-:-:S05]  /*eda0*/  FFMA.FTZ R70, R3, UR4, R49 ;  /* 0x0000000403467c23 */ /* 0x000fca0008010031 */
[----:B------:R-:W2:Y:S01]  /*edb0*/  I2F R4, R15 ;  /* 0x0000000f00047306 */ /* 0x000ea20000201400 */
[----:B---3--:R-:W-:Y:S01]  /*edc0*/  FFMA.FTZ R65, R2, UR4, R7 ;  /* 0x0000000402417c23 */ /* 0x008fe20008010007 */
[----:B------:R-:W-:Y:S01]  /*edd0*/  IADD3 R7, R0, 0x68, RZ ;  /* 0x0000006800077810 */ /* 0x000fe20007ffe0ff */
[C---:B------:R-:W-:Y:S02]  /*ede0*/  FFMA.FTZ R59, R2.reuse, UR4, R41 ;  /* 0x00000004023b7c23 */ /* 0x040fe40008010029 */
[----:B------:R-:W-:Y:S01]  /*edf0*/  FFMA.FTZ R74, R2, UR4, R12 ;  /* 0x00000004024a7c23 */ /* 0x000fe2000801000c */
[----:B------:R-:W-:Y:S02]  /*ee00*/  IADD3 R12, R0, 0x61, RZ ;  /* 0x00000061000c7810 */ /* 0x000fe40007ffe0ff */
[----:B------:R-:W-:Y:S01]  /*ee10*/  ISETP.GE.AND P2, PT, R7, R8, PT ;  /* 0x000000080700720c */ /* 0x000fe20003f46270 */
[----:B--2---:R-:W-:Y:S01]  /*ee20*/  FFMA.FTZ R67, R4, UR4, R52 ;  /* 0x0000000404437c23 */ /* 0x004fe20008010034 */
[----:B------:R-:W-:Y:S01]  /*ee30*/  MOV R52, R56 ;  /* 0x0000003800347202 */ /* 0x000fe20000000f00 */
[----:B------:R-:W-:-:S02]  /*ee40*/  FFMA.FTZ R56, R2, UR4, R48 ;  /* 0x0000000402387c23 */ /* 0x000fc40008010030 */
[----:B------:R-:W2:Y:S01]  /*ee50*/  I2F R2, R7 ;  /* 0x0000000700027306 */ /* 0x000ea20000201400 */
[C---:B------:R-:W-:Y:S02]  /*ee60*/  FFMA.FTZ R64, R4.reuse, UR4, R61 ;  /* 0x0000000404407c23 */ /* 0x040fe4000801003d */
[C---:B------:R-:W-:Y:S02]  /*ee70*/  FFMA.FTZ R82, R4.reuse, UR4, R46 ;  /* 0x0000000404527c23 */ /* 0x040fe4000801002e */
[----:B------:R-:W-:Y:S02]  /*ee80*/  FFMA.FTZ R77, R4, UR4, R38 ;  /* 0x00000004044d7c23 */ /* 0x000fe40008010026 */
[----:B------:R-:W-:Y:S02]  /*ee90*/  FMUL.FTZ R4, R60, c[0x0][0x2ec] ;  /* 0x0000bb003c047a20 */ /* 0x000fe40000410000 */
[C---:B------:R-:W-:Y:S02]  /*eea0*/  FFMA.FTZ R60, R3.reuse, UR4, R78 ;  /* 0x00000004033c7c23 */ /* 0x040fe4000801004e */
[----:B------:R3:W-:Y:S01]  /*eeb0*/  MUFU.TANH R38, R4 ;  /* 0x0000000400267308 */ /* 0x0007e20000002400 */
[----:B------:R-:W-:-:S02]  /*eec0*/  FFMA.FTZ R78, R3, UR4, R55 ;  /* 0x00000004034e7c23 */ /* 0x000fc40008010037 */
[----:B--2---:R-:W-:Y:S01]  /*eed0*/  FFMA.FTZ R62, R2, UR4, R6 ;  /* 0x00000004023e7c23 */ /* 0x004fe20008010006 */
[----:B------:R-:W-:Y:S01]  /*eee0*/  IADD3 R6, R0, 0x69, RZ ;  /* 0x0000006900067810 */ /* 0x000fe20007ffe0ff */
[----:B------:R-:W-:-:S03]  /*eef0*/  FFMA.FTZ R48, R2, UR4, R40 ;  /* 0x0000000402307c23 */ /* 0x000fc60008010028 */
[----:B------:R-:W2:Y:S01]  /*ef00*/  I2F R3, R12 ;  /* 0x0000000c00037306 */ /* 0x000ea20000201400 */
[----:B------:R-:W-:Y:S02]  /*ef10*/  FFMA.FTZ R47, R2, UR4, R37 ;  /* 0x00000004022f7c23 */ /* 0x000fe40008010025 */
[----:B---3--:R-:W-:Y:S01]  /*ef20*/  FMUL.FTZ R4, R248, c[0x0][0x2ec] ;  /* 0x0000bb00f8047a20 */ /* 0x008fe20000410000 */
[----:B------:R-:W-:Y:S01]  /*ef30*/  MOV R248, R57 ;  /* 0x0000003900f87202 */ /* 0x000fe20000000f00 */
[----:B------:R-:W-:Y:S01]  /*ef40*/  FFMA.FTZ R57, R2, UR4, R5 ;  /* 0x0000000402397c23 */ /* 0x000fe20008010005 */
[----:B------:R-:W-:Y:S02]  /*ef50*/  IADD3 R5, R0, 0x70, RZ ;  /* 0x0000007000057810 */ /* 0x000fe40007ffe0ff */
[----:B------:R3:W-:Y:S01]  /*ef60*/  MUFU.TANH R41, R4 ;  /* 0x0000000400297308 */ /* 0x0007e20000002400 */
[C---:B--2---:R-:W-:Y:S02]  /*ef70*/  FFMA.FTZ R55, R3.reuse, UR4, R242 ;  /* 0x0000000403377c23 */ /* 0x044fe400080100f2 */
[----:B------:R-:W-:-:S05]  /*ef80*/  FFMA.FTZ R54, R3, UR4, R51 ;  /* 0x0000000403367c23 */ /* 0x000fca0008010033 */
[----:B------:R-:W2:Y:S01]  /*ef90*/  I2F R2, R6 ;  /* 0x0000000600027306 */ /* 0x000ea20000201400 */
[C---:B------:R-:W-:Y:S02]  /*efa0*/  FFMA.FTZ R66, R3.reuse, UR4, R45 ;  /* 0x0000000403427c23 */ /* 0x040fe4000801002d */
[----:B------:R-:W-:Y:S02]  /*efb0*/  FFMA.FTZ R61, R3, UR4, R43 ;  /* 0x00000004033d7c23 */ /* 0x000fe4000801002b */
[----:B------:R-:W-:Y:S02]  /*efc0*/  FMUL.FTZ R3, R250, c[0x0][0x2ec] ;  /* 0x0000bb00fa037a20 */ /* 0x000fe40000410000 */
[----:B------:R-:W-:Y:S02]  /*efd0*/  FMUL.FTZ R242, R245, c[0x0][0x2ec] ;  /* 0x0000bb00f5f27a20 */ /* 0x000fe40000410000 */
[----:B---3--:R-:W-:Y:S02]  /*efe0*/  FMUL.FTZ R4, R249, c[0x0][0x2ec] ;  /* 0x0000bb00f9047a20 */ /* 0x008fe40000410000 */
[----:B------:R-:W-:Y:S01]  /*eff0*/  MUFU.TANH R3, R3 ;  /* 0x0000000300037308 */ /* 0x000fe20000002400 */
[----:B--2---:R-:W-:-:S02]  /*f000*/  FFMA.FTZ R43, R2, UR4, R44 ;  /* 0x00000004022b7c23 */ /* 0x004fc4000801002c */
[----:B------:R-:W-:-:S05]  /*f010*/  FFMA.FTZ R46, R2, UR4, R42 ;  /* 0x00000004022e7c23 */ /* 0x000fca000801002a */
[----:B------:R2:W-:Y:S01]  /*f020*/  MUFU.TANH R49, R4 ;  /* 0x0000000400317308 */ /* 0x0005e20000002400 */
[----:B------:R-:W-:Y:S02]  /*f030*/  FFMA.FTZ R58, R2, UR4, R39 ;  /* 0x00000004023a7c23 */ /* 0x000fe40008010027 */
[----:B------:R-:W-:-:S05]  /*f040*/  FMUL.FTZ R39, R53, c[0x0][0x2ec] ;  /* 0x0000bb0035277a20 */ /* 0x000fca0000410000 */
[----:B------:R-:W-:Y:S01]  /*f050*/  MUFU.TANH R44, R39 ;  /* 0x00000027002c7308 */ /* 0x000fe20000002400 */
[----:B--2---:R-:W-:-:S07]  /*f060*/  FMUL.FTZ R4, R251, c[0x0][0x2ec] ;  /* 0x0000bb00fb047a20 */ /* 0x004fce0000410000 */
[----:B------:R-:W-:Y:S08]  /*f070*/  MUFU.TANH R242, R242 ;  /* 0x000000f200f27308 */ /* 0x000ff00000002400 */
[----:B------:R2:W-:Y:S02]  /*f080*/  MUFU.TANH R40, R4 ;  /* 0x0000000400287308 */ /* 0x0005e40000002400 */
[----:B--2---:R-:W-:-:S02]  /*f090*/  FMUL.FTZ R4, R50, c[0x0][0x2ec] ;  /* 0x0000bb0032047a20 */ /* 0x004fc40000410000 */
[----:B------:R-:W-:-:S04]  /*f0a0*/  FFMA.FTZ R50, R2, UR4, R38 ;  /* 0x0000000402327c23 */ /* 0x000fc80008010026 */
[----:B------:R2:W-:Y:S01]  /*f0b0*/  MUFU.TANH R37, R4 ;  /* 0x0000000400257308 */ /* 0x0005e20000002400 */
[----:B------:R-:W-:-:S07]  /*f0c0*/  FMUL.FTZ R38, R52, c[0x0][0x2ec] ;  /* 0x0000bb0034267a20 */ /* 0x000fce0000410000 */
[----:B------:R-:W3:Y:S01]  /*f0d0*/  I2F R2, R5 ;  /* 0x0000000500027306 */ /* 0x000ee20000201400 */
[----:B--2---:R-:W-:-:S07]  /*f0e0*/  FMUL.FTZ R4, R248, c[0x0][0x2ec] ;  /* 0x0000bb00f8047a20 */ /* 0x004fce0000410000 */
[----:B------:R-:W-:Y:S01]  /*f0f0*/  MUFU.TANH R38, R38 ;  /* 0x0000002600267308 */ /* 0x000fe20000002400 */
[----:B---3--:R-:W-:-:S07]  /*f100*/  FFMA.FTZ R41, R2, UR4, R41 ;  /* 0x0000000402297c23 */ /* 0x008fce0008010029 */
[----:B------:R-:W2:Y:S01]  /*f110*/  MUFU.TANH R4, R4 ;  /* 0x0000000400047308 */ /* 0x000ea20000002400 */
[C---:B------:R-:W-:Y:S02]  /*f120*/  FFMA.FTZ R42, R2.reuse, UR4, R3 ;  /* 0x00000004022a7c23 */ /* 0x040fe40008010003 */
[----:B------:R-:W-:Y:S02]  /*f130*/  FFMA.FTZ R53, R2, UR4, R37 ;  /* 0x0000000402357c23 */ /* 0x000fe40008010025 */
[----:B------:R-:W-:-:S04]  /*f140*/  FMUL.FTZ R3, R247, c[0x0][0x2ec] ;  /* 0x0000bb00f7037a20 */ /* 0x000fc80000410000 */
[----:B------:R3:W-:Y:S01]  /*f150*/  MUFU.TANH R37, R3 ;  /* 0x0000000300257308 */ /* 0x0007e20000002400 */
[----:B--2---:R-:W-:Y:S01]  /*f160*/  FFMA.FTZ R45, R2, UR4, R4 ;  /* 0x00000004022d7c23 */ /* 0x004fe20008010004 */
[----:B------:R-:W-:-:S06]  /*f170*/  IADD3 R4, R0, 0x71, RZ ;  /* 0x0000007100047810 */ /* 0x000fcc0007ffe0ff */
[----:B------:R-:W2:Y:S01]  /*f180*/  I2F R2, R4 ;  /* 0x0000000400027306 */ /* 0x000ea20000201400 */
[----:B---3--:R-:W-:-:S07]  /*f190*/  FMUL.FTZ R3, R246, c[0x0][0x2ec] ;  /* 0x0000bb00f6037a20 */ /* 0x008fce0000410000 */
[----:B------:R3:W-:Y:S01]  /*f1a0*/  MUFU.TANH R51, R3 ;  /* 0x0000000300337308 */ /* 0x0007e20000002400 */
[C---:B--2---:R-:W-:Y:S02]  /*f1b0*/  FFMA.FTZ R39, R2.reuse, UR4, R49 ;  /* 0x0000000402277c23 */ /* 0x044fe40008010031 */
[----:B------:R-:W-:Y:S02]  /*f1c0*/  FFMA.FTZ R49, R2, UR4, R44 ;  /* 0x0000000402317c23 */ /* 0x000fe4000801002c */
[----:B------:R-:W-:Y:S02]  /*f1d0*/  FMUL.FTZ R44, R244, c[0x0][0x2ec] ;  /* 0x0000bb00f42c7a20 */ /* 0x000fe40000410000 */
[----:B------:R-:W-:Y:S01]  /*f1e0*/  FFMA.FTZ R40, R2, UR4, R40 ;  /* 0x0000000402287c23 */ /* 0x000fe20008010028 */
[----:B---3--:R-:W-:Y:S01]  /*f1f0*/  IADD3 R3, R0, 0x78, RZ ;  /* 0x0000007800037810 */ /* 0x008fe20007ffe0ff */
[----:B------:R-:W-:Y:S02]  /*f200*/  FFMA.FTZ R52, R2, UR4, R38 ;  /* 0x0000000402347c23 */ /* 0x000fe40008010026 */
[----:B------:R-:W-:Y:S08]  /*f210*/  MUFU.TANH R44, R44 ;  /* 0x0000002c002c7308 */ /* 0x000ff00000002400 */
[----:B------:R-:W2:Y:S02]  /*f220*/  I2F R2, R3 ;  /* 0x0000000300027306 */ /* 0x000ea40000201400 */
[----:B--2---:R-:W-:-:S02]  /*f230*/  FFMA.FTZ R38, R2, UR4, R51 ;  /* 0x0000000402267c23 */ /* 0x004fc40008010033 */
[C---:B------:R-:W-:Y:S02]  /*f240*/  FFMA.FTZ R37, R2.reuse, UR4, R37 ;  /* 0x0000000402257c23 */ /* 0x040fe40008010025 */
[----:B------:R-:W-:Y:S01]  /*f250*/  FFMA.FTZ R51, R2, UR4, R242 ;  /* 0x0000000402337c23 */ /* 0x000fe200080100f2 */
[----:B------:R-:W-:Y:S01]  /*f260*/  FSEL R242, R132, -INF , !P6 ;  /* 0xff80000084f27808 */ /* 0x000fe20007000000 */
[----:B------:R-:W-:Y:S01]  /*f270*/  FFMA.FTZ R44, R2, UR4, R44 ;  /* 0x00000004022c7c23 */ /* 0x000fe2000801002c */
[----:B------:R-:W-:Y:S02]  /*f280*/  FSEL R2, R102, -INF , !P0 ;  /* 0xff80000066027808 */ /* 0x000fe40004000000 */
[-C--:B------:R-:W-:Y:S02]  /*f290*/  ISETP.GE.AND P0, PT, R18, R8.reuse, PT ;  /* 0x000000081200720c */ /* 0x080fe40003f06270 */
[-C--:B------:R-:W-:Y:S01]  /*f2a0*/  ISETP.GE.AND P6, PT, R27, R8.reuse, PT ;  /* 0x000000081b00720c */ /* 0x080fe20003fc6270 */
[----:B------:R2:W-:Y:S03]  /*f2b0*/  STL [R1+0xb4], R2 ;  /* 0x0000b40201007387 */ /* 0x0005e60000100800 */
[----:B------:R-:W-:Y:S01]  /*f2c0*/  FSEL R112, R112, -INF , !P6 ;  /* 0xff80000070707808 */ /* 0x000fe20007000000 */
[----:B------:R-:W-:Y:S01]  /*f2d0*/  STL [R1+0xb0], R100 ;  /* 0x0000b06401007387 */ /* 0x000fe20000100800 */
[----:B------:R-:W-:-:S04]  /*f2e0*/  ISETP.GE.AND P6, PT, R21, R8, PT ;  /* 0x000000081500720c */ /* 0x000fc80003fc6270 */
[----:B------:R-:W-:Y:S02]  /*f2f0*/  FSEL R92, R92, -INF , !P6 ;  /* 0xff8000005c5c7808 */ /* 0x000fe40007000000 */
[----:B------:R-:W-:-:S04]  /*f300*/  ISETP.GE.AND P6, PT, R15, R8, PT ;  /* 0x000000080f00720c */ /* 0x000fc80003fc6270 */
[----:B------:R-:W-:Y:S02]  /*f310*/  FSEL R64, R64, -INF , !P6 ;  /* 0xff80000040407808 */ /* 0x000fe40007000000 */
[----:B------:R-:W-:-:S04]  /*f320*/  ISETP.GE.AND P6, PT, R5, R8, PT ;  /* 0x000000080500720c */ /* 0x000fc80003fc6270 */
[----:B------:R-:W-:Y:S02]  /*f330*/  FSEL R102, R41, -INF , !P6 ;  /* 0xff80000029667808 */ /* 0x000fe40007000000 */
[----:B------:R-:W-:Y:S02]  /*f340*/  ISETP.GE.AND P6, PT, R35, R9, PT ;  /* 0x000000092300720c */ /* 0x000fe40003fc6270 */
[----:B--2---:R-:W-:Y:S02]  /*f350*/  FSEL R2, R96, -INF , !P4 ;  /* 0xff80000060027808 */ /* 0x004fe40006000000 */
[-C--:B------:R-:W-:Y:S02]  /*f360*/  ISETP.GE.AND P4, PT, R16, R8.reuse, PT ;  /* 0x000000081000720c */ /* 0x080fe40003f86270 */
[----:B------:R-:W-:Y:S01]  /*f370*/  FSEL R96, R56, -INF , !P3 ;  /* 0xff80000038607808 */ /* 0x000fe20005800000 */
[----:B------:R2:W-:Y:S01]  /*f380*/  STL [R1+0xac], R2 ;  /* 0x0000ac0201007387 */ /* 0x0005e20000100800 */
        /* <DEDUP_REMOVED lines=8> */
[----:B------:R-:W-:-:S04]  /*f410*/  ISETP.GE.AND P3, PT, R28, R9, PT ;  /* 0x000000091c00720c */ /* 0x000fc80003f66270 */
[----:B------:R-:W-:Y:S02]  /*f420*/  FSEL R117, R117, -INF , !P3 ;  /* 0xff80000075757808 */ /* 0x000fe40005800000 */
[----:B------:R-:W-:Y:S02]  /*f430*/  ISETP.GE.AND P3, PT, R23, R9, PT ;  /* 0x000000091700720c */ /* 0x000fe40003f66270 */
[----:B--2---:R-:W-:Y:S02]  /*f440*/  FSEL R2, R88, -INF , !P5 ;  /* 0xff80000058027808 */ /* 0x004fe40006800000 */
[----:B------:R-:W-:-:S03]  /*f450*/  ISETP.GE.AND P5, PT, R14, R8, PT ;  /* 0x000000080e00720c */ /* 0x000fc60003fa6270 */
[----:B------:R2:W-:Y:S04]  /*f460*/  STL [R1+0xa4], R2 ;  /* 0x0000a40201007387 */ /* 0x0005e80000100800 */
[----:B------:R3:W-:Y:S01]  /*f470*/  STL [R1+0xa0], R84 ;  /* 0x0000a05401007387 */ /* 0x0007e20000100800 */
[----:B--2---:R-:W-:Y:S02]  /*f480*/  FSEL R2, R80, -INF , !P0 ;  /* 0xff80000050027808 */ /* 0x004fe40004000000 */
[-C--:B------:R-:W-:Y:S02]  /*f490*/  ISETP.GE.AND P0, PT, R12, R8.reuse, PT ;  /* 0x000000080c00720c */ /* 0x080fe40003f06270 */
[----:B---3--:R-:W-:Y:S01]  /*f4a0*/  FSEL R84, R60, -INF , !P5 ;  /* 0xff8000003c547808 */ /* 0x008fe20006800000 */
[----:B------:R2:W-:Y:S01]  /*f4b0*/  STL [R1+0x9c], R2 ;  /* 0x00009c0201007387 */ /* 0x0005e20000100800 */
[----:B------:R-:W-:-:S02]  /*f4c0*/  ISETP.GE.AND P5, PT, R4, R8, PT ;  /* 0x000000080400720c */ /* 0x000fc40003fa6270 */
[----:B------:R-:W-:Y:S02]  /*f4d0*/  FSEL R60, R48, -INF , !P2 ;  /* 0xff800000303c7808 */ /* 0x000fe40005000000 */
[----:B------:R-:W-:Y:S01]  /*f4e0*/  FSEL R100, R39, -INF , !P5 ;  /* 0xff80000027647808 */ /* 0x000fe20006800000 */
[----:B------:R-:W-:Y:S01]  /*f4f0*/  FMUL.FTZ R39, R71, c[0x0][0x2ec] ;  /* 0x0000bb0047277a20 */ /* 0x000fe20000410000 */
        /* <DEDUP_REMOVED lines=8> */
[----:B------:R-:W-:Y:S02]  /*f580*/  ISETP.GE.AND P5, PT, R24, R9, PT ;  /* 0x000000091800720c */ /* 0x000fe40003fa6270 */
[----:B--2---:R-:W-:-:S02]  /*f590*/  FSEL R2, R69, -INF , !P4 ;  /* 0xff80000045027808 */ /* 0x004fc40006000000 */
[----:B------:R-:W-:Y:S02]  /*f5a0*/  ISETP.GE.AND P4, PT, R6, R8, PT ;  /* 0x000000080600720c */ /* 0x000fe40003f86270 */
[----:B------:R-:W-:Y:S01]  /*f5b0*/  FSEL R55, R55, -INF , !P0 ;  /* 0xff80000037377808 */ /* 0x000fe20004000000 */
[----:B------:R2:W-:Y:S01]  /*f5c0*/  STL [R1+0x94], R2 ;  /* 0x0000940201007387 */ /* 0x0005e20000100800 */
        /* <DEDUP_REMOVED lines=10> */
[----:B------:R-:W-:Y:S02]  /*f670*/  ISETP.GE.AND P4, PT, R21, R9, PT ;  /* 0x000000091500720c */ /* 0x000fe40003f86270 */
[----:B------:R-:W-:Y:S02]  /*f680*/  FSEL R41, R105, -INF , !P5 ;  /* 0xff80000069297808 */ /* 0x000fe40006800000 */
[----:B--2---:R-:W-:Y:S02]  /*f690*/  IADD3 R2, R0, 0x79, RZ ;  /* 0x0000007900027810 */ /* 0x004fe40007ffe0ff */
[----:B------:R-:W-:Y:S02]  /*f6a0*/  FSEL R113, R113, -INF , !P2 ;  /* 0xff80000071717808 */ /* 0x000fe40005000000 */
[----:B------:R-:W-:Y:S02]  /*f6b0*/  ISETP.GE.AND P0, PT, R2, R8, PT ;  /* 0x000000080200720c */ /* 0x000fe40003f06270 */
[----:B------:R-:W-:-:S02]  /*f6c0*/  FSEL R8, R95, -INF , !P4 ;  /* 0xff8000005f087808 */ /* 0x000fc40006000000 */
[-C--:B------:R-:W-:Y:S02]  /*f6d0*/  ISETP.GE.AND P5, PT, R19, R9.reuse, PT ;  /* 0x000000091300720c */ /* 0x080fe40003fa6270 */
[-C--:B------:R-:W-:Y:S01]  /*f6e0*/  ISETP.GE.AND P2, PT, R22, R9.reuse, PT ;  /* 0x000000091600720c */ /* 0x080fe20003f46270 */
[----:B------:R2:W-:Y:S01]  /*f6f0*/  STL [R1+0x5c], R8 ;  /* 0x00005c0801007387 */ /* 0x0005e20000100800 */
[----:B------:R-:W-:Y:S02]  /*f700*/  FSEL R37, R91, -INF , !P6 ;  /* 0xff8000005b257808 */ /* 0x000fe40007000000 */
[----:B------:R-:W-:Y:S02]  /*f710*/  FSEL R80, R101, -INF , !P3 ;  /* 0xff80000065507808 */ /* 0x000fe40005800000 */
[----:B------:R-:W-:Y:S01]  /*f720*/  ISETP.GE.AND P3, PT, R18, R9, PT ;  /* 0x000000091200720c */ /* 0x000fe20003f66270 */
[----:B------:R3:W-:Y:S01]  /*f730*/  STL [R1+0x58], R37 ;  /* 0x0000582501007387 */ /* 0x0007e20000100800 */
[----:B------:R-:W-:-:S02]  /*f740*/  FSEL R88, R99, -INF , !P2 ;  /* 0xff80000063587808 */ /* 0x000fc40005000000 */
[-C--:B------:R-:W-:Y:S02]  /*f750*/  ISETP.GE.AND P2, PT, R17, R9.reuse, PT ;  /* 0x000000091100720c */ /* 0x080fe40003f46270 */
[-C--:B------:R-:W-:Y:S02]  /*f760*/  ISETP.GE.AND P4, PT, R16, R9.reuse, PT ;  /* 0x000000091000720c */ /* 0x080fe40003f86270 */
[-C--:B------:R-:W-:Y:S02]  /*f770*/  ISETP.GE.AND P6, PT, R15, R9.reuse, PT ;  /* 0x000000090f00720c */ /* 0x080fe40003fc6270 */
[----:B--2---:R-:W-:Y:S02]  /*f780*/  FSEL R8, R87, -INF , !P5 ;  /* 0xff80000057087808 */ /* 0x004fe40006800000 */
[----:B------:R-:W-:-:S03]  /*f790*/  ISETP.GE.AND P5, PT, R14, R9, PT ;  /* 0x000000090e00720c */ /* 0x000fc60003fa6270 */
[----:B------:R2:W-:Y:S01]  /*f7a0*/  STL [R1+0x54], R8 ;  /* 0x0000540801007387 */ /* 0x0005e20000100800 */
[----:B---3--:R-:W-:Y:S02]  /*f7b0*/  FSEL R37, R83, -INF , !P3 ;  /* 0xff80000053257808 */ /* 0x008fe40005800000 */
[----:B------:R-:W-:-:S03]  /*f7c0*/  ISETP.GE.AND P3, PT, R13, R9, PT ;  /* 0x000000090d00720c */ /* 0x000fc60003f66270 */
[----:B------:R3:W-:Y:S01]  /*f7d0*/  STL [R1+0x50], R37 ;  /* 0x0000502501007387 */ /* 0x0007e20000100800 */
[----:B--2---:R-:W-:Y:S02]  /*f7e0*/  FSEL R8, R79, -INF , !P2 ;  /* 0xff8000004f087808 */ /* 0x004fe40005000000 */
[----:B------:R-:W-:-:S03]  /*f7f0*/  ISETP.GE.AND P2, PT, R12, R9, PT ;  /* 0x000000090c00720c */ /* 0x000fc60003f46270 */
[----:B------:R2:W-:Y:S01]  /*f800*/  STL [R1+0x4c], R8 ;  /* 0x00004c0801007387 */ /* 0x0005e20000100800 */
[----:B---3--:R-:W-:-:S03]  /*f810*/  FSEL R37, R75, -INF , !P4 ;  /* 0xff8000004b257808 */ /* 0x008fc60006000000 */
[----:B------:R1:W5:Y:S01]  /*f820*/  LDL.LU R71, [R1+0x104] ;  /* 0x0001040001477983 */ /* 0x0003620000300800 */
[-C--:B------:R-:W-:Y:S01]  /*f830*/  ISETP.GE.AND P4, PT, R7, R9.reuse, PT ;  /* 0x000000090700720c */ /* 0x080fe20003f86270 */
[----:B------:R-:W-:Y:S02]  /*f840*/  MUFU.TANH R39, R39 ;  /* 0x0000002700277308 */ /* 0x000fe40000002400 */
[----:B------:R3:W-:Y:S01]  /*f850*/  STL [R1+0x48], R37 ;  /* 0x0000482501007387 */ /* 0x0007e20000100800 */
[----:B--2---:R-:W-:Y:S02]  /*f860*/  FSEL R8, R67, -INF , !P6 ;  /* 0xff80000043087808 */ /* 0x004fe40007000000 */
[----:B------:R-:W-:-:S03]  /*f870*/  ISETP.GE.AND P6, PT, R6, R9, PT ;  /* 0x000000090600720c */ /* 0x000fc60003fc6270 */
[----:B------:R2:W-:Y:S01]  /*f880*/  STL [R1+0x44], R8 ;  /* 0x0000440801007387 */ /* 0x0005e20000100800 */
[----:B---3--:R-:W-:Y:S02]  /*f890*/  FSEL R37, R59, -INF , !P3 ;  /* 0xff8000003b257808 */ /* 0x008fe40005800000 */
[-C--:B------:R-:W-:Y:S02]  /*f8a0*/  ISETP.GE.AND P3, PT, R4, R9.reuse, PT ;  /* 0x000000090400720c */ /* 0x080fe40003f66270 */
[----:B--2---:R-:W-:Y:S02]  /*f8b0*/  FSEL R8, R63, -INF , !P5 ;  /* 0xff8000003f087808 */ /* 0x004fe40006800000 */
[----:B------:R-:W-:-:S03]  /*f8c0*/  ISETP.GE.AND P5, PT, R5, R9, PT ;  /* 0x000000090500720c */ /* 0x000fc60003fa6270 */
[----:B------:R2:W-:Y:S01]  /*f8d0*/  STL [R1+0x40], R8 ;  /* 0x0000400801007387 */ /* 0x0005e20000100800 */
[----:B------:R-:W-:Y:S02]  /*f8e0*/  FSEL R42, R42, -INF , !P5 ;  /* 0xff8000002a2a7808 */ /* 0x000fe40006800000 */
[----:B------:R-:W-:Y:S01]  /*f8f0*/  ISETP.GE.AND P5, PT, R0, R10, PT ;  /* 0x0000000a0000720c */ /* 0x000fe20003fa6270 */
[----:B------:R3:W-:Y:S01]  /*f900*/  STL [R1+0x3c], R37 ;  /* 0x00003c2501007387 */ /* 0x0007e20000100800 */
[----:B--2---:R-:W-:Y:S02]  /*f910*/  FSEL R8, R54, -INF , !P2 ;  /* 0xff80000036087808 */ /* 0x004fe40005000000 */
[-C--:B------:R-:W-:Y:S02]  /*f920*/  ISETP.GE.AND P2, PT, R3, R9.reuse, PT ;  /* 0x000000090300720c */ /* 0x080fe40003f46270 */
[----:B---3--:R-:W-:Y:S01]  /*f930*/  FSEL R37, R47, -INF , !P4 ;  /* 0xff8000002f257808 */ /* 0x008fe20006000000 */
[----:B------:R2:W-:Y:S01]  /*f940*/  STL [R1+0x38], R8 ;  /* 0x0000380801007387 */ /* 0x0005e20000100800 */
[----:B------:R-:W-:-:S02]  /*f950*/  ISETP.GE.AND P4, PT, R2, R9, PT ;  /* 0x000000090200720c */ /* 0x000fc40003f86270 */
[----:B------:R-:W-:Y:S01]  /*f960*/  FSEL R9, R46, -INF , !P6 ;  /* 0xff8000002e097808 */ /* 0x000fe20007000000 */
[----:B------:R3:W-:Y:S01]  /*f970*/  STL [R1+0x34], R37 ;  /* 0x0000342501007387 */ /* 0x0007e20000100800 */
[----:B------:R-:W-:Y:S02]  /*f980*/  ISETP.GE.AND P6, PT, R0, R11, PT ;  /* 0x0000000b0000720c */ /* 0x000fe40003fc6270 */
[----:B------:R-:W-:Y:S01]  /*f990*/  FSEL R0, R38, -INF , !P2 ;  /* 0xff80000026007808 */ /* 0x000fe20005000000 */
[----:B------:R4:W-:Y:S01]  /*f9a0*/  STL [R1+0x30], R9 ;  /* 0x0000300901007387 */ /* 0x0009e20000100800 */
[----:B------:R-:W-:-:S03]  /*f9b0*/  ISETP.GE.AND P2, PT, R36, R10, PT ;  /* 0x0000000a2400720c */ /* 0x000fc60003f46270 */
[----:B------:R-:W-:Y:S01]  /*f9c0*/  STL [R1+0x2c], R42 ;  /* 0x00002c2a01007387 */ /* 0x000fe20000100800 */
[----:B--2---:R-:W2:Y:S01]  /*f9d0*/  I2F R8, R2 ;  /* 0x0000000200087306 */ /* 0x004ea20000201400 */
[----:B---3--:R-:W-:Y:S01]  /*f9e0*/  FMUL.FTZ R37, R252, c[0x0][0x2ec] ;  /* 0x0000bb00fc257a20 */ /* 0x008fe20000410000 */
[----:B----4-:R-:W-:-:S06]  /*f9f0*/  FSEL R9, R40, -INF , !P3 ;  /* 0xff80000028097808 */ /* 0x010fcc0005800000 */
[----:B------:R-:W3:Y:S01]  /*fa00*/  MUFU.TANH R37, R37 ;  /* 0x0000002500257308 */ /* 0x000ee20000002400 */
[----:B------:R-:W-:Y:S01]  /*fa10*/  ISETP.GE.AND P3, PT, R36, R11, PT ;  /* 0x0000000b2400720c */ /* 0x000fe20003f66270 */
[----:B------:R2:W-:Y:S01]  /*fa20*/  STL [R1+0x28], R9 ;  /* 0x0000280901007387 */ /* 0x0005e20000100800 */
[----:B------:R-:W-:Y:S02]  /*fa30*/  FSEL R36, R217, -INF , !P5 ;  /* 0xff800000d9247808 */ /* 0x000fe40006800000 */
[-C--:B------:R-:W-:Y:S01]  /*fa40*/  ISETP.GE.AND P5, PT, R34, R10.reuse, PT ;  /* 0x0000000a2200720c */ /* 0x080fe20003fa6270 */
[----:B------:R3:W-:Y:S01]  /*fa50*/  STL [R1+0x24], R0 ;  /* 0x0000240001007387 */ /* 0x0007e20000100800 */
[----:B--2---:R-:W-:Y:S02]  /*fa60*/  FFMA.FTZ R9, R8, UR4, R39 ;  /* 0x0000000408097c23 */ /* 0x004fe40008010027 */
[----:B------:R-:W-:Y:S02]  /*fa70*/  FSEL R39, R224, -INF , !P5 ;  /* 0xff800000e0277808 */ /* 0x000fe40006800000 */
[----:B------:R-:W-:Y:S01]  /*fa80*/  ISETP.GE.AND P5, PT, R31, R10, PT ;  /* 0x0000000a1f00720c */ /* 0x000fe20003fa6270 */
[----:B---3--:R-:W-:Y:S01]  /*fa90*/  FFMA.FTZ R0, R8, UR4, R37 ;  /* 0x0000000408007c23 */ /* 0x008fe20008010025 */
[----:B------:R-:W-:-:S02]  /*faa0*/  FSEL R37, R221, -INF , !P2 ;  /* 0xff800000dd257808 */ /* 0x000fc40005000000 */
[-C--:B------:R-:W-:Y:S02]  /*fab0*/  ISETP.GE.AND P2, PT, R33, R10.reuse, PT ;  /* 0x0000000a2100720c */ /* 0x080fe40003f46270 */
[----:B------:R-:W-:Y:S02]  /*fac0*/  FSEL R0, R0, -INF , !P4 ;  /* 0xff80000000007808 */ /* 0x000fe40006000000 */
[-C--:B------:R-:W-:Y:S02]  /*fad0*/  ISETP.GE.AND P4, PT, R35, R10.reuse, PT ;  /* 0x0000000a2300720c */ /* 0x080fe40003f86270 */
[----:B------:R-:W-:Y:S02]  /*fae0*/  FSEL R220, R220, -INF , !P2 ;  /* 0xff800000dcdc7808 */ /* 0x000fe40005000000 */
[----:B------:R-:W-:Y:S02]  /*faf0*/  FSEL R38, R225, -INF , !P4 ;  /* 0xff800000e1267808 */ /* 0x000fe40006000000 */
[----:B------:R-:W-:-:S02]  /*fb00*/  ISETP.GE.AND P4, PT, R32, R10, PT ;  /* 0x0000000a2000720c */ /* 0x000fc40003f86270 */
[-C--:B------:R-:W-:Y:S02]  /*fb10*/  ISETP.GE.AND P2, PT, R30, R10.reuse, PT ;  /* 0x0000000a1e00720c */ /* 0x080fe40003f46270 */
[----:B------:R-:W-:Y:S02]  /*fb20*/  FSEL R216, R216, -INF , !P4 ;  /* 0xff800000d8d87808 */ /* 0x000fe40006000000 */
[-C--:B------:R-:W-:Y:S02]  /*fb30*/  ISETP.GE.AND P4, PT, R29, R10.reuse, PT ;  /* 0x0000000a1d00720c */ /* 0x080fe40003f86270 */
[----:B------:R-:W-:Y:S02]  /*fb40*/  FSEL R215, R215, -INF , !P5 ;  /* 0xff800000d7d77808 */ /* 0x000fe40006800000 */
[----:B------:R-:W-:Y:S02]  /*fb50*/  ISETP.GE.AND P5, PT, R28, R10, PT ;  /* 0x0000000a1c00720c */ /* 0x000fe40003fa6270 */
[----:B------:R-:W-:-:S02]  /*fb60*/  FSEL R212, R212, -INF , !P2 ;  /* 0xff800000d4d47808 */ /* 0x000fc40005000000 */
        /* <DEDUP_REMOVED lines=20> */
[----:B------:R-:W-:Y:S02]  /*fcb0*/  FSEL R54, R97, -INF , !P4 ;  /* 0xff80000061367808 */ /* 0x000fe40006000000 */
[-C--:B------:R-:W-:Y:S01]  /*fcc0*/  ISETP.GE.AND P4, PT, R17, R10.reuse, PT ;  /* 0x0000000a1100720c */ /* 0x080fe20003f86270 */
[----:B------:R-:W-:Y:S01]  /*fcd0*/  STL [R1+0x1c], R9 ;  /* 0x00001c0901007387 */ /* 0x000fe20000100800 */
[----:B------:R-:W-:Y:S02]  /*fce0*/  FSEL R47, R93, -INF , !P5 ;  /* 0xff8000005d2f7808 */ /* 0x000fe40006800000 */
[----:B------:R-:W-:Y:S01]  /*fcf0*/  ISETP.GE.AND P5, PT, R16, R10, PT ;  /* 0x0000000a1000720c */ /* 0x000fe20003fa6270 */
[----:B------:R2:W-:Y:S01]  /*fd00*/  STL [R1+0x20], R0 ;  /* 0x0000200001007387 */ /* 0x0005e20000100800 */
[----:B------:R-:W-:-:S02]  /*fd10*/  FSEL R46, R89, -INF , !P2 ;  /* 0xff800000592e7808 */ /* 0x000fc40005000000 */
[----:B------:R-:W-:Y:S01]  /*fd20*/  ISETP.GE.AND P2, PT, R15, R10, PT ;  /* 0x0000000a0f00720c */ /* 0x000fe20003f46270 */
[----:B------:R-:W-:Y:S01]  /*fd30*/  STL [R1+0x18], R59 ;  /* 0x0000183b01007387 */ /* 0x000fe20000100800 */
[----:B------:R-:W-:Y:S02]  /*fd40*/  FSEL R42, R85, -INF , !P4 ;  /* 0xff800000552a7808 */ /* 0x000fe40006000000 */
[----:B------:R-:W-:Y:S01]  /*fd50*/  FSEL R40, R81, -INF , !P5 ;  /* 0xff80000051287808 */ /* 0x000fe20006800000 */
[----:B------:R-:W-:Y:S01]  /*fd60*/  STL [R1+0x14], R54 ;  /* 0x0000143601007387 */ /* 0x000fe20000100800 */
[-C--:B------:R-:W-:Y:S02]  /*fd70*/  ISETP.GE.AND P0, PT, R35, R11.reuse, PT ;  /* 0x0000000b2300720c */ /* 0x080fe40003f06270 */
[----:B------:R-:W-:Y:S01]  /*fd80*/  FSEL R35, R219, -INF , !P6 ;  /* 0xff800000db237808 */ /* 0x000fe20007000000 */
[----:B------:R-:W-:Y:S01]  /*fd90*/  STL [R1+0x10], R47 ;  /* 0x0000102f01007387 */ /* 0x000fe20000100800 */
[----:B------:R-:W-:-:S02]  /*fda0*/  ISETP.GE.AND P6, PT, R34, R11, PT ;  /* 0x0000000b2200720c */ /* 0x000fc40003fc6270 */
[----:B------:R-:W-:Y:S01]  /*fdb0*/  FSEL R34, R223, -INF , !P3 ;  /* 0xff800000df227808 */ /* 0x000fe20005800000 */
[----:B------:R-:W-:Y:S01]  /*fdc0*/  STL [R1+0xc], R46 ;  /* 0x00000c2e01007387 */ /* 0x000fe20000100800 */
[-C--:B------:R-:W-:Y:S02]  /*fdd0*/  ISETP.GE.AND P3, PT, R33, R11.reuse, PT ;  /* 0x0000000b2100720c */ /* 0x080fe40003f66270 */
[----:B------:R-:W-:Y:S01]  /*fde0*/  FSEL R33, R241, -INF , !P0 ;  /* 0xff800000f1217808 */ /* 0x000fe20004000000 */
[----:B------:R-:W-:Y:S01]  /*fdf0*/  STL [R1+0x8], R42 ;  /* 0x0000082a01007387 */ /* 0x000fe20000100800 */
[----:B------:R-:W-:Y:S02]  /*fe00*/  ISETP.GE.AND P0, PT, R32, R11, PT ;  /* 0x0000000b2000720c */ /* 0x000fe40003f06270 */
[----:B------:R-:W-:Y:S01]  /*fe10*/  FSEL R226, R226, -INF , !P3 ;  /* 0xff800000e2e27808 */ /* 0x000fe20005800000 */
[----:B------:R-:W-:Y:S01]  /*fe20*/  STL [R1+0x4], R40 ;  /* 0x0000042801007387 */ /* 0x000fe20000100800 */
[----:B--2---:R-:W-:-:S02]  /*fe30*/  FSEL R0, R77, -INF , !P2 ;  /* 0xff8000004d007808 */ /* 0x004fc40005000000 */
[-C--:B------:R-:W-:Y:S02]  /*fe40*/  ISETP.GE.AND P3, PT, R30, R11.reuse, PT ;  /* 0x0000000b1e00720c */ /* 0x080fe40003f66270 */
[----:B------:R-:W-:Y:S01]  /*fe50*/  FSEL R222, R222, -INF , !P0 ;  /* 0xff800000dede7808 */ /* 0x000fe20004000000 */
[----:B------:R2:W-:Y:S01]  /*fe60*/  STL [R1], R0 ;  /* 0x0000000001007387 */ /* 0x0005e20000100800 */
        /* <DEDUP_REMOVED lines=11> */
[----:B------:R-:W-:Y:S01]  /*ff20*/  FSEL R32, R227, -INF , !P6 ;  /* 0xff800000e3207808 */ /* 0x000fe20007000000 */
[----:B--2---:R-:W-:Y:S01]  /*ff30*/  FMUL.FTZ R0, R68, c[0x0][0x2ec] ;  /* 0x0000bb0044007a20 */ /* 0x004fe20000410000 */
[-C--:B------:R-:W-:Y:S01]  /*ff40*/  ISETP.GE.AND P6, PT, R31, R11.reuse, PT ;  /* 0x0000000b1f00720c */ /* 0x080fe20003fc6270 */
[----:B------:R1:W5:Y:S01]  /*ff50*/  LDL.LU R68, [R1+0x100] ;  /* 0x0001000001447983 */ /* 0x0003620000300800 */
        /* <DEDUP_REMOVED lines=13> */
[C---:B------:R-:W-:Y:S02]  /*10030*/  ISETP.GE.AND P0, PT, R14.reuse, R11, PT ;  /* 0x0000000b0e00720c */ /* 0x040fe40003f06270 */
[----:B------:R-:W-:-:S02]  /*10040*/  ISETP.GE.AND P4, PT, R14, R10, PT ;  /* 0x0000000a0e00720c */ /* 0x000fc40003f86270 */
[----:B------:R-:W-:Y:S02]  /*10050*/  FSEL R227, R82, -INF , !P3 ;  /* 0xff80000052e37808 */ /* 0x000fe40005800000 */
[CC--:B------:R-:W-:Y:S02]  /*10060*/  ISETP.GE.AND P3, PT, R12.reuse, R11.reuse, PT ;  /* 0x0000000b0c00720c */ /* 0x0c0fe40003f66270 */
[----:B------:R-:W-:Y:S02]  /*10070*/  ISETP.GE.AND P2, PT, R12, R10, PT ;  /* 0x0000000a0c00720c */ /* 0x000fe40003f46270 */
[----:B------:R-:W-:Y:S02]  /*10080*/  FSEL R127, R127, -INF , !P6 ;  /* 0xff8000007f7f7808 */ /* 0x000fe40007000000 */
[----:B------:R-:W-:Y:S02]  /*10090*/  ISETP.GE.AND P6, PT, R22, R11, PT ;  /* 0x0000000b1600720c */ /* 0x000fe40003fc6270 */
[----:B------:R-:W-:-:S02]  /*100a0*/  FSEL R224, R78, -INF , !P0 ;  /* 0xff8000004ee07808 */ /* 0x000fc40004000000 */
[----:B------:R-:W-:Y:S02]  /*100b0*/  FSEL R252, R70, -INF , !P4 ;  /* 0xff80000046fc7808 */ /* 0x000fe40006000000 */
[CC--:B------:R-:W-:Y:S02]  /*100c0*/  ISETP.GE.AND P0, PT, R7.reuse, R11.reuse, PT ;  /* 0x0000000b0700720c */ /* 0x0c0fe40003f06270 */
[----:B------:R-:W-:Y:S02]  /*100d0*/  ISETP.GE.AND P4, PT, R7, R10, PT ;  /* 0x0000000a0700720c */ /* 0x000fe40003f86270 */
[----:B------:R-:W-:Y:S02]  /*100e0*/  FSEL R221, R66, -INF , !P3 ;  /* 0xff80000042dd7808 */ /* 0x000fe40005800000 */
[----:B------:R-:W-:Y:S02]  /*100f0*/  FSEL R247, R61, -INF , !P2 ;  /* 0xff8000003df77808 */ /* 0x000fe40005000000 */
[----:B------:R-:W-:-:S02]  /*10100*/  ISETP.GE.AND P3, PT, R5, R11, PT ;  /* 0x0000000b0500720c */ /* 0x000fc40003f66270 */
[----:B------:R-:W-:Y:S01]  /*10110*/  ISETP.GE.AND P2, PT, R5, R10, PT ;  /* 0x0000000a0500720c */ /* 0x000fe20003f46270 */
[----:B------:R-:W-:Y:S01]  /*10120*/  FMUL.FTZ R5, R243, c[0x0][0x2ec] ;  /* 0x0000bb00f3057a20 */ /* 0x000fe20000410000 */
[----:B------:R-:W-:Y:S02]  /*10130*/  FSEL R116, R116, -INF , !P6 ;  /* 0xff80000074747808 */ /* 0x000fe40007000000 */
[-C--:B------:R-:W-:Y:S01]  /*10140*/  ISETP.GE.AND P6, PT, R19, R11.reuse, PT ;  /* 0x0000000b1300720c */ /* 0x080fe20003fc6270 */
[----:B------:R-:W2:Y:S01]  /*10150*/  MUFU.TANH R0, R0 ;  /* 0x0000000000007308 */ /* 0x000ea20000002400 */
[----:B------:R-:W-:Y:S02]  /*10160*/  FSEL R108, R62, -INF , !P0 ;  /* 0xff8000003e6c7808 */ /* 0x000fe40004000000 */
[----:B------:R-:W-:Y:S02]  /*10170*/  FSEL R245, R57, -INF , !P4 ;  /* 0xff80000039f57808 */ /* 0x000fe40006000000 */
[----:B------:R-:W-:-:S02]  /*10180*/  ISETP.GE.AND P0, PT, R4, R11, PT ;  /* 0x0000000b0400720c */ /* 0x000fc40003f06270 */
[----:B------:R-:W-:Y:S02]  /*10190*/  ISETP.GE.AND P4, PT, R4, R10, PT ;  /* 0x0000000a0400720c */ /* 0x000fe40003f86270 */
[----:B------:R-:W3:Y:S01]  /*101a0*/  MUFU.TANH R4, R5 ;  /* 0x0000000500047308 */ /* 0x000ee20000002400 */
[----:B------:R-:W-:Y:S02]  /*101b0*/  FSEL R248, R98, -INF , !P6 ;  /* 0xff80000062f87808 */ /* 0x000fe40007000000 */
[----:B------:R-:W-:Y:S02]  /*101c0*/  ISETP.GE.AND P6, PT, R16, R11, PT ;  /* 0x0000000b1000720c */ /* 0x000fe40003fc6270 */
[----:B------:R-:W-:Y:S02]  /*101d0*/  FSEL R104, R52, -INF , !P0 ;  /* 0xff80000034687808 */ /* 0x000fe40004000000 */
[----:B------:R-:W-:Y:S02]  /*101e0*/  FSEL R241, R86, -INF , !P6 ;  /* 0xff80000056f17808 */ /* 0x000fe40007000000 */
[----:B------:R-:W-:-:S02]  /*101f0*/  PLOP3.LUT P0, PT, PT, PT, UP0, 0x80, 0x0 ;  /* 0x000000000000781c */ /* 0x000fc40003f0f008 */
[CC--:B------:R-:W-:Y:S02]  /*10200*/  ISETP.GE.AND P6, PT, R13.reuse, R11.reuse, PT ;  /* 0x0000000b0d00720c */ /* 0x0c0fe40003fc6270 */
[-C--:B------:R-:W-:Y:S02]  /*10210*/  ISETP.GE.AND P5, PT, R13, R10.reuse, PT ;  /* 0x0000000a0d00720c */ /* 0x080fe40003fa6270 */
[----:B------:R-:W-:Y:S02]  /*10220*/  FSEL R223, R74, -INF , !P6 ;  /* 0xff8000004adf7808 */ /* 0x000fe40007000000 */
[----:B------:R-:W-:Y:S02]  /*10230*/  FSEL R250, R65, -INF , !P5 ;  /* 0xff80000041fa7808 */ /* 0x000fe40006800000 */
[C---:B------:R-:W-:Y:S02]  /*10240*/  ISETP.GE.AND P6, PT, R6.reuse, R11, PT ;  /* 0x0000000b0600720c */ /* 0x040fe40003fc6270 */
[----:B------:R-:W-:Y:S01]  /*10250*/  ISETP.GE.AND P5, PT, R6, R10, PT ;  /* 0x0000000a0600720c */ /* 0x000fe20003fa6270 */
[----:B--2---:R-:W-:Y:S01]  /*10260*/  FFMA.FTZ R0, R8, UR4, R0 ;  /* 0x0000000408007c23 */ /* 0x004fe20008010000 */
[----:B------:R-:W-:Y:S01]  /*10270*/  FSEL R106, R58, -INF , !P6 ;  /* 0xff8000003a6a7808 */ /* 0x000fe20007000000 */
[----:B---3--:R-:W-:Y:S01]  /*10280*/  FFMA.FTZ R8, R8, UR4, R4 ;  /* 0x0000000408087c23 */ /* 0x008fe20008010004 */
[----:B------:R-:W-:-:S02]  /*10290*/  FSEL R243, R50, -INF , !P5 ;  /* 0xff80000032f37808 */ /* 0x000fc40006800000 */
[----:B------:R-:W-:Y:S02]  /*102a0*/  FSEL R105, R53, -INF , !P3 ;  /* 0xff80000035697808 */ /* 0x000fe40005800000 */
[----:B------:R-:W-:Y:S02]  /*102b0*/  FSEL R225, R45, -INF , !P2 ;  /* 0xff8000002de17808 */ /* 0x000fe40005000000 */
[CC--:B------:R-:W-:Y:S02]  /*102c0*/  ISETP.GE.AND P6, PT, R3.reuse, R11.reuse, PT ;  /* 0x0000000b0300720c */ /* 0x0c0fe40003fc6270 */
[C---:B------:R-:W-:Y:S02]  /*102d0*/  ISETP.GE.AND P5, PT, R2.reuse, R11, PT ;  /* 0x0000000b0200720c */ /* 0x040fe40003fa6270 */
        /* <DEDUP_REMOVED lines=13> */
[----:B------:R-:W-:Y:S01]  /*103b0*/  @!P1 IMAD.MOV.U32 R10, RZ, RZ, c[0x0][0x19c] ;  /* 0x00006700ff0a9624 */ /* 0x000fe200078e00ff */
[----:B------:R-:W-:Y:S01]  /*103c0*/  USHF.R.S32.HI UR9, URZ, 0x1f, UR10 ;  /* 0x0000001f3f097899 */ /* 0x000fe2000801140a */
[----:B------:R1:W-:Y:S01]  /*103d0*/  @P1 STS.128 [R240+0x4000], RZ ;  /* 0x004000fff0001388 */ /* 0x0003e20000000c00 */
[----:B------:R-:W-:Y:S01]  /*103e0*/  UIMAD.WIDE.U32 UR14, UR10, UR6, URZ ;  /* 0x000000060a0e72a5 */ /* 0x000fe2000f8e003f */
[----:B------:R-:W-:Y:S01]  /*103f0*/  @!P1 IMAD.MOV.U32 R14, RZ, RZ, c[0x0][0x19c] ;  /* 0x00006700ff0e9624 */ /* 0x000fe200078e00ff */
[----:B------:R-:W-:Y:S01]  /*10400*/  UIMAD UR9, UR9, UR6, URZ ;  /* 0x00000006090972a4 */ /* 0x000fe2000f8e023f */
[----:B------:R-:W-:Y:S03]  /*10410*/  BSSY B0, `(.L_x_462) ;  /* 0x0000061000007945 */ /* 0x000fe60003800000 */
[----:B------:R-:W-:Y:S01]  /*10420*/  UIMAD UR7, UR10, UR7, UR9 ;  /* 0x000000070a0772a4 */ /* 0x000fe2000f8e0209 */
[----:B------:R-:W-:-:S02]  /*10430*/  IMAD.U32 R4, RZ, RZ, UR14 ;  /* 0x0000000eff047e24 */ /* 0x000fc4000f8e00ff */
        /* <DEDUP_REMOVED lines=8> */
[--C-:B------:R-:W-:Y:S02]  /*104c0*/  @!P1 IMAD.MOV.U32 R6, RZ, RZ, R2.reuse ;  /* 0x000000ffff069224 */ /* 0x100fe400078e0002 */
[--C-:B------:R-:W-:Y:S02]  /*104d0*/  @!P1 IMAD.MOV.U32 R7, RZ, RZ, R3.reuse ;  /* 0x000000ffff079224 */ /* 0x100fe400078e0003 */
[----:B------:R-:W-:-:S04]  /*104e0*/  @!P1 IMAD.WIDE.U32 R4, R4, 0x30, R2 ;  /* 0x0000003004049825 */ /* 0x000fc800078e0002 */
[----:B------:R-:W-:Y:S02]  /*104f0*/  @!P1 IMAD R0, R0, 0x30, RZ ;  /* 0x0000003000009824 */ /* 0x000fe400078e02ff */
[----:B------:R-:W-:Y:S01]  /*10500*/  @!P1 IMAD.WIDE.U32 R6, R9, 0x50, R6 ;  /* 0x0000005009069825 */ /* 0x000fe200078e0006 */
[----:B------:R-:W-:Y:S02]  /*10510*/  @!P1 LEA.HI.X R9, R2, c[0x0][0x16c], R3, 0x1, P2 ;  /* 0x00005b0002099a11 */ /* 0x000fe400010f0c03 */
[----:B------:R-:W-:Y:S01]  /*10520*/  @!P1 LEA R12, P2, R4, c[0x0][0x168], 0x1 ;  /* 0x00005a00040c9a11 */ /* 0x000fe200078408ff */
[----:B------:R-:W-:Y:S02]  /*10530*/  @!P1 IMAD.IADD R0, R0, 0x1, R5 ;  /* 0x0000000100009824 */ /* 0x000fe400078e0205 */
[----:B------:R-:W-:Y:S01]  /*10540*/  @!P1 IMAD R5, R10, 0x50, RZ ;  /* 0x000000500a059824 */ /* 0x000fe200078e02ff */
[----:B------:R-:W-:Y:S01]  /*10550*/  @!PT LDS RZ, [RZ] ;  /* 0x00000000fffff984 */ /* 0x000fe20000000800 */
[----:B------:R-:W-:Y:S01]  /*10560*/  @!PT LDS RZ, [RZ] ;  /* 0x00000000fffff984 */ /* 0x000fe20000000800 */
[----:B------:R-:W-:Y:S01]  /*10570*/  @!PT LDS RZ, [RZ] ;  /* 0x00000000fffff984 */ /* 0x000fe20000000800 */
[----:B------:R2:W-:Y:S01]  /*10580*/  @!P1 LDGSTS.E.BYPASS.LTC128B.128 [R240+0x4000], [R8.64] ;  /* 0x0400000008f09fae */ /* 0x0005e2000b901d74 */
[----:B------:R-:W-:-:S02]  /*10590*/  @!P1 LEA R10, P3, R6, c[0x0][0x168], 0x1 ;  /* 0x00005a00060a9a11 */ /* 0x000fc400078608ff */
[----:B------:R-:W-:Y:S01]  /*105a0*/  @!P1 LEA.HI.X R13, R4, c[0x0][0x16c], R0, 0x1, P2 ;  /* 0x00005b00040d9a11 */ /* 0x000fe200010f0c00 */
[----:B------:R-:W-:Y:S01]  /*105b0*/  @!P1 IMAD.IADD R7, R5, 0x1, R7 ;  /* 0x0000000105079824 */ /* 0x000fe200078e0207 */
[----:B------:R-:W-:Y:S01]  /*105c0*/  @!P1 IADD3 R0, P2, R2, UR26, RZ ;  /* 0x0000001a02009c10 */ /* 0x000fe2000ff5e0ff */
[----:B------:R-:W-:Y:S01]  /*105d0*/  @!P1 IMAD.MOV.U32 R4, RZ, RZ, R2 ;  /* 0x000000ffff049224 */ /* 0x000fe200078e0002 */
[----:B------:R1:W-:Y:S01]  /*105e0*/  @P1 STS.128 [R240+0x4800], RZ ;  /* 0x004800fff0001388 */ /* 0x0003e20000000c00 */
[----:B------:R-:W-:Y:S01]  /*105f0*/  @!P1 IMAD.MOV.U32 R5, RZ, RZ, R3 ;  /* 0x000000ffff059224 */ /* 0x000fe200078e0003 */
[----:B------:R-:W-:Y:S02]  /*10600*/  @!P1 LEA.HI.X R11, R6, c[0x0][0x16c], R7, 0x1, P3 ;  /* 0x00005b00060b9a11 */ /* 0x000fe400018f0c07 */
[----:B------:R-:W-:Y:S02]  /*10610*/  @!P1 LEA R6, P3, R0, c[0x0][0x168], 0x1 ;  /* 0x00005a0000069a11 */ /* 0x000fe400078608ff */
[----:B------:R-:W-:-:S04]  /*10620*/  @!P1 IADD3.X R7, R3, UR25, RZ, P2, !PT ;  /* 0x0000001903079c10 */ /* 0x000fc800097fe4ff */
[----:B------:R-:W-:Y:S01]  /*10630*/  @!P1 LEA.HI.X R7, R0, c[0x0][0x16c], R7, 0x1, P3 ;  /* 0x00005b0000079a11 */ /* 0x000fe200018f0c07 */
[----:B------:R-:W-:-:S04]  /*10640*/  IMAD.U32 R0, RZ, RZ, UR20 ;  /* 0x00000014ff007e24 */ /* 0x000fc8000f8e00ff */
[----:B------:R-:W-:Y:S01]  /*10650*/  @!PT LDS RZ, [RZ] ;  /* 0x00000000fffff984 */ /* 0x000fe20000000800 */
[----:B------:R-:W-:Y:S01]  /*10660*/  @!PT LDS RZ, [RZ] ;  /* 0x00000000fffff984 */ /* 0x000fe20000000800 */
[----:B------:R-:W-:Y:S01]  /*10670*/  @!PT LDS RZ, [RZ] ;  /* 0x00000000fffff984 */ /* 0x000fe20000000800 */
[----:B------:R3:W-:Y:S04]  /*10680*/  @!P1 LDGSTS.E.BYPASS.LTC128B.128 [R240+0x4800], [R6.64] ;  /* 0x0480000006f09fae */ /* 0x0007e8000b901d74 */
[----:B------:R1:W-:Y:S01]  /*10690*/  @P1 STS.128 [R240+0x5000], RZ ;  /* 0x005000fff0001388 */ /* 0x0003e20000000c00 */
[----:B--2---:R-:W-:Y:S01]  /*106a0*/  MOV R9, UR20 ;  /* 0x0000001400097c02 */ /* 0x004fe20008000f00 */
[----:B------:R-:W-:-:S04]  /*106b0*/  @!P1 IMAD.MOV.U32 R8, RZ, RZ, c[0x0][0x19c] ;  /* 0x00006700ff089624 */ /* 0x000fc800078e00ff */
[----:B------:R-:W-:-:S04]  /*106c0*/  @!P1 IMAD.WIDE.U32 R4, R9, 0x60, R4 ;  /* 0x0000006009049825 */ /* 0x000fc800078e0004 */
[----:B------:R-:W-:-:S05]  /*106d0*/  @!P1 IMAD R8, R8, 0x60, RZ ;  /* 0x0000006008089824 */ /* 0x000fca00078e02ff */
[----:B------:R-:W-:Y:S02]  /*106e0*/  @!P1 IADD3 R5, R8, R5, RZ ;  /* 0x0000000508059210 */ /* 0x000fe40007ffe0ff */
[----:B------:R-:W-:-:S04]  /*106f0*/  @!P1 LEA R8, P2, R4, c[0x0][0x168], 0x1 ;  /* 0x00005a0004089a11 */ /* 0x000fc800078408ff */
[----:B------:R-:W-:Y:S01]  /*10700*/  @!P1 LEA.HI.X R9, R4, c[0x0][0x16c], R5, 0x1, P2 ;  /* 0x00005b0004099a11 */ /* 0x000fe200010f0c05 */
[----:B------:R-:W-:Y:S01]  /*10710*/  @!P1 IMAD.MOV.U32 R4, RZ, RZ, c[0x0][0x19c] ;  /* 0x00006700ff049624 */ /* 0x000fe200078e00ff */
[----:B------:R-:W-:Y:S01]  /*10720*/  @!P1 LEA R0, P2, R0, R2, 0x5 ;  /* 0x0000000200009211 */ /* 0x000fe200078428ff */
[----:B------:R-:W-:Y:S01]  /*10730*/  IMAD.U32 R5, RZ, RZ, UR20 ;  /* 0x00000014ff057e24 */ /* 0x000fe2000f8e00ff */
[----:B---3--:R-:W-:Y:S01]  /*10740*/  MOV R6, UR20 ;  /* 0x0000001400067c02 */ /* 0x008fe20008000f00 */
[----:B------:R-:W-:-:S03]  /*10750*/  IMAD.U32 R7, RZ, RZ, UR20 ;  /* 0x00000014ff077e24 */ /* 0x000fc6000f8e00ff */
[-C--:B------:R-:W-:Y:S02]  /*10760*/  @!P1 LEA.HI.X R4, R5, R3.reuse, R4, 0x5, P2 ;  /* 0x0000000305049211 */ /* 0x080fe400010f2c04 */
        /* <DEDUP_REMOVED lines=43> */
.L_x_463:
[----:B------:R-:W-:Y:S05]  /*10a20*/  BSYNC B0 ;  /* 0x0000000000007941 */ /* 0x000fea0003800000 */
.L_x_462:
[----:B------:R-:W0:Y:S02]  /*10a30*/  LDGDEPBAR ;  /* 0x00000000000079af */ /* 0x000e240000000000 */
.L_x_461:
[----:B-1----:R-:W2:Y:S01]  /*10a40*/  LDL.LU R4, [R1+0x94] ;  /* 0x0000940001047983 */ /* 0x002ea20000300800 */
[----:B------:R-:W-:-:S03]  /*10a50*/  MOV R5, R76 ;  /* 0x0000004c00057202 */ /* 0x000fc60000000f00 */
[----:B------:R-:W3:Y:S04]  /*10a60*/  LDL.LU R6, [R1+0x9c] ;  /* 0x00009c0001067983 */ /* 0x000ee80000300800 */
[----:B------:R-:W3:Y:S04]  /*10a70*/  LDL.LU R7, [R1+0xa0] ;  /* 0x0000a00001077983 */ /* 0x000ee80000300800 */
[----:B------:R-:W3:Y:S04]  /*10a80*/  LDL.LU R8, [R1+0xa4] ;  /* 0x0000a40001087983 */ /* 0x000ee80000300800 */
[----:B------:R-:W3:Y:S04]  /*10a90*/  LDL.LU R9, [R1+0xb8] ;  /* 0x0000b80001097983 */ /* 0x000ee80000300800 */
[----:B------:R-:W3:Y:S04]  /*10aa0*/  LDL.LU R10, [R1+0xb4] ;  /* 0x0000b400010a7983 */ /* 0x000ee80000300800 */
[----:B------:R-:W3:Y:S04]  /*10ab0*/  LDL.LU R11, [R1+0xb0] ;  /* 0x0000b000010b7983 */ /* 0x000ee80000300800 */
[----:B------:R-:W3:Y:S04]  /*10ac0*/  LDL.LU R12, [R1+0xac] ;  /* 0x0000ac00010c7983 */ /* 0x000ee80000300800 */
[----:B------:R1:W-:Y:S01]  /*10ad0*/  STL [R1+0x120], R240 ;  /* 0x000120f001007387 */ /* 0x0003e20000100800 */
[----:B-----5:R-:W-:-:S02]  /*10ae0*/  FMNMX.FTZ R0, R71, R35, !PT ;  /* 0x0000002347007209 */ /* 0x020fc40007810000 */
[----:B------:R-:W-:Y:S02]  /*10af0*/  MOV R81, R48 ;  /* 0x0000003000517202 */ /* 0x000fe40000000f00 */
[----:B------:R-:W-:Y:S02]  /*10b00*/  MOV R79, R41 ;  /* 0x00000029004f7202 */ /* 0x000fe40000000f00 */
[----:B------:R-:W-:Y:S02]  /*10b10*/  MOV R93, R64 ;  /* 0x00000040005d7202 */ /* 0x000fe40000000f00 */
[----:B------:R-:W-:Y:S01]  /*10b20*/  MOV R94, R84 ;  /* 0x00000054005e7202 */ /* 0x000fe20000000f00 */
[----:B------:R-:W-:Y:S01]  /*10b30*/  IMAD.MOV.U32 R95, RZ, RZ, R96 ;  /* 0x000000ffff5f7224 */ /* 0x000fe200078e0060 */
[----:B------:R-:W-:Y:S01]  /*10b40*/  MOV R85, R132 ;  /* 0x0000008400557202 */ /* 0x000fe20000000f00 */
[----:B------:R-:W-:Y:S01]  /*10b50*/  LDSM.16.MT88.4 R24, [R229+0x8000] ;  /* 0x00800000e518783b */ /* 0x000fe20000004200 */
[----:B------:R-:W-:-:S03]  /*10b60*/  MOV R57, R43 ;  /* 0x0000002b00397202 */ /* 0x000fc60000000f00 */
[----:B------:R-:W-:Y:S04]  /*10b70*/  LDSM.16.MT88.4 R16, [R232+0x8000] ;  /* 0x00800000e810783b */ /* 0x000fe80000004200 */
[----:B------:R-:W-:Y:S04]  /*10b80*/  LDSM.16.MT88.4 R20, [R231+0x8000] ;  /* 0x00800000e714783b */ /* 0x000fe80000004200 */
[----:B-1----:R-:W3:Y:S01]  /*10b90*/  LDL.LU R240, [R1] ;  /* 0x0000000001f07983 */ /* 0x002ee20000300800 */
[----:B------:R-:W-:Y:S02]  /*10ba0*/  FMNMX.FTZ R0, R34, R0, !PT ;  /* 0x0000000022007209 */ /* 0x000fe40007810000 */
[----:B------:R-:W-:Y:S01]  /*10bb0*/  MOV R90, R5 ;  /* 0x00000005005a7202 */ /* 0x000fe20000000f00 */
[----:B------:R-:W-:Y:S01]  /*10bc0*/  STL [R1+0x11c], R239 ;  /* 0x00011cef01007387 */ /* 0x000fe20000100800 */
[----:B------:R-:W-:-:S03]  /*10bd0*/  FMNMX.FTZ R0, R33, R0, !PT ;  /* 0x0000000021007209 */ /* 0x000fc60007810000 */
[----:B------:R-:W-:Y:S01]  /*10be0*/  STL [R1+0x118], R238 ;  /* 0x000118ee01007387 */ /* 0x000fe20000100800 */
[----:B------:R-:W-:-:S03]  /*10bf0*/  FMNMX.FTZ R0, R32, R0, !PT ;  /* 0x0000000020007209 */ /* 0x000fc60007810000 */
[----:B------:R-:W-:Y:S01]  /*10c00*/  STL [R1+0x114], R237 ;  /* 0x000114ed01007387 */ /* 0x000fe20000100800 */
[----:B------:R-:W-:-:S03]  /*10c10*/  FMNMX.FTZ R0, R226, R0, !PT ;  /* 0x00000000e2007209 */ /* 0x000fc60007810000 */
[----:B------:R-:W-:Y:S01]  /*10c20*/  STL [R1+0x110], R236 ;  /* 0x000110ec01007387 */ /* 0x000fe20000100800 */
[----:B------:R-:W-:-:S03]  /*10c30*/  FMNMX.FTZ R0, R222, R0, !PT ;  /* 0x00000000de007209 */ /* 0x000fc60007810000 */
        /* <DEDUP_REMOVED lines=45> */
[----:B------:R1:W-:Y:S01]  /*10f10*/  STL [R1+0x150], R106 ;  /* 0x0001506a01007387 */ /* 0x0003e20000100800 */
        /* <DEDUP_REMOVED lines=13> */
[----:B-1----:R-:W4:Y:S01]  /*10ff0*/  LDL.LU R106, [R1+0x4c] ;  /* 0x00004c00016a7983 */ /* 0x002f220000300800 */
[----:B------:R-:W-:-:S03]  /*11000*/  FMNMX.FTZ R0, R40, R0, !PT ;  /* 0x0000000028007209 */ /* 0x000fc60007810000 */
[----:B------:R-:W4:Y:S04]  /*11010*/  LDL.LU R108, [R1+0x48] ;  /* 0x00004800016c7983 */ /* 0x000f280000300800 */
[----:B------:R-:W4:Y:S04]  /*11020*/  LDL.LU R221, [R1+0x44] ;  /* 0x0000440001dd7983 */ /* 0x000f280000300800 */
[----:B------:R-:W4:Y:S04]  /*11030*/  LDL.LU R223, [R1+0x40] ;  /* 0x0000400001df7983 */ /* 0x000f280000300800 */
[----:B------:R-:W4:Y:S04]  /*11040*/  LDL.LU R224, [R1+0x3c] ;  /* 0x00003c0001e07983 */ /* 0x000f280000300800 */
[----:B------:R-:W4:Y:S04]  /*11050*/  LDL.LU R227, [R1+0x38] ;  /* 0x0000380001e37983 */ /* 0x000f280000300800 */
[----:B------:R-:W4:Y:S04]  /*11060*/  LDL.LU R244, [R1+0x34] ;  /* 0x0000340001f47983 */ /* 0x000f280000300800 */
[----:B------:R-:W4:Y:S04]  /*11070*/  LDL.LU R246, [R1+0x30] ;  /* 0x0000300001f67983 */ /* 0x000f280000300800 */
[----:B------:R-:W4:Y:S01]  /*11080*/  LDL.LU R249, [R1+0x2c] ;  /* 0x00002c0001f97983 */ /* 0x000f220000300800 */
[----:B------:R-:W-:-:S03]  /*11090*/  FMNMX.FTZ R3, R105, R3, !PT ;  /* 0x0000000369037209 */ /* 0x000fc60007810000 */
[----:B------:R-:W4:Y:S04]  /*110a0*/  LDL.LU R251, [R1+0x28] ;  /* 0x0000280001fb7983 */ /* 0x000f280000300800 */
[----:B------:R-:W4:Y:S04]  /*110b0*/  LDL.LU R248, [R1+0x24] ;  /* 0x0000240001f87983 */ /* 0x000f280000300800 */
[----:B------:R-:W4:Y:S04]  /*110c0*/  LDL.LU R241, [R1+0x20] ;  /* 0x0000200001f17983 */ /* 0x000f280000300800 */
[----:B------:R1:W-:Y:S01]  /*110d0*/  STL [R1+0x154], R105 ;  /* 0x0001546901007387 */ /* 0x0003e20000100800 */
[----:B------:R-:W-:-:S03]  /*110e0*/  FMNMX.FTZ R3, R104, R3, !PT ;  /* 0x0000000368037209 */ /* 0x000fc60007810000 */
[----:B-1----:R-:W4:Y:S01]  /*110f0*/  LDL.LU R105, [R1+0x50] ;  /* 0x0000500001697983 */ /* 0x002f220000300800 */
[----:B------:R-:W-:Y:S02]  /*11100*/  FMNMX.FTZ R3, R99, R3, !PT ;  /* 0x0000000363037209 */ /* 0x000fe40007810000 */
[----:B--2---:R-:W-:Y:S01]  /*11110*/  MOV R91, R4 ;  /* 0x00000004005b7202 */ /* 0x004fe20000000f00 */
[----:B---3--:R-:W-:Y:S01]  /*11120*/  IMAD.MOV.U32 R89, RZ, RZ, R6 ;  /* 0x000000ffff597224 */ /* 0x008fe200078e0006 */
[----:B------:R-:W-:Y:S02]  /*11130*/  MOV R83, R7 ;  /* 0x0000000700537202 */ /* 0x000fe40000000f00 */
[----:B------:R-:W-:Y:S01]  /*11140*/  MOV R82, R8 ;  /* 0x0000000800527202 */ /* 0x000fe20000000f00 */
[----:B------:R-:W-:Y:S01]  /*11150*/  IMAD.MOV.U32 R78, RZ, RZ, R9 ;  /* 0x000000ffff4e7224 */ /* 0x000fe200078e0009 */
[----:B------:R-:W-:Y:S02]  /*11160*/  MOV R77, R10 ;  /* 0x0000000a004d7202 */ /* 0x000fe40000000f00 */
[----:B------:R-:W-:-:S02]  /*11170*/  MOV R76, R11 ;  /* 0x0000000b004c7202 */ /* 0x000fc40000000f00 */
[----:B------:R-:W-:Y:S02]  /*11180*/  MOV R74, R12 ;  /* 0x0000000c004a7202 */ /* 0x000fe40000000f00 */
[----:B------:R-:W-:Y:S01]  /*11190*/  FMNMX.FTZ R0, R240, R0, !PT ;  /* 0x00000000f0007209 */ /* 0x000fe20007810000 */
[----:B------:R1:W-:Y:S03]  /*111a0*/  STL [R1+0x158], R240 ;  /* 0x000158f001007387 */ /* 0x0003e60000100800 */
[----:B------:R-:W-:Y:S01]  /*111b0*/  FMNMX.FTZ R0, R252, R0, !PT ;  /* 0x00000000fc007209 */ /* 0x000fe20007810000 */
[----:B------:R-:W-:Y:S04]  /*111c0*/  LDSM.16.MT88.4 R12, [R230+0x8000] ;  /* 0x00800000e60c783b */ /* 0x000fe80000004200 */
[----:B-1----:R-:W2:Y:S04]  /*111d0*/  LDL.LU R240, [R1+0x54] ;  /* 0x0000540001f07983 */ /* 0x002ea80000300800 */
[----:B------:R1:W-:Y:S04]  /*111e0*/  STL [R1+0x15c], R104 ;  /* 0x00015c6801007387 */ /* 0x0003e80000100800 */
[----:B-1----:R-:W3:Y:S04]  /*111f0*/  LDL.LU R104, [R1+0x58] ;  /* 0x0000580001687983 */ /* 0x002ee80000300800 */
[----:B------:R1:W-:Y:S04]  /*11200*/  STL [R1+0x160], R252 ;  /* 0x000160fc01007387 */ /* 0x0003e80000100800 */
[----:B-1----:R-:W2:Y:S04]  /*11210*/  LDL.LU R252, [R1+0x5c] ;  /* 0x00005c0001fc7983 */ /* 0x002ea80000300800 */
[----:B------:R1:W-:Y:S04]  /*11220*/  STL [R1+0x164], R99 ;  /* 0x0001646301007387 */ /* 0x0003e80000100800 */
[----:B-1----:R-:W4:Y:S01]  /*11230*/  LDL.LU R99, [R1+0x1c] ;  /* 0x00001c0001637983 */ /* 0x002f220000300800 */
        /* <DEDUP_REMOVED lines=16> */
[----:B------:R-:W1:Y:S01]  /*11340*/  SHFL.BFLY PT, R6, R0, 0x1, 0x1f ;  /* 0x0c201f0000067f89 */ /* 0x000e6200000e0000 */
        /* <DEDUP_REMOVED lines=23> */
[----:B------:R-:W-:Y:S01]  /*114c0*/  FMUL.FTZ R8, R135, c[0x0][0x23c] ;  /* 0x00008f0087087a20 */ /* 0x000fe20000410000 */
[----:B------:R-:W-:-:S02]  /*114d0*/  FMNMX.FTZ R3, R78, R3, !PT ;  /* 0x000000034e037209 */ /* 0x000fc40007810000 */
[----:B------:R-:W-:Y:S02]  /*114e0*/  FSETP.NEU.FTZ.AND P2, PT, R135, -INF , PT ;  /* 0xff8000008700780b */ /* 0x000fe40003f5d000 */
[----:B------:R-:W-:Y:S02]  /*114f0*/  FMNMX.FTZ R0, R81, R0, !PT ;  /* 0x0000000051007209 */ /* 0x000fe40007810000 */
[----:B------:R-:W-:Y:S02]  /*11500*/  FMNMX.FTZ R3, R77, R3, !PT ;  /* 0x000000034d037209 */ /* 0x000fe40007810000 */
[----:B------:R-:W-:Y:S02]  /*11510*/  FSEL R8, R8, RZ, P2 ;  /* 0x000000ff08087208 */ /* 0x000fe40001000000 */
[----:B------:R-:W-:Y:S02]  /*11520*/  FMNMX.FTZ R0, R79, R0, !PT ;  /* 0x000000004f007209 */ /* 0x000fe40007810000 */
[----:B------:R-:W-:Y:S01]  /*11530*/  FMNMX.FTZ R3, R76, R3, !PT ;  /* 0x000000034c037209 */ /* 0x000fe20007810000 */
[----:B------:R-:W-:Y:S01]  /*11540*/  FFMA.FTZ R4, R35, c[0x0][0x23c], -R8 ;  /* 0x00008f0023047a23 */ /* 0x000fe20000010808 */
[----:B-1----:R-:W-:-:S02]  /*11550*/  FMNMX.FTZ R132, R2, R5, !PT ;  /* 0x0000000502847209 */ /* 0x002fc40007810000 */
[----:B------:R-:W-:Y:S01]  /*11560*/  FMNMX.FTZ R2, R80, R0, !PT ;  /* 0x0000000050027209 */ /* 0x000fe20007810000 */
[----:B------:R-:W-:Y:S01]  /*11570*/  FFMA.FTZ R0, R33, c[0x0][0x23c], -R8 ;  /* 0x00008f0021007a23 */ /* 0x000fe20000010808 */
[----:B------:R-:W-:Y:S01]  /*11580*/  STL [R1+0x168], R250 ;  /* 0x000168fa01007387 */ /* 0x000fe20000100800 */
[----:B------:R-:W-:-:S03]  /*11590*/  FMNMX.FTZ R3, R74, R3, !PT ;  /* 0x000000034a037209 */ /* 0x000fc60007810000 */
[----:B------:R1:W-:Y:S01]  /*115a0*/  STL [R1+0x16c], R98 ;  /* 0x00016c6201007387 */ /* 0x0003e20000100800 */
[----:B------:R-:W-:Y:S01]  /*115b0*/  FMNMX.FTZ R2, R88, R2, !PT ;  /* 0x0000000258027209 */ /* 0x000fe20007810000 */
[----:B------:R1:W-:Y:S01]  /*115c0*/  MUFU.EX2 R86, R0 ;  /* 0x0000000000567308 */ /* 0x0003e20000000800 */
[----:B------:R-:W-:Y:S02]  /*115d0*/  FSETP.NEU.FTZ.AND P1, PT, R132, -INF , PT ;  /* 0xff8000008400780b */ /* 0x000fe40003f3d000 */
[----:B-1----:R-:W-:Y:S01]  /*115e0*/  FMNMX.FTZ R0, R92, R3, !PT ;  /* 0x000000035c007209 */ /* 0x002fe20007810000 */
[----:B------:R-:W-:-:S04]  /*115f0*/  FMUL.FTZ R3, R132, c[0x0][0x23c] ;  /* 0x00008f0084037a20 */ /* 0x000fc80000410000 */
[----:B------:R1:W-:Y:S01]  /*11600*/  MUFU.EX2 R98, R4 ;  /* 0x0000000400627308 */ /* 0x0003e20000000800 */
[----:B------:R-:W-:Y:S01]  /*11610*/  FSEL R3, R3, RZ, P1 ;  /* 0x000000ff03037208 */ /* 0x000fe20000800000 */
[----:B-1----:R-:W-:-:S06]  /*11620*/  FFMA.FTZ R4, R34, c[0x0][0x23c], -R8 ;  /* 0x00008f0022047a23 */ /* 0x002fcc0000010808 */
[----:B------:R1:W-:Y:S02]  /*11630*/  MUFU.EX2 R103, R4 ;  /* 0x0000000400677308 */ /* 0x0003e40000000800 */
[----:B-1----:R-:W-:Y:S02]  /*11640*/  FMNMX.FTZ R4, R82, R0, !PT ;  /* 0x0000000052047209 */ /* 0x002fe40007810000 */
[----:B------:R-:W-:-:S05]  /*11650*/  FSEL R6, R135, RZ, P2 ;  /* 0x000000ff87067208 */ /* 0x000fca0001000000 */
[----:B------:R-:W-:Y:S01]  /*11660*/  FADD.FTZ R6, R71, -R6 ;  /* 0x8000000647067221 */ /* 0x000fe20000010000 */
[----:B------:R-:W-:Y:S01]  /*11670*/  MOV R71, R55 ;  /* 0x0000003700477202 */ /* 0x000fe20000000f00 */
[----:B------:R-:W-:-:S04]  /*11680*/  FFMA.FTZ R5, R32, c[0x0][0x23c], -R8 ;  /* 0x00008f0020057a23 */ /* 0x000fc80000010808 */
[----:B------:R-:W-:Y:S01]  /*11690*/  MUFU.EX2 R84, R5 ;  /* 0x0000000500547308 */ /* 0x000fe20000000800 */
[----:B--2---:R-:W-:-:S04]  /*116a0*/  FMNMX.FTZ R2, R252, R2, !PT ;  /* 0x00000002fc027209 */ /* 0x004fc80007810000 */
[----:B---3--:R-:W-:Y:S02]  /*116b0*/  FMNMX.FTZ R0, R104, R2, !PT ;  /* 0x0000000268007209 */ /* 0x008fe40007810000 */
[----:B------:R-:W-:Y:S01]  /*116c0*/  FMNMX.FTZ R2, R83, R4, !PT ;  /* 0x0000000453027209 */ /* 0x000fe20007810000 */
[----:B------:R-:W-:-:S03]  /*116d0*/  FFMA.FTZ R4, R36, c[0x0][0x23c], -R3 ;  /* 0x00008f0024047a23 */ /* 0x000fc60000010803 */
[----:B------:R-:W-:Y:S01]  /*116e0*/  FMNMX.FTZ R2, R89, R2, !PT ;  /* 0x0000000259027209 */ /* 0x000fe20007810000 */
[----:B------:R1:W-:Y:S03]  /*116f0*/  MUFU.EX2 R250, R4 ;  /* 0x0000000400fa7308 */ /* 0x0003e60000000800 */
[----:B------:R-:W-:Y:S02]  /*11700*/  FMNMX.FTZ R2, R90, R2, !PT ;  /* 0x000000025a027209 */ /* 0x000fe40007810000 */
[----:B------:R-:W-:Y:S02]  /*11710*/  FMNMX.FTZ R0, R240, R0, !PT ;  /* 0x00000000f0007209 */ /* 0x000fe40007810000 */
[----:B------:R-:W-:Y:S02]  /*11720*/  FMNMX.FTZ R2, R91, R2, !PT ;  /* 0x000000025b027209 */ /* 0x000fe40007810000 */
[----:B----4-:R-:W-:Y:S01]  /*11730*/  FMNMX.FTZ R0, R105, R0, !PT ;  /* 0x0000000069007209 */ /* 0x010fe20007810000 */
        /* <DEDUP_REMOVED lines=25> */
[----:B------:R-:W-:Y:S01]  /*118d0*/  FSEL R5, R132, RZ, P1 ;  /* 0x000000ff84057208 */ /* 0x000fe20000800000 */
[----:B------:R-:W-:-:S04]  /*118e0*/  FMUL.FTZ R6, R6, c[0x0][0x23c] ;  /* 0x00008f0006067a20 */ /* 0x000fc80000410000 */
[----:B------:R-:W-:Y:S02]  /*118f0*/  FADD.FTZ R5, R68, -R5 ;  /* 0x8000000544057221 */ /* 0x000fe40000010000 */
[----:B------:R-:W-:Y:S02]  /*11900*/  FFMA.FTZ R4, R39, c[0x0][0x23c], -R3 ;  /* 0x00008f0027047a23 */ /* 0x000fe40000010803 */
[----:B------:R-:W-:Y:S01]  /*11910*/  FMUL.FTZ R5, R5, c[0x0][0x23c] ;  /* 0x00008f0005057a20 */ /* 0x000fe20000410000 */
[----:B-1----:R-:W-:Y:S02]  /*11920*/  FMNMX.FTZ R2, R2, R0, !PT ;  /* 0x0000000002027209 */ /* 0x002fe40007810000 */
[----:B------:R-:W-:-:S04]  /*11930*/  FMNMX.FTZ R0, R248, R9, !PT ;  /* 0x00000009f8007209 */ /* 0x000fc80007810000 */
[----:B------:R-:W-:-:S05]  /*11940*/  FMNMX.FTZ R0, R241, R0, !PT ;  /* 0x00000000f1007209 */ /* 0x000fca0007810000 */
[----:B------:R-:W1:Y:S01]  /*11950*/  SHFL.BFLY PT, R10, R0, 0x2, 0x1f ;  /* 0x0c401f00000a7f89 */ /* 0x000e6200000e0000 */
[----:B------:R-:W2:Y:S08]  /*11960*/  MUFU.EX2 R97, R6 ;  /* 0x0000000600617308 */ /* 0x000eb00000000800 */
[----:B------:R-:W3:Y:S08]  /*11970*/  MUFU.EX2 R96, R5 ;  /* 0x0000000500607308 */ /* 0x000ef00000000800 */
[----:B------:R4:W1:Y:S01]  /*11980*/  MUFU.EX2 R236, R4 ;  /* 0x0000000400ec7308 */ /* 0x0008620000000800 */
[----:B------:R-:W1:Y:S01]  /*11990*/  SHFL.BFLY PT, R9, R2, 0x1, 0x1f ;  /* 0x0c201f0002097f89 */ /* 0x000e6200000e0000 */
[-C--:B--2---:R-:W-:Y:S01]  /*119a0*/  FMUL.FTZ R136, R136, R97.reuse ;  /* 0x0000006188887220 */ /* 0x084fe20000410000 */
[----:B------:R-:W-:Y:S01]  /*119b0*/  F2FP.BF16.PACK_AB R6, R84, R86 ;  /* 0x000000565406723e */ /* 0x000fe200000010ff */
[----:B------:R-:W-:-:S02]  /*119c0*/  FMUL.FTZ R137, R137, R97 ;  /* 0x0000006189897220 */ /* 0x000fc40000410000 */
[-C--:B------:R-:W-:Y:S02]  /*119d0*/  FMUL.FTZ R144, R144, R97.reuse ;  /* 0x0000006190907220 */ /* 0x080fe40000410000 */
[----:B---3--:R-:W-:Y:S01]  /*119e0*/  FMUL.FTZ R138, R138, R96 ;  /* 0x000000608a8a7220 */ /* 0x008fe20000410000 */
[----:B------:R-:W-:Y:S01]  /*119f0*/  F2FP.BF16.PACK_AB R5, R101, R250 ;  /* 0x000000fa6505723e */ /* 0x000fe200000010ff */
[----:B------:R-:W-:Y:S02]  /*11a00*/  FMUL.FTZ R139, R139, R96 ;  /* 0x000000608b8b7220 */ /* 0x000fe40000410000 */
[-C--:B------:R-:W-:Y:S02]  /*11a10*/  FMUL.FTZ R145, R145, R97.reuse ;  /* 0x0000006191917220 */ /* 0x080fe40000410000 */
[----:B------:R-:W-:Y:S01]  /*11a20*/  FMUL.FTZ R156, R156, R97 ;  /* 0x000000619c9c7220 */ /* 0x000fe20000410000 */
[----:B----4-:R-:W-:Y:S01]  /*11a30*/  F2FP.BF16.PACK_AB R4, R103, R98 ;  /* 0x000000626704723e */ /* 0x010fe200000010ff */
[-C--:B------:R-:W-:Y:S01]  /*11a40*/  FMUL.FTZ R146, R146, R96.reuse ;  /* 0x0000006092927220 */ /* 0x080fe20000410000 */
[----:B-1----:R-:W-:Y:S01]  /*11a50*/  F2FP.BF16.PACK_AB R7, R236, R87 ;  /* 0x00000057ec07723e */ /* 0x002fe200000010ff */
[----:B------:R-:W-:-:S02]  /*11a60*/  FMUL.FTZ R147, R147, R96 ;  /* 0x0000006093937220 */ /* 0x000fc40000410000 */
[-C--:B------:R-:W-:Y:S02]  /*11a70*/  FMUL.FTZ R157, R157, R97.reuse ;  /* 0x000000619d9d7220 */ /* 0x080fe40000410000 */
[-C--:B------:R-:W-:Y:S02]  /*11a80*/  FMUL.FTZ R160, R160, R97.reuse ;  /* 0x00000061a0a07220 */ /* 0x080fe40000410000 */
[----:B------:R-:W-:Y:S02]  /*11a90*/  FMUL.FTZ R161, R161, R97 ;  /* 0x00000061a1a17220 */ /* 0x000fe40000410000 */
[-C--:B------:R-:W-:Y:S02]  /*11aa0*/  FMUL.FTZ R158, R158, R96.reuse ;  /* 0x000000609e9e7220 */ /* 0x080fe40000410000 */
        /* <DEDUP_REMOVED lines=16> */
[----:B------:R-:W-:Y:S02]  /*11bb0*/  FMUL.FTZ R193, R193, R97 ;  /* 0x00000061c1c17220 */ /* 0x000fe40000410000 */
[-C--:B------:R-:W-:Y:S02]  /*11bc0*/  FMUL.FTZ R194, R194, R96.reuse ;  /* 0x00000060c2c27220 */ /* 0x080fe40000410000 */
[----:B------:R-:W-:Y:S01]  /*11bd0*/  FMUL.FTZ R195, R195, R96 ;  /* 0x00000060c3c37220 */ /* 0x000fe20000410000 */
[----:B------:R-:W-:Y:S01]  /*11be0*/  FMNMX.FTZ R0, R0, R10, !PT ;  /* 0x0000000a00007209 */ /* 0x000fe20007810000 */
[C---:B------:R-:W-:Y:S08]  /*11bf0*/  HMMA.16816.F32.BF16 R32, R4.reuse, R24, R136 ;  /* 0x000000180420723c */ /* 0x040ff00000041888 */
[C---:B------:R-:W-:Y:S01]  /*11c00*/  HMMA.16816.F32.BF16 R28, R4.reuse, R26, R144 ;  /* 0x0000001a041c723c */ /* 0x040fe20000041890 */
[----:B------:R-:W-:Y:S01]  /*11c10*/  FMNMX.FTZ R124, R2, R9, !PT ;  /* 0x00000009027c7209 */ /* 0x000fe20007810000 */
[----:B------:R-:W2:Y:S06]  /*11c20*/  LDL.LU R147, [R1+0xbc] ;  /* 0x0000bc0001937983 */ /* 0x000eac0000300800 */
[C---:B------:R-:W-:Y:S08]  /*11c30*/  HMMA.16816.F32.BF16 R52, R4.reuse, R16, R156 ;  /* 0x000000100434723c */ /* 0x040ff0000004189c */
[C---:B------:R-:W-:Y:S08]  /*11c40*/  HMMA.16816.F32.BF16 R48, R4.reuse, R18, R160 ;  /* 0x000000120430723c */ /* 0x040ff000000418a0 */
        /* <DEDUP_REMOVED lines=27> */
[----:B------:R1:W-:Y:S01]  /*11e00*/  MUFU.EX2 R189, R4 ;  /* 0x0000000400bd7308 */ /* 0x0003e20000000800 */
[----:B------:R-:W-:Y:S02]  /*11e10*/  FMUL.FTZ R6, R6, c[0x0][0x23c] ;  /* 0x00008f0006067a20 */ /* 0x000fe40000410000 */
[----:B-1----:R-:W-:-:S05]  /*11e20*/  FFMA.FTZ R4, R207, c[0x0][0x23c], -R0 ;  /* 0x00008f00cf047a23 */ /* 0x002fca0000010800 */
[----:B------:R1:W-:Y:S02]  /*11e30*/  MUFU.EX2 R190, R4 ;  /* 0x0000000400be7308 */ /* 0x0003e40000000800 */
[----:B-1----:R-:W-:-:S04]  /*11e40*/  FADD.FTZ R4, R72, -R5 ;  /* 0x8000000548047221 */ /* 0x002fc80000010000 */
[----:B------:R-:W-:-:S04]  /*11e50*/  FMUL.FTZ R4, R4, c[0x0][0x23c] ;  /* 0x00008f0004047a20 */ /* 0x000fc80000410000 */
[----:B------:R1:W4:Y:S08]  /*11e60*/  MUFU.EX2 R10, R4 ;  /* 0x00000004000a7308 */ /* 0x0003300000000800 */
[----:B------:R4:W4:Y:S01]  /*11e70*/  MUFU.EX2 R11, R6 ;  /* 0x00000006000b7308 */ /* 0x0009220000000800 */
[----:B-1----:R-:W-:-:S07]  /*11e80*/  FFMA.FTZ R4, R202, c[0x0][0x23c], -R0 ;  /* 0x00008f00ca047a23 */ /* 0x002fce0000010800 */
[----:B------:R1:W1:Y:S01]  /*11e90*/  MUFU.EX2 R238, R4 ;  /* 0x0000000400ee7308 */ /* 0x0002620000000800 */
[----:B----4-:R-:W-:Y:S01]  /*11ea0*/  FMUL.FTZ R142, R142, R10 ;  /* 0x0000000a8e8e7220 */ /* 0x010fe20000410000 */
[----:B------:R-:W-:Y:S01]  /*11eb0*/  F2FP.BF16.PACK_AB R5, R189, R68 ;  /* 0x00000044bd05723e */ /* 0x000fe200000010ff */
[----:B------:R-:W-:Y:S01]  /*11ec0*/  FMUL.FTZ R143, R143, R10 ;  /* 0x0000000a8f8f7220 */ /* 0x000fe20000410000 */
[----:B------:R-:W-:Y:S01]  /*11ed0*/  F2FP.BF16.PACK_AB R6, R200, R194 ;  /* 0x000000c2c806723e */ /* 0x000fe200000010ff */
[-C--:B------:R-:W-:Y:S02]  /*11ee0*/  FMUL.FTZ R140, R140, R11.reuse ;  /* 0x0000000b8c8c7220 */ /* 0x080fe40000410000 */
[-C--:B------:R-:W-:Y:S02]  /*11ef0*/  FMUL.FTZ R141, R141, R11.reuse ;  /* 0x0000000b8d8d7220 */ /* 0x080fe40000410000 */
[-C--:B------:R-:W-:Y:S02]  /*11f00*/  FMUL.FTZ R148, R148, R11.reuse ;  /* 0x0000000b94947220 */ /* 0x080fe40000410000 */
[----:B------:R-:W-:-:S02]  /*11f10*/  FMUL.FTZ R149, R149, R11 ;  /* 0x0000000b95957220 */ /* 0x000fc40000410000 */
[-C--:B------:R-:W-:Y:S02]  /*11f20*/  FMUL.FTZ R150, R150, R10.reuse ;  /* 0x0000000a96967220 */ /* 0x080fe40000410000 */
[----:B------:R-:W-:Y:S01]  /*11f30*/  FMUL.FTZ R151, R151, R10 ;  /* 0x0000000a97977220 */ /* 0x000fe20000410000 */
[----:B-1----:R-:W-:Y:S01]  /*11f40*/  F2FP.BF16.PACK_AB R4, R192, R70 ;  /* 0x00000046c004723e */ /* 0x002fe200000010ff */
[-C--:B------:R-:W-:Y:S01]  /*11f50*/  FMUL.FTZ R152, R152, R11.reuse ;  /* 0x0000000b98987220 */ /* 0x080fe20000410000 */
[----:B------:R-:W-:Y:S01]  /*11f60*/  F2FP.BF16.PACK_AB R7, R238, R190 ;  /* 0x000000beee07723e */ /* 0x000fe200000010ff */
        /* <DEDUP_REMOVED lines=25> */
[----:B------:R-:W-:Y:S01]  /*12100*/  FFMA.FTZ R9, R128, c[0x0][0x23c], -R0 ;  /* 0x00008f0080097a23 */ /* 0x000fe20000010800 */
[----:B------:R-:W1:Y:S06]  /*12110*/  LDSM.16.MT88.4 R24, [R229+0x8800] ;  /* 0x00880000e518783b */ /* 0x000e6c0000004200 */
[C---:B------:R-:W-:Y:S08]  /*12120*/  HMMA.16816.F32.BF16 R152, R4.reuse, R16, R152 ;  /* 0x000000100498723c */ /* 0x040ff00000041898 */
[C---:B------:R-:W-:Y:S01]  /*12130*/  HMMA.16816.F32.BF16 R164, R4.reuse, R18, R164 ;  /* 0x0000001204a4723c */ /* 0x040fe200000418a4 */
[----:B------:R-:W-:Y:S07]  /*12140*/  LDSM.16.MT88.4 R16, [R230+0x8800] ;  /* 0x00880000e610783b */ /* 0x000fee0000004200 */
[C---:B------:R-:W-:Y:S08]  /*12150*/  HMMA.16816.F32.BF16 R168, R4.reuse, R12, R168 ;  /* 0x0000000c04a8723c */ /* 0x040ff000000418a8 */
[C---:B------:R-:W-:Y:S01]  /*12160*/  HMMA.16816.F32.BF16 R180, R4.reuse, R14, R180 ;  /* 0x0000000e04b4723c */ /* 0x040fe200000418b4 */
[----:B------:R-:W-:Y:S07]  /*12170*/  LDSM.16.MT88.4 R12, [R231+0x8800] ;  /* 0x00880000e70c783b */ /* 0x000fee0000004200 */
[C---:B------:R-:W-:Y:S08]  /*12180*/  HMMA.16816.F32.BF16 R184, R4.reuse, R20, R184 ;  /* 0x0000001404b8723c */ /* 0x040ff000000418b8 */
[----:B------:R-:W-:Y:S01]  /*12190*/  HMMA.16816.F32.BF16 R196, R4, R22, R196 ;  /* 0x0000001604c4723c */ /* 0x000fe200000418c4 */
[----:B------:R-:W4:Y:S06]  /*121a0*/  LDSM.16.MT88.4 R20, [R232+0x8800] ;  /* 0x00880000e814783b */ /* 0x000f2c0000004200 */
[----:B------:R-:W-:-:S04]  /*121b0*/  FFMA.FTZ R4, R242, c[0x0][0x23c], -R2 ;  /* 0x00008f00f2047a23 */ /* 0x000fc80000010802 */
        /* <DEDUP_REMOVED lines=26> */
[----:B------:R-:W2:Y:S04]  /*12360*/  LDL.LU R117, [R1+0xc4] ;  /* 0x0000c40001757983 */ /* 0x000ea80000300800 */
[----:B------:R-:W2:Y:S01]  /*12370*/  LDL.LU R121, [R1+0xc8] ;  /* 0x0000c80001797983 */ /* 0x000ea20000300800 */
[----:B------:R1:W1:Y:S02]  /*12380*/  MUFU.EX2 R237, R4 ;  /* 0x0000000400ed7308 */ /* 0x0002640000000800 */
[----:B-1----:R-:W-:-:S06]  /*12390*/  FFMA.FTZ R4, R215, c[0x0][0x23c], -R3 ;  /* 0x00008f00d7047a23 */ /* 0x002fcc0000010803 */
[----:B------:R1:W-:Y:S02]  /*123a0*/  MUFU.EX2 R222, R4 ;  /* 0x0000000400de7308 */ /* 0x0003e40000000800 */
[----:B-1----:R-:W-:-:S06]  /*123b0*/  FFMA.FTZ R4, R212, c[0x0][0x23c], -R3 ;  /* 0x00008f00d4047a23 */ /* 0x002fcc0000010803 */
[----:B------:R1:W1:Y:S01]  /*123c0*/  MUFU.EX2 R239, R4 ;  /* 0x0000000400ef7308 */ /* 0x0002620000000800 */
[----:B------:R-:W-:Y:S02]  /*123d0*/  MOV R220, R59 ;  /* 0x0000003b00dc7202 */ /* 0x000fe40000000f00 */
[----:B------:R-:W-:Y:S01]  /*123e0*/  F2FP.BF16.PACK_AB R5, R237, R191 ;  /* 0x000000bfed05723e */ /* 0x000fe200000010ff */
[----:B-1----:R-:W-:-:S04]  /*123f0*/  FFMA.FTZ R4, R131, c[0x0][0x23c], -R0 ;  /* 0x00008f0083047a23 */ /* 0x002fc80000010800 */
[----:B------:R1:W1:Y:S01]  /*12400*/  MUFU.EX2 R210, R4 ;  /* 0x0000000400d27308 */ /* 0x0002620000000800 */
[----:B------:R-:W-:Y:S02]  /*12410*/  F2FP.BF16.PACK_AB R6, R211, R220 ;  /* 0x000000dcd306723e */ /* 0x000fe400000010ff */
[----:B------:R-:W-:Y:S01]  /*12420*/  F2FP.BF16.PACK_AB R7, R239, R222 ;  /* 0x000000deef07723e */ /* 0x000fe200000010ff */
[----:B------:R-:W-:Y:S01]  /*12430*/  IMAD.MOV.U32 R212, RZ, RZ, R58 ;  /* 0x000000ffffd47224 */ /* 0x000fe200078e003a */
[----:B-1----:R-:W-:-:S07]  /*12440*/  F2FP.BF16.PACK_AB R4, R228, R193 ;  /* 0x000000c1e404723e */ /* 0x002fce00000010ff */
[C---:B------:R-:W-:Y:S08]  /*12450*/  HMMA.16816.F32.BF16 R32, R4.reuse, R24, R32 ;  /* 0x000000180420723c */ /* 0x040ff00000041820 */
[C---:B------:R-:W-:Y:S08]  /*12460*/  HMMA.16816.F32.BF16 R28, R4.reuse, R26, R28 ;  /* 0x0000001a041c723c */ /* 0x040ff0000004181c */
[C---:B----4-:R-:W-:Y:S08]  /*12470*/  HMMA.16816.F32.BF16 R52, R4.reuse, R20, R52 ;  /* 0x000000140434723c */ /* 0x050ff00000041834 */
[C---:B------:R-:W-:Y:S08]  /*12480*/  HMMA.16816.F32.BF16 R48, R4.reuse, R22, R48 ;  /* 0x000000160430723c */ /* 0x040ff00000041830 */
        /* <DEDUP_REMOVED lines=10> */
[----:B------:R-:W-:Y:S07]  /*12530*/  LDSM.16.MT88.4 R24, [R231+0x9000] ;  /* 0x00900000e718783b */ /* 0x000fee0000004200 */
[C---:B------:R-:W-:Y:S08]  /*12540*/  HMMA.16816.F32.BF16 R152, R4.reuse, R20, R152 ;  /* 0x000000140498723c */ /* 0x040ff00000041898 */
[C---:B------:R-:W-:Y:S01]  /*12550*/  HMMA.16816.F32.BF16 R164, R4.reuse, R22, R164 ;  /* 0x0000001604a4723c */ /* 0x040fe200000418a4 */
[----:B------:R-:W1:Y:S07]  /*12560*/  LDSM.16.MT88.4 R20, [R229+0x9000] ;  /* 0x00900000e514783b */ /* 0x000e6e0000004200 */
[C---:B------:R-:W-:Y:S08]  /*12570*/  HMMA.16816.F32.BF16 R168, R4.reuse, R16, R168 ;  /* 0x0000001004a8723c */ /* 0x040ff000000418a8 */
[C---:B------:R-:W-:Y:S01]  /*12580*/  HMMA.16816.F32.BF16 R180, R4.reuse, R18, R180 ;  /* 0x0000001204b4723c */ /* 0x040fe200000418b4 */
[----:B------:R-:W4:Y:S07]  /*12590*/  LDSM.16.MT88.4 R16, [R232+0x9000] ;  /* 0x00900000e810783b */ /* 0x000f2e0000004200 */
[C---:B------:R-:W-:Y:S08]  /*125a0*/  HMMA.16816.F32.BF16 R184, R4.reuse, R12, R184 ;  /* 0x0000000c04b8723c */ /* 0x040ff000000418b8 */
[----:B------:R-:W-:Y:S01]  /*125b0*/  HMMA.16816.F32.BF16 R196, R4, R14, R196 ;  /* 0x0000000e04c4723c */ /* 0x000fe200000418c4 */
[----:B------:R-:W1:Y:S06]  /*125c0*/  LDSM.16.MT88.4 R12, [R230+0x9000] ;  /* 0x00900000e60c783b */ /* 0x000e6c0000004200 */
[----:B------:R-:W-:-:S04]  /*125d0*/  FFMA.FTZ R4, R118, c[0x0][0x23c], -R2 ;  /* 0x00008f0076047a23 */ /* 0x000fc80000010802 */
[----:B------:R3:W-:Y:S02]  /*125e0*/  MUFU.EX2 R172, R4 ;  /* 0x0000000400ac7308 */ /* 0x0007e40000000800 */
[----:B---3--:R-:W-:-:S06]  /*125f0*/  FFMA.FTZ R4, R114, c[0x0][0x23c], -R2 ;  /* 0x00008f0072047a23 */ /* 0x008fcc0000010802 */
        /* <DEDUP_REMOVED lines=10> */
[----:B------:R3:W1:Y:S02]  /*126a0*/  MUFU.EX2 R59, R4 ;  /* 0x00000004003b7308 */ /* 0x0006640000000800 */
[----:B---3--:R-:W-:-:S06]  /*126b0*/  FFMA.FTZ R4, R205, c[0x0][0x23c], -R3 ;  /* 0x00008f00cd047a23 */ /* 0x008fcc0000010803 */
[----:B------:R3:W-:Y:S02]  /*126c0*/  MUFU.EX2 R207, R4 ;  /* 0x0000000400cf7308 */ /* 0x0007e40000000800 */
[----:B---3--:R-:W-:-:S06]  /*126d0*/  FFMA.FTZ R4, R201, c[0x0][0x23c], -R3 ;  /* 0x00008f00c9047a23 */ /* 0x008fcc0000010803 */
[----:B------:R3:W1:Y:S02]  /*126e0*/  MUFU.EX2 R205, R4 ;  /* 0x0000000400cd7308 */ /* 0x0006640000000800 */
[----:B---3--:R-:W-:-:S06]  /*126f0*/  FFMA.FTZ R4, R56, c[0x0][0x23c], -R3 ;  /* 0x00008f0038047a23 */ /* 0x008fcc0000010803 */
[----:B------:R3:W-:Y:S08]  /*12700*/  MUFU.EX2 R145, R4 ;  /* 0x0000000400917308 */ /* 0x0007f00000000800 */
[----:B------:R1:W-:Y:S01]  /*12710*/  MUFU.EX2 R118, R9 ;  /* 0x0000000900767308 */ /* 0x0003e20000000800 */
[----:B---3--:R-:W-:-:S07]  /*12720*/  FFMA.FTZ R4, R130, c[0x0][0x23c], -R3 ;  /* 0x00008f0082047a23 */ /* 0x008fce0000010803 */
[----:B------:R3:W2:Y:S01]  /*12730*/  MUFU.EX2 R233, R4 ;  /* 0x0000000400e97308 */ /* 0x0006a20000000800 */
[----:B-1----:R-:W-:Y:S01]  /*12740*/  FFMA.FTZ R9, R113, c[0x0][0x23c], -R0 ;  /* 0x00008f0071097a23 */ /* 0x002fe20000010800 */
[----:B------:R-:W-:-:S06]  /*12750*/  MOV R201, R59 ;  /* 0x0000003b00c97202 */ /* 0x000fcc0000000f00 */
[----:B------:R1:W-:Y:S01]  /*12760*/  MUFU.EX2 R131, R9 ;  /* 0x0000000900837308 */ /* 0x0003e20000000800 */
[----:B------:R-:W-:Y:S02]  /*12770*/  F2FP.BF16.PACK_AB R5, R205, R207 ;  /* 0x000000cfcd05723e */ /* 0x000fe400000010ff */
[----:B------:R-:W-:Y:S01]  /*12780*/  F2FP.BF16.PACK_AB R6, R201, R208 ;  /* 0x000000d0c906723e */ /* 0x000fe200000010ff */
[----:B---3--:R-:W-:Y:S01]  /*12790*/  FFMA.FTZ R4, R110, c[0x0][0x23c], -R2 ;  /* 0x00008f006e047a23 */ /* 0x008fe20000010802 */
[----:B--2---:R-:W-:Y:S01]  /*127a0*/  F2FP.BF16.PACK_AB R7, R233, R145 ;  /* 0x00000091e907723e */ /* 0x004fe200000010ff */
[----:B-1----:R-:W-:Y:S02]  /*127b0*/  FFMA.FTZ R9, R111, c[0x0][0x23c], -R0 ;  /* 0x00008f006f097a23 */ /* 0x002fe40000010800 */
[----:B------:R1:W2:Y:S01]  /*127c0*/  MUFU.EX2 R129, R4 ;  /* 0x0000000400817308 */ /* 0x0002a20000000800 */
[----:B------:R-:W-:-:S07]  /*127d0*/  FFMA.FTZ R133, R136, R10, R68 ;  /* 0x0000000a88857223 */ /* 0x000fce0000010044 */
[----:B------:R3:W2:Y:S01]  /*127e0*/  MUFU.EX2 R139, R9 ;  /* 0x00000009008b7308 */ /* 0x0006a20000000800 */
[----:B------:R-:W-:Y:S02]  /*127f0*/  MOV R206, R58 ;  /* 0x0000003a00ce7202 */ /* 0x000fe40000000f00 */
[----:B-1----:R-:W-:Y:S01]  /*12800*/  F2FP.BF16.PACK_AB R4, R213, R218 ;  /* 0x000000dad504723e */ /* 0x002fe200000010ff */
[----:B---3--:R-:W-:Y:S01]  /*12810*/  FFMA.FTZ R9, R127, c[0x0][0x23c], -R8 ;  /* 0x00008f007f097a23 */ /* 0x008fe20000010808 */
[----:B------:R-:W-:-:S03]  /*12820*/  MOV R138, R57 ;  /* 0x00000039008a7202 */ /* 0x000fc60000000f00 */
[----:B------:R1:W-:Y:S02]  /*12830*/  MUFU.EX2 R10, R9 ;  /* 0x00000009000a7308 */ /* 0x0003e40000000800 */
[----:B------:R-:W-:Y:S01]  /*12840*/  HMMA.16816.F32.BF16 R56, R4, R22, R28 ;  /* 0x000000160438723c */ /* 0x000fe2000004181c */
[----:B------:R-:W-:Y:S01]  /*12850*/  MOV R137, R60 ;  /* 0x0000003c00897202 */ /* 0x000fe20000000f00 */
[----:B-1----:R-:W-:-:S04]  /*12860*/  FFMA.FTZ R9, R69, c[0x0][0x23c], -R8 ;  /* 0x00008f0045097a23 */ /* 0x002fc80000010808 */
[----:B------:R1:W3:Y:S02]  /*12870*/  MUFU.EX2 R28, R9 ;  /* 0x00000009001c7308 */ /* 0x0002e40000000800 */
[----:B------:R-:W-:Y:S01]  /*12880*/  HMMA.16816.F32.BF16 R60, R4, R20, R32 ;  /* 0x00000014043c723c */ /* 0x000fe20000041820 */
[----:B------:R-:W-:Y:S01]  /*12890*/  FFMA.FTZ R134, R147, R11, R70 ;  /* 0x0000000b93867223 */ /* 0x000fe20000010046 */
[----:B------:R-:W-:-:S06]  /*128a0*/  MOV R146, R138 ;  /* 0x0000008a00927202 */ /* 0x000fcc0000000f00 */
[----:B----4-:R-:W-:Y:S01]  /*128b0*/  HMMA.16816.F32.BF16 R52, R4, R16, R52 ;  /* 0x000000100434723c */ /* 0x010fe20000041834 */
[----:B------:R-:W-:-:S07]  /*128c0*/  IMAD.MOV.U32 R147, RZ, RZ, R137 ;  /* 0x000000ffff937224 */ /* 0x000fce00078e0089 */
[----:B------:R-:W-:Y:S01]  /*128d0*/  HMMA.16816.F32.BF16 R48, R4, R18, R48 ;  /* 0x000000120430723c */ /* 0x000fe20000041830 */
[----:B------:R-:W-:-:S07]  /*128e0*/  MOV R136, R87 ;  /* 0x0000005700887202 */ /* 0x000fce0000000f00 */
[----:B------:R-:W-:Y:S01]  /*128f0*/  HMMA.16816.F32.BF16 R44, R4, R12, R44 ;  /* 0x0000000c042c723c */ /* 0x000fe2000004182c */
[----:B------:R-:W-:-:S07]  /*12900*/  IMAD.MOV.U32 R137, RZ, RZ, R86 ;  /* 0x000000ffff897224 */ /* 0x000fce00078e0056 */
[----:B------:R-:W-:Y:S01]  /*12910*/  HMMA.16816.F32.BF16 R40, R4, R14, R40 ;  /* 0x0000000e0428723c */ /* 0x000fe20000041828 */
[----:B------:R-:W-:-:S07]  /*12920*/  MOV R163, R85 ;  /* 0x0000005500a37202 */ /* 0x000fce0000000f00 */
[----:B------:R-:W-:Y:S01]  /*12930*/  HMMA.16816.F32.BF16 R36, R4, R24, R36 ;  /* 0x000000180424723c */ /* 0x000fe20000041824 */
[----:B------:R-:W-:-:S07]  /*12940*/  MOV R138, R84 ;  /* 0x00000054008a7202 */ /* 0x000fce0000000f00 */
[----:B------:R-:W-:Y:S07]  /*12950*/  HMMA.16816.F32.BF16 R32, R4, R26, R64 ;  /* 0x0000001a0420723c */ /* 0x000fee0000041840 */
[----:B------:R-:W-:Y:S02]  /*12960*/  F2FP.BF16.PACK_AB R4, R173, R172 ;  /* 0x000000acad04723e */ /* 0x000fe400000010ff */
[----:B------:R-:W-:Y:S02]  /*12970*/  F2FP.BF16.PACK_AB R5, R118, R144 ;  /* 0x000000907605723e */ /* 0x000fe400000010ff */
[----:B--2---:R-:W-:-:S02]  /*12980*/  F2FP.BF16.PACK_AB R6, R129, R206 ;  /* 0x000000ce8106723e */ /* 0x004fc400000010ff */
[----:B------:R-:W-:Y:S01]  /*12990*/  F2FP.BF16.PACK_AB R7, R139, R131 ;  /* 0x000000838b07723e */ /* 0x000fe200000010ff */
[----:B-1----:R-:W-:-:S06]  /*129a0*/  FFMA.FTZ R9, R120, c[0x0][0x23c], -R8 ;  /* 0x00008f0078097a23 */ /* 0x002fcc0000010808 */
[----:B------:R-:W-:Y:S01]  /*129b0*/  HMMA.16816.F32.BF16 R84, R4, R26, R196 ;  /* 0x0000001a0454723c */ /* 0x000fe200000418c4 */
[----:B------:R1:W-:Y:S01]  /*129c0*/  MUFU.EX2 R214, R9 ;  /* 0x0000000900d67308 */ /* 0x0003e20000000800 */
[----:B------:R-:W-:-:S05]  /*129d0*/  MOV R159, R103 ;  /* 0x00000067009f7202 */ /* 0x000fca0000000f00 */
[----:B---3--:R-:W-:Y:S01]  /*129e0*/  IMAD.MOV.U32 R197, RZ, RZ, R28 ;  /* 0x000000ffffc57224 */ /* 0x008fe200078e001c */
[----:B------:R-:W-:Y:S01]  /*129f0*/  HMMA.16816.F32.BF16 R140, R4, R20, R140 ;  /* 0x00000014048c723c */ /* 0x000fe2000004188c */
[----:B------:R-:W2:Y:S01]  /*12a00*/  LDSM.16.MT88.4 R28, [R231+0x9800] ;  /* 0x00980000e71c783b */ /* 0x000ea20000004200 */
[----:B------:R-:W-:-:S06]  /*12a10*/  MOV R158, R101 ;  /* 0x00000065009e7202 */ /* 0x000fcc0000000f00 */
[C---:B------:R-:W-:Y:S01]  /*12a20*/  HMMA.16816.F32.BF16 R148, R4.reuse, R22, R148 ;  /* 0x000000160494723c */ /* 0x040fe20000041894 */
[----:B------:R-:W3:Y:S01]  /*12a30*/  LDSM.16.MT88.4 R20, [R229+0x9800] ;  /* 0x00980000e514783b */ /* 0x000ee20000004200 */
[----:B-1----:R-:W-:Y:S01]  /*12a40*/  FFMA.FTZ R9, R116, c[0x0][0x23c], -R8 ;  /* 0x00008f0074097a23 */ /* 0x002fe20000010808 */
[----:B------:R-:W-:Y:S02]  /*12a50*/  MOV R156, R100 ;  /* 0x00000064009c7202 */ /* 0x000fe40000000f00 */
[----:B------:R-:W-:Y:S01]  /*12a60*/  MOV R157, R102 ;  /* 0x00000066009d7202 */ /* 0x000fe20000000f00 */
[----:B------:R1:W-:Y:S02]  /*12a70*/  MUFU.EX2 R111, R9 ;  /* 0x00000009006f7308 */ /* 0x0003e40000000800 */
[C---:B------:R-:W-:Y:S08]  /*12a80*/  HMMA.16816.F32.BF16 R152, R4.reuse, R16, R152 ;  /* 0x000000100498723c */ /* 0x040ff00000041898 */
[C---:B------:R-:W-:Y:S01]  /*12a90*/  HMMA.16816.F32.BF16 R164, R4.reuse, R18, R164 ;  /* 0x0000001204a4723c */ /* 0x040fe200000418a4 */
[----:B------:R-:W4:Y:S07]  /*12aa0*/  LDSM.16.MT88.4 R16, [R232+0x9800] ;  /* 0x00980000e810783b */ /* 0x000f2e0000004200 */
[----:B------:R-:W-:Y:S01]  /*12ab0*/  HMMA.16816.F32.BF16 R100, R4, R12, R168 ;  /* 0x0000000c0464723c */ /* 0x000fe200000418a8 */
[----:B-1----:R-:W-:-:S07]  /*12ac0*/  FFMA.FTZ R9, R75, c[0x0][0x23c], -R3 ;  /* 0x00008f004b097a23 */ /* 0x002fce0000010803 */
[C---:B------:R-:W-:Y:S01]  /*12ad0*/  HMMA.16816.F32.BF16 R180, R4.reuse, R14, R180 ;  /* 0x0000000e04b4723c */ /* 0x040fe200000418b4 */
[----:B------:R-:W1:Y:S01]  /*12ae0*/  LDSM.16.MT88.4 R12, [R230+0x9800] ;  /* 0x00980000e60c783b */ /* 0x000e620000004200 */
[----:B------:R2:W2:Y:S06]  /*12af0*/  MUFU.EX2 R11, R9 ;  /* 0x00000009000b7308 */ /* 0x0004ac0000000800 */
[----:B------:R-:W-:Y:S07]  /*12b00*/  HMMA.16816.F32.BF16 R184, R4, R24, R184 ;  /* 0x0000001804b8723c */ /* 0x000fee00000418b8 */
[----:B------:R-:W-:-:S02]  /*12b10*/  FFMA.FTZ R4, R115, c[0x0][0x23c], -R3 ;  /* 0x00008f0073047a23 */ /* 0x000fc40000010803 */
[--C-:B------:R-:W-:Y:S02]  /*12b20*/  FFMA.FTZ R5, R107, c[0x0][0x23c], -R3.reuse ;  /* 0x00008f006b057a23 */ /* 0x100fe40000010803 */
[----:B--2---:R-:W-:Y:S01]  /*12b30*/  FFMA.FTZ R9, R119, c[0x0][0x23c], -R3 ;  /* 0x00008f0077097a23 */ /* 0x004fe20000010803 */
[----:B------:R2:W-:Y:S08]  /*12b40*/  MUFU.EX2 R110, R4 ;  /* 0x00000004006e7308 */ /* 0x0005f00000000800 */
[----:B------:R-:W1:Y:S08]  /*12b50*/  MUFU.EX2 R215, R9 ;  /* 0x0000000900d77308 */ /* 0x000e700000000800 */
[----:B------:R1:W1:Y:S01]  /*12b60*/  MUFU.EX2 R203, R5 ;  /* 0x0000000500cb7308 */ /* 0x0002620000000800 */
[----:B------:R-:W-:-:S02]  /*12b70*/  MOV R198, R11 ;  /* 0x0000000b00c67202 */ /* 0x000fc40000000f00 */
[----:B------:R-:W-:Y:S02]  /*12b80*/  MOV R199, R10 ;  /* 0x0000000a00c77202 */ /* 0x000fe40000000f00 */
[----:B------:R-:W-:Y:S02]  /*12b90*/  F2FP.BF16.PACK_AB R6, R111, R214 ;  /* 0x000000d66f06723e */ /* 0x000fe400000010ff */
[----:B--2---:R-:W-:Y:S01]  /*12ba0*/  F2FP.BF16.PACK_AB R4, R197, R199 ;  /* 0x000000c7c504723e */ /* 0x004fe200000010ff */
[----:B------:R-:W-:Y:S01]  /*12bb0*/  IMAD.MOV.U32 R174, RZ, RZ, R157 ;  /* 0x000000ffffae7224 */ /* 0x000fe200078e009d */
[----:B------:R-:W-:Y:S02]  /*12bc0*/  MOV R122, R82 ;  /* 0x00000052007a7202 */ /* 0x000fe40000000f00 */
[----:B------:R-:W-:Y:S02]  /*12bd0*/  MOV R177, R93 ;  /* 0x0000005d00b17202 */ /* 0x000fe40000000f00 */
[----:B-1----:R-:W-:-:S02]  /*12be0*/  F2FP.BF16.PACK_AB R5, R215, R198 ;  /* 0x000000c6d705723e */ /* 0x002fc400000010ff */
[----:B------:R-:W-:Y:S01]  /*12bf0*/  F2FP.BF16.PACK_AB R7, R203, R110 ;  /* 0x0000006ecb07723e */ /* 0x000fe200000010ff */
[----:B------:R-:W-:Y:S01]  /*12c00*/  IMAD.MOV.U32 R161, RZ, RZ, R79 ;  /* 0x000000ffffa17224 */ /* 0x000fe200078e004f */
[----:B------:R-:W-:Y:S01]  /*12c10*/  MOV R157, R146 ;  /* 0x00000092009d7202 */ /* 0x000fe20000000f00 */
[----:B------:R-:W-:Y:S01]  /*12c20*/  IMAD.MOV.U32 R125, RZ, RZ, R76 ;  /* 0x000000ffff7d7224 */ /* 0x000fe200078e004c */
[----:B------:R-:W-:Y:S02]  /*12c30*/  MOV R146, R95 ;  /* 0x0000005f00927202 */ /* 0x000fe40000000f00 */
[----:B------:R-:W-:Y:S02]  /*12c40*/  MOV R178, R94 ;  /* 0x0000005e00b27202 */ /* 0x000fe40000000f00 */
[----:B------:R-:W-:Y:S02]  /*12c50*/  MOV R130, R78 ;  /* 0x0000004e00827202 */ /* 0x000fe40000000f00 */
[----:B------:R-:W-:-:S02]  /*12c60*/  MOV R209, R77 ;  /* 0x0000004d00d17202 */ /* 0x000fc40000000f00 */
[----:B------:R-:W-:Y:S01]  /*12c70*/  MOV R226, R92 ;  /* 0x0000005c00e27202 */ /* 0x000fe20000000f00 */
[----:B------:R-:W-:Y:S01]  /*12c80*/  HMMA.16816.F32.BF16 R76, R4, R30, R32 ;  /* 0x0000001e044c723c */ /* 0x000fe20000041820 */
[----:B------:R-:W-:Y:S02]  /*12c90*/  MOV R179, R163 ;  /* 0x000000a300b37202 */ /* 0x000fe40000000f00 */
[----:B------:R-:W-:-:S04]  /*12ca0*/  MOV R175, R156 ;  /* 0x0000009c00af7202 */ /* 0x000fc80000000f00 */
[--C-:B------:R-:W-:Y:S01]  /*12cb0*/  FFMA.FTZ R35, R122, c[0x0][0x23c], -R2.reuse ;  /* 0x00008f007a237a23 */ /* 0x100fe20000010802 */
[----:B---3--:R-:W-:Y:S01]  /*12cc0*/  HMMA.16816.F32.BF16 R92, R4, R20, R60 ;  /* 0x00000014045c723c */ /* 0x008fe2000004183c */
[--C-:B------:R-:W-:Y:S01]  /*12cd0*/  FFMA.FTZ R122, R177, c[0x0][0x23c], -R2.reuse ;  /* 0x00008f00b17a7a23 */ /* 0x100fe20000010802 */
[----:B------:R-:W-:Y:S01]  /*12ce0*/  MOV R163, R158 ;  /* 0x0000009e00a37202 */ /* 0x000fe20000000f00 */
[----:B------:R-:W-:Y:S01]  /*12cf0*/  FFMA.FTZ R177, R99, c[0x0][0x23c], -R2 ;  /* 0x00008f0063b17a23 */ /* 0x000fe20000010802 */
[----:B------:R-:W-:-:S03]  /*12d00*/  MOV R162, R159 ;  /* 0x0000009f00a27202 */ /* 0x000fc60000000f00 */
[----:B------:R-:W-:Y:S01]  /*12d10*/  FFMA.FTZ R61, R117, R97, R98 ;  /* 0x00000061753d7223 */ /* 0x000fe20000010062 */
[C---:B------:R-:W-:Y:S01]  /*12d20*/  HMMA.16816.F32.BF16 R112, R4.reuse, R28, R36 ;  /* 0x0000001c0470723c */ /* 0x040fe20000041824 */
[----:B------:R-:W2:Y:S01]  /*12d30*/  LDL.LU R98, [R1+0x16c] ;  /* 0x00016c0001627983 */ /* 0x000ea20000300800 */
[----:B------:R-:W-:Y:S01]  /*12d40*/  FFMA.FTZ R62, R121, R96, R250 ;  /* 0x00000060793e7223 */ /* 0x000fe200000100fa */
[----:B------:R-:W-:Y:S02]  /*12d50*/  MOV R156, R147 ;  /* 0x00000093009c7202 */ /* 0x000fe40000000f00 */
[----:B------:R-:W3:Y:S01]  /*12d60*/  LDL.LU R250, [R1+0x168] ;  /* 0x0001680001fa7983 */ /* 0x000ee20000300800 */
[----:B------:R-:W-:Y:S01]  /*12d70*/  MOV R176, R91 ;  /* 0x0000005b00b07202 */ /* 0x000fe20000000f00 */
[----:B------:R-:W-:Y:S01]  /*12d80*/  FFMA.FTZ R38, R252, c[0x0][0x23c], -R0 ;  /* 0x00008f00fc267a23 */ /* 0x000fe20000010800 */
[----:B------:R-:W-:Y:S01]  /*12d90*/  MOV R126, R83 ;  /* 0x00000053007e7202 */ /* 0x000fe20000000f00 */
[----:B------:R-:W3:Y:S01]  /*12da0*/  LDL.LU R99, [R1+0x164] ;  /* 0x0001640001637983 */ /* 0x000ee20000300800 */
[----:B------:R-:W-:Y:S01]  /*12db0*/  MOV R128, R74 ;  /* 0x0000004a00807202 */ /* 0x000fe20000000f00 */
[----:B------:R-:W-:Y:S01]  /*12dc0*/  IMAD.MOV.U32 R147, RZ, RZ, R71 ;  /* 0x000000ffff937224 */ /* 0x000fe200078e0047 */
[----:B------:R-:W-:Y:S01]  /*12dd0*/  MOV R242, R89 ;  /* 0x0000005900f27202 */ /* 0x000fe20000000f00 */
[----:B------:R-:W-:Y:S01]  /*12de0*/  IMAD.MOV.U32 R188, RZ, RZ, R90 ;  /* 0x000000ffffbc7224 */ /* 0x000fe200078e005a */
[----:B------:R-:W-:Y:S01]  /*12df0*/  MOV R160, R81 ;  /* 0x0000005100a07202 */ /* 0x000fe20000000f00 */
[----:B------:R-:W3:Y:S01]  /*12e00*/  LDL.LU R252, [R1+0x160] ;  /* 0x0001600001fc7983 */ /* 0x000ee20000300800 */
[----:B------:R-:W-:Y:S01]  /*12e10*/  MOV R158, R80 ;  /* 0x00000050009e7202 */ /* 0x000fe20000000f00 */
[--C-:B------:R-:W-:Y:S01]  /*12e20*/  FFMA.FTZ R37, R104, c[0x0][0x23c], -R0.reuse ;  /* 0x00008f0068257a23 */ /* 0x100fe20000010800 */
[----:B------:R-:W-:Y:S01]  /*12e30*/  MOV R159, R88 ;  /* 0x00000058009f7202 */ /* 0x000fe20000000f00 */
[----:B----4-:R-:W-:Y:S01]  /*12e40*/  HMMA.16816.F32.BF16 R72, R4, R16, R52 ;  /* 0x000000100448723c */ /* 0x010fe20000041834 */
[----:B------:R-:W4:Y:S01]  /*12e50*/  LDL.LU R104, [R1+0x15c] ;  /* 0x00015c0001687983 */ /* 0x000f220000300800 */
[----:B------:R-:W-:-:S02]  /*12e60*/  FFMA.FTZ R34, R240, c[0x0][0x23c], -R0 ;  /* 0x00008f00f0227a23 */ /* 0x000fc40000010800 */
[----:B------:R-:W-:Y:S01]  /*12e70*/  FFMA.FTZ R33, R105, c[0x0][0x23c], -R0 ;  /* 0x00008f0069217a23 */ /* 0x000fe20000010800 */
[----:B------:R-:W4:Y:S03]  /*12e80*/  LDL.LU R240, [R1+0x158] ;  /* 0x0001580001f07983 */ /* 0x000f260000300800 */
[----:B------:R-:W-:Y:S01]  /*12e90*/  HMMA.16816.F32.BF16 R88, R4, R22, R56 ;  /* 0x000000160458723c */ /* 0x000fe20000041838 */
[----:B------:R-:W4:Y:S01]  /*12ea0*/  LDL.LU R105, [R1+0x154] ;  /* 0x0001540001697983 */ /* 0x000f220000300800 */
[--C-:B------:R-:W-:Y:S02]  /*12eb0*/  FFMA.FTZ R52, R126, c[0x0][0x23c], -R2.reuse ;  /* 0x00008f007e347a23 */ /* 0x100fe40000010802 */
[----:B------:R-:W-:-:S04]  /*12ec0*/  FFMA.FTZ R121, R176, c[0x0][0x23c], -R2 ;  /* 0x00008f00b0797a23 */ /* 0x000fc80000010802 */
[----:B------:R-:W-:Y:S01]  /*12ed0*/  HMMA.16816.F32.BF16 R68, R4, R18, R48 ;  /* 0x000000120444723c */ /* 0x000fe20000041830 */
[----:B------:R-:W-:Y:S02]  /*12ee0*/  FFMA.FTZ R127, R108, c[0x0][0x23c], -R0 ;  /* 0x00008f006c7f7a23 */ /* 0x000fe40000010800 */
[----:B------:R-:W-:-:S05]  /*12ef0*/  FFMA.FTZ R36, R226, c[0x0][0x23c], -R2 ;  /* 0x00008f00e2247a23 */ /* 0x000fca0000010802 */
[----:B------:R-:W-:Y:S01]  /*12f00*/  HMMA.16816.F32.BF16 R64, R4, R12, R44 ;  /* 0x0000000c0440723c */ /* 0x000fe2000004182c */
[--C-:B------:R-:W-:Y:S02]  /*12f10*/  FFMA.FTZ R39, R242, c[0x0][0x23c], -R2.reuse ;  /* 0x00008f00f2277a23 */ /* 0x100fe40000010802 */
[----:B------:R-:W-:-:S05]  /*12f20*/  FFMA.FTZ R120, R188, c[0x0][0x23c], -R2 ;  /* 0x00008f00bc787a23 */ /* 0x000fca0000010802 */
[----:B------:R-:W-:Y:S01]  /*12f30*/  HMMA.16816.F32.BF16 R80, R4, R14, R40 ;  /* 0x0000000e0450723c */ /* 0x000fe20000041828 */
[--C-:B------:R-:W-:Y:S02]  /*12f40*/  FFMA.FTZ R126, R178, c[0x0][0x23c], -R2.reuse ;  /* 0x00008f00b27e7a23 */ /* 0x100fe40000010802 */
[----:B------:R-:W-:-:S04]  /*12f50*/  FFMA.FTZ R146, R146, c[0x0][0x23c], -R2 ;  /* 0x00008f0092927a23 */ /* 0x000fc80000010802 */
[--C-:B------:R-:W-:Y:S02]  /*12f60*/  FFMA.FTZ R7, R125, c[0x0][0x23c], -R2.reuse ;  /* 0x00008f007d077a23 */ /* 0x100fe40000010802 */
[----:B------:R-:W-:Y:S02]  /*12f70*/  FFMA.FTZ R5, R130, c[0x0][0x23c], -R2 ;  /* 0x00008f0082057a23 */ /* 0x000fe40000010802 */
[----:B------:R-:W-:Y:S02]  /*12f80*/  FFMA.FTZ R125, R106, c[0x0][0x23c], -R0 ;  /* 0x00008f006a7d7a23 */ /* 0x000fe40000010800 */
[--C-:B------:R-:W-:Y:S01]  /*12f90*/  FFMA.FTZ R4, R209, c[0x0][0x23c], -R2.reuse ;  /* 0x00008f00d1047a23 */ /* 0x100fe20000010802 */
[----:B------:R-:W4:Y:S01]  /*12fa0*/  LDL.LU R106, [R1+0x150] ;  /* 0x00015000016a7983 */ /* 0x000f220000300800 */
[--C-:B------:R-:W-:Y:S02]  /*12fb0*/  FFMA.FTZ R6, R128, c[0x0][0x23c], -R2.reuse ;  /* 0x00008f0080067a23 */ /* 0x100fe40000010802 */
[--C-:B------:R-:W-:Y:S01]  /*12fc0*/  FFMA.FTZ R147, R147, c[0x0][0x23c], -R2.reuse ;  /* 0x00008f0093937a23 */ /* 0x100fe20000010802 */
[----:B------:R-:W4:Y:S01]  /*12fd0*/  LDL.LU R108, [R1+0x14c] ;  /* 0x00014c00016c7983 */ /* 0x000f220000300800 */
[----:B------:R-:W-:-:S02]  /*12fe0*/  FFMA.FTZ R156, R156, c[0x0][0x23c], -R2 ;  /* 0x00008f009c9c7a23 */ /* 0x000fc40000010802 */
[--C-:B------:R-:W-:Y:S02]  /*12ff0*/  FFMA.FTZ R157, R157, c[0x0][0x23c], -R2.reuse ;  /* 0x00008f009d9d7a23 */ /* 0x100fe40000010802 */
[--C-:B------:R-:W-:Y:S02]  /*13000*/  FFMA.FTZ R174, R174, c[0x0][0x23c], -R2.reuse ;  /* 0x00008f00aeae7a23 */ /* 0x100fe40000010802 */
[--C-:B------:R-:W-:Y:S02]  /*13010*/  FFMA.FTZ R175, R175, c[0x0][0x23c], -R2.reuse ;  /* 0x00008f00afaf7a23 */ /* 0x100fe40000010802 */
[----:B------:R-:W-:Y:S02]  /*13020*/  FFMA.FTZ R176, R179, c[0x0][0x23c], -R2 ;  /* 0x00008f00b3b07a23 */ /* 0x000fe40000010802 */
[--C-:B------:R-:W-:Y:S01]  /*13030*/  FFMA.FTZ R128, R221, c[0x0][0x23c], -R0.reuse ;  /* 0x00008f00dd807a23 */ /* 0x100fe20000010800 */
[----:B------:R1:W-:Y:S01]  /*13040*/  MUFU.EX2 R40, R5 ;  /* 0x0000000500287308 */ /* 0x0003e20000000800 */
[--C-:B------:R-:W-:Y:S01]  /*13050*/  FFMA.FTZ R2, R158, c[0x0][0x23c], -R0.reuse ;  /* 0x00008f009e027a23 */ /* 0x100fe20000010800 */
[----:B------:R-:W4:Y:S01]  /*13060*/  LDL.LU R221, [R1+0x148] ;  /* 0x0001480001dd7983 */ /* 0x000f220000300800 */
[----:B------:R-:W-:-:S02]  /*13070*/  FFMA.FTZ R130, R223, c[0x0][0x23c], -R0 ;  /* 0x00008f00df827a23 */ /* 0x000fc40000010800 */
[--C-:B------:R-:W-:Y:S01]  /*13080*/  FFMA.FTZ R25, R159, c[0x0][0x23c], -R0.reuse ;  /* 0x00008f009f197a23 */ /* 0x100fe20000010800 */
[----:B------:R-:W4:Y:S01]  /*13090*/  LDL.LU R223, [R1+0x144] ;  /* 0x0001440001df7983 */ /* 0x000f220000300800 */
[--C-:B------:R-:W-:Y:S01]  /*130a0*/  FFMA.FTZ R158, R224, c[0x0][0x23c], -R0.reuse ;  /* 0x00008f00e09e7a23 */ /* 0x100fe20000010800 */
[----:B------:R1:W-:Y:S01]  /*130b0*/  MUFU.EX2 R41, R4 ;  /* 0x0000000400297308 */ /* 0x0003e20000000800 */
[--C-:B------:R-:W-:Y:S01]  /*130c0*/  FFMA.FTZ R159, R227, c[0x0][0x23c], -R0.reuse ;  /* 0x00008f00e39f7a23 */ /* 0x100fe20000010800 */
[----:B------:R-:W4:Y:S01]  /*130d0*/  LDL.LU R224, [R1+0x140] ;  /* 0x0001400001e07983 */ /* 0x000f220000300800 */
[----:B------:R-:W-:-:S03]  /*130e0*/  FFMA.FTZ R178, R249, c[0x0][0x23c], -R0 ;  /* 0x00008f00f9b27a23 */ /* 0x000fc60000010800 */
[----:B------:R-:W4:Y:S01]  /*130f0*/  LDL.LU R227, [R1+0x13c] ;  /* 0x00013c0001e37983 */ /* 0x000f220000300800 */
[--C-:B-1----:R-:W-:Y:S02]  /*13100*/  FFMA.FTZ R5, R160, c[0x0][0x23c], -R0.reuse ;  /* 0x00008f00a0057a23 */ /* 0x102fe40000010800 */
[--C-:B------:R-:W-:Y:S02]  /*13110*/  FFMA.FTZ R160, R244, c[0x0][0x23c], -R0.reuse ;  /* 0x00008f00f4a07a23 */ /* 0x100fe40000010800 */
[----:B------:R-:W4:Y:S01]  /*13120*/  LDL.LU R244, [R1+0x138] ;  /* 0x0001380001f47983 */ /* 0x000f220000300800 */
[--C-:B------:R-:W-:Y:S02]  /*13130*/  FFMA.FTZ R179, R251, c[0x0][0x23c], -R0.reuse ;  /* 0x00008f00fbb37a23 */ /* 0x100fe40000010800 */
[--C-:B------:R-:W-:Y:S02]  /*13140*/  FFMA.FTZ R4, R161, c[0x0][0x23c], -R0.reuse ;  /* 0x00008f00a1047a23 */ /* 0x100fe40000010800 */
[----:B------:R-:W-:-:S02]  /*13150*/  FFMA.FTZ R161, R246, c[0x0][0x23c], -R0 ;  /* 0x00008f00f6a17a23 */ /* 0x000fc40000010800 */
[----:B------:R-:W4:Y:S01]  /*13160*/  LDL.LU R246, [R1+0x134] ;  /* 0x0001340001f67983 */ /* 0x000f220000300800 */
[----:B------:R-:W-:-:S03]  /*13170*/  FFMA.FTZ R188, R248, c[0x0][0x23c], -R0 ;  /* 0x00008f00f8bc7a23 */ /* 0x000fc60000010800 */
[----:B------:R-:W4:Y:S01]  /*13180*/  LDL.LU R249, [R1+0x130] ;  /* 0x0001300001f97983 */ /* 0x000f220000300800 */
[----:B------:R-:W-:-:S03]  /*13190*/  FFMA.FTZ R196, R241, c[0x0][0x23c], -R0 ;  /* 0x00008f00f1c47a23 */ /* 0x000fc60000010800 */
[----:B------:R-:W4:Y:S04]  /*131a0*/  LDL.LU R251, [R1+0x12c] ;  /* 0x00012c0001fb7983 */ /* 0x000f280000300800 */
[----:B------:R-:W4:Y:S04]  /*131b0*/  LDL.LU R248, [R1+0x128] ;  /* 0x0001280001f87983 */ /* 0x000f280000300800 */
[----:B------:R-:W4:Y:S04]  /*131c0*/  LDL.LU R241, [R1+0x124] ;  /* 0x0001240001f17983 */ /* 0x000f280000300800 */
[----:B------:R-:W4:Y:S01]  /*131d0*/  LDL.LU R57, [R1+0x18] ;  /* 0x0000180001397983 */ /* 0x000f220000300800 */
[----:B------:R-:W-:-:S03]  /*131e0*/  MOV R26, R173 ;  /* 0x000000ad001a7202 */ /* 0x000fc60000000f00 */
[----:B------:R-:W4:Y:S01]  /*131f0*/  LDL.LU R58, [R1+0x14] ;  /* 0x00001400013a7983 */ /* 0x000f220000300800 */
[----:B------:R-:W-:-:S03]  /*13200*/  IMAD.MOV.U32 R27, RZ, RZ, R118 ;  /* 0x000000ffff1b7224 */ /* 0x000fc600078e0076 */
[----:B------:R-:W4:Y:S01]  /*13210*/  LDL.LU R119, [R1+0x10] ;  /* 0x0000100001777983 */ /* 0x000f220000300800 */
[----:B------:R-:W-:-:S03]  /*13220*/  MOV R173, R138 ;  /* 0x0000008a00ad7202 */ /* 0x000fc60000000f00 */
[----:B------:R-:W4:Y:S04]  /*13230*/  LDL.LU R117, [R1+0xc] ;  /* 0x00000c0001757983 */ /* 0x000f280000300800 */
[----:B------:R-:W4:Y:S04]  /*13240*/  LDL.LU R118, [R1+0x8] ;  /* 0x0000080001767983 */ /* 0x000f280000300800 */
[----:B------:R-:W4:Y:S01]  /*13250*/  LDL.LU R138, [R1+0x4] ;  /* 0x00000400018a7983 */ /* 0x000f220000300800 */
[----:B------:R-:W-:Y:S01]  /*13260*/  MOV R209, R222 ;  /* 0x000000de00d17202 */ /* 0x000fe20000000f00 */
[----:B------:R-:W-:Y:S01]  /*13270*/  MUFU.EX2 R7, R7 ;  /* 0x0000000700077308 */ /* 0x000fe20000000800 */
[----:B------:R-:W-:Y:S01]  /*13280*/  MOV R54, R206 ;  /* 0x000000ce00367202 */ /* 0x000fe20000000f00 */
[----:B------:R-:W-:Y:S01]  /*13290*/  IMAD.MOV.U32 R171, RZ, RZ, R131 ;  /* 0x000000ffffab7224 */ /* 0x000fe200078e0083 */
[----:B------:R-:W-:Y:S01]  /*132a0*/  MOV R206, R209 ;  /* 0x000000d100ce7202 */ /* 0x000fe20000000f00 */
[----:B------:R-:W-:Y:S01]  /*132b0*/  IMAD.MOV.U32 R209, RZ, RZ, R220 ;  /* 0x000000ffffd17224 */ /* 0x000fe200078e00dc */
[----:B------:R-:W-:-:S03]  /*132c0*/  MOV R59, R208 ;  /* 0x000000d0003b7202 */ /* 0x000fc60000000f00 */
[----:B------:R-:W-:Y:S01]  /*132d0*/  MUFU.EX2 R242, R6 ;  /* 0x0000000600f27308 */ /* 0x000fe20000000800 */
[----:B------:R-:W-:-:S07]  /*132e0*/  MOV R107, R207 ;  /* 0x000000cf006b7202 */ /* 0x000fce0000000f00 */
[----:B------:R-:W-:Y:S01]  /*132f0*/  MUFU.EX2 R226, R5 ;  /* 0x0000000500e27308 */ /* 0x000fe20000000800 */
[----:B------:R-:W-:-:S07]  /*13300*/  MOV R55, R129 ;  /* 0x0000008100377202 */ /* 0x000fce0000000f00 */
[----:B------:R-:W1:Y:S01]  /*13310*/  MUFU.EX2 R222, R4 ;  /* 0x0000000400de7308 */ /* 0x000e620000000800 */
[----:B------:R-:W-:-:S07]  /*13320*/  MOV R56, R172 ;  /* 0x000000ac00387202 */ /* 0x000fce0000000f00 */
[----:B------:R-:W-:Y:S01]  /*13330*/  MUFU.EX2 R220, R25 ;  /* 0x0000001900dc7308 */ /* 0x000fe20000000800 */
[----:B------:R-:W-:Y:S01]  /*13340*/  IMAD.MOV.U32 R207, RZ, RZ, R136 ;  /* 0x000000ffffcf7224 */ /* 0x000fe200078e0088 */
[----:B------:R-:W-:Y:S02]  /*13350*/  MOV R170, R213 ;  /* 0x000000d500aa7202 */ /* 0x000fe40000000f00 */
[----:B-1----:R-:W-:Y:S02]  /*13360*/  F2FP.BF16.PACK_AB R5, R222, R226 ;  /* 0x000000e2de05723e */ /* 0x002fe400000010ff */
[----:B------:R-:W-:Y:S02]  /*13370*/  MOV R208, R162 ;  /* 0x000000a200d07202 */ /* 0x000fe40000000f00 */
[----:B------:R-:W-:Y:S02]  /*13380*/  MOV R213, R163 ;  /* 0x000000a300d57202 */ /* 0x000fe40000000f00 */
[----:B------:R-:W-:Y:S01]  /*13390*/  MOV R172, R137 ;  /* 0x0000008900ac7202 */ /* 0x000fe20000000f00 */
[----:B------:R-:W-:Y:S08]  /*133a0*/  MUFU.EX2 R120, R120 ;  /* 0x0000007800787308 */ /* 0x000ff00000000800 */
[----:B------:R-:W-:Y:S08]  /*133b0*/  MUFU.EX2 R121, R121 ;  /* 0x0000007900797308 */ /* 0x000ff00000000800 */
[----:B------:R-:W-:Y:S08]  /*133c0*/  MUFU.EX2 R122, R122 ;  /* 0x0000007a007a7308 */ /* 0x000ff00000000800 */
[----:B------:R-:W-:Y:S01]  /*133d0*/  MUFU.EX2 R126, R126 ;  /* 0x0000007e007e7308 */ /* 0x000fe20000000800 */
[----:B--2---:R-:W-:-:S02]  /*133e0*/  FFMA.FTZ R169, R98, c[0x0][0x23c], -R8 ;  /* 0x00008f0062a97a23 */ /* 0x004fc40000010808 */
[--C-:B---3--:R-:W-:Y:S02]  /*133f0*/  FFMA.FTZ R168, R99, c[0x0][0x23c], -R8.reuse ;  /* 0x00008f0063a87a23 */ /* 0x108fe40000010808 */
[--C-:B----4-:R-:W-:Y:S02]  /*13400*/  FFMA.FTZ R163, R104, c[0x0][0x23c], -R8.reuse ;  /* 0x00008f0068a37a23 */ /* 0x110fe40000010808 */
[--C-:B------:R-:W-:Y:S02]  /*13410*/  FFMA.FTZ R162, R105, c[0x0][0x23c], -R8.reuse ;  /* 0x00008f0069a27a23 */ /* 0x100fe40000010808 */
[--C-:B------:R-:W-:Y:S02]  /*13420*/  FFMA.FTZ R131, R221, c[0x0][0x23c], -R8.reuse ;  /* 0x00008f00dd837a23 */ /* 0x100fe40000010808 */
[----:B------:R-:W1:Y:S01]  /*13430*/  MUFU.EX2 R221, R2 ;  /* 0x0000000200dd7308 */ /* 0x000e620000000800 */
[--C-:B------:R-:W-:Y:S01]  /*13440*/  FFMA.FTZ R116, R224, c[0x0][0x23c], -R8.reuse ;  /* 0x00008f00e0747a23 */ /* 0x100fe20000010808 */
[----:B------:R-:W-:Y:S01]  /*13450*/  MOV R224, R41 ;  /* 0x0000002900e07202 */ /* 0x000fe20000000f00 */
[----:B------:R-:W-:Y:S01]  /*13460*/  FFMA.FTZ R32, R244, c[0x0][0x23c], -R8 ;  /* 0x00008f00f4207a23 */ /* 0x000fe20000010808 */
[----:B------:R-:W-:-:S02]  /*13470*/  MOV R244, R7 ;  /* 0x0000000700f47202 */ /* 0x000fc40000000f00 */
[----:B-1----:R-:W-:Y:S02]  /*13480*/  F2FP.BF16.PACK_AB R7, R220, R221 ;  /* 0x000000dddc07723e */ /* 0x002fe400000010ff */
[----:B------:R-:W-:Y:S01]  /*13490*/  F2FP.BF16.PACK_AB R6, R242, R244 ;  /* 0x000000f4f206723e */ /* 0x000fe200000010ff */
[----:B------:R-:W-:Y:S02]  /*134a0*/  FFMA.FTZ R9, R246, c[0x0][0x23c], -R8 ;  /* 0x00008f00f6097a23 */ /* 0x000fe40000010808 */
[--C-:B------:R-:W-:Y:S01]  /*134b0*/  FFMA.FTZ R2, R57, c[0x0][0x23c], -R3.reuse ;  /* 0x00008f0039027a23 */ /* 0x100fe20000010803 */
[----:B------:R-:W-:Y:S02]  /*134c0*/  MOV R57, R59 ;  /* 0x0000003b00397202 */ /* 0x000fe40000000f00 */
[----:B------:R-:W-:Y:S01]  /*134d0*/  MOV R59, R26 ;  /* 0x0000001a003b7202 */ /* 0x000fe20000000f00 */
[----:B------:R-:W-:Y:S02]  /*134e0*/  FFMA.FTZ R0, R58, c[0x0][0x23c], -R3 ;  /* 0x00008f003a007a23 */ /* 0x000fe40000010803 */
[----:B------:R-:W-:-:S02]  /*134f0*/  IMAD.MOV.U32 R58, RZ, RZ, R107 ;  /* 0x000000ffff3a7224 */ /* 0x000fc400078e006b */
[--C-:B------:R-:W-:Y:S01]  /*13500*/  FFMA.FTZ R26, R119, c[0x0][0x23c], -R3.reuse ;  /* 0x00008f00771a7a23 */ /* 0x100fe20000010803 */
[----:B------:R-:W-:Y:S01]  /*13510*/  MOV R107, R27 ;  /* 0x0000001b006b7202 */ /* 0x000fe20000000f00 */
[--C-:B------:R-:W-:Y:S01]  /*13520*/  FFMA.FTZ R119, R252, c[0x0][0x23c], -R3.reuse ;  /* 0x00008f00fc777a23 */ /* 0x100fe20000010803 */
[----:B------:R-:W-:Y:S01]  /*13530*/  MOV R252, R139 ;  /* 0x0000008b00fc7202 */ /* 0x000fe20000000f00 */
[--C-:B------:R-:W-:Y:S02]  /*13540*/  FFMA.FTZ R27, R117, c[0x0][0x23c], -R3.reuse ;  /* 0x00008f00751b7a23 */ /* 0x100fe40000010803 */
[----:B------:R-:W-:Y:S01]  /*13550*/  FFMA.FTZ R139, R247, c[0x0][0x23c], -R3 ;  /* 0x00008f00f78b7a23 */ /* 0x000fe20000010803 */
[----:B------:R-:W-:Y:S02]  /*13560*/  MOV R247, R55 ;  /* 0x0000003700f77202 */ /* 0x000fe40000000f00 */
[----:B------:R-:W-:Y:S01]  /*13570*/  MOV R55, R56 ;  /* 0x0000003800377202 */ /* 0x000fe20000000f00 */
[----:B------:R-:W-:-:S02]  /*13580*/  IMAD.MOV.U32 R56, RZ, RZ, R144 ;  /* 0x000000ffff387224 */ /* 0x000fc400078e0090 */
[--C-:B------:R-:W-:Y:S02]  /*13590*/  FFMA.FTZ R117, R138, c[0x0][0x23c], -R3.reuse ;  /* 0x00008f008a757a23 */ /* 0x100fe40000010803 */
[--C-:B------:R-:W-:Y:S01]  /*135a0*/  FFMA.FTZ R138, R250, c[0x0][0x23c], -R3.reuse ;  /* 0x00008f00fa8a7a23 */ /* 0x100fe20000010803 */
[----:B------:R-:W-:Y:S01]  /*135b0*/  MOV R250, R40 ;  /* 0x0000002800fa7202 */ /* 0x000fe20000000f00 */
[--C-:B------:R-:W-:Y:S01]  /*135c0*/  FFMA.FTZ R144, R245, c[0x0][0x23c], -R3.reuse ;  /* 0x00008f00f5907a23 */ /* 0x100fe20000010803 */
[----:B------:R-:W-:Y:S01]  /*135d0*/  MOV R245, R145 ;  /* 0x0000009100f57202 */ /* 0x000fe20000000f00 */
[----:B------:R-:W-:Y:S01]  /*135e0*/  FFMA.FTZ R145, R243, c[0x0][0x23c], -R3 ;  /* 0x00008f00f3917a23 */ /* 0x000fe20000010803 */
[----:B------:R-:W-:Y:S02]  /*135f0*/  MOV R243, R57 ;  /* 0x0000003900f37202 */ /* 0x000fe40000000f00 */
[----:B------:R-:W-:Y:S02]  /*13600*/  F2FP.BF16.PACK_AB R4, R224, R250 ;  /* 0x000000fae004723e */ /* 0x000fe400000010ff */
        /* <DEDUP_REMOVED lines=10> */
[----:B------:R-:W-:-:S02]  /*136b0*/  FFMA.FTZ R137, R106, c[0x0][0x23c], -R8 ;  /* 0x00008f006a897a23 */ /* 0x000fc40000010808 */
[----:B------:R-:W-:-:S04]  /*136c0*/  FFMA.FTZ R24, R251, c[0x0][0x23c], -R8 ;  /* 0x00008f00fb187a23 */ /* 0x000fc80000010808 */
[----:B------:R-:W-:Y:S01]  /*136d0*/  MOV R140, R58 ;  /* 0x0000003a008c7202 */ /* 0x000fe20000000f00 */
[----:B------:R-:W-:Y:S01]  /*136e0*/  HMMA.16816.F32.BF16 R40, R4, R22, R148 ;  /* 0x000000160428723c */ /* 0x000fe20000041894 */
[----:B------:R-:W-:Y:S01]  /*136f0*/  MOV R141, R59 ;  /* 0x0000003b008d7202 */ /* 0x000fe20000000f00 */
[----:B------:R-:W-:Y:S01]  /*13700*/  IMAD.MOV.U32 R142, RZ, RZ, R107 ;  /* 0x000000ffff8e7224 */ /* 0x000fe200078e006b */
[----:B------:R-:W1:Y:S01]  /*13710*/  LDSM.16.MT88.4 R20, [R230+0xa000] ;  /* 0x00a00000e614783b */ /* 0x000e620000004200 */
[----:B------:R-:W-:-:S03]  /*13720*/  FFMA.FTZ R63, R227, c[0x0][0x23c], -R8 ;  /* 0x00008f00e33f7a23 */ /* 0x000fc60000010808 */
[----:B------:R-:W-:Y:S01]  /*13730*/  IMAD.MOV.U32 R149, RZ, RZ, R56 ;  /* 0x000000ffff957224 */ /* 0x000fe200078e0038 */
[----:B------:R-:W-:Y:S01]  /*13740*/  HMMA.16816.F32.BF16 R48, R4, R16, R152 ;  /* 0x000000100430723c */ /* 0x000fe20000041898 */
[----:B------:R-:W-:Y:S01]  /*13750*/  MOV R148, R218 ;  /* 0x000000da00947202 */ /* 0x000fe20000000f00 */
[--C-:B------:R-:W-:Y:S01]  /*13760*/  FFMA.FTZ R129, R223, c[0x0][0x23c], -R8.reuse ;  /* 0x00008f00df817a23 */ /* 0x100fe20000010808 */
[----:B------:R-:W-:Y:S01]  /*13770*/  MUFU.EX2 R218, R11 ;  /* 0x0000000b00da7308 */ /* 0x000fe20000000800 */
[----:B------:R-:W-:-:S03]  /*13780*/  FFMA.FTZ R136, R108, c[0x0][0x23c], -R8 ;  /* 0x00008f006c887a23 */ /* 0x000fc60000010808 */
[----:B------:R-:W-:Y:S02]  /*13790*/  MOV R155, R57 ;  /* 0x00000039009b7202 */ /* 0x000fe40000000f00 */
[C---:B------:R-:W-:Y:S01]  /*137a0*/  HMMA.16816.F32.BF16 R56, R4.reuse, R18, R164 ;  /* 0x000000120438723c */ /* 0x040fe200000418a4 */
[----:B------:R-:W-:Y:S01]  /*137b0*/  MOV R152, R216 ;  /* 0x000000d800987202 */ /* 0x000fe20000000f00 */
[----:B------:R-:W-:Y:S01]  /*137c0*/  LDSM.16.MT88.4 R16, [R231+0xa000] ;  /* 0x00a00000e710783b */ /* 0x000fe20000004200 */
[----:B------:R-:W-:Y:S04]  /*137d0*/  MUFU.EX2 R216, R10 ;  /* 0x0000000a00d87308 */ /* 0x000fe80000000800 */
[----:B------:R-:W-:Y:S01]  /*137e0*/  MOV R166, R215 ;  /* 0x000000d700a67202 */ /* 0x000fe20000000f00 */
[C---:B------:R-:W-:Y:S03]  /*137f0*/  HMMA.16816.F32.BF16 R100, R4.reuse, R12, R100 ;  /* 0x0000000c0464723c */ /* 0x040fe60000041864 */
[----:B------:R2:W-:Y:S05]  /*13800*/  MUFU.EX2 R215, R9 ;  /* 0x0000000900d77308 */ /* 0x0005ea0000000800 */
[----:B------:R-:W-:Y:S01]  /*13810*/  HMMA.16816.F32.BF16 R104, R4, R14, R180 ;  /* 0x0000000e0468723c */ /* 0x000fe200000418b4 */
[----:B------:R-:W3:Y:S01]  /*13820*/  LDSM.16.MT88.4 R12, [R229+0xa000] ;  /* 0x00a00000e50c783b */ /* 0x000ee20000004200 */
[----:B------:R-:W-:-:S03]  /*13830*/  IMAD.MOV.U32 R246, RZ, RZ, R214 ;  /* 0x000000fffff67224 */ /* 0x000fc600078e00d6 */
[----:B--2---:R-:W2:Y:S01]  /*13840*/  LDSM.16.MT88.4 R8, [R232+0xa000] ;  /* 0x00a00000e808783b */ /* 0x004ea20000004200 */
[----:B------:R-:W-:Y:S01]  /*13850*/  MOV R214, R172 ;  /* 0x000000ac00d67202 */ /* 0x000fe20000000f00 */
[----:B------:R-:W-:Y:S01]  /*13860*/  FFMA.FTZ R172, R217, c[0x0][0x23c], -R3 ;  /* 0x00008f00d9ac7a23 */ /* 0x000fe20000010803 */
[----:B------:R-:W-:Y:S01]  /*13870*/  MOV R167, R212 ;  /* 0x000000d400a77202 */ /* 0x000fe20000000f00 */
[----:B------:R-:W4:Y:S01]  /*13880*/  MUFU.EX2 R217, R24 ;  /* 0x0000001800d97308 */ /* 0x000f220000000800 */
[----:B------:R-:W-:Y:S01]  /*13890*/  MOV R183, R213 ;  /* 0x000000d500b77202 */ /* 0x000fe20000000f00 */
[----:B------:R-:W-:Y:S01]  /*138a0*/  IMAD.MOV.U32 R165, RZ, RZ, R214 ;  /* 0x000000ffffa57224 */ /* 0x000fe200078e00d6 */
[----:B------:R-:W-:Y:S02]  /*138b0*/  MOV R227, R211 ;  /* 0x000000d300e37202 */ /* 0x000fe40000000f00 */
[----:B------:R-:W-:-:S03]  /*138c0*/  MOV R207, R173 ;  /* 0x000000ad00cf7202 */ /* 0x000fc60000000f00 */
[----:B------:R1:W-:Y:S08]  /*138d0*/  MUFU.EX2 R214, R2 ;  /* 0x0000000200d67308 */ /* 0x0003f00000000800 */
[----:B------:R-:W1:Y:S08]  /*138e0*/  MUFU.EX2 R213, R0 ;  /* 0x0000000000d57308 */ /* 0x000e700000000800 */
[----:B------:R-:W-:Y:S08]  /*138f0*/  MUFU.EX2 R212, R26 ;  /* 0x0000001a00d47308 */ /* 0x000ff00000000800 */
[----:B------:R-:W2:Y:S01]  /*13900*/  MUFU.EX2 R211, R27 ;  /* 0x0000001b00d37308 */ /* 0x000ea20000000800 */
[----:B------:R-:W-:Y:S01]  /*13910*/  MOV R143, R205 ;  /* 0x000000cd008f7202 */ /* 0x000fe20000000f00 */
[----:B------:R-:W-:Y:S01]  /*13920*/  IMAD.MOV.U32 R154, RZ, RZ, R206 ;  /* 0x000000ffff9a7224 */ /* 0x000fe200078e00ce */
[----:B------:R-:W-:Y:S01]  /*13930*/  MOV R251, R203 ;  /* 0x000000cb00fb7202 */ /* 0x000fe20000000f00 */
[----:B-1----:R-:W-:Y:S01]  /*13940*/  IMAD.MOV.U32 R2, RZ, RZ, R208 ;  /* 0x000000ffff027224 */ /* 0x002fe200078e00d0 */
[----:B------:R-:W-:-:S02]  /*13950*/  MOV R153, R209 ;  /* 0x000000d100997202 */ /* 0x000fc40000000f00 */
[----:B------:R-:W-:Y:S01]  /*13960*/  MOV R164, R207 ;  /* 0x000000cf00a47202 */ /* 0x000fe20000000f00 */
[----:B------:R1:W-:Y:S01]  /*13970*/  MUFU.EX2 R209, R52 ;  /* 0x0000003400d17308 */ /* 0x0003e20000000800 */
[----:B------:R-:W-:Y:S02]  /*13980*/  MOV R223, R210 ;  /* 0x000000d200df7202 */ /* 0x000fe40000000f00 */
[----:B------:R-:W-:-:S05]  /*13990*/  MOV R151, R204 ;  /* 0x000000cc00977202 */ /* 0x000fca0000000f00 */
[----:B------:R-:W-:Y:S01]  /*139a0*/  MUFU.EX2 R207, R36 ;  /* 0x0000002400cf7308 */ /* 0x000fe20000000800 */
[----:B------:R-:W-:Y:S01]  /*139b0*/  FFMA.FTZ R173, R109, c[0x0][0x23c], -R3 ;  /* 0x00008f006dad7a23 */ /* 0x000fe20000010803 */
[----:B------:R-:W-:-:S06]  /*139c0*/  MOV R249, R111 ;  /* 0x0000006f00f97202 */ /* 0x000fcc0000000f00 */
[----:B------:R-:W1:Y:S01]  /*139d0*/  MUFU.EX2 R210, R35 ;  /* 0x0000002300d27308 */ /* 0x000e620000000800 */
[----:B------:R-:W-:Y:S01]  /*139e0*/  MOV R248, R110 ;  /* 0x0000006e00f87202 */ /* 0x000fe20000000f00 */
[C---:B------:R-:W-:Y:S06]  /*139f0*/  HMMA.16816.F32.BF16 R84, R4.reuse, R30, R84 ;  /* 0x0000001e0454723c */ /* 0x040fec0000041854 */
[----:B------:R-:W-:Y:S02]  /*13a00*/  MUFU.EX2 R208, R39 ;  /* 0x0000002700d07308 */ /* 0x000fe40000000800 */
[----:B------:R-:W-:Y:S06]  /*13a10*/  HMMA.16816.F32.BF16 R108, R4, R28, R184 ;  /* 0x0000001c046c723c */ /* 0x000fec00000418b8 */
[----:B------:R-:W-:Y:S01]  /*13a20*/  MUFU.EX2 R206, R38 ;  /* 0x0000002600ce7308 */ /* 0x000fe20000000800 */
[----:B----4-:R-:W-:-:S07]  /*13a30*/  F2FP.BF16.PACK_AB R4, R218, R217 ;  /* 0x000000d9da04723e */ /* 0x010fce00000010ff */
[----:B------:R4:W1:Y:S01]  /*13a40*/  MUFU.EX2 R205, R37 ;  /* 0x0000002500cd7308 */ /* 0x0008620000000800 */
[----:B------:R-:W-:-:S07]  /*13a50*/  F2FP.BF16.PACK_AB R5, R213, R214 ;  /* 0x000000d6d505723e */ /* 0x000fce00000010ff */
[----:B------:R-:W-:Y:S01]  /*13a60*/  MUFU.EX2 R203, R33 ;  /* 0x0000002100cb7308 */ /* 0x000fe20000000800 */
[----:B------:R-:W-:Y:S01]  /*13a70*/  F2FP.BF16.PACK_AB R6, R215, R216 ;  /* 0x000000d8d706723e */ /* 0x000fe200000010ff */
[----:B------:R-:W-:-:S06]  /*13a80*/  FFMA.FTZ R170, R225, c[0x0][0x23c], -R3 ;  /* 0x00008f00e1aa7a23 */ /* 0x000fcc0000010803 */
[----:B------:R-:W3:Y:S01]  /*13a90*/  MUFU.EX2 R204, R34 ;  /* 0x0000002200cc7308 */ /* 0x000ee20000000800 */
[----:B--2---:R-:W-:Y:S02]  /*13aa0*/  F2FP.BF16.PACK_AB R7, R211, R212 ;  /* 0x000000d4d307723e */ /* 0x004fe400000010ff */
[----:B------:R-:W-:Y:S02]  /*13ab0*/  MOV R182, R183 ;  /* 0x000000b700b67202 */ /* 0x000fe40000000f00 */
[----:B------:R-:W-:Y:S01]  /*13ac0*/  MOV R150, R55 ;  /* 0x0000003700967202 */ /* 0x000fe20000000f00 */
[--C-:B------:R-:W-:Y:S01]  /*13ad0*/  FFMA.FTZ R25, R118, c[0x0][0x23c], -R3.reuse ;  /* 0x00008f0076197a23 */ /* 0x100fe20000010803 */
[----:B------:R-:W-:Y:S01]  /*13ae0*/  MOV R225, R171 ;  /* 0x000000ab00e17202 */ /* 0x000fe20000000f00 */
[----:B------:R-:W-:Y:S01]  /*13af0*/  FFMA.FTZ R171, R219, c[0x0][0x23c], -R3 ;  /* 0x00008f00dbab7a23 */ /* 0x000fe20000010803 */
[----:B------:R-:W-:Y:S01]  /*13b00*/  MOV R219, R54 ;  /* 0x0000003600db7202 */ /* 0x000fe20000000f00 */
[----:B------:R-:W-:Y:S01]  /*13b10*/  FADD.FTZ R24, R192, R134 ;  /* 0x00000086c0187221 */ /* 0x000fe20000010000 */
[----:B------:R-:W-:Y:S01]  /*13b20*/  MOV R183, R165 ;  /* 0x000000a500b77202 */ /* 0x000fe20000000f00 */
[C---:B-1----:R-:W-:Y:S01]  /*13b30*/  HMMA.16816.F32.BF16 R52, R4.reuse, R22, R80 ;  /* 0x000000160434723c */ /* 0x042fe20000041850 */
[----:B------:R-:W-:Y:S01]  /*13b40*/  MOV R165, R166 ;  /* 0x000000a600a57202 */ /* 0x000fe20000000f00 */
[----:B------:R-:W-:Y:S01]  /*13b50*/  FADD.FTZ R2, R2, R61 ;  /* 0x0000003d02027221 */ /* 0x000fe20000010000 */
[----:B------:R-:W-:Y:S01]  /*13b60*/  MOV R166, R167 ;  /* 0x000000a700a67202 */ /* 0x000fe20000000f00 */
[----:B------:R-:W-:Y:S01]  /*13b70*/  IMAD.MOV.U32 R167, RZ, RZ, R152 ;  /* 0x000000ffffa77224 */ /* 0x000fe200078e0098 */
[----:B------:R-:W-:Y:S01]  /*13b80*/  MOV R152, R153 ;  /* 0x0000009900987202 */ /* 0x000fe20000000f00 */
[----:B------:R-:W-:Y:S02]  /*13b90*/  LDSM.16.MT88.4 R28, [R230+0xa800] ;  /* 0x00a80000e61c783b */ /* 0x000fe40000004200 */
[----:B---3--:R-:W-:Y:S01]  /*13ba0*/  HMMA.16816.F32.BF16 R96, R4, R12, R92 ;  /* 0x0000000c0460723c */ /* 0x008fe2000004185c */
[----:B------:R-:W-:-:S02]  /*13bb0*/  MOV R153, R154 ;  /* 0x0000009a00997202 */ /* 0x000fc40000000f00 */
[----:B------:R-:W-:-:S05]  /*13bc0*/  MOV R154, R148 ;  /* 0x00000094009a7202 */ /* 0x000fca0000000f00 */
[----:B------:R-:W-:Y:S01]  /*13bd0*/  HMMA.16816.F32.BF16 R88, R4, R14, R88 ;  /* 0x0000000e0458723c */ /* 0x000fe20000041858 */
[----:B------:R-:W-:-:S07]  /*13be0*/  MOV R148, R149 ;  /* 0x0000009500947202 */ /* 0x000fce0000000f00 */
[----:B------:R-:W-:Y:S01]  /*13bf0*/  HMMA.16816.F32.BF16 R72, R4, R8, R72 ;  /* 0x000000080448723c */ /* 0x000fe20000041848 */
[----:B------:R-:W-:-:S07]  /*13c00*/  MOV R149, R150 ;  /* 0x0000009600957202 */ /* 0x000fce0000000f00 */
[----:B------:R-:W-:Y:S01]  /*13c10*/  HMMA.16816.F32.BF16 R68, R4, R10, R68 ;  /* 0x0000000a0444723c */ /* 0x000fe20000041844 */
[----:B------:R-:W-:-:S07]  /*13c20*/  IMAD.MOV.U32 R150, RZ, RZ, R202 ;  /* 0x000000ffff967224 */ /* 0x000fce00078e00ca */
[C---:B------:R-:W-:Y:S08]  /*13c30*/  HMMA.16816.F32.BF16 R64, R4.reuse, R20, R64 ;  /* 0x000000140440723c */ /* 0x040ff00000041840 */
[C---:B------:R-:W-:Y:S08]  /*13c40*/  HMMA.16816.F32.BF16 R80, R4.reuse, R16, R112 ;  /* 0x000000100450723c */ /* 0x040ff00000041870 */
[----:B----4-:R-:W-:Y:S07]  /*13c50*/  HMMA.16816.F32.BF16 R36, R4, R18, R76 ;  /* 0x000000120424723c */ /* 0x010fee000004184c */
[----:B------:R-:W-:-:S02]  /*13c60*/  F2FP.BF16.PACK_AB R4, R210, R207 ;  /* 0x000000cfd204723e */ /* 0x000fc400000010ff */
[----:B------:R-:W-:Y:S02]  /*13c70*/  F2FP.BF16.PACK_AB R5, R205, R206 ;  /* 0x000000cecd05723e */ /* 0x000fe400000010ff */
[----:B------:R-:W-:Y:S02]  /*13c80*/  F2FP.BF16.PACK_AB R6, R208, R209 ;  /* 0x000000d1d006723e */ /* 0x000fe400000010ff */
[----:B------:R-:W-:Y:S01]  /*13c90*/  F2FP.BF16.PACK_AB R7, R203, R204 ;  /* 0x000000cccb07723e */ /* 0x000fe200000010ff */
[----:B------:R1:W-:Y:S01]  /*13ca0*/  MUFU.EX2 R202, R32 ;  /* 0x0000002000ca7308 */ /* 0x0003e20000000800 */
[----:B------:R-:W-:Y:S02]  /*13cb0*/  FFMA.FTZ R118, R240, c[0x0][0x23c], -R3 ;  /* 0x00008f00f0767a23 */ /* 0x000fe40000010803 */
[----:B------:R-:W-:Y:S01]  /*13cc0*/  FADD.FTZ R3, R189, R133 ;  /* 0x00000085bd037221 */ /* 0x000fe20000010000 */
[----:B------:R2:W5:Y:S02]  /*13cd0*/  LDL.LU R240, [R1+0x120] ;  /* 0x0001200001f07983 */ /* 0x0005640000300800 */
[C---:B------:R-:W-:Y:S01]  /*13ce0*/  HMMA.16816.F32.BF16 R44, R4.reuse, R12, R44 ;  /* 0x0000000c042c723c */ /* 0x040fe2000004182c */
[----:B------:R-:W-:Y:S01]  /*13cf0*/  FADD.FTZ R61, R194, R24 ;  /* 0x00000018c23d7221 */ /* 0x000fe20000010000 */
[----:B------:R3:W-:Y:S06]  /*13d00*/  MUFU.EX2 R133, R25 ;  /* 0x0000001900857308 */ /* 0x0007ec0000000800 */
[C---:B------:R-:W-:Y:S01]  /*13d10*/  HMMA.16816.F32.BF16 R40, R4.reuse, R14, R40 ;  /* 0x0000000e0428723c */ /* 0x040fe20000041828 */
[----:B------:R-:W4:Y:S07]  /*13d20*/  LDSM.16.MT88.4 R12, [R229+0xa800] ;  /* 0x00a80000e50c783b */ /* 0x000f2e0000004200 */
[C---:B-1----:R-:W-:Y:S01]  /*13d30*/  HMMA.16816.F32.BF16 R32, R4.reuse, R8, R48 ;  /* 0x000000080420723c */ /* 0x042fe20000041830 */
[----:B---3--:R-:W-:Y:S07]  /*13d40*/  LDSM.16.MT88.4 R24, [R231+0xa800] ;  /* 0x00a80000e718783b */ /* 0x008fee0000004200 */
[----:B------:R-:W-:Y:S01]  /*13d50*/  HMMA.16816.F32.BF16 R48, R4, R10, R56 ;  /* 0x0000000a0430723c */ /* 0x000fe20000041838 */
[----:B------:R-:W1:Y:S01]  /*13d60*/  LDSM.16.MT88.4 R8, [R232+0xa800] ;  /* 0x00a80000e808783b */ /* 0x000e620000004200 */
[----:B------:R-:W-:Y:S01]  /*13d70*/  FADD.FTZ R0, R182, R62 ;  /* 0x0000003eb6007221 */ /* 0x000fe20000010000 */
[----:B------:R-:W-:-:S02]  /*13d80*/  MOV R182, R183 ;  /* 0x000000b700b67202 */ /* 0x000fc40000000f00 */
[----:B------:R-:W-:Y:S01]  /*13d90*/  MOV R183, R165 ;  /* 0x000000a500b77202 */ /* 0x000fe20000000f00 */
[----:B------:R-:W-:Y:S02]  /*13da0*/  MUFU.EX2 R134, R116 ;  /* 0x0000007400867308 */ /* 0x000fe40000000800 */
[----:B------:R-:W-:Y:S02]  /*13db0*/  FADD.FTZ R2, R182, R2 ;  /* 0x00000002b6027221 */ /* 0x000fe40000010000 */
[----:B------:R-:W-:Y:S01]  /*13dc0*/  FADD.FTZ R0, R183, R0 ;  /* 0x00000000b7007221 */ /* 0x000fe20000010000 */
[----:B------:R-:W-:Y:S02]  /*13dd0*/  MOV R183, R223 ;  /* 0x000000df00b77202 */ /* 0x000fe40000000f00 */
[----:B------:R-:W-:Y:S01]  /*13de0*/  MOV R223, R201 ;  /* 0x000000c900df7202 */ /* 0x000fe20000000f00 */
[----:B------:R-:W-:Y:S01]  /*13df0*/  MUFU.EX2 R117, R117 ;  /* 0x0000007500757308 */ /* 0x000fe20000000800 */
[----:B------:R-:W-:-:S07]  /*13e00*/  MOV R182, R200 ;  /* 0x000000c800b67202 */ /* 0x000fce0000000f00 */
[----:B------:R-:W3:Y:S08]  /*13e10*/  MUFU.EX2 R201, R60 ;  /* 0x0000003c00c97308 */ /* 0x000ef00000000800 */
[----:B------:R-:W1:Y:S08]  /*13e20*/  MUFU.EX2 R200, R63 ;  /* 0x0000003f00c87308 */ /* 0x000e700000000800 */
[----:B------:R-:W-:Y:S08]  /*13e30*/  MUFU.EX2 R118, R118 ;  /* 0x0000007600767308 */ /* 0x000ff00000000800 */
[----:B------:R-:W1:Y:S01]  /*13e40*/  MUFU.EX2 R119, R119 ;  /* 0x0000007700777308 */ /* 0x000e620000000800 */
[C---:B------:R-:W-:Y:S07]  /*13e50*/  HMMA.16816.F32.BF16 R92, R4.reuse, R20, R100 ;  /* 0x00000014045c723c */ /* 0x040fee0000041864 */
[----:B------:R-:W-:Y:S01]  /*13e60*/  MUFU.EX2 R125, R125 ;  /* 0x0000007d007d7308 */ /* 0x000fe20000000800 */
[C---:B------:R-:W-:Y:S01]  /*13e70*/  HMMA.16816.F32.BF16 R104, R4.reuse, R22, R104 ;  /* 0x000000160468723c */ /* 0x040fe20000041868 */
[----:B------:R-:W2:Y:S06]  /*13e80*/  LDSM.16.MT88.4 R20, [R229+0xb000] ;  /* 0x00b00000e514783b */ /* 0x000eac0000004200 */
[----:B------:R-:W1:Y:S01]  /*13e90*/  MUFU.EX2 R127, R127 ;  /* 0x0000007f007f7308 */ /* 0x000e620000000800 */
[C---:B------:R-:W-:Y:S07]  /*13ea0*/  HMMA.16816.F32.BF16 R108, R4.reuse, R16, R108 ;  /* 0x00000010046c723c */ /* 0x040fee000004186c */
[----:B------:R-:W-:Y:S01]  /*13eb0*/  MUFU.EX2 R128, R128 ;  /* 0x0000008000807308 */ /* 0x000fe20000000800 */
[----:B------:R-:W-:Y:S07]  /*13ec0*/  HMMA.16816.F32.BF16 R84, R4, R18, R84 ;  /* 0x000000120454723c */ /* 0x000fee0000041854 */
[----:B------:R-:W2:Y:S01]  /*13ed0*/  MUFU.EX2 R130, R130 ;  /* 0x0000008200827308 */ /* 0x000ea20000000800 */
[----:B---3--:R-:W-:-:S02]  /*13ee0*/  F2FP.BF16.PACK_AB R4, R201, R202 ;  /* 0x000000cac904723e */ /* 0x008fc400000010ff */
[----:B------:R-:W-:Y:S02]  /*13ef0*/  F2FP.BF16.PACK_AB R5, R117, R133 ;  /* 0x000000857505723e */ /* 0x000fe400000010ff */
[----:B-1----:R-:W-:Y:S02]  /*13f00*/  F2FP.BF16.PACK_AB R6, R134, R200 ;  /* 0x000000c88606723e */ /* 0x002fe400000010ff */
[----:B------:R-:W-:Y:S01]  /*13f10*/  F2FP.BF16.PACK_AB R7, R119, R118 ;  /* 0x000000767707723e */ /* 0x000fe200000010ff */
[----:B------:R-:W-:-:S06]  /*13f20*/  FADD.FTZ R16, R182, R61 ;  /* 0x0000003db6107221 */ /* 0x000fcc0000010000 */
[C---:B----4-:R-:W-:Y:S08]  /*13f30*/  HMMA.16816.F32.BF16 R100, R4.reuse, R12, R96 ;  /* 0x0000000c0464723c */ /* 0x050ff00000041860 */
[C---:B------:R-:W-:Y:S08]  /*13f40*/  HMMA.16816.F32.BF16 R96, R4.reuse, R14, R88 ;  /* 0x0000000e0460723c */ /* 0x040ff00000041858 */
[C---:B------:R-:W-:Y:S08]  /*13f50*/  HMMA.16816.F32.BF16 R88, R4.reuse, R8, R72 ;  /* 0x000000080458723c */ /* 0x040ff00000041848 */
        /* <DEDUP_REMOVED lines=8> */
[----:B--2---:R-:W-:Y:S01]  /*13fe0*/  F2FP.BF16.PACK_AB R7, R130, R128 ;  /* 0x000000808207723e */ /* 0x004fe200000010ff */
[----:B------:R-:W-:Y:S02]  /*13ff0*/  FADD.FTZ R80, R235, R16 ;  /* 0x00000010eb507221 */ /* 0x000fe40000010000 */
[----:B------:R-:W1:Y:S04]  /*14000*/  LDSM.16.MT88.4 R16, [R232+0xb000] ;  /* 0x00b00000e810783b */ /* 0x000e680000004200 */
[C---:B------:R-:W-:Y:S08]  /*14010*/  HMMA.16816.F32.BF16 R52, R4.reuse, R14, R40 ;  /* 0x0000000e0434723c */ /* 0x040ff00000041828 */
[C---:B------:R-:W-:Y:S01]  /*14020*/  HMMA.16816.F32.BF16 R56, R4.reuse, R12, R44 ;  /* 0x0000000c0438723c */ /* 0x040fe2000004182c */
[----:B------:R-:W2:Y:S07]  /*14030*/  LDSM.16.MT88.4 R12, [R230+0xb000] ;  /* 0x00b00000e60c783b */ /* 0x000eae0000004200 */
[C---:B------:R-:W-:Y:S08]  /*14040*/  HMMA.16816.F32.BF16 R40, R4.reuse, R8, R32 ;  /* 0x000000080428723c */ /* 0x040ff00000041820 */
[C---:B------:R-:W-:Y:S01]  /*14050*/  HMMA.16816.F32.BF16 R36, R4.reuse, R10, R48 ;  /* 0x0000000a0424723c */ /* 0x040fe20000041830 */
[----:B------:R-:W3:Y:S01]  /*14060*/  LDSM.16.MT88.4 R8, [R231+0xb000] ;  /* 0x00b00000e708783b */ /* 0x000ee20000004200 */
[----:B------:R-:W-:Y:S06]  /*14070*/  MUFU.EX2 R129, R129 ;  /* 0x0000008100817308 */ /* 0x000fec0000000800 */
[----:B------:R-:W-:Y:S02]  /*14080*/  HMMA.16816.F32.BF16 R32, R4, R28, R92 ;  /* 0x0000001c0420723c */ /* 0x000fe4000004185c */
[----:B------:R-:W4:Y:S01]  /*14090*/  MUFU.EX2 R131, R131 ;  /* 0x0000008300837308 */ /* 0x000f220000000800 */
[----:B------:R-:W-:-:S07]  /*140a0*/  MOV R182, R164 ;  /* 0x000000a400b67202 */ /* 0x000fce0000000f00 */
[----:B------:R-:W-:Y:S01]  /*140b0*/  MUFU.EX2 R116, R136 ;  /* 0x0000008800747308 */ /* 0x000fe20000000800 */
[C---:B------:R-:W-:Y:S07]  /*140c0*/  HMMA.16816.F32.BF16 R44, R4.reuse, R30, R104 ;  /* 0x0000001e042c723c */ /* 0x040fee0000041868 */
[----:B------:R-:W-:Y:S01]  /*140d0*/  MUFU.EX2 R115, R137 ;  /* 0x0000008900737308 */ /* 0x000fe20000000800 */
[C---:B------:R-:W-:Y:S07]  /*140e0*/  HMMA.16816.F32.BF16 R48, R4.reuse, R24, R108 ;  /* 0x000000180430723c */ /* 0x040fee000004186c */
[----:B------:R-:W-:Y:S01]  /*140f0*/  MUFU.EX2 R114, R138 ;  /* 0x0000008a00727308 */ /* 0x000fe20000000800 */
[----:B------:R-:W-:Y:S07]  /*14100*/  HMMA.16816.F32.BF16 R28, R4, R26, R84 ;  /* 0x0000001a041c723c */ /* 0x000fee0000041854 */
[----:B------:R-:W1:Y:S08]  /*14110*/  MUFU.EX2 R113, R139 ;  /* 0x0000008b00717308 */ /* 0x000e700000000800 */
[----:B------:R-:W-:Y:S08]  /*14120*/  MUFU.EX2 R112, R144 ;  /* 0x0000009000707308 */ /* 0x000ff00000000800 */
[----:B------:R-:W1:Y:S01]  /*14130*/  MUFU.EX2 R93, R145 ;  /* 0x00000091005d7308 */ /* 0x000e620000000800 */
[----:B------:R-:W-:Y:S01]  /*14140*/  FADD.FTZ R2, R182, R2 ;  /* 0x00000002b6027221 */ /* 0x000fe20000010000 */
[----:B------:R-:W-:Y:S01]  /*14150*/  MOV R165, R166 ;  /* 0x000000a600a57202 */ /* 0x000fe20000000f00 */
[----:B------:R-:W-:-:S05]  /*14160*/  IMAD.MOV.U32 R182, RZ, RZ, R234 ;  /* 0x000000ffffb67224 */ /* 0x000fca00078e00ea */
[----:B------:R-:W-:Y:S01]  /*14170*/  MUFU.EX2 R92, R146 ;  /* 0x00000092005c7308 */ /* 0x000fe20000000800 */
[----:B------:R-:W-:Y:S01]  /*14180*/  MOV R166, R167 ;  /* 0x000000a700a67202 */ /* 0x000fe20000000f00 */
[----:B------:R-:W-:Y:S01]  /*14190*/  FADD.FTZ R3, R190, R3 ;  /* 0x00000003be037221 */ /* 0x000fe20000010000 */
[----:B------:R-:W-:-:S05]  /*141a0*/  MOV R164, R237 ;  /* 0x000000ed00a47202 */ /* 0x000fca0000000f00 */
[----:B------:R-:W1:Y:S01]  /*141b0*/  MUFU.EX2 R87, R147 ;  /* 0x0000009300577308 */ /* 0x000e620000000800 */
[----:B------:R-:W-:-:S07]  /*141c0*/  MOV R167, R152 ;  /* 0x0000009800a77202 */ /* 0x000fce0000000f00 */
[----:B------:R-:W-:Y:S01]  /*141d0*/  MUFU.EX2 R86, R156 ;  /* 0x0000009c00567308 */ /* 0x000fe20000000800 */
[----:B------:R-:W-:-:S07]  /*141e0*/  IMAD.MOV.U32 R152, RZ, RZ, R153 ;  /* 0x000000ffff987224 */ /* 0x000fce00078e0099 */
[----:B------:R-:W-:Y:S01]  /*141f0*/  MUFU.EX2 R85, R157 ;  /* 0x0000009d00557308 */ /* 0x000fe20000000800 */
[----:B------:R-:W-:-:S07]  /*14200*/  FADD.FTZ R24, R182, R80 ;  /* 0x00000050b6187221 */ /* 0x000fce0000010000 */
[----:B------:R-:W-:Y:S08]  /*14210*/  MUFU.EX2 R84, R158 ;  /* 0x0000009e00547308 */ /* 0x000ff00000000800 */
[----:B------:R-:W1:Y:S08]  /*14220*/  MUFU.EX2 R83, R159 ;  /* 0x0000009f00537308 */ /* 0x000e700000000800 */
[----:B------:R-:W-:Y:S08]  /*14230*/  MUFU.EX2 R82, R160 ;  /* 0x000000a000527308 */ /* 0x000ff00000000800 */
[----:B------:R-:W2:Y:S01]  /*14240*/  MUFU.EX2 R81, R161 ;  /* 0x000000a100517308 */ /* 0x000ea20000000800 */
[----:B------:R-:W-:Y:S01]  /*14250*/  MOV R153, R148 ;  /* 0x0000009400997202 */ /* 0x000fe20000000f00 */
[----:B------:R-:W-:Y:S01]  /*14260*/  FADD.FTZ R3, R238, R3 ;  /* 0x00000003ee037221 */ /* 0x000fe20000010000 */
[----:B----4-:R-:W-:-:S02]  /*14270*/  F2FP.BF16.PACK_AB R4, R131, R129 ;  /* 0x000000818304723e */ /* 0x010fc400000010ff */
[----:B-1----:R-:W-:Y:S02]  /*14280*/  F2FP.BF16.PACK_AB R5, R113, R114 ;  /* 0x000000727105723e */ /* 0x002fe400000010ff */
[----:B------:R-:W-:Y:S02]  /*14290*/  F2FP.BF16.PACK_AB R6, R115, R116 ;  /* 0x000000747306723e */ /* 0x000fe400000010ff */
[----:B------:R-:W-:Y:S02]  /*142a0*/  F2FP.BF16.PACK_AB R7, R93, R112 ;  /* 0x000000705d07723e */ /* 0x000fe400000010ff */
[----:B------:R-:W-:Y:S02]  /*142b0*/  MOV R182, R183 ;  /* 0x000000b700b67202 */ /* 0x000fe40000000f00 */
[----:B------:R-:W-:Y:S02]  /*142c0*/  MOV R148, R149 ;  /* 0x0000009500947202 */ /* 0x000fe40000000f00 */
[----:B------:R-:W-:Y:S01]  /*142d0*/  MOV R183, R164 ;  /* 0x000000a400b77202 */ /* 0x000fe20000000f00 */
[----:B------:R-:W-:Y:S01]  /*142e0*/  FADD.FTZ R0, R236, R0 ;  /* 0x00000000ec007221 */ /* 0x000fe20000010000 */
[----:B------:R-:W-:-:S02]  /*142f0*/  MOV R149, R150 ;  /* 0x0000009600957202 */ /* 0x000fc40000000f00 */
[----:B------:R-:W-:Y:S02]  /*14300*/  MOV R164, R165 ;  /* 0x000000a500a47202 */ /* 0x000fe40000000f00 */
[----:B------:R-:W-:Y:S02]  /*14310*/  MOV R150, R151 ;  /* 0x0000009700967202 */ /* 0x000fe40000000f00 */
        /* <DEDUP_REMOVED lines=8> */
[----:B------:R-:W-:Y:S01]  /*143a0*/  HMMA.16816.F32.BF16 R100, R4, R20, R100 ;  /* 0x000000140464723c */ /* 0x000fe20000041864 */
[----:B------:R-:W-:Y:S01]  /*143b0*/  FADD.FTZ R0, R191, R0 ;  /* 0x00000000bf007221 */ /* 0x000fe20000010000 */
[----:B------:R-:W-:Y:S01]  /*143c0*/  MOV R148, R149 ;  /* 0x0000009500947202 */ /* 0x000fe20000000f00 */
[----:B------:R-:W-:Y:S01]  /*143d0*/  FADD.FTZ R3, R182, R3 ;  /* 0x00000003b6037221 */ /* 0x000fe20000010000 */
[----:B------:R-:W-:Y:S01]  /*143e0*/  MOV R149, R150 ;  /* 0x0000009600957202 */ /* 0x000fe20000000f00 */
[----:B------:R-:W-:Y:S01]  /*143f0*/  FADD.FTZ R2, R228, R2 ;  /* 0x00000002e4027221 */ /* 0x000fe20000010000 */
[----:B------:R-:W-:-:S02]  /*14400*/  MOV R150, R151 ;  /* 0x0000009700967202 */ /* 0x000fc40000000f00 */
[----:B------:R-:W-:Y:S01]  /*14410*/  HMMA.16816.F32.BF16 R96, R4, R22, R96 ;  /* 0x000000160460723c */ /* 0x000fe20000041860 */
[----:B------:R-:W-:Y:S01]  /*14420*/  MOV R151, R227 ;  /* 0x000000e300977202 */ /* 0x000fe20000000f00 */
[----:B------:R-:W-:Y:S01]  /*14430*/  FADD.FTZ R0, R183, R0 ;  /* 0x00000000b7007221 */ /* 0x000fe20000010000 */
[----:B------:R-:W-:-:S05]  /*14440*/  MOV R184, R148 ;  /* 0x0000009400b87202 */ /* 0x000fca0000000f00 */
[----:B------:R-:W-:Y:S01]  /*14450*/  HMMA.16816.F32.BF16 R88, R4, R16, R88 ;  /* 0x000000100458723c */ /* 0x000fe20000041858 */
[----:B------:R-:W-:Y:S01]  /*14460*/  FADD.FTZ R24, R164, R24 ;  /* 0x00000018a4187221 */ /* 0x000fe20000010000 */
[----:B------:R-:W-:-:S06]  /*14470*/  MOV R185, R149 ;  /* 0x0000009500b97202 */ /* 0x000fcc0000000f00 */
[----:B------:R-:W-:Y:S01]  /*14480*/  HMMA.16816.F32.BF16 R76, R4, R18, R76 ;  /* 0x00000012044c723c */ /* 0x000fe2000004184c */
[----:B------:R-:W-:Y:S01]  /*14490*/  FADD.FTZ R3, R165, R3 ;  /* 0x00000003a5037221 */ /* 0x000fe20000010000 */
[----:B------:R-:W-:-:S06]  /*144a0*/  MOV R186, R150 ;  /* 0x0000009600ba7202 */ /* 0x000fcc0000000f00 */
[----:B--2---:R-:W-:Y:S01]  /*144b0*/  HMMA.16816.F32.BF16 R72, R4, R12, R72 ;  /* 0x0000000c0448723c */ /* 0x004fe20000041848 */
[----:B------:R-:W-:-:S07]  /*144c0*/  FADD.FTZ R2, R166, R2 ;  /* 0x00000002a6027221 */ /* 0x000fce0000010000 */
[----:B------:R-:W-:Y:S01]  /*144d0*/  HMMA.16816.F32.BF16 R64, R4, R14, R64 ;  /* 0x0000000e0440723c */ /* 0x000fe20000041840 */
[----:B------:R-:W-:-:S07]  /*144e0*/  MOV R187, R151 ;  /* 0x0000009700bb7202 */ /* 0x000fce0000000f00 */
[C---:B---3--:R-:W-:Y:S08]  /*144f0*/  HMMA.16816.F32.BF16 R68, R4.reuse, R8, R68 ;  /* 0x000000080444723c */ /* 0x048ff00000041844 */
[----:B------:R-:W-:Y:S01]  /*14500*/  HMMA.16816.F32.BF16 R60, R4, R10, R60 ;  /* 0x0000000a043c723c */ /* 0x000fe2000004183c */
[----:B------:R-:W-:Y:S01]  /*14510*/  FADD.FTZ R0, R167, R0 ;  /* 0x00000000a7007221 */ /* 0x000fe20000010000 */
[----:B------:R-:W-:Y:S01]  /*14520*/  MOV R107, R219 ;  /* 0x000000db006b7202 */ /* 0x000fe20000000f00 */
[----:B------:R-:W-:Y:S01]  /*14530*/  FADD.FTZ R3, R185, R3 ;  /* 0x00000003b9037221 */ /* 0x000fe20000010000 */
[----:B------:R-:W-:Y:S01]  /*14540*/  MOV R95, R243 ;  /* 0x000000f3005f7202 */ /* 0x000fe20000000f00 */
[----:B------:R-:W-:-:S02]  /*14550*/  FADD.FTZ R2, R186, R2 ;  /* 0x00000002ba027221 */ /* 0x000fc40000010000 */
[----:B------:R-:W-:Y:S01]  /*14560*/  IMAD.MOV.U32 R94, RZ, RZ, R225 ;  /* 0x000000ffff5e7224 */ /* 0x000fe200078e00e1 */
[----:B------:R-:W-:Y:S01]  /*14570*/  F2FP.BF16.PACK_AB R4, R87, R92 ;  /* 0x0000005c5704723e */ /* 0x000fe200000010ff */
[----:B------:R-:W-:Y:S01]  /*14580*/  IMAD.MOV.U32 R227, RZ, RZ, R233 ;  /* 0x000000ffffe37224 */ /* 0x000fe200078e00e9 */
[----:B------:R-:W-:Y:S01]  /*14590*/  F2FP.BF16.PACK_AB R5, R83, R84 ;  /* 0x000000545305723e */ /* 0x000fe200000010ff */
[----:B------:R-:W-:Y:S01]  /*145a0*/  MUFU.EX2 R80, R162 ;  /* 0x000000a200507308 */ /* 0x000fe20000000800 */
[----:B------:R-:W-:Y:S01]  /*145b0*/  F2FP.BF16.PACK_AB R6, R85, R86 ;  /* 0x000000565506723e */ /* 0x000fe200000010ff */
[----:B------:R-:W1:Y:S01]  /*145c0*/  LDSM.16.MT88.4 R148, [R229+0xb800] ;  /* 0x00b80000e594783b */ /* 0x000e620000004200 */
[----:B------:R-:W-:Y:S01]  /*145d0*/  F2FP.BF16.PACK_AB R7, R81, R82 ;  /* 0x000000525107723e */ /* 0x000fe200000010ff */
[----:B------:R-:W-:Y:S02]  /*145e0*/  FADD.FTZ R0, R187, R0 ;  /* 0x00000000bb007221 */ /* 0x000fe40000010000 */
[----:B------:R-:W2:Y:S04]  /*145f0*/  LDSM.16.MT88.4 R164, [R232+0xb800] ;  /* 0x00b80000e8a4783b */ /* 0x000ea80000004200 */
[C---:B------:R-:W-:Y:S01]  /*14600*/  HMMA.16816.F32.BF16 R56, R4.reuse, R20, R56 ;  /* 0x000000140438723c */ /* 0x040fe20000041838 */
[----:B------:R-:W-:Y:S01]  /*14610*/  FADD.FTZ R3, R153, R3 ;  /* 0x0000000399037221 */ /* 0x000fe20000010000 */
[----:B------:R-:W-:Y:S01]  /*14620*/  MUFU.EX2 R27, R163 ;  /* 0x000000a3001b7308 */ /* 0x000fe20000000800 */
[----:B------:R-:W3:Y:S04]  /*14630*/  LDSM.16.MT88.4 R180, [R230+0xb800] ;  /* 0x00b80000e6b4783b */ /* 0x000ee80000004200 */
[----:B------:R4:W5:Y:S01]  /*14640*/  LDL.LU R239, [R1+0x11c] ;  /* 0x00011c0001ef7983 */ /* 0x0009620000300800 */
[----:B------:R-:W-:Y:S01]  /*14650*/  HMMA.16816.F32.BF16 R52, R4, R22, R52 ;  /* 0x000000160434723c */ /* 0x000fe20000041834 */
[----:B------:R-:W-:-:S07]  /*14660*/  FADD.FTZ R2, R154, R2 ;  /* 0x000000029a027221 */ /* 0x000fce0000010000 */
        /* <DEDUP_REMOVED lines=14> */
[----:B------:R-:W1:Y:S02]  /*14750*/  LDSM.16.MT88.4 R12, [R231+0xb800] ;  /* 0x00b80000e70c783b */ /* 0x000e640000004200 */
[----:B------:R-:W-:-:S02]  /*14760*/  FADD.FTZ R4, R152, R4 ;  /* 0x0000000498047221 */ /* 0x000fc40000010000 */
[----:B------:R4:W5:Y:S02]  /*14770*/  LDL.LU R238, [R1+0x118] ;  /* 0x0001180001ee7983 */ /* 0x0009640000300800 */
[----:B------:R-:W-:Y:S02]  /*14780*/  FADD.FTZ R4, R140, R4 ;  /* 0x000000048c047221 */ /* 0x000fe40000010000 */
[----:B------:R-:W-:Y:S01]  /*14790*/  FADD.FTZ R0, R143, R0 ;  /* 0x000000008f007221 */ /* 0x000fe20000010000 */
[----:B------:R-:W-:Y:S01]  /*147a0*/  MOV R245, R223 ;  /* 0x000000df00f57202 */ /* 0x000fe20000000f00 */
[----:B------:R-:W-:Y:S02]  /*147b0*/  FADD.FTZ R4, R107, R4 ;  /* 0x000000046b047221 */ /* 0x000fe40000010000 */
[----:B------:R-:W-:Y:S02]  /*147c0*/  FADD.FTZ R3, R94, R3 ;  /* 0x000000035e037221 */ /* 0x000fe40000010000 */
[----:B------:R-:W-:-:S02]  /*147d0*/  FADD.FTZ R2, R95, R2 ;  /* 0x000000025f027221 */ /* 0x000fc40000010000 */
[----:B------:R-:W-:Y:S01]  /*147e0*/  IMAD.MOV.U32 R247, RZ, RZ, R227 ;  /* 0x000000fffff77224 */ /* 0x000fe200078e00e3 */
[----:B------:R-:W-:Y:S01]  /*147f0*/  MOV R252, R199 ;  /* 0x000000c700fc7202 */ /* 0x000fe20000000f00 */
[----:B------:R-:W-:Y:S01]  /*14800*/  FADD.FTZ R0, R219, R0 ;  /* 0x00000000db007221 */ /* 0x000fe20000010000 */
[----:B------:R-:W1:Y:S01]  /*14810*/  MUFU.EX2 R11, R178 ;  /* 0x000000b2000b7308 */ /* 0x000e620000000800 */
[----:B------:R-:W-:Y:S01]  /*14820*/  FADD.FTZ R7, R225, R4 ;  /* 0x00000004e1077221 */ /* 0x000fe20000010000 */
[----:B------:R-:W-:Y:S01]  /*14830*/  MOV R223, R198 ;  /* 0x000000c600df7202 */ /* 0x000fe20000000f00 */
[----:B------:R-:W-:Y:S01]  /*14840*/  FADD.FTZ R6, R243, R3 ;  /* 0x00000003f3067221 */ /* 0x000fe20000010000 */
[----:B------:R4:W5:Y:S01]  /*14850*/  LDL.LU R237, [R1+0x114] ;  /* 0x0001140001ed7983 */ /* 0x0009620000300800 */
[----:B------:R-:W-:Y:S02]  /*14860*/  FADD.FTZ R5, R245, R2 ;  /* 0x00000002f5057221 */ /* 0x000fe40000010000 */
        /* <DEDUP_REMOVED lines=73> */
[----:B------:R-:W2:Y:S01]  /*14d00*/  MUFU.EX2 R9, R188 ;  /* 0x000000bc00097308 */ /* 0x000ea20000000800 */
[----:B------:R-:W-:Y:S02]  /*14d10*/  FADD.FTZ R3, R81, R3 ;  /* 0x0000000351037221 */ /* 0x000fe40000010000 */
[----:B------:R-:W-:-:S05]  /*14d20*/  FADD.FTZ R2, R115, R2 ;  /* 0x0000000273027221 */ /* 0x000fca0000010000 */
[----:B------:R-:W2:Y:S01]  /*14d30*/  MUFU.EX2 R26, R168 ;  /* 0x000000a8001a7308 */ /* 0x000ea20000000800 */
[----:B------:R-:W-:Y:S02]  /*14d40*/  FADD.FTZ R0, R93, R0 ;  /* 0x000000005d007221 */ /* 0x000fe40000010000 */
[----:B-1----:R-:W-:-:S05]  /*14d50*/  FADD.FTZ R4, R19, R4 ;  /* 0x0000000413047221 */ /* 0x002fca0000010000 */
[----:B------:R-:W1:Y:S01]  /*14d60*/  MUFU.EX2 R21, R172 ;  /* 0x000000ac00157308 */ /* 0x000e620000000800 */
[----:B------:R-:W-:-:S07]  /*14d70*/  FADD.FTZ R3, R11, R3 ;  /* 0x000000030b037221 */ /* 0x000fce0000010000 */
[----:B------:R-:W1:Y:S01]  /*14d80*/  MUFU.EX2 R16, R177 ;  /* 0x000000b100107308 */ /* 0x000e620000000800 */
[----:B------:R-:W-:-:S07]  /*14d90*/  FADD.FTZ R2, R80, R2 ;  /* 0x0000000250027221 */ /* 0x000fce0000010000 */
[----:B------:R-:W1:Y:S01]  /*14da0*/  MUFU.EX2 R8, R196 ;  /* 0x000000c400087308 */ /* 0x000e620000000800 */
[----:B------:R-:W-:-:S07]  /*14db0*/  FADD.FTZ R0, R23, R0 ;  /* 0x0000000017007221 */ /* 0x000fce0000010000 */
[----:B------:R-:W1:Y:S01]  /*14dc0*/  MUFU.EX2 R25, R169 ;  /* 0x000000a900197308 */ /* 0x000e620000000800 */
[----:B------:R-:W-:-:S07]  /*14dd0*/  FADD.FTZ R4, R18, R4 ;  /* 0x0000000412047221 */ /* 0x000fce0000010000 */
[----:B------:R-:W3:Y:S01]  /*14de0*/  MUFU.EX2 R20, R173 ;  /* 0x000000ad00147308 */ /* 0x000ee20000000800 */
[----:B------:R-:W-:Y:S02]  /*14df0*/  FADD.FTZ R3, R10, R3 ;  /* 0x000000030a037221 */ /* 0x000fe40000010000 */
[----:B------:R-:W-:Y:S02]  /*14e00*/  FADD.FTZ R2, R27, R2 ;  /* 0x000000021b027221 */ /* 0x000fe40000010000 */
[----:B------:R-:W-:Y:S02]  /*14e10*/  FADD.FTZ R0, R22, R0 ;  /* 0x0000000016007221 */ /* 0x000fe40000010000 */
[----:B------:R-:W-:Y:S02]  /*14e20*/  FADD.FTZ R4, R17, R4 ;  /* 0x0000000411047221 */ /* 0x000fe40000010000 */
[----:B--2---:R-:W-:Y:S02]  /*14e30*/  FADD.FTZ R3, R9, R3 ;  /* 0x0000000309037221 */ /* 0x004fe40000010000 */
[----:B------:R-:W-:-:S02]  /*14e40*/  FADD.FTZ R2, R26, R2 ;  /* 0x000000021a027221 */ /* 0x000fc40000010000 */
[----:B-1----:R-:W-:Y:S02]  /*14e50*/  FADD.FTZ R0, R21, R0 ;  /* 0x0000000015007221 */ /* 0x002fe40000010000 */
[----:B------:R-:W-:Y:S02]  /*14e60*/  FADD.FTZ R4, R16, R4 ;  /* 0x0000000410047221 */ /* 0x000fe40000010000 */
        /* <DEDUP_REMOVED lines=16> */
[----:B------:R-:W-:-:S07]  /*14f70*/  @UP0 UIADD3 UR34, UR34, -0x3, URZ ;  /* 0xfffffffd22220890 */ /* 0x000fce000fffe03f */
[C---:B------:R-:W-:Y:S08]  /*14f80*/  HMMA.16816.F32.BF16 R144, R192.reuse, R150, R96 ;  /* 0x00000096c090723c */ /* 0x040ff00000041860 */
[C---:B------:R-:W-:Y:S08]  /*14f90*/  HMMA.16816.F32.BF16 R156, R192.reuse, R164, R88 ;  /* 0x000000a4c09c723c */ /* 0x040ff00000041858 */
[C---:B------:R-:W-:Y:S08]  /*14fa0*/  HMMA.16816.F32.BF16 R160, R192.reuse, R166, R76 ;  /* 0x000000a6c0a0723c */ /* 0x040ff0000004184c */
[C---:B------:R-:W-:Y:S08]  /*14fb0*/  HMMA.16816.F32.BF16 R172, R192.reuse, R180, R72 ;  /* 0x000000b4c0ac723c */ /* 0x040ff00000041848 */
[----:B------:R-:W-:Y:S01]  /*14fc0*/  HMMA.16816.F32.BF16 R176, R192, R182, R64 ;  /* 0x000000b6c0b0723c */ /* 0x000fe20000041840 */
[----:B------:R-:W-:-:S02]  /*14fd0*/  MOV R72, R123 ;  /* 0x0000007b00487202 */ /* 0x000fc40000000f00 */
[----:B------:R-:W-:-:S05]  /*14fe0*/  MOV R73, R124 ;  /* 0x0000007c00497202 */ /* 0x000fca0000000f00 */
[----:B------:R-:W-:Y:S01]  /*14ff0*/  HMMA.16816.F32.BF16 R140, R196, R148, R56 ;  /* 0x00000094c48c723c */ /* 0x000fe20000041838 */
[----:B------:R-:W-:Y:S02]  /*15000*/  @P0 MOV R72, R123 ;  /* 0x0000007b00480202 */ /* 0x000fe40000000f00 */
[----:B------:R-:W-:-:S05]  /*15010*/  @P0 MOV R73, R124 ;  /* 0x0000007c00490202 */ /* 0x000fca0000000f00 */
[C---:B------:R-:W-:Y:S08]  /*15020*/  HMMA.16816.F32.BF16 R152, R196.reuse, R164, R40 ;  /* 0x000000a4c498723c */ /* 0x040ff00000041828 */
[----:B------:R-:W-:Y:S08]  /*15030*/  HMMA.16816.F32.BF16 R168, R196, R180, R32 ;  /* 0x000000b4c4a8723c */ /* 0x000ff00000041820 */
[----:B------:R-:W-:Y:S08]  /*15040*/  HMMA.16816.F32.BF16 R188, R192, R12, R68 ;  /* 0x0000000cc0bc723c */ /* 0x000ff00000041844 */
[----:B------:R-:W-:Y:S01]  /*15050*/  HMMA.16816.F32.BF16 R148, R196, R150, R52 ;  /* 0x00000096c494723c */ /* 0x000fe20000041834 */
[----:B------:R-:W-:Y:S01]  /*15060*/  IMAD.MOV.U32 R68, RZ, RZ, R132 ;  /* 0x000000ffff447224 */ /* 0x000fe200078e0084 */
[----:B------:R-:W-:-:S02]  /*15070*/  MOV R71, R135 ;  /* 0x0000008700477202 */ /* 0x000fc40000000f00 */
[----:B------:R-:W-:-:S04]  /*15080*/  @P0 MOV R68, R132 ;  /* 0x0000008400440202 */ /* 0x000fc80000000f00 */
[----:B------:R-:W-:Y:S01]  /*15090*/  HMMA.16816.F32.BF16 R164, R196, R166, R36 ;  /* 0x000000a6c4a4723c */ /* 0x000fe20000041824 */
[----:B------:R-:W-:-:S07]  /*150a0*/  @P0 MOV R71, R135 ;  /* 0x0000008700470202 */ /* 0x000fce0000000f00 */
[C---:B------:R-:W-:Y:S08]  /*150b0*/  HMMA.16816.F32.BF16 R180, R196.reuse, R182, R44 ;  /* 0x000000b6c4b4723c */ /* 0x040ff0000004182c */
[----:B------:R-:W-:Y:S08]  /*150c0*/  HMMA.16816.F32.BF16 R184, R196, R12, R48 ;  /* 0x0000000cc4b8723c */ /* 0x000ff00000041830 */
[-C--:B------:R-:W-:Y:S08]  /*150d0*/  HMMA.16816.F32.BF16 R192, R192, R14.reuse, R60 ;  /* 0x0000000ec0c0723c */ /* 0x080ff0000004183c */
[----:B------:R-:W-:Y:S01]  /*150e0*/  HMMA.16816.F32.BF16 R196, R196, R14, R28 ;  /* 0x0000000ec4c4723c */ /* 0x000fe2000004181c */
[----:B------:R-:W-:Y:S11]  /*150f0*/  @P0 BRA `(.L_x_464) ;  /* 0x0000001000000947 */ /* 0x000ff60003800000 */
.L_x_460:
[----:B-1--4-:R-:W-:-:S12]  /*15100*/  UIADD3 UR34, UR8, -0x1, URZ ;  /* 0xffffffff08227890 */ /* 0x012fd8000fffe03f */
.L_x_464:
[----:B----4-:R-:W-:-:S13]  /*15110*/  ISETP.LE.AND P0, PT, RZ, UR34, PT ;  /* 0x00000022ff007c0c */ /* 0x010fda000bf03270 */
[----:B------:R-:W-:Y:S05]  /*15120*/  @!P0 BRA `(.L_x_465) ;  /* 0x00007ca000008947 */ /* 0x000fea0003800000 */
[----:B------:R-:W2:Y:S01]  /*15130*/  LDL.64 R6, [R1+0xd8] ;  /* 0x0000d80001067983 */ /* 0x000ea20000100a00 */
[----:B------:R-:W-:Y:S01]  /*15140*/  ULDC UR16, c[0x0][0x1a4] ;  /* 0x0000690000107ab9 */ /* 0x000fe20000000800 */
[----:B------:R-:W-:Y:S01]  /*15150*/  IMAD.MOV.U32 R133, RZ, RZ, R72 ;  /* 0x000000ffff857224 */ /* 0x000fe200078e0048 */
[----:B------:R-:W-:Y:S01]  /*15160*/  ULDC UR24, c[0x0][0x19c] ;  /* 0x0000670000187ab9 */ /* 0x000fe20000000800 */
[----:B------:R-:W3:Y:S01]  /*15170*/  LDL.LU.64 R4, [R1+0xf0] ;  /* 0x0000f00001047983 */ /* 0x000ee20000300a00 */
[----:B------:R-:W-:Y:S01]  /*15180*/  USHF.L.U32 UR10, UR12, 0x5, URZ ;  /* 0x000000050c0a7899 */ /* 0x000fe2000800063f */
[----:B-----5:R-:W-:Y:S01]  /*15190*/  MOV R132, R73 ;  /* 0x0000004900847202 */ /* 0x020fe20000000f00 */
[----:B------:R-:W-:Y:S01]  /*151a0*/  UIMAD.WIDE.U32 UR50, UR12, 0x30, URZ ;  /* 0x000000300c3278a5 */ /* 0x000fe2000f8e003f */
[----:B------:R-:W3:Y:S01]  /*151b0*/  LDL.LU.64 R2, [R1+0xf8] ;  /* 0x0000f80001027983 */ /* 0x000ee20000300a00 */
[----:B------:R-:W-:Y:S01]  /*151c0*/  USHF.L.U32 UR13, UR12, 0x6, URZ ;  /* 0x000000060c0d7899 */ /* 0x000fe2000800063f */
[----:B------:R-:W-:Y:S01]  /*151d0*/  IMAD.MOV.U32 R134, RZ, RZ, R68 ;  /* 0x000000ffff867224 */ /* 0x000fe200078e0044 */
[----:B------:R-:W-:Y:S01]  /*151e0*/  UIMAD.WIDE.U32 UR48, UR12, 0x50, URZ ;  /* 0x000000500c3078a5 */ /* 0x000fe2000f8e003f */
[----:B------:R-:W-:Y:S01]  /*151f0*/  MOV R135, R71 ;  /* 0x0000004700877202 */ /* 0x000fe20000000f00 */
[----:B------:R-:W-:-:S02]  /*15200*/  UIMAD.WIDE.U32 UR46, UR12, 0x60, URZ ;  /* 0x000000600c2e78a5 */ /* 0x000fc4000f8e003f */
[----:B------:R-:W-:Y:S02]  /*15210*/  UIMAD.WIDE.U32 UR44, UR12, 0x70, URZ ;  /* 0x000000700c2c78a5 */ /* 0x000fe4000f8e003f */
[----:B------:R-:W-:Y:S02]  /*15220*/  USHF.L.U64.HI UR9, UR12, 0x5, UR16 ;  /* 0x000000050c097899 */ /* 0x000fe40008010210 */
[----:B------:R-:W-:Y:S02]  /*15230*/  USHF.L.U32 UR18, UR20, 0x5, URZ ;  /* 0x0000000514127899 */ /* 0x000fe4000800063f */
[----:B------:R-:W-:Y:S02]  /*15240*/  UIMAD.WIDE.U32 UR42, UR20, 0x30, URZ ;  /* 0x00000030142a78a5 */ /* 0x000fe4000f8e003f */
[----:B------:R-:W-:Y:S02]  /*15250*/  USHF.L.U32 UR21, UR20, 0x6, URZ ;  /* 0x0000000614157899 */ /* 0x000fe4000800063f */
[----:B------:R-:W-:-:S02]  /*15260*/  UIMAD.WIDE.U32 UR40, UR20, 0x50, URZ ;  /* 0x00000050142878a5 */ /* 0x000fc4000f8e003f */
[----:B------:R-:W-:Y:S02]  /*15270*/  UIMAD.WIDE.U32 UR38, UR20, 0x60, URZ ;  /* 0x00000060142678a5 */ /* 0x000fe4000f8e003f */
[----:B------:R-:W-:Y:S02]  /*15280*/  UIMAD.WIDE.U32 UR36, UR20, 0x70, URZ ;  /* 0x00000070142478a5 */ /* 0x000fe4000f8e003f */
[----:B------:R-:W-:Y:S02]  /*15290*/  USHF.L.U64.HI UR17, UR20, 0x5, UR24 ;  /* 0x0000000514117899 */ /* 0x000fe40008010218 */
[----:B------:R-:W-:Y:S02]  /*152a0*/  USHF.L.U64.HI UR12, UR12, 0x6, UR16 ;  /* 0x000000060c0c7899 */ /* 0x000fe40008010210 */
[----:B------:R-:W-:Y:S02]  /*152b0*/  USHF.L.U64.HI UR20, UR20, 0x6, UR24 ;  /* 0x0000000614147899 */ /* 0x000fe40008010218 */
[----:B------:R-:W-:-:S02]  /*152c0*/  UIMAD UR11, UR16, 0x30, URZ ;  /* 0x00000030100b78a4 */ /* 0x000fc4000f8e023f */
[----:B------:R-:W-:Y:S02]  /*152d0*/  UIMAD UR14, UR16, 0x50, URZ ;  /* 0x00000050100e78a4 */ /* 0x000fe4000f8e023f */
[----:B------:R-:W-:Y:S02]  /*152e0*/  UIMAD UR15, UR16, 0x60, URZ ;  /* 0x00000060100f78a4 */ /* 0x000fe4000f8e023f */
[----:B------:R-:W-:Y:S02]  /*152f0*/  UIMAD UR19, UR24, 0x30, URZ ;  /* 0x00000030181378a4 */ /* 0x000fe4000f8e023f */
[----:B------:R-:W-:Y:S02]  /*15300*/  UIMAD UR22, UR24, 0x50, URZ ;  /* 0x00000050181678a4 */ /* 0x000fe4000f8e023f */
[----:B------:R-:W-:Y:S02]  /*15310*/  UIMAD UR23, UR24, 0x60, URZ ;  /* 0x00000060181778a4 */ /* 0x000fe4000f8e023f */
[----:B------:R-:W-:-:S02]  /*15320*/  UIMAD UR16, UR16, 0x70, URZ ;  /* 0x00000070101078a4 */ /* 0x000fc4000f8e023f */
[----:B------:R-:W-:Y:S02]  /*15330*/  UIMAD UR24, UR24, 0x70, URZ ;  /* 0x00000070181878a4 */ /* 0x000fe4000f8e023f */
[----:B------:R-:W-:Y:S02]  /*15340*/  UIADD3 UR11, UR11, UR51, URZ ;  /* 0x000000330b0b7290 */ /* 0x000fe4000fffe03f */
[----:B------:R-:W-:Y:S02]  /*15350*/  UIADD3 UR14, UR14, UR49, URZ ;  /* 0x000000310e0e7290 */ /* 0x000fe4000fffe03f */
[----:B------:R-:W-:Y:S02]  /*15360*/  UIADD3 UR15, UR15, UR47, URZ ;  /* 0x0000002f0f0f7290 */ /* 0x000fe4000fffe03f */
[----:B------:R-:W-:Y:S02]  /*15370*/  UIADD3 UR16, UR16, UR45, URZ ;  /* 0x0000002d10107290 */ /* 0x000fe4000fffe03f */
[----:B------:R-:W-:-:S02]  /*15380*/  UIADD3 UR19, UR19, UR43, URZ ;  /* 0x0000002b13137290 */ /* 0x000fc4000fffe03f */
[----:B------:R-:W-:Y:S02]  /*15390*/  UIADD3 UR22, UR22, UR41, URZ ;  /* 0x0000002916167290 */ /* 0x000fe4000fffe03f */
[----:B------:R-:W-:Y:S02]  /*153a0*/  UIADD3 UR23, UR23, UR39, URZ ;  /* 0x0000002717177290 */ /* 0x000fe4000fffe03f */
[----:B------:R-:W-:Y:S01]  /*153b0*/  UIADD3 UR24, UR24, UR37, URZ ;  /* 0x0000002518187290 */ /* 0x000fe2000fffe03f */
[----:B---3--:R-:W-:-:S05]  /*153c0*/  IMAD.MOV.U32 R3, RZ, RZ, R5 ;  /* 0x000000ffff037224 */ /* 0x008fca00078e0005 */
[----:B------:R1:W-:Y:S01]  /*153d0*/  STL.64 [R1+0xd0], R2 ;  /* 0x0000d00201007387 */ /* 0x0003e20000100a00 */
[----:B--2---:R-:W-:Y:S01]  /*153e0*/  ISETP.GE.AND P0, PT, R6, c[0x0][0x220], PT ;  /* 0x0000880006007a0c */ /* 0x004fe20003f06270 */
[----:B------:R-:W-:Y:S05]  /*153f0*/  BRA `(.L_x_466) ;  /* 0x0000056000007947 */ /* 0x000fea0003800000 */
.L_x_468:
        /* <DEDUP_REMOVED lines=14> */
[----:B------:R-:W-:Y:S02]  /*154e0*/  @!P0 IADD3 R4, P2, R0, UR26, RZ ;  /* 0x0000001a00048c10 */ /* 0x000fe4000ff5e0ff */
[----:B---3--:R-:W-:Y:S02]  /*154f0*/  LEA.HI.X R2, R6, R13, R2, 0x7, P3 ;  /* 0x0000000d06027211 */ /* 0x008fe400018f3c02 */
[----:B------:R-:W-:Y:S02]  /*15500*/  @!P0 LEA R18, P6, R4, c[0x0][0x168], 0x1 ;  /* 0x00005a0004128a11 */ /* 0x000fe400078c08ff */
[----:B------:R-:W-:Y:S02]  /*15510*/  @!P0 IADD3.X R7, R2, UR25, RZ, P2, !PT ;  /* 0x0000001902078c10 */ /* 0x000fe400097fe4ff */
[----:B------:R-:W-:Y:S02]  /*15520*/  @!P0 IADD3 R5, P5, R0, UR18, RZ ;  /* 0x0000001200058c10 */ /* 0x000fe4000ffbe0ff */
        /* <DEDUP_REMOVED lines=46> */
[C---:B------:R-:W-:Y:S02]  /*15810*/  @!P0 LEA R4, P2, R21.reuse, c[0x0][0x168], 0x1 ;  /* 0x00005a0015048a11 */ /* 0x040fe400078408ff */
        /* <DEDUP_REMOVED lines=20> */
.L_x_466:
        /* <DEDUP_REMOVED lines=91> */
[----:B------:R-:W1:Y:S01]  /*15f10*/  LDSM.16.M88.4 R112, [R228+0x7000] ;  /* 0x00700000e470783b */ /* 0x000e620000000200 */
[C---:B------:R-:W-:Y:S07]  /*15f20*/  HMMA.16816.F32.BF16 R16, R128.reuse, R18, RZ ;  /* 0x000000128010723c */ /* 0x040fee00000418ff */
[----:B------:R-:W1:Y:S01]  /*15f30*/  LDSM.16.M88.4 R200, [R228+0x7800] ;  /* 0x00780000e4c8783b */ /* 0x000e620000000200 */
[-C--:B--2---:R-:W-:Y:S07]  /*15f40*/  HMMA.16816.F32.BF16 R20, R128, R32.reuse, RZ ;  /* 0x000000208014723c */ /* 0x084fee00000418ff */
[----:B------:R-:W-:Y:S01]  /*15f50*/  LDSM.16.M88.4 R204, [R239] ;  /* 0x00000000efcc783b */ /* 0x000fe20000000200 */
[C---:B------:R-:W-:Y:S07]  /*15f60*/  HMMA.16816.F32.BF16 R24, R124.reuse, R32, RZ ;  /* 0x000000207c18723c */ /* 0x040fee00000418ff */
[----:B------:R-:W2:Y:S01]  /*15f70*/  LDSM.16.M88.4 R208, [R234+0x4000] ;  /* 0x00400000ead0783b */ /* 0x000ea20000000200 */
[-C--:B------:R-:W-:Y:S07]  /*15f80*/  HMMA.16816.F32.BF16 R28, R124, R34.reuse, RZ ;  /* 0x000000227c1c723c */ /* 0x080fee00000418ff */
[----:B------:R-:W1:Y:S01]  /*15f90*/  LDSM.16.M88.4 R212, [R239+0x2000] ;  /* 0x00200000efd4783b */ /* 0x000e620000000200 */
[C---:B------:R-:W-:Y:S07]  /*15fa0*/  HMMA.16816.F32.BF16 R32, R128.reuse, R34, RZ ;  /* 0x000000228020723c */ /* 0x040fee00000418ff */
[----:B------:R-:W1:Y:S01]  /*15fb0*/  LDSM.16.M88.4 R216, [R234+0x4800] ;  /* 0x00480000ead8783b */ /* 0x000e620000000200 */
[-C--:B------:R-:W-:Y:S07]  /*15fc0*/  HMMA.16816.F32.BF16 R36, R128, R48.reuse, RZ ;  /* 0x000000308024723c */ /* 0x080fee00000418ff */
[----:B------:R-:W1:Y:S01]  /*15fd0*/  LDSM.16.M88.4 R220, [R234+0x5000] ;  /* 0x00500000eadc783b */ /* 0x000e620000000200 */
[C---:B------:R-:W-:Y:S07]  /*15fe0*/  HMMA.16816.F32.BF16 R40, R124.reuse, R48, RZ ;  /* 0x000000307c28723c */ /* 0x040fee00000418ff */
[----:B------:R-:W0:Y:S01]  /*15ff0*/  LDGDEPBAR ;  /* 0x00000000000079af */ /* 0x000e220000000000 */
[-C--:B------:R-:W-:Y:S07]  /*16000*/  HMMA.16816.F32.BF16 R44, R124, R50.reuse, RZ ;  /* 0x000000327c2c723c */ /* 0x080fee00000418ff */
[----:B------:R-:W-:Y:S01]  /*16010*/  LDSM.16.M88.4 R224, [R234+0x7000] ;  /* 0x00700000eae0783b */ /* 0x000fe20000000200 */
        /* <DEDUP_REMOVED lines=17> */
[-C--:B------:R-:W-:Y:S08]  /*16130*/  HMMA.16816.F32.BF16 R116, R128, R200.reuse, RZ ;  /* 0x000000c88074723c */ /* 0x080ff000000418ff */
[C---:B------:R-:W-:Y:S08]  /*16140*/  HMMA.16816.F32.BF16 R120, R124.reuse, R200, RZ ;  /* 0x000000c87c78723c */ /* 0x040ff000000418ff */
[-C--:B------:R-:W-:Y:S08]  /*16150*/  HMMA.16816.F32.BF16 R124, R124, R202.reuse, RZ ;  /* 0x000000ca7c7c723c */ /* 0x080ff000000418ff */
[----:B------:R-:W-:Y:S01]  /*16160*/  HMMA.16816.F32.BF16 R128, R128, R202, RZ ;  /* 0x000000ca8080723c */ /* 0x000fe200000418ff */
        /* <DEDUP_REMOVED lines=15> */
[----:B------:R-:W4:Y:S07]  /*16260*/  LDSM.16.M88.4 R220, [R234+0x7800] ;  /* 0x00780000eadc783b */ /* 0x000f2e0000000200 */
        /* <DEDUP_REMOVED lines=10> */
[-C--:B---3--:R-:W-:Y:S08]  /*16310*/  HMMA.16816.F32.BF16 R84, R204, R216.reuse, R84 ;  /* 0x000000d8cc54723c */ /* 0x088ff00000041854 */
        /* <DEDUP_REMOVED lines=9> */
[-C--:B----4-:R-:W-:Y:S08]  /*163b0*/  HMMA.16816.F32.BF16 R116, R204, R220.reuse, R116 ;  /* 0x000000dccc74723c */ /* 0x090ff00000041874 */
[C---:B------:R-:W-:Y:S08]  /*163c0*/  HMMA.16816.F32.BF16 R120, R212.reuse, R220, R120 ;  /* 0x000000dcd478723c */ /* 0x040ff00000041878 */
[-C--:B------:R-:W-:Y:S01]  /*163d0*/  HMMA.16816.F32.BF16 R124, R212, R222.reuse, R124 ;  /* 0x000000ded47c723c */ /* 0x080fe2000004187c */
[----:B------:R-:W4:Y:S07]  /*163e0*/  LDSM.16.M88.4 R212, [R235+0x1000] ;  /* 0x00100000ebd4783b */ /* 0x000f2e0000000200 */
[----:B------:R-:W-:Y:S01]  /*163f0*/  HMMA.16816.F32.BF16 R128, R204, R222, R128 ;  /* 0x000000decc80723c */ /* 0x000fe20000041880 */
[----:B------:R-:W4:Y:S07]  /*16400*/  LDSM.16.M88.4 R204, [R235+0x1800] ;  /* 0x00180000ebcc783b */ /* 0x000f2e0000000200 */
[-C--:B-1----:R-:W-:Y:S01]  /*16410*/  HMMA.16816.F32.BF16 R4, R200, R208.reuse, R4 ;  /* 0x000000d0c804723c */ /* 0x082fe20000041804 */
[----:B------:R-:W1:Y:S07]  /*16420*/  LDSM.16.M88.4 R220, [R235+0x2000] ;  /* 0x00200000ebdc783b */ /* 0x000e6e0000000200 */
[C---:B--2---:R-:W-:Y:S08]  /*16430*/  HMMA.16816.F32.BF16 R8, R216.reuse, R208, R8 ;  /* 0x000000d0d808723c */ /* 0x044ff00000041808 */
[-C--:B------:R-:W-:Y:S08]  /*16440*/  HMMA.16816.F32.BF16 R12, R216, R210.reuse, R12 ;  /* 0x000000d2d80c723c */ /* 0x080ff0000004180c */
[C---:B------:R-:W-:Y:S01]  /*16450*/  HMMA.16816.F32.BF16 R16, R200.reuse, R210, R16 ;  /* 0x000000d2c810723c */ /* 0x040fe20000041810 */
[----:B------:R-:W2:Y:S07]  /*16460*/  LDSM.16.M88.4 R208, [R235+0x2800] ;  /* 0x00280000ebd0783b */ /* 0x000eae0000000200 */
[-C--:B---3--:R-:W-:Y:S08]  /*16470*/  HMMA.16816.F32.BF16 R20, R200, R224.reuse, R20 ;  /* 0x000000e0c814723c */ /* 0x088ff00000041814 */
[C---:B------:R-:W-:Y:S08]  /*16480*/  HMMA.16816.F32.BF16 R24, R216.reuse, R224, R24 ;  /* 0x000000e0d818723c */ /* 0x040ff00000041818 */
[-C--:B------:R-:W-:Y:S08]  /*16490*/  HMMA.16816.F32.BF16 R28, R216, R226.reuse, R28 ;  /* 0x000000e2d81c723c */ /* 0x080ff0000004181c */
[C---:B------:R-:W-:Y:S01]  /*164a0*/  HMMA.16816.F32.BF16 R32, R200.reuse, R226, R32 ;  /* 0x000000e2c820723c */ /* 0x040fe20000041820 */
[----:B------:R-:W-:Y:S07]  /*164b0*/  LDSM.16.M88.4 R224, [R233] ;  /* 0x00000000e9e0783b */ /* 0x000fee0000000200 */
[-C--:B----4-:R-:W-:Y:S08]  /*164c0*/  HMMA.16816.F32.BF16 R36, R200, R212.reuse, R36 ;  /* 0x000000d4c824723c */ /* 0x090ff00000041824 */
[C---:B------:R-:W-:Y:S08]  /*164d0*/  HMMA.16816.F32.BF16 R40, R216.reuse, R212, R40 ;  /* 0x000000d4d828723c */ /* 0x040ff00000041828 */
[-C--:B------:R-:W-:Y:S08]  /*164e0*/  HMMA.16816.F32.BF16 R44, R216, R214.reuse, R44 ;  /* 0x000000d6d82c723c */ /* 0x080ff0000004182c */
[C---:B------:R-:W-:Y:S01]  /*164f0*/  HMMA.16816.F32.BF16 R48, R200.reuse, R214, R48 ;  /* 0x000000d6c830723c */ /* 0x040fe20000041830 */
[----:B------:R-:W-:Y:S07]  /*16500*/  LDSM.16.M88.4 R212, [R235+0x3800] ;  /* 0x00380000ebd4783b */ /* 0x000fee0000000200 */
[-C--:B------:R-:W-:Y:S08]  /*16510*/  HMMA.16816.F32.BF16 R52, R200, R204.reuse, R52 ;  /* 0x000000ccc834723c */ /* 0x080ff00000041834 */
[C---:B------:R-:W-:Y:S08]  /*16520*/  HMMA.16816.F32.BF16 R56, R216.reuse, R204, R56 ;  /* 0x000000ccd838723c */ /* 0x040ff00000041838 */
[-C--:B------:R-:W-:Y:S08]  /*16530*/  HMMA.16816.F32.BF16 R60, R216, R206.reuse, R60 ;  /* 0x000000ced83c723c */ /* 0x080ff0000004183c */
[C---:B------:R-:W-:Y:S01]  /*16540*/  HMMA.16816.F32.BF16 R64, R200.reuse, R206, R64 ;  /* 0x000000cec840723c */ /* 0x040fe20000041840 */
[----:B------:R-:W3:Y:S07]  /*16550*/  LDSM.16.M88.4 R204, [R235+0x3000] ;  /* 0x00300000ebcc783b */ /* 0x000eee0000000200 */
        /* <DEDUP_REMOVED lines=13> */
[C---:B------:R-:W-:Y:S08]  /*16630*/  HMMA.16816.F32.BF16 R112, R200.reuse, R206, R112 ;  /* 0x000000cec870723c */ /* 0x040ff00000041870 */
[-C--:B------:R-:W-:Y:S08]  /*16640*/  HMMA.16816.F32.BF16 R116, R200, R212.reuse, R116 ;  /* 0x000000d4c874723c */ /* 0x080ff00000041874 */
        /* <DEDUP_REMOVED lines=13> */
[----:B-----5:R-:W2:Y:S01]  /*16720*/  MUFU.TANH R2, R5 ;  /* 0x0000000500027308 */ /* 0x020ea20000002400 */
[----:B------:R-:W-:Y:S02]  /*16730*/  FMUL.FTZ R9, R9, c[0x0][0x2ec] ;  /* 0x0000bb0009097a20 */ /* 0x000fe40000410000 */
[----:B------:R-:W-:Y:S02]  /*16740*/  FMUL.FTZ R10, R10, c[0x0][0x2ec] ;  /* 0x0000bb000a0a7a20 */ /* 0x000fe40000410000 */
[----:B------:R-:W-:Y:S02]  /*16750*/  FMUL.FTZ R11, R11, c[0x0][0x2ec] ;  /* 0x0000bb000b0b7a20 */ /* 0x000fe40000410000 */
[----:B------:R-:W-:Y:S02]  /*16760*/  FMUL.FTZ R12, R12, c[0x0][0x2ec] ;  /* 0x0000bb000c0c7a20 */ /* 0x000fe40000410000 */
[----:B------:R-:W-:Y:S02]  /*16770*/  FMUL.FTZ R13, R13, c[0x0][0x2ec] ;  /* 0x0000bb000d0d7a20 */ /* 0x000fe40000410000 */
[----:B------:R-:W-:Y:S02]  /*16780*/  FMUL.FTZ R14, R14, c[0x0][0x2ec] ;  /* 0x0000bb000e0e7a20 */ /* 0x000fe40000410000 */
[----:B------:R-:W-:Y:S01]  /*16790*/  FMUL.FTZ R15, R15, c[0x0][0x2ec] ;  /* 0x0000bb000f0f7a20 */ /* 0x000fe20000410000 */
[----:B-1----:R1:W-:Y:S01]  /*167a0*/  STL [R1+0xa8], R0 ;  /* 0x0000a80001007387 */ /* 0x0023e20000100800 */
[----:B------:R-:W-:Y:S02]  /*167b0*/  FMUL.FTZ R16, R16, c[0x0][0x2ec] ;  /* 0x0000bb0010107a20 */ /* 0x000fe40000410000 */
[----:B------:R-:W-:Y:S02]  /*167c0*/  FMUL.FTZ R17, R17, c[0x0][0x2ec] ;  /* 0x0000bb0011117a20 */ /* 0x000fe40000410000 */
[----:B------:R-:W-:Y:S02]  /*167d0*/  FMUL.FTZ R18, R18, c[0x0][0x2ec] ;  /* 0x0000bb0012127a20 */ /* 0x000fe40000410000 */
[----:B------:R-:W-:Y:S01]  /*167e0*/  FMUL.FTZ R19, R19, c[0x0][0x2ec] ;  /* 0x0000bb0013137a20 */ /* 0x000fe20000410000 */
[----:B--2---:R2:W-:Y:S01]  /*167f0*/  STL [R1+0xac], R2 ;  /* 0x0000ac0201007387 */ /* 0x0045e20000100800 */
[----:B-1----:R-:W1:Y:S10]  /*16800*/  MUFU.TANH R0, R6 ;  /* 0x0000000600007308 */ /* 0x002e740000002400 */
[----:B--2---:R2:W3:Y:S01]  /*16810*/  MUFU.TANH R2, R7 ;  /* 0x0000000700027308 */ /* 0x0044e20000002400 */
[----:B-1----:R1:W-:Y:S04]  /*16820*/  STL [R1+0xa0], R0 ;  /* 0x0000a00001007387 */ /* 0x0023e80000100800 */
[----:B--2---:R-:W2:Y:S08]  /*16830*/  LDSM.16.M88.4 R4, [R233+0x800] ;  /* 0x00080000e904783b */ /* 0x004eb00000000200 */
[----:B---3--:R3:W-:Y:S01]  /*16840*/  STL [R1+0xa4], R2 ;  /* 0x0000a40201007387 */ /* 0x0087e20000100800 */
[----:B-1----:R-:W1:Y:S10]  /*16850*/  MUFU.TANH R0, R8 ;  /* 0x0000000800007308 */ /* 0x002e740000002400 */
[----:B---3--:R-:W-:Y:S01]  /*16860*/  MUFU.TANH R2, R10 ;  /* 0x0000000a00027308 */ /* 0x008fe20000002400 */
[----:B-1----:R1:W-:Y:S01]  /*16870*/  STL [R1+0x9c], R0 ;  /* 0x00009c0001007387 */ /* 0x0023e20000100800 */
[-C--:B--2---:R-:W-:Y:S08]  /*16880*/  HMMA.16816.F32.BF16 R20, R220, R4.reuse, R20 ;  /* 0x00000004dc14723c */ /* 0x084ff00000041814 */
[C---:B------:R-:W-:Y:S08]  /*16890*/  HMMA.16816.F32.BF16 R24, R208.reuse, R4, R24 ;  /* 0x00000004d018723c */ /* 0x040ff00000041818 */
[-C--:B------:R-:W-:Y:S01]  /*168a0*/  HMMA.16816.F32.BF16 R28, R208, R6.reuse, R28 ;  /* 0x00000006d01c723c */ /* 0x080fe2000004181c */
[----:B-1----:R-:W1:Y:S07]  /*168b0*/  MUFU.TANH R0, R9 ;  /* 0x0000000900007308 */ /* 0x002e6e0000002400 */
[C---:B------:R-:W-:Y:S01]  /*168c0*/  HMMA.16816.F32.BF16 R32, R220.reuse, R6, R32 ;  /* 0x00000006dc20723c */ /* 0x040fe20000041820 */
[----:B------:R-:W-:Y:S03]  /*168d0*/  LDSM.16.M88.4 R4, [R233+0x1800] ;  /* 0x00180000e904783b */ /* 0x000fe60000000200 */
[----:B------:R-:W-:Y:S02]  /*168e0*/  FMUL.FTZ R20, R20, c[0x0][0x2ec] ;  /* 0x0000bb0014147a20 */ /* 0x000fe40000410000 */
[----:B------:R-:W-:Y:S02]  /*168f0*/  FMUL.FTZ R21, R21, c[0x0][0x2ec] ;  /* 0x0000bb0015157a20 */ /* 0x000fe40000410000 */
[----:B------:R-:W-:Y:S04]  /*16900*/  FMUL.FTZ R22, R22, c[0x0][0x2ec] ;  /* 0x0000bb0016167a20 */ /* 0x000fe80000410000 */
        /* <DEDUP_REMOVED lines=8> */
[----:B------:R-:W-:Y:S01]  /*16990*/  FMUL.FTZ R27, R27, c[0x0][0x2ec] ;  /* 0x0000bb001b1b7a20 */ /* 0x000fe20000410000 */
[----:B------:R2:W-:Y:S01]  /*169a0*/  STL [R1+0x88], R2 ;  /* 0x0000880201007387 */ /* 0x0005e20000100800 */
[----:B------:R-:W-:Y:S02]  /*169b0*/  FMUL.FTZ R31, R31, c[0x0][0x2ec] ;  /* 0x0000bb001f1f7a20 */ /* 0x000fe40000410000 */
[----:B------:R-:W-:Y:S02]  /*169c0*/  FMUL.FTZ R32, R32, c[0x0][0x2ec] ;  /* 0x0000bb0020207a20 */ /* 0x000fe40000410000 */
[----:B------:R-:W-:Y:S02]  /*169d0*/  FMUL.FTZ R33, R33, c[0x0][0x2ec] ;  /* 0x0000bb0021217a20 */ /* 0x000fe40000410000 */
[----:B------:R-:W-:Y:S02]  /*169e0*/  FMUL.FTZ R34, R34, c[0x0][0x2ec] ;  /* 0x0000bb0022227a20 */ /* 0x000fe40000410000 */
[----:B------:R-:W-:Y:S01]  /*169f0*/  FMUL.FTZ R35, R35, c[0x0][0x2ec] ;  /* 0x0000bb0023237a20 */ /* 0x000fe20000410000 */
[----:B-1----:R1:W3:Y:S10]  /*16a00*/  MUFU.TANH R0, R11 ;  /* 0x0000000b00007308 */ /* 0x0022f40000002400 */
[----:B--2---:R-:W-:Y:S01]  /*16a10*/  MUFU.TANH R2, R13 ;  /* 0x0000000d00027308 */ /* 0x004fe20000002400 */
[----:B-1----:R-:W1:Y:S08]  /*16a20*/  LDSM.16.M88.4 R8, [R233+0x1000] ;  /* 0x00100000e908783b */ /* 0x002e700000000200 */
[----:B---3--:R2:W-:Y:S02]  /*16a30*/  STL [R1+0x90], R0 ;  /* 0x0000900001007387 */ /* 0x0085e40000100800 */
[----:B--2---:R-:W2:Y:S01]  /*16a40*/  MUFU.TANH R0, R12 ;  /* 0x0000000c00007308 */ /* 0x004ea20000002400 */
[-C--:B-1----:R-:W-:Y:S08]  /*16a50*/  HMMA.16816.F32.BF16 R36, R220, R8.reuse, R36 ;  /* 0x00000008dc24723c */ /* 0x082ff00000041824 */
[C---:B------:R-:W-:Y:S08]  /*16a60*/  HMMA.16816.F32.BF16 R40, R208.reuse, R8, R40 ;  /* 0x00000008d028723c */ /* 0x040ff00000041828 */
[-C--:B------:R-:W-:Y:S01]  /*16a70*/  HMMA.16816.F32.BF16 R44, R208, R10.reuse, R44 ;  /* 0x0000000ad02c723c */ /* 0x080fe2000004182c */
[----:B--2---:R1:W-:Y:S04]  /*16a80*/  STL [R1+0x8c], R0 ;  /* 0x00008c0001007387 */ /* 0x0043e80000100800 */
[----:B------:R2:W-:Y:S03]  /*16a90*/  STL [R1+0x94], R2 ;  /* 0x0000940201007387 */ /* 0x0005e60000100800 */
[C---:B------:R-:W-:Y:S01]  /*16aa0*/  HMMA.16816.F32.BF16 R48, R220.reuse, R10, R48 ;  /* 0x0000000adc30723c */ /* 0x040fe20000041830 */
[----:B------:R-:W3:Y:S03]  /*16ab0*/  LDSM.16.M88.4 R8, [R233+0x2000] ;  /* 0x00200000e908783b */ /* 0x000ee60000000200 */
[----:B------:R-:W-:Y:S02]  /*16ac0*/  FMUL.FTZ R36, R36, c[0x0][0x2ec] ;  /* 0x0000bb0024247a20 */ /* 0x000fe40000410000 */
[----:B------:R-:W-:Y:S02]  /*16ad0*/  FMUL.FTZ R37, R37, c[0x0][0x2ec] ;  /* 0x0000bb0025257a20 */ /* 0x000fe40000410000 */
[-C--:B------:R-:W-:Y:S04]  /*16ae0*/  HMMA.16816.F32.BF16 R52, R220, R4.reuse, R52 ;  /* 0x00000004dc34723c */ /* 0x080fe80000041834 */
[----:B------:R-:W-:Y:S02]  /*16af0*/  FMUL.FTZ R38, R38, c[0x0][0x2ec] ;  /* 0x0000bb0026267a20 */ /* 0x000fe40000410000 */
[----:B------:R-:W-:Y:S02]  /*16b00*/  FMUL.FTZ R40, R40, c[0x0][0x2ec] ;  /* 0x0000bb0028287a20 */ /* 0x000fe40000410000 */
[C---:B------:R-:W-:Y:S01]  /*16b10*/  HMMA.16816.F32.BF16 R56, R208.reuse, R4, R56 ;  /* 0x00000004d038723c */ /* 0x040fe20000041838 */
[----:B-1----:R-:W1:Y:S03]  /*16b20*/  MUFU.TANH R0, R14 ;  /* 0x0000000e00007308 */ /* 0x002e660000002400 */
[----:B------:R-:W-:Y:S02]  /*16b30*/  FMUL.FTZ R45, R45, c[0x0][0x2ec] ;  /* 0x0000bb002d2d7a20 */ /* 0x000fe40000410000 */
[----:B------:R-:W-:Y:S02]  /*16b40*/  FMUL.FTZ R46, R46, c[0x0][0x2ec] ;  /* 0x0000bb002e2e7a20 */ /* 0x000fe40000410000 */
[-C--:B------:R-:W-:Y:S03]  /*16b50*/  HMMA.16816.F32.BF16 R60, R208, R6.reuse, R60 ;  /* 0x00000006d03c723c */ /* 0x080fe6000004183c */
[----:B--2---:R-:W2:Y:S01]  /*16b60*/  MUFU.TANH R2, R15 ;  /* 0x0000000f00027308 */ /* 0x004ea20000002400 */
[----:B------:R-:W-:Y:S02]  /*16b70*/  FMUL.FTZ R39, R39, c[0x0][0x2ec] ;  /* 0x0000bb0027277a20 */ /* 0x000fe40000410000 */
[----:B------:R-:W-:Y:S02]  /*16b80*/  FMUL.FTZ R41, R41, c[0x0][0x2ec] ;  /* 0x0000bb0029297a20 */ /* 0x000fe40000410000 */
[C---:B------:R-:W-:Y:S01]  /*16b90*/  HMMA.16816.F32.BF16 R64, R220.reuse, R6, R64 ;  /* 0x00000006dc40723c */ /* 0x040fe20000041840 */
[----:B------:R-:W4:Y:S03]  /*16ba0*/  LDSM.16.M88.4 R4, [R233+0x2800] ;  /* 0x00280000e904783b */ /* 0x000f260000000200 */
[----:B------:R-:W-:Y:S01]  /*16bb0*/  FMUL.FTZ R42, R42, c[0x0][0x2ec] ;  /* 0x0000bb002a2a7a20 */ /* 0x000fe20000410000 */
[----:B------:R-:W-:Y:S01]  /*16bc0*/  MUFU.TANH R45, R45 ;  /* 0x0000002d002d7308 */ /* 0x000fe20000002400 */
[----:B------:R-:W-:Y:S02]  /*16bd0*/  FMUL.FTZ R43, R43, c[0x0][0x2ec] ;  /* 0x0000bb002b2b7a20 */ /* 0x000fe40000410000 */
[-C--:B---3--:R-:W-:Y:S01]  /*16be0*/  HMMA.16816.F32.BF16 R68, R220, R8.reuse, R68 ;  /* 0x00000008dc44723c */ /* 0x088fe20000041844 */
[----:B-1----:R1:W-:Y:S03]  /*16bf0*/  STL [R1+0x80], R0 ;  /* 0x0000800001007387 */ /* 0x0023e60000100800 */
[----:B------:R-:W-:Y:S02]  /*16c00*/  FMUL.FTZ R44, R44, c[0x0][0x2ec] ;  /* 0x0000bb002c2c7a20 */ /* 0x000fe40000410000 */
[----:B------:R-:W-:Y:S02]  /*16c10*/  FMUL.FTZ R47, R47, c[0x0][0x2ec] ;  /* 0x0000bb002f2f7a20 */ /* 0x000fe40000410000 */
[----:B------:R-:W-:Y:S01]  /*16c20*/  FMUL.FTZ R48, R48, c[0x0][0x2ec] ;  /* 0x0000bb0030307a20 */ /* 0x000fe20000410000 */
[C---:B------:R-:W-:Y:S03]  /*16c30*/  HMMA.16816.F32.BF16 R72, R208.reuse, R8, R72 ;  /* 0x00000008d048723c */ /* 0x040fe60000041848 */
[----:B------:R-:W-:Y:S01]  /*16c40*/  MUFU.TANH R252, R48 ;  /* 0x0000003000fc7308 */ /* 0x000fe20000002400 */
[----:B--2---:R2:W-:Y:S01]  /*16c50*/  STL [R1+0x84], R2 ;  /* 0x0000840201007387 */ /* 0x0045e20000100800 */
[----:B------:R-:W-:Y:S02]  /*16c60*/  FMUL.FTZ R49, R49, c[0x0][0x2ec] ;  /* 0x0000bb0031317a20 */ /* 0x000fe40000410000 */
[----:B------:R-:W-:Y:S01]  /*16c70*/  FMUL.FTZ R64, R64, c[0x0][0x2ec] ;  /* 0x0000bb0040407a20 */ /* 0x000fe20000410000 */
[-C--:B------:R-:W-:Y:S04]  /*16c80*/  HMMA.16816.F32.BF16 R76, R208, R10.reuse, R76 ;  /* 0x0000000ad04c723c */ /* 0x080fe8000004184c */
[----:B------:R-:W-:Y:S01]  /*16c90*/  FMUL.FTZ R65, R65, c[0x0][0x2ec] ;  /* 0x0000bb0041417a20 */ /* 0x000fe20000410000 */
[----:B------:R-:W-:Y:S01]  /*16ca0*/  MUFU.TANH R251, R49 ;  /* 0x0000003100fb7308 */ /* 0x000fe20000002400 */
[----:B------:R-:W-:Y:S02]  /*16cb0*/  FMUL.FTZ R66, R66, c[0x0][0x2ec] ;  /* 0x0000bb0042427a20 */ /* 0x000fe40000410000 */
[C---:B------:R-:W-:Y:S01]  /*16cc0*/  HMMA.16816.F32.BF16 R80, R220.reuse, R10, R80 ;  /* 0x0000000adc50723c */ /* 0x040fe20000041850 */
[----:B------:R-:W3:Y:S03]  /*16cd0*/  LDSM.16.M88.4 R8, [R233+0x3000] ;  /* 0x00300000e908783b */ /* 0x000ee60000000200 */
[----:B------:R-:W-:Y:S02]  /*16ce0*/  FMUL.FTZ R67, R67, c[0x0][0x2ec] ;  /* 0x0000bb0043437a20 */ /* 0x000fe40000410000 */
[----:B------:R-:W-:Y:S01]  /*16cf0*/  FMUL.FTZ R68, R68, c[0x0][0x2ec] ;  /* 0x0000bb0044447a20 */ /* 0x000fe20000410000 */
[----:B-1----:R-:W1:Y:S01]  /*16d00*/  MUFU.TANH R0, R16 ;  /* 0x0000001000007308 */ /* 0x002e620000002400 */
[-C--:B----4-:R-:W-:Y:S04]  /*16d10*/  HMMA.16816.F32.BF16 R84, R220, R4.reuse, R84 ;  /* 0x00000004dc54723c */ /* 0x090fe80000041854 */
[----:B------:R-:W-:Y:S02]  /*16d20*/  FMUL.FTZ R74, R74, c[0x0][0x2ec] ;  /* 0x0000bb004a4a7a20 */ /* 0x000fe40000410000 */
[----:B------:R-:W-:Y:S02]  /*16d30*/  FMUL.FTZ R69, R69, c[0x0][0x2ec] ;  /* 0x0000bb0045457a20 */ /* 0x000fe40000410000 */
[C---:B------:R-:W-:Y:S01]  /*16d40*/  HMMA.16816.F32.BF16 R88, R208.reuse, R4, R88 ;  /* 0x00000004d058723c */ /* 0x040fe20000041858 */
[----:B--2---:R-:W-:Y:S03]  /*16d50*/  MUFU.TANH R2, R18 ;  /* 0x0000001200027308 */ /* 0x004fe60000002400 */
        /* <DEDUP_REMOVED lines=8> */
[----:B------:R-:W2:Y:S01]  /*16de0*/  LDSM.16.M88.4 R4, [R233+0x3800] ;  /* 0x00380000e904783b */ /* 0x000ea20000000200 */
[----:B------:R-:W-:Y:S04]  /*16df0*/  DEPBAR.LE SB0, 0x0 ;  /* 0x000080000000791a */ /* 0x000fe80000000000 */
[----:B------:R-:W-:Y:S01]  /*16e00*/  MUFU.TANH R243, R64 ;  /* 0x0000004000f37308 */ /* 0x000fe20000002400 */
[-C--:B---3--:R-:W-:Y:S02]  /*16e10*/  HMMA.16816.F32.BF16 R100, R220, R8.reuse, R100 ;  /* 0x00000008dc64723c */ /* 0x088fe40000041864 */
[----:B------:R-:W-:Y:S03]  /*16e20*/  BAR.SYNC.DEFER_BLOCKING 0x0 ;  /* 0x0000000000007b1d */ /* 0x000fe60000010000 */
[----:B------:R-:W-:Y:S02]  /*16e30*/  FMUL.FTZ R75, R75, c[0x0][0x2ec] ;  /* 0x0000bb004b4b7a20 */ /* 0x000fe40000410000 */
[----:B------:R-:W-:Y:S01]  /*16e40*/  FMUL.FTZ R76, R76, c[0x0][0x2ec] ;  /* 0x0000bb004c4c7a20 */ /* 0x000fe20000410000 */
[C---:B------:R-:W-:Y:S01]  /*16e50*/  HMMA.16816.F32.BF16 R104, R208.reuse, R8, R104 ;  /* 0x00000008d068723c */ /* 0x040fe20000041868 */
[----:B------:R-:W-:Y:S03]  /*16e60*/  MUFU.TANH R242, R65 ;  /* 0x0000004100f27308 */ /* 0x000fe60000002400 */
[----:B------:R-:W-:Y:S02]  /*16e70*/  FMUL.FTZ R77, R77, c[0x0][0x2ec] ;  /* 0x0000bb004d4d7a20 */ /* 0x000fe40000410000 */
[----:B------:R-:W-:Y:S02]  /*16e80*/  FMUL.FTZ R78, R78, c[0x0][0x2ec] ;  /* 0x0000bb004e4e7a20 */ /* 0x000fe40000410000 */
[-C--:B------:R-:W-:Y:S03]  /*16e90*/  HMMA.16816.F32.BF16 R108, R208, R10.reuse, R108 ;  /* 0x0000000ad06c723c */ /* 0x080fe6000004186c */
[----:B-1----:R-:W1:Y:S01]  /*16ea0*/  MUFU.TANH R0, R17 ;  /* 0x0000001100007308 */ /* 0x002e620000002400 */
[----:B------:R-:W-:Y:S02]  /*16eb0*/  FMUL.FTZ R79, R79, c[0x0][0x2ec] ;  /* 0x0000bb004f4f7a20 */ /* 0x000fe40000410000 */
[----:B------:R-:W-:Y:S02]  /*16ec0*/  FMUL.FTZ R83, R83, c[0x0][0x2ec] ;  /* 0x0000bb0053537a20 */ /* 0x000fe40000410000 */
[C---:B------:R-:W-:Y:S04]  /*16ed0*/  HMMA.16816.F32.BF16 R112, R220.reuse, R10, R112 ;  /* 0x0000000adc70723c */ /* 0x040fe80000041870 */
[----:B------:R-:W-:Y:S01]  /*16ee0*/  FMUL.FTZ R93, R93, c[0x0][0x2ec] ;  /* 0x0000bb005d5d7a20 */ /* 0x000fe20000410000 */
[----:B------:R-:W-:Y:S01]  /*16ef0*/  MUFU.TANH R227, R66 ;  /* 0x0000004200e37308 */ /* 0x000fe20000002400 */
[----:B------:R-:W-:Y:S02]  /*16f00*/  FMUL.FTZ R94, R94, c[0x0][0x2ec] ;  /* 0x0000bb005e5e7a20 */ /* 0x000fe40000410000 */
[----:B------:R-:W-:Y:S01]  /*16f10*/  FMUL.FTZ R95, R95, c[0x0][0x2ec] ;  /* 0x0000bb005f5f7a20 */ /* 0x000fe20000410000 */
[-C--:B--2---:R-:W-:Y:S03]  /*16f20*/  HMMA.16816.F32.BF16 R116, R220, R4.reuse, R116 ;  /* 0x00000004dc74723c */ /* 0x084fe60000041874 */
[----:B------:R-:W-:Y:S03]  /*16f30*/  FMUL.FTZ R96, R96, c[0x0][0x2ec] ;  /* 0x0000bb0060607a20 */ /* 0x000fe60000410000 */
[----:B------:R-:W-:Y:S01]  /*16f40*/  MUFU.TANH R241, R67 ;  /* 0x0000004300f17308 */ /* 0x000fe20000002400 */
[----:B------:R-:W-:Y:S01]  /*16f50*/  FMUL.FTZ R97, R97, c[0x0][0x2ec] ;  /* 0x0000bb0061617a20 */ /* 0x000fe20000410000 */
[C---:B------:R-:W-:Y:S01]  /*16f60*/  HMMA.16816.F32.BF16 R120, R208.reuse, R4, R120 ;  /* 0x00000004d078723c */ /* 0x040fe20000041878 */
[----:B-1----:R1:W-:Y:S03]  /*16f70*/  STL [R1+0x78], R0 ;  /* 0x0000780001007387 */ /* 0x0023e60000100800 */
[----:B------:R-:W-:Y:S01]  /*16f80*/  FMUL.FTZ R98, R98, c[0x0][0x2ec] ;  /* 0x0000bb0062627a20 */ /* 0x000fe20000410000 */
[----:B------:R2:W-:Y:S01]  /*16f90*/  STL [R1+0x6c], R2 ;  /* 0x00006c0201007387 */ /* 0x0005e20000100800 */
[----:B------:R-:W-:Y:S02]  /*16fa0*/  FMUL.FTZ R99, R99, c[0x0][0x2ec] ;  /* 0x0000bb0063637a20 */ /* 0x000fe40000410000 */
[----:B------:R-:W-:Y:S01]  /*16fb0*/  MUFU.TANH R207, R68 ;  /* 0x0000004400cf7308 */ /* 0x000fe20000002400 */
[-C--:B------:R-:W-:Y:S03]  /*16fc0*/  HMMA.16816.F32.BF16 R124, R208, R6.reuse, R124 ;  /* 0x00000006d07c723c */ /* 0x080fe6000004187c */
[----:B------:R-:W-:Y:S02]  /*16fd0*/  FMUL.FTZ R100, R100, c[0x0][0x2ec] ;  /* 0x0000bb0064647a20 */ /* 0x000fe40000410000 */
[----:B------:R-:W-:Y:S03]  /*16fe0*/  FMUL.FTZ R101, R101, c[0x0][0x2ec] ;  /* 0x0000bb0065657a20 */ /* 0x000fe60000410000 */
[----:B------:R-:W-:Y:S01]  /*16ff0*/  HMMA.16816.F32.BF16 R128, R220, R6, R128 ;  /* 0x00000006dc80723c */ /* 0x000fe20000041880 */
[----:B------:R-:W-:Y:S03]  /*17000*/  MUFU.TANH R226, R69 ;  /* 0x0000004500e27308 */ /* 0x000fe60000002400 */
[----:B------:R-:W-:Y:S02]  /*17010*/  FMUL.FTZ R102, R102, c[0x0][0x2ec] ;  /* 0x0000bb0066667a20 */ /* 0x000fe40000410000 */
[----:B------:R-:W-:Y:S02]  /*17020*/  FMUL.FTZ R103, R103, c[0x0][0x2ec] ;  /* 0x0000bb0067677a20 */ /* 0x000fe40000410000 */
[----:B------:R-:W-:Y:S03]  /*17030*/  FMUL.FTZ R104, R104, c[0x0][0x2ec] ;  /* 0x0000bb0068687a20 */ /* 0x000fe60000410000 */
[----:B-1----:R-:W1:Y:S01]  /*17040*/  MUFU.TANH R0, R19 ;  /* 0x0000001300007308 */ /* 0x002e620000002400 */
[----:B------:R-:W-:Y:S02]  /*17050*/  FMUL.FTZ R105, R105, c[0x0][0x2ec] ;  /* 0x0000bb0069697a20 */ /* 0x000fe40000410000 */
[----:B------:R-:W-:Y:S02]  /*17060*/  FMUL.FTZ R106, R106, c[0x0][0x2ec] ;  /* 0x0000bb006a6a7a20 */ /* 0x000fe40000410000 */
[----:B------:R-:W-:Y:S02]  /*17070*/  FMUL.FTZ R107, R107, c[0x0][0x2ec] ;  /* 0x0000bb006b6b7a20 */ /* 0x000fe40000410000 */
[----:B------:R-:W-:Y:S02]  /*17080*/  FMUL.FTZ R108, R108, c[0x0][0x2ec] ;  /* 0x0000bb006c6c7a20 */ /* 0x000fe40000410000 */
[----:B------:R-:W-:Y:S01]  /*17090*/  FMUL.FTZ R109, R109, c[0x0][0x2ec] ;  /* 0x0000bb006d6d7a20 */ /* 0x000fe20000410000 */
[----:B--2---:R-:W-:Y:S01]  /*170a0*/  MUFU.TANH R2, R21 ;  /* 0x0000001500027308 */ /* 0x004fe20000002400 */
        /* <DEDUP_REMOVED lines=42> */
[----:B------:R2:W-:Y:S01]  /*17350*/  STL [R1+0x70], R2 ;  /* 0x0000700201007387 */ /* 0x0005e20000100800 */
        /* <DEDUP_REMOVED lines=16> */
[----:B------:R-:W-:Y:S05]  /*17460*/  FMUL.FTZ R125, R125, c[0x0][0x2ec] ;  /* 0x0000bb007d7d7a20 */ /* 0x000fea0000410000 */
[----:B--2---:R-:W2:Y:S10]  /*17470*/  MUFU.TANH R2, R23 ;  /* 0x0000001700027308 */ /* 0x004eb40000002400 */
[----:B------:R-:W-:Y:S01]  /*17480*/  MUFU.TANH R23, R27 ;  /* 0x0000001b00177308 */ /* 0x000fe20000002400 */
[----:B-1----:R1:W-:Y:S09]  /*17490*/  STL [R1+0x60], R0 ;  /* 0x0000600001007387 */ /* 0x0023f20000100800 */
[----:B------:R-:W-:Y:S01]  /*174a0*/  MUFU.TANH R27, R38 ;  /* 0x00000026001b7308 */ /* 0x000fe20000002400 */
[----:B--2---:R2:W-:Y:S09]  /*174b0*/  STL [R1+0x64], R2 ;  /* 0x0000640201007387 */ /* 0x0045f20000100800 */
[----:B------:R-:W-:Y:S10]  /*174c0*/  MUFU.TANH R38, R41 ;  /* 0x0000002900267308 */ /* 0x000ff40000002400 */
[----:B-1----:R-:W1:Y:S10]  /*174d0*/  MUFU.TANH R0, R24 ;  /* 0x0000001800007308 */ /* 0x002e740000002400 */
[----:B--2---:R-:W-:Y:S10]  /*174e0*/  MUFU.TANH R2, R29 ;  /* 0x0000001d00027308 */ /* 0x004ff40000002400 */
[----:B------:R-:W-:Y:S01]  /*174f0*/  MUFU.TANH R24, R25 ;  /* 0x0000001900187308 */ /* 0x000fe20000002400 */
[----:B-1----:R1:W-:Y:S09]  /*17500*/  STL [R1+0x5c], R0 ;  /* 0x00005c0001007387 */ /* 0x0023f20000100800 */
[----:B------:R-:W-:Y:S10]  /*17510*/  MUFU.TANH R25, R32 ;  /* 0x0000002000197308 */ /* 0x000ff40000002400 */
[----:B------:R-:W-:Y:S10]  /*17520*/  MUFU.TANH R32, R33 ;  /* 0x0000002100207308 */ /* 0x000ff40000002400 */
[----:B-1----:R-:W1:Y:S10]  /*17530*/  MUFU.TANH R0, R26 ;  /* 0x0000001a00007308 */ /* 0x002e740000002400 */
[----:B------:R-:W-:Y:S10]  /*17540*/  MUFU.TANH R26, R36 ;  /* 0x00000024001a7308 */ /* 0x000ff40000002400 */
[----:B------:R-:W-:Y:S01]  /*17550*/  MUFU.TANH R36, R39 ;  /* 0x0000002700247308 */ /* 0x000fe20000002400 */
[----:B-1----:R1:W-:Y:S09]  /*17560*/  STL [R1+0x48], R0 ;  /* 0x0000480001007387 */ /* 0x0023f20000100800 */
[----:B------:R-:W-:Y:S10]  /*17570*/  MUFU.TANH R33, R42 ;  /* 0x0000002a00217308 */ /* 0x000ff40000002400 */
[----:B------:R-:W-:Y:S10]  /*17580*/  MUFU.TANH R29, R44 ;  /* 0x0000002c001d7308 */ /* 0x000ff40000002400 */
[----:B-1----:R-:W1:Y:S10]  /*17590*/  MUFU.TANH R0, R28 ;  /* 0x0000001c00007308 */ /* 0x002e740000002400 */
[----:B------:R-:W-:Y:S10]  /*175a0*/  MUFU.TANH R28, R34 ;  /* 0x00000022001c7308 */ /* 0x000ff40000002400 */
[----:B------:R-:W-:Y:S01]  /*175b0*/  MUFU.TANH R34, R40 ;  /* 0x0000002800227308 */ /* 0x000fe20000002400 */
[----:B-1----:R1:W-:Y:S04]  /*175c0*/  STL [R1+0x4c], R0 ;  /* 0x00004c0001007387 */ /* 0x0023e80000100800 */
[----:B------:R2:W-:Y:S05]  /*175d0*/  STL [R1+0x54], R2 ;  /* 0x0000540201007387 */ /* 0x0005ea0000100800 */
[----:B------:R-:W-:Y:S10]  /*175e0*/  MUFU.TANH R40, R46 ;  /* 0x0000002e00287308 */ /* 0x000ff40000002400 */
[----:B------:R-:W-:Y:S10]  /*175f0*/  MUFU.TANH R46, R47 ;  /* 0x0000002f002e7308 */ /* 0x000ff40000002400 */
[----:B-1----:R-:W1:Y:S10]  /*17600*/  MUFU.TANH R0, R30 ;  /* 0x0000001e00007308 */ /* 0x002e740000002400 */
[----:B------:R2:W3:Y:S10]  /*17610*/  MUFU.TANH R30, R31 ;  /* 0x0000001f001e7308 */ /* 0x0004f40000002400 */
[----:B------:R2:W4:Y:S01]  /*17620*/  MUFU.TANH R31, R35 ;  /* 0x00000023001f7308 */ /* 0x0005220000002400 */
[----:B-1----:R2:W-:Y:S09]  /*17630*/  STL [R1+0x40], R0 ;  /* 0x0000400001007387 */ /* 0x0025f20000100800 */
        /* <DEDUP_REMOVED lines=69> */
[----:B------:R-:W1:Y:S02]  /*17a90*/  MUFU.TANH R131, R131 ;  /* 0x0000008300837308 */ /* 0x000e640000002400 */
[----:B-1234-:R-:W-:-:S05]  /*17aa0*/  @P1 BRA `(.L_x_468) ;  /* 0xffffd95000001947 */ /* 0x01efca000383ffff */
.L_x_467:
[----:B-1----:R-:W2:Y:S01]  /*17ab0*/  LDL.LU R19, [R1+0x5c] ;  /* 0x00005c0001137983 */ /* 0x002ea20000300800 */
        /* <DEDUP_REMOVED lines=39> */
[----:B------:R-:W-:Y:S01]  /*17d30*/  MOV R55, R54 ;  /* 0x0000003600377202 */ /* 0x000fe20000000f00 */
[----:B------:R-:W-:Y:S01]  /*17d40*/  IMAD.MOV.U32 R54, RZ, RZ, R53 ;  /* 0x000000ffff367224 */ /* 0x000fe200078e0035 */
        /* <DEDUP_REMOVED lines=10> */
[----:B------:R-:W-:Y:S01]  /*17df0*/  STL [R1+0x120], R240 ;  /* 0x000120f001007387 */ /* 0x000fe20000100800 */
        /* <DEDUP_REMOVED lines=18> */
[----:B------:R-:W-:Y:S01]  /*17f20*/  IMAD.MOV.U32 R82, RZ, RZ, R81 ;  /* 0x000000ffff527224 */ /* 0x000fe200078e0051 */
[----:B------:R-:W-:Y:S02]  /*17f30*/  MOV R81, R63 ;  /* 0x0000003f00517202 */ /* 0x000fe40000000f00 */
[----:B------:R-:W-:Y:S01]  /*17f40*/  STL [R1+0x104], R233 ;  /* 0x000104e901007387 */ /* 0x000fe20000100800 */
[----:B------:R-:W-:Y:S01]  /*17f50*/  MOV R0, UR34 ;  /* 0x0000002200007c02 */ /* 0x000fe20008000f00 */
[----:B------:R-:W-:Y:S01]  /*17f60*/  UIADD3 UR34, UR34, -0x1, URZ ;  /* 0xffffffff22227890 */ /* 0x000fe2000fffe03f */
[----:B------:R-:W-:Y:S01]  /*17f70*/  MOV R39, R25 ;  /* 0x0000001900277202 */ /* 0x000fe20000000f00 */
[----:B------:R1:W-:Y:S01]  /*17f80*/  STL [R1+0x100], R228 ;  /* 0x000100e401007387 */ /* 0x0003e20000100800 */
[----:B------:R-:W-:Y:S03]  /*17f90*/  MOV R56, R26 ;  /* 0x0000001a00387202 */ /* 0x000fe60000000f00 */
[----:B------:R-:W1:Y:S01]  /*17fa0*/  S2R R20, SR_TID.X ;  /* 0x0000000000147919 */ /* 0x000e620000002100 */
[----:B--2---:R-:W-:Y:S01]  /*17fb0*/  MOV R41, R9 ;  /* 0x0000000900297202 */ /* 0x004fe20000000f00 */
[----:B----4-:R-:W-:Y:S01]  /*17fc0*/  IMAD.MOV.U32 R25, RZ, RZ, R2 ;  /* 0x000000ffff197224 */ /* 0x010fe200078e0002 */
[----:B------:R-:W-:Y:S02]  /*17fd0*/  MOV R47, R19 ;  /* 0x00000013002f7202 */ /* 0x000fe40000000f00 */
[----:B---3--:R-:W-:Y:S02]  /*17fe0*/  MOV R50, R18 ;  /* 0x0000001200327202 */ /* 0x008fe40000000f00 */
[----:B------:R-:W-:Y:S02]  /*17ff0*/  MOV R34, R5 ;  /* 0x0000000500227202 */ /* 0x000fe40000000f00 */
[----:B------:R-:W-:Y:S02]  /*18000*/  MOV R51, R50 ;  /* 0x0000003200337202 */ /* 0x000fe40000000f00 */
[----:B------:R-:W-:Y:S02]  /*18010*/  MOV R50, R47 ;  /* 0x0000002f00327202 */ /* 0x000fe40000000f00 */
[----:B------:R-:W-:Y:S02]  /*18020*/  MOV R47, R29 ;  /* 0x0000001d002f7202 */ /* 0x000fe40000000f00 */
[----:B------:R-:W-:Y:S01]  /*18030*/  MOV R52, R51 ;  /* 0x0000003300347202 */ /* 0x000fe20000000f00 */
[----:B------:R-:W2:Y:S01]  /*18040*/  LDL.LU R29, [R1+0xa0] ;  /* 0x0000a000011d7983 */ /* 0x000ea20000300800 */
[----:B------:R-:W-:Y:S02]  /*18050*/  MOV R51, R50 ;  /* 0x0000003200337202 */ /* 0x000fe40000000f00 */
[----:B------:R-:W-:Y:S02]  /*18060*/  MOV R50, R47 ;  /* 0x0000002f00327202 */ /* 0x000fe40000000f00 */
[----:B------:R-:W-:Y:S02]  /*18070*/  MOV R47, R40 ;  /* 0x00000028002f7202 */ /* 0x000fe40000000f00 */
[----:B------:R-:W-:Y:S02]  /*18080*/  MOV R53, R51 ;  /* 0x0000003300357202 */ /* 0x000fe40000000f00 */
[----:B------:R-:W-:Y:S02]  /*18090*/  MOV R51, R50 ;  /* 0x0000003200337202 */ /* 0x000fe40000000f00 */
[----:B------:R-:W-:Y:S02]  /*180a0*/  MOV R50, R47 ;  /* 0x0000002f00327202 */ /* 0x000fe40000000f00 */
[----:B------:R-:W-:Y:S02]  /*180b0*/  MOV R40, R34 ;  /* 0x0000002200287202 */ /* 0x000fe40000000f00 */
[----:B------:R-:W3:Y:S01]  /*180c0*/  LDL.LU R34, [R1+0x9c] ;  /* 0x00009c0001227983 */ /* 0x000ee20000300800 */
[----:B------:R-:W-:Y:S02]  /*180d0*/  MOV R36, R11 ;  /* 0x0000000b00247202 */ /* 0x000fe40000000f00 */
[----:B------:R-:W-:Y:S01]  /*180e0*/  MOV R54, R53 ;  /* 0x0000003500367202 */ /* 0x000fe20000000f00 */
[----:B------:R-:W4:Y:S01]  /*180f0*/  LDL.LU R47, [R1+0x64] ;  /* 0x00006400012f7983 */ /* 0x000f220000300800 */
[----:B------:R-:W-:Y:S02]  /*18100*/  MOV R38, R10 ;  /* 0x0000000a00267202 */ /* 0x000fe40000000f00 */
[----:B------:R-:W-:Y:S02]  /*18110*/  MOV R53, R51 ;  /* 0x0000003300357202 */ /* 0x000fe40000000f00 */
[----:B------:R-:W-:Y:S02]  /*18120*/  MOV R51, R50 ;  /* 0x0000003200337202 */ /* 0x000fe40000000f00 */
[----:B------:R-:W-:Y:S02]  /*18130*/  MOV R50, R49 ;  /* 0x0000003100327202 */ /* 0x000fe40000000f00 */
[----:B------:R-:W-:Y:S02]  /*18140*/  MOV R49, R46 ;  /* 0x0000002e00317202 */ /* 0x000fe40000000f00 */
[----:B------:R-:W-:Y:S02]  /*18150*/  MOV R46, R45 ;  /* 0x0000002d002e7202 */ /* 0x000fe40000000f00 */
        /* <DEDUP_REMOVED lines=12> */
[----:B------:R-:W-:Y:S01]  /*18220*/  IMAD.MOV.U32 R38, RZ, RZ, R36 ;  /* 0x000000ffff267224 */ /* 0x000fe200078e0024 */
        /* <DEDUP_REMOVED lines=39> */
[----:B------:R-:W4:Y:S01]  /*184a0*/  LDL.LU R30, [R1+0x74] ;  /* 0x00007400011e7983 */ /* 0x000f220000300800 */
[----:B-1----:R-:W-:Y:S02]  /*184b0*/  SHF.L.U32 R20, R20, 0x1, RZ ;  /* 0x0000000114147819 */ /* 0x002fe400000006ff */
[----:B------:R-:W-:Y:S02]  /*184c0*/  MOV R35, R4 ;  /* 0x0000000400237202 */ /* 0x000fe40000000f00 */
[----:B------:R-:W-:Y:S02]  /*184d0*/  LOP3.LUT R20, R20, 0x6, RZ, 0xc0, !PT ;  /* 0x0000000614147812 */ /* 0x000fe400078ec0ff */
[----:B------:R-:W-:Y:S02]  /*184e0*/  MOV R33, R6 ;  /* 0x0000000600217202 */ /* 0x000fe40000000f00 */
[----:B------:R-:W-:Y:S02]  /*184f0*/  LEA R0, R0, R20, 0x7 ;  /* 0x0000001400007211 */ /* 0x000fe400078e38ff */
[----:B------:R-:W-:Y:S02]  /*18500*/  MOV R28, R7 ;  /* 0x00000007001c7202 */ /* 0x000fe40000000f00 */
[----:B------:R-:W1:Y:S01]  /*18510*/  I2F R9, R0 ;  /* 0x0000000000097306 */ /* 0x000e620000201400 */
[C---:B------:R-:W-:Y:S02]  /*18520*/  IADD3 R4, R0.reuse, 0x11, RZ ;  /* 0x0000001100047810 */ /* 0x040fe40007ffe0ff */
[----:B------:R-:W-:Y:S02]  /*18530*/  MOV R85, R57 ;  /* 0x0000003900557202 */ /* 0x000fe40000000f00 */
[----:B------:R-:W-:Y:S02]  /*18540*/  MOV R37, R13 ;  /* 0x0000000d00257202 */ /* 0x000fe40000000f00 */
[C---:B------:R-:W-:Y:S02]  /*18550*/  IADD3 R21, R0.reuse, 0x39, RZ ;  /* 0x0000003900157810 */ /* 0x040fe40007ffe0ff */
[C---:B------:R-:W-:Y:S01]  /*18560*/  IADD3 R20, R0.reuse, 0x40, RZ ;  /* 0x0000004000147810 */ /* 0x040fe20007ffe0ff */
[----:B------:R-:W1:Y:S01]  /*18570*/  I2F R4, R4 ;  /* 0x0000000400047306 */ /* 0x000e620000201400 */
[C---:B------:R-:W-:Y:S02]  /*18580*/  IADD3 R6, R0.reuse, 0x9, RZ ;  /* 0x0000000900067810 */ /* 0x040fe40007ffe0ff */
[C---:B------:R-:W-:Y:S02]  /*18590*/  IADD3 R2, R0.reuse, 0x18, RZ ;  /* 0x0000001800027810 */ /* 0x040fe40007ffe0ff */
[C---:B------:R-:W-:Y:S02]  /*185a0*/  IADD3 R23, R0.reuse, 0x48, RZ ;  /* 0x0000004800177810 */ /* 0x040fe40007ffe0ff */
[C---:B------:R-:W-:Y:S02]  /*185b0*/  IADD3 R22, R0.reuse, 0x49, RZ ;  /* 0x0000004900167810 */ /* 0x040fe40007ffe0ff */
[----:B------:R-:W-:Y:S01]  /*185c0*/  MOV R88, R85 ;  /* 0x0000005500587202 */ /* 0x000fe20000000f00 */
[----:B------:R-:W1:Y:S01]  /*185d0*/  I2F R6, R6 ;  /* 0x0000000600067306 */ /* 0x000e620000201400 */
[C---:B------:R-:W-:Y:S02]  /*185e0*/  IADD3 R7, R0.reuse, 0x8, RZ ;  /* 0x0000000800077810 */ /* 0x040fe40007ffe0ff */
[----:B------:R-:W-:Y:S01]  /*185f0*/  MOV R32, R8 ;  /* 0x0000000800207202 */ /* 0x000fe20000000f00 */
[C---:B-1----:R-:W-:Y:S01]  /*18600*/  FFMA.FTZ R33, R9.reuse, UR4, R33 ;  /* 0x0000000409217c23 */ /* 0x042fe20008010021 */
[C---:B------:R-:W-:Y:S01]  /*18610*/  IADD3 R8, R0.reuse, 0x1, RZ ;  /* 0x0000000100087810 */ /* 0x040fe20007ffe0ff */
[----:B------:R-:W-:Y:S01]  /*18620*/  FFMA.FTZ R25, R9, UR4, R25 ;  /* 0x0000000409197c23 */ /* 0x000fe20008010019 */
[----:B------:R-:W-:Y:S02]  /*18630*/  MOV R26, R15 ;  /* 0x0000000f001a7202 */ /* 0x000fe40000000f00 */
[C---:B------:R-:W-:Y:S01]  /*18640*/  IADD3 R15, R0.reuse, 0x30, RZ ;  /* 0x00000030000f7810 */ /* 0x040fe20007ffe0ff */
[----:B------:R-:W1:Y:S01]  /*18650*/  I2F R2, R2 ;  /* 0x0000000200027306 */ /* 0x000e620000201400 */
[----:B------:R-:W-:Y:S02]  /*18660*/  IADD3 R19, R0, 0x31, RZ ;  /* 0x0000003100137810 */ /* 0x000fe40007ffe0ff */
[----:B------:R-:W-:Y:S01]  /*18670*/  MOV R57, R55 ;  /* 0x0000003700397202 */ /* 0x000fe20000000f00 */
[C---:B------:R-:W-:Y:S01]  /*18680*/  FFMA.FTZ R53, R4.reuse, UR4, R53 ;  /* 0x0000000404357c23 */ /* 0x040fe20008010035 */
[----:B------:R-:W-:Y:S01]  /*18690*/  MOV R55, R49 ;  /* 0x0000003100377202 */ /* 0x000fe20000000f00 */
[----:B------:R-:W-:Y:S01]  /*186a0*/  FFMA.FTZ R40, R4, UR4, R40 ;  /* 0x0000000404287c23 */ /* 0x000fe20008010028 */
[----:B------:R-:W-:Y:S01]  /*186b0*/  IADD3 R5, R0, 0x10, RZ ;  /* 0x0000001000057810 */ /* 0x000fe20007ffe0ff */
[----:B------:R-:W-:Y:S01]  /*186c0*/  FFMA.FTZ R51, R4, UR4, R51 ;  /* 0x0000000404337c23 */ /* 0x000fe20008010033 */
[C---:B------:R-:W-:Y:S01]  /*186d0*/  IADD3 R11, R0.reuse, 0x19, RZ ;  /* 0x00000019000b7810 */ /* 0x040fe20007ffe0ff */
[----:B------:R-:W1:Y:S01]  /*186e0*/  I2F R7, R7 ;  /* 0x0000000700077306 */ /* 0x000e620000201400 */
[C---:B------:R-:W-:Y:S02]  /*186f0*/  IADD3 R10, R0.reuse, 0x20, RZ ;  /* 0x00000020000a7810 */ /* 0x040fe40007ffe0ff */
[----:B------:R-:W-:Y:S01]  /*18700*/  IADD3 R13, R0, 0x21, RZ ;  /* 0x00000021000d7810 */ /* 0x000fe20007ffe0ff */
[----:B------:R-:W-:Y:S01]  /*18710*/  FFMA.FTZ R26, R6, UR4, R26 ;  /* 0x00000004061a7c23 */ /* 0x000fe2000801001a */
[----:B------:R-:W-:Y:S01]  /*18720*/  IADD3 R12, R0, 0x28, RZ ;  /* 0x00000028000c7810 */ /* 0x000fe20007ffe0ff */
[----:B------:R-:W-:Y:S01]  /*18730*/  FFMA.FTZ R35, R6, UR4, R35 ;  /* 0x0000000406237c23 */ /* 0x000fe20008010023 */
[----:B------:R-:W-:Y:S01]  /*18740*/  IADD3 R18, R0, 0x38, RZ ;  /* 0x0000003800127810 */ /* 0x000fe20007ffe0ff */
[----:B------:R-:W-:Y:S01]  /*18750*/  FFMA.FTZ R41, R6, UR4, R41 ;  /* 0x0000000406297c23 */ /* 0x000fe20008010029 */
[----:B------:R-:W-:Y:S01]  /*18760*/  MOV R49, R14 ;  /* 0x0000000e00317202 */ /* 0x000fe20000000f00 */
[----:B------:R-:W1:Y:S01]  /*18770*/  I2F R8, R8 ;  /* 0x0000000800087306 */ /* 0x000e620000201400 */
[C---:B------:R-:W-:Y:S02]  /*18780*/  IADD3 R14, R0.reuse, 0x51, RZ ;  /* 0x00000051000e7810 */ /* 0x040fe40007ffe0ff */
[----:B------:R-:W-:Y:S01]  /*18790*/  IADD3 R24, R0, 0x41, RZ ;  /* 0x0000004100187810 */ /* 0x000fe20007ffe0ff */
[----:B-1----:R-:W-:Y:S01]  /*187a0*/  FFMA.FTZ R39, R2, UR4, R39 ;  /* 0x0000000402277c23 */ /* 0x002fe20008010027 */
[----:B------:R-:W-:Y:S01]  /*187b0*/  IADD3 R17, R0, 0x50, RZ ;  /* 0x0000005000117810 */ /* 0x000fe20007ffe0ff */
[C---:B------:R-:W-:Y:S01]  /*187c0*/  FFMA.FTZ R46, R2.reuse, UR4, R46 ;  /* 0x00000004022e7c23 */ /* 0x040fe2000801002e */
[----:B------:R-:W-:Y:S01]  /*187d0*/  MOV R42, R16 ;  /* 0x00000010002a7202 */ /* 0x000fe20000000f00 */
[----:B------:R-:W-:Y:S01]  /*187e0*/  FFMA.FTZ R50, R2, UR4, R50 ;  /* 0x0000000402327c23 */ /* 0x000fe20008010032 */
[----:B------:R-:W-:Y:S01]  /*187f0*/  IADD3 R16, R0, 0x29, RZ ;  /* 0x0000002900107810 */ /* 0x000fe20007ffe0ff */
[----:B------:R-:W1:Y:S01]  /*18800*/  I2F R15, R15 ;  /* 0x0000000f000f7306 */ /* 0x000e620000201400 */
[----:B------:R-:W-:Y:S01]  /*18810*/  FFMA.FTZ R57, R2, UR4, R57 ;  /* 0x0000000402397c23 */ /* 0x000fe20008010039 */
[----:B------:R-:W-:Y:S01]  /*18820*/  IADD3 R2, R0, 0x60, RZ ;  /* 0x0000006000027810 */ /* 0x000fe20007ffe0ff */
[----:B------:R-:W-:Y:S07]  /*18830*/  FFMA.FTZ R27, R7, UR4, R27 ;  /* 0x00000004071b7c23 */ /* 0x000fee000801001b */
[----:B------:R-:W1:Y:S01]  /*18840*/  I2F R19, R19 ;  /* 0x0000001300137306 */ /* 0x000e620000201400 */
[C---:B------:R-:W-:Y:S02]  /*18850*/  FFMA.FTZ R37, R8.reuse, UR4, R37 ;  /* 0x0000000408257c23 */ /* 0x040fe40008010025 */
[C---:B------:R-:W-:Y:S02]  /*18860*/  FFMA.FTZ R32, R8.reuse, UR4, R32 ;  /* 0x0000000408207c23 */ /* 0x040fe40008010020 */
[----:B------:R-:W-:Y:S05]  /*18870*/  FFMA.FTZ R28, R8, UR4, R28 ;  /* 0x00000004081c7c23 */ /* 0x000fea000801001c */
[----:B------:R-:W1:Y:S02]  /*18880*/  I2F R5, R5 ;  /* 0x0000000500057306 */ /* 0x000e640000201400 */
[C---:B-1----:R-:W-:Y:S02]  /*18890*/  FFMA.FTZ R89, R15.reuse, UR4, R247 ;  /* 0x000000040f597c23 */ /* 0x042fe400080100f7 */
[C---:B------:R-:W-:Y:S02]  /*188a0*/  FFMA.FTZ R127, R15.reuse, UR4, R244 ;  /* 0x000000040f7f7c23 */ /* 0x040fe400080100f4 */
[C---:B------:R-:W-:Y:S04]  /*188b0*/  FFMA.FTZ R121, R15.reuse, UR4, R245 ;  /* 0x000000040f797c23 */ /* 0x040fe800080100f5 */
[----:B------:R-:W1:Y:S01]  /*188c0*/  I2F R24, R24 ;  /* 0x0000001800187306 */ /* 0x000e620000201400 */
[----:B------:R-:W-:Y:S02]  /*188d0*/  FFMA.FTZ R203, R15, UR4, R203 ;  /* 0x000000040fcb7c23 */ /* 0x000fe400080100cb */
[C---:B------:R-:W-:Y:S02]  /*188e0*/  FFMA.FTZ R90, R19.reuse, UR4, R249 ;  /* 0x00000004135a7c23 */ /* 0x040fe400080100f9 */
[C---:B------:R-:W-:Y:S02]  /*188f0*/  FFMA.FTZ R124, R19.reuse, UR4, R246 ;  /* 0x00000004137c7c23 */ /* 0x040fe400080100f6 */
[C---:B------:R-:W-:Y:S03]  /*18900*/  FFMA.FTZ R200, R19.reuse, UR4, R200 ;  /* 0x0000000413c87c23 */ /* 0x040fe600080100c8 */
[----:B------:R-:W1:Y:S01]  /*18910*/  I2F R2, R2 ;  /* 0x0000000200027306 */ /* 0x000e620000201400 */
[----:B------:R-:W-:Y:S02]  /*18920*/  FFMA.FTZ R204, R19, UR4, R204 ;  /* 0x0000000413cc7c23 */ /* 0x000fe400080100cc */
[C---:B------:R-:W-:Y:S02]  /*18930*/  FFMA.FTZ R52, R5.reuse, UR4, R52 ;  /* 0x0000000405347c23 */ /* 0x040fe40008010034 */
[C---:B------:R-:W-:Y:S02]  /*18940*/  FFMA.FTZ R54, R5.reuse, UR4, R54 ;  /* 0x0000000405367c23 */ /* 0x040fe40008010036 */
[C---:B------:R-:W-:Y:S03]  /*18950*/  FFMA.FTZ R48, R5.reuse, UR4, R48 ;  /* 0x0000000405307c23 */ /* 0x040fe60008010030 */
[----:B------:R-:W1:Y:S01]  /*18960*/  I2F R11, R11 ;  /* 0x0000000b000b7306 */ /* 0x000e620000201400 */
[----:B------:R-:W-:Y:S01]  /*18970*/  FFMA.FTZ R42, R5, UR4, R42 ;  /* 0x00000004052a7c23 */ /* 0x000fe2000801002a */
[----:B------:R-:W-:Y:S01]  /*18980*/  IADD3 R5, R0, 0x58, RZ ;  /* 0x0000005800057810 */ /* 0x000fe20007ffe0ff */
[C---:B-1----:R-:W-:Y:S02]  /*18990*/  FFMA.FTZ R208, R24.reuse, UR4, R226 ;  /* 0x0000000418d07c23 */ /* 0x042fe400080100e2 */
[C---:B------:R-:W-:Y:S02]  /*189a0*/  FFMA.FTZ R221, R24.reuse, UR4, R225 ;  /* 0x0000000418dd7c23 */ /* 0x040fe400080100e1 */
[C---:B------:R-:W-:Y:S03]  /*189b0*/  FFMA.FTZ R216, R24.reuse, UR4, R216 ;  /* 0x0000000418d87c23 */ /* 0x040fe600080100d8 */
[----:B------:R-:W1:Y:S01]  /*189c0*/  I2F R10, R10 ;  /* 0x0000000a000a7306 */ /* 0x000e620000201400 */
[----:B------:R-:W-:Y:S02]  /*189d0*/  FFMA.FTZ R218, R24, UR4, R218 ;  /* 0x0000000418da7c23 */ /* 0x000fe400080100da */
[C---:B------:R-:W-:Y:S02]  /*189e0*/  FFMA.FTZ R24, R2.reuse, UR4, R100 ;  /* 0x0000000402187c23 */ /* 0x040fe40008010064 */
[C---:B------:R-:W-:Y:S02]  /*189f0*/  FFMA.FTZ R102, R2.reuse, UR4, R102 ;  /* 0x0000000402667c23 */ /* 0x040fe40008010066 */
[C---:B------:R-:W-:Y:S03]  /*18a00*/  FFMA.FTZ R228, R2.reuse, UR4, R104 ;  /* 0x0000000402e47c23 */ /* 0x040fe60008010068 */
[----:B------:R-:W2:Y:S01]  /*18a10*/  I2F R17, R17 ;  /* 0x0000001100117306 */ /* 0x000ea20000201400 */
[----:B------:R-:W-:Y:S02]  /*18a20*/  FFMA.FTZ R106, R2, UR4, R106 ;  /* 0x00000004026a7c23 */ /* 0x000fe4000801006a */
[C---:B------:R-:W-:Y:S02]  /*18a30*/  FFMA.FTZ R38, R11.reuse, UR4, R38 ;  /* 0x000000040b267c23 */ /* 0x040fe40008010026 */
        /* <DEDUP_REMOVED lines=11> */
[C---:B--2---:R-:W-:Y:S02]  /*18af0*/  FFMA.FTZ R226, R17.reuse, UR4, R73 ;  /* 0x0000000411e27c23 */ /* 0x044fe40008010049 */
[----:B------:R-:W-:Y:S02]  /*18b00*/  FFMA.FTZ R247, R17, UR4, R66 ;  /* 0x0000000411f77c23 */ /* 0x000fe40008010042 */
[----:B------:R-:W-:Y:S03]  /*18b10*/  FFMA.FTZ R29, R9, UR4, R29 ;  /* 0x00000004091d7c23 */ /* 0x000fe6000801001d */
[----:B------:R-:W2:Y:S02]  /*18b20*/  I2F R16, R16 ;  /* 0x0000001000107306 */ /* 0x000ea40000201400 */
[----:B------:R-:W-:Y:S01]  /*18b30*/  FMNMX.FTZ R2, R29, R133, !PT ;  /* 0x000000851d027209 */ /* 0x000fe20007810000 */
[C---:B------:R-:W-:Y:S02]  /*18b40*/  FFMA.FTZ R81, R13.reuse, UR4, R81 ;  /* 0x000000040d517c23 */ /* 0x040fe40008010051 */
[C---:B------:R-:W-:Y:S02]  /*18b50*/  FFMA.FTZ R86, R13.reuse, UR4, R62 ;  /* 0x000000040d567c23 */ /* 0x040fe4000801003e */
[C---:B------:R-:W-:Y:S03]  /*18b60*/  FFMA.FTZ R61, R13.reuse, UR4, R61 ;  /* 0x000000040d3d7c23 */ /* 0x040fe6000801003d */
[----:B------:R-:W4:Y:S01]  /*18b70*/  I2F R18, R18 ;  /* 0x0000001200127306 */ /* 0x000f220000201400 */
[----:B------:R-:W-:Y:S02]  /*18b80*/  FFMA.FTZ R58, R13, UR4, R58 ;  /* 0x000000040d3a7c23 */ /* 0x000fe4000801003a */
[----:B---3--:R-:W-:Y:S01]  /*18b90*/  FFMA.FTZ R34, R9, UR4, R34 ;  /* 0x0000000409227c23 */ /* 0x008fe20008010022 */
[----:B------:R-:W-:Y:S01]  /*18ba0*/  IADD3 R9, R0, 0x61, RZ ;  /* 0x0000006100097810 */ /* 0x000fe20007ffe0ff */
[----:B-1----:R-:W-:Y:S02]  /*18bb0*/  FFMA.FTZ R87, R12, UR4, R59 ;  /* 0x000000040c577c23 */ /* 0x002fe4000801003b */
[----:B----4-:R-:W-:Y:S01]  /*18bc0*/  FFMA.FTZ R47, R4, UR4, R47 ;  /* 0x00000004042f7c23 */ /* 0x010fe2000801002f */
[----:B------:R-:W-:Y:S01]  /*18bd0*/  IADD3 R4, R0, 0x59, RZ ;  /* 0x0000005900047810 */ /* 0x000fe20007ffe0ff */
[C---:B------:R-:W-:Y:S01]  /*18be0*/  FFMA.FTZ R82, R12.reuse, UR4, R63 ;  /* 0x000000040c527c23 */ /* 0x040fe2000801003f */
[----:B------:R-:W1:Y:S01]  /*18bf0*/  I2F R21, R21 ;  /* 0x0000001500157306 */ /* 0x000e620000201400 */
[C---:B------:R-:W-:Y:S02]  /*18c00*/  FFMA.FTZ R62, R12.reuse, UR4, R248 ;  /* 0x000000040c3e7c23 */ /* 0x040fe400080100f8 */
[----:B------:R-:W-:Y:S02]  /*18c10*/  FFMA.FTZ R13, R12, UR4, R252 ;  /* 0x000000040c0d7c23 */ /* 0x000fe400080100fc */
[C---:B--2---:R-:W-:Y:S02]  /*18c20*/  FFMA.FTZ R84, R16.reuse, UR4, R84 ;  /* 0x0000000410547c23 */ /* 0x044fe40008010054 */
[C---:B------:R-:W-:Y:S02]  /*18c30*/  FFMA.FTZ R88, R16.reuse, UR4, R88 ;  /* 0x0000000410587c23 */ /* 0x040fe40008010058 */
[C---:B------:R-:W-:Y:S01]  /*18c40*/  FFMA.FTZ R63, R16.reuse, UR4, R250 ;  /* 0x00000004103f7c23 */ /* 0x040fe200080100fa */
[----:B------:R-:W2:Y:S01]  /*18c50*/  I2F R4, R4 ;  /* 0x0000000400047306 */ /* 0x000ea20000201400 */
[----:B------:R-:W-:Y:S02]  /*18c60*/  FFMA.FTZ R59, R16, UR4, R251 ;  /* 0x00000004103b7c23 */ /* 0x000fe400080100fb */
[----:B------:R-:W-:Y:S01]  /*18c70*/  FFMA.FTZ R44, R8, UR4, R44 ;  /* 0x00000004082c7c23 */ /* 0x000fe2000801002c */
[----:B------:R-:W-:Y:S01]  /*18c80*/  IADD3 R8, R0, 0x68, RZ ;  /* 0x0000006800087810 */ /* 0x000fe20007ffe0ff */
[C---:B------:R-:W-:Y:S02]  /*18c90*/  FFMA.FTZ R91, R18.reuse, UR4, R243 ;  /* 0x00000004125b7c23 */ /* 0x040fe400080100f3 */
[C---:B------:R-:W-:Y:S02]  /*18ca0*/  FFMA.FTZ R125, R18.reuse, UR4, R227 ;  /* 0x00000004127d7c23 */ /* 0x040fe400080100e3 */
[C---:B------:R-:W-:Y:S01]  /*18cb0*/  FFMA.FTZ R201, R18.reuse, UR4, R201 ;  /* 0x0000000412c97c23 */ /* 0x040fe200080100c9 */
[----:B------:R-:W3:Y:S01]  /*18cc0*/  I2F R20, R20 ;  /* 0x0000001400147306 */ /* 0x000ee20000201400 */
[C---:B------:R-:W-:Y:S02]  /*18cd0*/  FFMA.FTZ R251, R17.reuse, UR4, R71 ;  /* 0x0000000411fb7c23 */ /* 0x040fe40008010047 */
[----:B------:R-:W-:Y:S02]  /*18ce0*/  FFMA.FTZ R227, R17, UR4, R68 ;  /* 0x0000000411e37c23 */ /* 0x000fe40008010044 */
[C---:B-1----:R-:W-:Y:S02]  /*18cf0*/  FFMA.FTZ R92, R21.reuse, UR4, R242 ;  /* 0x00000004155c7c23 */ /* 0x042fe400080100f2 */
[C---:B------:R-:W-:Y:S02]  /*18d00*/  FFMA.FTZ R126, R21.reuse, UR4, R241 ;  /* 0x00000004157e7c23 */ /* 0x040fe400080100f1 */
[C---:B------:R-:W-:Y:S01]  /*18d10*/  FFMA.FTZ R202, R21.reuse, UR4, R202 ;  /* 0x0000000415ca7c23 */ /* 0x040fe200080100ca */
[----:B------:R-:W1:Y:S01]  /*18d20*/  I2F R23, R23 ;  /* 0x0000001700177306 */ /* 0x000e620000201400 */
[----:B------:R-:W-:Y:S02]  /*18d30*/  FFMA.FTZ R206, R21, UR4, R206 ;  /* 0x0000000415ce7c23 */ /* 0x000fe400080100ce */
[----:B------:R-:W-:Y:S02]  /*18d40*/  FFMA.FTZ R205, R18, UR4, R205 ;  /* 0x0000000412cd7c23 */ /* 0x000fe400080100cd */
[C---:B--2---:R-:W-:Y:S02]  /*18d50*/  FFMA.FTZ R95, R4.reuse, UR4, R95 ;  /* 0x00000004045f7c23 */ /* 0x044fe4000801005f */
[C---:B------:R-:W-:Y:S02]  /*18d60*/  FFMA.FTZ R99, R4.reuse, UR4, R99 ;  /* 0x0000000404637c23 */ /* 0x040fe40008010063 */
[C---:B------:R-:W-:Y:S01]  /*18d70*/  FFMA.FTZ R19, R4.reuse, UR4, R93 ;  /* 0x0000000404137c23 */ /* 0x040fe2000801005d */
[----:B------:R-:W2:Y:S01]  /*18d80*/  I2F R22, R22 ;  /* 0x0000001600167306 */ /* 0x000ea20000201400 */
[----:B------:R-:W-:Y:S01]  /*18d90*/  FFMA.FTZ R244, R4, UR4, R97 ;  /* 0x0000000404f47c23 */ /* 0x000fe20008010061 */
[----:B------:R-:W-:Y:S01]  /*18da0*/  FMNMX.FTZ R4, R25, R132, !PT ;  /* 0x0000008419047209 */ /* 0x000fe20007810000 */
[----:B---3--:R-:W-:Y:S03]  /*18db0*/  FFMA.FTZ R207, R20, UR4, R207 ;  /* 0x0000000414cf7c23 */ /* 0x008fe600080100cf */
[----:B------:R-:W-:Y:S01]  /*18dc0*/  FMNMX.FTZ R4, R28, R4, !PT ;  /* 0x000000041c047209 */ /* 0x000fe20007810000 */
[C---:B------:R-:W-:Y:S02]  /*18dd0*/  FFMA.FTZ R211, R20.reuse, UR4, R224 ;  /* 0x0000000414d37c23 */ /* 0x040fe400080100e0 */
[C---:B------:R-:W-:Y:S01]  /*18de0*/  FFMA.FTZ R217, R20.reuse, UR4, R217 ;  /* 0x0000000414d97c23 */ /* 0x040fe200080100d9 */
[----:B------:R-:W3:Y:S01]  /*18df0*/  I2F R14, R14 ;  /* 0x0000000e000e7306 */ /* 0x000ee20000201400 */
[----:B------:R-:W-:Y:S02]  /*18e00*/  FFMA.FTZ R222, R20, UR4, R219 ;  /* 0x0000000414de7c23 */ /* 0x000fe400080100db */
[C---:B-1----:R-:W-:Y:S02]  /*18e10*/  FFMA.FTZ R209, R23.reuse, UR4, R79 ;  /* 0x0000000417d17c23 */ /* 0x042fe4000801004f */
[C---:B------:R-:W-:Y:S02]  /*18e20*/  FFMA.FTZ R220, R23.reuse, UR4, R77 ;  /* 0x0000000417dc7c23 */ /* 0x040fe4000801004d */
[----:B------:R-:W-:Y:S03]  /*18e30*/  FFMA.FTZ R213, R23, UR4, R213 ;  /* 0x0000000417d57c23 */ /* 0x000fe600080100d5 */
[----:B------:R-:W1:Y:S01]  /*18e40*/  I2F R5, R5 ;  /* 0x0000000500057306 */ /* 0x000e620000201400 */
[----:B------:R-:W-:Y:S02]  /*18e50*/  FFMA.FTZ R31, R7, UR4, R31 ;  /* 0x00000004071f7c23 */ /* 0x000fe4000801001f */
[----:B------:R-:W-:Y:S02]  /*18e60*/  FFMA.FTZ R215, R23, UR4, R215 ;  /* 0x0000000417d77c23 */ /* 0x000fe400080100d7 */
[C---:B--2---:R-:W-:Y:S02]  /*18e70*/  FFMA.FTZ R210, R22.reuse, UR4, R78 ;  /* 0x0000000416d27c23 */ /* 0x044fe4000801004e */
[C---:B------:R-:W-:Y:S02]  /*18e80*/  FFMA.FTZ R219, R22.reuse, UR4, R83 ;  /* 0x0000000416db7c23 */ /* 0x040fe40008010053 */
[C---:B------:R-:W-:Y:S01]  /*18e90*/  FFMA.FTZ R212, R22.reuse, UR4, R212 ;  /* 0x0000000416d47c23 */ /* 0x040fe200080100d4 */
[----:B------:R-:W2:Y:S01]  /*18ea0*/  I2F R9, R9 ;  /* 0x0000000900097306 */ /* 0x000ea20000201400 */
[----:B------:R-:W-:Y:S02]  /*18eb0*/  FFMA.FTZ R214, R22, UR4, R214 ;  /* 0x0000000416d67c23 */ /* 0x000fe400080100d6 */
[----:B------:R-:W-:Y:S01]  /*18ec0*/  LDSM.16.MT88.4 R20, [R229+0x8000] ;  /* 0x00800000e514783b */ /* 0x000fe20000004200 */
[C---:B---3--:R-:W-:Y:S02]  /*18ed0*/  FFMA.FTZ R83, R14.reuse, UR4, R65 ;  /* 0x000000040e537c23 */ /* 0x048fe40008010041 */
[C---:B------:R-:W-:Y:S02]  /*18ee0*/  FFMA.FTZ R250, R14.reuse, UR4, R70 ;  /* 0x000000040efa7c23 */ /* 0x040fe40008010046 */
[C---:B------:R-:W-:Y:S02]  /*18ef0*/  FFMA.FTZ R245, R14.reuse, UR4, R67 ;  /* 0x000000040ef57c23 */ /* 0x040fe40008010043 */
[----:B------:R-:W3:Y:S01]  /*18f00*/  I2F R8, R8 ;  /* 0x0000000800087306 */ /* 0x000ee20000201400 */
[----:B------:R-:W-:Y:S02]  /*18f10*/  FFMA.FTZ R36, R7, UR4, R36 ;  /* 0x0000000407247c23 */ /* 0x000fe40008010024 */
[----:B------:R-:W-:Y:S02]  /*18f20*/  FFMA.FTZ R242, R14, UR4, R72 ;  /* 0x000000040ef27c23 */ /* 0x000fe40008010048 */
[C---:B-1----:R-:W-:Y:S02]  /*18f30*/  FFMA.FTZ R243, R5.reuse, UR4, R96 ;  /* 0x0000000405f37c23 */ /* 0x042fe40008010060 */
[C---:B------:R-:W-:Y:S02]  /*18f40*/  FFMA.FTZ R94, R5.reuse, UR4, R94 ;  /* 0x00000004055e7c23 */ /* 0x040fe4000801005e */
[C---:B------:R-:W-:Y:S01]  /*18f50*/  FFMA.FTZ R98, R5.reuse, UR4, R98 ;  /* 0x0000000405627c23 */ /* 0x040fe20008010062 */
[----:B------:R-:W1:Y:S01]  /*18f60*/  I2F R10, R10 ;  /* 0x0000000a000a7306 */ /* 0x000e620000201400 */
[----:B------:R-:W-:Y:S02]  /*18f70*/  FFMA.FTZ R223, R5, UR4, R64 ;  /* 0x0000000405df7c23 */ /* 0x000fe40008010040 */
[----:B------:R-:W-:Y:S01]  /*18f80*/  FFMA.FTZ R43, R7, UR4, R43 ;  /* 0x00000004072b7c23 */ /* 0x000fe2000801002b */
[----:B------:R-:W-:Y:S01]  /*18f90*/  IADD3 R7, R0, 0x69, RZ ;  /* 0x0000006900077810 */ /* 0x000fe20007ffe0ff */
[C---:B--2---:R-:W-:Y:S02]  /*18fa0*/  FFMA.FTZ R103, R9.reuse, UR4, R103 ;  /* 0x0000000409677c23 */ /* 0x044fe40008010067 */
[C---:B------:R-:W-:Y:S03]  /*18fb0*/  FFMA.FTZ R107, R9.reuse, UR4, R107 ;  /* 0x00000004096b7c23 */ /* 0x040fe6000801006b */
[----:B------:R-:W2:Y:S01]  /*18fc0*/  I2F R5, R11 ;  /* 0x0000000b00057306 */ /* 0x000ea20000201400 */
[C---:B------:R-:W-:Y:S02]  /*18fd0*/  FFMA.FTZ R104, R9.reuse, UR4, R101 ;  /* 0x0000000409687c23 */ /* 0x040fe40008010065 */
[----:B------:R-:W-:Y:S02]  /*18fe0*/  FFMA.FTZ R12, R9, UR4, R105 ;  /* 0x00000004090c7c23 */ /* 0x000fe40008010069 */
[----:B---3--:R-:W-:Y:S02]  /*18ff0*/  FFMA.FTZ R110, R8, UR4, R110 ;  /* 0x00000004086e7c23 */ /* 0x008fe4000801006e */
[----:B------:R-:W-:Y:S01]  /*19000*/  FFMA.FTZ R30, R6, UR4, R30 ;  /* 0x00000004061e7c23 */ /* 0x000fe2000801001e */
[----:B------:R-:W-:Y:S01]  /*19010*/  IADD3 R6, R0, 0x70, RZ ;  /* 0x0000007000067810 */ /* 0x000fe20007ffe0ff */
[C---:B------:R-:W-:Y:S01]  /*19020*/  FFMA.FTZ R112, R8.reuse, UR4, R112 ;  /* 0x0000000408707c23 */ /* 0x040fe20008010070 */
[----:B------:R-:W3:Y:S01]  /*19030*/  I2F R7, R7 ;  /* 0x0000000700077306 */ /* 0x000ee20000201400 */
[----:B------:R-:W-:Y:S01]  /*19040*/  FFMA.FTZ R114, R8, UR4, R114 ;  /* 0x0000000408727c23 */ /* 0x000fe20008010072 */
[----:B------:R-:W-:Y:S01]  /*19050*/  IADD3 R0, R0, 0x79, RZ ;  /* 0x0000007900007810 */ /* 0x000fe20007ffe0ff */
[----:B------:R-:W-:Y:S02]  /*19060*/  FFMA.FTZ R14, R8, UR4, R108 ;  /* 0x00000004080e7c23 */ /* 0x000fe4000801006c */
[C---:B-1----:R-:W-:Y:S02]  /*19070*/  FFMA.FTZ R117, R10.reuse, UR4, R117 ;  /* 0x000000040a757c23 */ /* 0x042fe40008010075 */
[C---:B------:R-:W-:Y:S02]  /*19080*/  FFMA.FTZ R123, R10.reuse, UR4, R123 ;  /* 0x000000040a7b7c23 */ /* 0x040fe4000801007b */
[C---:B------:R-:W-:Y:S01]  /*19090*/  FFMA.FTZ R119, R10.reuse, UR4, R119 ;  /* 0x000000040a777c23 */ /* 0x040fe20008010077 */
[----:B------:R-:W1:Y:S01]  /*190a0*/  I2F R6, R6 ;  /* 0x0000000600067306 */ /* 0x000e620000201400 */
[----:B------:R-:W-:Y:S02]  /*190b0*/  FFMA.FTZ R105, R10, UR4, R76 ;  /* 0x000000040a697c23 */ /* 0x000fe4000801004c */
[C---:B--2---:R-:W-:Y:S02]  /*190c0*/  FFMA.FTZ R74, R5.reuse, UR4, R74 ;  /* 0x00000004054a7c23 */ /* 0x044fe4000801004a */
[C---:B------:R-:W-:Y:S02]  /*190d0*/  FFMA.FTZ R130, R5.reuse, UR4, R130 ;  /* 0x0000000405827c23 */ /* 0x040fe40008010082 */
[C---:B------:R-:W-:Y:S03]  /*190e0*/  FFMA.FTZ R108, R5.reuse, UR4, R75 ;  /* 0x00000004056c7c23 */ /* 0x040fe6000801004b */
[----:B------:R-:W2:Y:S01]  /*190f0*/  I2F R0, R0 ;  /* 0x0000000000007306 */ /* 0x000ea20000201400 */
[----:B------:R-:W-:Y:S02]  /*19100*/  FFMA.FTZ R128, R5, UR4, R128 ;  /* 0x0000000405807c23 */ /* 0x000fe40008010080 */
[C---:B---3--:R-:W-:Y:S02]  /*19110*/  FFMA.FTZ R113, R7.reuse, UR4, R113 ;  /* 0x0000000407717c23 */ /* 0x048fe40008010071 */
[C---:B------:R-:W-:Y:S02]  /*19120*/  FFMA.FTZ R111, R7.reuse, UR4, R111 ;  /* 0x00000004076f7c23 */ /* 0x040fe4000801006f */
[C---:B------:R-:W-:Y:S02]  /*19130*/  FFMA.FTZ R115, R7.reuse, UR4, R115 ;  /* 0x0000000407737c23 */ /* 0x040fe40008010073 */
[----:B------:R-:W-:Y:S02]  /*19140*/  FFMA.FTZ R109, R7, UR4, R109 ;  /* 0x00000004076d7c23 */ /* 0x000fe4000801006d */
[C---:B-1----:R-:W-:Y:S02]  /*19150*/  FFMA.FTZ R116, R6.reuse, UR4, R116 ;  /* 0x0000000406747c23 */ /* 0x042fe40008010074 */
[C---:B------:R-:W-:Y:S02]  /*19160*/  FFMA.FTZ R118, R6.reuse, UR4, R118 ;  /* 0x0000000406767c23 */ /* 0x040fe40008010076 */
[C---:B------:R-:W-:Y:S02]  /*19170*/  FFMA.FTZ R122, R6.reuse, UR4, R122 ;  /* 0x00000004067a7c23 */ /* 0x040fe4000801007a */
[----:B------:R-:W-:Y:S01]  /*19180*/  FFMA.FTZ R120, R6, UR4, R120 ;  /* 0x0000000406787c23 */ /* 0x000fe20008010078 */
[----:B------:R-:W-:Y:S02]  /*19190*/  FMNMX.FTZ R6, R27, R4, !PT ;  /* 0x000000041b067209 */ /* 0x000fe40007810000 */
[----:B------:R-:W-:Y:S01]  /*191a0*/  FMNMX.FTZ R4, R32, R2, !PT ;  /* 0x0000000220047209 */ /* 0x000fe20007810000 */
[----:B--2---:R-:W-:Y:S01]  /*191b0*/  FFMA.FTZ R129, R0, UR4, R129 ;  /* 0x0000000400817c23 */ /* 0x004fe20008010081 */
[----:B------:R-:W-:Y:S01]  /*191c0*/  FMNMX.FTZ R6, R26, R6, !PT ;  /* 0x000000061a067209 */ /* 0x000fe20007810000 */
[C---:B------:R-:W-:Y:S01]  /*191d0*/  FFMA.FTZ R3, R0.reuse, UR4, R3 ;  /* 0x0000000400037c23 */ /* 0x040fe20008010003 */
[----:B------:R-:W-:Y:S01]  /*191e0*/  FMNMX.FTZ R2, R33, R134, !PT ;  /* 0x0000008621027209 */ /* 0x000fe20007810000 */
[----:B------:R-:W-:Y:S01]  /*191f0*/  FFMA.FTZ R131, R0, UR4, R131 ;  /* 0x0000000400837c23 */ /* 0x000fe20008010083 */
        /* <DEDUP_REMOVED lines=119> */
[----:B------:R-:W-:Y:S04]  /*19970*/  FMNMX.FTZ R4, R109, R4, !PT ;  /* 0x000000046d047209 */ /* 0x000fe80007810000 */
[----:B------:R-:W-:Y:S01]  /*19980*/  FMNMX.FTZ R4, R120, R4, !PT ;  /* 0x0000000478047209 */ /* 0x000fe20007810000 */
[----:B------:R-:W3:Y:S01]  /*19990*/  SHFL.BFLY PT, R8, R72, 0x2, 0x1f ;  /* 0x0c401f0048087f89 */ /* 0x000ee200000e0000 */
[----:B-1----:R-:W-:Y:S02]  /*199a0*/  FMNMX.FTZ R73, R73, R6, !PT ;  /* 0x0000000649497209 */ /* 0x002fe40007810000 */
[----:B------:R-:W-:Y:S05]  /*199b0*/  FMNMX.FTZ R5, R105, R4, !PT ;  /* 0x0000000469057209 */ /* 0x000fea0007810000 */
[----:B------:R-:W1:Y:S01]  /*199c0*/  SHFL.BFLY PT, R7, R73, 0x1, 0x1f ;  /* 0x0c201f0049077f89 */ /* 0x000e6200000e0000 */
[----:B------:R-:W-:Y:S04]  /*199d0*/  FMNMX.FTZ R5, R108, R5, !PT ;  /* 0x000000056c057209 */ /* 0x000fe80007810000 */
[----:B------:R-:W-:Y:S02]  /*199e0*/  FMNMX.FTZ R5, R17, R5, !PT ;  /* 0x0000000511057209 */ /* 0x000fe40007810000 */
[----:B--2---:R-:W-:Y:S03]  /*199f0*/  FMNMX.FTZ R2, R2, R0, !PT ;  /* 0x0000000002027209 */ /* 0x004fe60007810000 */
[----:B------:R-:W2:Y:S01]  /*19a00*/  SHFL.BFLY PT, R6, R5, 0x2, 0x1f ;  /* 0x0c401f0005067f89 */ /* 0x000ea200000e0000 */
[----:B---3--:R-:W-:Y:S07]  /*19a10*/  FMNMX.FTZ R72, R72, R8, !PT ;  /* 0x0000000848487209 */ /* 0x008fee0007810000 */
[----:B------:R-:W3:Y:S01]  /*19a20*/  SHFL.BFLY PT, R4, R2, 0x1, 0x1f ;  /* 0x0c201f0002047f89 */ /* 0x000ee200000e0000 */
[----:B-1----:R-:W-:Y:S07]  /*19a30*/  FMNMX.FTZ R73, R73, R7, !PT ;  /* 0x0000000749497209 */ /* 0x002fee0007810000 */
[----:B------:R-:W1:Y:S01]  /*19a40*/  SHFL.BFLY PT, R8, R72, 0x1, 0x1f ;  /* 0x0c201f0048087f89 */ /* 0x000e6200000e0000 */
[C---:B------:R-:W-:Y:S01]  /*19a50*/  FSETP.NEU.FTZ.AND P2, PT, R73.reuse, -INF , PT ;  /* 0xff8000004900780b */ /* 0x040fe20003f5d000 */
[C---:B------:R-:W-:Y:S02]  /*19a60*/  FMUL.FTZ R75, R73.reuse, c[0x0][0x23c] ;  /* 0x00008f00494b7a20 */ /* 0x040fe40000410000 */
[----:B------:R-:W-:Y:S03]  /*19a70*/  FADD.FTZ R0, -R73, R132 ;  /* 0x0000008449007221 */ /* 0x000fe60000010100 */
[----:B------:R-:W-:Y:S01]  /*19a80*/  FSEL R75, R75, RZ, P2 ;  /* 0x000000ff4b4b7208 */ /* 0x000fe20001000000 */
[----:B------:R-:W-:Y:S01]  /*19a90*/  FMUL.FTZ R0, R0, c[0x0][0x23c] ;  /* 0x00008f0000007a20 */ /* 0x000fe20000410000 */
[----:B------:R-:W-:Y:S01]  /*19aa0*/  STL [R1+0x124], R73 ;  /* 0x0001244901007387 */ /* 0x000fe20000100800 */
[----:B--2---:R-:W-:Y:S02]  /*19ab0*/  FMNMX.FTZ R5, R5, R6, !PT ;  /* 0x0000000605057209 */ /* 0x004fe40007810000 */
[----:B------:R2:W-:Y:S01]  /*19ac0*/  MUFU.EX2 R70, R0 ;  /* 0x0000000000467308 */ /* 0x0005e20000000800 */
[--C-:B------:R-:W-:Y:S01]  /*19ad0*/  FFMA.FTZ R7, R39, c[0x0][0x23c], -R75.reuse ;  /* 0x00008f0027077a23 */ /* 0x100fe2000001084b */
[----:B---3--:R-:W-:Y:S01]  /*19ae0*/  FMNMX.FTZ R68, R2, R4, !PT ;  /* 0x0000000402447209 */ /* 0x008fe20007810000 */
[--C-:B------:R-:W-:Y:S01]  /*19af0*/  FFMA.FTZ R4, R25, c[0x0][0x23c], -R75.reuse ;  /* 0x00008f0019047a23 */ /* 0x100fe2000001084b */
[----:B------:R-:W3:Y:S01]  /*19b00*/  SHFL.BFLY PT, R71, R5, 0x1, 0x1f ;  /* 0x0c201f0005477f89 */ /* 0x000ee200000e0000 */
[----:B------:R-:W-:Y:S01]  /*19b10*/  MOV R25, R228 ;  /* 0x000000e400197202 */ /* 0x000fe20000000f00 */
[--C-:B------:R-:W-:Y:S02]  /*19b20*/  FFMA.FTZ R128, R128, c[0x0][0x23c], -R75.reuse ;  /* 0x00008f0080807a23 */ /* 0x100fe4000001084b */
[----:B------:R-:W-:Y:S02]  /*19b30*/  FMUL.FTZ R96, R68, c[0x0][0x23c] ;  /* 0x00008f0044607a20 */ /* 0x000fe40000410000 */
[----:B------:R4:W-:Y:S01]  /*19b40*/  MUFU.EX2 R252, R4 ;  /* 0x0000000400fc7308 */ /* 0x0009e20000000800 */
[----:B-1----:R-:W-:Y:S01]  /*19b50*/  FMNMX.FTZ R72, R72, R8, !PT ;  /* 0x0000000848487209 */ /* 0x002fe20007810000 */
[----:B------:R-:W-:Y:S03]  /*19b60*/  FFMA.FTZ R8, R42, c[0x0][0x23c], -R75 ;  /* 0x00008f002a087a23 */ /* 0x000fe6000001084b */
[C---:B------:R-:W-:Y:S01]  /*19b70*/  FSETP.NEU.FTZ.AND P2, PT, R72.reuse, -INF , PT ;  /* 0xff8000004800780b */ /* 0x040fe20003f5d000 */
[----:B------:R-:W-:Y:S01]  /*19b80*/  FMUL.FTZ R97, R72, c[0x0][0x23c] ;  /* 0x00008f0048617a20 */ /* 0x000fe20000410000 */
[----:B------:R1:W-:Y:S03]  /*19b90*/  STL [R1+0x128], R72 ;  /* 0x0001284801007387 */ /* 0x0003e60000100800 */
[----:B------:R1:W-:Y:S01]  /*19ba0*/  MUFU.EX2 R235, R7 ;  /* 0x0000000700eb7308 */ /* 0x0003e20000000800 */
[----:B------:R-:W-:Y:S01]  /*19bb0*/  FSEL R97, R97, RZ, P2 ;  /* 0x000000ff61617208 */ /* 0x000fe20001000000 */
[----:B------:R1:W-:Y:S01]  /*19bc0*/  STL [R1+0x12c], R68 ;  /* 0x00012c4401007387 */ /* 0x0003e20000100800 */
[----:B------:R-:W-:Y:S01]  /*19bd0*/  FSETP.NEU.FTZ.AND P2, PT, R68, -INF , PT ;  /* 0xff8000004400780b */ /* 0x000fe20003f5d000 */
[----:B--2---:R-:W-:Y:S02]  /*19be0*/  FADD.FTZ R0, -R72, R133 ;  /* 0x0000008548007221 */ /* 0x004fe40000010100 */
[--C-:B------:R-:W-:Y:S01]  /*19bf0*/  FFMA.FTZ R6, R30, c[0x0][0x23c], -R97.reuse ;  /* 0x00008f001e067a23 */ /* 0x100fe20000010861 */
[----:B------:R-:W-:Y:S01]  /*19c00*/  FSEL R96, R96, RZ, P2 ;  /* 0x000000ff60607208 */ /* 0x000fe20001000000 */
[----:B------:R-:W-:Y:S01]  /*19c10*/  FMUL.FTZ R0, R0, c[0x0][0x23c] ;  /* 0x00008f0000007a20 */ /* 0x000fe20000410000 */
[----:B---3--:R-:W-:Y:S01]  /*19c20*/  FMNMX.FTZ R71, R5, R71, !PT ;  /* 0x0000004705477209 */ /* 0x008fe20007810000 */
[----:B------:R2:W-:Y:S01]  /*19c30*/  MUFU.EX2 R224, R6 ;  /* 0x0000000600e07308 */ /* 0x0005e20000000800 */
[--C-:B------:R-:W-:Y:S02]  /*19c40*/  FFMA.FTZ R130, R130, c[0x0][0x23c], -R97.reuse ;  /* 0x00008f0082827a23 */ /* 0x100fe40000010861 */
[----:B------:R-:W-:Y:S01]  /*19c50*/  FFMA.FTZ R131, R131, c[0x0][0x23c], -R97 ;  /* 0x00008f0083837a23 */ /* 0x000fe20000010861 */
[----:B------:R-:W-:Y:S01]  /*19c60*/  STL [R1+0x130], R71 ;  /* 0x0001304701007387 */ /* 0x000fe20000100800 */
[--C-:B----4-:R-:W-:Y:S01]  /*19c70*/  FFMA.FTZ R4, R28, c[0x0][0x23c], -R75.reuse ;  /* 0x00008f001c047a23 */ /* 0x110fe2000001084b */
[----:B------:R-:W-:Y:S01]  /*19c80*/  FSETP.NEU.FTZ.AND P2, PT, R71, -INF , PT ;  /* 0xff8000004700780b */ /* 0x000fe20003f5d000 */
[----:B------:R-:W-:Y:S01]  /*19c90*/  FFMA.FTZ R123, R123, c[0x0][0x23c], -R96 ;  /* 0x00008f007b7b7a23 */ /* 0x000fe20000010860 */
[----:B------:R-:W-:Y:S01]  /*19ca0*/  MOV R28, R12 ;  /* 0x0000000c001c7202 */ /* 0x000fe20000000f00 */
[----:B------:R-:W-:Y:S01]  /*19cb0*/  FMUL.FTZ R100, R71, c[0x0][0x23c] ;  /* 0x00008f0047647a20 */ /* 0x000fe20000410000 */
[----:B------:R3:W4:Y:S01]  /*19cc0*/  MUFU.EX2 R93, R4 ;  /* 0x00000004005d7308 */ /* 0x0007220000000800 */
[--C-:B------:R-:W-:Y:S02]  /*19cd0*/  FFMA.FTZ R5, R26, c[0x0][0x23c], -R75.reuse ;  /* 0x00008f001a057a23 */ /* 0x100fe4000001084b */
[--C-:B------:R-:W-:Y:S01]  /*19ce0*/  FFMA.FTZ R12, R13, c[0x0][0x23c], -R75.reuse ;  /* 0x00008f000d0c7a23 */ /* 0x100fe2000001084b */
[----:B------:R-:W-:Y:S05]  /*19cf0*/  FSEL R100, R100, RZ, P2 ;  /* 0x000000ff64647208 */ /* 0x000fea0001000000 */
[--C-:B-1----:R-:W-:Y:S01]  /*19d00*/  FFMA.FTZ R7, R57, c[0x0][0x23c], -R100.reuse ;  /* 0x00008f0039077a23 */ /* 0x102fe20000010864 */
[----:B------:R1:W1:Y:S01]  /*19d10*/  MUFU.EX2 R69, R0 ;  /* 0x0000000000457308 */ /* 0x0002620000000800 */
[--C-:B------:R-:W-:Y:S02]  /*19d20*/  FFMA.FTZ R120, R120, c[0x0][0x23c], -R100.reuse ;  /* 0x00008f0078787a23 */ /* 0x100fe40000010864 */
[--C-:B--2---:R-:W-:Y:S07]  /*19d30*/  FFMA.FTZ R6, R34, c[0x0][0x23c], -R100.reuse ;  /* 0x00008f0022067a23 */ /* 0x104fee0000010864 */
[----:B------:R2:W-:Y:S01]  /*19d40*/  MUFU.EX2 R241, R5 ;  /* 0x0000000500f17308 */ /* 0x0005e20000000800 */
[----:B---3--:R-:W-:Y:S01]  /*19d50*/  FFMA.FTZ R4, R27, c[0x0][0x23c], -R75 ;  /* 0x00008f001b047a23 */ /* 0x008fe2000001084b */
[----:B----4-:R-:W-:Y:S02]  /*19d60*/  F2FP.BF16.PACK_AB R76, R93, R252 ;  /* 0x000000fc5d4c723e */ /* 0x010fe400000010ff */
[----:B------:R-:W-:Y:S01]  /*19d70*/  MOV R27, R17 ;  /* 0x00000011001b7202 */ /* 0x000fe20000000f00 */
[----:B------:R-:W-:Y:S05]  /*19d80*/  FFMA.FTZ R17, R60, c[0x0][0x23c], -R97 ;  /* 0x00008f003c117a23 */ /* 0x000fea0000010861 */
[----:B------:R3:W-:Y:S01]  /*19d90*/  MUFU.EX2 R101, R6 ;  /* 0x0000000600657308 */ /* 0x0007e20000000800 */
[----:B------:R-:W-:Y:S02]  /*19da0*/  FFMA.FTZ R60, R88, c[0x0][0x23c], -R100 ;  /* 0x00008f00583c7a23 */ /* 0x000fe40000010864 */
[----:B-1----:R-:W-:Y:S02]  /*19db0*/  FADD.FTZ R0, -R68, R134 ;  /* 0x0000008644007221 */ /* 0x002fe40000010100 */
[----:B------:R-:W-:Y:S02]  /*19dc0*/  FMUL.FTZ R34, R69, R166 ;  /* 0x000000a645227220 */ /* 0x000fe40000410000 */
[----:B------:R-:W-:Y:S03]  /*19dd0*/  FMUL.FTZ R0, R0, c[0x0][0x23c] ;  /* 0x00008f0000007a20 */ /* 0x000fe60000410000 */
[----:B------:R1:W4:Y:S01]  /*19de0*/  MUFU.EX2 R134, R4 ;  /* 0x0000000400867308 */ /* 0x0003220000000800 */
[--C-:B--2---:R-:W-:Y:S02]  /*19df0*/  FFMA.FTZ R5, R33, c[0x0][0x23c], -R96.reuse ;  /* 0x00008f0021057a23 */ /* 0x104fe40000010860 */
[----:B------:R-:W-:Y:S07]  /*19e00*/  FFMA.FTZ R33, R80, c[0x0][0x23c], -R96 ;  /* 0x00008f0050217a23 */ /* 0x000fee0000010860 */
[----:B------:R2:W2:Y:S01]  /*19e10*/  MUFU.EX2 R2, R0 ;  /* 0x0000000000027308 */ /* 0x0004a20000000800 */
[----:B---3--:R-:W-:Y:S09]  /*19e20*/  FFMA.FTZ R6, R38, c[0x0][0x23c], -R75 ;  /* 0x00008f0026067a23 */ /* 0x008ff2000001084b */
[----:B------:R3:W-:Y:S01]  /*19e30*/  MUFU.EX2 R246, R5 ;  /* 0x0000000500f67308 */ /* 0x0007e20000000800 */
[----:B-1----:R-:W-:Y:S01]  /*19e40*/  FFMA.FTZ R4, R29, c[0x0][0x23c], -R97 ;  /* 0x00008f001d047a23 */ /* 0x002fe20000010861 */
[----:B----4-:R-:W-:Y:S02]  /*19e50*/  F2FP.BF16.PACK_AB R78, R241, R134 ;  /* 0x00000086f14e723e */ /* 0x010fe400000010ff */
[----:B------:R-:W-:Y:S02]  /*19e60*/  MOV R29, R25 ;  /* 0x00000019001d7202 */ /* 0x000fe40000000f00 */
[----:B------:R-:W-:Y:S04]  /*19e70*/  MOV R25, R19 ;  /* 0x0000001300197202 */ /* 0x000fe80000000f00 */
[----:B------:R1:W-:Y:S01]  /*19e80*/  MUFU.EX2 R249, R4 ;  /* 0x0000000400f97308 */ /* 0x0003e20000000800 */
[----:B------:R-:W-:Y:S02]  /*19e90*/  FMUL.FTZ R19, R69, R151 ;  /* 0x0000009745137220 */ /* 0x000fe40000410000 */
[----:B--2---:R-:W-:Y:S02]  /*19ea0*/  FADD.FTZ R0, -R71, R135 ;  /* 0x0000008747007221 */ /* 0x004fe40000010100 */
[----:B------:R-:W-:Y:S02]  /*19eb0*/  FMUL.FTZ R11, R2, R139 ;  /* 0x0000008b020b7220 */ /* 0x000fe40000410000 */
[----:B------:R-:W-:Y:S03]  /*19ec0*/  FMUL.FTZ R0, R0, c[0x0][0x23c] ;  /* 0x00008f0000007a20 */ /* 0x000fe60000410000 */
[----:B------:R2:W-:Y:S01]  /*19ed0*/  MUFU.EX2 R30, R12 ;  /* 0x0000000c001e7308 */ /* 0x0005e20000000800 */
[C---:B------:R-:W-:Y:S02]  /*19ee0*/  FMUL.FTZ R10, R2.reuse, R138 ;  /* 0x0000008a020a7220 */ /* 0x040fe40000410000 */
[----:B------:R-:W-:Y:S02]  /*19ef0*/  FMUL.FTZ R42, R2, R174 ;  /* 0x000000ae022a7220 */ /* 0x000fe40000410000 */
[--C-:B---3--:R-:W-:Y:S05]  /*19f00*/  FFMA.FTZ R5, R48, c[0x0][0x23c], -R97.reuse ;  /* 0x00008f0030057a23 */ /* 0x108fea0000010861 */
[----:B------:R3:W-:Y:S01]  /*19f10*/  MUFU.EX2 R72, R5 ;  /* 0x0000000500487308 */ /* 0x0007e20000000800 */
[--C-:B-1----:R-:W-:Y:S01]  /*19f20*/  FFMA.FTZ R4, R32, c[0x0][0x23c], -R97.reuse ;  /* 0x00008f0020047a23 */ /* 0x102fe20000010861 */
[----:B------:R-:W-:Y:S01]  /*19f30*/  MOV R32, R28 ;  /* 0x0000001c00207202 */ /* 0x000fe20000000f00 */
[----:B------:R-:W-:Y:S02]  /*19f40*/  IMAD.MOV.U32 R28, RZ, RZ, R24 ;  /* 0x000000ffff1c7224 */ /* 0x000fe400078e0018 */
[----:B------:R-:W-:Y:S01]  /*19f50*/  FFMA.FTZ R24, R62, c[0x0][0x23c], -R97 ;  /* 0x00008f003e187a23 */ /* 0x000fe20000010861 */
[----:B------:R-:W-:Y:S04]  /*19f60*/  MOV R48, R32 ;  /* 0x0000002000307202 */ /* 0x000fe80000000f00 */
[----:B------:R1:W4:Y:S01]  /*19f70*/  MUFU.EX2 R225, R4 ;  /* 0x0000000400e17308 */ /* 0x0003220000000800 */
[----:B------:R-:W-:Y:S01]  /*19f80*/  FMUL.FTZ R32, R70, R164 ;  /* 0x000000a446207220 */ /* 0x000fe20000410000 */
[----:B------:R-:W-:Y:S01]  /*19f90*/  MOV R164, R93 ;  /* 0x0000005d00a47202 */ /* 0x000fe20000000f00 */
[C---:B------:R-:W-:Y:S02]  /*19fa0*/  FMUL.FTZ R62, R2.reuse, R194 ;  /* 0x000000c2023e7220 */ /* 0x040fe40000410000 */
[----:B--2---:R-:W-:Y:S02]  /*19fb0*/  FFMA.FTZ R12, R59, c[0x0][0x23c], -R75 ;  /* 0x00008f003b0c7a23 */ /* 0x004fe4000001084b */
[----:B------:R-:W-:Y:S03]  /*19fc0*/  FMUL.FTZ R59, R2, R191 ;  /* 0x000000bf023b7220 */ /* 0x000fe60000410000 */
[----:B------:R-:W-:Y:S01]  /*19fd0*/  MUFU.EX2 R68, R8 ;  /* 0x0000000800447308 */ /* 0x000fe20000000800 */
[----:B---3--:R-:W-:Y:S09]  /*19fe0*/  FFMA.FTZ R5, R54, c[0x0][0x23c], -R100 ;  /* 0x00008f0036057a23 */ /* 0x008ff20000010864 */
[----:B------:R2:W-:Y:S01]  /*19ff0*/  MUFU.EX2 R73, R5 ;  /* 0x0000000500497308 */ /* 0x0005e20000000800 */
[----:B-1----:R-:W-:Y:S01]  /*1a000*/  FFMA.FTZ R4, R31, c[0x0][0x23c], -R97 ;  /* 0x00008f001f047a23 */ /* 0x002fe20000010861 */
[----:B----4-:R-:W-:Y:S01]  /*1a010*/  F2FP.BF16.PACK_AB R77, R225, R249 ;  /* 0x000000f9e14d723e */ /* 0x010fe200000010ff */
[----:B------:R-:W-:Y:S07]  /*1a020*/  FMUL.FTZ R31, R2, R163 ;  /* 0x000000a3021f7220 */ /* 0x000fee0000410000 */
[----:B------:R1:W3:Y:S10]  /*1a030*/  MUFU.EX2 R133, R4 ;  /* 0x0000000400857308 */ /* 0x0002f40000000800 */
[----:B------:R4:W-:Y:S01]  /*1a040*/  MUFU.EX2 R16, R6 ;  /* 0x0000000600107308 */ /* 0x0009e20000000800 */
[----:B--2---:R-:W-:Y:S09]  /*1a050*/  FMUL.FTZ R5, R70, R141 ;  /* 0x0000008d46057220 */ /* 0x004ff20000410000 */
[----:B------:R-:W2:Y:S01]  /*1a060*/  MUFU.EX2 R0, R0 ;  /* 0x0000000000007308 */ /* 0x000ea20000000800 */
[--C-:B-1----:R-:W-:Y:S01]  /*1a070*/  FFMA.FTZ R4, R37, c[0x0][0x23c], -R96.reuse ;  /* 0x00008f0025047a23 */ /* 0x102fe20000010860 */
[----:B---3--:R-:W-:Y:S08]  /*1a080*/  F2FP.BF16.PACK_AB R79, R224, R133 ;  /* 0x00000085e04f723e */ /* 0x008ff000000010ff */
[----:B------:R1:W3:Y:S01]  /*1a090*/  MUFU.EX2 R248, R4 ;  /* 0x0000000400f87308 */ /* 0x0002e20000000800 */
[----:B----4-:R-:W-:Y:S09]  /*1a0a0*/  FMUL.FTZ R6, R69, R142 ;  /* 0x0000008e45067220 */ /* 0x010ff20000410000 */
[----:B------:R4:W-:Y:S01]  /*1a0b0*/  MUFU.EX2 R13, R12 ;  /* 0x0000000c000d7308 */ /* 0x0009e20000000800 */
[----:B--2---:R-:W-:Y:S09]  /*1a0c0*/  FMUL.FTZ R57, R0, R189 ;  /* 0x000000bd00397220 */ /* 0x004ff20000410000 */
[----:B------:R2:W-:Y:S01]  /*1a0d0*/  MUFU.EX2 R139, R17 ;  /* 0x00000011008b7308 */ /* 0x0005e20000000800 */
[--C-:B-1----:R-:W-:Y:S01]  /*1a0e0*/  FFMA.FTZ R4, R36, c[0x0][0x23c], -R96.reuse ;  /* 0x00008f0024047a23 */ /* 0x102fe20000010860 */
[----:B---3--:R-:W-:Y:S01]  /*1a0f0*/  F2FP.BF16.PACK_AB R65, R248, R246 ;  /* 0x000000f6f841723e */ /* 0x008fe200000010ff */
[----:B------:R-:W1:Y:S07]  /*1a100*/  LDSM.16.MT88.4 R36, [R232+0x8000] ;  /* 0x00800000e824783b */ /* 0x000e6e0000004200 */
[----:B------:R3:W-:Y:S01]  /*1a110*/  MUFU.EX2 R135, R4 ;  /* 0x0000000400877308 */ /* 0x0007e20000000800 */
[----:B----4-:R-:W-:Y:S09]  /*1a120*/  FMUL.FTZ R12, R0, R144 ;  /* 0x00000090000c7220 */ /* 0x010ff20000410000 */
[----:B------:R-:W-:Y:S01]  /*1a130*/  MUFU.EX2 R128, R128 ;  /* 0x0000008000807308 */ /* 0x000fe20000000800 */
[----:B--2---:R-:W-:Y:S01]  /*1a140*/  FMUL.FTZ R17, R70, R149 ;  /* 0x0000009546117220 */ /* 0x004fe20000410000 */
[----:B------:R-:W-:Y:S08]  /*1a150*/  MOV R149, R224 ;  /* 0x000000e000957202 */ /* 0x000ff00000000f00 */
[----:B------:R-:W-:Y:S01]  /*1a160*/  MUFU.EX2 R130, R130 ;  /* 0x0000008200827308 */ /* 0x000fe20000000800 */
[----:B---3--:R-:W-:Y:S02]  /*1a170*/  FFMA.FTZ R4, R35, c[0x0][0x23c], -R96 ;  /* 0x00008f0023047a23 */ /* 0x008fe40000010860 */
[----:B------:R-:W-:Y:S07]  /*1a180*/  FMUL.FTZ R35, R69, R167 ;  /* 0x000000a745237220 */ /* 0x000fee0000410000 */
[----:B------:R2:W3:Y:S10]  /*1a190*/  MUFU.EX2 R233, R4 ;  /* 0x0000000400e97308 */ /* 0x0004f40000000800 */
[----:B------:R-:W-:Y:S01]  /*1a1a0*/  MUFU.EX2 R131, R131 ;  /* 0x0000008300837308 */ /* 0x000fe20000000800 */
[----:B--2---:R-:W-:Y:S01]  /*1a1b0*/  FFMA.FTZ R4, R44, c[0x0][0x23c], -R100 ;  /* 0x00008f002c047a23 */ /* 0x004fe20000010864 */
[----:B---3--:R-:W-:Y:S08]  /*1a1c0*/  MOV R44, R233 ;  /* 0x000000e9002c7202 */ /* 0x008ff00000000f00 */
[----:B------:R2:W-:Y:S01]  /*1a1d0*/  MUFU.EX2 R233, R7 ;  /* 0x0000000700e97308 */ /* 0x0005e20000000800 */
[----:B------:R-:W-:Y:S02]  /*1a1e0*/  MOV R151, R44 ;  /* 0x0000002c00977202 */ /* 0x000fe40000000f00 */
[----:B------:R-:W-:Y:S01]  /*1a1f0*/  F2FP.BF16.PACK_AB R67, R44, R135 ;  /* 0x000000872c43723e */ /* 0x000fe200000010ff */
[----:B------:R-:W-:Y:S06]  /*1a200*/  FFMA.FTZ R44, R84, c[0x0][0x23c], -R96 ;  /* 0x00008f00542c7a23 */ /* 0x000fec0000010860 */
[----:B------:R3:W-:Y:S01]  /*1a210*/  MUFU.EX2 R9, R4 ;  /* 0x0000000400097308 */ /* 0x0007e20000000800 */
[--C-:B--2---:R-:W-:Y:S02]  /*1a220*/  FFMA.FTZ R7, R58, c[0x0][0x23c], -R75.reuse ;  /* 0x00008f003a077a23 */ /* 0x104fe4000001084b */
[C---:B------:R-:W-:Y:S07]  /*1a230*/  FMUL.FTZ R58, R2.reuse, R190 ;  /* 0x000000be023a7220 */ /* 0x040fee0000410000 */
[----:B------:R2:W-:Y:S01]  /*1a240*/  MUFU.EX2 R141, R7 ;  /* 0x00000007008d7308 */ /* 0x0005e20000000800 */
[--C-:B---3--:R-:W-:Y:S02]  /*1a250*/  FFMA.FTZ R4, R43, c[0x0][0x23c], -R100.reuse ;  /* 0x00008f002b047a23 */ /* 0x108fe40000010864 */
[----:B------:R-:W-:Y:S07]  /*1a260*/  FMUL.FTZ R43, R2, R175 ;  /* 0x000000af022b7220 */ /* 0x000fee0000410000 */
[----:B------:R3:W-:Y:S01]  /*1a270*/  MUFU.EX2 R132, R4 ;  /* 0x0000000400847308 */ /* 0x0007e20000000800 */
[----:B--2---:R-:W-:Y:S09]  /*1a280*/  FMUL.FTZ R7, R69, R143 ;  /* 0x0000008f45077220 */ /* 0x004ff20000410000 */
[----:B------:R2:W-:Y:S01]  /*1a290*/  MUFU.EX2 R143, R60 ;  /* 0x0000003c008f7308 */ /* 0x0005e20000000800 */
[----:B---3--:R-:W-:Y:S02]  /*1a2a0*/  FFMA.FTZ R4, R41, c[0x0][0x23c], -R100 ;  /* 0x00008f0029047a23 */ /* 0x008fe40000010864 */
[----:B------:R-:W-:Y:S07]  /*1a2b0*/  FMUL.FTZ R41, R0, R173 ;  /* 0x000000ad00297220 */ /* 0x000fee0000410000 */
[----:B------:R3:W4:Y:S01]  /*1a2c0*/  MUFU.EX2 R26, R4 ;  /* 0x00000004001a7308 */ /* 0x0007220000000800 */
[--C-:B--2---:R-:W-:Y:S02]  /*1a2d0*/  FFMA.FTZ R60, R89, c[0x0][0x23c], -R75.reuse ;  /* 0x00008f00593c7a23 */ /* 0x104fe4000001084b */
[----:B---3--:R-:W-:Y:S01]  /*1a2e0*/  FFMA.FTZ R4, R40, c[0x0][0x23c], -R75 ;  /* 0x00008f0028047a23 */ /* 0x008fe2000001084b */
[----:B----4-:R2:W-:Y:S01]  /*1a2f0*/  STL [R1+0x7c], R26 ;  /* 0x00007c1a01007387 */ /* 0x0105e20000100800 */
[----:B------:R-:W-:Y:S01]  /*1a300*/  F2FP.BF16.PACK_AB R66, R26, R132 ;  /* 0x000000841a42723e */ /* 0x000fe200000010ff */
[--C-:B------:R-:W-:Y:S04]  /*1a310*/  FFMA.FTZ R40, R82, c[0x0][0x23c], -R96.reuse ;  /* 0x00008f0052287a23 */ /* 0x100fe80000010860 */
[----:B------:R3:W-:Y:S01]  /*1a320*/  MUFU.EX2 R239, R4 ;  /* 0x0000000400ef7308 */ /* 0x0007e20000000800 */
[----:B--2---:R-:W-:Y:S01]  /*1a330*/  MOV R26, R14 ;  /* 0x0000000e001a7202 */ /* 0x004fe20000000f00 */
[C---:B------:R-:W-:Y:S02]  /*1a340*/  FMUL.FTZ R14, R2.reuse, R146 ;  /* 0x00000092020e7220 */ /* 0x040fe40000410000 */
[--C-:B---3--:R-:W-:Y:S01]  /*1a350*/  FFMA.FTZ R4, R47, c[0x0][0x23c], -R97.reuse ;  /* 0x00008f002f047a23 */ /* 0x108fe20000010861 */
[----:B------:R-:W-:Y:S01]  /*1a360*/  MOV R47, R28 ;  /* 0x0000001c002f7202 */ /* 0x000fe20000000f00 */
[----:B------:R-:W-:Y:S04]  /*1a370*/  FFMA.FTZ R28, R63, c[0x0][0x23c], -R97 ;  /* 0x00008f003f1c7a23 */ /* 0x000fe80000010861 */
[----:B------:R2:W-:Y:S01]  /*1a380*/  MUFU.EX2 R238, R4 ;  /* 0x0000000400ee7308 */ /* 0x0005e20000000800 */
[----:B------:R-:W-:Y:S01]  /*1a390*/  FMUL.FTZ R63, R2, R195 ;  /* 0x000000c3023f7220 */ /* 0x000fe20000410000 */
[----:B------:R-:W-:Y:S01]  /*1a3a0*/  MOV R195, R106 ;  /* 0x0000006a00c37202 */ /* 0x000fe20000000f00 */
[----:B------:R-:W-:Y:S02]  /*1a3b0*/  FFMA.FTZ R106, R117, c[0x0][0x23c], -R75 ;  /* 0x00008f00756a7a23 */ /* 0x000fe4000001084b */
[--C-:B--2---:R-:W-:Y:S01]  /*1a3c0*/  FFMA.FTZ R4, R46, c[0x0][0x23c], -R97.reuse ;  /* 0x00008f002e047a23 */ /* 0x104fe20000010861 */
[----:B------:R-:W-:Y:S01]  /*1a3d0*/  MOV R46, R9 ;  /* 0x00000009002e7202 */ /* 0x000fe20000000f00 */
[----:B------:R-:W-:Y:S03]  /*1a3e0*/  FMUL.FTZ R9, R0, R137 ;  /* 0x0000008900097220 */ /* 0x000fe60000410000 */
[----:B------:R2:W-:Y:S01]  /*1a3f0*/  MUFU.EX2 R234, R4 ;  /* 0x0000000400ea7308 */ /* 0x0005e20000000800 */
[----:B------:R-:W-:Y:S09]  /*1a400*/  F2FP.BF16.PACK_AB R64, R46, R101 ;  /* 0x000000652e40723e */ /* 0x000ff200000010ff */
[----:B------:R3:W-:Y:S01]  /*1a410*/  MUFU.EX2 R137, R33 ;  /* 0x0000002100897308 */ /* 0x0007e20000000800 */
[----:B--2---:R-:W-:Y:S01]  /*1a420*/  FFMA.FTZ R4, R45, c[0x0][0x23c], -R97 ;  /* 0x00008f002d047a23 */ /* 0x004fe20000010861 */
[----:B------:R-:W-:Y:S01]  /*1a430*/  MOV R45, R29 ;  /* 0x0000001d002d7202 */ /* 0x000fe20000000f00 */
[C---:B------:R-:W-:Y:S07]  /*1a440*/  FMUL.FTZ R29, R0.reuse, R161 ;  /* 0x000000a1001d7220 */ /* 0x040fee0000410000 */
[----:B------:R2:W4:Y:S01]  /*1a450*/  MUFU.EX2 R18, R4 ;  /* 0x0000000400127308 */ /* 0x0005220000000800 */
[----:B------:R-:W-:Y:S01]  /*1a460*/  MOV R166, R45 ;  /* 0x0000002d00a67202 */ /* 0x000fe20000000f00 */
[----:B------:R-:W-:Y:S01]  /*1a470*/  FMUL.FTZ R45, R0, R177 ;  /* 0x000000b1002d7220 */ /* 0x000fe20000410000 */
[----:B------:R-:W-:Y:S01]  /*1a480*/  MOV R177, R95 ;  /* 0x0000005f00b17202 */ /* 0x000fe20000000f00 */
[C---:B---3--:R-:W-:Y:S01]  /*1a490*/  FMUL.FTZ R33, R70.reuse, R165 ;  /* 0x000000a546217220 */ /* 0x048fe20000410000 */
[----:B------:R-:W-:Y:S01]  /*1a4a0*/  MOV R165, R48 ;  /* 0x0000003000a57202 */ /* 0x000fe20000000f00 */
[----:B------:R-:W-:Y:S01]  /*1a4b0*/  FMUL.FTZ R48, R70, R180 ;  /* 0x000000b446307220 */ /* 0x000fe20000410000 */
[----:B------:R-:W-:Y:S02]  /*1a4c0*/  MOV R180, R227 ;  /* 0x000000e300b47202 */ /* 0x000fe40000000f00 */
[----:B------:R-:W-:Y:S02]  /*1a4d0*/  MOV R194, R165 ;  /* 0x000000a500c27202 */ /* 0x000fe40000000f00 */
[----:B------:R-:W-:Y:S01]  /*1a4e0*/  MOV R165, R135 ;  /* 0x0000008700a57202 */ /* 0x000fe20000000f00 */
[--C-:B--2---:R-:W-:Y:S01]  /*1a4f0*/  FFMA.FTZ R4, R52, c[0x0][0x23c], -R96.reuse ;  /* 0x00008f0034047a23 */ /* 0x104fe20000010860 */
[----:B----4-:R-:W-:Y:S01]  /*1a500*/  MOV R144, R18 ;  /* 0x0000001200907202 */ /* 0x010fe20000000f00 */
[----:B------:R-:W-:Y:S01]  /*1a510*/  FMUL.FTZ R18, R69, R150 ;  /* 0x0000009645127220 */ /* 0x000fe20000410000 */
[----:B------:R-:W-:Y:S01]  /*1a520*/  MOV R150, R241 ;  /* 0x000000f100967202 */ /* 0x000fe20000000f00 */
[----:B------:R2:W-:Y:S02]  /*1a530*/  MUFU.EX2 R71, R4 ;  /* 0x0000000400477308 */ /* 0x0005e40000000800 */
[--C-:B--2---:R-:W-:Y:S01]  /*1a540*/  FFMA.FTZ R4, R51, c[0x0][0x23c], -R96.reuse ;  /* 0x00008f0033047a23 */ /* 0x104fe20000010860 */
[----:B------:R-:W-:Y:S01]  /*1a550*/  MOV R51, R26 ;  /* 0x0000001a00337202 */ /* 0x000fe20000000f00 */
[----:B------:R-:W-:Y:S06]  /*1a560*/  FMUL.FTZ R26, R2, R158 ;  /* 0x0000009e021a7220 */ /* 0x000fec0000410000 */
[----:B------:R2:W-:Y:S01]  /*1a570*/  MUFU.EX2 R240, R4 ;  /* 0x0000000400f07308 */ /* 0x0005e20000000800 */
[----:B------:R-:W-:Y:S01]  /*1a580*/  MOV R167, R51 ;  /* 0x0000003300a77202 */ /* 0x000fe20000000f00 */
[----:B------:R-:W-:Y:S08]  /*1a590*/  FMUL.FTZ R51, R69, R183 ;  /* 0x000000b745337220 */ /* 0x000ff00000410000 */
[----:B------:R3:W-:Y:S10]  /*1a5a0*/  MUFU.EX2 R158, R40 ;  /* 0x00000028009e7308 */ /* 0x0007f40000000800 */
[----:B------:R4:W-:Y:S01]  /*1a5b0*/  MUFU.EX2 R183, R60 ;  /* 0x0000003c00b77308 */ /* 0x0009e20000000800 */
[--C-:B--2---:R-:W-:Y:S01]  /*1a5c0*/  FFMA.FTZ R4, R50, c[0x0][0x23c], -R96.reuse ;  /* 0x00008f0032047a23 */ /* 0x104fe20000010860 */
[----:B------:R-:W-:Y:S01]  /*1a5d0*/  MOV R50, R27 ;  /* 0x0000001b00327202 */ /* 0x000fe20000000f00 */
[----:B------:R-:W-:Y:S07]  /*1a5e0*/  FMUL.FTZ R27, R2, R159 ;  /* 0x0000009f021b7220 */ /* 0x000fee0000410000 */
[----:B------:R2:W-:Y:S01]  /*1a5f0*/  MUFU.EX2 R236, R4 ;  /* 0x0000000400ec7308 */ /* 0x0005e20000000800 */
[C---:B---3--:R-:W-:Y:S01]  /*1a600*/  FMUL.FTZ R40, R0.reuse, R172 ;  /* 0x000000ac00287220 */ /* 0x048fe20000410000 */
[----:B------:R-:W-:Y:S08]  /*1a610*/  MOV R172, R223 ;  /* 0x000000df00ac7202 */ /* 0x000ff00000000f00 */
[----:B------:R3:W-:Y:S01]  /*1a620*/  MUFU.EX2 R159, R28 ;  /* 0x0000001c009f7308 */ /* 0x0007e20000000800 */
[C---:B----4-:R-:W-:Y:S02]  /*1a630*/  FMUL.FTZ R60, R0.reuse, R192 ;  /* 0x000000c0003c7220 */ /* 0x050fe40000410000 */
[----:B--2---:R-:W-:Y:S01]  /*1a640*/  FFMA.FTZ R4, R49, c[0x0][0x23c], -R96 ;  /* 0x00008f0031047a23 */ /* 0x004fe20000010860 */
[----:B------:R-:W-:Y:S01]  /*1a650*/  MOV R49, R25 ;  /* 0x0000001900317202 */ /* 0x000fe20000000f00 */
[C---:B------:R-:W-:Y:S05]  /*1a660*/  FMUL.FTZ R25, R0.reuse, R157 ;  /* 0x0000009d00197220 */ /* 0x040fea0000410000 */
[----:B------:R2:W-:Y:S01]  /*1a670*/  MUFU.EX2 R228, R4 ;  /* 0x0000000400e47308 */ /* 0x0005e20000000800 */
[----:B------:R-:W-:Y:S01]  /*1a680*/  MOV R173, R49 ;  /* 0x0000003100ad7202 */ /* 0x000fe20000000f00 */
[--C-:B------:R-:W-:Y:S02]  /*1a690*/  FFMA.FTZ R49, R85, c[0x0][0x23c], -R100.reuse ;  /* 0x00008f0055317a23 */ /* 0x100fe40000010864 */
[C---:B---3--:R-:W-:Y:S06]  /*1a6a0*/  FMUL.FTZ R28, R0.reuse, R160 ;  /* 0x000000a0001c7220 */ /* 0x048fec0000410000 */
[----:B------:R3:W-:Y:S01]  /*1a6b0*/  MUFU.EX2 R157, R44 ;  /* 0x0000002c009d7308 */ /* 0x0007e20000000800 */
[--C-:B--2---:R-:W-:Y:S09]  /*1a6c0*/  FFMA.FTZ R4, R53, c[0x0][0x23c], -R100.reuse ;  /* 0x00008f0035047a23 */ /* 0x104ff20000010864 */
[----:B------:R2:W-:Y:S01]  /*1a6d0*/  MUFU.EX2 R237, R4 ;  /* 0x0000000400ed7308 */ /* 0x0005e20000000800 */
[----:B---3--:R-:W-:Y:S01]  /*1a6e0*/  FMUL.FTZ R44, R0, R176 ;  /* 0x000000b0002c7220 */ /* 0x008fe20000410000 */
[----:B------:R-:W-:Y:S01]  /*1a6f0*/  MOV R176, R94 ;  /* 0x0000005e00b07202 */ /* 0x000fe20000000f00 */
[--C-:B--2---:R-:W-:Y:S02]  /*1a700*/  FFMA.FTZ R4, R55, c[0x0][0x23c], -R100.reuse ;  /* 0x00008f0037047a23 */ /* 0x104fe40000010864 */
[----:B------:R-:W2:Y:S05]  /*1a710*/  LDSM.16.MT88.4 R52, [R230+0x8000] ;  /* 0x00800000e634783b */ /* 0x000eaa0000004200 */
[----:B------:R3:W4:Y:S02]  /*1a720*/  MUFU.EX2 R15, R4 ;  /* 0x00000004000f7308 */ /* 0x0007240000000800 */
[----:B---3--:R-:W-:Y:S01]  /*1a730*/  FFMA.FTZ R4, R56, c[0x0][0x23c], -R75 ;  /* 0x00008f0038047a23 */ /* 0x008fe2000001084b */
[----:B----4-:R-:W-:Y:S01]  /*1a740*/  MOV R146, R15 ;  /* 0x0000000f00927202 */ /* 0x010fe20000000f00 */
[----:B------:R-:W-:Y:S01]  /*1a750*/  FMUL.FTZ R15, R2, R147 ;  /* 0x00000093020f7220 */ /* 0x000fe20000410000 */
[----:B------:R-:W-:Y:S05]  /*1a760*/  MOV R147, R13 ;  /* 0x0000000d00937202 */ /* 0x000fea0000000f00 */
[----:B------:R3:W4:Y:S01]  /*1a770*/  MUFU.EX2 R8, R4 ;  /* 0x0000000400087308 */ /* 0x0007220000000800 */
[----:B------:R-:W-:Y:S01]  /*1a780*/  FMUL.FTZ R13, R0, R145 ;  /* 0x00000091000d7220 */ /* 0x000fe20000410000 */
[----:B------:R-:W-:Y:S01]  /*1a790*/  MOV R145, R16 ;  /* 0x0000001000917202 */ /* 0x000fe20000000f00 */
[----:B------:R-:W-:Y:S01]  /*1a7a0*/  FMUL.FTZ R16, R70, R148 ;  /* 0x0000009446107220 */ /* 0x000fe20000410000 */
[----:B------:R-:W-:Y:S01]  /*1a7b0*/  MOV R148, R46 ;  /* 0x0000002e00947202 */ /* 0x000fe20000000f00 */
[C---:B------:R-:W-:Y:S01]  /*1a7c0*/  FMUL.FTZ R46, R2.reuse, R178 ;  /* 0x000000b2022e7220 */ /* 0x040fe20000410000 */
[----:B------:R-:W-:Y:S01]  /*1a7d0*/  MOV R178, R47 ;  /* 0x0000002f00b27202 */ /* 0x000fe20000000f00 */
[----:B------:R-:W-:Y:S01]  /*1a7e0*/  FMUL.FTZ R47, R2, R179 ;  /* 0x000000b3022f7220 */ /* 0x000fe20000410000 */
[----:B------:R-:W-:Y:S01]  /*1a7f0*/  MOV R179, R50 ;  /* 0x0000003200b37202 */ /* 0x000fe20000000f00 */
[----:B------:R-:W-:Y:S02]  /*1a800*/  FFMA.FTZ R56, R87, c[0x0][0x23c], -R100 ;  /* 0x00008f0057387a23 */ /* 0x000fe40000010864 */
[----:B------:R-:W-:Y:S02]  /*1a810*/  FMUL.FTZ R50, R69, R182 ;  /* 0x000000b645327220 */ /* 0x000fe40000410000 */
[----:B---3--:R-:W-:Y:S01]  /*1a820*/  FMUL.FTZ R4, R70, R140 ;  /* 0x0000008c46047220 */ /* 0x008fe20000410000 */
[----:B----4-:R-:W-:Y:S01]  /*1a830*/  MOV R142, R8 ;  /* 0x00000008008e7202 */ /* 0x010fe20000000f00 */
[----:B------:R-:W-:Y:S02]  /*1a840*/  FMUL.FTZ R8, R0, R136 ;  /* 0x0000008800087220 */ /* 0x000fe40000410000 */
[----:B------:R3:W-:Y:S03]  /*1a850*/  MUFU.EX2 R136, R49 ;  /* 0x0000003100887308 */ /* 0x0007e60000000800 */
[-C--:B------:R-:W-:Y:S08]  /*1a860*/  HMMA.16816.F32.BF16 R4, R76, R20.reuse, R4 ;  /* 0x000000144c04723c */ /* 0x080ff00000041804 */
[C---:B------:R-:W-:Y:S07]  /*1a870*/  HMMA.16816.F32.BF16 R8, R64.reuse, R20, R8 ;  /* 0x000000144008723c */ /* 0x040fee0000041808 */
[----:B------:R-:W-:Y:S01]  /*1a880*/  FFMA.FTZ R20, R61, c[0x0][0x23c], -R97 ;  /* 0x00008f003d147a23 */ /* 0x000fe20000010861 */
[-C--:B------:R-:W-:Y:S03]  /*1a890*/  HMMA.16816.F32.BF16 R12, R64, R22.reuse, R12 ;  /* 0x00000016400c723c */ /* 0x080fe6000004180c */
[----:B------:R4:W-:Y:S01]  /*1a8a0*/  MUFU.EX2 R140, R20 ;  /* 0x00000014008c7308 */ /* 0x0009e20000000800 */
[----:B------:R-:W-:Y:S01]  /*1a8b0*/  FMUL.FTZ R21, R70, R153 ;  /* 0x0000009946157220 */ /* 0x000fe20000410000 */
[----:B------:R-:W-:Y:S01]  /*1a8c0*/  MOV R153, R30 ;  /* 0x0000001e00997202 */ /* 0x000fe20000000f00 */
[----:B------:R-:W-:Y:S02]  /*1a8d0*/  FMUL.FTZ R30, R2, R162 ;  /* 0x000000a2021e7220 */ /* 0x000fe40000410000 */
[C---:B------:R-:W-:Y:S04]  /*1a8e0*/  HMMA.16816.F32.BF16 R16, R76.reuse, R22, R16 ;  /* 0x000000164c10723c */ /* 0x040fe80000041810 */
[----:B---3--:R-:W-:Y:S02]  /*1a8f0*/  FMUL.FTZ R49, R70, R181 ;  /* 0x000000b546317220 */ /* 0x008fe40000410000 */
[----:B------:R-:W-:Y:S02]  /*1a900*/  FMUL.FTZ R61, R0, R193 ;  /* 0x000000c1003d7220 */ /* 0x000fe40000410000 */
[C---:B------:R-:W-:Y:S02]  /*1a910*/  FMUL.FTZ R22, R69.reuse, R154 ;  /* 0x0000009a45167220 */ /* 0x040fe40000410000 */
[----:B------:R3:W-:Y:S02]  /*1a920*/  MUFU.EX2 R154, R24 ;  /* 0x00000018009a7308 */ /* 0x0007e40000000800 */
[----:B------:R-:W-:Y:S01]  /*1a930*/  FMUL.FTZ R23, R69, R155 ;  /* 0x0000009b45177220 */ /* 0x000fe20000410000 */
[----:B------:R-:W-:Y:S01]  /*1a940*/  MOV R155, R225 ;  /* 0x000000e1009b7202 */ /* 0x000fe20000000f00 */
[----:B------:R-:W-:Y:S02]  /*1a950*/  IMAD.MOV.U32 R181, RZ, RZ, R245 ;  /* 0x000000ffffb57224 */ /* 0x000fe400078e00f5 */
[----:B----4-:R-:W-:Y:S07]  /*1a960*/  FMUL.FTZ R20, R70, R152 ;  /* 0x0000009846147220 */ /* 0x010fee0000410000 */
[-C--:B-1----:R-:W-:Y:S03]  /*1a970*/  HMMA.16816.F32.BF16 R20, R76, R36.reuse, R20 ;  /* 0x000000244c14723c */ /* 0x082fe60000041814 */
[----:B---3--:R-:W-:Y:S02]  /*1a980*/  FMUL.FTZ R24, R0, R156 ;  /* 0x0000009c00187220 */ /* 0x008fe40000410000 */
[----:B------:R1:W-:Y:S05]  /*1a990*/  MUFU.EX2 R156, R56 ;  /* 0x00000038009c7308 */ /* 0x0003ea0000000800 */
[C---:B------:R-:W-:Y:S07]  /*1a9a0*/  HMMA.16816.F32.BF16 R24, R64.reuse, R36, R24 ;  /* 0x000000244018723c */ /* 0x040fee0000041818 */
[----:B------:R-:W-:Y:S01]  /*1a9b0*/  FFMA.FTZ R36, R81, c[0x0][0x23c], -R96 ;  /* 0x00008f0051247a23 */ /* 0x000fe20000010860 */
[-C--:B------:R-:W-:Y:S03]  /*1a9c0*/  HMMA.16816.F32.BF16 R28, R64, R38.reuse, R28 ;  /* 0x00000026401c723c */ /* 0x080fe6000004181c */
[----:B------:R3:W4:Y:S01]  /*1a9d0*/  MUFU.EX2 R138, R36 ;  /* 0x00000024008a7308 */ /* 0x0007220000000800 */
[----:B------:R-:W-:Y:S04]  /*1a9e0*/  FMUL.FTZ R37, R70, R169 ;  /* 0x000000a946257220 */ /* 0x000fe80000410000 */
[C---:B------:R-:W-:Y:S04]  /*1a9f0*/  HMMA.16816.F32.BF16 R32, R76.reuse, R38, R32 ;  /* 0x000000264c20723c */ /* 0x040fe80000041820 */
[----:B-1----:R-:W-:Y:S03]  /*1aa00*/  FMUL.FTZ R56, R0, R188 ;  /* 0x000000bc00387220 */ /* 0x002fe60000410000 */
[C---:B------:R-:W-:Y:S01]  /*1aa10*/  FMUL.FTZ R38, R69.reuse, R170 ;  /* 0x000000aa45267220 */ /* 0x040fe20000410000 */
[----:B------:R-:W-:Y:S01]  /*1aa20*/  MOV R170, R83 ;  /* 0x0000005300aa7202 */ /* 0x000fe20000000f00 */
[C---:B------:R-:W-:Y:S01]  /*1aa30*/  FMUL.FTZ R39, R69.reuse, R171 ;  /* 0x000000ab45277220 */ /* 0x040fe20000410000 */
[----:B------:R-:W1:Y:S02]  /*1aa40*/  LDSM.16.MT88.4 R80, [R231+0x8000] ;  /* 0x00800000e750783b */ /* 0x000e640000004200 */
[----:B---3--:R-:W-:Y:S01]  /*1aa50*/  FMUL.FTZ R36, R70, R168 ;  /* 0x000000a846247220 */ /* 0x008fe20000410000 */
[----:B------:R-:W-:Y:S06]  /*1aa60*/  MOV R168, R247 ;  /* 0x000000f700a87202 */ /* 0x000fec0000000f00 */
[-C--:B--2---:R-:W-:Y:S08]  /*1aa70*/  HMMA.16816.F32.BF16 R36, R76, R52.reuse, R36 ;  /* 0x000000344c24723c */ /* 0x084ff00000041824 */
[C---:B------:R-:W-:Y:S07]  /*1aa80*/  HMMA.16816.F32.BF16 R40, R64.reuse, R52, R40 ;  /* 0x000000344028723c */ /* 0x040fee0000041828 */
[----:B------:R-:W-:Y:S01]  /*1aa90*/  FFMA.FTZ R52, R86, c[0x0][0x23c], -R100 ;  /* 0x00008f0056347a23 */ /* 0x000fe20000010864 */
[-C--:B------:R-:W-:Y:S01]  /*1aaa0*/  HMMA.16816.F32.BF16 R44, R64, R54.reuse, R44 ;  /* 0x00000036402c723c */ /* 0x080fe2000004182c */
[----:B------:R-:W2:Y:S02]  /*1aab0*/  LDSM.16.MT88.4 R84, [R229+0x8800] ;  /* 0x00880000e554783b */ /* 0x000ea40000004200 */
[----:B------:R3:W1:Y:S01]  /*1aac0*/  MUFU.EX2 R152, R52 ;  /* 0x0000003400987308 */ /* 0x0006620000000800 */
[C---:B------:R-:W-:Y:S04]  /*1aad0*/  FMUL.FTZ R53, R70.reuse, R185 ;  /* 0x000000b946357220 */ /* 0x040fe80000410000 */
[C---:B------:R-:W-:Y:S07]  /*1aae0*/  HMMA.16816.F32.BF16 R48, R76.reuse, R54, R48 ;  /* 0x000000364c30723c */ /* 0x040fee0000041830 */
[C---:B------:R-:W-:Y:S02]  /*1aaf0*/  FMUL.FTZ R54, R69.reuse, R186 ;  /* 0x000000ba45367220 */ /* 0x040fe40000410000 */
[C---:B------:R-:W-:Y:S03]  /*1ab00*/  FMUL.FTZ R55, R69.reuse, R187 ;  /* 0x000000bb45377220 */ /* 0x040fe60000410000 */
[----:B---3--:R-:W-:Y:S07]  /*1ab10*/  FMUL.FTZ R52, R70, R184 ;  /* 0x000000b846347220 */ /* 0x008fee0000410000 */
[-C--:B-1----:R-:W-:Y:S08]  /*1ab20*/  HMMA.16816.F32.BF16 R52, R76, R80.reuse, R52 ;  /* 0x000000504c34723c */ /* 0x082ff00000041834 */
[C---:B------:R-:W-:Y:S07]  /*1ab30*/  HMMA.16816.F32.BF16 R56, R64.reuse, R80, R56 ;  /* 0x000000504038723c */ /* 0x040fee0000041838 */
[--C-:B------:R-:W-:Y:S01]  /*1ab40*/  FFMA.FTZ R80, R90, c[0x0][0x23c], -R75.reuse ;  /* 0x00008f005a507a23 */ /* 0x100fe2000001084b */
[-C--:B------:R-:W-:Y:S03]  /*1ab50*/  HMMA.16816.F32.BF16 R60, R64, R82.reuse, R60 ;  /* 0x00000052403c723c */ /* 0x080fe6000004183c */
[----:B------:R1:W-:Y:S01]  /*1ab60*/  MUFU.EX2 R174, R80 ;  /* 0x0000005000ae7308 */ /* 0x0003e20000000800 */
[----:B------:R-:W-:Y:S03]  /*1ab70*/  F2FP.BF16.PACK_AB R81, R240, R71 ;  /* 0x00000047f051723e */ /* 0x000fe600000010ff */
[C---:B------:R-:W-:Y:S02]  /*1ab80*/  FMUL.FTZ R64, R70.reuse, R196 ;  /* 0x000000c446407220 */ /* 0x040fe40000410000 */
[----:B------:R-:W-:Y:S03]  /*1ab90*/  FMUL.FTZ R65, R70, R197 ;  /* 0x000000c546417220 */ /* 0x000fe60000410000 */
[C---:B------:R-:W-:Y:S02]  /*1aba0*/  FMUL.FTZ R66, R69.reuse, R198 ;  /* 0x000000c645427220 */ /* 0x040fe40000410000 */
[----:B------:R-:W-:Y:S01]  /*1abb0*/  FMUL.FTZ R67, R69, R199 ;  /* 0x000000c745437220 */ /* 0x000fe20000410000 */
[----:B------:R-:W-:Y:S06]  /*1abc0*/  F2FP.BF16.PACK_AB R199, R131, R130 ;  /* 0x0000008283c7723e */ /* 0x000fec00000010ff */
[----:B------:R-:W-:Y:S04]  /*1abd0*/  HMMA.16816.F32.BF16 R64, R76, R82, R64 ;  /* 0x000000524c40723c */ /* 0x000fe80000041840 */
[--C-:B-1----:R-:W-:Y:S03]  /*1abe0*/  FFMA.FTZ R80, R91, c[0x0][0x23c], -R75.reuse ;  /* 0x00008f005b507a23 */ /* 0x102fe6000001084b */
[----:B------:R-:W-:Y:S01]  /*1abf0*/  F2FP.BF16.PACK_AB R76, R239, R68 ;  /* 0x00000044ef4c723e */ /* 0x000fe200000010ff */
[----:B------:R-:W1:Y:S01]  /*1ac00*/  LDSM.16.MT88.4 R88, [R232+0x8800] ;  /* 0x00880000e858783b */ /* 0x000e620000004200 */
[----:B------:R-:W-:Y:S01]  /*1ac10*/  F2FP.BF16.PACK_AB R78, R145, R235 ;  /* 0x000000eb914e723e */ /* 0x000fe200000010ff */
[----:B------:R3:W-:Y:S02]  /*1ac20*/  MUFU.EX2 R184, R80 ;  /* 0x0000005000b87308 */ /* 0x0007e40000000800 */
[----:B------:R-:W-:Y:S02]  /*1ac30*/  F2FP.BF16.PACK_AB R77, R238, R72 ;  /* 0x00000048ee4d723e */ /* 0x000fe400000010ff */
[----:B------:R-:W-:Y:S02]  /*1ac40*/  F2FP.BF16.PACK_AB R79, R144, R234 ;  /* 0x000000ea904f723e */ /* 0x000fe400000010ff */
[----:B------:R-:W-:Y:S02]  /*1ac50*/  F2FP.BF16.PACK_AB R83, R228, R236 ;  /* 0x000000ece453723e */ /* 0x000fe400000010ff */
[----:B------:R-:W-:Y:S03]  /*1ac60*/  F2FP.BF16.PACK_AB R82, R146, R233 ;  /* 0x000000e99252723e */ /* 0x000fe600000010ff */
[-C--:B--2---:R-:W-:Y:S03]  /*1ac70*/  HMMA.16816.F32.BF16 R4, R76, R84.reuse, R4 ;  /* 0x000000544c04723c */ /* 0x084fe60000041804 */
[----:B---3--:R-:W-:Y:S02]  /*1ac80*/  FFMA.FTZ R80, R92, c[0x0][0x23c], -R75 ;  /* 0x00008f005c507a23 */ /* 0x008fe4000001084b */
[--C-:B------:R-:W-:Y:S02]  /*1ac90*/  FFMA.FTZ R92, R121, c[0x0][0x23c], -R97.reuse ;  /* 0x00008f00795c7a23 */ /* 0x100fe40000010861 */
[----:B------:R2:W-:Y:S10]  /*1aca0*/  MUFU.EX2 R185, R80 ;  /* 0x0000005000b97308 */ /* 0x0005f40000000800 */
[----:B------:R3:W-:Y:S01]  /*1acb0*/  MUFU.EX2 R163, R92 ;  /* 0x0000005c00a37308 */ /* 0x0007e20000000800 */
[----:B--2---:R-:W-:Y:S07]  /*1acc0*/  F2FP.BF16.PACK_AB R80, R237, R73 ;  /* 0x00000049ed50723e */ /* 0x004fee00000010ff */
[C---:B------:R-:W-:Y:S01]  /*1acd0*/  HMMA.16816.F32.BF16 R8, R80.reuse, R84, R8 ;  /* 0x000000545008723c */ /* 0x040fe20000041808 */
[----:B---3--:R-:W2:Y:S06]  /*1ace0*/  LDSM.16.MT88.4 R92, [R230+0x8800] ;  /* 0x00880000e65c783b */ /* 0x008eac0000004200 */
[--C-:B------:R-:W-:Y:S01]  /*1acf0*/  FFMA.FTZ R84, R124, c[0x0][0x23c], -R97.reuse ;  /* 0x00008f007c547a23 */ /* 0x100fe20000010861 */
[-C--:B------:R-:W-:Y:S03]  /*1ad00*/  HMMA.16816.F32.BF16 R12, R80, R86.reuse, R12 ;  /* 0x00000056500c723c */ /* 0x080fe6000004180c */
[----:B------:R3:W-:Y:S05]  /*1ad10*/  MUFU.EX2 R169, R84 ;  /* 0x0000005400a97308 */ /* 0x0007ea0000000800 */
[C---:B------:R-:W-:Y:S08]  /*1ad20*/  HMMA.16816.F32.BF16 R16, R76.reuse, R86, R16 ;  /* 0x000000564c10723c */ /* 0x040ff00000041810 */
[-C--:B-1----:R-:W-:Y:S08]  /*1ad30*/  HMMA.16816.F32.BF16 R20, R76, R88.reuse, R20 ;  /* 0x000000584c14723c */ /* 0x082ff00000041814 */
[C---:B------:R-:W-:Y:S04]  /*1ad40*/  HMMA.16816.F32.BF16 R24, R80.reuse, R88, R24 ;  /* 0x000000585018723c */ /* 0x040fe80000041818 */
[--C-:B---3--:R-:W-:Y:S03]  /*1ad50*/  FFMA.FTZ R84, R125, c[0x0][0x23c], -R97.reuse ;  /* 0x00008f007d547a23 */ /* 0x108fe60000010861 */
[----:B------:R-:W-:Y:S01]  /*1ad60*/  FFMA.FTZ R88, R200, c[0x0][0x23c], -R96 ;  /* 0x00008f00c8587a23 */ /* 0x000fe20000010860 */
[-C--:B------:R-:W-:Y:S01]  /*1ad70*/  HMMA.16816.F32.BF16 R28, R80, R90.reuse, R28 ;  /* 0x0000005a501c723c */ /* 0x080fe2000004181c */
[----:B------:R1:W-:Y:S07]  /*1ad80*/  MUFU.EX2 R175, R84 ;  /* 0x0000005400af7308 */ /* 0x0003ee0000000800 */
[C---:B------:R-:W-:Y:S03]  /*1ad90*/  HMMA.16816.F32.BF16 R32, R76.reuse, R90, R32 ;  /* 0x0000005a4c20723c */ /* 0x040fe60000041820 */
[----:B------:R3:W-:Y:S05]  /*1ada0*/  MUFU.EX2 R161, R88 ;  /* 0x0000005800a17308 */ /* 0x0007ea0000000800 */
[-C--:B--2---:R-:W-:Y:S08]  /*1adb0*/  HMMA.16816.F32.BF16 R36, R76, R92.reuse, R36 ;  /* 0x0000005c4c24723c */ /* 0x084ff00000041824 */
[C---:B------:R-:W-:Y:S04]  /*1adc0*/  HMMA.16816.F32.BF16 R40, R80.reuse, R92, R40 ;  /* 0x0000005c5028723c */ /* 0x040fe80000041828 */
[----:B-1----:R-:W-:Y:S03]  /*1add0*/  FFMA.FTZ R84, R126, c[0x0][0x23c], -R97 ;  /* 0x00008f007e547a23 */ /* 0x002fe60000010861 */
[----:B------:R-:W-:Y:S01]  /*1ade0*/  FFMA.FTZ R92, R205, c[0x0][0x23c], -R100 ;  /* 0x00008f00cd5c7a23 */ /* 0x000fe20000010864 */
[-C--:B------:R-:W-:Y:S01]  /*1adf0*/  HMMA.16816.F32.BF16 R44, R80, R94.reuse, R44 ;  /* 0x0000005e502c723c */ /* 0x080fe2000004182c */
[----:B------:R1:W2:Y:S03]  /*1ae00*/  MUFU.EX2 R182, R84 ;  /* 0x0000005400b67308 */ /* 0x0002a60000000800 */
[--C-:B---3--:R-:W-:Y:S04]  /*1ae10*/  FFMA.FTZ R88, R201, c[0x0][0x23c], -R96.reuse ;  /* 0x00008f00c9587a23 */ /* 0x108fe80000010860 */
[C---:B------:R-:W-:Y:S03]  /*1ae20*/  HMMA.16816.F32.BF16 R48, R76.reuse, R94, R48 ;  /* 0x0000005e4c30723c */ /* 0x040fe60000041830 */
[----:B------:R3:W-:Y:S10]  /*1ae30*/  MUFU.EX2 R247, R88 ;  /* 0x0000005800f77308 */ /* 0x0007f40000000800 */
[----:B------:R2:W-:Y:S01]  /*1ae40*/  MUFU.EX2 R171, R92 ;  /* 0x0000005c00ab7308 */ /* 0x0005e20000000800 */
[--C-:B-1----:R-:W-:Y:S09]  /*1ae50*/  FFMA.FTZ R84, R127, c[0x0][0x23c], -R96.reuse ;  /* 0x00008f007f547a23 */ /* 0x102ff20000010860 */
[----:B------:R1:W1:Y:S01]  /*1ae60*/  MUFU.EX2 R162, R84 ;  /* 0x0000005400a27308 */ /* 0x0002620000000800 */
[----:B---3--:R-:W-:Y:S09]  /*1ae70*/  FFMA.FTZ R88, R202, c[0x0][0x23c], -R96 ;  /* 0x00008f00ca587a23 */ /* 0x008ff20000010860 */
[----:B------:R3:W3:Y:S01]  /*1ae80*/  MUFU.EX2 R245, R88 ;  /* 0x0000005800f57308 */ /* 0x0006e20000000800 */
[--C-:B--2---:R-:W-:Y:S09]  /*1ae90*/  FFMA.FTZ R92, R206, c[0x0][0x23c], -R100.reuse ;  /* 0x00008f00ce5c7a23 */ /* 0x104ff20000010864 */
[----:B------:R2:W2:Y:S01]  /*1aea0*/  MUFU.EX2 R241, R92 ;  /* 0x0000005c00f17308 */ /* 0x0004a20000000800 */
[----:B-1----:R-:W1:Y:S01]  /*1aeb0*/  LDSM.16.MT88.4 R84, [R231+0x8800] ;  /* 0x00880000e754783b */ /* 0x002e620000004200 */
[--C-:B---3--:R-:W-:Y:S08]  /*1aec0*/  FFMA.FTZ R88, R203, c[0x0][0x23c], -R100.reuse ;  /* 0x00008f00cb587a23 */ /* 0x108ff00000010864 */
[----:B------:R3:W-:Y:S01]  /*1aed0*/  MUFU.EX2 R160, R88 ;  /* 0x0000005800a07308 */ /* 0x0007e20000000800 */
[--C-:B--2---:R-:W-:Y:S09]  /*1aee0*/  FFMA.FTZ R92, R210, c[0x0][0x23c], -R75.reuse ;  /* 0x00008f00d25c7a23 */ /* 0x104ff2000001084b */
[----:B------:R2:W-:Y:S01]  /*1aef0*/  MUFU.EX2 R210, R92 ;  /* 0x0000005c00d27308 */ /* 0x0005e20000000800 */
[----:B---3--:R-:W-:Y:S01]  /*1af00*/  FFMA.FTZ R88, R204, c[0x0][0x23c], -R100 ;  /* 0x00008f00cc587a23 */ /* 0x008fe20000010864 */
[-C--:B-1----:R-:W-:Y:S08]  /*1af10*/  HMMA.16816.F32.BF16 R52, R76, R84.reuse, R52 ;  /* 0x000000544c34723c */ /* 0x082ff00000041834 */
[----:B------:R1:W3:Y:S01]  /*1af20*/  MUFU.EX2 R227, R88 ;  /* 0x0000005800e37308 */ /* 0x0002e20000000800 */
[C---:B------:R-:W-:Y:S01]  /*1af30*/  HMMA.16816.F32.BF16 R56, R80.reuse, R84, R56 ;  /* 0x000000545038723c */ /* 0x040fe20000041838 */
[----:B--2---:R-:W-:Y:S06]  /*1af40*/  LDSM.16.MT88.4 R92, [R230+0x9000] ;  /* 0x00900000e65c783b */ /* 0x004fec0000004200 */
[--C-:B------:R-:W-:Y:S01]  /*1af50*/  FFMA.FTZ R84, R207, c[0x0][0x23c], -R75.reuse ;  /* 0x00008f00cf547a23 */ /* 0x100fe2000001084b */
[-C--:B------:R-:W-:Y:S03]  /*1af60*/  HMMA.16816.F32.BF16 R60, R80, R86.reuse, R60 ;  /* 0x00000056503c723c */ /* 0x080fe6000004183c */
[----:B------:R2:W-:Y:S04]  /*1af70*/  MUFU.EX2 R225, R84 ;  /* 0x0000005400e17308 */ /* 0x0005e80000000800 */
[--C-:B------:R-:W-:Y:S01]  /*1af80*/  FFMA.FTZ R80, R208, c[0x0][0x23c], -R75.reuse ;  /* 0x00008f00d0507a23 */ /* 0x100fe2000001084b */
[----:B------:R-:W-:Y:S01]  /*1af90*/  HMMA.16816.F32.BF16 R64, R76, R86, R64 ;  /* 0x000000564c40723c */ /* 0x000fe20000041840 */
[----:B-1----:R-:W1:Y:S03]  /*1afa0*/  LDSM.16.MT88.4 R88, [R229+0x9000] ;  /* 0x00900000e558783b */ /* 0x002e660000004200 */
[----:B----4-:R-:W-:Y:S01]  /*1afb0*/  F2FP.BF16.PACK_AB R81, R138, R137 ;  /* 0x000000898a51723e */ /* 0x010fe200000010ff */
[----:B------:R4:W-:Y:S01]  /*1afc0*/  MUFU.EX2 R224, R80 ;  /* 0x0000005000e07308 */ /* 0x0009e20000000800 */
[----:B------:R-:W-:Y:S02]  /*1afd0*/  F2FP.BF16.PACK_AB R83, R157, R158 ;  /* 0x0000009e9d53723e */ /* 0x000fe400000010ff */
[----:B------:R-:W-:Y:S04]  /*1afe0*/  F2FP.BF16.PACK_AB R76, R141, R142 ;  /* 0x0000008e8d4c723e */ /* 0x000fe800000010ff */
[----:B------:R-:W-:Y:S02]  /*1aff0*/  F2FP.BF16.PACK_AB R78, R147, R153 ;  /* 0x00000099934e723e */ /* 0x000fe400000010ff */
[----:B------:R-:W-:Y:S02]  /*1b000*/  F2FP.BF16.PACK_AB R77, R140, R139 ;  /* 0x0000008b8c4d723e */ /* 0x000fe400000010ff */
[----:B------:R-:W-:Y:S02]  /*1b010*/  F2FP.BF16.PACK_AB R79, R159, R154 ;  /* 0x0000009a9f4f723e */ /* 0x000fe400000010ff */
[----:B------:R-:W-:Y:S01]  /*1b020*/  F2FP.BF16.PACK_AB R82, R143, R156 ;  /* 0x0000009c8f52723e */ /* 0x000fe200000010ff */
[----:B--2---:R-:W2:Y:S01]  /*1b030*/  LDSM.16.MT88.4 R84, [R232+0x9000] ;  /* 0x00900000e854783b */ /* 0x004ea20000004200 */
[----:B----4-:R-:W-:Y:S04]  /*1b040*/  FFMA.FTZ R80, R209, c[0x0][0x23c], -R75 ;  /* 0x00008f00d1507a23 */ /* 0x010fe8000001084b */
[----:B------:R4:W-:Y:S01]  /*1b050*/  MUFU.EX2 R223, R80 ;  /* 0x0000005000df7308 */ /* 0x0009e20000000800 */
[-C--:B-1----:R-:W-:Y:S03]  /*1b060*/  HMMA.16816.F32.BF16 R4, R76, R88.reuse, R4 ;  /* 0x000000584c04723c */ /* 0x082fe60000041804 */
[----:B----4-:R-:W-:Y:S07]  /*1b070*/  F2FP.BF16.PACK_AB R80, R152, R136 ;  /* 0x000000889850723e */ /* 0x010fee00000010ff */
[C---:B------:R-:W-:Y:S07]  /*1b080*/  HMMA.16816.F32.BF16 R8, R80.reuse, R88, R8 ;  /* 0x000000585008723c */ /* 0x040fee0000041808 */
[--C-:B------:R-:W-:Y:S01]  /*1b090*/  FFMA.FTZ R88, R211, c[0x0][0x23c], -R97.reuse ;  /* 0x00008f00d3587a23 */ /* 0x100fe20000010861 */
[-C--:B------:R-:W-:Y:S04]  /*1b0a0*/  HMMA.16816.F32.BF16 R12, R80, R90.reuse, R12 ;  /* 0x0000005a500c723c */ /* 0x080fe8000004180c */
[----:B------:R-:W-:Y:S02]  /*1b0b0*/  MOV R211, R182 ;  /* 0x000000b600d37202 */ /* 0x000fe40000000f00 */
[----:B------:R-:W-:Y:S02]  /*1b0c0*/  MOV R182, R181 ;  /* 0x000000b500b67202 */ /* 0x000fe40000000f00 */
[C---:B------:R-:W-:Y:S04]  /*1b0d0*/  HMMA.16816.F32.BF16 R16, R76.reuse, R90, R16 ;  /* 0x0000005a4c10723c */ /* 0x040fe80000041810 */
[----:B------:R-:W-:Y:S02]  /*1b0e0*/  MOV R181, R180 ;  /* 0x000000b400b57202 */ /* 0x000fe40000000f00 */
[----:B------:R-:W-:Y:S02]  /*1b0f0*/  MOV R180, R177 ;  /* 0x000000b100b47202 */ /* 0x000fe40000000f00 */
[-C--:B--2---:R-:W-:Y:S04]  /*1b100*/  HMMA.16816.F32.BF16 R20, R76, R84.reuse, R20 ;  /* 0x000000544c14723c */ /* 0x084fe80000041814 */
[----:B------:R-:W-:Y:S02]  /*1b110*/  MOV R177, R176 ;  /* 0x000000b000b17202 */ /* 0x000fe40000000f00 */
[----:B------:R-:W-:Y:S02]  /*1b120*/  MOV R176, R179 ;  /* 0x000000b300b07202 */ /* 0x000fe40000000f00 */
[C---:B------:R-:W-:Y:S04]  /*1b130*/  HMMA.16816.F32.BF16 R24, R80.reuse, R84, R24 ;  /* 0x000000545018723c */ /* 0x040fe80000041818 */
[----:B------:R-:W-:Y:S02]  /*1b140*/  MOV R179, R178 ;  /* 0x000000b200b37202 */ /* 0x000fe40000000f00 */
[----:B------:R-:W-:Y:S01]  /*1b150*/  MOV R178, R173 ;  /* 0x000000ad00b27202 */ /* 0x000fe20000000f00 */
[----:B------:R-:W-:Y:S01]  /*1b160*/  FFMA.FTZ R84, R217, c[0x0][0x23c], -R96 ;  /* 0x00008f00d9547a23 */ /* 0x000fe20000010860 */
[-C--:B------:R-:W-:Y:S04]  /*1b170*/  HMMA.16816.F32.BF16 R28, R80, R86.reuse, R28 ;  /* 0x00000056501c723c */ /* 0x080fe8000004181c */
[----:B------:R-:W-:Y:S02]  /*1b180*/  MOV R173, R170 ;  /* 0x000000aa00ad7202 */ /* 0x000fe40000000f00 */
[----:B------:R1:W-:Y:S01]  /*1b190*/  MUFU.EX2 R170, R88 ;  /* 0x0000005800aa7308 */ /* 0x0003e20000000800 */
[----:B------:R-:W-:Y:S01]  /*1b1a0*/  MOV R217, R169 ;  /* 0x000000a900d97202 */ /* 0x000fe20000000f00 */
[C---:B------:R-:W-:Y:S04]  /*1b1b0*/  HMMA.16816.F32.BF16 R32, R76.reuse, R86, R32 ;  /* 0x000000564c20723c */ /* 0x040fe80000041820 */
[----:B------:R-:W-:Y:S02]  /*1b1c0*/  MOV R190, R173 ;  /* 0x000000ad00be7202 */ /* 0x000fe40000000f00 */
[----:B------:R-:W-:Y:S02]  /*1b1d0*/  MOV R187, R177 ;  /* 0x000000b100bb7202 */ /* 0x000fe40000000f00 */
[-C--:B------:R-:W-:Y:S01]  /*1b1e0*/  HMMA.16816.F32.BF16 R36, R76, R92.reuse, R36 ;  /* 0x0000005c4c24723c */ /* 0x080fe20000041824 */
[----:B------:R2:W-:Y:S03]  /*1b1f0*/  MUFU.EX2 R169, R84 ;  /* 0x0000005400a97308 */ /* 0x0005e60000000800 */
[----:B------:R-:W-:Y:S02]  /*1b200*/  MOV R186, R180 ;  /* 0x000000b400ba7202 */ /* 0x000fe40000000f00 */
[----:B------:R-:W-:Y:S02]  /*1b210*/  MOV R180, R176 ;  /* 0x000000b000b47202 */ /* 0x000fe40000000f00 */
[C---:B------:R-:W-:Y:S04]  /*1b220*/  HMMA.16816.F32.BF16 R40, R80.reuse, R92, R40 ;  /* 0x0000005c5028723c */ /* 0x040fe80000041828 */
[----:B------:R-:W-:Y:S01]  /*1b230*/  MOV R176, R172 ;  /* 0x000000ac00b07202 */ /* 0x000fe20000000f00 */
[--C-:B-1----:R-:W-:Y:S01]  /*1b240*/  FFMA.FTZ R88, R221, c[0x0][0x23c], -R97.reuse ;  /* 0x00008f00dd587a23 */ /* 0x102fe20000010861 */
[----:B------:R-:W-:Y:S02]  /*1b250*/  MOV R221, R185 ;  /* 0x000000b900dd7202 */ /* 0x000fe40000000f00 */
[-C--:B------:R-:W-:Y:S01]  /*1b260*/  HMMA.16816.F32.BF16 R44, R80, R94.reuse, R44 ;  /* 0x0000005e502c723c */ /* 0x080fe2000004182c */
[----:B------:R1:W-:Y:S03]  /*1b270*/  MUFU.EX2 R209, R88 ;  /* 0x0000005800d17308 */ /* 0x0003e60000000800 */
[----:B------:R-:W-:Y:S01]  /*1b280*/  FFMA.FTZ R92, R218, c[0x0][0x23c], -R100 ;  /* 0x00008f00da5c7a23 */ /* 0x000fe20000010864 */
[----:B------:R-:W-:Y:S02]  /*1b290*/  MOV R185, R181 ;  /* 0x000000b500b97202 */ /* 0x000fe40000000f00 */
[----:B------:R-:W-:Y:S01]  /*1b2a0*/  MOV R181, R179 ;  /* 0x000000b300b57202 */ /* 0x000fe20000000f00 */
[C---:B------:R-:W-:Y:S04]  /*1b2b0*/  HMMA.16816.F32.BF16 R48, R76.reuse, R94, R48 ;  /* 0x0000005e4c30723c */ /* 0x040fe80000041830 */
[----:B--2---:R-:W-:Y:S01]  /*1b2c0*/  FFMA.FTZ R84, R216, c[0x0][0x23c], -R96 ;  /* 0x00008f00d8547a23 */ /* 0x004fe20000010860 */
[----:B------:R-:W-:Y:S01]  /*1b2d0*/  MOV R216, R174 ;  /* 0x000000ae00d87202 */ /* 0x000fe20000000f00 */
[----:B------:R2:W-:Y:S01]  /*1b2e0*/  MUFU.EX2 R172, R92 ;  /* 0x0000005c00ac7308 */ /* 0x0005e20000000800 */
[----:B------:R-:W-:Y:S09]  /*1b2f0*/  MOV R218, R154 ;  /* 0x0000009a00da7202 */ /* 0x000ff20000000f00 */
[----:B------:R4:W3:Y:S01]  /*1b300*/  MUFU.EX2 R174, R84 ;  /* 0x0000005400ae7308 */ /* 0x0008e20000000800 */
[--C-:B-1----:R-:W-:Y:S01]  /*1b310*/  FFMA.FTZ R88, R220, c[0x0][0x23c], -R97.reuse ;  /* 0x00008f00dc587a23 */ /* 0x102fe20000010861 */
[----:B------:R-:W-:Y:S08]  /*1b320*/  MOV R220, R175 ;  /* 0x000000af00dc7202 */ /* 0x000ff00000000f00 */
[----:B------:R1:W-:Y:S01]  /*1b330*/  MUFU.EX2 R175, R88 ;  /* 0x0000005800af7308 */ /* 0x0003e20000000800 */
[----:B--2---:R-:W-:Y:S01]  /*1b340*/  FFMA.FTZ R92, R215, c[0x0][0x23c], -R100 ;  /* 0x00008f00d75c7a23 */ /* 0x004fe20000010864 */
[----:B------:R-:W-:Y:S08]  /*1b350*/  MOV R215, R153 ;  /* 0x0000009900d77202 */ /* 0x000ff00000000f00 */
[----:B------:R2:W-:Y:S01]  /*1b360*/  MUFU.EX2 R179, R92 ;  /* 0x0000005c00b37308 */ /* 0x0005e20000000800 */
[--C-:B----4-:R-:W-:Y:S01]  /*1b370*/  FFMA.FTZ R84, R213, c[0x0][0x23c], -R96.reuse ;  /* 0x00008f00d5547a23 */ /* 0x110fe20000010860 */
[----:B------:R-:W-:Y:S02]  /*1b380*/  MOV R213, R183 ;  /* 0x000000b700d57202 */ /* 0x000fe40000000f00 */
[----:B------:R-:W-:Y:S06]  /*1b390*/  MOV R183, R168 ;  /* 0x000000a800b77202 */ /* 0x000fec0000000f00 */
[----:B------:R4:W-:Y:S01]  /*1b3a0*/  MUFU.EX2 R173, R84 ;  /* 0x0000005400ad7308 */ /* 0x0009e20000000800 */
[----:B-1----:R-:W-:Y:S01]  /*1b3b0*/  FFMA.FTZ R88, R219, c[0x0][0x23c], -R97 ;  /* 0x00008f00db587a23 */ /* 0x002fe20000010861 */
[----:B------:R-:W-:Y:S02]  /*1b3c0*/  MOV R219, R184 ;  /* 0x000000b800db7202 */ /* 0x000fe40000000f00 */
[----:B------:R-:W-:Y:S02]  /*1b3d0*/  MOV R184, R182 ;  /* 0x000000b600b87202 */ /* 0x000fe40000000f00 */
[----:B------:R-:W-:Y:S04]  /*1b3e0*/  MOV R182, R178 ;  /* 0x000000b200b67202 */ /* 0x000fe80000000f00 */
[----:B------:R1:W-:Y:S01]  /*1b3f0*/  MUFU.EX2 R208, R88 ;  /* 0x0000005800d07308 */ /* 0x0003e20000000800 */
[----:B--2---:R-:W-:Y:S01]  /*1b400*/  LDSM.16.MT88.4 R92, [R232+0x9800] ;  /* 0x00980000e85c783b */ /* 0x004fe20000004200 */
[----:B----4-:R-:W-:Y:S01]  /*1b410*/  FFMA.FTZ R84, R212, c[0x0][0x23c], -R96 ;  /* 0x00008f00d4547a23 */ /* 0x010fe20000010860 */
[----:B------:R-:W-:Y:S07]  /*1b420*/  MOV R212, R143 ;  /* 0x0000008f00d47202 */ /* 0x000fee0000000f00 */
[----:B------:R2:W4:Y:S01]  /*1b430*/  MUFU.EX2 R207, R84 ;  /* 0x0000005400cf7308 */ /* 0x0005220000000800 */
[----:B-1----:R-:W1:Y:S01]  /*1b440*/  LDSM.16.MT88.4 R88, [R231+0x9000] ;  /* 0x00900000e758783b */ /* 0x002e620000004200 */
[--C-:B--2---:R-:W-:Y:S01]  /*1b450*/  FFMA.FTZ R84, R222, c[0x0][0x23c], -R100.reuse ;  /* 0x00008f00de547a23 */ /* 0x104fe20000010864 */
[----:B------:R-:W-:Y:S07]  /*1b460*/  MOV R222, R147 ;  /* 0x0000009300de7202 */ /* 0x000fee0000000f00 */
[----:B------:R2:W-:Y:S01]  /*1b470*/  MUFU.EX2 R168, R84 ;  /* 0x0000005400a87308 */ /* 0x0005e20000000800 */
[-C--:B-1----:R-:W-:Y:S01]  /*1b480*/  HMMA.16816.F32.BF16 R52, R76, R88.reuse, R52 ;  /* 0x000000584c34723c */ /* 0x082fe20000041834 */
[----:B--2---:R-:W1:Y:S07]  /*1b490*/  LDSM.16.MT88.4 R84, [R229+0x9800] ;  /* 0x00980000e554783b */ /* 0x004e6e0000004200 */
[C---:B------:R-:W-:Y:S07]  /*1b4a0*/  HMMA.16816.F32.BF16 R56, R80.reuse, R88, R56 ;  /* 0x000000585038723c */ /* 0x040fee0000041838 */
[----:B------:R-:W-:Y:S01]  /*1b4b0*/  FFMA.FTZ R88, R214, c[0x0][0x23c], -R100 ;  /* 0x00008f00d6587a23 */ /* 0x000fe20000010864 */
[-C--:B------:R-:W-:Y:S03]  /*1b4c0*/  HMMA.16816.F32.BF16 R60, R80, R90.reuse, R60 ;  /* 0x0000005a503c723c */ /* 0x080fe6000004183c */
[----:B------:R2:W1:Y:S04]  /*1b4d0*/  MUFU.EX2 R178, R88 ;  /* 0x0000005800b27308 */ /* 0x0004680000000800 */
[--C-:B------:R-:W-:Y:S01]  /*1b4e0*/  FFMA.FTZ R80, R226, c[0x0][0x23c], -R75.reuse ;  /* 0x00008f00e2507a23 */ /* 0x100fe2000001084b */
[----:B------:R-:W-:Y:S04]  /*1b4f0*/  HMMA.16816.F32.BF16 R64, R76, R90, R64 ;  /* 0x0000005a4c40723c */ /* 0x000fe80000041840 */
[----:B------:R-:W-:Y:S01]  /*1b500*/  F2FP.BF16.PACK_AB R81, R161, R162 ;  /* 0x000000a2a151723e */ /* 0x000fe200000010ff */
[----:B------:R3:W-:Y:S01]  /*1b510*/  MUFU.EX2 R177, R80 ;  /* 0x0000005000b17308 */ /* 0x0007e20000000800 */
[----:B------:R-:W-:Y:S02]  /*1b520*/  F2FP.BF16.PACK_AB R83, R245, R247 ;  /* 0x000000f7f553723e */ /* 0x000fe400000010ff */
[----:B------:R-:W-:Y:S04]  /*1b530*/  F2FP.BF16.PACK_AB R76, R216, R213 ;  /* 0x000000d5d84c723e */ /* 0x000fe800000010ff */
[----:B------:R-:W-:Y:S02]  /*1b540*/  F2FP.BF16.PACK_AB R78, R221, R219 ;  /* 0x000000dbdd4e723e */ /* 0x000fe400000010ff */
[----:B------:R-:W-:Y:S02]  /*1b550*/  F2FP.BF16.PACK_AB R77, R217, R163 ;  /* 0x000000a3d94d723e */ /* 0x000fe400000010ff */
[----:B------:R-:W-:Y:S02]  /*1b560*/  F2FP.BF16.PACK_AB R79, R211, R220 ;  /* 0x000000dcd34f723e */ /* 0x000fe400000010ff */
[----:B------:R-:W-:Y:S01]  /*1b570*/  F2FP.BF16.PACK_AB R82, R241, R171 ;  /* 0x000000abf152723e */ /* 0x000fe200000010ff */
[--C-:B--2---:R-:W-:Y:S04]  /*1b580*/  FFMA.FTZ R88, R243, c[0x0][0x23c], -R75.reuse ;  /* 0x00008f00f3587a23 */ /* 0x104fe8000001084b */
[-C--:B-1----:R-:W-:Y:S01]  /*1b590*/  HMMA.16816.F32.BF16 R4, R76, R84.reuse, R4 ;  /* 0x000000544c04723c */ /* 0x082fe20000041804 */
[----:B------:R1:W-:Y:S02]  /*1b5a0*/  MUFU.EX2 R206, R88 ;  /* 0x0000005800ce7308 */ /* 0x0003e40000000800 */
[--C-:B---3--:R-:W-:Y:S08]  /*1b5b0*/  FFMA.FTZ R80, R242, c[0x0][0x23c], -R75.reuse ;  /* 0x00008f00f2507a23 */ /* 0x108ff0000001084b */
[----:B------:R2:W-:Y:S01]  /*1b5c0*/  MUFU.EX2 R205, R80 ;  /* 0x0000005000cd7308 */ /* 0x0005e20000000800 */
[----:B-1----:R-:W1:Y:S01]  /*1b5d0*/  LDSM.16.MT88.4 R88, [R230+0x9800] ;  /* 0x00980000e658783b */ /* 0x002e620000004200 */
[----:B--2---:R-:W-:Y:S07]  /*1b5e0*/  F2FP.BF16.PACK_AB R80, R227, R160 ;  /* 0x000000a0e350723e */ /* 0x004fee00000010ff */
[C---:B------:R-:W-:Y:S07]  /*1b5f0*/  HMMA.16816.F32.BF16 R8, R80.reuse, R84, R8 ;  /* 0x000000545008723c */ /* 0x040fee0000041808 */
[----:B------:R-:W-:Y:S01]  /*1b600*/  FFMA.FTZ R84, R244, c[0x0][0x23c], -R75 ;  /* 0x00008f00f4547a23 */ /* 0x000fe2000001084b */
[-C--:B------:R-:W-:Y:S03]  /*1b610*/  HMMA.16816.F32.BF16 R12, R80, R86.reuse, R12 ;  /* 0x00000056500c723c */ /* 0x080fe6000004180c */
[----:B------:R2:W-:Y:S05]  /*1b620*/  MUFU.EX2 R204, R84 ;  /* 0x0000005400cc7308 */ /* 0x0005ea0000000800 */
[C---:B------:R-:W-:Y:S08]  /*1b630*/  HMMA.16816.F32.BF16 R16, R76.reuse, R86, R16 ;  /* 0x000000564c10723c */ /* 0x040ff00000041810 */
[-C--:B------:R-:W-:Y:S08]  /*1b640*/  HMMA.16816.F32.BF16 R20, R76, R92.reuse, R20 ;  /* 0x0000005c4c14723c */ /* 0x080ff00000041814 */
[C---:B------:R-:W-:Y:S04]  /*1b650*/  HMMA.16816.F32.BF16 R24, R80.reuse, R92, R24 ;  /* 0x0000005c5018723c */ /* 0x040fe80000041818 */
[--C-:B--2---:R-:W-:Y:S03]  /*1b660*/  FFMA.FTZ R84, R251, c[0x0][0x23c], -R97.reuse ;  /* 0x00008f00fb547a23 */ /* 0x104fe60000010861 */
[----:B------:R-:W-:Y:S01]  /*1b670*/  FFMA.FTZ R92, R99, c[0x0][0x23c], -R97 ;  /* 0x00008f00635c7a23 */ /* 0x000fe20000010861 */
[-C--:B------:R-:W-:Y:S01]  /*1b680*/  HMMA.16816.F32.BF16 R28, R80, R94.reuse, R28 ;  /* 0x0000005e501c723c */ /* 0x080fe2000004181c */
[----:B------:R2:W-:Y:S03]  /*1b690*/  MUFU.EX2 R203, R84 ;  /* 0x0000005400cb7308 */ /* 0x0005e60000000800 */
[----:B------:R-:W-:Y:S02]  /*1b6a0*/  FFMA.FTZ R99, R113, c[0x0][0x23c], -R75 ;  /* 0x00008f0071637a23 */ /* 0x000fe4000001084b */
[----:B------:R-:W3:Y:S02]  /*1b6b0*/  LDL.LU R113, [R1+0xc8] ;  /* 0x0000c80001717983 */ /* 0x000ee40000300800 */
[C---:B------:R-:W-:Y:S03]  /*1b6c0*/  HMMA.16816.F32.BF16 R32, R76.reuse, R94, R32 ;  /* 0x0000005e4c20723c */ /* 0x040fe60000041820 */
[----:B------:R4:W-:Y:S05]  /*1b6d0*/  MUFU.EX2 R200, R92 ;  /* 0x0000005c00c87308 */ /* 0x0009ea0000000800 */
[-C--:B-1----:R-:W-:Y:S08]  /*1b6e0*/  HMMA.16816.F32.BF16 R36, R76, R88.reuse, R36 ;  /* 0x000000584c24723c */ /* 0x082ff00000041824 */
[C---:B------:R-:W-:Y:S04]  /*1b6f0*/  HMMA.16816.F32.BF16 R40, R80.reuse, R88, R40 ;  /* 0x000000585028723c */ /* 0x040fe80000041828 */
[--C-:B--2---:R-:W-:Y:S03]  /*1b700*/  FFMA.FTZ R84, R250, c[0x0][0x23c], -R97.reuse ;  /* 0x00008f00fa547a23 */ /* 0x104fe60000010861 */
[--C-:B------:R-:W-:Y:S01]  /*1b710*/  FFMA.FTZ R88, R187, c[0x0][0x23c], -R96.reuse ;  /* 0x00008f00bb587a23 */ /* 0x100fe20000010860 */
[-C--:B------:R-:W-:Y:S01]  /*1b720*/  HMMA.16816.F32.BF16 R44, R80, R90.reuse, R44 ;  /* 0x0000005a502c723c */ /* 0x080fe2000004182c */
[----:B------:R1:W-:Y:S03]  /*1b730*/  MUFU.EX2 R202, R84 ;  /* 0x0000005400ca7308 */ /* 0x0003e60000000800 */
[--C-:B----4-:R-:W-:Y:S01]  /*1b740*/  FFMA.FTZ R92, R183, c[0x0][0x23c], -R96.reuse ;  /* 0x00008f00b75c7a23 */ /* 0x110fe20000010860 */
[----:B------:R-:W-:Y:S03]  /*1b750*/  MOV R183, R176 ;  /* 0x000000b000b77202 */ /* 0x000fe60000000f00 */
[C---:B------:R-:W-:Y:S03]  /*1b760*/  HMMA.16816.F32.BF16 R48, R76.reuse, R90, R48 ;  /* 0x0000005a4c30723c */ /* 0x040fe60000041830 */
[----:B------:R2:W-:Y:S10]  /*1b770*/  MUFU.EX2 R189, R88 ;  /* 0x0000005800bd7308 */ /* 0x0005f40000000800 */
[----:B------:R4:W-:Y:S01]  /*1b780*/  MUFU.EX2 R176, R92 ;  /* 0x0000005c00b07308 */ /* 0x0009e20000000800 */
[----:B-1----:R-:W-:Y:S02]  /*1b790*/  FFMA.FTZ R84, R98, c[0x0][0x23c], -R97 ;  /* 0x00008f0062547a23 */ /* 0x002fe40000010861 */
[--C-:B------:R-:W-:Y:S07]  /*1b7a0*/  FFMA.FTZ R98, R112, c[0x0][0x23c], -R75.reuse ;  /* 0x00008f0070627a23 */ /* 0x100fee000001084b */
[----:B------:R1:W-:Y:S01]  /*1b7b0*/  MUFU.EX2 R201, R84 ;  /* 0x0000005400c97308 */ /* 0x0003e20000000800 */
[--C-:B--2---:R-:W-:Y:S02]  /*1b7c0*/  FFMA.FTZ R88, R186, c[0x0][0x23c], -R96.reuse ;  /* 0x00008f00ba587a23 */ /* 0x104fe40000010860 */
[----:B----4-:R-:W-:Y:S07]  /*1b7d0*/  FFMA.FTZ R92, R190, c[0x0][0x23c], -R96 ;  /* 0x00008f00be5c7a23 */ /* 0x010fee0000010860 */
[----:B------:R2:W-:Y:S01]  /*1b7e0*/  MUFU.EX2 R190, R88 ;  /* 0x0000005800be7308 */ /* 0x0005e20000000800 */
[----:B-1----:R-:W1:Y:S09]  /*1b7f0*/  LDSM.16.MT88.4 R84, [R231+0x9800] ;  /* 0x00980000e754783b */ /* 0x002e720000004200 */
[----:B------:R4:W1:Y:S01]  /*1b800*/  MUFU.EX2 R191, R92 ;  /* 0x0000005c00bf7308 */ /* 0x0008620000000800 */
[--C-:B--2---:R-:W-:Y:S09]  /*1b810*/  FFMA.FTZ R88, R185, c[0x0][0x23c], -R100.reuse ;  /* 0x00008f00b9587a23 */ /* 0x104ff20000010864 */
[----:B------:R2:W-:Y:S01]  /*1b820*/  MUFU.EX2 R187, R88 ;  /* 0x0000005800bb7308 */ /* 0x0005e20000000800 */
[--C-:B----4-:R-:W-:Y:S09]  /*1b830*/  FFMA.FTZ R92, R184, c[0x0][0x23c], -R100.reuse ;  /* 0x00008f00b85c7a23 */ /* 0x110ff20000010864 */
[----:B------:R4:W3:Y:S01]  /*1b840*/  MUFU.EX2 R185, R92 ;  /* 0x0000005c00b97308 */ /* 0x0008e20000000800 */
[-C--:B-1----:R-:W-:Y:S01]  /*1b850*/  HMMA.16816.F32.BF16 R52, R76, R84.reuse, R52 ;  /* 0x000000544c34723c */ /* 0x082fe20000041834 */
[----:B--2---:R-:W1:Y:S07]  /*1b860*/  LDSM.16.MT88.4 R88, [R229+0xa000] ;  /* 0x00a00000e558783b */ /* 0x004e6e0000004200 */
[C---:B------:R-:W-:Y:S01]  /*1b870*/  HMMA.16816.F32.BF16 R56, R80.reuse, R84, R56 ;  /* 0x000000545038723c */ /* 0x040fe20000041838 */
[----:B----4-:R-:W2:Y:S06]  /*1b880*/  LDSM.16.MT88.4 R92, [R232+0xa000] ;  /* 0x00a00000e85c783b */ /* 0x010eac0000004200 */
[--C-:B------:R-:W-:Y:S01]  /*1b890*/  FFMA.FTZ R84, R183, c[0x0][0x23c], -R100.reuse ;  /* 0x00008f00b7547a23 */ /* 0x100fe20000010864 */
[-C--:B------:R-:W-:Y:S03]  /*1b8a0*/  HMMA.16816.F32.BF16 R60, R80, R86.reuse, R60 ;  /* 0x00000056503c723c */ /* 0x080fe6000004183c */
[----:B------:R4:W-:Y:S01]  /*1b8b0*/  MUFU.EX2 R186, R84 ;  /* 0x0000005400ba7308 */ /* 0x0009e20000000800 */
[----:B------:R-:W-:Y:S02]  /*1b8c0*/  MOV R183, R166 ;  /* 0x000000a600b77202 */ /* 0x000fe40000000f00 */
[----:B------:R-:W-:Y:S01]  /*1b8d0*/  MOV R166, R148 ;  /* 0x0000009400a67202 */ /* 0x000fe20000000f00 */
[----:B------:R-:W-:Y:S01]  /*1b8e0*/  FFMA.FTZ R80, R182, c[0x0][0x23c], -R100 ;  /* 0x00008f00b6507a23 */ /* 0x000fe20000010864 */
[----:B------:R-:W-:Y:S04]  /*1b8f0*/  HMMA.16816.F32.BF16 R64, R76, R86, R64 ;  /* 0x000000564c40723c */ /* 0x000fe80000041840 */
[----:B------:R-:W-:Y:S01]  /*1b900*/  F2FP.BF16.PACK_AB R81, R174, R169 ;  /* 0x000000a9ae51723e */ /* 0x000fe200000010ff */
[----:B------:R1:W1:Y:S01]  /*1b910*/  MUFU.EX2 R184, R80 ;  /* 0x0000005000b87308 */ /* 0x0002620000000800 */
[----:B------:R-:W-:Y:S01]  /*1b920*/  F2FP.BF16.PACK_AB R83, R207, R173 ;  /* 0x000000adcf53723e */ /* 0x000fe200000010ff */
[--C-:B------:R-:W-:Y:S01]  /*1b930*/  FFMA.FTZ R76, R181, c[0x0][0x23c], -R75.reuse ;  /* 0x00008f00b54c7a23 */ /* 0x100fe2000001084b */
[----:B------:R-:W-:Y:S01]  /*1b940*/  F2FP.BF16.PACK_AB R78, R210, R223 ;  /* 0x000000dfd24e723e */ /* 0x000fe200000010ff */
[----:B------:R-:W-:Y:S03]  /*1b950*/  IMAD.MOV.U32 R181, RZ, RZ, R180 ;  /* 0x000000ffffb57224 */ /* 0x000fe600078e00b4 */
[----:B------:R-:W-:Y:S02]  /*1b960*/  F2FP.BF16.PACK_AB R77, R209, R170 ;  /* 0x000000aad14d723e */ /* 0x000fe400000010ff */
[----:B------:R-:W-:Y:S01]  /*1b970*/  F2FP.BF16.PACK_AB R79, R208, R175 ;  /* 0x000000afd04f723e */ /* 0x000fe200000010ff */
[----:B------:R2:W-:Y:S01]  /*1b980*/  MUFU.EX2 R135, R76 ;  /* 0x0000004c00877308 */ /* 0x0005e20000000800 */
[----:B------:R-:W-:Y:S02]  /*1b990*/  F2FP.BF16.PACK_AB R82, R178, R179 ;  /* 0x000000b3b252723e */ /* 0x000fe400000010ff */
[----:B------:R-:W-:Y:S01]  /*1b9a0*/  MOV R182, R167 ;  /* 0x000000a700b67202 */ /* 0x000fe20000000f00 */
[----:B----4-:R-:W4:Y:S01]  /*1b9b0*/  LDSM.16.MT88.4 R84, [R230+0xa000] ;  /* 0x00a00000e654783b */ /* 0x010f220000004200 */
[----:B------:R-:W-:Y:S02]  /*1b9c0*/  MOV R167, R155 ;  /* 0x0000009b00a77202 */ /* 0x000fe40000000f00 */
[----:B------:R-:W-:Y:S02]  /*1b9d0*/  MOV R180, R164 ;  /* 0x000000a400b47202 */ /* 0x000fe40000000f00 */
[----:B------:R-:W-:Y:S02]  /*1b9e0*/  MOV R148, R132 ;  /* 0x0000008400947202 */ /* 0x000fe40000000f00 */
[----:B------:R-:W-:Y:S02]  /*1b9f0*/  MOV R164, R134 ;  /* 0x0000008600a47202 */ /* 0x000fe40000000f00 */
[----:B------:R-:W-:Y:S01]  /*1ba00*/  MOV R155, R133 ;  /* 0x00000085009b7202 */ /* 0x000fe20000000f00 */
[--C-:B-1----:R-:W-:Y:S01]  /*1ba10*/  FFMA.FTZ R80, R104, c[0x0][0x23c], -R75.reuse ;  /* 0x00008f0068507a23 */ /* 0x102fe2000001084b */
[----:B------:R-:W-:Y:S01]  /*1ba20*/  MUFU.EX2 R134, R98 ;  /* 0x0000006200867308 */ /* 0x000fe20000000800 */
[--C-:B------:R-:W-:Y:S02]  /*1ba30*/  FFMA.FTZ R104, R116, c[0x0][0x23c], -R75.reuse ;  /* 0x00008f0074687a23 */ /* 0x100fe4000001084b */
[----:B------:R-:W-:Y:S01]  /*1ba40*/  FFMA.FTZ R75, R129, c[0x0][0x23c], -R75 ;  /* 0x00008f00814b7a23 */ /* 0x000fe2000001084b */
[----:B--2---:R-:W-:Y:S06]  /*1ba50*/  F2FP.BF16.PACK_AB R76, R224, R225 ;  /* 0x000000e1e04c723e */ /* 0x004fec00000010ff */
[----:B------:R1:W-:Y:S01]  /*1ba60*/  MUFU.EX2 R188, R80 ;  /* 0x0000005000bc7308 */ /* 0x0003e20000000800 */
[-C--:B------:R-:W-:Y:S09]  /*1ba70*/  HMMA.16816.F32.BF16 R4, R76, R88.reuse, R4 ;  /* 0x000000584c04723c */ /* 0x080ff20000041804 */
[----:B------:R-:W-:Y:S03]  /*1ba80*/  MUFU.EX2 R133, R99 ;  /* 0x0000006300857308 */ /* 0x000fe60000000800 */
[----:B-1----:R-:W-:Y:S07]  /*1ba90*/  F2FP.BF16.PACK_AB R80, R172, R168 ;  /* 0x000000a8ac50723e */ /* 0x002fee00000010ff */
[C---:B------:R-:W-:Y:S07]  /*1baa0*/  HMMA.16816.F32.BF16 R8, R80.reuse, R88, R8 ;  /* 0x000000585008723c */ /* 0x040fee0000041808 */
[--C-:B------:R-:W-:Y:S01]  /*1bab0*/  FFMA.FTZ R88, R102, c[0x0][0x23c], -R97.reuse ;  /* 0x00008f0066587a23 */ /* 0x100fe20000010861 */
[-C--:B------:R-:W-:Y:S03]  /*1bac0*/  HMMA.16816.F32.BF16 R12, R80, R90.reuse, R12 ;  /* 0x0000005a500c723c */ /* 0x080fe6000004180c */
[----:B------:R1:W-:Y:S01]  /*1bad0*/  MUFU.EX2 R129, R88 ;  /* 0x0000005800817308 */ /* 0x0003e20000000800 */
[--C-:B------:R-:W-:Y:S04]  /*1bae0*/  FFMA.FTZ R102, R118, c[0x0][0x23c], -R97.reuse ;  /* 0x00008f0076667a23 */ /* 0x100fe80000010861 */
[C---:B------:R-:W-:Y:S08]  /*1baf0*/  HMMA.16816.F32.BF16 R16, R76.reuse, R90, R16 ;  /* 0x0000005a4c10723c */ /* 0x040ff00000041810 */
[-C--:B------:R-:W-:Y:S08]  /*1bb00*/  HMMA.16816.F32.BF16 R20, R76, R92.reuse, R20 ;  /* 0x0000005c4c14723c */ /* 0x080ff00000041814 */
[C---:B------:R-:W-:Y:S01]  /*1bb10*/  HMMA.16816.F32.BF16 R24, R80.reuse, R92, R24 ;  /* 0x0000005c5018723c */ /* 0x040fe20000041818 */
[----:B-1----:R-:W1:Y:S06]  /*1bb20*/  LDSM.16.MT88.4 R88, [R231+0xa000] ;  /* 0x00a00000e758783b */ /* 0x002e6c0000004200 */
[--C-:B------:R-:W-:Y:S01]  /*1bb30*/  FFMA.FTZ R92, R103, c[0x0][0x23c], -R97.reuse ;  /* 0x00008f00675c7a23 */ /* 0x100fe20000010861 */
[-C--:B------:R-:W-:Y:S03]  /*1bb40*/  HMMA.16816.F32.BF16 R28, R80, R94.reuse, R28 ;  /* 0x0000005e501c723c */ /* 0x080fe6000004181c */
[----:B------:R2:W-:Y:S01]  /*1bb50*/  MUFU.EX2 R126, R92 ;  /* 0x0000005c007e7308 */ /* 0x0005e20000000800 */
[--C-:B------:R-:W-:Y:S04]  /*1bb60*/  FFMA.FTZ R103, R119, c[0x0][0x23c], -R97.reuse ;  /* 0x00008f0077677a23 */ /* 0x100fe80000010861 */
[C---:B------:R-:W-:Y:S05]  /*1bb70*/  HMMA.16816.F32.BF16 R32, R76.reuse, R94, R32 ;  /* 0x0000005e4c20723c */ /* 0x040fea0000041820 */
[----:B------:R-:W-:Y:S03]  /*1bb80*/  MUFU.EX2 R103, R103 ;  /* 0x0000006700677308 */ /* 0x000fe60000000800 */
[-C--:B----4-:R-:W-:Y:S08]  /*1bb90*/  HMMA.16816.F32.BF16 R36, R76, R84.reuse, R36 ;  /* 0x000000544c24723c */ /* 0x090ff00000041824 */
[C---:B------:R-:W-:Y:S04]  /*1bba0*/  HMMA.16816.F32.BF16 R40, R80.reuse, R84, R40 ;  /* 0x000000545028723c */ /* 0x040fe80000041828 */
[--C-:B--2---:R-:W-:Y:S03]  /*1bbb0*/  FFMA.FTZ R92, R114, c[0x0][0x23c], -R97.reuse ;  /* 0x00008f00725c7a23 */ /* 0x104fe60000010861 */
[--C-:B------:R-:W-:Y:S01]  /*1bbc0*/  FFMA.FTZ R84, R195, c[0x0][0x23c], -R96.reuse ;  /* 0x00008f00c3547a23 */ /* 0x100fe20000010860 */
[-C--:B------:R-:W-:Y:S01]  /*1bbd0*/  HMMA.16816.F32.BF16 R44, R80, R86.reuse, R44 ;  /* 0x00000056502c723c */ /* 0x080fe2000004182c */
[----:B------:R2:W-:Y:S03]  /*1bbe0*/  MUFU.EX2 R127, R92 ;  /* 0x0000005c007f7308 */ /* 0x0005e60000000800 */
[----:B------:R-:W-:Y:S02]  /*1bbf0*/  MOV R195, R194 ;  /* 0x000000c200c37202 */ /* 0x000fe40000000f00 */
[----:B------:R-:W-:Y:S02]  /*1bc00*/  MOV R194, R182 ;  /* 0x000000b600c27202 */ /* 0x000fe40000000f00 */
[C---:B------:R-:W-:Y:S03]  /*1bc10*/  HMMA.16816.F32.BF16 R48, R76.reuse, R86, R48 ;  /* 0x000000564c30723c */ /* 0x040fe60000041830 */
[----:B------:R4:W-:Y:S01]  /*1bc20*/  MUFU.EX2 R125, R84 ;  /* 0x00000054007d7308 */ /* 0x0009e20000000800 */
[----:B------:R-:W-:Y:S01]  /*1bc30*/  MOV R182, R108 ;  /* 0x0000006c00b67202 */ /* 0x000fe20000000f00 */
[----:B------:R-:W-:Y:S02]  /*1bc40*/  FFMA.FTZ R108, R3, c[0x0][0x23c], -R96 ;  /* 0x00008f00036c7a23 */ /* 0x000fe40000010860 */
[--C-:B------:R-:W-:Y:S01]  /*1bc50*/  FFMA.FTZ R3, R195, c[0x0][0x23c], -R100.reuse ;  /* 0x00008f00c3037a23 */ /* 0x100fe20000010864 */
[-C--:B-1----:R-:W-:Y:S04]  /*1bc60*/  HMMA.16816.F32.BF16 R52, R76, R88.reuse, R52 ;  /* 0x000000584c34723c */ /* 0x082fe80000041834 */
[----:B------:R-:W-:Y:S02]  /*1bc70*/  FFMA.FTZ R112, R182, c[0x0][0x23c], -R100 ;  /* 0x00008f00b6707a23 */ /* 0x000fe40000010864 */
[----:B---3--:R-:W-:Y:S02]  /*1bc80*/  FFMA.FTZ R2, R2, R113, R246 ;  /* 0x0000007102027223 */ /* 0x008fe400000100f6 */
[C---:B------:R-:W-:Y:S04]  /*1bc90*/  HMMA.16816.F32.BF16 R56, R80.reuse, R88, R56 ;  /* 0x000000585038723c */ /* 0x040fe80000041838 */
[----:B--2---:R-:W-:Y:S02]  /*1bca0*/  FFMA.FTZ R92, R115, c[0x0][0x23c], -R97 ;  /* 0x00008f00735c7a23 */ /* 0x004fe40000010861 */
[----:B------:R1:W-:Y:S01]  /*1bcb0*/  MUFU.EX2 R115, R3 ;  /* 0x0000000300737308 */ /* 0x0003e20000000800 */
[----:B------:R-:W-:Y:S01]  /*1bcc0*/  FFMA.FTZ R88, R183, c[0x0][0x23c], -R100 ;  /* 0x00008f00b7587a23 */ /* 0x000fe20000010864 */
[-C--:B------:R-:W-:Y:S04]  /*1bcd0*/  HMMA.16816.F32.BF16 R60, R80, R90.reuse, R60 ;  /* 0x0000005a503c723c */ /* 0x080fe8000004183c */
[--C-:B----4-:R-:W-:Y:S01]  /*1bce0*/  FFMA.FTZ R84, R107, c[0x0][0x23c], -R96.reuse ;  /* 0x00008f006b547a23 */ /* 0x110fe20000010860 */
[----:B------:R-:W-:Y:S01]  /*1bcf0*/  MOV R183, R105 ;  /* 0x0000006900b77202 */ /* 0x000fe20000000f00 */
[--C-:B------:R-:W-:Y:S01]  /*1bd00*/  FFMA.FTZ R105, R122, c[0x0][0x23c], -R96.reuse ;  /* 0x00008f007a697a23 */ /* 0x100fe20000010860 */
[----:B------:R-:W-:Y:S01]  /*1bd10*/  F2FP.BF16.PACK_AB R81, R191, R176 ;  /* 0x000000b0bf51723e */ /* 0x000fe200000010ff */
[----:B------:R-:W-:Y:S01]  /*1bd20*/  HMMA.16816.F32.BF16 R64, R76, R90, R64 ;  /* 0x0000005a4c40723c */ /* 0x000fe20000041840 */
[----:B------:R2:W-:Y:S03]  /*1bd30*/  MUFU.EX2 R121, R84 ;  /* 0x0000005400797308 */ /* 0x0005e60000000800 */
[----:B------:R-:W-:Y:S01]  /*1bd40*/  F2FP.BF16.PACK_AB R83, R190, R189 ;  /* 0x000000bdbe53723e */ /* 0x000fe200000010ff */
[----:B------:R-:W-:Y:S01]  /*1bd50*/  FFMA.FTZ R107, R74, c[0x0][0x23c], -R96 ;  /* 0x00008f004a6b7a23 */ /* 0x000fe20000010860 */
[----:B------:R-:W-:Y:S01]  /*1bd60*/  F2FP.BF16.PACK_AB R80, R185, R187 ;  /* 0x000000bbb950723e */ /* 0x000fe200000010ff */
[--C-:B------:R-:W-:Y:S01]  /*1bd70*/  FFMA.FTZ R74, R194, c[0x0][0x23c], -R100.reuse ;  /* 0x00008f00c24a7a23 */ /* 0x100fe20000010864 */
[----:B------:R-:W-:Y:S03]  /*1bd80*/  F2FP.BF16.PACK_AB R76, R205, R177 ;  /* 0x000000b1cd4c723e */ /* 0x000fe600000010ff */
[----:B------:R3:W-:Y:S01]  /*1bd90*/  MUFU.EX2 R132, R92 ;  /* 0x0000005c00847308 */ /* 0x0007e20000000800 */
[----:B------:R-:W-:Y:S02]  /*1bda0*/  F2FP.BF16.PACK_AB R78, R204, R206 ;  /* 0x000000cecc4e723e */ /* 0x000fe400000010ff */
[----:B------:R-:W-:Y:S01]  /*1bdb0*/  F2FP.BF16.PACK_AB R77, R202, R203 ;  /* 0x000000cbca4d723e */ /* 0x000fe200000010ff */
[--C-:B-1----:R-:W-:Y:S01]  /*1bdc0*/  FFMA.FTZ R3, R109, c[0x0][0x23c], -R100.reuse ;  /* 0x00008f006d037a23 */ /* 0x102fe20000010864 */
[----:B------:R-:W-:Y:S01]  /*1bdd0*/  F2FP.BF16.PACK_AB R79, R200, R201 ;  /* 0x000000c9c84f723e */ /* 0x000fe200000010ff */
[--C-:B------:R-:W-:Y:S01]  /*1bde0*/  FFMA.FTZ R109, R183, c[0x0][0x23c], -R100.reuse ;  /* 0x00008f00b76d7a23 */ /* 0x100fe20000010864 */
[----:B------:R-:W-:Y:S01]  /*1bdf0*/  F2FP.BF16.PACK_AB R82, R184, R186 ;  /* 0x000000bab852723e */ /* 0x000fe200000010ff */
[----:B------:R-:W-:Y:S02]  /*1be00*/  FFMA.FTZ R100, R181, c[0x0][0x23c], -R100 ;  /* 0x00008f00b5647a23 */ /* 0x000fe40000010864 */
[----:B------:R-:W-:Y:S01]  /*1be10*/  MUFU.EX2 R116, R88 ;  /* 0x0000005800747308 */ /* 0x000fe20000000800 */
[--C-:B--2---:R-:W-:Y:S09]  /*1be20*/  FFMA.FTZ R84, R110, c[0x0][0x23c], -R96.reuse ;  /* 0x00008f006e547a23 */ /* 0x104ff20000010860 */
[----:B------:R1:W-:Y:S01]  /*1be30*/  MUFU.EX2 R124, R84 ;  /* 0x00000054007c7308 */ /* 0x0003e20000000800 */
[----:B---3--:R-:W-:Y:S09]  /*1be40*/  LDSM.16.MT88.4 R92, [R232+0xa800] ;  /* 0x00a80000e85c783b */ /* 0x008ff20000004200 */
[----:B------:R-:W-:Y:S10]  /*1be50*/  MUFU.EX2 R113, R3 ;  /* 0x0000000300717308 */ /* 0x000ff40000000800 */
[----:B------:R-:W-:Y:S01]  /*1be60*/  MUFU.EX2 R114, R74 ;  /* 0x0000004a00727308 */ /* 0x000fe20000000800 */
[----:B-1----:R-:W-:Y:S02]  /*1be70*/  FFMA.FTZ R84, R111, c[0x0][0x23c], -R96 ;  /* 0x00008f006f547a23 */ /* 0x002fe40000010860 */
[----:B------:R-:W2:Y:S04]  /*1be80*/  LDL.LU R111, [R1+0xbc] ;  /* 0x0000bc00016f7983 */ /* 0x000ea80000300800 */
[----:B------:R-:W3:Y:S03]  /*1be90*/  LDL.LU R110, [R1+0xc0] ;  /* 0x0000c000016e7983 */ /* 0x000ee60000300800 */
[----:B------:R1:W-:Y:S01]  /*1bea0*/  MUFU.EX2 R117, R84 ;  /* 0x0000005400757308 */ /* 0x0003e20000000800 */
[----:B------:R-:W4:Y:S04]  /*1beb0*/  LDL.LU R89, [R1+0xc4] ;  /* 0x0000c40001597983 */ /* 0x000f280000300800 */
[----:B------:R-:W-:Y:S05]  /*1bec0*/  LDSM.16.MT88.4 R96, [R230+0xa800] ;  /* 0x00a80000e660783b */ /* 0x000fea0000004200 */
[----:B------:R-:W-:Y:S03]  /*1bed0*/  MUFU.EX2 R100, R100 ;  /* 0x0000006400647308 */ /* 0x000fe60000000800 */
[----:B-1----:R-:W1:Y:S02]  /*1bee0*/  LDSM.16.MT88.4 R84, [R229+0xa800] ;  /* 0x00a80000e554783b */ /* 0x002e640000004200 */
[-C--:B-1----:R-:W-:Y:S08]  /*1bef0*/  HMMA.16816.F32.BF16 R4, R76, R84.reuse, R4 ;  /* 0x000000544c04723c */ /* 0x082ff00000041804 */
[C---:B------:R-:W-:Y:S08]  /*1bf00*/  HMMA.16816.F32.BF16 R8, R80.reuse, R84, R8 ;  /* 0x000000545008723c */ /* 0x040ff00000041808 */
[-C--:B------:R-:W-:Y:S08]  /*1bf10*/  HMMA.16816.F32.BF16 R12, R80, R86.reuse, R12 ;  /* 0x00000056500c723c */ /* 0x080ff0000004180c */
[C---:B------:R-:W-:Y:S01]  /*1bf20*/  HMMA.16816.F32.BF16 R16, R76.reuse, R86, R16 ;  /* 0x000000564c10723c */ /* 0x040fe20000041810 */
[----:B------:R-:W-:Y:S07]  /*1bf30*/  LDSM.16.MT88.4 R84, [R229+0xb000] ;  /* 0x00b00000e554783b */ /* 0x000fee0000004200 */
[-C--:B------:R-:W-:Y:S08]  /*1bf40*/  HMMA.16816.F32.BF16 R20, R76, R92.reuse, R20 ;  /* 0x0000005c4c14723c */ /* 0x080ff00000041814 */
        /* <DEDUP_REMOVED lines=8> */
[----:B------:R-:W-:Y:S03]  /*1bfd0*/  LDSM.16.MT88.4 R96, [R230+0xb000] ;  /* 0x00b00000e660783b */ /* 0x000fe60000004200 */
[----:B--2---:R-:W-:Y:S02]  /*1bfe0*/  FFMA.FTZ R70, R70, R111, R252 ;  /* 0x0000006f46467223 */ /* 0x004fe400000100fc */
[----:B------:R-:W-:Y:S01]  /*1bff0*/  MUFU.EX2 R111, R104 ;  /* 0x00000068006f7308 */ /* 0x000fe20000000800 */
[----:B---3--:R-:W-:Y:S02]  /*1c000*/  FFMA.FTZ R69, R69, R110, R249 ;  /* 0x0000006e45457223 */ /* 0x008fe400000100f9 */
[----:B------:R-:W-:Y:S03]  /*1c010*/  FADD.FTZ R70, R180, R70 ;  /* 0x00000046b4467221 */ /* 0x000fe60000010000 */
[----:B------:R-:W-:Y:S01]  /*1c020*/  FADD.FTZ R69, R167, R69 ;  /* 0x00000045a7457221 */ /* 0x000fe20000010000 */
[----:B------:R-:W-:Y:S01]  /*1c030*/  MOV R167, R166 ;  /* 0x000000a600a77202 */ /* 0x000fe20000000f00 */
[----:B----4-:R-:W-:Y:S01]  /*1c040*/  FFMA.FTZ R101, R0, R89, R101 ;  /* 0x0000005900657223 */ /* 0x010fe20000010065 */
[----:B------:R-:W-:Y:S01]  /*1c050*/  MOV R166, R165 ;  /* 0x000000a500a67202 */ /* 0x000fe20000000f00 */
[----:B------:R-:W1:Y:S01]  /*1c060*/  LDSM.16.MT88.4 R88, [R231+0xa800] ;  /* 0x00a80000e758783b */ /* 0x000e620000004200 */
[----:B------:R-:W-:Y:S01]  /*1c070*/  MOV R165, R164 ;  /* 0x000000a400a57202 */ /* 0x000fe20000000f00 */
[----:B------:R-:W-:Y:S01]  /*1c080*/  FADD.FTZ R0, R248, R2 ;  /* 0x00000002f8007221 */ /* 0x000fe20000010000 */
[----:B------:R-:W-:Y:S01]  /*1c090*/  MOV R164, R155 ;  /* 0x0000009b00a47202 */ /* 0x000fe20000000f00 */
[----:B------:R-:W-:Y:S01]  /*1c0a0*/  FADD.FTZ R2, R167, R101 ;  /* 0x00000065a7027221 */ /* 0x000fe20000010000 */
[----:B------:R-:W-:Y:S01]  /*1c0b0*/  MOV R155, R148 ;  /* 0x00000094009b7202 */ /* 0x000fe20000000f00 */
[----:B------:R-:W-:Y:S01]  /*1c0c0*/  FADD.FTZ R0, R166, R0 ;  /* 0x00000000a6007221 */ /* 0x000fe20000010000 */
[----:B------:R-:W2:Y:S01]  /*1c0d0*/  MUFU.EX2 R110, R106 ;  /* 0x0000006a006e7308 */ /* 0x000ea20000000800 */
[----:B------:R-:W3:Y:S01]  /*1c0e0*/  LDL.LU R148, [R1+0x7c] ;  /* 0x00007c0001947983 */ /* 0x000ee20000300800 */
[----:B------:R-:W-:Y:S02]  /*1c0f0*/  FADD.FTZ R3, R165, R70 ;  /* 0x00000046a5037221 */ /* 0x000fe40000010000 */
[----:B------:R-:W-:Y:S01]  /*1c100*/  FADD.FTZ R0, R151, R0 ;  /* 0x0000000097007221 */ /* 0x000fe20000010000 */
[----:B------:R-:W-:Y:S01]  /*1c110*/  LDSM.16.MT88.4 R180, [R230+0xb800] ;  /* 0x00b80000e6b4783b */ /* 0x000fe20000004200 */
[----:B------:R-:W-:Y:S02]  /*1c120*/  FADD.FTZ R70, R164, R69 ;  /* 0x00000045a4467221 */ /* 0x000fe40000010000 */
[----:B------:R-:W-:Y:S02]  /*1c130*/  FADD.FTZ R69, R150, R3 ;  /* 0x0000000396457221 */ /* 0x000fe40000010000 */
[----:B------:R-:W-:Y:S01]  /*1c140*/  FADD.FTZ R0, R71, R0 ;  /* 0x0000000047007221 */ /* 0x000fe20000010000 */
[----:B------:R-:W4:Y:S01]  /*1c150*/  MUFU.EX2 R106, R75 ;  /* 0x0000004b006a7308 */ /* 0x000f220000000800 */
[----:B------:R-:W-:Y:S01]  /*1c160*/  FADD.FTZ R3, R149, R70 ;  /* 0x0000004695037221 */ /* 0x000fe20000010000 */
[----:B------:R-:W3:Y:S01]  /*1c170*/  LDL.LU R71, [R1+0x130] ;  /* 0x0001300001477983 */ /* 0x000ee20000300800 */
[----:B------:R-:W-:Y:S02]  /*1c180*/  FADD.FTZ R69, R68, R69 ;  /* 0x0000004544457221 */ /* 0x000fe40000010000 */
[----:B------:R-:W-:Y:S01]  /*1c190*/  FADD.FTZ R2, R155, R2 ;  /* 0x000000029b027221 */ /* 0x000fe20000010000 */
[----:B------:R-:W3:Y:S01]  /*1c1a0*/  LDL.LU R68, [R1+0x12c] ;  /* 0x00012c0001447983 */ /* 0x000ee20000300800 */
[----:B------:R-:W-:Y:S02]  /*1c1b0*/  FADD.FTZ R3, R72, R3 ;  /* 0x0000000348037221 */ /* 0x000fe40000010000 */
[----:B------:R-:W-:Y:S01]  /*1c1c0*/  FADD.FTZ R0, R240, R0 ;  /* 0x00000000f0007221 */ /* 0x000fe20000010000 */
[----:B------:R-:W3:Y:S01]  /*1c1d0*/  LDL.LU R72, [R1+0x128] ;  /* 0x0001280001487983 */ /* 0x000ee20000300800 */
[----:B------:R-:W-:Y:S01]  /*1c1e0*/  FADD.FTZ R69, R239, R69 ;  /* 0x00000045ef457221 */ /* 0x000fe20000010000 */
[----:B------:R-:W4:Y:S01]  /*1c1f0*/  MUFU.EX2 R104, R102 ;  /* 0x0000006600687308 */ /* 0x000f220000000800 */
[----:B------:R-:W-:Y:S01]  /*1c200*/  FADD.FTZ R74, R238, R3 ;  /* 0x00000003ee4a7221 */ /* 0x000fe20000010000 */
[----:B------:R-:W-:Y:S01]  /*1c210*/  LDSM.16.MT88.4 R164, [R232+0xb800] ;  /* 0x00b80000e8a4783b */ /* 0x000fe20000004200 */
[----:B------:R-:W-:Y:S01]  /*1c220*/  FADD.FTZ R0, R236, R0 ;  /* 0x00000000ec007221 */ /* 0x000fe20000010000 */
[----:B--2---:R-:W-:Y:S01]  /*1c230*/  F2FP.BF16.PACK_AB R196, R110, R111 ;  /* 0x0000006f6ec4723e */ /* 0x004fe200000010ff */
[----:B------:R-:W-:Y:S02]  /*1c240*/  FADD.FTZ R3, R235, R69 ;  /* 0x00000045eb037221 */ /* 0x000fe40000010000 */
[----:B------:R-:W-:Y:S02]  /*1c250*/  FADD.FTZ R74, R234, R74 ;  /* 0x0000004aea4a7221 */ /* 0x000fe40000010000 */
[----:B------:R-:W-:Y:S01]  /*1c260*/  FADD.FTZ R69, R228, R0 ;  /* 0x00000000e4457221 */ /* 0x000fe20000010000 */
[-C--:B-1----:R-:W-:Y:S01]  /*1c270*/  HMMA.16816.F32.BF16 R52, R76, R88.reuse, R52 ;  /* 0x000000584c34723c */ /* 0x082fe20000041834 */
[----:B------:R-:W1:Y:S02]  /*1c280*/  MUFU.EX2 R75, R112 ;  /* 0x00000070004b7308 */ /* 0x000e640000000800 */
[----:B----4-:R-:W-:Y:S01]  /*1c290*/  F2FP.BF16.PACK_AB R198, R106, R128 ;  /* 0x000000806ac6723e */ /* 0x010fe200000010ff */
[----:B------:R-:W-:Y:S02]  /*1c2a0*/  FADD.FTZ R3, R145, R3 ;  /* 0x0000000391037221 */ /* 0x000fe40000010000 */
[----:B------:R-:W-:Y:S02]  /*1c2b0*/  FADD.FTZ R69, R137, R69 ;  /* 0x0000004589457221 */ /* 0x000fe40000010000 */
[C---:B------:R-:W-:Y:S03]  /*1c2c0*/  HMMA.16816.F32.BF16 R56, R80.reuse, R88, R56 ;  /* 0x000000585038723c */ /* 0x040fe60000041838 */
[----:B------:R-:W-:Y:S01]  /*1c2d0*/  MUFU.EX2 R102, R105 ;  /* 0x0000006900667308 */ /* 0x000fe20000000800 */
[----:B------:R-:W-:Y:S01]  /*1c2e0*/  FADD.FTZ R3, R142, R3 ;  /* 0x000000038e037221 */ /* 0x000fe20000010000 */
[----:B------:R-:W-:Y:S03]  /*1c2f0*/  F2FP.BF16.PACK_AB R197, R103, R104 ;  /* 0x0000006867c5723e */ /* 0x000fe600000010ff */
[-C--:B------:R-:W-:Y:S04]  /*1c300*/  HMMA.16816.F32.BF16 R60, R80, R90.reuse, R60 ;  /* 0x0000005a503c723c */ /* 0x080fe8000004183c */
[----:B------:R-:W-:Y:S01]  /*1c310*/  FADD.FTZ R3, R141, R3 ;  /* 0x000000038d037221 */ /* 0x000fe20000010000 */
[----:B------:R-:W2:Y:S02]  /*1c320*/  MUFU.EX2 R101, R123 ;  /* 0x0000007b00657308 */ /* 0x000ea40000000800 */
[----:B------:R-:W-:Y:S01]  /*1c330*/  F2FP.BF16.PACK_AB R81, R121, R125 ;  /* 0x0000007d7951723e */ /* 0x000fe200000010ff */
[----:B------:R-:W-:Y:S01]  /*1c340*/  HMMA.16816.F32.BF16 R64, R76, R90, R64 ;  /* 0x0000005a4c40723c */ /* 0x000fe20000041840 */
[----:B------:R-:W4:Y:S03]  /*1c350*/  LDSM.16.MT88.4 R88, [R231+0xb000] ;  /* 0x00b00000e758783b */ /* 0x000f260000004200 */
[----:B------:R-:W-:Y:S01]  /*1c360*/  F2FP.BF16.PACK_AB R83, R117, R124 ;  /* 0x0000007c7553723e */ /* 0x000fe200000010ff */
[----:B------:R-:W-:Y:S01]  /*1c370*/  FADD.FTZ R3, R215, R3 ;  /* 0x00000003d7037221 */ /* 0x000fe20000010000 */
[----:B------:R-:W-:Y:S02]  /*1c380*/  F2FP.BF16.PACK_AB R80, R115, R116 ;  /* 0x000000747350723e */ /* 0x000fe400000010ff */
[----:B------:R-:W-:Y:S01]  /*1c390*/  F2FP.BF16.PACK_AB R76, R188, R135 ;  /* 0x00000087bc4c723e */ /* 0x000fe200000010ff */
[----:B------:R-:W-:Y:S03]  /*1c3a0*/  FADD.FTZ R3, R222, R3 ;  /* 0x00000003de037221 */ /* 0x000fe60000010000 */
[----:B------:R-:W-:Y:S01]  /*1c3b0*/  F2FP.BF16.PACK_AB R78, R133, R134 ;  /* 0x00000086854e723e */ /* 0x000fe200000010ff */
[----:B------:R-:W-:Y:S01]  /*1c3c0*/  FADD.FTZ R3, R213, R3 ;  /* 0x00000003d5037221 */ /* 0x000fe20000010000 */
[----:B------:R-:W-:Y:S02]  /*1c3d0*/  F2FP.BF16.PACK_AB R77, R126, R129 ;  /* 0x000000817e4d723e */ /* 0x000fe400000010ff */
[----:B------:R-:W-:Y:S02]  /*1c3e0*/  F2FP.BF16.PACK_AB R79, R132, R127 ;  /* 0x0000007f844f723e */ /* 0x000fe400000010ff */
[----:B------:R-:W-:Y:S02]  /*1c3f0*/  F2FP.BF16.PACK_AB R82, R113, R114 ;  /* 0x000000727152723e */ /* 0x000fe400000010ff */
[----:B-1----:R-:W-:Y:S02]  /*1c400*/  F2FP.BF16.PACK_AB R194, R100, R75 ;  /* 0x0000004b64c2723e */ /* 0x002fe400000010ff */
[----:B--2---:R-:W-:Y:S01]  /*1c410*/  F2FP.BF16.PACK_AB R193, R101, R102 ;  /* 0x0000006665c1723e */ /* 0x004fe200000010ff */
[-C--:B------:R-:W-:Y:S08]  /*1c420*/  HMMA.16816.F32.BF16 R4, R76, R84.reuse, R4 ;  /* 0x000000544c04723c */ /* 0x080ff00000041804 */
[C---:B------:R-:W-:Y:S01]  /*1c430*/  HMMA.16816.F32.BF16 R8, R80.reuse, R84, R8 ;  /* 0x000000545008723c */ /* 0x040fe20000041808 */
[----:B------:R-:W-:Y:S07]  /*1c440*/  MUFU.EX2 R85, R109 ;  /* 0x0000006d00557308 */ /* 0x000fee0000000800 */
[-C--:B------:R-:W-:Y:S03]  /*1c450*/  HMMA.16816.F32.BF16 R12, R80, R86.reuse, R12 ;  /* 0x00000056500c723c */ /* 0x080fe6000004180c */
[----:B------:R-:W1:Y:S05]  /*1c460*/  MUFU.EX2 R84, R120 ;  /* 0x0000007800547308 */ /* 0x000e6a0000000800 */
[C---:B------:R-:W-:Y:S05]  /*1c470*/  HMMA.16816.F32.BF16 R16, R76.reuse, R86, R16 ;  /* 0x000000564c10723c */ /* 0x040fea0000041810 */
[----:B------:R-:W-:Y:S03]  /*1c480*/  MUFU.EX2 R86, R108 ;  /* 0x0000006c00567308 */ /* 0x000fe60000000800 */
[-C--:B------:R-:W-:Y:S07]  /*1c490*/  HMMA.16816.F32.BF16 R20, R76, R92.reuse, R20 ;  /* 0x0000005c4c14723c */ /* 0x080fee0000041814 */
[----:B------:R-:W2:Y:S01]  /*1c4a0*/  MUFU.EX2 R87, R107 ;  /* 0x0000006b00577308 */ /* 0x000ea20000000800 */
[C---:B------:R-:W-:Y:S04]  /*1c4b0*/  HMMA.16816.F32.BF16 R24, R80.reuse, R92, R24 ;  /* 0x0000005c5018723c */ /* 0x040fe80000041818 */
[----:B-1----:R-:W-:Y:S04]  /*1c4c0*/  F2FP.BF16.PACK_AB R192, R85, R84 ;  /* 0x0000005455c0723e */ /* 0x002fe800000010ff */
[-C--:B------:R-:W-:Y:S08]  /*1c4d0*/  HMMA.16816.F32.BF16 R28, R80, R94.reuse, R28 ;  /* 0x0000005e501c723c */ /* 0x080ff0000004181c */
[C---:B------:R-:W-:Y:S04]  /*1c4e0*/  HMMA.16816.F32.BF16 R32, R76.reuse, R94, R32 ;  /* 0x0000005e4c20723c */ /* 0x040fe80000041820 */
[----:B--2---:R-:W-:Y:S04]  /*1c4f0*/  F2FP.BF16.PACK_AB R195, R86, R87 ;  /* 0x0000005756c3723e */ /* 0x004fe800000010ff */
[-C--:B------:R-:W-:Y:S08]  /*1c500*/  HMMA.16816.F32.BF16 R36, R76, R96.reuse, R36 ;  /* 0x000000604c24723c */ /* 0x080ff00000041824 */
[C---:B------:R-:W-:Y:S08]  /*1c510*/  HMMA.16816.F32.BF16 R40, R80.reuse, R96, R40 ;  /* 0x000000605028723c */ /* 0x040ff00000041828 */
[-C--:B------:R-:W-:Y:S08]  /*1c520*/  HMMA.16816.F32.BF16 R44, R80, R98.reuse, R44 ;  /* 0x00000062502c723c */ /* 0x080ff0000004182c */
[C---:B------:R-:W-:Y:S08]  /*1c530*/  HMMA.16816.F32.BF16 R48, R76.reuse, R98, R48 ;  /* 0x000000624c30723c */ /* 0x040ff00000041830 */
[-C--:B----4-:R-:W-:Y:S08]  /*1c540*/  HMMA.16816.F32.BF16 R52, R76, R88.reuse, R52 ;  /* 0x000000584c34723c */ /* 0x090ff00000041834 */
[C---:B------:R-:W-:Y:S08]  /*1c550*/  HMMA.16816.F32.BF16 R56, R80.reuse, R88, R56 ;  /* 0x000000585038723c */ /* 0x040ff00000041838 */
[-C--:B------:R-:W-:Y:S08]  /*1c560*/  HMMA.16816.F32.BF16 R60, R80, R90.reuse, R60 ;  /* 0x0000005a503c723c */ /* 0x080ff0000004183c */
[----:B------:R-:W-:Y:S04]  /*1c570*/  HMMA.16816.F32.BF16 R64, R76, R90, R64 ;  /* 0x0000005a4c40723c */ /* 0x000fe80000041840 */
[----:B---3--:R-:W-:Y:S02]  /*1c580*/  FADD.FTZ R2, R148, R2 ;  /* 0x0000000294027221 */ /* 0x008fe40000010000 */
[----:B------:R-:W1:Y:S02]  /*1c590*/  LDSM.16.MT88.4 R148, [R229+0xb800] ;  /* 0x00b80000e594783b */ /* 0x000e640000004200 */
[----:B------:R-:W-:Y:S04]  /*1c5a0*/  FADD.FTZ R2, R73, R2 ;  /* 0x0000000249027221 */ /* 0x000fe80000010000 */
[----:B------:R-:W-:Y:S02]  /*1c5b0*/  FADD.FTZ R2, R237, R2 ;  /* 0x00000002ed027221 */ /* 0x000fe40000010000 */
[----:B------:R-:W2:Y:S02]  /*1c5c0*/  LDL.LU R73, [R1+0x124] ;  /* 0x0001240001497983 */ /* 0x000ea40000300800 */
[----:B------:R-:W-:Y:S02]  /*1c5d0*/  FADD.FTZ R70, R233, R2 ;  /* 0x00000002e9467221 */ /* 0x000fe40000010000 */
        /* <DEDUP_REMOVED lines=11> */
[----:B------:R-:W-:Y:S03]  /*1c690*/  FADD.FTZ R0, R158, R0 ;  /* 0x000000009e007221 */ /* 0x000fe60000010000 */
[----:B------:R3:W5:Y:S01]  /*1c6a0*/  LDL.LU R236, [R1+0x110] ;  /* 0x0001100001ec7983 */ /* 0x0007620000300800 */
[----:B------:R-:W-:Y:S03]  /*1c6b0*/  FADD.FTZ R0, R157, R0 ;  /* 0x000000009d007221 */ /* 0x000fe60000010000 */
[----:B------:R3:W5:Y:S01]  /*1c6c0*/  LDL.LU R235, [R1+0x10c] ;  /* 0x00010c0001eb7983 */ /* 0x0007620000300800 */
[----:B------:R-:W-:Y:S03]  /*1c6d0*/  FADD.FTZ R0, R162, R0 ;  /* 0x00000000a2007221 */ /* 0x000fe60000010000 */
[----:B------:R3:W5:Y:S01]  /*1c6e0*/  LDL.LU R234, [R1+0x108] ;  /* 0x0001080001ea7983 */ /* 0x0007620000300800 */
[----:B------:R-:W-:Y:S01]  /*1c6f0*/  FADD.FTZ R0, R161, R0 ;  /* 0x00000000a1007221 */ /* 0x000fe20000010000 */
[-C--:B-1----:R-:W-:Y:S02]  /*1c700*/  HMMA.16816.F32.BF16 R140, R196, R148.reuse, R4 ;  /* 0x00000094c48c723c */ /* 0x082fe40000041804 */
[----:B------:R3:W5:Y:S03]  /*1c710*/  LDL.LU R233, [R1+0x104] ;  /* 0x0001040001e97983 */ /* 0x0007660000300800 */
[----:B------:R-:W-:Y:S01]  /*1c720*/  FADD.FTZ R0, R247, R0 ;  /* 0x00000000f7007221 */ /* 0x000fe20000010000 */
[----:B------:R3:W5:Y:S01]  /*1c730*/  LDL.LU R228, [R1+0x100] ;  /* 0x0001000001e47983 */ /* 0x0007620000300800 */
        /* <DEDUP_REMOVED lines=12> */
[----:B------:R-:W1:Y:S01]  /*1c800*/  LDSM.16.MT88.4 R4, [R231+0xb800] ;  /* 0x00b80000e704783b */ /* 0x000e620000004200 */
        /* <DEDUP_REMOVED lines=45> */
[----:B------:R-:W-:Y:S01]  /*1cae0*/  FADD.FTZ R2, R201, R10 ;  /* 0x0000000ac9027221 */ /* 0x000fe20000010000 */
[-C--:B-1----:R-:W-:Y:S03]  /*1caf0*/  HMMA.16816.F32.BF16 R184, R196, R4.reuse, R52 ;  /* 0x00000004c4b8723c */ /* 0x082fe60000041834 */
[----:B------:R-:W-:Y:S02]  /*1cb00*/  FADD.FTZ R0, R125, R8 ;  /* 0x000000087d007221 */ /* 0x000fe40000010000 */
[----:B------:R-:W-:Y:S01]  /*1cb10*/  FADD.FTZ R3, R135, R3 ;  /* 0x0000000387037221 */ /* 0x000fe20000010000 */
[----:B------:R-:W-:Y:S01]  /*1cb20*/  MOV R135, R71 ;  /* 0x0000004700877202 */ /* 0x000fe20000000f00 */
[----:B------:R-:W-:Y:S02]  /*1cb30*/  FADD.FTZ R2, R200, R2 ;  /* 0x00000002c8027221 */ /* 0x000fe40000010000 */
[----:B------:R-:W-:Y:S03]  /*1cb40*/  FADD.FTZ R0, R121, R0 ;  /* 0x0000000079007221 */ /* 0x000fe60000010000 */
        /* <DEDUP_REMOVED lines=13> */
[----:B------:R-:W-:Y:S02]  /*1cc20*/  FADD.FTZ R2, R114, R2 ;  /* 0x0000000272027221 */ /* 0x000fe40000010000 */
[----:B------:R-:W-:Y:S01]  /*1cc30*/  FADD.FTZ R8, R133, R3 ;  /* 0x0000000385087221 */ /* 0x000fe20000010000 */
[----:B------:R-:W-:Y:S03]  /*1cc40*/  MOV R133, R72 ;  /* 0x0000004800857202 */ /* 0x000fe60000000f00 */
        /* <DEDUP_REMOVED lines=21> */
[----:B------:R3:W-:Y:S01]  /*1cda0*/  STL [R1+0xc4], R0 ;  /* 0x0000c40001007387 */ /* 0x0007e20000100800 */
[----:B--2---:R-:W-:Y:S01]  /*1cdb0*/  MOV R132, R73 ;  /* 0x0000004900847202 */ /* 0x004fe20000000f00 */
[----:B---3-5:R-:W-:-:S05]  /*1cdc0*/  @P1 BRA `(.L_x_466) ;  /* 0xffff8b9000001947 */ /* 0x028fca000383ffff */
.L_x_465:
[----:B------:R-:W2:Y:S04]  /*1cdd0*/  LDL.LU R3, [R1+0xbc] ;  /* 0x0000bc0001037983 */ /* 0x000ea80000300800 */
[----:B------:R-:W1:Y:S01]  /*1cde0*/  S2R R42, SR_TID.X ;  /* 0x00000000002a7919 */ /* 0x000e620000002100 */
[----:B------:R-:W3:Y:S01]  /*1cdf0*/  S2UR UR4, SR_CTAID.Y ;  /* 0x00000000000479c3 */ /* 0x000ee20000002600 */
[----:B------:R-:W-:-:S02]  /*1ce00*/  UISETP.NE.AND UP0, UPT, UR31, -0x1, UPT ;  /* 0xffffffff1f00788c */ /* 0x000fc4000bf05270 */
[----:B------:R-:W4:Y:S01]  /*1ce10*/  LDL.LU R6, [R1+0xc0] ;  /* 0x0000c00001067983 */ /* 0x000f220000300800 */
[----:B------:R-:W-:-:S03]  /*1ce20*/  ULDC.64 UR6, c[0x0][0x1e8] ;  /* 0x00007a0000067ab9 */ /* 0x000fc60000000a00 */
[----:B-----5:R-:W4:Y:S04]  /*1ce30*/  LDL.LU R8, [R1+0xc4] ;  /* 0x0000c40001087983 */ /* 0x020f280000300800 */
        /* <DEDUP_REMOVED lines=13> */
[CC--:B------:R-:W-:Y:S01]  /*1cf10*/  LEA.HI R14, R43.reuse, R42.reuse, RZ, 0x2 ;  /* 0x0000002a2b0e7211 */ /* 0x0c0fe200078f10ff */
        /* <DEDUP_REMOVED lines=58> */
[C---:B--2---:R-:W-:Y:S01]  /*1d2c0*/  FMUL.FTZ R140, R0.reuse, R140 ;  /* 0x0000008c008c7220 */ /* 0x044fe20000410000 */
[----:B------:R-:W-:Y:S01]  /*1d2d0*/  MOV R2, 0x3f800000 ;  /* 0x3f80000000027802 */ /* 0x000fe20000000f00 */
[----:B------:R-:W1:Y:S01]  /*1d2e0*/  @P4 MUFU.RCP R3, R37 ;  /* 0x0000002500034308 */ /* 0x000e620000001000 */
[----:B------:R-:W-:Y:S01]  /*1d2f0*/  FSETP.NE.FTZ.AND P0, PT, R39, RZ, PT ;  /* 0x000000ff2700720b */ /* 0x000fe20003f15000 */
[----:B------:R-:W-:-:S02]  /*1d300*/  FMUL.FTZ R7, R0, R141 ;  /* 0x0000008d00077220 */ /* 0x000fc40000410000 */
[C---:B------:R-:W-:Y:S02]  /*1d310*/  FMUL.FTZ R148, R0.reuse, R148 ;  /* 0x0000009400947220 */ /* 0x040fe40000410000 */
[C---:B------:R-:W-:Y:S01]  /*1d320*/  FMUL.FTZ R5, R0.reuse, R149 ;  /* 0x0000009500057220 */ /* 0x040fe20000410000 */
[----:B------:R-:W-:Y:S01]  /*1d330*/  F2FP.BF16.PACK_AB R7, R7, R140 ;  /* 0x0000008c0707723e */ /* 0x000fe200000010ff */
[----:B------:R-:W2:Y:S01]  /*1d340*/  @P3 MUFU.RCP R2, R40 ;  /* 0x0000002800023308 */ /* 0x000ea20000001000 */
        /* <DEDUP_REMOVED lines=44> */
[----:B--2---:R-:W-:Y:S01]  /*1d610*/  FMUL.FTZ R136, R2, R136 ;  /* 0x0000008802887220 */ /* 0x004fe20000410000 */
        /* <DEDUP_REMOVED lines=23> */
[----:B------:R-:W-:Y:S01]  /*1d790*/  SHF.R.S32.HI R2, RZ, 0x1f, R14 ;  /* 0x0000001fff027819 */ /* 0x000fe2000001140e */
[----:B-1----:R-:W-:Y:S01]  /*1d7a0*/  FMUL.FTZ R139, R0, R139 ;  /* 0x0000008b008b7220 */ /* 0x002fe20000410000 */
[----:B------:R-:W-:Y:S01]  /*1d7b0*/  F2FP.BF16.PACK_AB R26, R26, R188 ;  /* 0x000000bc1a1a723e */ /* 0x000fe200000010ff */
[----:B------:R-:W-:Y:S01]  /*1d7c0*/  FMUL.FTZ R10, R0, R138 ;  /* 0x0000008a000a7220 */ /* 0x000fe20000410000 */
[----:B------:R-:W-:Y:S01]  /*1d7d0*/  LEA.HI R2, R2, R3, RZ, 0x3 ;  /* 0x0000000302027211 */ /* 0x000fe200078f18ff */
[C---:B------:R-:W-:Y:S01]  /*1d7e0*/  FMUL.FTZ R147, R0.reuse, R147 ;  /* 0x0000009300937220 */ /* 0x040fe20000410000 */
        /* <DEDUP_REMOVED lines=40> */
[----:B------:R3:W-:Y:S04]  /*1da70*/  STS [R2+0x2000], R9 ;  /* 0x0020000902007388 */ /* 0x0007e80000000800 */
[----:B------:R4:W-:Y:S04]  /*1da80*/  STS [R2+0x2400], R10 ;  /* 0x0024000a02007388 */ /* 0x0009e80000000800 */
[----:B------:R-:W-:Y:S04]  /*1da90*/  STS [R3+0x2000], R19 ;  /* 0x0020001303007388 */ /* 0x000fe80000000800 */
[----:B------:R-:W-:Y:S01]  /*1daa0*/  STS [R3+0x2400], R18 ;  /* 0x0024001203007388 */ /* 0x000fe20000000800 */
[----:B-1----:R-:W-:-:S02]  /*1dab0*/  SEL R5, R0, 0xffffffe0, !P1 ;  /* 0xffffffe000057807 */ /* 0x002fc40004800000 */
[C---:B------:R-:W-:Y:S02]  /*1dac0*/  IADD3 R0, R2.reuse, 0x40, RZ ;  /* 0x0000004002007810 */ /* 0x040fe40007ffe0ff */
[CC--:B--2---:R-:W-:Y:S02]  /*1dad0*/  IADD3 R4, R2.reuse, R5.reuse, RZ ;  /* 0x0000000502047210 */ /* 0x0c4fe40007ffe0ff */
[----:B------:R-:W-:Y:S02]  /*1dae0*/  @P2 IADD3 R0, R2, -0x40, RZ ;  /* 0xffffffc002002810 */ /* 0x000fe40007ffe0ff */
[----:B---3--:R-:W-:Y:S01]  /*1daf0*/  MOV R9, 0x7f800000 ;  /* 0x7f80000000097802 */ /* 0x008fe20000000f00 */
[----:B------:R-:W-:Y:S01]  /*1db00*/  STS [R4], R17 ;  /* 0x0000001104007388 */ /* 0x000fe20000000800 */
[----:B----4-:R-:W-:-:S03]  /*1db10*/  IADD3 R2, R3, R5, RZ ;  /* 0x0000000503027210 */ /* 0x010fc60007ffe0ff */
[----:B------:R-:W-:Y:S04]  /*1db20*/  STS [R4+0x400], R16 ;  /* 0x0004001004007388 */ /* 0x000fe80000000800 */
[----:B------:R1:W-:Y:S04]  /*1db30*/  STS [R2], R13 ;  /* 0x0000000d02007388 */ /* 0x0003e80000000800 */
[----:B------:R2:W-:Y:S04]  /*1db40*/  STS [R2+0x400], R12 ;  /* 0x0004000c02007388 */ /* 0x0005e80000000800 */
[----:B------:R-:W-:Y:S04]  /*1db50*/  STS [R4+0x2000], R15 ;  /* 0x0020000f04007388 */ /* 0x000fe80000000800 */
[----:B------:R3:W-:Y:S04]  /*1db60*/  STS [R4+0x2400], R14 ;  /* 0x0024000e04007388 */ /* 0x0007e80000000800 */
[----:B------:R-:W-:Y:S04]  /*1db70*/  STS [R2+0x2000], R11 ;  /* 0x0020000b02007388 */ /* 0x000fe80000000800 */
[----:B------:R4:W-:Y:S04]  /*1db80*/  STS [R2+0x2400], R24 ;  /* 0x0024001802007388 */ /* 0x0009e80000000800 */
[----:B------:R-:W-:Y:S01]  /*1db90*/  STS [R0], R33 ;  /* 0x0000002100007388 */ /* 0x000fe20000000800 */
[----:B-1----:R-:W-:-:S03]  /*1dba0*/  MOV R13, 0x7f800000 ;  /* 0x7f800000000d7802 */ /* 0x002fc60000000f00 */
[----:B------:R-:W-:Y:S01]  /*1dbb0*/  STS [R0+0x400], R32 ;  /* 0x0004002000007388 */ /* 0x000fe20000000800 */
[----:B--2---:R-:W-:Y:S02]  /*1dbc0*/  MOV R12, 0x7f800000 ;  /* 0x7f800000000c7802 */ /* 0x004fe40000000f00 */
[----:B---3--:R-:W-:Y:S02]  /*1dbd0*/  IADD3 R4, R0, 0x400, RZ ;  /* 0x0000040000047810 */ /* 0x008fe40007ffe0ff */
[----:B------:R-:W-:Y:S02]  /*1dbe0*/  MOV R14, 0x7f800000 ;  /* 0x7f800000000e7802 */ /* 0x000fe40000000f00 */
[C---:B------:R-:W-:Y:S02]  /*1dbf0*/  IADD3 R4, R8.reuse, R4, R5 ;  /* 0x0000000408047210 */ /* 0x040fe40007ffe005 */
[----:B----4-:R-:W-:-:S04]  /*1dc00*/  IADD3 R2, R8, R0, RZ ;  /* 0x0000000008027210 */ /* 0x010fc80007ffe0ff */
        /* <DEDUP_REMOVED lines=21> */
[----:B--2---:R-:W-:-:S04]  /*1dd60*/  LOP3.LUT R0, R41, 0xffffffe0, RZ, 0xc0, !PT ;  /* 0xffffffe029007812 */ /* 0x004fc800078ec0ff */
[----:B------:R-:W-:Y:S01]  /*1dd70*/  IADD3 R0, -R0, R42, RZ ;  /* 0x0000002a00007210 */ /* 0x000fe20007ffe1ff */
[----:B-1----:R-:W1:Y:S03]  /*1dd80*/  @P4 MUFU.LG2 R3, R37 ;  /* 0x0000002500034308 */ /* 0x002e660000000c00 */
[----:B------:R-:W-:Y:S01]  /*1dd90*/  LOP3.LUT P1, RZ, R0, 0x3, RZ, 0xc0, !PT ;  /* 0x0000000300ff7812 */ /* 0x000fe2000782c0ff */
[----:B---3--:R-:W-:Y:S01]  /*1dda0*/  @P5 FMUL.FTZ R4, R5, 0.69314718246459960938 ;  /* 0x3f31721805045820 */ /* 0x008fe20000410000 */
[----:B------:R2:W3:Y:S03]  /*1ddb0*/  LDS.128 R16, [R240] ;  /* 0x00000000f0107984 */ /* 0x0004e60000000c00 */
        /* <DEDUP_REMOVED lines=59> */
.L_x_470:
[----:B------:R-:W-:Y:S05]  /*1e170*/  BSYNC B0 ;  /* 0x0000000000007941 */ /* 0x000fea0003800000 */
.L_x_469:
        /* <DEDUP_REMOVED lines=36> */
.L_x_472:
[----:B------:R-:W-:Y:S05]  /*1e3c0*/  BSYNC B0 ;  /* 0x0000000000007941 */ /* 0x000fea0003800000 */
.L_x_471:
        /* <DEDUP_REMOVED lines=15> */
.L_x_474:
[----:B------:R-:W-:Y:S05]  /*1e4c0*/  BSYNC B0 ;  /* 0x0000000000007941 */ /* 0x000fea0003800000 */
.L_x_473:
        /* <DEDUP_REMOVED lines=15> */
.L_x_476:
[----:B------:R-:W-:Y:S05]  /*1e5c0*/  BSYNC B0 ;  /* 0x0000000000007941 */ /* 0x000fea0003800000 */
.L_x_475:
        /* <DEDUP_REMOVED lines=15> */
.L_x_478:
[----:B------:R-:W-:Y:S05]  /*1e6c0*/  BSYNC B0 ;  /* 0x0000000000007941 */ /* 0x000fea0003800000 */
.L_x_477:
        /* <DEDUP_REMOVED lines=15> */
.L_x_480:
[----:B------:R-:W-:Y:S05]  /*1e7c0*/  BSYNC B0 ;  /* 0x0000000000007941 */ /* 0x000fea0003800000 */
.L_x_479:
        /* <DEDUP_REMOVED lines=15> */
.L_x_482:
[----:B------:R-:W-:Y:S05]  /*1e8c0*/  BSYNC B0 ;  /* 0x0000000000007941 */ /* 0x000fea0003800000 */
.L_x_481:
        /* <DEDUP_REMOVED lines=15> */
.L_x_484:
[----:B------:R-:W-:Y:S05]  /*1e9c0*/  BSYNC B0 ;  /* 0x0000000000007941 */ /* 0x000fea0003800000 */
.L_x_483:
        /* <DEDUP_REMOVED lines=15> */
.L_x_406:
        /* <DEDUP_REMOVED lines=73> */
.L_x_486:
[----:B------:R-:W-:Y:S05]  /*1ef50*/  BSYNC B0 ;  /* 0x0000000000007941 */ /* 0x000fea0003800000 */
.L_x_485:
        /* <DEDUP_REMOVED lines=17> */
.L_x_488:
[----:B------:R-:W-:Y:S05]  /*1f070*/  BSYNC B0 ;  /* 0x0000000000007941 */ /* 0x000fea0003800000 */
.L_x_487:
        /* <DEDUP_REMOVED lines=16> */
.L_x_490:
[----:B------:R-:W-:Y:S05]  /*1f180*/  BSYNC B0 ;  /* 0x0000000000007941 */ /* 0x000fea0003800000 */
.L_x_489:
        /* <DEDUP_REMOVED lines=16> */
.L_x_492:
[----:B------:R-:W-:Y:S05]  /*1f290*/  BSYNC B0 ;  /* 0x0000000000007941 */ /* 0x000fea0003800000 */
.L_x_491:
        /* <DEDUP_REMOVED lines=16> */
.L_x_494:
[----:B------:R-:W-:Y:S05]  /*1f3a0*/  BSYNC B0 ;  /* 0x0000000000007941 */ /* 0x000fea0003800000 */
.L_x_493:
        /* <DEDUP_REMOVED lines=16> */
.L_x_496:
[----:B------:R-:W-:Y:S05]  /*1f4b0*/  BSYNC B0 ;  /* 0x0000000000007941 */ /* 0x000fea0003800000 */
.L_x_495:
        /* <DEDUP_REMOVED lines=16> */
.L_x_498:
[----:B------:R-:W-:Y:S05]  /*1f5c0*/  BSYNC B0 ;  /* 0x0000000000007941 */ /* 0x000fea0003800000 */
.L_x_497:
        /* <DEDUP_REMOVED lines=15> */
.L_x_500:
[----:B------:R-:W-:Y:S05]  /*1f6c0*/  BSYNC B0 ;  /* 0x0000000000007941 */ /* 0x000fea0003800000 */
.L_x_499:
        /* <DEDUP_REMOVED lines=72> */
.L_x_501:
        /* <DEDUP_REMOVED lines=11> */
.L_x_1137:


//--------------------- .text._ZN5flash16flash_fwd_kernelI23Flash_fwd_kernel_traitsILi64ELi128ELi64ELi4ELb0ELb0EN7cutlass10bfloat16_tE19Flash_kernel_traitsILi64ELi128ELi64ELi4ES3_EELb1ELb1ELb0ELb0ELb0ELb0ELb0ELb0EEEvNS_16Flash_fwd_paramsE --------------------------
	.section	.text._ZN5flash16flash_fwd_kernelI23Flash_fwd_kernel_traitsILi64ELi128ELi64ELi4ELb0ELb0EN7cutlass10bfloat16_tE19Flash_kernel_traitsILi64ELi128ELi64ELi4ES3_EELb1ELb1ELb0ELb0ELb0ELb0ELb0ELb0EEEvNS_16Flash_fwd_paramsE,"ax",@progbits
	.sectioninfo	@"SHI_REGISTERS=255"
	.align	128
        .global         _ZN5flash16flash_fwd_kernelI23Flash_fwd_kernel_traitsILi64ELi128ELi64ELi4ELb0ELb0EN7cutlass10bfloat16_tE19Flash_kernel_traitsILi64ELi128ELi64ELi4ES3_EELb1ELb1ELb0ELb0ELb0ELb0ELb0ELb0EEEvNS_16Flash_fwd_paramsE
        .type           _ZN5flash16flash_fwd_kernelI23Flash_fwd_kernel_traitsILi64ELi128ELi64ELi4ELb0ELb0EN7cutlass10bfloat16_tE19Flash_kernel_traitsILi64ELi128ELi64ELi4ES3_EELb1ELb1ELb0ELb0ELb0ELb0ELb0ELb0EEEvNS_16Flash_fwd_paramsE,@function
        .size           _ZN5flash16flash_fwd_kernelI23Flash_fwd_kernel_traitsILi64ELi128ELi64ELi4ELb0ELb0EN7cutlass10bfloat16_tE19Flash_kernel_traitsILi64ELi128ELi64ELi4ES3_EELb1ELb1ELb0ELb0ELb0ELb0ELb0ELb0EEEvNS_16Flash_fwd_paramsE,(.L_x_1138 - _ZN5flash16flash_fwd_kernelI23Flash_fwd_kernel_traitsILi64ELi128ELi64ELi4ELb0ELb0EN7cutlass10bfloat16_tE19Flash_kernel_traitsILi64ELi128ELi64ELi4ES3_EELb1ELb1ELb0ELb0ELb0ELb0ELb0ELb0EEEvNS_16Flash_fwd_paramsE)
        .other          _ZN5flash16flash_fwd_kernelI23Flash_fwd_kernel_traitsILi64ELi128ELi64ELi4ELb0ELb0EN7cutlass10bfloat16_tE19Flash_kernel_traitsILi64ELi128ELi64ELi4ES3_EELb1ELb1ELb0ELb0ELb0ELb0ELb0ELb0EEEvNS_16Flash_fwd_paramsE,@"STO_CUDA_ENTRY STV_DEFAULT"
_ZN5flash16flash_fwd_kernelI23Flash_fwd_kernel_traitsILi64ELi128ELi64ELi4ELb0ELb0EN7cutlass10bfloat16_tE19Flash_kernel_traitsILi64ELi128ELi64ELi4ES3_EELb1ELb1ELb0ELb0ELb0ELb0ELb0ELb0EEEvNS_16Flash_fwd_paramsE:
.text._ZN5flash16flash_fwd_kernelI23Flash_fwd_kernel_traitsILi64ELi128ELi64ELi4ELb0ELb0EN7cutlass10bfloat16_tE19Flash_kernel_traitsILi64ELi128ELi64ELi4ES3_EELb1ELb1ELb0ELb0ELb0ELb0ELb0ELb0EEEvNS_16Flash_fwd_paramsE:
[----:B------:R-:W-:-:S03]  /*0000*/  MOV R1, c[0x0][0x28] ;  /* 0x00000a0000017a02 */ /* 0x000fc60000000f00 */
[----:B------:R-:W-:Y:S01]  /*0010*/  ULDC.U8 UR4, c[0x0][0x304] ;  /* 0x0000c10000047ab9 */ /* 0x000fe20000000000 */
[----:B------:R-:W-:Y:S01]  /*0020*/  IADD3 R1, R1, -0x20, RZ ;  /* 0xffffffe001017810 */ /* 0x000fe20007ffe0ff */
[----:B------:R-:W-:Y:S01]  /*0030*/  ULDC.64 UR24, c[0x0][0x2f0] ;  /* 0x0000bc0000187ab9 */ /* 0x000fe20000000a00 */
[----:B------:R-:W-:Y:S01]  /*0040*/  ISETP.NE.AND P1, PT, RZ, UR4, PT ;  /* 0x00000004ff007c0c */ /* 0x000fe2000bf25270 */
[----:B------:R-:W-:Y:S01]  /*0050*/  IMAD.U32 R8, RZ, RZ, UR24 ;  /* 0x00000018ff087e24 */ /* 0x000fe2000f8e00ff */
[----:B------:R-:W-:Y:S01]  /*0060*/  ULDC.64 UR20, c[0x0][0x118] ;  /* 0x0000460000147ab9 */ /* 0x000fe20000000a00 */
[----:B------:R-:W-:-:S10]  /*0070*/  IMAD.U32 R9, RZ, RZ, UR25 ;  /* 0x00000019ff097e24 */ /* 0x000fd4000f8e00ff */
[----:B------:R-:W2:Y:S01]  /*0080*/  @P1 LDG.E.64 R8, [R8.64] ;  /* 0x0000001408081981 */ /* 0x000ea2000c1e1b00 */
[----:B------:R-:W-:Y:S02]  /*0090*/  IMAD.MOV.U32 R124, RZ, RZ, c[0x0][0x2f8] ;  /* 0x0000be00ff7c7624 */ /* 0x000fe400078e00ff */
[----:B------:R-:W-:-:S05]  /*00a0*/  IMAD.MOV.U32 R125, RZ, RZ, c[0x0][0x2fc] ;  /* 0x0000bf00ff7d7624 */ /* 0x000fca00078e00ff */
[----:B------:R-:W3:Y:S01]  /*00b0*/  @P1 LDG.E.64 R6, [R124.64] ;  /* 0x000000147c061981 */ /* 0x000ee2000c1e1b00 */
[----:B------:R-:W-:Y:S01]  /*00c0*/  ISETP.NE.U32.AND P3, PT, RZ, c[0x0][0x240], PT ;  /* 0x00009000ff007a0c */ /* 0x000fe20003f65070 */
[----:B------:R-:W-:Y:S01]  /*00d0*/  IMAD.MOV.U32 R202, RZ, RZ, -0x1 ;  /* 0xffffffffffca7424 */ /* 0x000fe200078e00ff */
[----:B------:R-:W1:Y:S01]  /*00e0*/  LDC.U8 R2, c[0x0][0x312] ;  /* 0x0000c480ff027b82 */ /* 0x000e620000000000 */
[----:B------:R-:W4:Y:S01]  /*00f0*/  S2R R19, SR_CTAID.X ;  /* 0x0000000000137919 */ /* 0x000f220000002500 */
[----:B------:R-:W-:-:S03]  /*0100*/  ISETP.NE.AND.EX P3, PT, RZ, c[0x0][0x244], PT, P3 ;  /* 0x00009100ff007a0c */ /* 0x000fc60003f65330 */
[----:B------:R-:W4:Y:S04]  /*0110*/  S2R R0, SR_CTAID.Y ;  /* 0x0000000000007919 */ /* 0x000f280000002600 */
[----:B------:R-:W4:Y:S04]  /*0120*/  S2R R22, SR_CTAID.Z ;  /* 0x0000000000167919 */ /* 0x000f280000002700 */
[----:B------:R-:W4:Y:S01]  /*0130*/  S2R R239, SR_TID.X ;  /* 0x0000000000ef7919 */ /* 0x000f220000002100 */
[----:B-1----:R-:W-:Y:S02]  /*0140*/  ISETP.NE.AND P4, PT, R2, RZ, PT ;  /* 0x000000ff0200720c */ /* 0x002fe40003f85270 */
[----:B----4-:R-:W-:-:S04]  /*0150*/  LOP3.LUT R4, R22, R19, R0, 0xfe, !PT ;  /* 0x0000001316047212 */ /* 0x010fc800078efe00 */
[----:B------:R-:W-:-:S13]  /*0160*/  LOP3.LUT P2, RZ, R4, R239, RZ, 0xfc, !PT ;  /* 0x000000ef04ff7212 */ /* 0x000fda000784fcff */
[----:B------:R-:W-:Y:S02]  /*0170*/  @!P2 IMAD.MOV.U32 R20, RZ, RZ, c[0x0][0x308] ;  /* 0x0000c200ff14a624 */ /* 0x000fe400078e00ff */
[----:B------:R-:W-:Y:S01]  /*0180*/  @!P2 IMAD.MOV.U32 R21, RZ, RZ, c[0x0][0x30c] ;  /* 0x0000c300ff15a624 */ /* 0x000fe200078e00ff */
[----:B--2---:R-:W1:Y:S08]  /*0190*/  @P1 R2UR UR24, R8 ;  /* 0x00000000081813c2 */ /* 0x004e7000000e0000 */
[----:B------:R-:W2:Y:S01]  /*01a0*/  @P1 R2UR UR25, R9 ;  /* 0x00000000091913c2 */ /* 0x000ea200000e0000 */
[----:B---3--:R-:W-:-:S05]  /*01b0*/  @P1 IADD3 R124, P0, R6, c[0x0][0x300], RZ ;  /* 0x0000c000067c1a10 */ /* 0x008fca0007f1e0ff */
[----:B------:R-:W-:Y:S01]  /*01c0*/  @P1 IMAD.X R125, RZ, RZ, R7, P0 ;  /* 0x000000ffff7d1224 */ /* 0x000fe200000e0607 */
[----:B------:R-:W-:Y:S01]  /*01d0*/  ISETP.NE.U32.AND P0, PT, RZ, c[0x0][0x250], PT ;  /* 0x00009400ff007a0c */ /* 0x000fe20003f05070 */
[----:B------:R-:W-:Y:S01]  /*01e0*/  IMAD.MOV.U32 R7, RZ, RZ, 0x4 ;  /* 0x00000004ff077424 */ /* 0x000fe200078e00ff */
[----:B------:R-:W-:Y:S02]  /*01f0*/  ISETP.EQ.U32.AND P1, PT, RZ, c[0x0][0x248], PT ;  /* 0x00009200ff007a0c */ /* 0x000fe40003f22070 */
[----:B------:R-:W-:Y:S01]  /*0200*/  @!P2 STG.E.64 [R20.64+0x8], R124 ;  /* 0x0000087c1400a986 */ /* 0x000fe2000c101b14 */
[----:B------:R-:W-:Y:S01]  /*0210*/  IMAD.WIDE R24, R0, R7, c[0x0][0x240] ;  /* 0x0000900000187625 */ /* 0x000fe200078e0207 */
[----:B------:R-:W-:Y:S02]  /*0220*/  ISETP.NE.AND.EX P0, PT, RZ, c[0x0][0x254], PT, P0 ;  /* 0x00009500ff007a0c */ /* 0x000fe40003f05300 */
[----:B------:R-:W-:Y:S01]  /*0230*/  SHF.R.S32.HI R14, RZ, 0x1f, R239 ;  /* 0x0000001fff0e7819 */ /* 0x000fe200000114ef */
[----:B-1----:R-:W-:Y:S01]  /*0240*/  IMAD.U32 R12, RZ, RZ, UR24 ;  /* 0x00000018ff0c7e24 */ /* 0x002fe2000f8e00ff */
[----:B------:R-:W-:Y:S01]  /*0250*/  ISETP.EQ.OR.EX P1, PT, RZ, c[0x0][0x24c], !P4, P1 ;  /* 0x00009300ff007a0c */ /* 0x000fe20006722710 */
[----:B--2---:R-:W-:-:S05]  /*0260*/  IMAD.U32 R13, RZ, RZ, UR25 ;  /* 0x00000019ff0d7e24 */ /* 0x004fca000f8e00ff */
[----:B------:R1:W-:Y:S04]  /*0270*/  @!P2 STG.E.64 [R20.64], R12 ;  /* 0x0000000c1400a986 */ /* 0x0003e8000c101b14 */
[----:B------:R-:W2:Y:S04]  /*0280*/  @P3 LDG.E R202, [R24.64] ;  /* 0x0000001418ca3981 */ /* 0x000ea8000c1e1900 */
[----:B------:R-:W2:Y:S01]  /*0290*/  @P3 LDG.E R11, [R24.64+0x4] ;  /* 0x00000414180b3981 */ /* 0x000ea2000c1e1900 */
[----:B------:R-:W-:Y:S01]  /*02a0*/  ISETP.NE.U32.AND P2, PT, RZ, c[0x0][0x248], PT ;  /* 0x00009200ff007a0c */ /* 0x000fe20003f45070 */
[----:B------:R-:W-:-:S02]  /*02b0*/  IMAD R3, R0, c[0x0][0x1c0], R22 ;  /* 0x0000700000037a24 */ /* 0x000fc400078e0216 */
[----:B------:R-:W-:Y:S01]  /*02c0*/  IMAD.MOV.U32 R2, RZ, RZ, RZ ;  /* 0x000000ffff027224 */ /* 0x000fe200078e00ff */
[----:B------:R-:W-:Y:S01]  /*02d0*/  ISETP.NE.AND.EX P2, PT, RZ, c[0x0][0x24c], PT, P2 ;  /* 0x00009300ff007a0c */ /* 0x000fe20003f45320 */
[----:B------:R-:W-:Y:S02]  /*02e0*/  IMAD.MOV.U32 R9, RZ, RZ, -0x1 ;  /* 0xffffffffff097424 */ /* 0x000fe400078e00ff */
[----:B------:R-:W-:-:S04]  /*02f0*/  @P0 IMAD.WIDE R16, R0, R7, c[0x0][0x250] ;  /* 0x0000940000100625 */ /* 0x000fc800078e0207 */
[----:B------:R-:W-:Y:S01]  /*0300*/  IMAD.WIDE R4, R0, R7, c[0x0][0x248] ;  /* 0x0000920000047625 */ /* 0x000fe200078e0207 */
[----:B------:R3:W5:Y:S01]  /*0310*/  @P0 LDG.E R2, [R16.64] ;  /* 0x0000001410020981 */ /* 0x000762000c1e1900 */
[----:B-1----:R-:W-:Y:S02]  /*0320*/  LEA.HI R12, R14, R239, RZ, 0x5 ;  /* 0x000000ef0e0c7211 */ /* 0x002fe400078f28ff */
[----:B------:R-:W-:Y:S01]  /*0330*/  IMAD.SHL.U32 R3, R3, 0x20, RZ ;  /* 0x0000002003037824 */ /* 0x000fe200078e00ff */
[----:B------:R3:W5:Y:S01]  /*0340*/  @!P1 LDG.E R9, [R4.64] ;  /* 0x0000001404099981 */ /* 0x000762000c1e1900 */
[----:B------:R-:W-:-:S03]  /*0350*/  LOP3.LUT R20, R12, 0xffffffe0, RZ, 0xc0, !PT ;  /* 0xffffffe00c147812 */ /* 0x000fc600078ec0ff */
[----:B------:R-:W-:Y:S02]  /*0360*/  SHF.R.S32.HI R6, RZ, 0x1f, R3 ;  /* 0x0000001fff067819 */ /* 0x000fe40000011403 */
[----:B------:R-:W-:-:S05]  /*0370*/  IMAD.IADD R20, R239, 0x1, -R20 ;  /* 0x00000001ef147824 */ /* 0x000fca00078e0a14 */
[--C-:B------:R-:W-:Y:S02]  /*0380*/  IADD3 R228, P1, P0, R3, R124, R20.reuse ;  /* 0x0000007c03e47210 */ /* 0x100fe4000783e014 */
[----:B------:R-:W-:-:S04]  /*0390*/  SHF.R.S32.HI R3, RZ, 0x1f, R20 ;  /* 0x0000001fff037819 */ /* 0x000fc80000011414 */
[----:B------:R-:W-:Y:S01]  /*03a0*/  IADD3.X R125, R6, R125, R3, P1, P0 ;  /* 0x0000007d067d7210 */ /* 0x000fe20000fe0403 */
[----:B--2---:R-:W-:Y:S02]  /*03b0*/  @P3 IMAD.IADD R18, R11, 0x1, -R202 ;  /* 0x000000010b123824 */ /* 0x004fe400078e0aca */
[----:B------:R-:W-:Y:S01]  /*03c0*/  @!P3 IMAD.MOV.U32 R18, RZ, RZ, c[0x0][0x214] ;  /* 0x00008500ff12b624 */ /* 0x000fe200078e00ff */
[----:B------:R-:W-:Y:S05]  /*03d0*/  @!P2 BRA `(.L_x_502) ;  /* 0x000000400000a947 */ /* 0x000fea0003800000 */
[----:B---3--:R-:W2:Y:S02]  /*03e0*/  @P4 LDG.E R6, [R4.64+0x4] ;  /* 0x0000041404064981 */ /* 0x008ea4000c1e1900 */
[----:B--2--5:R-:W-:-:S06]  /*03f0*/  @P4 IADD3 R3, R6, -R9, RZ ;  /* 0x8000000906034210 */ /* 0x024fcc0007ffe0ff */
[----:B------:R1:W5:Y:S01]  /*0400*/  @!P4 LDG.E R3, [R4.64] ;  /* 0x000000140403c981 */ /* 0x000362000c1e1900 */
[----:B------:R-:W-:Y:S05]  /*0410*/  BRA `(.L_x_503) ;  /* 0x0000001000007947 */ /* 0x000fea0003800000 */
.L_x_502:
[----:B---3--:R-:W-:Y:S02]  /*0420*/  MOV R3, c[0x0][0x218] ;  /* 0x0000860000037a02 */ /* 0x008fe40000000f00 */
.L_x_503:
[----:B------:R-:W-:-:S04]  /*0430*/  ISETP.NE.U32.AND P2, PT, RZ, c[0x0][0x258], PT ;  /* 0x00009600ff007a0c */ /* 0x000fc80003f45070 */
[----:B------:R-:W-:-:S13]  /*0440*/  ISETP.NE.AND.EX P2, PT, RZ, c[0x0][0x25c], PT, P2 ;  /* 0x00009700ff007a0c */ /* 0x000fda0003f45320 */
[----:B------:R-:W-:-:S05]  /*0450*/  @P2 IMAD.WIDE R10, R0, R7, c[0x0][0x258] ;  /* 0x00009600000a2625 */ /* 0x000fca00078e0207 */
[----:B-1----:R-:W2:Y:S01]  /*0460*/  @P2 LDG.E R5, [R10.64] ;  /* 0x000000140a052981 */ /* 0x002ea2000c1e1900 */
[----:B------:R-:W-:Y:S01]  /*0470*/  IMAD.SHL.U32 R13, R19, 0x80, RZ ;  /* 0x00000080130d7824 */ /* 0x000fe200078e00ff */
[----:B------:R-:W-:-:S04]  /*0480*/  @!P2 ISETP.NE.U32.AND P1, PT, RZ, c[0x0][0x268], PT ;  /* 0x00009a00ff00aa0c */ /* 0x000fc80003f25070 */
[----:B------:R-:W-:Y:S02]  /*0490*/  ISETP.GT.AND P0, PT, R18, R13, PT ;  /* 0x0000000d1200720c */ /* 0x000fe40003f04270 */
[----:B------:R-:W-:-:S04]  /*04a0*/  @!P2 ISETP.NE.AND.EX P1, PT, RZ, c[0x0][0x26c], PT, P1 ;  /* 0x00009b00ff00aa0c */ /* 0x000fc80003f25310 */
[----:B------:R-:W-:Y:S01]  /*04b0*/  @!P2 SEL R4, RZ, c[0x0][0x21c], !P1 ;  /* 0x00008700ff04aa07 */ /* 0x000fe20004800000 */
[----:B--2--5:R-:W-:-:S03]  /*04c0*/  @P2 IMAD.IADD R130, R5, 0x1, -R2 ;  /* 0x0000000105822824 */ /* 0x024fc600078e0a02 */
[----:B------:R-:W-:-:S03]  /*04d0*/  @!P2 IADD3 R130, R4, R3, -R2 ;  /* 0x000000030482a210 */ /* 0x000fc60007ffe802 */
[----:B------:R-:W-:Y:S05]  /*04e0*/  @!P0 EXIT ;  /* 0x000000000000894d */ /* 0x000fea0003800000 */
[----:B------:R-:W-:Y:S02]  /*04f0*/  IADD3 R3, -R18, 0xbf, R13 ;  /* 0x000000bf12037810 */ /* 0x000fe40007ffe10d */
[----:B------:R-:W-:Y:S02]  /*0500*/  IADD3 R6, R130, 0x3f, RZ ;  /* 0x0000003f82067810 */ /* 0x000fe40007ffe0ff */
[----:B------:R-:W-:Y:S02]  /*0510*/  IADD3 R4, R3, c[0x0][0x2e8], R130 ;  /* 0x0000ba0003047a10 */ /* 0x000fe40007ffe082 */
[----:B------:R-:W-:Y:S02]  /*0520*/  SHF.R.S32.HI R5, RZ, 0x1f, R6 ;  /* 0x0000001fff057819 */ /* 0x000fe40000011406 */
[----:B------:R-:W-:Y:S02]  /*0530*/  SHF.R.S32.HI R3, RZ, 0x1f, R4 ;  /* 0x0000001fff037819 */ /* 0x000fe40000011404 */
[----:B------:R-:W-:-:S02]  /*0540*/  LEA.HI R5, R5, R6, RZ, 0x6 ;  /* 0x0000000605057211 */ /* 0x000fc400078f30ff */
[----:B------:R-:W-:Y:S02]  /*0550*/  LEA.HI R3, R3, R4, RZ, 0x6 ;  /* 0x0000000403037211 */ /* 0x000fe400078f30ff */
[----:B------:R-:W-:Y:S02]  /*0560*/  SHF.R.S32.HI R5, RZ, 0x6, R5 ;  /* 0x00000006ff057819 */ /* 0x000fe40000011405 */
[----:B------:R-:W-:-:S04]  /*0570*/  SHF.R.S32.HI R4, RZ, 0x6, R3 ;  /* 0x00000006ff047819 */ /* 0x000fc80000011403 */
[----:B------:R-:W-:-:S04]  /*0580*/  IMNMX R207, R5, R4, PT ;  /* 0x0000000405cf7217 */ /* 0x000fc80003800200 */
[----:B------:R-:W-:-:S13]  /*0590*/  ISETP.GE.AND P0, PT, R207, 0x1, PT ;  /* 0x00000001cf00780c */ /* 0x000fda0003f06270 */
[----:B------:R-:W-:Y:S05]  /*05a0*/  @!P0 BRA `(.L_x_504) ;  /* 0x0001416000008947 */ /* 0x000fea0003800000 */
[----:B------:R-:W-:Y:S01]  /*05b0*/  ISETP.NE.AND P1, PT, R202, -0x1, PT ;  /* 0xffffffffca00780c */ /* 0x000fe20003f25270 */
[----:B------:R-:W1:Y:S01]  /*05c0*/  LDC.U8 R124, c[0x0][0x2d8] ;  /* 0x0000b600ff7c7b82 */ /* 0x000e620000000000 */
[----:B------:R-:W-:-:S11]  /*05d0*/  ISETP.NE.AND P0, PT, R9, -0x1, PT ;  /* 0xffffffff0900780c */ /* 0x000fd60003f05270 */
[----:B------:R-:W-:Y:S01]  /*05e0*/  @!P1 SHF.R.S32.HI R5, RZ, 0x1f, R0 ;  /* 0x0000001fff059819 */ /* 0x000fe20000011400 */
[----:B------:R-:W-:Y:S01]  /*05f0*/  @P1 IMAD.WIDE.U32 R10, R202, c[0x0][0x190], RZ ;  /* 0x00006400ca0a1a25 */ /* 0x000fe200078e00ff */
[----:B------:R-:W-:-:S03]  /*0600*/  @P0 IADD3 R8, R2, R9, RZ ;  /* 0x0000000902080210 */ /* 0x000fc60007ffe0ff */
[----:B------:R-:W-:Y:S02]  /*0610*/  @!P1 IMAD R5, R5, c[0x0][0x178], RZ ;  /* 0x00005e0005059a24 */ /* 0x000fe400078e02ff */
[----:B------:R-:W-:-:S04]  /*0620*/  @!P1 IMAD.WIDE.U32 R16, R0, c[0x0][0x178], RZ ;  /* 0x00005e0000109a25 */ /* 0x000fc800078e00ff */
[----:B------:R-:W-:Y:S01]  /*0630*/  @!P1 IMAD R4, R0, c[0x0][0x17c], R5 ;  /* 0x00005f0000049a24 */ /* 0x000fe200078e0205 */
[----:B------:R-:W-:Y:S01]  /*0640*/  @!P1 MOV R10, R16 ;  /* 0x00000010000a9202 */ /* 0x000fe20000000f00 */
[----:B------:R-:W-:-:S04]  /*0650*/  @P0 IMAD.WIDE.U32 R214, R8, c[0x0][0x198], RZ ;  /* 0x0000660008d60a25 */ /* 0x000fc800078e00ff */
[----:B------:R-:W-:Y:S01]  /*0660*/  @P1 IMAD R3, R202, c[0x0][0x194], R11 ;  /* 0x00006500ca031a24 */ /* 0x000fe200078e020b */
[----:B------:R-:W-:Y:S01]  /*0670*/  @!P1 IADD3 R3, R17, R4, RZ ;  /* 0x0000000411039210 */ /* 0x000fe20007ffe0ff */
[----:B------:R-:W-:Y:S01]  /*0680*/  @P0 IMAD R8, R8, c[0x0][0x19c], R215 ;  /* 0x0000670008080a24 */ /* 0x000fe200078e02d7 */
[----:B------:R-:W-:Y:S05]  /*0690*/  @P0 BRA `(.L_x_505) ;  /* 0x000000a000000947 */ /* 0x000fea0003800000 */
[----:B-1----:R-:W-:Y:S01]  /*06a0*/  SHF.R.S32.HI R5, RZ, 0x1f, R2 ;  /* 0x0000001fff057819 */ /* 0x002fe20000011402 */
[----:B------:R-:W-:Y:S01]  /*06b0*/  IMAD.WIDE.U32 R16, R2, c[0x0][0x198], RZ ;  /* 0x0000660002107a25 */ /* 0x000fe200078e00ff */
[----:B------:R-:W-:-:S03]  /*06c0*/  SHF.R.S32.HI R4, RZ, 0x1f, R0 ;  /* 0x0000001fff047819 */ /* 0x000fc60000011400 */
[----:B------:R-:W-:Y:S02]  /*06d0*/  IMAD R5, R5, c[0x0][0x198], RZ ;  /* 0x0000660005057a24 */ /* 0x000fe400078e02ff */
[----:B------:R-:W-:Y:S02]  /*06e0*/  IMAD R11, R4, c[0x0][0x180], RZ ;  /* 0x00006000040b7a24 */ /* 0x000fe400078e02ff */
[----:B------:R-:W-:Y:S02]  /*06f0*/  IMAD R5, R2, c[0x0][0x19c], R5 ;  /* 0x0000670002057a24 */ /* 0x000fe400078e0205 */
[----:B------:R-:W-:-:S03]  /*0700*/  IMAD R11, R0, c[0x0][0x184], R11 ;  /* 0x00006100000b7a24 */ /* 0x000fc600078e020b */
[----:B------:R-:W-:-:S05]  /*0710*/  IADD3 R17, R17, R5, RZ ;  /* 0x0000000511117210 */ /* 0x000fca0007ffe0ff */
[----:B------:R-:W-:-:S05]  /*0720*/  IMAD.WIDE.U32 R214, R0, c[0x0][0x180], R16 ;  /* 0x0000600000d67a25 */ /* 0x000fca00078e0010 */
[----:B------:R-:W-:Y:S02]  /*0730*/  IADD3 R8, R215, R11, RZ ;  /* 0x0000000bd7087210 */ /* 0x000fe40007ffe0ff */
.L_x_505:
[----:B-1----:R-:W-:Y:S01]  /*0740*/  IABS R6, c[0x0][0x1c8] ;  /* 0x0000720000067a13 */ /* 0x002fe20000000000 */
[----:B------:R-:W-:Y:S01]  /*0750*/  @P0 IMAD.IADD R9, R2, 0x1, R9 ;  /* 0x0000000102090824 */ /* 0x000fe200078e0209 */
[----:B------:R-:W-:Y:S02]  /*0760*/  SHF.R.S32.HI R25, RZ, 0x1f, R22 ;  /* 0x0000001fff197819 */ /* 0x000fe40000011416 */
[----:B------:R-:W1:Y:S08]  /*0770*/  I2F.RP R11, R6 ;  /* 0x00000006000b7306 */ /* 0x000e700000209400 */
[----:B-1----:R-:W1:Y:S02]  /*0780*/  MUFU.RCP R16, R11 ;  /* 0x0000000b00107308 */ /* 0x002e640000001000 */
[----:B-1----:R-:W-:-:S06]  /*0790*/  IADD3 R16, R16, 0xffffffe, RZ ;  /* 0x0ffffffe10107810 */ /* 0x002fcc0007ffe0ff */
[----:B------:R-:W1:Y:S02]  /*07a0*/  F2I.FTZ.U32.TRUNC.NTZ R17, R16 ;  /* 0x0000001000117305 */ /* 0x000e64000021f000 */
[----:B-1----:R-:W-:Y:S02]  /*07b0*/  IMAD.MOV R4, RZ, RZ, -R17 ;  /* 0x000000ffff047224 */ /* 0x002fe400078e0a11 */
[----:B------:R-:W-:Y:S02]  /*07c0*/  IMAD.MOV.U32 R16, RZ, RZ, RZ ;  /* 0x000000ffff107224 */ /* 0x000fe400078e00ff */
[----:B------:R-:W-:Y:S01]  /*07d0*/  IMAD R5, R4, R6, RZ ;  /* 0x0000000604057224 */ /* 0x000fe200078e02ff */
[----:B------:R-:W-:-:S03]  /*07e0*/  IABS R4, R22 ;  /* 0x0000001600047213 */ /* 0x000fc60000000000 */
[----:B------:R-:W-:-:S06]  /*07f0*/  IMAD.HI.U32 R5, R17, R5, R16 ;  /* 0x0000000511057227 */ /* 0x000fcc00078e0010 */
[----:B------:R-:W-:-:S04]  /*0800*/  IMAD.HI.U32 R234, R5, R4, RZ ;  /* 0x0000000405ea7227 */ /* 0x000fc800078e00ff */
[----:B------:R-:W-:-:S04]  /*0810*/  IMAD.MOV R5, RZ, RZ, -R234 ;  /* 0x000000ffff057224 */ /* 0x000fc800078e0aea */
[----:B------:R-:W-:Y:S01]  /*0820*/  IMAD R5, R6, R5, R4 ;  /* 0x0000000506057224 */ /* 0x000fe200078e0204 */
[----:B------:R-:W-:-:S04]  /*0830*/  LOP3.LUT R4, R22, c[0x0][0x1c8], RZ, 0x3c, !PT ;  /* 0x0000720016047a12 */ /* 0x000fc800078e3cff */
[----:B------:R-:W-:Y:S02]  /*0840*/  ISETP.GT.U32.AND P2, PT, R6, R5, PT ;  /* 0x000000050600720c */ /* 0x000fe40003f44070 */
[----:B------:R-:W-:-:S11]  /*0850*/  ISETP.GE.AND P1, PT, R4, RZ, PT ;  /* 0x000000ff0400720c */ /* 0x000fd60003f26270 */
[----:B------:R-:W-:Y:S01]  /*0860*/  @!P2 IMAD.IADD R5, R5, 0x1, -R6 ;  /* 0x000000010505a824 */ /* 0x000fe200078e0a06 */
[----:B------:R-:W-:Y:S02]  /*0870*/  @!P2 IADD3 R234, R234, 0x1, RZ ;  /* 0x00000001eaeaa810 */ /* 0x000fe40007ffe0ff */
[----:B------:R-:W-:Y:S02]  /*0880*/  ISETP.NE.AND P2, PT, RZ, c[0x0][0x1c8], PT ;  /* 0x00007200ff007a0c */ /* 0x000fe40003f45270 */
[----:B------:R-:W-:Y:S01]  /*0890*/  ISETP.GE.U32.AND P3, PT, R5, R6, PT ;  /* 0x000000060500720c */ /* 0x000fe20003f66070 */
[----:B------:R-:W-:-:S04]  /*08a0*/  @P0 IMAD.WIDE.U32 R4, R9, c[0x0][0x1a0], RZ ;  /* 0x0000680009040a25 */ /* 0x000fc800078e00ff */
[----:B------:R-:W-:-:S08]  /*08b0*/  @P0 IMAD R15, R9, c[0x0][0x1a4], R5 ;  /* 0x00006900090f0a24 */ /* 0x000fd000078e0205 */
[----:B------:R-:W-:-:S05]  /*08c0*/  @P3 IADD3 R234, R234, 0x1, RZ ;  /* 0x00000001eaea3810 */ /* 0x000fca0007ffe0ff */
[----:B------:R-:W-:Y:S01]  /*08d0*/  @!P1 IMAD.MOV R234, RZ, RZ, -R234 ;  /* 0x000000ffffea9224 */ /* 0x000fe200078e0aea */
[----:B------:R-:W-:Y:S01]  /*08e0*/  @!P2 LOP3.LUT R234, RZ, c[0x0][0x1c8], RZ, 0x33, !PT ;  /* 0x00007200ffeaaa12 */ /* 0x000fe200078e33ff */
[----:B------:R-:W-:Y:S05]  /*08f0*/  @P0 BRA `(.L_x_506) ;  /* 0x000000a000000947 */ /* 0x000fea0003800000 */
[----:B------:R-:W-:Y:S01]  /*0900*/  SHF.R.S32.HI R5, RZ, 0x1f, R2 ;  /* 0x0000001fff057819 */ /* 0x000fe20000011402 */
        /* <DEDUP_REMOVED lines=9> */
.L_x_506:
[-C--:B------:R-:W-:Y:S01]  /*09a0*/  LEA.HI R2, R14, R239.reuse, RZ, 0x3 ;  /* 0x000000ef0e027211 */ /* 0x080fe200078f18ff */
[----:B------:R-:W-:Y:S01]  /*09b0*/  IMAD.IADD R195, R18, 0x1, -R13 ;  /* 0x0000000112c37824 */ /* 0x000fe200078e0a0d */
[----:B------:R-:W-:Y:S01]  /*09c0*/  LEA.HI R0, R14, R239, RZ, 0x6 ;  /* 0x000000ef0e007211 */ /* 0x000fe200078f30ff */
[----:B------:R-:W-:Y:S01]  /*09d0*/  IMAD R25, R25, c[0x0][0x1a8], RZ ;  /* 0x00006a0019197a24 */ /* 0x000fe200078e02ff */
[----:B------:R-:W-:Y:S01]  /*09e0*/  SHF.R.S32.HI R16, RZ, 0x3, R2 ;  /* 0x00000003ff107819 */ /* 0x000fe20000011402 */
[----:B------:R-:W-:Y:S01]  /*09f0*/  BSSY B0, `(.L_x_507) ;  /* 0x0000026000007945 */ /* 0x000fe20003800000 */
[----:B------:R-:W-:Y:S01]  /*0a00*/  LOP3.LUT R2, R2, 0xfffffff8, RZ, 0xc0, !PT ;  /* 0xfffffff802027812 */ /* 0x000fe200078ec0ff */
[----:B------:R-:W-:Y:S01]  /*0a10*/  IMAD.SHL.U32 R0, R0, 0x8, RZ ;  /* 0x0000000800007824 */ /* 0x000fe200078e00ff */
[----:B------:R-:W-:Y:S01]  /*0a20*/  SHF.R.S32.HI R17, RZ, 0x1f, R16 ;  /* 0x0000001fff117819 */ /* 0x000fe20000011410 */
[----:B------:R-:W-:Y:S01]  /*0a30*/  IMAD.SHL.U32 R205, R16, 0x40, RZ ;  /* 0x0000004010cd7824 */ /* 0x000fe200078e00ff */
[----:B------:R-:W-:Y:S01]  /*0a40*/  SHF.R.S32.HI R12, RZ, 0x5, R12 ;  /* 0x00000005ff0c7819 */ /* 0x000fe2000001140c */
[----:B------:R-:W-:Y:S01]  /*0a50*/  IMAD.IADD R2, R239, 0x1, -R2 ;  /* 0x00000001ef027824 */ /* 0x000fe200078e0a02 */
[----:B------:R-:W-:Y:S01]  /*0a60*/  SHF.R.S32.HI R237, RZ, 0x1f, R234 ;  /* 0x0000001fffed7819 */ /* 0x000fe200000114ea */
[----:B------:R-:W-:Y:S01]  /*0a70*/  IMAD R25, R22, c[0x0][0x1ac], R25 ;  /* 0x00006b0016197a24 */ /* 0x000fe200078e0219 */
[----:B------:R-:W-:Y:S01]  /*0a80*/  LOP3.LUT R205, R205, 0x1c0, RZ, 0xc0, !PT ;  /* 0x000001c0cdcd7812 */ /* 0x000fe200078ec0ff */
[----:B------:R-:W-:-:S02]  /*0a90*/  IMAD.SHL.U32 R218, R2, 0x8, RZ ;  /* 0x0000000802da7824 */ /* 0x000fc400078e00ff */
[----:B------:R-:W-:-:S03]  /*0aa0*/  IMAD.WIDE R220, R19, 0x80, R16 ;  /* 0x0000008013dc7825 */ /* 0x000fc600078e0210 */
[----:B------:R-:W-:Y:S02]  /*0ab0*/  IADD3 R10, P0, R218, R10, RZ ;  /* 0x0000000ada0a7210 */ /* 0x000fe40007f1e0ff */
[--C-:B------:R-:W-:Y:S02]  /*0ac0*/  SHF.R.S32.HI R219, RZ, 0x1f, R218.reuse ;  /* 0x0000001fffdb7819 */ /* 0x100fe400000114da */
[----:B------:R-:W-:Y:S02]  /*0ad0*/  LOP3.LUT R6, R205, 0x38, R218, 0xf8, !PT ;  /* 0x00000038cd067812 */ /* 0x000fe400078ef8da */
[----:B------:R-:W-:Y:S01]  /*0ae0*/  SHF.R.U32.HI R205, RZ, 0x3, R205 ;  /* 0x00000003ffcd7819 */ /* 0x000fe200000116cd */
[----:B------:R-:W-:Y:S01]  /*0af0*/  IMAD.X R11, R219, 0x1, R3, P0 ;  /* 0x00000001db0b7824 */ /* 0x000fe200000e0603 */
[----:B------:R-:W-:Y:S02]  /*0b00*/  ISETP.GE.AND P0, PT, R16, R195, PT ;  /* 0x000000c31000720c */ /* 0x000fe40003f06270 */
[----:B------:R-:W-:Y:S01]  /*0b10*/  LOP3.LUT R205, R6, R205, RZ, 0x3c, !PT ;  /* 0x000000cd06cd7212 */ /* 0x000fe200078e3cff */
[----:B------:R-:W-:-:S03]  /*0b20*/  IMAD.WIDE.U32 R22, R22, c[0x0][0x1a8], R10 ;  /* 0x00006a0016167a25 */ /* 0x000fc600078e000a */
[----:B------:R-:W-:Y:S01]  /*0b30*/  LOP3.LUT R205, R205, 0xfffffe00, R0, 0xf8, !PT ;  /* 0xfffffe00cdcd7812 */ /* 0x000fe200078ef800 */
[----:B------:R-:W-:-:S04]  /*0b40*/  IMAD.IADD R25, R23, 0x1, R25 ;  /* 0x0000000117197824 */ /* 0x000fc800078e0219 */
[----:B------:R-:W-:Y:S02]  /*0b50*/  IMAD.SHL.U32 R205, R205, 0x2, RZ ;  /* 0x00000002cdcd7824 */ /* 0x000fe400078e00ff */
        /* <DEDUP_REMOVED lines=15> */
.L_x_508:
[----:B------:R-:W-:Y:S05]  /*0c50*/  BSYNC B0 ;  /* 0x0000000000007941 */ /* 0x000fea0003800000 */
.L_x_507:
[----:B------:R-:W-:Y:S01]  /*0c60*/  IADD3 R6, R16, 0x10, RZ ;  /* 0x0000001010067810 */ /* 0x000fe20007ffe0ff */
[----:B------:R-:W-:Y:S03]  /*0c70*/  BSSY B0, `(.L_x_509) ;  /* 0x0000014000007945 */ /* 0x000fe60003800000 */
[----:B------:R-:W-:-:S13]  /*0c80*/  ISETP.GE.AND P0, PT, R6, R195, PT ;  /* 0x000000c30600720c */ /* 0x000fda0003f06270 */
[----:B------:R-:W-:Y:S05]  /*0c90*/  @P0 BRA `(.L_x_510) ;  /* 0x0000011000000947 */ /* 0x000fea0003800000 */
[----:B------:R-:W-:-:S13]  /*0ca0*/  ISETP.GE.AND P0, PT, R218, c[0x0][0x220], PT ;  /* 0x00008800da007a0c */ /* 0x000fda0003f06270 */
[----:B------:R3:W-:Y:S01]  /*0cb0*/  @P0 STS.128 [R205+0x800], RZ ;  /* 0x000800ffcd000388 */ /* 0x0007e20000000c00 */
[----:B------:R-:W-:Y:S05]  /*0cc0*/  @P0 BRA `(.L_x_510) ;  /* 0x000000e000000947 */ /* 0x000fea0003800000 */
[----:B------:R-:W-:Y:S01]  /*0cd0*/  IADD3 R3, P0, R220, 0x10, RZ ;  /* 0x00000010dc037810 */ /* 0x000fe20007f1e0ff */
[----:B------:R-:W-:Y:S01]  /*0ce0*/  IMAD.MOV.U32 R10, RZ, RZ, R22 ;  /* 0x000000ffff0a7224 */ /* 0x000fe200078e0016 */
[----:B------:R-:W-:-:S03]  /*0cf0*/  MOV R11, R25 ;  /* 0x00000019000b7202 */ /* 0x000fc60000000f00 */
[----:B------:R-:W-:Y:S02]  /*0d00*/  IMAD.X R0, RZ, RZ, R221, P0 ;  /* 0x000000ffff007224 */ /* 0x000fe400000e06dd */
[----:B------:R-:W-:-:S04]  /*0d10*/  IMAD.WIDE.U32 R10, R3, c[0x0][0x190], R10 ;  /* 0x00006400030a7a25 */ /* 0x000fc800078e000a */
[----:B------:R-:W-:Y:S01]  /*0d20*/  IMAD R0, R0, c[0x0][0x190], RZ ;  /* 0x0000640000007a24 */ /* 0x000fe200078e02ff */
[----:B--2---:R-:W-:-:S03]  /*0d30*/  LEA R26, P0, R10, c[0x0][0x160], 0x1 ;  /* 0x000058000a1a7a11 */ /* 0x004fc600078008ff */
[----:B------:R-:W-:-:S05]  /*0d40*/  IMAD R0, R3, c[0x0][0x194], R0 ;  /* 0x0000650003007a24 */ /* 0x000fca00078e0200 */
[----:B------:R-:W-:-:S04]  /*0d50*/  IADD3 R0, R11, R0, RZ ;  /* 0x000000000b007210 */ /* 0x000fc80007ffe0ff */
[----:B------:R-:W-:-:S05]  /*0d60*/  LEA.HI.X R27, R10, c[0x0][0x164], R0, 0x1, P0 ;  /* 0x000059000a1b7a11 */ /* 0x000fca00000f0c00 */
[----:B------:R-:W-:Y:S01]  /*0d70*/  @!PT LDS RZ, [RZ] ;  /* 0x00000000fffff984 */ /* 0x000fe20000000800 */
[----:B------:R-:W-:Y:S01]  /*0d80*/  @!PT LDS RZ, [RZ] ;  /* 0x00000000fffff984 */ /* 0x000fe20000000800 */
[----:B------:R-:W-:Y:S01]  /*0d90*/  @!PT LDS RZ, [RZ] ;  /* 0x00000000fffff984 */ /* 0x000fe20000000800 */
[----:B------:R2:W-:Y:S02]  /*0da0*/  LDGSTS.E.BYPASS.LTC128B.128 [R205+0x800], [R26.64] ;  /* 0x008000001acd7fae */ /* 0x0005e4000b901d54 */
.L_x_510:
[----:B------:R-:W-:Y:S05]  /*0db0*/  BSYNC B0 ;  /* 0x0000000000007941 */ /* 0x000fea0003800000 */
.L_x_509:
        /* <DEDUP_REMOVED lines=8> */
[----:B--2---:R-:W-:Y:S01]  /*0e40*/  IMAD.MOV.U32 R26, RZ, RZ, R22 ;  /* 0x000000ffff1a7224 */ /* 0x004fe200078e0016 */
[----:B------:R-:W-:-:S03]  /*0e50*/  MOV R27, R25 ;  /* 0x00000019001b7202 */ /* 0x000fc60000000f00 */
[----:B------:R-:W-:Y:S02]  /*0e60*/  IMAD.X R0, RZ, RZ, R221, P0 ;  /* 0x000000ffff007224 */ /* 0x000fe400000e06dd */
[----:B------:R-:W-:-:S04]  /*0e70*/  IMAD.WIDE.U32 R26, R3, c[0x0][0x190], R26 ;  /* 0x00006400031a7a25 */ /* 0x000fc800078e001a */
[----:B------:R-:W-:Y:S01]  /*0e80*/  IMAD R0, R0, c[0x0][0x190], RZ ;  /* 0x0000640000007a24 */ /* 0x000fe200078e02ff */
[----:B------:R-:W-:-:S03]  /*0e90*/  LEA R28, P0, R26, c[0x0][0x160], 0x1 ;  /* 0x000058001a1c7a11 */ /* 0x000fc600078008ff */
[----:B------:R-:W-:-:S05]  /*0ea0*/  IMAD R0, R3, c[0x0][0x194], R0 ;  /* 0x0000650003007a24 */ /* 0x000fca00078e0200 */
[----:B------:R-:W-:-:S04]  /*0eb0*/  IADD3 R0, R27, R0, RZ ;  /* 0x000000001b007210 */ /* 0x000fc80007ffe0ff */
[----:B------:R-:W-:-:S05]  /*0ec0*/  LEA.HI.X R29, R26, c[0x0][0x164], R0, 0x1, P0 ;  /* 0x000059001a1d7a11 */ /* 0x000fca00000f0c00 */
[----:B------:R-:W-:Y:S01]  /*0ed0*/  @!PT LDS RZ, [RZ] ;  /* 0x00000000fffff984 */ /* 0x000fe20000000800 */
[----:B------:R-:W-:Y:S01]  /*0ee0*/  @!PT LDS RZ, [RZ] ;  /* 0x00000000fffff984 */ /* 0x000fe20000000800 */
[----:B------:R-:W-:Y:S01]  /*0ef0*/  @!PT LDS RZ, [RZ] ;  /* 0x00000000fffff984 */ /* 0x000fe20000000800 */
[----:B------:R2:W-:Y:S02]  /*0f00*/  LDGSTS.E.BYPASS.LTC128B.128 [R205+0x1000], [R28.64] ;  /* 0x010000001ccd7fae */ /* 0x0005e4000b901d54 */
.L_x_512:
[----:B------:R-:W-:Y:S05]  /*0f10*/  BSYNC B0 ;  /* 0x0000000000007941 */ /* 0x000fea0003800000 */
.L_x_511:
        /* <DEDUP_REMOVED lines=21> */
.L_x_514:
[----:B------:R-:W-:Y:S05]  /*1070*/  BSYNC B0 ;  /* 0x0000000000007941 */ /* 0x000fea0003800000 */
.L_x_513:
        /* <DEDUP_REMOVED lines=21> */
.L_x_516:
[----:B------:R-:W-:Y:S05]  /*11d0*/  BSYNC B0 ;  /* 0x0000000000007941 */ /* 0x000fea0003800000 */
.L_x_515:
        /* <DEDUP_REMOVED lines=21> */
.L_x_518:
[----:B------:R-:W-:Y:S05]  /*1330*/  BSYNC B0 ;  /* 0x0000000000007941 */ /* 0x000fea0003800000 */
.L_x_517:
        /* <DEDUP_REMOVED lines=21> */
.L_x_520:
[----:B------:R-:W-:Y:S05]  /*1490*/  BSYNC B0 ;  /* 0x0000000000007941 */ /* 0x000fea0003800000 */
.L_x_519:
[----:B------:R-:W-:Y:S01]  /*14a0*/  IADD3 R204, R16, 0x70, RZ ;  /* 0x0000007010cc7810 */ /* 0x000fe20007ffe0ff */
[----:B------:R-:W-:Y:S01]  /*14b0*/  IMAD.MOV.U32 R126, RZ, RZ, c[0x0][0x198] ;  /* 0x00006600ff7e7624 */ /* 0x000fe200078e00ff */
[----:B------:R-:W-:Y:S01]  /*14c0*/  BSSY B0, `(.L_x_521) ;  /* 0x0000016000007945 */ /* 0x000fe20003800000 */
[----:B------:R-:W-:Y:S01]  /*14d0*/  IMAD.MOV.U32 R11, RZ, RZ, 0x6 ;  /* 0x00000006ff0b7424 */ /* 0x000fe200078e00ff */
[----:B------:R-:W-:Y:S01]  /*14e0*/  ISETP.GE.AND P0, PT, R204, R195, PT ;  /* 0x000000c3cc00720c */ /* 0x000fe20003f06270 */
[----:B------:R-:W-:-:S03]  /*14f0*/  IMAD.SHL.U32 R129, R126, 0x40, RZ ;  /* 0x000000407e817824 */ /* 0x000fc600078e00ff */
[----:B------:R-:W-:-:S09]  /*1500*/  SHF.L.U64.HI R127, R126, R11, c[0x0][0x19c] ;  /* 0x000067007e7f7619 */ /* 0x000fd2000001020b */
        /* <DEDUP_REMOVED lines=17> */
.L_x_522:
[----:B------:R-:W-:Y:S05]  /*1620*/  BSYNC B0 ;  /* 0x0000000000007941 */ /* 0x000fea0003800000 */
.L_x_521:
[----:B------:R-:W-:Y:S01]  /*1630*/  IMAD R5, R17, c[0x0][0x198], RZ ;  /* 0x0000660011057a24 */ /* 0x000fe200078e02ff */
[----:B------:R-:W-:Y:S01]  /*1640*/  LEA.HI R9, R14, R239, RZ, 0x4 ;  /* 0x000000ef0e097211 */ /* 0x000fe200078f20ff */
[--C-:B-1----:R-:W-:Y:S01]  /*1650*/  IMAD.WIDE.U32 R24, R16, c[0x0][0x198], R218.reuse ;  /* 0x0000660010187a25 */ /* 0x102fe200078e00da */
[----:B------:R-:W-:Y:S01]  /*1660*/  IADD3 R132, R207, -0x1, RZ ;  /* 0xffffffffcf847810 */ /* 0x000fe20007ffe0ff */
[----:B------:R-:W-:Y:S01]  /*1670*/  BSSY B0, `(.L_x_523) ;  /* 0x0000030000007945 */ /* 0x000fe20003800000 */
[----:B------:R-:W-:Y:S01]  /*1680*/  LOP3.LUT R14, R9, 0xfffffff0, RZ, 0xc0, !PT ;  /* 0xfffffff0090e7812 */ /* 0x000fe200078ec0ff */
[----:B------:R-:W-:Y:S01]  /*1690*/  IMAD R3, R17, c[0x0][0x1a0], RZ ;  /* 0x0000680011037a24 */ /* 0x000fe200078e02ff */
[----:B------:R-:W-:Y:S01]  /*16a0*/  IADD3 R214, P1, R214, R24, RZ ;  /* 0x00000018d6d67210 */ /* 0x000fe20007f3e0ff */
[----:B------:R-:W-:Y:S01]  /*16b0*/  IMAD.WIDE.U32 R22, R16, c[0x0][0x1a0], R218 ;  /* 0x0000680010167a25 */ /* 0x000fe200078e00da */
[----:B------:R-:W-:-:S03]  /*16c0*/  MOV R136, 0x20 ;  /* 0x0000002000887802 */ /* 0x000fc60000000f00 */
[----:B------:R-:W-:Y:S01]  /*16d0*/  IMAD R5, R16, c[0x0][0x19c], R5 ;  /* 0x0000670010057a24 */ /* 0x000fe200078e0205 */
[----:B------:R-:W-:Y:S01]  /*16e0*/  IADD3 R4, P0, R4, R22, RZ ;  /* 0x0000001604047210 */ /* 0x000fe20007f1e0ff */
[----:B------:R-:W-:Y:S01]  /*16f0*/  IMAD R0, R16, c[0x0][0x1a4], R3 ;  /* 0x0000690010007a24 */ /* 0x000fe200078e0203 */
[----:B------:R-:W-:Y:S01]  /*1700*/  IADD3 R3, -R14, R239, RZ ;  /* 0x000000ef0e037210 */ /* 0x000fe20007ffe1ff */
[C---:B------:R-:W-:Y:S01]  /*1710*/  IMAD R217, R237.reuse, c[0x0][0x1b0], RZ ;  /* 0x00006c00edd97a24 */ /* 0x040fe200078e02ff */
[----:B------:R-:W-:Y:S01]  /*1720*/  IADD3.X R215, R8, R25, R5, P1, !PT ;  /* 0x0000001908d77210 */ /* 0x000fe20000ffe405 */
[----:B------:R-:W-:Y:S01]  /*1730*/  IMAD R237, R237, c[0x0][0x1b8], RZ ;  /* 0x00006e00eded7a24 */ /* 0x000fe200078e02ff */
[----:B------:R-:W-:Y:S01]  /*1740*/  IADD3.X R5, R15, R23, R0, P0, !PT ;  /* 0x000000170f057210 */ /* 0x000fe200007fe400 */
[C---:B------:R-:W-:Y:S01]  /*1750*/  IMAD R217, R234.reuse, c[0x0][0x1b4], R217 ;  /* 0x00006d00ead97a24 */ /* 0x040fe200078e02d9 */
[----:B------:R-:W-:Y:S01]  /*1760*/  SHF.R.S32.HI R0, RZ, 0x1f, R3 ;  /* 0x0000001fff007819 */ /* 0x000fe20000011403 */
[C---:B------:R-:W-:Y:S01]  /*1770*/  IMAD R237, R234.reuse, c[0x0][0x1bc], R237 ;  /* 0x00006f00eaed7a24 */ /* 0x040fe200078e02ed */
[----:B------:R-:W-:Y:S01]  /*1780*/  SHF.R.S32.HI R14, RZ, 0x1f, R132 ;  /* 0x0000001fff0e7819 */ /* 0x000fe20000011484 */
[----:B------:R-:W-:Y:S01]  /*1790*/  IMAD.WIDE.U32 R214, R234, c[0x0][0x1b0], R214 ;  /* 0x00006c00ead67a25 */ /* 0x000fe200078e00d6 */
[----:B------:R-:W-:-:S03]  /*17a0*/  LEA.HI R131, R0, R3, RZ, 0x3 ;  /* 0x0000000300837211 */ /* 0x000fc600078f18ff */
[----:B------:R-:W-:Y:S01]  /*17b0*/  IMAD.WIDE.U32 R234, R234, c[0x0][0x1b8], R4 ;  /* 0x00006e00eaea7a25 */ /* 0x000fe200078e0004 */
[C---:B------:R-:W-:Y:S02]  /*17c0*/  LOP3.LUT R8, R131.reuse, 0xfffffff8, RZ, 0xc0, !PT ;  /* 0xfffffff883087812 */ /* 0x040fe400078ec0ff */
[----:B------:R-:W-:Y:S01]  /*17d0*/  SHF.L.U32 R131, R131, 0x6, RZ ;  /* 0x0000000683837819 */ /* 0x000fe200000006ff */
[----:B------:R-:W-:Y:S01]  /*17e0*/  IMAD R5, R132, -0x40, R130 ;  /* 0xffffffc084057824 */ /* 0x000fe200078e0282 */
[----:B------:R-:W-:Y:S01]  /*17f0*/  IADD3 R8, R3, -R8, RZ ;  /* 0x8000000803087210 */ /* 0x000fe20007ffe0ff */
[----:B------:R-:W-:Y:S01]  /*1800*/  IMAD R25, R127, R132, RZ ;  /* 0x000000847f197224 */ /* 0x000fe200078e02ff */
[----:B------:R-:W-:Y:S01]  /*1810*/  LOP3.LUT R131, R131, 0xfffffe00, RZ, 0xc0, !PT ;  /* 0xfffffe0083837812 */ /* 0x000fe200078ec0ff */
[----:B------:R-:W-:Y:S01]  /*1820*/  IMAD.IADD R217, R215, 0x1, R217 ;  /* 0x00000001d7d97824 */ /* 0x000fe200078e02d9 */
[----:B------:R-:W-:Y:S01]  /*1830*/  ISETP.GE.AND P0, PT, R16, R5, PT ;  /* 0x000000051000720c */ /* 0x000fe20003f06270 */
[----:B------:R-:W-:Y:S01]  /*1840*/  IMAD.MOV.U32 R216, RZ, RZ, R214 ;  /* 0x000000ffffd87224 */ /* 0x000fe200078e00d6 */
[----:B------:R-:W-:Y:S01]  /*1850*/  IADD3 R237, R235, R237, RZ ;  /* 0x000000edebed7210 */ /* 0x000fe20007ffe0ff */
[----:B------:R-:W-:Y:S01]  /*1860*/  IMAD.MOV.U32 R0, RZ, RZ, 0x10 ;  /* 0x00000010ff007424 */ /* 0x000fe200078e00ff */
[----:B------:R-:W-:Y:S01]  /*1870*/  R2P PR, R8, 0x6 ;  /* 0x0000000608007804 */ /* 0x000fe20000000000 */
[----:B------:R-:W-:-:S02]  /*1880*/  IMAD R25, R14, R129, R25 ;  /* 0x000000810e197224 */ /* 0x000fc400078e0219 */
[----:B------:R-:W-:Y:S02]  /*1890*/  IMAD.WIDE.U32 R22, R132, R129, R216 ;  /* 0x0000008184167225 */ /* 0x000fe400078e00d8 */
[----:B------:R-:W-:Y:S02]  /*18a0*/  SEL R0, R0, 0xfffffff0, !P1 ;  /* 0xfffffff000007807 */ /* 0x000fe40004800000 */
[----:B------:R-:W-:Y:S01]  /*18b0*/  SEL R3, R136, 0xffffffe0, !P2 ;  /* 0xffffffe088037807 */ /* 0x000fe20005000000 */
[----:B------:R-:W-:Y:S01]  /*18c0*/  IMAD.IADD R25, R23, 0x1, R25 ;  /* 0x0000000117197824 */ /* 0x000fe200078e0219 */
[----:B------:R-:W-:Y:S05]  /*18d0*/  @P0 BRA `(.L_x_524) ;  /* 0x0000009000000947 */ /* 0x000fea0003800000 */
[----:B------:R-:W-:-:S13]  /*18e0*/  ISETP.GE.AND P0, PT, R218, c[0x0][0x220], PT ;  /* 0x00008800da007a0c */ /* 0x000fda0003f06270 */
[----:B------:R1:W-:Y:S01]  /*18f0*/  @P0 STS.128 [R205+0x4000], RZ ;  /* 0x004000ffcd000388 */ /* 0x0003e20000000c00 */
[----:B------:R-:W-:Y:S05]  /*1900*/  @P0 BRA `(.L_x_524) ;  /* 0x0000006000000947 */ /* 0x000fea0003800000 */
[----:B--2---:R-:W-:-:S04]  /*1910*/  LEA R26, P0, R22, c[0x0][0x168], 0x1 ;  /* 0x00005a00161a7a11 */ /* 0x004fc800078008ff */
[----:B------:R-:W-:-:S05]  /*1920*/  LEA.HI.X R27, R22, c[0x0][0x16c], R25, 0x1, P0 ;  /* 0x00005b00161b7a11 */ /* 0x000fca00000f0c19 */
[----:B------:R-:W-:Y:S01]  /*1930*/  @!PT LDS RZ, [RZ] ;  /* 0x00000000fffff984 */ /* 0x000fe20000000800 */
[----:B------:R-:W-:Y:S01]  /*1940*/  @!PT LDS RZ, [RZ] ;  /* 0x00000000fffff984 */ /* 0x000fe20000000800 */
[----:B------:R-:W-:Y:S01]  /*1950*/  @!PT LDS RZ, [RZ] ;  /* 0x00000000fffff984 */ /* 0x000fe20000000800 */
[----:B------:R2:W-:Y:S04]  /*1960*/  LDGSTS.E.BYPASS.LTC128B.128 [R205+0x4000], [R26.64] ;  /* 0x040000001acd7fae */ /* 0x0005e8000b901d54 */
.L_x_524:
[----:B------:R-:W-:Y:S05]  /*1970*/  BSYNC B0 ;  /* 0x0000000000007941 */ /* 0x000fea0003800000 */
.L_x_523:
[----:B------:R-:W-:Y:S01]  /*1980*/  ISETP.GE.AND P0, PT, R6, R5, PT ;  /* 0x000000050600720c */ /* 0x000fe20003f06270 */
[----:B------:R-:W-:Y:S01]  /*1990*/  BSSY B0, `(.L_x_525) ;  /* 0x000000f000007945 */ /* 0x000fe20003800000 */
[C---:B------:R-:W-:Y:S01]  /*19a0*/  SHF.L.U64.HI R196, R126.reuse, R7, c[0x0][0x19c] ;  /* 0x000067007ec47619 */ /* 0x040fe20000010207 */
[----:B------:R-:W-:-:S10]  /*19b0*/  IMAD.SHL.U32 R197, R126, 0x10, RZ ;  /* 0x000000107ec57824 */ /* 0x000fd400078e00ff */
[----:B------:R-:W-:Y:S05]  /*19c0*/  @P0 BRA `(.L_x_526) ;  /* 0x000000b000000947 */ /* 0x000fea0003800000 */
[----:B------:R-:W-:-:S13]  /*19d0*/  ISETP.GE.AND P0, PT, R218, c[0x0][0x220], PT ;  /* 0x00008800da007a0c */ /* 0x000fda0003f06270 */
[----:B------:R1:W-:Y:S01]  /*19e0*/  @P0 STS.128 [R205+0x4800], RZ ;  /* 0x004800ffcd000388 */ /* 0x0003e20000000c00 */
[----:B------:R-:W-:Y:S05]  /*19f0*/  @P0 BRA `(.L_x_526) ;  /* 0x0000008000000947 */ /* 0x000fea0003800000 */
[----:B------:R-:W-:-:S05]  /*1a00*/  IADD3 R15, P0, R197, R22, RZ ;  /* 0x00000016c50f7210 */ /* 0x000fca0007f1e0ff */
[----:B------:R-:W-:Y:S01]  /*1a10*/  IMAD.X R4, R196, 0x1, R25, P0 ;  /* 0x00000001c4047824 */ /* 0x000fe200000e0619 */
[----:B--2---:R-:W-:-:S04]  /*1a20*/  LEA R26, P0, R15, c[0x0][0x168], 0x1 ;  /* 0x00005a000f1a7a11 */ /* 0x004fc800078008ff */
[----:B------:R-:W-:-:S05]  /*1a30*/  LEA.HI.X R27, R15, c[0x0][0x16c], R4, 0x1, P0 ;  /* 0x00005b000f1b7a11 */ /* 0x000fca00000f0c04 */
[----:B------:R-:W-:Y:S01]  /*1a40*/  @!PT LDS RZ, [RZ] ;  /* 0x00000000fffff984 */ /* 0x000fe20000000800 */
[----:B------:R-:W-:Y:S01]  /*1a50*/  @!PT LDS RZ, [RZ] ;  /* 0x00000000fffff984 */ /* 0x000fe20000000800 */
[----:B------:R-:W-:Y:S01]  /*1a60*/  @!PT LDS RZ, [RZ] ;  /* 0x00000000fffff984 */ /* 0x000fe20000000800 */
[----:B------:R2:W-:Y:S04]  /*1a70*/  LDGSTS.E.BYPASS.LTC128B.128 [R205+0x4800], [R26.64] ;  /* 0x048000001acd7fae */ /* 0x0005e8000b901d54 */
.L_x_526:
[----:B------:R-:W-:Y:S05]  /*1a80*/  BSYNC B0 ;  /* 0x0000000000007941 */ /* 0x000fea0003800000 */
.L_x_525:
[----:B------:R-:W-:Y:S01]  /*1a90*/  ISETP.GE.AND P0, PT, R10, R5, PT ;  /* 0x000000050a00720c */ /* 0x000fe20003f06270 */
[----:B------:R-:W-:-:S12]  /*1aa0*/  BSSY B0, `(.L_x_527) ;  /* 0x000000e000007945 */ /* 0x000fd80003800000 */
[----:B------:R-:W-:Y:S05]  /*1ab0*/  @P0 BRA `(.L_x_528) ;  /* 0x000000c000000947 */ /* 0x000fea0003800000 */
[----:B------:R-:W-:-:S13]  /*1ac0*/  ISETP.GE.AND P0, PT, R218, c[0x0][0x220], PT ;  /* 0x00008800da007a0c */ /* 0x000fda0003f06270 */
[----:B------:R1:W-:Y:S01]  /*1ad0*/  @P0 STS.128 [R205+0x5000], RZ ;  /* 0x005000ffcd000388 */ /* 0x0003e20000000c00 */
[----:B------:R-:W-:Y:S05]  /*1ae0*/  @P0 BRA `(.L_x_528) ;  /* 0x0000009000000947 */ /* 0x000fea0003800000 */
[----:B------:R-:W-:Y:S01]  /*1af0*/  IMAD.MOV.U32 R15, RZ, RZ, c[0x0][0x19c] ;  /* 0x00006700ff0f7624 */ /* 0x000fe200078e00ff */
[----:B------:R-:W-:-:S04]  /*1b00*/  LEA R4, P0, R126, R22, 0x5 ;  /* 0x000000167e047211 */ /* 0x000fc800078028ff */
[----:B------:R-:W-:Y:S02]  /*1b10*/  LEA.HI.X R15, R126, R25, R15, 0x5, P0 ;  /* 0x000000197e0f7211 */ /* 0x000fe400000f2c0f */
[----:B--2---:R-:W-:-:S04]  /*1b20*/  LEA R26, P0, R4, c[0x0][0x168], 0x1 ;  /* 0x00005a00041a7a11 */ /* 0x004fc800078008ff */
[----:B------:R-:W-:-:S05]  /*1b30*/  LEA.HI.X R27, R4, c[0x0][0x16c], R15, 0x1, P0 ;  /* 0x00005b00041b7a11 */ /* 0x000fca00000f0c0f */
[----:B------:R-:W-:Y:S01]  /*1b40*/  @!PT LDS RZ, [RZ] ;  /* 0x00000000fffff984 */ /* 0x000fe20000000800 */
[----:B------:R-:W-:Y:S01]  /*1b50*/  @!PT LDS RZ, [RZ] ;  /* 0x00000000fffff984 */ /* 0x000fe20000000800 */
[----:B------:R-:W-:Y:S01]  /*1b60*/  @!PT LDS RZ, [RZ] ;  /* 0x00000000fffff984 */ /* 0x000fe20000000800 */
[----:B------:R2:W-:Y:S04]  /*1b70*/  LDGSTS.E.BYPASS.LTC128B.128 [R205+0x5000], [R26.64] ;  /* 0x050000001acd7fae */ /* 0x0005e8000b901d54 */
.L_x_528:
[----:B------:R-:W-:Y:S05]  /*1b80*/  BSYNC B0 ;  /* 0x0000000000007941 */ /* 0x000fea0003800000 */
.L_x_527:
[----:B------:R-:W-:Y:S01]  /*1b90*/  ISETP.GE.AND P0, PT, R212, R5, PT ;  /* 0x00000005d400720c */ /* 0x000fe20003f06270 */
[----:B------:R-:W-:Y:S01]  /*1ba0*/  IMAD.MOV.U32 R4, RZ, RZ, c[0x0][0x1a0] ;  /* 0x00006800ff047624 */ /* 0x000fe200078e00ff */
[----:B------:R-:W-:Y:S03]  /*1bb0*/  BSSY B0, `(.L_x_529) ;  /* 0x0000012000007945 */ /* 0x000fe60003800000 */
[C---:B------:R-:W-:Y:S01]  /*1bc0*/  IMAD.SHL.U32 R199, R4.reuse, 0x40, RZ ;  /* 0x0000004004c77824 */ /* 0x040fe200078e00ff */
[----:B------:R-:W-:-:S07]  /*1bd0*/  SHF.L.U64.HI R198, R4, R11, c[0x0][0x1a4] ;  /* 0x0000690004c67619 */ /* 0x000fce000001020b */
[----:B------:R-:W-:Y:S05]  /*1be0*/  @P0 BRA `(.L_x_530) ;  /* 0x000000e000000947 */ /* 0x000fea0003800000 */
[----:B------:R-:W-:-:S13]  /*1bf0*/  ISETP.GE.AND P0, PT, R218, c[0x0][0x220], PT ;  /* 0x00008800da007a0c */ /* 0x000fda0003f06270 */
[----:B------:R1:W-:Y:S01]  /*1c00*/  @P0 STS.128 [R205+0x5800], RZ ;  /* 0x005800ffcd000388 */ /* 0x0003e20000000c00 */
[----:B------:R-:W-:Y:S05]  /*1c10*/  @P0 BRA `(.L_x_530) ;  /* 0x000000b000000947 */ /* 0x000fea0003800000 */
[----:B------:R-:W-:Y:S01]  /*1c20*/  IMAD.MOV.U32 R24, RZ, RZ, R22 ;  /* 0x000000ffff187224 */ /* 0x000fe200078e0016 */
[----:B------:R-:W-:Y:S02]  /*1c30*/  ULDC UR4, c[0x0][0x19c] ;  /* 0x0000670000047ab9 */ /* 0x000fe40000000800 */
        /* <DEDUP_REMOVED lines=9> */
.L_x_530:
[----:B------:R-:W-:Y:S05]  /*1cd0*/  BSYNC B0 ;  /* 0x0000000000007941 */ /* 0x000fea0003800000 */
.L_x_529:
[----:B------:R-:W0:Y:S01]  /*1ce0*/  LDGDEPBAR ;  /* 0x00000000000079af */ /* 0x000e220000000000 */
[----:B------:R-:W-:Y:S01]  /*1cf0*/  ISETP.GE.AND P0, PT, R16, R5, PT ;  /* 0x000000051000720c */ /* 0x000fe20003f06270 */
[----:B------:R-:W-:Y:S01]  /*1d00*/  IMAD R11, R198, R132, RZ ;  /* 0x00000084c60b7224 */ /* 0x000fe200078e02ff */
[----:B------:R-:W-:Y:S01]  /*1d10*/  SHF.R.S32.HI R203, RZ, 0x1f, R20 ;  /* 0x0000001fffcb7819 */ /* 0x000fe20000011414 */
[----:B------:R-:W-:Y:S01]  /*1d20*/  IMAD.MOV.U32 R236, RZ, RZ, R234 ;  /* 0x000000ffffec7224 */ /* 0x000fe200078e00ea */
[----:B------:R-:W-:Y:S01]  /*1d30*/  BSSY B0, `(.L_x_531) ;  /* 0x0000016000007945 */ /* 0x000fe20003800000 */
[-C--:B------:R-:W-:Y:S01]  /*1d40*/  IMAD R11, R14, R199.reuse, R11 ;  /* 0x000000c70e0b7224 */ /* 0x080fe200078e020b */
[----:B------:R-:W-:Y:S01]  /*1d50*/  LEA.HI R203, R203, R20, RZ, 0x2 ;  /* 0x00000014cbcb7211 */ /* 0x000fe200078f10ff */
[----:B------:R-:W-:Y:S01]  /*1d60*/  IMAD.SHL.U32 R239, R239, 0x2, RZ ;  /* 0x00000002efef7824 */ /* 0x000fe200078e00ff */
[----:B------:R-:W-:Y:S01]  /*1d70*/  LEA R230, R19, R12, 0x3 ;  /* 0x0000000c13e67211 */ /* 0x000fe200078e18ff */
[----:B------:R-:W-:Y:S01]  /*1d80*/  IMAD.WIDE.U32 R14, R132, R199, R236 ;  /* 0x000000c7840e7225 */ /* 0x000fe200078e00ec */
[----:B------:R-:W-:-:S02]  /*1d90*/  SHF.R.S32.HI R203, RZ, 0x2, R203 ;  /* 0x00000002ffcb7819 */ /* 0x000fc400000114cb */
[----:B------:R-:W-:Y:S01]  /*1da0*/  LOP3.LUT R239, R239, 0x6, RZ, 0xc0, !PT ;  /* 0x00000006efef7812 */ /* 0x000fe200078ec0ff */
[----:B------:R-:W-:Y:S01]  /*1db0*/  IMAD.IADD R11, R15, 0x1, R11 ;  /* 0x000000010f0b7824 */ /* 0x000fe200078e020b */
[----:B------:R-:W-:-:S04]  /*1dc0*/  DEPBAR.LE SB0, 0x0 ;  /* 0x000080000000791a */ /* 0x000fc80000000000 */
[----:B------:R-:W-:Y:S06]  /*1dd0*/  BAR.SYNC.DEFER_BLOCKING 0x0 ;  /* 0x0000000000007b1d */ /* 0x000fec0000010000 */
[----:B------:R1:W-:Y:S01]  /*1de0*/  @P0 STS.128 [R205+0x6000], RZ ;  /* 0x006000ffcd000388 */ /* 0x0003e20000000c00 */
        /* <DEDUP_REMOVED lines=10> */
.L_x_532:
[----:B------:R-:W-:Y:S05]  /*1e90*/  BSYNC B0 ;  /* 0x0000000000007941 */ /* 0x000fea0003800000 */
.L_x_531:
[----:B------:R-:W-:Y:S01]  /*1ea0*/  ISETP.GE.AND P0, PT, R6, R5, PT ;  /* 0x000000050600720c */ /* 0x000fe20003f06270 */
[----:B------:R-:W-:Y:S01]  /*1eb0*/  IMAD R6, R12, 0x10, R13 ;  /* 0x000000100c067824 */ /* 0x000fe200078e020d */
[----:B------:R-:W-:Y:S01]  /*1ec0*/  BSSY B0, `(.L_x_533) ;  /* 0x0000013000007945 */ /* 0x000fe20003800000 */
[C---:B------:R-:W-:Y:S01]  /*1ed0*/  SHF.L.U64.HI R200, R4.reuse, R7, c[0x0][0x1a4] ;  /* 0x0000690004c87619 */ /* 0x040fe20000010207 */
[----:B------:R-:W-:Y:S02]  /*1ee0*/  IMAD.SHL.U32 R201, R4, 0x10, RZ ;  /* 0x0000001004c97824 */ /* 0x000fe400078e00ff */
[----:B------:R-:W-:-:S04]  /*1ef0*/  IADD3 R133, R6, 0x1, R203 ;  /* 0x0000000106857810 */ /* 0x000fc80007ffe0cb */
[----:B------:R-:W-:-:S03]  /*1f00*/  IADD3 R133, R130, R133, -R18 ;  /* 0x0000008582857210 */ /* 0x000fc60007ffe812 */
[----:B------:R1:W-:Y:S01]  /*1f10*/  @P0 STS.128 [R205+0x6800], RZ ;  /* 0x006800ffcd000388 */ /* 0x0003e20000000c00 */
[----:B------:R-:W-:Y:S01]  /*1f20*/  IADD3 R133, R133, c[0x0][0x2e8], RZ ;  /* 0x0000ba0085857a10 */ /* 0x000fe20007ffe0ff */
[----:B------:R-:W-:Y:S05]  /*1f30*/  @P0 BRA `(.L_x_534) ;  /* 0x000000b000000947 */ /* 0x000fea0003800000 */
[----:B------:R-:W-:-:S13]  /*1f40*/  ISETP.GE.AND P0, PT, R218, c[0x0][0x220], PT ;  /* 0x00008800da007a0c */ /* 0x000fda0003f06270 */
[----:B------:R1:W-:Y:S01]  /*1f50*/  @P0 STS.128 [R205+0x6800], RZ ;  /* 0x006800ffcd000388 */ /* 0x0003e20000000c00 */
[----:B------:R-:W-:Y:S05]  /*1f60*/  @P0 BRA `(.L_x_534) ;  /* 0x0000008000000947 */ /* 0x000fea0003800000 */
[----:B------:R-:W-:-:S05]  /*1f70*/  IADD3 R7, P0, R201, R14, RZ ;  /* 0x0000000ec9077210 */ /* 0x000fca0007f1e0ff */
[----:B------:R-:W-:Y:S01]  /*1f80*/  IMAD.X R6, R200, 0x1, R11, P0 ;  /* 0x00000001c8067824 */ /* 0x000fe200000e060b */
[----:B------:R-:W-:-:S04]  /*1f90*/  LEA R18, P0, R7, c[0x0][0x170], 0x1 ;  /* 0x00005c0007127a11 */ /* 0x000fc800078008ff */
[----:B------:R-:W-:-:S05]  /*1fa0*/  LEA.HI.X R19, R7, c[0x0][0x174], R6, 0x1, P0 ;  /* 0x00005d0007137a11 */ /* 0x000fca00000f0c06 */
[----:B------:R-:W-:Y:S01]  /*1fb0*/  @!PT LDS RZ, [RZ] ;  /* 0x00000000fffff984 */ /* 0x000fe20000000800 */
[----:B------:R-:W-:Y:S01]  /*1fc0*/  @!PT LDS RZ, [RZ] ;  /* 0x00000000fffff984 */ /* 0x000fe20000000800 */
[----:B------:R-:W-:Y:S01]  /*1fd0*/  @!PT LDS RZ, [RZ] ;  /* 0x00000000fffff984 */ /* 0x000fe20000000800 */
[----:B------:R1:W-:Y:S04]  /*1fe0*/  LDGSTS.E.BYPASS.LTC128B.128 [R205+0x6800], [R18.64] ;  /* 0x0680000012cd7fae */ /* 0x0003e8000b901d54 */
.L_x_534:
[----:B------:R-:W-:Y:S05]  /*1ff0*/  BSYNC B0 ;  /* 0x0000000000007941 */ /* 0x000fea0003800000 */
.L_x_533:
[----:B------:R-:W-:Y:S01]  /*2000*/  ISETP.GE.AND P0, PT, R10, R5, PT ;  /* 0x000000050a00720c */ /* 0x000fe20003f06270 */
[----:B------:R-:W-:-:S12]  /*2010*/  BSSY B0, `(.L_x_535) ;  /* 0x000000f000007945 */ /* 0x000fd80003800000 */
[----:B------:R1:W-:Y:S01]  /*2020*/  @P0 STS.128 [R205+0x7000], RZ ;  /* 0x007000ffcd000388 */ /* 0x0003e20000000c00 */
[----:B------:R-:W-:Y:S05]  /*2030*/  @P0 BRA `(.L_x_536) ;  /* 0x000000c000000947 */ /* 0x000fea0003800000 */
[----:B------:R-:W-:-:S13]  /*2040*/  ISETP.GE.AND P0, PT, R218, c[0x0][0x220], PT ;  /* 0x00008800da007a0c */ /* 0x000fda0003f06270 */
[----:B------:R1:W-:Y:S01]  /*2050*/  @P0 STS.128 [R205+0x7000], RZ ;  /* 0x007000ffcd000388 */ /* 0x0003e20000000c00 */
[----:B------:R-:W-:Y:S05]  /*2060*/  @P0 BRA `(.L_x_536) ;  /* 0x0000009000000947 */ /* 0x000fea0003800000 */
[----:B------:R-:W-:Y:S01]  /*2070*/  IMAD.MOV.U32 R7, RZ, RZ, c[0x0][0x1a4] ;  /* 0x00006900ff077624 */ /* 0x000fe200078e00ff */
        /* <DEDUP_REMOVED lines=8> */
.L_x_536:
[----:B------:R-:W-:Y:S05]  /*2100*/  BSYNC B0 ;  /* 0x0000000000007941 */ /* 0x000fea0003800000 */
.L_x_535:
[----:B------:R-:W-:Y:S01]  /*2110*/  ISETP.GE.AND P0, PT, R212, R5, PT ;  /* 0x00000005d400720c */ /* 0x000fe20003f06270 */
[----:B------:R-:W-:-:S12]  /*2120*/  BSSY B0, `(.L_x_537) ;  /* 0x0000011000007945 */ /* 0x000fd80003800000 */
[----:B------:R1:W-:Y:S01]  /*2130*/  @P0 STS.128 [R205+0x7800], RZ ;  /* 0x007800ffcd000388 */ /* 0x0003e20000000c00 */
        /* <DEDUP_REMOVED lines=15> */
.L_x_538:
[----:B------:R-:W-:Y:S05]  /*2230*/  BSYNC B0 ;  /* 0x0000000000007941 */ /* 0x000fea0003800000 */
.L_x_537:
[----:B------:R-:W-:Y:S01]  /*2240*/  SHF.R.S32.HI R4, RZ, 0x4, R9 ;  /* 0x00000004ff047819 */ /* 0x000fe20000011409 */
[C---:B------:R-:W-:Y:S01]  /*2250*/  IMAD.SHL.U32 R5, R2.reuse, 0x40, RZ ;  /* 0x0000004002057824 */ /* 0x040fe200078e00ff */
[----:B------:R-:W-:Y:S01]  /*2260*/  R2P PR, R2, 0x6 ;  /* 0x0000000602007804 */ /* 0x000fe20000000000 */
[----:B------:R-:W-:Y:S01]  /*2270*/  IMAD.SHL.U32 R8, R8, 0x40, RZ ;  /* 0x0000004008087824 */ /* 0x000fe200078e00ff */
[----:B-1----:R-:W-:Y:S01]  /*2280*/  LEA.HI R7, R9, R4, RZ, 0x1 ;  /* 0x0000000409077211 */ /* 0x002fe200078f08ff */
[----:B------:R-:W-:Y:S01]  /*2290*/  IMAD.SHL.U32 R16, R16, 0x8, RZ ;  /* 0x0000000810107824 */ /* 0x000fe200078e00ff */
[----:B------:R-:W-:Y:S01]  /*22a0*/  LOP3.LUT R5, R5, 0x1c0, RZ, 0xc0, !PT ;  /* 0x000001c005057812 */ /* 0x000fe200078ec0ff */
[----:B------:R-:W0:Y:S01]  /*22b0*/  LDGDEPBAR ;  /* 0x00000000000079af */ /* 0x000e220000000000 */
[----:B------:R-:W-:Y:S01]  /*22c0*/  LOP3.LUT R7, R7, 0xfffffffe, RZ, 0xc0, !PT ;  /* 0xfffffffe07077812 */ /* 0x000fe200078ec0ff */
[----:B------:R-:W-:Y:S01]  /*22d0*/  UIADD3 UR17, UR25, 0x646e171e, URZ ;  /* 0x646e171e19117890 */ /* 0x000fe2000fffe03f */
[----:B------:R-:W-:-:S02]  /*22e0*/  LOP3.LUT R9, R8, 0x1c0, RZ, 0xc0, !PT ;  /* 0x000001c008097812 */ /* 0x000fc400078ec0ff */
[----:B------:R-:W-:Y:S01]  /*22f0*/  LOP3.LUT R16, R5, 0x8, R16, 0xf8, !PT ;  /* 0x0000000805107812 */ /* 0x000fe200078ef810 */
[----:B------:R-:W-:Y:S01]  /*2300*/  IMAD.IADD R7, R4, 0x1, -R7 ;  /* 0x0000000104077824 */ /* 0x000fe200078e0a07 */
[----:B------:R-:W-:Y:S02]  /*2310*/  SHF.R.U32.HI R5, RZ, 0x3, R5 ;  /* 0x00000003ff057819 */ /* 0x000fe40000011605 */
[----:B------:R-:W-:Y:S01]  /*2320*/  SEL R2, R136, 0xffffffe0, !P1 ;  /* 0xffffffe088027807 */ /* 0x000fe20004800000 */
[----:B------:R-:W-:Y:S01]  /*2330*/  IMAD.SHL.U32 R4, R7, 0x8, RZ ;  /* 0x0000000807047824 */ /* 0x000fe200078e00ff */
[----:B------:R-:W-:Y:S01]  /*2340*/  LOP3.LUT R16, R16, R5, RZ, 0x3c, !PT ;  /* 0x0000000510107212 */ /* 0x000fe200078e3cff */
[----:B------:R-:W-:Y:S01]  /*2350*/  IMAD R5, R12, 0x400, R131 ;  /* 0x000004000c057824 */ /* 0x000fe200078e0283 */
[----:B------:R-:W-:Y:S02]  /*2360*/  IADD3 R233, R133, 0x8, RZ ;  /* 0x0000000885e97810 */ /* 0x000fe40007ffe0ff */
[----:B------:R-:W-:Y:S01]  /*2370*/  LOP3.LUT R4, R9, 0x8, R4, 0xf8, !PT ;  /* 0x0000000809047812 */ /* 0x000fe200078ef804 */
[----:B------:R-:W-:Y:S01]  /*2380*/  IMAD R193, R7, 0x200, R16 ;  /* 0x0000020007c17824 */ /* 0x000fe200078e0210 */
[----:B------:R-:W-:-:S02]  /*2390*/  SHF.R.U32.HI R9, RZ, 0x3, R9 ;  /* 0x00000003ff097819 */ /* 0x000fc40000011609 */
[----:B------:R-:W-:Y:S01]  /*23a0*/  IADD3 R231, R133, 0x40, RZ ;  /* 0x0000004085e77810 */ /* 0x000fe20007ffe0ff */
[----:B------:R-:W-:Y:S01]  /*23b0*/  IMAD.SHL.U32 R193, R193, 0x2, RZ ;  /* 0x00000002c1c17824 */ /* 0x000fe200078e00ff */
[----:B------:R-:W-:Y:S02]  /*23c0*/  LOP3.LUT R128, R4, R9, RZ, 0x3c, !PT ;  /* 0x0000000904807212 */ /* 0x000fe400078e3cff */
[----:B------:R-:W-:Y:S01]  /*23d0*/  IADD3 R209, R133, 0x48, RZ ;  /* 0x0000004885d17810 */ /* 0x000fe20007ffe0ff */
[C---:B------:R-:W-:Y:S01]  /*23e0*/  IMAD.IADD R187, R193.reuse, 0x1, R2 ;  /* 0x00000001c1bb7824 */ /* 0x040fe200078e0202 */
[----:B------:R-:W-:Y:S01]  /*23f0*/  LDSM.16.M88.4 R36, [R193+0x4000] ;  /* 0x00400000c124783b */ /* 0x000fe20000000200 */
[----:B------:R-:W-:Y:S01]  /*2400*/  IMAD.IADD R194, R128, 0x1, R5 ;  /* 0x0000000180c27824 */ /* 0x000fe200078e0205 */
[----:B------:R-:W-:Y:S02]  /*2410*/  IADD3 R190, R193, 0x4040, RZ ;  /* 0x00004040c1be7810 */ /* 0x000fe40007ffe0ff */
[----:B------:R-:W-:Y:S01]  /*2420*/  LDSM.16.M88.4 R4, [R193+0x5800] ;  /* 0x00580000c104783b */ /* 0x000fe20000000200 */
[----:B------:R-:W-:Y:S01]  /*2430*/  IMAD.SHL.U32 R194, R194, 0x2, RZ ;  /* 0x00000002c2c27824 */ /* 0x000fe200078e00ff */
[----:B------:R-:W-:-:S02]  /*2440*/  IMNMX R238, R133, R130, PT ;  /* 0x0000008285ee7217 */ /* 0x000fc40003800200 */
[----:B------:R-:W-:Y:S01]  /*2450*/  LDSM.16.M88.4 R88, [R193+0x4800] ;  /* 0x00480000c158783b */ /* 0x000fe20000000200 */
[C-C-:B------:R-:W-:Y:S01]  /*2460*/  IMAD R192, R0.reuse, 0x2, R194.reuse ;  /* 0x0000000200c07824 */ /* 0x140fe200078e02c2 */
[-C--:B------:R-:W-:Y:S01]  /*2470*/  IMNMX R233, R233, R130.reuse, PT ;  /* 0x00000082e9e97217 */ /* 0x080fe20003800200 */
[----:B------:R-:W-:Y:S01]  /*2480*/  IMAD R191, R3, 0x2, R194 ;  /* 0x0000000203bf7824 */ /* 0x000fe200078e02c2 */
[----:B------:R-:W1:Y:S01]  /*2490*/  LDSM.16.M88.4 R68, [R194] ;  /* 0x00000000c244783b */ /* 0x000e620000000200 */
[-C--:B------:R-:W-:Y:S02]  /*24a0*/  IMNMX R231, R231, R130.reuse, PT ;  /* 0x00000082e7e77217 */ /* 0x080fe40003800200 */
[----:B------:R-:W-:Y:S01]  /*24b0*/  IMAD R189, R0, 0x2, R191 ;  /* 0x0000000200bd7824 */ /* 0x000fe200078e02bf */
[----:B------:R-:W5:Y:S01]  /*24c0*/  LDSM.16.M88.4 R72, [R194+0x2000] ;  /* 0x00200000c248783b */ /* 0x000f620000000200 */
[----:B------:R-:W-:-:S03]  /*24d0*/  IMNMX R209, R209, R130, PT ;  /* 0x00000082d1d17217 */ /* 0x000fc60003800200 */
[----:B------:R-:W2:Y:S04]  /*24e0*/  LDSM.16.M88.4 R80, [R193+0x5000] ;  /* 0x00500000c150783b */ /* 0x000ea80000000200 */
[----:B------:R-:W-:Y:S04]  /*24f0*/  LDSM.16.M88.4 R8, [R187+0x4000] ;  /* 0x00400000bb08783b */ /* 0x000fe80000000200 */
[----:B------:R-:W3:Y:S04]  /*2500*/  LDSM.16.M88.4 R108, [R192+0x2000] ;  /* 0x00200000c06c783b */ /* 0x000ee80000000200 */
[----:B------:R-:W4:Y:S04]  /*2510*/  LDSM.16.M88.4 R112, [R192] ;  /* 0x00000000c070783b */ /* 0x000f280000000200 */
[----:B------:R-:W2:Y:S04]  /*2520*/  LDSM.16.M88.4 R104, [R187+0x4800] ;  /* 0x00480000bb68783b */ /* 0x000ea80000000200 */
[----:B------:R-:W2:Y:S04]  /*2530*/  LDSM.16.M88.4 R96, [R187+0x5800] ;  /* 0x00580000bb60783b */ /* 0x000ea80000000200 */
[----:B------:R-:W-:Y:S04]  /*2540*/  LDSM.16.M88.4 R64, [R191+0x2000] ;  /* 0x00200000bf40783b */ /* 0x000fe80000000200 */
[----:B------:R-:W-:Y:S01]  /*2550*/  LDSM.16.M88.4 R100, [R187+0x5000] ;  /* 0x00500000bb64783b */ /* 0x000fe20000000200 */
[-C--:B-1----:R-:W-:Y:S03]  /*2560*/  HMMA.16816.F32.BF16 R76, R68, R4.reuse, RZ ;  /* 0x00000004444c723c */ /* 0x082fe600000418ff */
[----:B------:R-:W-:Y:S05]  /*2570*/  LDSM.16.M88.4 R12, [R189] ;  /* 0x00000000bd0c783b */ /* 0x000fea0000000200 */
[C---:B-----5:R-:W-:Y:S07]  /*2580*/  HMMA.16816.F32.BF16 R20, R72.reuse, R4, RZ ;  /* 0x000000044814723c */ /* 0x060fee00000418ff */
[----:B------:R-:W-:Y:S01]  /*2590*/  IADD3 R4, R193, 0x4000, RZ ;  /* 0x00004000c1047810 */ /* 0x000fe20007ffe0ff */
[----:B------:R-:W-:Y:S03]  /*25a0*/  HMMA.16816.F32.BF16 R40, R72, R38, RZ ;  /* 0x000000264828723c */ /* 0x000fe600000418ff */
[----:B------:R-:W-:-:S04]  /*25b0*/  @P2 IADD3 R190, R4, -0x40, RZ ;  /* 0xffffffc004be2810 */ /* 0x000fc80007ffe0ff */
[----:B------:R-:W-:Y:S01]  /*25c0*/  IADD3 R183, R190, 0x800, RZ ;  /* 0x00000800beb77810 */ /* 0x000fe20007ffe0ff */
[-C--:B------:R-:W-:Y:S01]  /*25d0*/  HMMA.16816.F32.BF16 R48, R68, R36.reuse, RZ ;  /* 0x000000244430723c */ /* 0x080fe200000418ff */
[----:B------:R-:W1:Y:S01]  /*25e0*/  LDSM.16.M88.4 R60, [R190] ;  /* 0x00000000be3c783b */ /* 0x000e620000000200 */
[----:B------:R-:W-:Y:S01]  /*25f0*/  IMAD.IADD R180, R2, 0x1, R190 ;  /* 0x0000000102b47824 */ /* 0x000fe200078e02be */
[----:B------:R-:W-:Y:S01]  /*2600*/  IADD3 R182, R190, 0x1000, RZ ;  /* 0x00001000beb67810 */ /* 0x000fe20007ffe0ff */
[----:B------:R-:W-:Y:S01]  /*2610*/  IMAD R2, R132, 0x40, R239 ;  /* 0x0000004084027824 */ /* 0x000fe200078e02ef */
[----:B------:R-:W-:Y:S01]  /*2620*/  LDSM.16.M88.4 R56, [R190+0x800] ;  /* 0x00080000be38783b */ /* 0x000fe20000000200 */
[----:B------:R-:W-:Y:S02]  /*2630*/  IADD3 R181, R190, 0x1800, RZ ;  /* 0x00001800beb57810 */ /* 0x000fe40007ffe0ff */
[----:B------:R-:W-:Y:S01]  /*2640*/  HMMA.16816.F32.BF16 R44, R72, R36, RZ ;  /* 0x00000024482c723c */ /* 0x000fe200000418ff */
[----:B------:R-:W-:Y:S01]  /*2650*/  LDSM.16.M88.4 R116, [R180] ;  /* 0x00000000b474783b */ /* 0x000fe20000000200 */
[----:B------:R-:W-:-:S02]  /*2660*/  ISETP.GE.AND P1, PT, R2, R238, PT ;  /* 0x000000ee0200720c */ /* 0x000fc40003f26270 */
[C---:B------:R-:W-:Y:S01]  /*2670*/  ISETP.GE.AND P6, PT, R2.reuse, R233, PT ;  /* 0x000000e90200720c */ /* 0x040fe20003fc6270 */
[----:B------:R-:W-:Y:S03]  /*2680*/  LDSM.16.M88.4 R16, [R190+0x1800] ;  /* 0x00180000be10783b */ /* 0x000fe60000000200 */
[----:B------:R-:W-:Y:S01]  /*2690*/  HMMA.16816.F32.BF16 R36, R68, R38, RZ ;  /* 0x000000264424723c */ /* 0x000fe200000418ff */
[----:B------:R-:W-:Y:S07]  /*26a0*/  LDSM.16.M88.4 R52, [R190+0x1000] ;  /* 0x00100000be34783b */ /* 0x000fee0000000200 */
[C---:B------:R-:W-:Y:S08]  /*26b0*/  HMMA.16816.F32.BF16 R32, R72.reuse, R88, RZ ;  /* 0x000000584820723c */ /* 0x040ff000000418ff */
[C---:B--2---:R-:W-:Y:S08]  /*26c0*/  HMMA.16816.F32.BF16 R28, R72.reuse, R90, RZ ;  /* 0x0000005a481c723c */ /* 0x044ff000000418ff */
[C---:B------:R-:W-:Y:S08]  /*26d0*/  HMMA.16816.F32.BF16 R24, R72.reuse, R80, RZ ;  /* 0x000000504818723c */ /* 0x040ff000000418ff */
[----:B------:R-:W-:Y:S08]  /*26e0*/  HMMA.16816.F32.BF16 R120, R72, R82, RZ ;  /* 0x000000524878723c */ /* 0x000ff000000418ff */
[C---:B------:R-:W-:Y:S08]  /*26f0*/  HMMA.16816.F32.BF16 R92, R68.reuse, R88, RZ ;  /* 0x00000058445c723c */ /* 0x040ff000000418ff */
[C---:B------:R-:W-:Y:S08]  /*2700*/  HMMA.16816.F32.BF16 R84, R68.reuse, R80, RZ ;  /* 0x000000504454723c */ /* 0x040ff000000418ff */
[C---:B------:R-:W-:Y:S08]  /*2710*/  HMMA.16816.F32.BF16 R88, R68.reuse, R90, RZ ;  /* 0x0000005a4458723c */ /* 0x040ff000000418ff */
[----:B------:R-:W-:Y:S08]  /*2720*/  HMMA.16816.F32.BF16 R80, R68, R82, RZ ;  /* 0x000000524450723c */ /* 0x000ff000000418ff */
[-C--:B------:R-:W-:Y:S08]  /*2730*/  HMMA.16816.F32.BF16 R72, R72, R6.reuse, RZ ;  /* 0x000000064848723c */ /* 0x080ff000000418ff */
[----:B------:R-:W-:Y:S01]  /*2740*/  HMMA.16816.F32.BF16 R68, R68, R6, RZ ;  /* 0x000000064444723c */ /* 0x000fe200000418ff */
[----:B------:R-:W2:Y:S07]  /*2750*/  LDSM.16.M88.4 R4, [R191] ;  /* 0x00000000bf04783b */ /* 0x000eae0000000200 */
[----:B---3--:R-:W-:Y:S08]  /*2760*/  HMMA.16816.F32.BF16 R40, R108, R10, R40 ;  /* 0x0000000a6c28723c */ /* 0x008ff00000041828 */
[C---:B----4-:R-:W-:Y:S08]  /*2770*/  HMMA.16816.F32.BF16 R48, R112.reuse, R8, R48 ;  /* 0x000000087030723c */ /* 0x050ff00000041830 */
[----:B------:R-:W-:Y:S08]  /*2780*/  HMMA.16816.F32.BF16 R36, R112, R10, R36 ;  /* 0x0000000a7024723c */ /* 0x000ff00000041824 */
[----:B------:R-:W-:Y:S01]  /*2790*/  HMMA.16816.F32.BF16 R44, R108, R8, R44 ;  /* 0x000000086c2c723c */ /* 0x000fe2000004182c */
[----:B------:R-:W3:Y:S07]  /*27a0*/  LDSM.16.M88.4 R8, [R189+0x2000] ;  /* 0x00200000bd08783b */ /* 0x000eee0000000200 */
[----:B------:R-:W-:Y:S08]  /*27b0*/  HMMA.16816.F32.BF16 R92, R112, R104, R92 ;  /* 0x00000068705c723c */ /* 0x000ff0000004185c */
[C---:B------:R-:W-:Y:S08]  /*27c0*/  HMMA.16816.F32.BF16 R20, R108.reuse, R96, R20 ;  /* 0x000000606c14723c */ /* 0x040ff00000041814 */
[----:B------:R-:W-:Y:S08]  /*27d0*/  HMMA.16816.F32.BF16 R72, R108, R98, R72 ;  /* 0x000000626c48723c */ /* 0x000ff00000041848 */
[C---:B------:R-:W-:Y:S08]  /*27e0*/  HMMA.16816.F32.BF16 R76, R112.reuse, R96, R76 ;  /* 0x00000060704c723c */ /* 0x040ff0000004184c */
[----:B------:R-:W-:Y:S08]  /*27f0*/  HMMA.16816.F32.BF16 R68, R112, R98, R68 ;  /* 0x000000627044723c */ /* 0x000ff00000041844 */
[----:B-1----:R-:W-:Y:S01]  /*2800*/  HMMA.16816.F32.BF16 R96, R64, R62, R40 ;  /* 0x0000003e4060723c */ /* 0x002fe20000041828 */
[----:B------:R-:W1:Y:S07]  /*2810*/  LDSM.16.M88.4 R40, [R180+0x800] ;  /* 0x00080000b428783b */ /* 0x000e6e0000000200 */
[C---:B--2---:R-:W-:Y:S08]  /*2820*/  HMMA.16816.F32.BF16 R48, R4.reuse, R60, R48 ;  /* 0x0000003c0430723c */ /* 0x044ff00000041830 */
[----:B------:R-:W-:Y:S08]  /*2830*/  HMMA.16816.F32.BF16 R36, R4, R62, R36 ;  /* 0x0000003e0424723c */ /* 0x000ff00000041824 */
[C---:B------:R-:W-:Y:S08]  /*2840*/  HMMA.16816.F32.BF16 R32, R108.reuse, R104, R32 ;  /* 0x000000686c20723c */ /* 0x040ff00000041820 */
[----:B------:R-:W-:Y:S08]  /*2850*/  HMMA.16816.F32.BF16 R28, R108, R106, R28 ;  /* 0x0000006a6c1c723c */ /* 0x000ff0000004181c */
[----:B------:R-:W-:Y:S07]  /*2860*/  HMMA.16816.F32.BF16 R44, R64, R60, R44 ;  /* 0x0000003c402c723c */ /* 0x000fee000004182c */
[----:B------:R-:W-:Y:S01]  /*2870*/  IADD3 R60, R2, 0x9, RZ ;  /* 0x00000009023c7810 */ /* 0x000fe20007ffe0ff */
[----:B------:R-:W-:Y:S08]  /*2880*/  HMMA.16816.F32.BF16 R92, R4, R56, R92 ;  /* 0x00000038045c723c */ /* 0x000ff0000004185c */
[C---:B------:R-:W-:Y:S08]  /*2890*/  HMMA.16816.F32.BF16 R24, R108.reuse, R100, R24 ;  /* 0x000000646c18723c */ /* 0x040ff00000041818 */
[----:B------:R-:W-:Y:S08]  /*28a0*/  HMMA.16816.F32.BF16 R120, R108, R102, R120 ;  /* 0x000000666c78723c */ /* 0x000ff00000041878 */
[C---:B------:R-:W-:Y:S08]  /*28b0*/  HMMA.16816.F32.BF16 R48, R12.reuse, R116, R48 ;  /* 0x000000740c30723c */ /* 0x040ff00000041830 */
[----:B------:R-:W-:Y:S08]  /*28c0*/  HMMA.16816.F32.BF16 R36, R12, R118, R36 ;  /* 0x000000760c24723c */ /* 0x000ff00000041824 */
[----:B------:R-:W-:Y:S08]  /*28d0*/  HMMA.16816.F32.BF16 R88, R112, R106, R88 ;  /* 0x0000006a7058723c */ /* 0x000ff00000041858 */
[----:B------:R-:W-:Y:S01]  /*28e0*/  HMMA.16816.F32.BF16 R32, R64, R56, R32 ;  /* 0x000000384020723c */ /* 0x000fe20000041820 */
[----:B------:R-:W-:-:S02]  /*28f0*/  FSEL R50, R50, -INF , !P6 ;  /* 0xff80000032327808 */ /* 0x000fc40007000000 */
[----:B------:R-:W-:-:S05]  /*2900*/  ISETP.GE.AND P6, PT, R60, R238, PT ;  /* 0x000000ee3c00720c */ /* 0x000fca0003fc6270 */
[C---:B------:R-:W-:Y:S08]  /*2910*/  HMMA.16816.F32.BF16 R28, R64.reuse, R58, R28 ;  /* 0x0000003a401c723c */ /* 0x040ff0000004181c */
[-C--:B------:R-:W-:Y:S08]  /*2920*/  HMMA.16816.F32.BF16 R20, R64, R16.reuse, R20 ;  /* 0x000000104014723c */ /* 0x080ff00000041814 */
[----:B------:R-:W-:Y:S07]  /*2930*/  HMMA.16816.F32.BF16 R76, R4, R16, R76 ;  /* 0x00000010044c723c */ /* 0x000fee000004184c */
[----:B------:R-:W-:Y:S01]  /*2940*/  IADD3 R16, R2, 0x1, RZ ;  /* 0x0000000102107810 */ /* 0x000fe20007ffe0ff */
[----:B---3--:R-:W-:Y:S03]  /*2950*/  HMMA.16816.F32.BF16 R44, R8, R116, R44 ;  /* 0x00000074082c723c */ /* 0x008fe6000004182c */
[----:B------:R-:W-:-:S02]  /*2960*/  ISETP.GE.AND P4, PT, R16, R238, PT ;  /* 0x000000ee1000720c */ /* 0x000fc40003f86270 */
[C---:B------:R-:W-:Y:S02]  /*2970*/  ISETP.GE.AND P5, PT, R16.reuse, R233, PT ;  /* 0x000000e91000720c */ /* 0x040fe40003fa6270 */
[C---:B------:R-:W-:Y:S01]  /*2980*/  ISETP.GE.AND P2, PT, R16.reuse, R231, PT ;  /* 0x000000e71000720c */ /* 0x040fe20003f46270 */
[----:B------:R-:W-:Y:S01]  /*2990*/  HMMA.16816.F32.BF16 R96, R8, R118, R96 ;  /* 0x000000760860723c */ /* 0x000fe20000041860 */
[----:B------:R-:W-:Y:S02]  /*29a0*/  ISETP.GE.AND P0, PT, R16, R209, PT ;  /* 0x000000d11000720c */ /* 0x000fe40003f06270 */
[----:B------:R-:W-:-:S04]  /*29b0*/  IADD3 R16, R2, 0x8, RZ ;  /* 0x0000000802107810 */ /* 0x000fc80007ffe0ff */
[----:B------:R-:W-:Y:S01]  /*29c0*/  ISETP.GE.AND P3, PT, R16, R238, PT ;  /* 0x000000ee1000720c */ /* 0x000fe20003f66270 */
[----:B-1----:R-:W-:Y:S08]  /*29d0*/  HMMA.16816.F32.BF16 R92, R12, R40, R92 ;  /* 0x000000280c5c723c */ /* 0x002ff0000004185c */
[C---:B------:R-:W-:Y:S08]  /*29e0*/  HMMA.16816.F32.BF16 R84, R112.reuse, R100, R84 ;  /* 0x000000647054723c */ /* 0x040ff00000041854 */
[----:B------:R-:W-:Y:S07]  /*29f0*/  HMMA.16816.F32.BF16 R80, R112, R102, R80 ;  /* 0x000000667050723c */ /* 0x000fee0000041850 */
[----:B------:R-:W-:Y:S01]  /*2a00*/  FSEL R102, R48, -INF , !P1 ;  /* 0xff80000030667808 */ /* 0x000fe20004800000 */
[----:B------:R-:W-:Y:S01]  /*2a10*/  HMMA.16816.F32.BF16 R24, R64, R52, R24 ;  /* 0x000000344018723c */ /* 0x000fe20000041818 */
[----:B------:R-:W-:-:S02]  /*2a20*/  ISETP.GE.AND P1, PT, R16, R233, PT ;  /* 0x000000e91000720c */ /* 0x000fc40003f26270 */
[----:B------:R-:W-:Y:S02]  /*2a30*/  IADD3 R48, R2, 0x10, RZ ;  /* 0x0000001002307810 */ /* 0x000fe40007ffe0ff */
[----:B------:R-:W-:Y:S02]  /*2a40*/  FSEL R103, R37, -INF , !P6 ;  /* 0xff80000025677808 */ /* 0x000fe40007000000 */
[----:B------:R-:W-:Y:S01]  /*2a50*/  ISETP.GE.AND P6, PT, R48, R238, PT ;  /* 0x000000ee3000720c */ /* 0x000fe20003fc6270 */
[----:B------:R-:W-:Y:S01]  /*2a60*/  HMMA.16816.F32.BF16 R120, R64, R54, R120 ;  /* 0x000000364078723c */ /* 0x000fe20000041878 */
[----:B------:R-:W-:-:S07]  /*2a70*/  FSEL R100, R38, -INF , !P1 ;  /* 0xff80000026647808 */ /* 0x000fce0004800000 */
[----:B------:R-:W-:Y:S07]  /*2a80*/  HMMA.16816.F32.BF16 R72, R64, R18, R72 ;  /* 0x000000124048723c */ /* 0x000fee0000041848 */
[----:B------:R-:W-:Y:S01]  /*2a90*/  FSEL R67, R49, -INF , !P4 ;  /* 0xff80000031437808 */ /* 0x000fe20006000000 */
[----:B------:R-:W-:Y:S01]  /*2aa0*/  HMMA.16816.F32.BF16 R88, R4, R58, R88 ;  /* 0x0000003a0458723c */ /* 0x000fe20000041858 */
[----:B------:R-:W-:Y:S02]  /*2ab0*/  FSEL R49, R36, -INF , !P3 ;  /* 0xff80000024317808 */ /* 0x000fe40005800000 */
[----:B------:R-:W-:-:S02]  /*2ac0*/  ISETP.GE.AND P4, PT, R16, R231, PT ;  /* 0x000000e71000720c */ /* 0x000fc40003f86270 */
[----:B------:R-:W-:Y:S02]  /*2ad0*/  ISETP.GE.AND P3, PT, R16, R209, PT ;  /* 0x000000d11000720c */ /* 0x000fe40003f66270 */
[----:B------:R-:W-:Y:S01]  /*2ae0*/  FSEL R16, R51, -INF , !P5 ;  /* 0xff80000033107808 */ /* 0x000fe20006800000 */
[C---:B------:R-:W-:Y:S01]  /*2af0*/  HMMA.16816.F32.BF16 R32, R8.reuse, R40, R32 ;  /* 0x000000280820723c */ /* 0x040fe20000041820 */
[-C--:B------:R-:W-:Y:S02]  /*2b00*/  ISETP.GE.AND P5, PT, R60, R233.reuse, PT ;  /* 0x000000e93c00720c */ /* 0x080fe40003fa6270 */
[----:B------:R-:W-:Y:S02]  /*2b10*/  IADD3 R36, R2, 0x11, RZ ;  /* 0x0000001102247810 */ /* 0x000fe40007ffe0ff */
[----:B------:R-:W-:Y:S02]  /*2b20*/  FSEL R58, R39, -INF , !P5 ;  /* 0xff800000273a7808 */ /* 0x000fe40006800000 */
[----:B------:R-:W-:Y:S01]  /*2b30*/  ISETP.GE.AND P5, PT, R48, R233, PT ;  /* 0x000000e93000720c */ /* 0x000fe20003fa6270 */
[----:B------:R-:W-:Y:S01]  /*2b40*/  HMMA.16816.F32.BF16 R28, R8, R42, R28 ;  /* 0x0000002a081c723c */ /* 0x000fe2000004181c */
[----:B------:R-:W-:-:S02]  /*2b50*/  FSEL R41, R45, -INF , !P2 ;  /* 0xff8000002d297808 */ /* 0x000fc40005000000 */
[----:B------:R-:W-:Y:S02]  /*2b60*/  FSEL R56, R94, -INF , !P5 ;  /* 0xff8000005e387808 */ /* 0x000fe40006800000 */
[----:B------:R-:W-:Y:S02]  /*2b70*/  FSEL R45, R96, -INF , !P4 ;  /* 0xff800000602d7808 */ /* 0x000fe40006000000 */
[----:B------:R-:W-:Y:S01]  /*2b80*/  ISETP.GE.AND P1, PT, R36, R238, PT ;  /* 0x000000ee2400720c */ /* 0x000fe20003f26270 */
[----:B------:R-:W-:Y:S01]  /*2b90*/  HMMA.16816.F32.BF16 R84, R4, R52, R84 ;  /* 0x000000340454723c */ /* 0x000fe20000041854 */
[----:B------:R-:W-:Y:S02]  /*2ba0*/  ISETP.GE.AND P5, PT, R60, R231, PT ;  /* 0x000000e73c00720c */ /* 0x000fe40003fa6270 */
[----:B------:R-:W-:Y:S02]  /*2bb0*/  ISETP.GE.AND P4, PT, R2, R209, PT ;  /* 0x000000d10200720c */ /* 0x000fe40003f86270 */
[----:B------:R-:W-:-:S02]  /*2bc0*/  FSEL R59, R92, -INF , !P6 ;  /* 0xff8000005c3b7808 */ /* 0x000fc40007000000 */
[----:B------:R-:W-:Y:S01]  /*2bd0*/  FSEL R57, R93, -INF , !P1 ;  /* 0xff8000005d397808 */ /* 0x000fe20004800000 */
[----:B------:R-:W-:Y:S01]  /*2be0*/  HMMA.16816.F32.BF16 R80, R4, R54, R80 ;  /* 0x000000360450723c */ /* 0x000fe20000041850 */
[----:B------:R-:W1:Y:S01]  /*2bf0*/  LDSM.16.M88.4 R52, [R180+0x1000] ;  /* 0x00100000b434783b */ /* 0x000e620000000200 */
[----:B------:R-:W-:Y:S02]  /*2c00*/  ISETP.GE.AND P6, PT, R2, R231, PT ;  /* 0x000000e70200720c */ /* 0x000fe40003fc6270 */
[----:B------:R-:W-:Y:S02]  /*2c10*/  FSEL R97, R97, -INF , !P5 ;  /* 0xff80000061617808 */ /* 0x000fe40006800000 */
[----:B------:R-:W-:Y:S02]  /*2c20*/  FSEL R46, R46, -INF , !P4 ;  /* 0xff8000002e2e7808 */ /* 0x000fe40006000000 */
[C---:B------:R-:W-:Y:S01]  /*2c30*/  ISETP.GE.AND P1, PT, R36.reuse, R233, PT ;  /* 0x000000e92400720c */ /* 0x040fe20003f26270 */
[----:B------:R-:W-:Y:S01]  /*2c40*/  HMMA.16816.F32.BF16 R88, R12, R42, R88 ;  /* 0x0000002a0c58723c */ /* 0x000fe20000041858 */
[----:B------:R-:W-:-:S02]  /*2c50*/  ISETP.GE.AND P5, PT, R36, R231, PT ;  /* 0x000000e72400720c */ /* 0x000fc40003fa6270 */
[----:B------:R-:W-:Y:S02]  /*2c60*/  ISETP.GE.AND P4, PT, R36, R209, PT ;  /* 0x000000d12400720c */ /* 0x000fe40003f86270 */
[----:B------:R-:W-:Y:S02]  /*2c70*/  IADD3 R36, R2, 0x18, RZ ;  /* 0x0000001802247810 */ /* 0x000fe40007ffe0ff */
[----:B------:R-:W-:Y:S01]  /*2c80*/  FSEL R40, R44, -INF , !P6 ;  /* 0xff8000002c287808 */ /* 0x000fe20007000000 */
[----:B------:R-:W-:Y:S01]  /*2c90*/  HMMA.16816.F32.BF16 R68, R4, R18, R68 ;  /* 0x000000120444723c */ /* 0x000fe20000041844 */
[----:B------:R-:W-:Y:S02]  /*2ca0*/  FSEL R44, R47, -INF , !P0 ;  /* 0xff8000002f2c7808 */ /* 0x000fe40004000000 */
[-C--:B------:R-:W-:Y:S02]  /*2cb0*/  ISETP.GE.AND P6, PT, R48, R231.reuse, PT ;  /* 0x000000e73000720c */ /* 0x080fe40003fc6270 */
[----:B------:R-:W-:-:S02]  /*2cc0*/  ISETP.GE.AND P0, PT, R36, R231, PT ;  /* 0x000000e72400720c */ /* 0x000fc40003f06270 */
[----:B------:R-:W-:Y:S02]  /*2cd0*/  FSEL R101, R32, -INF , !P6 ;  /* 0xff80000020657808 */ /* 0x000fe40007000000 */
[----:B------:R-:W-:Y:S02]  /*2ce0*/  FSEL R43, R33, -INF , !P5 ;  /* 0xff800000212b7808 */ /* 0x000fe40006800000 */
[----:B------:R-:W-:Y:S02]  /*2cf0*/  FSEL R17, R28, -INF , !P0 ;  /* 0xff8000001c117808 */ /* 0x000fe40004000000 */
[C---:B------:R-:W-:Y:S02]  /*2d00*/  ISETP.GE.AND P5, PT, R36.reuse, R238, PT ;  /* 0x000000ee2400720c */ /* 0x040fe40003fa6270 */
[C---:B------:R-:W-:Y:S02]  /*2d10*/  ISETP.GE.AND P6, PT, R36.reuse, R233, PT ;  /* 0x000000e92400720c */ /* 0x040fe40003fc6270 */
[----:B------:R-:W-:-:S02]  /*2d20*/  ISETP.GE.AND P0, PT, R36, R209, PT ;  /* 0x000000d12400720c */ /* 0x000fc40003f06270 */
[----:B------:R-:W2:Y:S01]  /*2d30*/  LDSM.16.M88.4 R36, [R180+0x1800] ;  /* 0x00180000b424783b */ /* 0x000ea20000000200 */
[----:B------:R-:W-:Y:S01]  /*2d40*/  FSEL R140, R95, -INF , !P1 ;  /* 0xff8000005f8c7808 */ /* 0x000fe20004800000 */
[----:B------:R-:W-:-:S04]  /*2d50*/  DEPBAR.LE SB0, 0x0 ;  /* 0x000080000000791a */ /* 0x000fc80000000000 */
[-C--:B-1----:R-:W-:Y:S01]  /*2d60*/  HMMA.16816.F32.BF16 R84, R12, R52.reuse, R84 ;  /* 0x000000340c54723c */ /* 0x082fe20000041854 */
[-C--:B------:R-:W-:Y:S02]  /*2d70*/  ISETP.GE.AND P1, PT, R60, R209.reuse, PT ;  /* 0x000000d13c00720c */ /* 0x080fe40003f26270 */
[----:B------:R-:W-:Y:S02]  /*2d80*/  IADD3 R42, R2, 0x19, RZ ;  /* 0x00000019022a7810 */ /* 0x000fe40007ffe0ff */
[----:B------:R-:W-:Y:S02]  /*2d90*/  FSEL R98, R98, -INF , !P3 ;  /* 0xff80000062627808 */ /* 0x000fe40005800000 */
[----:B------:R-:W-:Y:S01]  /*2da0*/  FSEL R60, R99, -INF , !P1 ;  /* 0xff800000633c7808 */ /* 0x000fe20004800000 */
[----:B------:R-:W-:Y:S01]  /*2db0*/  HMMA.16816.F32.BF16 R24, R8, R52, R24 ;  /* 0x000000340818723c */ /* 0x000fe20000041818 */
[----:B------:R-:W-:Y:S02]  /*2dc0*/  ISETP.GE.AND P2, PT, R48, R209, PT ;  /* 0x000000d13000720c */ /* 0x000fe40003f46270 */
[----:B------:R-:W-:-:S02]  /*2dd0*/  ISETP.GE.AND P3, PT, R42, R231, PT ;  /* 0x000000e72a00720c */ /* 0x000fc40003f66270 */
[----:B------:R-:W-:Y:S02]  /*2de0*/  ISETP.GE.AND P1, PT, R42, R238, PT ;  /* 0x000000ee2a00720c */ /* 0x000fe40003f26270 */
[----:B------:R-:W-:Y:S01]  /*2df0*/  IADD3 R28, R2, 0x20, RZ ;  /* 0x00000020021c7810 */ /* 0x000fe20007ffe0ff */
[-C--:B------:R-:W-:Y:S01]  /*2e00*/  HMMA.16816.F32.BF16 R120, R8, R54.reuse, R120 ;  /* 0x000000360878723c */ /* 0x080fe20000041878 */
[----:B------:R-:W-:Y:S02]  /*2e10*/  FSEL R33, R29, -INF , !P3 ;  /* 0xff8000001d217808 */ /* 0x000fe40005800000 */
[----:B------:R-:W-:Y:S02]  /*2e20*/  FSEL R34, R34, -INF , !P2 ;  /* 0xff80000022227808 */ /* 0x000fe40005000000 */
[----:B------:R-:W-:Y:S02]  /*2e30*/  FSEL R32, R35, -INF , !P4 ;  /* 0xff80000023207808 */ /* 0x000fe40006000000 */
[----:B------:R-:W-:Y:S01]  /*2e40*/  FSEL R65, R88, -INF , !P5 ;  /* 0xff80000058417808 */ /* 0x000fe20006800000 */
[----:B------:R-:W-:Y:S01]  /*2e50*/  HMMA.16816.F32.BF16 R80, R12, R54, R80 ;  /* 0x000000360c50723c */ /* 0x000fe20000041850 */
[----:B------:R-:W-:-:S02]  /*2e60*/  FSEL R61, R89, -INF , !P1 ;  /* 0xff800000593d7808 */ /* 0x000fc40004800000 */
[----:B------:R-:W-:Y:S02]  /*2e70*/  FSEL R52, R30, -INF , !P0 ;  /* 0xff8000001e347808 */ /* 0x000fe40004000000 */
[C---:B------:R-:W-:Y:S02]  /*2e80*/  ISETP.GE.AND P3, PT, R42.reuse, R233, PT ;  /* 0x000000e92a00720c */ /* 0x040fe40003f66270 */
[----:B------:R-:W-:Y:S02]  /*2e90*/  ISETP.GE.AND P2, PT, R42, R209, PT ;  /* 0x000000d12a00720c */ /* 0x000fe40003f46270 */
[C---:B------:R-:W-:Y:S01]  /*2ea0*/  ISETP.GE.AND P5, PT, R28.reuse, R238, PT ;  /* 0x000000ee1c00720c */ /* 0x040fe20003fa6270 */
[----:B--2---:R-:W-:Y:S01]  /*2eb0*/  HMMA.16816.F32.BF16 R76, R12, R36, R76 ;  /* 0x000000240c4c723c */ /* 0x004fe2000004184c */
[C---:B------:R-:W-:Y:S02]  /*2ec0*/  ISETP.GE.AND P4, PT, R28.reuse, R233, PT ;  /* 0x000000e91c00720c */ /* 0x040fe40003f86270 */
[----:B------:R-:W-:-:S02]  /*2ed0*/  ISETP.GE.AND P1, PT, R28, R231, PT ;  /* 0x000000e71c00720c */ /* 0x000fc40003f26270 */
[----:B------:R-:W-:Y:S02]  /*2ee0*/  ISETP.GE.AND P0, PT, R28, R209, PT ;  /* 0x000000d11c00720c */ /* 0x000fe40003f06270 */
[----:B------:R-:W-:Y:S01]  /*2ef0*/  IADD3 R28, R2, 0x21, RZ ;  /* 0x00000021021c7810 */ /* 0x000fe20007ffe0ff */
[C---:B------:R-:W-:Y:S01]  /*2f00*/  HMMA.16816.F32.BF16 R20, R8.reuse, R36, R20 ;  /* 0x000000240814723c */ /* 0x040fe20000041814 */
[----:B------:R-:W-:Y:S02]  /*2f10*/  FSEL R48, R31, -INF , !P2 ;  /* 0xff8000001f307808 */ /* 0x000fe40005000000 */
[----:B------:R-:W-:Y:S02]  /*2f20*/  FSEL R144, R91, -INF , !P3 ;  /* 0xff8000005b907808 */ /* 0x000fe40005800000 */
[C---:B------:R-:W-:Y:S02]  /*2f30*/  ISETP.GE.AND P2, PT, R28.reuse, R233, PT ;  /* 0x000000e91c00720c */ /* 0x040fe40003f46270 */
[----:B------:R-:W-:Y:S01]  /*2f40*/  ISETP.GE.AND P3, PT, R28, R231, PT ;  /* 0x000000e71c00720c */ /* 0x000fe20003f66270 */
[----:B------:R-:W-:Y:S01]  /*2f50*/  HMMA.16816.F32.BF16 R72, R8, R38, R72 ;  /* 0x000000260848723c */ /* 0x000fe20000041848 */
[----:B------:R-:W-:-:S02]  /*2f60*/  IADD3 R6, R2, 0x28, RZ ;  /* 0x0000002802067810 */ /* 0x000fc40007ffe0ff */
[----:B------:R-:W-:Y:S02]  /*2f70*/  IADD3 R4, R2, 0x29, RZ ;  /* 0x0000002902047810 */ /* 0x000fe40007ffe0ff */
[----:B------:R-:W-:Y:S02]  /*2f80*/  FSEL R168, R90, -INF , !P6 ;  /* 0xff8000005aa87808 */ /* 0x000fe40007000000 */
[----:B------:R-:W-:Y:S01]  /*2f90*/  FSEL R148, R87, -INF , !P2 ;  /* 0xff80000057947808 */ /* 0x000fe20005000000 */
[----:B------:R-:W-:Y:S01]  /*2fa0*/  HMMA.16816.F32.BF16 R68, R12, R38, R68 ;  /* 0x000000260c44723c */ /* 0x000fe20000041844 */
[----:B------:R-:W-:Y:S01]  /*2fb0*/  FSEL R145, R25, -INF , !P3 ;  /* 0xff80000019917808 */ /* 0x000fe20005800000 */
[----:B------:R-:W-:Y:S01]  /*2fc0*/  BAR.SYNC.DEFER_BLOCKING 0x0 ;  /* 0x0000000000007b1d */ /* 0x000fe20000010000 */
[----:B------:R-:W-:Y:S02]  /*2fd0*/  ISETP.GE.AND P6, PT, R28, R238, PT ;  /* 0x000000ee1c00720c */ /* 0x000fe40003fc6270 */
[----:B------:R-:W-:-:S02]  /*2fe0*/  ISETP.GE.AND P2, PT, R6, R231, PT ;  /* 0x000000e70600720c */ /* 0x000fc40003f46270 */
[----:B------:R-:W-:Y:S02]  /*2ff0*/  ISETP.GE.AND P3, PT, R4, R231, PT ;  /* 0x000000e70400720c */ /* 0x000fe40003f66270 */
[----:B------:R-:W-:Y:S02]  /*3000*/  FSEL R31, R84, -INF , !P5 ;  /* 0xff800000541f7808 */ /* 0x000fe40006800000 */
[----:B------:R-:W-:Y:S02]  /*3010*/  ISETP.GE.AND P5, PT, R28, R209, PT ;  /* 0x000000d11c00720c */ /* 0x000fe40003fa6270 */
[----:B------:R-:W-:Y:S02]  /*3020*/  FSEL R29, R85, -INF , !P6 ;  /* 0xff800000551d7808 */ /* 0x000fe40007000000 */
[----:B------:R-:W-:Y:S02]  /*3030*/  FSEL R153, R24, -INF , !P1 ;  /* 0xff80000018997808 */ /* 0x000fe40004800000 */
[----:B------:R-:W-:-:S02]  /*3040*/  FSEL R143, R120, -INF , !P2 ;  /* 0xff800000788f7808 */ /* 0x000fc40005000000 */
[----:B------:R-:W-:Y:S02]  /*3050*/  FSEL R151, R121, -INF , !P3 ;  /* 0xff80000079977808 */ /* 0x000fe40005800000 */
[----:B------:R-:W-:Y:S02]  /*3060*/  FSEL R28, R26, -INF , !P0 ;  /* 0xff8000001a1c7808 */ /* 0x000fe40004000000 */
[CC--:B------:R-:W-:Y:S02]  /*3070*/  ISETP.GE.AND P6, PT, R6.reuse, R238.reuse, PT ;  /* 0x000000ee0600720c */ /* 0x0c0fe40003fc6270 */
[----:B------:R-:W-:Y:S02]  /*3080*/  ISETP.GE.AND P1, PT, R6, R209, PT ;  /* 0x000000d10600720c */ /* 0x000fe40003f26270 */
        /* <DEDUP_REMOVED lines=8> */
[----:B------:R-:W-:Y:S02]  /*3110*/  FSEL R162, R122, -INF , !P1 ;  /* 0xff8000007aa27808 */ /* 0x000fe40004800000 */
[-C--:B------:R-:W-:Y:S02]  /*3120*/  ISETP.GE.AND P4, PT, R6, R233.reuse, PT ;  /* 0x000000e90600720c */ /* 0x080fe40003f86270 */
[C---:B------:R-:W-:Y:S02]  /*3130*/  ISETP.GE.AND P6, PT, R4.reuse, R238, PT ;  /* 0x000000ee0400720c */ /* 0x040fe40003fc6270 */
[C---:B------:R-:W-:Y:S02]  /*3140*/  ISETP.GE.AND P2, PT, R4.reuse, R233, PT ;  /* 0x000000e90400720c */ /* 0x040fe40003f46270 */
[C---:B------:R-:W-:Y:S02]  /*3150*/  ISETP.GE.AND P5, PT, R4.reuse, R231, PT ;  /* 0x000000e70400720c */ /* 0x040fe40003fa6270 */
        /* <DEDUP_REMOVED lines=8> */
[C---:B------:R-:W-:Y:S02]  /*31e0*/  ISETP.GE.AND P3, PT, R4.reuse, R231, PT ;  /* 0x000000e70400720c */ /* 0x040fe40003f66270 */
[----:B------:R-:W-:Y:S02]  /*31f0*/  ISETP.GE.AND P6, PT, R4, R209, PT ;  /* 0x000000d10400720c */ /* 0x000fe40003fc6270 */
[C---:B------:R-:W-:Y:S02]  /*3200*/  IADD3 R4, R2.reuse, 0x38, RZ ;  /* 0x0000003802047810 */ /* 0x040fe40007ffe0ff */
[----:B------:R-:W-:Y:S02]  /*3210*/  IADD3 R2, R2, 0x39, RZ ;  /* 0x0000003902027810 */ /* 0x000fe40007ffe0ff */
[----:B------:R-:W-:-:S02]  /*3220*/  FSEL R156, R22, -INF , !P1 ;  /* 0xff800000169c7808 */ /* 0x000fc40004800000 */
[----:B------:R-:W-:Y:S02]  /*3230*/  ISETP.GE.AND P1, PT, R2, R209, PT ;  /* 0x000000d10200720c */ /* 0x000fe40003f26270 */
[----:B------:R-:W-:Y:S02]  /*3240*/  FSEL R63, R79, -INF , !P0 ;  /* 0xff8000004f3f7808 */ /* 0x000fe40004000000 */
[----:B------:R-:W-:Y:S02]  /*3250*/  FSEL R146, R75, -INF , !P1 ;  /* 0xff8000004b927808 */ /* 0x000fe40004800000 */
[----:B------:R-:W-:Y:S02]  /*3260*/  ISETP.GE.AND P1, PT, R207, 0x2, PT ;  /* 0x00000002cf00780c */ /* 0x000fe40003f26270 */
[----:B------:R-:W-:Y:S02]  /*3270*/  ISETP.GE.AND P0, PT, R4, R231, PT ;  /* 0x000000e70400720c */ /* 0x000fe40003f06270 */
[----:B------:R-:W-:-:S02]  /*3280*/  FSEL R141, R77, -INF , !P4 ;  /* 0xff8000004d8d7808 */ /* 0x000fc40006000000 */
[----:B------:R-:W-:Y:S02]  /*3290*/  FSEL R157, R72, -INF , !P0 ;  /* 0xff800000489d7808 */ /* 0x000fe40004000000 */
[----:B------:R-:W-:Y:S02]  /*32a0*/  ISETP.GE.AND P0, PT, R2, R231, PT ;  /* 0x000000e70200720c */ /* 0x000fe40003f06270 */
[----:B------:R-:W-:Y:S02]  /*32b0*/  FSEL R66, R78, -INF , !P2 ;  /* 0xff8000004e427808 */ /* 0x000fe40005000000 */
[----:B------:R-:W-:Y:S02]  /*32c0*/  FSEL R159, R20, -INF , !P5 ;  /* 0xff800000149f7808 */ /* 0x000fe40006800000 */
[----:B------:R-:W-:Y:S02]  /*32d0*/  FSEL R158, R21, -INF , !P3 ;  /* 0xff800000159e7808 */ /* 0x000fe40005800000 */
[----:B------:R-:W-:-:S02]  /*32e0*/  FSEL R155, R73, -INF , !P0 ;  /* 0xff800000499b7808 */ /* 0x000fc40004000000 */
[CC--:B------:R-:W-:Y:S02]  /*32f0*/  ISETP.GE.AND P4, PT, R4.reuse, R238.reuse, PT ;  /* 0x000000ee0400720c */ /* 0x0c0fe40003f86270 */
[C---:B------:R-:W-:Y:S02]  /*3300*/  ISETP.GE.AND P2, PT, R4.reuse, R233, PT ;  /* 0x000000e90400720c */ /* 0x040fe40003f46270 */
[----:B------:R-:W-:Y:S02]  /*3310*/  ISETP.GE.AND P5, PT, R4, R209, PT ;  /* 0x000000d10400720c */ /* 0x000fe40003fa6270 */
[C---:B------:R-:W-:Y:S02]  /*3320*/  ISETP.GE.AND P3, PT, R2.reuse, R238, PT ;  /* 0x000000ee0200720c */ /* 0x040fe40003f66270 */
[----:B------:R-:W-:Y:S01]  /*3330*/  ISETP.GE.AND P0, PT, R2, R233, PT ;  /* 0x000000e90200720c */ /* 0x000fe20003f06270 */
[----:B------:R-:W-:Y:S01]  /*3340*/  IMAD.IADD R2, R131, 0x1, R128 ;  /* 0x0000000183027824 */ /* 0x000fe200078e0280 */
[----:B------:R-:W-:-:S02]  /*3350*/  FSEL R152, R23, -INF , !P6 ;  /* 0xff80000017987808 */ /* 0x000fc40007000000 */
[----:B------:R-:W-:Y:S02]  /*3360*/  FSEL R147, R74, -INF , !P5 ;  /* 0xff8000004a937808 */ /* 0x000fe40006800000 */
[----:B------:R-:W-:Y:S02]  /*3370*/  FSEL R138, R68, -INF , !P4 ;  /* 0xff800000448a7808 */ /* 0x000fe40006000000 */
[----:B------:R-:W-:Y:S02]  /*3380*/  FSEL R137, R69, -INF , !P3 ;  /* 0xff80000045897808 */ /* 0x000fe40005800000 */
[----:B------:R-:W-:Y:S02]  /*3390*/  FSEL R64, R70, -INF , !P2 ;  /* 0xff80000046407808 */ /* 0x000fe40005000000 */
[----:B------:R-:W-:Y:S01]  /*33a0*/  FSEL R62, R71, -INF , !P0 ;  /* 0xff800000473e7808 */ /* 0x000fe20004000000 */
[----:B------:R-:W-:Y:S05]  /*33b0*/  @!P1 BRA `(.L_x_539) ;  /* 0x0000031000009947 */ /* 0x000fea0003800000 */
[----:B------:R-:W-:Y:S01]  /*33c0*/  ISETP.GE.AND P0, PT, R218, c[0x0][0x220], PT ;  /* 0x00008800da007a0c */ /* 0x000fe20003f06270 */
[----:B------:R-:W-:Y:S01]  /*33d0*/  BSSY B0, `(.L_x_540) ;  /* 0x000002e000007945 */ /* 0x000fe20003800000 */
[----:B------:R-:W-:-:S04]  /*33e0*/  IADD3 R6, R207, -0x2, RZ ;  /* 0xfffffffecf067810 */ /* 0x000fc80007ffe0ff */
[----:B------:R-:W-:Y:S01]  /*33f0*/  SHF.R.S32.HI R4, RZ, 0x1f, R6 ;  /* 0x0000001fff047819 */ /* 0x000fe20000011406 */
[----:B------:R-:W-:Y:S02]  /*3400*/  IMAD R127, R127, R6, RZ ;  /* 0x000000067f7f7224 */ /* 0x000fe400078e02ff */
[----:B------:R-:W-:-:S04]  /*3410*/  IMAD.WIDE.U32 R10, R6, R129, R216 ;  /* 0x00000081060a7225 */ /* 0x000fc800078e00d8 */
[----:B------:R-:W-:Y:S01]  /*3420*/  IMAD R4, R4, R129, R127 ;  /* 0x0000008104047224 */ /* 0x000fe200078e027f */
[-C--:B------:R-:W-:Y:S01]  /*3430*/  @!P0 IADD3 R6, P5, R197, R10.reuse, RZ ;  /* 0x0000000ac5068210 */ /* 0x080fe20007fbe0ff */
[----:B------:R-:W-:Y:S01]  /*3440*/  @!P0 IMAD.MOV.U32 R5, RZ, RZ, c[0x0][0x19c] ;  /* 0x00006700ff058624 */ /* 0x000fe200078e00ff */
[----:B------:R-:W-:Y:S01]  /*3450*/  @!P0 LEA R7, P3, R126, R10, 0x5 ;  /* 0x0000000a7e078211 */ /* 0x000fe200078628ff */
[----:B------:R-:W-:Y:S01]  /*3460*/  IMAD.IADD R13, R11, 0x1, R4 ;  /* 0x000000010b0d7824 */ /* 0x000fe200078e0204 */
[----:B------:R-:W-:Y:S01]  /*3470*/  @!P0 LEA R18, P6, R10, c[0x0][0x168], 0x1 ;  /* 0x00005a000a128a11 */ /* 0x000fe200078c08ff */
[----:B------:R1:W-:Y:S01]  /*3480*/  @P0 STS.128 [R205+0x4000], RZ ;  /* 0x004000ffcd000388 */ /* 0x0003e20000000c00 */
[----:B------:R-:W-:Y:S01]  /*3490*/  @!P0 LEA R14, P4, R6, c[0x0][0x168], 0x1 ;  /* 0x00005a00060e8a11 */ /* 0x000fe200078808ff */
[----:B------:R-:W-:Y:S01]  /*34a0*/  @!P0 IMAD.X R9, R196, 0x1, R13, P5 ;  /* 0x00000001c4098824 */ /* 0x000fe200028e060d */
[----:B------:R-:W-:Y:S02]  /*34b0*/  @!P0 LEA R8, P2, R7, c[0x0][0x168], 0x1 ;  /* 0x00005a0007088a11 */ /* 0x000fe400078408ff */
[----:B------:R-:W-:-:S02]  /*34c0*/  @!P0 LEA.HI.X R4, R126, R13, R5, 0x5, P3 ;  /* 0x0000000d7e048211 */ /* 0x000fc400018f2c05 */
[----:B------:R-:W-:Y:S02]  /*34d0*/  @!P0 LEA.HI.X R19, R10, c[0x0][0x16c], R13, 0x1, P6 ;  /* 0x00005b000a138a11 */ /* 0x000fe400030f0c0d */
        /* <DEDUP_REMOVED lines=18> */
[----:B------:R-:W-:Y:S01]  /*3600*/  IMAD.MOV.U32 R12, RZ, RZ, R10 ;  /* 0x000000ffff0c7224 */ /* 0x000fe200078e000a */
        /* <DEDUP_REMOVED lines=10> */
.L_x_541:
[----:B------:R-:W-:Y:S05]  /*36b0*/  BSYNC B0 ;  /* 0x0000000000007941 */ /* 0x000fea0003800000 */
.L_x_540:
[----:B------:R-:W0:Y:S02]  /*36c0*/  LDGDEPBAR ;  /* 0x00000000000079af */ /* 0x000e240000000000 */
.L_x_539:
[----:B------:R-:W-:Y:S01]  /*36d0*/  FMNMX.FTZ R4, R40, R41, !PT ;  /* 0x0000002928047209 */ /* 0x000fe20007810000 */
[----:B------:R-:W-:Y:S01]  /*36e0*/  IMAD.WIDE.U32 R174, R230, -0x326172a9, RZ ;  /* 0xcd9e8d57e6ae7825 */ /* 0x000fe200078e00ff */
[----:B--2---:R-:W-:Y:S01]  /*36f0*/  FMNMX.FTZ R7, R46, R44, !PT ;  /* 0x0000002c2e077209 */ /* 0x004fe20007810000 */
[----:B------:R-:W-:Y:S01]  /*3700*/  UIADD3 UR14, UR25, -0x4498517b, URZ ;  /* 0xbb67ae85190e7890 */ /* 0x000fe2000fffe03f */
[----:B------:R-:W-:Y:S01]  /*3710*/  FMNMX.FTZ R4, R45, R4, !PT ;  /* 0x000000042d047209 */ /* 0x000fe20007810000 */
[----:B------:R-:W-:Y:S01]  /*3720*/  IMAD.WIDE.U32 R242, R228, -0x2daee0ad, RZ ;  /* 0xd2511f53e4f27825 */ /* 0x000fe200078e00ff */
[----:B------:R-:W-:Y:S01]  /*3730*/  FMNMX.FTZ R7, R98, R7, !PT ;  /* 0x0000000762077209 */ /* 0x000fe20007810000 */
[----:B------:R-:W-:Y:S01]  /*3740*/  UIADD3 UR15, UR24, -0x61c88647, URZ ;  /* 0x9e3779b9180f7890 */ /* 0x000fe2000fffe03f */
[----:B------:R-:W-:Y:S01]  /*3750*/  FMNMX.FTZ R4, R97, R4, !PT ;  /* 0x0000000461047209 */ /* 0x000fe20007810000 */
[----:B------:R-:W-:Y:S01]  /*3760*/  IMAD.SHL.U32 R165, R132, 0x2, RZ ;  /* 0x0000000284a57824 */ /* 0x000fe200078e00ff */
[----:B------:R-:W-:Y:S01]  /*3770*/  FMNMX.FTZ R7, R60, R7, !PT ;  /* 0x000000073c077209 */ /* 0x000fe20007810000 */
[----:B------:R-:W-:Y:S01]  /*3780*/  UIADD3 UR13, UR24, 0x3c6ef372, URZ ;  /* 0x3c6ef372180d7890 */ /* 0x000fe2000fffe03f */
[----:B------:R-:W-:Y:S01]  /*3790*/  FMNMX.FTZ R4, R101, R4, !PT ;  /* 0x0000000465047209 */ /* 0x000fe20007810000 */
[----:B------:R-:W-:Y:S01]  /*37a0*/  UIADD3 UR12, UR25, 0x76cf5d0a, URZ ;  /* 0x76cf5d0a190c7890 */ /* 0x000fe2000fffe03f */
[----:B------:R-:W-:Y:S01]  /*37b0*/  FMNMX.FTZ R7, R34, R7, !PT ;  /* 0x0000000722077209 */ /* 0x000fe20007810000 */
[----:B------:R-:W-:Y:S01]  /*37c0*/  UIADD3 UR10, UR25, 0x32370b8f, URZ ;  /* 0x32370b8f190a7890 */ /* 0x000fe2000fffe03f */
[----:B------:R-:W-:Y:S01]  /*37d0*/  FMNMX.FTZ R4, R43, R4, !PT ;  /* 0x000000042b047209 */ /* 0x000fe20007810000 */
[----:B------:R-:W-:Y:S01]  /*37e0*/  UIADD3 UR11, UR24, -0x255992d5, URZ ;  /* 0xdaa66d2b180b7890 */ /* 0x000fe2000fffe03f */
[----:B------:R-:W-:Y:S01]  /*37f0*/  FMNMX.FTZ R7, R32, R7, !PT ;  /* 0x0000000720077209 */ /* 0x000fe20007810000 */
[----:B------:R-:W-:Y:S01]  /*3800*/  UIADD3 UR9, UR24, 0x78dde6e4, URZ ;  /* 0x78dde6e418097890 */ /* 0x000fe2000fffe03f */
[----:B------:R-:W-:Y:S01]  /*3810*/  FMNMX.FTZ R4, R17, R4, !PT ;  /* 0x0000000411047209 */ /* 0x000fe20007810000 */
[----:B------:R-:W-:Y:S01]  /*3820*/  UIADD3 UR8, UR25, -0x126145ec, URZ ;  /* 0xed9eba1419087890 */ /* 0x000fe2000fffe03f */
[----:B------:R-:W-:Y:S01]  /*3830*/  FMNMX.FTZ R7, R52, R7, !PT ;  /* 0x0000000734077209 */ /* 0x000fe20007810000 */
[----:B------:R-:W-:Y:S01]  /*3840*/  UIADD3 UR6, UR25, -0x56f99767, URZ ;  /* 0xa906689919067890 */ /* 0x000fe2000fffe03f */
[----:B------:R-:W-:Y:S01]  /*3850*/  FMNMX.FTZ R4, R33, R4, !PT ;  /* 0x0000000421047209 */ /* 0x000fe20007810000 */
[----:B------:R-:W-:Y:S01]  /*3860*/  UIADD3 UR16, UR24, -0x4ab325aa, URZ ;  /* 0xb54cda5618107890 */ /* 0x000fe2000fffe03f */
[----:B-1----:R-:W-:Y:S01]  /*3870*/  FMNMX.FTZ R8, R102, R67, !PT ;  /* 0x0000004366087209 */ /* 0x002fe20007810000 */
[----:B------:R-:W-:Y:S01]  /*3880*/  IMAD.SHL.U32 R188, R2, 0x2, RZ ;  /* 0x0000000202bc7824 */ /* 0x000fe200078e00ff */
[----:B------:R-:W-:Y:S01]  /*3890*/  FMNMX.FTZ R4, R153, R4, !PT ;  /* 0x0000000499047209 */ /* 0x000fe20007810000 */
[----:B------:R-:W-:Y:S01]  /*38a0*/  UIADD3 UR7, UR24, 0x1715609d, URZ ;  /* 0x1715609d18077890 */ /* 0x000fe2000fffe03f */
[----:B------:R-:W-:Y:S01]  /*38b0*/  FMNMX.FTZ R7, R48, R7, !PT ;  /* 0x0000000730077209 */ /* 0x000fe20007810000 */
[--C-:B------:R-:W-:Y:S01]  /*38c0*/  IMAD R185, R3, 0x2, R188.reuse ;  /* 0x0000000203b97824 */ /* 0x100fe200078e02bc */
[----:B------:R-:W-:Y:S01]  /*38d0*/  FMNMX.FTZ R4, R145, R4, !PT ;  /* 0x0000000491047209 */ /* 0x000fe20007810000 */
[C---:B------:R-:W-:Y:S01]  /*38e0*/  IMAD R186, R0.reuse, 0x2, R188 ;  /* 0x0000000200ba7824 */ /* 0x040fe200078e02bc */
[----:B------:R-:W-:Y:S01]  /*38f0*/  FMNMX.FTZ R8, R49, R8, !PT ;  /* 0x0000000831087209 */ /* 0x000fe20007810000 */
[----:B------:R-:W-:Y:S01]  /*3900*/  IMAD R184, R0, 0x2, R185 ;  /* 0x0000000200b87824 */ /* 0x000fe200078e02b9 */
[----:B------:R-:W-:Y:S01]  /*3910*/  FMNMX.FTZ R4, R143, R4, !PT ;  /* 0x000000048f047209 */ /* 0x000fe20007810000 */
[----:B------:R-:W-:Y:S01]  /*3920*/  LDSM.16.MT88.4 R116, [R188+0x6000] ;  /* 0x00600000bc74783b */ /* 0x000fe20000004200 */
[----:B------:R-:W-:-:S02]  /*3930*/  FMNMX.FTZ R7, R28, R7, !PT ;  /* 0x000000071c077209 */ /* 0x000fc40007810000 */
[----:B------:R-:W-:Y:S01]  /*3940*/  FMNMX.FTZ R4, R151, R4, !PT ;  /* 0x0000000497047209 */ /* 0x000fe20007810000 */
[----:B------:R-:W-:Y:S01]  /*3950*/  LDSM.16.MT88.4 R112, [R186+0x6000] ;  /* 0x00600000ba70783b */ /* 0x000fe20000004200 */
[----:B------:R-:W-:Y:S02]  /*3960*/  IADD3 R232, R230, 0x4, RZ ;  /* 0x00000004e6e87810 */ /* 0x000fe40007ffe0ff */
[----:B------:R-:W-:Y:S01]  /*3970*/  FMNMX.FTZ R5, R159, R4, !PT ;  /* 0x000000049f057209 */ /* 0x000fe20007810000 */
[----:B------:R-:W-:Y:S01]  /*3980*/  LDSM.16.MT88.4 R88, [R185+0x6000] ;  /* 0x00600000b958783b */ /* 0x000fe20000004200 */
[----:B------:R-:W-:Y:S01]  /*3990*/  FMNMX.FTZ R8, R103, R8, !PT ;  /* 0x0000000867087209 */ /* 0x000fe20007810000 */
[----:B------:R-:W-:Y:S01]  /*39a0*/  IMAD.WIDE.U32 R178, R232, -0x326172a9, RZ ;  /* 0xcd9e8d57e8b27825 */ /* 0x000fe200078e00ff */
[----:B------:R-:W-:Y:S02]  /*39b0*/  FMNMX.FTZ R4, R158, R5, !PT ;  /* 0x000000059e047209 */ /* 0x000fe40007810000 */
[----:B------:R-:W-:-:S02]  /*39c0*/  FMNMX.FTZ R7, R30, R7, !PT ;  /* 0x000000071e077209 */ /* 0x000fc40007810000 */
[----:B------:R-:W-:Y:S02]  /*39d0*/  FMNMX.FTZ R4, R157, R4, !PT ;  /* 0x000000049d047209 */ /* 0x000fe40007810000 */
[----:B------:R-:W-:Y:S02]  /*39e0*/  FMNMX.FTZ R11, R50, R16, !PT ;  /* 0x00000010320b7209 */ /* 0x000fe40007810000 */
[----:B------:R-:W-:Y:S02]  /*39f0*/  FMNMX.FTZ R9, R155, R4, !PT ;  /* 0x000000049b097209 */ /* 0x000fe40007810000 */
[----:B------:R-:W-:Y:S02]  /*3a00*/  LOP3.LUT R229, R125, UR24, RZ, 0x3c, !PT ;  /* 0x000000187de57c12 */ /* 0x000fe4000f8e3cff */
[----:B------:R-:W-:Y:S01]  /*3a10*/  FMNMX.FTZ R8, R59, R8, !PT ;  /* 0x000000083b087209 */ /* 0x000fe20007810000 */
[----:B------:R-:W1:Y:S01]  /*3a20*/  SHFL.BFLY PT, R10, R9, 0x2, 0x1f ;  /* 0x0c401f00090a7f89 */ /* 0x000e6200000e0000 */
[----:B------:R-:W-:-:S02]  /*3a30*/  FMNMX.FTZ R7, R162, R7, !PT ;  /* 0x00000007a2077209 */ /* 0x000fc40007810000 */
[----:B------:R-:W-:Y:S02]  /*3a40*/  FMNMX.FTZ R11, R100, R11, !PT ;  /* 0x0000000b640b7209 */ /* 0x000fe40007810000 */
[-C--:B------:R-:W-:Y:S02]  /*3a50*/  LOP3.LUT R172, R175, R229.reuse, RZ, 0x3c, !PT ;  /* 0x000000e5afac7212 */ /* 0x080fe400078e3cff */
[----:B------:R-:W-:Y:S02]  /*3a60*/  FMNMX.FTZ R8, R57, R8, !PT ;  /* 0x0000000839087209 */ /* 0x000fe40007810000 */
[----:B------:R-:W-:Y:S01]  /*3a70*/  LOP3.LUT R170, R179, R229, RZ, 0x3c, !PT ;  /* 0x000000e5b3aa7212 */ /* 0x000fe200078e3cff */
[----:B------:R-:W-:Y:S01]  /*3a80*/  IMAD.WIDE.U32 R172, R172, -0x2daee0ad, RZ ;  /* 0xd2511f53acac7825 */ /* 0x000fe200078e00ff */
[----:B------:R-:W-:Y:S02]  /*3a90*/  FMNMX.FTZ R7, R150, R7, !PT ;  /* 0x0000000796077209 */ /* 0x000fe40007810000 */
[----:B------:R-:W-:Y:S01]  /*3aa0*/  LOP3.LUT R4, R243, UR25, R165, 0x96, !PT ;  /* 0x00000019f3047c12 */ /* 0x000fe2000f8e96a5 */
[----:B------:R-:W-:Y:S01]  /*3ab0*/  IMAD.WIDE.U32 R170, R170, -0x2daee0ad, RZ ;  /* 0xd2511f53aaaa7825 */ /* 0x000fe200078e00ff */
[----:B------:R-:W-:-:S02]  /*3ac0*/  FMNMX.FTZ R11, R58, R11, !PT ;  /* 0x0000000b3a0b7209 */ /* 0x000fc40007810000 */
[----:B------:R-:W-:Y:S01]  /*3ad0*/  FMNMX.FTZ R8, R65, R8, !PT ;  /* 0x0000000841087209 */ /* 0x000fe20007810000 */
[----:B------:R-:W-:Y:S01]  /*3ae0*/  IMAD.WIDE.U32 R14, R4, -0x326172a9, RZ ;  /* 0xcd9e8d57040e7825 */ /* 0x000fe200078e00ff */
[----:B------:R-:W-:Y:S02]  /*3af0*/  FMNMX.FTZ R7, R156, R7, !PT ;  /* 0x000000079c077209 */ /* 0x000fe40007810000 */
[----:B------:R-:W-:Y:S02]  /*3b00*/  FMNMX.FTZ R11, R56, R11, !PT ;  /* 0x0000000b380b7209 */ /* 0x000fe40007810000 */
[----:B------:R-:W-:Y:S02]  /*3b10*/  FMNMX.FTZ R8, R61, R8, !PT ;  /* 0x000000083d087209 */ /* 0x000fe40007810000 */
[----:B-1----:R-:W-:Y:S02]  /*3b20*/  FMNMX.FTZ R10, R9, R10, !PT ;  /* 0x0000000a090a7209 */ /* 0x002fe40007810000 */
[----:B------:R-:W-:-:S02]  /*3b30*/  FMNMX.FTZ R4, R152, R7, !PT ;  /* 0x0000000798047209 */ /* 0x000fc40007810000 */
[--C-:B------:R-:W-:Y:S01]  /*3b40*/  LOP3.LUT R240, R173, UR14, R242.reuse, 0x96, !PT ;  /* 0x0000000eadf07c12 */ /* 0x100fe2000f8e96f2 */
[----:B------:R-:W1:Y:S01]  /*3b50*/  SHFL.BFLY PT, R133, R10, 0x1, 0x1f ;  /* 0x0c201f000a857f89 */ /* 0x000e6200000e0000 */
[----:B------:R-:W-:Y:S02]  /*3b60*/  LOP3.LUT R176, R171, UR14, R242, 0x96, !PT ;  /* 0x0000000eabb07c12 */ /* 0x000fe4000f8e96f2 */
[----:B------:R-:W-:Y:S01]  /*3b70*/  FMNMX.FTZ R11, R140, R11, !PT ;  /* 0x0000000b8c0b7209 */ /* 0x000fe20007810000 */
[----:B------:R-:W-:Y:S01]  /*3b80*/  IMAD.WIDE.U32 R240, R240, -0x326172a9, RZ ;  /* 0xcd9e8d57f0f07825 */ /* 0x000fe200078e00ff */
[----:B------:R-:W-:Y:S02]  /*3b90*/  FMNMX.FTZ R8, R31, R8, !PT ;  /* 0x000000081f087209 */ /* 0x000fe40007810000 */
[----:B------:R-:W-:Y:S01]  /*3ba0*/  FMNMX.FTZ R13, R147, R4, !PT ;  /* 0x00000004930d7209 */ /* 0x000fe20007810000 */
[----:B------:R-:W-:Y:S01]  /*3bb0*/  IMAD.WIDE.U32 R176, R176, -0x326172a9, RZ ;  /* 0xcd9e8d57b0b07825 */ /* 0x000fe200078e00ff */
[----:B------:R-:W-:-:S02]  /*3bc0*/  FMNMX.FTZ R11, R168, R11, !PT ;  /* 0x0000000ba80b7209 */ /* 0x000fc40007810000 */
[----:B------:R-:W-:Y:S02]  /*3bd0*/  FMNMX.FTZ R8, R29, R8, !PT ;  /* 0x000000081d087209 */ /* 0x000fe40007810000 */
[----:B------:R-:W-:Y:S02]  /*3be0*/  LOP3.LUT R6, R15, UR15, R178, 0x96, !PT ;  /* 0x0000000f0f067c12 */ /* 0x000fe4000f8e96b2 */
[----:B------:R-:W-:Y:S02]  /*3bf0*/  FMNMX.FTZ R13, R146, R13, !PT ;  /* 0x0000000d920d7209 */ /* 0x000fe40007810000 */
[----:B------:R-:W-:Y:S01]  /*3c00*/  FMNMX.FTZ R11, R144, R11, !PT ;  /* 0x0000000b900b7209 */ /* 0x000fe20007810000 */
[----:B------:R-:W-:Y:S01]  /*3c10*/  IMAD.WIDE.U32 R6, R6, -0x2daee0ad, RZ ;  /* 0xd2511f5306067825 */ /* 0x000fe200078e00ff */
[----:B------:R-:W-:Y:S01]  /*3c20*/  LOP3.LUT R226, R241, UR13, R14, 0x96, !PT ;  /* 0x0000000df1e27c12 */ /* 0x000fe2000f8e960e */
[----:B------:R-:W2:Y:S01]  /*3c30*/  SHFL.BFLY PT, R4, R13, 0x2, 0x1f ;  /* 0x0c401f000d047f89 */ /* 0x000ea200000e0000 */
[----:B------:R-:W-:-:S02]  /*3c40*/  FMNMX.FTZ R8, R163, R8, !PT ;  /* 0x00000008a3087209 */ /* 0x000fc40007810000 */
[----:B------:R-:W-:Y:S01]  /*3c50*/  LOP3.LUT R14, R177, UR13, R14, 0x96, !PT ;  /* 0x0000000db10e7c12 */ /* 0x000fe2000f8e960e */
[----:B------:R-:W-:Y:S01]  /*3c60*/  IMAD.WIDE.U32 R226, R226, -0x2daee0ad, RZ ;  /* 0xd2511f53e2e27825 */ /* 0x000fe200078e00ff */
[----:B------:R-:W-:Y:S02]  /*3c70*/  FMNMX.FTZ R11, R154, R11, !PT ;  /* 0x0000000b9a0b7209 */ /* 0x000fe40007810000 */
[----:B------:R-:W-:Y:S02]  /*3c80*/  FMNMX.FTZ R8, R161, R8, !PT ;  /* 0x00000008a1087209 */ /* 0x000fe40007810000 */
[----:B------:R-:W-:Y:S01]  /*3c90*/  LOP3.LUT R5, R15, UR15, R174, 0x96, !PT ;  /* 0x0000000f0f057c12 */ /* 0x000fe2000f8e96ae */
[----:B------:R-:W-:Y:S01]  /*3ca0*/  IMAD.WIDE.U32 R14, R14, -0x2daee0ad, RZ ;  /* 0xd2511f530e0e7825 */ /* 0x000fe200078e00ff */
[----:B------:R-:W-:Y:S02]  /*3cb0*/  LOP3.LUT R7, R7, UR12, R170, 0x96, !PT ;  /* 0x0000000c07077c12 */ /* 0x000fe4000f8e96aa */
[----:B------:R-:W-:Y:S01]  /*3cc0*/  FMNMX.FTZ R11, R148, R11, !PT ;  /* 0x0000000b940b7209 */ /* 0x000fe20007810000 */
[----:B------:R-:W-:Y:S01]  /*3cd0*/  IMAD.WIDE.U32 R224, R5, -0x2daee0ad, RZ ;  /* 0xd2511f5305e07825 */ /* 0x000fe200078e00ff */
[----:B------:R-:W-:-:S02]  /*3ce0*/  FMNMX.FTZ R8, R139, R8, !PT ;  /* 0x000000088b087209 */ /* 0x000fc40007810000 */
[----:B------:R-:W-:Y:S01]  /*3cf0*/  LOP3.LUT R6, R15, UR10, R6, 0x96, !PT ;  /* 0x0000000a0f067c12 */ /* 0x000fe2000f8e9606 */
[----:B------:R-:W-:Y:S01]  /*3d00*/  IMAD.WIDE.U32 R18, R7, -0x326172a9, RZ ;  /* 0xcd9e8d5707127825 */ /* 0x000fe200078e00ff */
[----:B------:R-:W-:Y:S02]  /*3d10*/  FMNMX.FTZ R11, R166, R11, !PT ;  /* 0x0000000ba60b7209 */ /* 0x000fe40007810000 */
[----:B------:R-:W-:Y:S01]  /*3d20*/  FMNMX.FTZ R9, R141, R8, !PT ;  /* 0x000000088d097209 */ /* 0x000fe20007810000 */
[----:B------:R-:W-:Y:S01]  /*3d30*/  IMAD.WIDE.U32 R6, R6, -0x326172a9, RZ ;  /* 0xcd9e8d5706067825 */ /* 0x000fe200078e00ff */
[----:B------:R-:W-:Y:S02]  /*3d40*/  FMNMX.FTZ R11, R164, R11, !PT ;  /* 0x0000000ba40b7209 */ /* 0x000fe40007810000 */
[----:B------:R-:W-:Y:S02]  /*3d50*/  FMNMX.FTZ R8, R138, R9, !PT ;  /* 0x000000098a087209 */ /* 0x000fe40007810000 */
[----:B------:R-:W-:-:S02]  /*3d60*/  LOP3.LUT R9, R19, UR11, R176, 0x96, !PT ;  /* 0x0000000b13097c12 */ /* 0x000fc4000f8e96b0 */
[----:B-1----:R-:W-:Y:S02]  /*3d70*/  FMNMX.FTZ R133, R10, R133, !PT ;  /* 0x000000850a857209 */ /* 0x002fe40007810000 */
[----:B------:R-:W-:Y:S02]  /*3d80*/  FMNMX.FTZ R10, R66, R11, !PT ;  /* 0x0000000b420a7209 */ /* 0x000fe40007810000 */
[----:B------:R-:W-:Y:S01]  /*3d90*/  FMNMX.FTZ R8, R137, R8, !PT ;  /* 0x0000000889087209 */ /* 0x000fe20007810000 */
[----:B------:R-:W-:Y:S01]  /*3da0*/  FMUL.FTZ R160, R133, c[0x0][0x23c] ;  /* 0x00008f0085a07a20 */ /* 0x000fe20000410000 */
[----:B------:R-:W-:Y:S01]  /*3db0*/  LOP3.LUT R12, R7, UR9, R18, 0x96, !PT ;  /* 0x00000009070c7c12 */ /* 0x000fe2000f8e9612 */
[----:B------:R-:W-:Y:S01]  /*3dc0*/  IMAD.WIDE.U32 R18, R9, -0x2daee0ad, RZ ;  /* 0xd2511f5309127825 */ /* 0x000fe200078e00ff */
[----:B------:R-:W-:Y:S01]  /*3dd0*/  FMNMX.FTZ R9, R63, R10, !PT ;  /* 0x0000000a3f097209 */ /* 0x000fe20007810000 */
[----:B------:R-:W1:Y:S01]  /*3de0*/  SHFL.BFLY PT, R135, R8, 0x2, 0x1f ;  /* 0x0c401f0008877f89 */ /* 0x000e6200000e0000 */
[----:B--2---:R-:W-:Y:S01]  /*3df0*/  FMNMX.FTZ R4, R13, R4, !PT ;  /* 0x000000040d047209 */ /* 0x004fe20007810000 */
[----:B------:R-:W-:Y:S01]  /*3e00*/  IMAD.WIDE.U32 R12, R12, -0x2daee0ad, RZ ;  /* 0xd2511f530c0c7825 */ /* 0x000fe200078e00ff */
[----:B------:R-:W-:-:S02]  /*3e10*/  FMNMX.FTZ R9, R64, R9, !PT ;  /* 0x0000000940097209 */ /* 0x000fc40007810000 */
[----:B------:R-:W-:Y:S01]  /*3e20*/  FSETP.NEU.FTZ.AND P0, PT, R133, -INF , PT ;  /* 0xff8000008500780b */ /* 0x000fe20003f1d000 */
[----:B------:R-:W2:Y:S01]  /*3e30*/  SHFL.BFLY PT, R7, R4, 0x1, 0x1f ;  /* 0x0c201f0004077f89 */ /* 0x000ea200000e0000 */
[----:B------:R-:W-:Y:S02]  /*3e40*/  FMNMX.FTZ R134, R62, R9, !PT ;  /* 0x000000093e867209 */ /* 0x000fe40007810000 */
[----:B------:R-:W-:Y:S02]  /*3e50*/  FSEL R160, R160, RZ, P0 ;  /* 0x000000ffa0a07208 */ /* 0x000fe40000000000 */
[----:B------:R-:W-:Y:S01]  /*3e60*/  LOP3.LUT R5, R225, UR12, R172, 0x96, !PT ;  /* 0x0000000ce1057c12 */ /* 0x000fe2000f8e96ac */
[----:B------:R-:W3:Y:S01]  /*3e70*/  SHFL.BFLY PT, R11, R134, 0x2, 0x1f ;  /* 0x0c401f00860b7f89 */ /* 0x000ee200000e0000 */
[----:B------:R-:W-:Y:S01]  /*3e80*/  LOP3.LUT R14, R19, UR8, R14, 0x96, !PT ;  /* 0x00000008130e7c12 */ /* 0x000fe2000f8e960e */
[----:B------:R-:W-:Y:S01]  /*3e90*/  FFMA.FTZ R42, R40, c[0x0][0x23c], -R160 ;  /* 0x00008f00282a7a23 */ /* 0x000fe200000108a0 */
[----:B------:R-:W-:Y:S01]  /*3ea0*/  LOP3.LUT R224, R227, UR10, R224, 0x96, !PT ;  /* 0x0000000ae3e07c12 */ /* 0x000fe2000f8e96e0 */
[----:B------:R-:W-:Y:S01]  /*3eb0*/  IMAD.WIDE.U32 R222, R5, -0x326172a9, RZ ;  /* 0xcd9e8d5705de7825 */ /* 0x000fe200078e00ff */
[----:B------:R-:W-:-:S03]  /*3ec0*/  LOP3.LUT R5, R13, UR6, R18, 0x96, !PT ;  /* 0x000000060d057c12 */ /* 0x000fc6000f8e9612 */
[----:B------:R-:W-:Y:S01]  /*3ed0*/  IMAD.WIDE.U32 R14, R14, -0x326172a9, RZ ;  /* 0xcd9e8d570e0e7825 */ /* 0x000fe200078e00ff */
[----:B------:R-:W-:Y:S01]  /*3ee0*/  MUFU.EX2 R42, R42 ;  /* 0x0000002a002a7308 */ /* 0x000fe20000000800 */
[----:B------:R-:W-:Y:S02]  /*3ef0*/  LOP3.LUT R13, R223, UR11, R240, 0x96, !PT ;  /* 0x0000000bdf0d7c12 */ /* 0x000fe4000f8e96f0 */
[----:B-1----:R-:W-:Y:S01]  /*3f00*/  FMNMX.FTZ R135, R8, R135, !PT ;  /* 0x0000008708877209 */ /* 0x002fe20007810000 */
[----:B------:R-:W-:Y:S01]  /*3f10*/  IMAD.WIDE.U32 R18, R5, -0x326172a9, RZ ;  /* 0xcd9e8d5705127825 */ /* 0x000fe200078e00ff */
[----:B------:R-:W-:-:S03]  /*3f20*/  LOP3.LUT R6, R15, UR7, R6, 0x96, !PT ;  /* 0x000000070f067c12 */ /* 0x000fc6000f8e9606 */
[----:B------:R-:W1:Y:S01]  /*3f30*/  SHFL.BFLY PT, R10, R135, 0x1, 0x1f ;  /* 0x0c201f00870a7f89 */ /* 0x000e6200000e0000 */
[----:B--2---:R-:W-:Y:S01]  /*3f40*/  FMNMX.FTZ R7, R4, R7, !PT ;  /* 0x0000000704077209 */ /* 0x004fe20007810000 */
[----:B------:R-:W-:Y:S01]  /*3f50*/  FFMA.FTZ R41, R41, c[0x0][0x23c], -R160 ;  /* 0x00008f0029297a23 */ /* 0x000fe200000108a0 */
[----:B------:R-:W-:Y:S01]  /*3f60*/  LOP3.LUT R8, R19, UR16, R14, 0x96, !PT ;  /* 0x0000001013087c12 */ /* 0x000fe2000f8e960e */
[----:B------:R-:W-:Y:S01]  /*3f70*/  IMAD.WIDE.U32 R224, R224, -0x326172a9, RZ ;  /* 0xcd9e8d57e0e07825 */ /* 0x000fe200078e00ff */
[C---:B------:R-:W-:Y:S02]  /*3f80*/  FSETP.NEU.FTZ.AND P0, PT, R7.reuse, -INF , PT ;  /* 0xff8000000700780b */ /* 0x040fe40003f1d000 */
[----:B---3--:R-:W-:Y:S01]  /*3f90*/  FMNMX.FTZ R134, R134, R11, !PT ;  /* 0x0000000b86867209 */ /* 0x008fe20007810000 */
[----:B------:R-:W-:Y:S01]  /*3fa0*/  FMUL.FTZ R149, R7, c[0x0][0x23c] ;  /* 0x00008f0007957a20 */ /* 0x000fe20000410000 */
[----:B------:R-:W-:Y:S01]  /*3fb0*/  LOP3.LUT R20, R18, 0xffff, RZ, 0xc0, !PT ;  /* 0x0000ffff12147812 */ /* 0x000fe200078ec0ff */
[----:B------:R-:W-:Y:S01]  /*3fc0*/  MUFU.EX2 R41, R41 ;  /* 0x0000002900297308 */ /* 0x000fe20000000800 */
[----:B------:R-:W-:Y:S01]  /*3fd0*/  SHF.R.U32.HI R19, RZ, 0x10, R18 ;  /* 0x00000010ff137819 */ /* 0x000fe20000011612 */
[----:B------:R-:W2:Y:S01]  /*3fe0*/  SHFL.BFLY PT, R11, R134, 0x1, 0x1f ;  /* 0x0c201f00860b7f89 */ /* 0x000ea200000e0000 */
[----:B------:R-:W-:Y:S01]  /*3ff0*/  FSEL R149, R149, RZ, P0 ;  /* 0x000000ff95957208 */ /* 0x000fe20000000000 */
[----:B------:R-:W-:Y:S01]  /*4000*/  FFMA.FTZ R5, R45, c[0x0][0x23c], -R160 ;  /* 0x00008f002d057a23 */ /* 0x000fe200000108a0 */
[----:B------:R-:W-:Y:S01]  /*4010*/  SHF.R.U32.HI R14, RZ, 0x18, R18 ;  /* 0x00000018ff0e7819 */ /* 0x000fe20000011612 */
[----:B------:R-:W-:Y:S01]  /*4020*/  FFMA.FTZ R4, R97, c[0x0][0x23c], -R160 ;  /* 0x00008f0061047a23 */ /* 0x000fe200000108a0 */
[----:B------:R-:W-:Y:S01]  /*4030*/  LOP3.LUT R19, R19, 0xff, RZ, 0xc0, !PT ;  /* 0x000000ff13137812 */ /* 0x000fe200078ec0ff */
[--C-:B------:R-:W-:Y:S01]  /*4040*/  FFMA.FTZ R37, R60, c[0x0][0x23c], -R149.reuse ;  /* 0x00008f003c257a23 */ /* 0x100fe20000010895 */
[----:B------:R-:W-:Y:S01]  /*4050*/  LOP3.LUT R9, R18, 0xff, RZ, 0xc0, !PT ;  /* 0x000000ff12097812 */ /* 0x000fe200078ec0ff */
[--C-:B------:R-:W-:Y:S01]  /*4060*/  FFMA.FTZ R98, R98, c[0x0][0x23c], -R149.reuse ;  /* 0x00008f0062627a23 */ /* 0x100fe20000010895 */
[----:B------:R-:W-:Y:S01]  /*4070*/  PRMT R19, R19, 0x5410, R14 ;  /* 0x0000541013137816 */ /* 0x000fe2000000000e */
[----:B------:R-:W-:Y:S01]  /*4080*/  IMAD R60, R124, 0x10000, R124 ;  /* 0x000100007c3c7824 */ /* 0x000fe200078e027c */
[----:B------:R-:W-:Y:S01]  /*4090*/  LOP3.LUT R18, R8, 0xffff, RZ, 0xc0, !PT ;  /* 0x0000ffff08127812 */ /* 0x000fe200078ec0ff */
[----:B------:R-:W-:Y:S01]  /*40a0*/  MUFU.EX2 R2, R98 ;  /* 0x0000006200027308 */ /* 0x000fe20000000800 */
[----:B-1----:R-:W-:Y:S01]  /*40b0*/  FMNMX.FTZ R135, R135, R10, !PT ;  /* 0x0000000a87877209 */ /* 0x002fe20007810000 */
[--C-:B------:R-:W-:Y:S01]  /*40c0*/  FFMA.FTZ R40, R46, c[0x0][0x23c], -R149.reuse ;  /* 0x00008f002e287a23 */ /* 0x100fe20000010895 */
[----:B------:R-:W-:Y:S01]  /*40d0*/  HSET2.LE.AND R19, R19, R60, PT ;  /* 0x0000003c13137233 */ /* 0x000fe20003803000 */
[----:B------:R-:W-:Y:S01]  /*40e0*/  FFMA.FTZ R45, R44, c[0x0][0x23c], -R149 ;  /* 0x00008f002c2d7a23 */ /* 0x000fe20000010895 */
[C---:B------:R-:W-:Y:S01]  /*40f0*/  FSETP.NEU.FTZ.AND P0, PT, R135.reuse, -INF , PT ;  /* 0xff8000008700780b */ /* 0x040fe20003f1d000 */
[----:B------:R-:W-:Y:S01]  /*4100*/  FMUL.FTZ R142, R135, c[0x0][0x23c] ;  /* 0x00008f00878e7a20 */ /* 0x000fe20000410000 */
[----:B------:R-:W-:Y:S01]  /*4110*/  LOP3.LUT R222, R225, UR9, R222, 0x96, !PT ;  /* 0x00000009e1de7c12 */ /* 0x000fe2000f8e96de */
[----:B------:R-:W1:Y:S01]  /*4120*/  MUFU.EX2 R37, R37 ;  /* 0x0000002500257308 */ /* 0x000e620000000800 */
[----:B------:R-:W-:Y:S01]  /*4130*/  LOP3.LUT R21, R8, 0xff, RZ, 0xc0, !PT ;  /* 0x000000ff08157812 */ /* 0x000fe200078ec0ff */
[----:B------:R-:W-:Y:S01]  /*4140*/  FFMA.FTZ R39, R43, c[0x0][0x23c], -R160 ;  /* 0x00008f002b277a23 */ /* 0x000fe200000108a0 */
[----:B------:R-:W-:Y:S01]  /*4150*/  FSEL R142, R142, RZ, P0 ;  /* 0x000000ff8e8e7208 */ /* 0x000fe20000000000 */
[----:B------:R-:W-:Y:S01]  /*4160*/  IMAD.WIDE.U32 R222, R222, -0x2daee0ad, RZ ;  /* 0xd2511f53dede7825 */ /* 0x000fe200078e00ff */
[----:B--2---:R-:W-:-:S02]  /*4170*/  FMNMX.FTZ R134, R134, R11, !PT ;  /* 0x0000000b86867209 */ /* 0x004fc40007810000 */
[----:B------:R-:W-:Y:S01]  /*4180*/  SHF.R.U32.HI R18, RZ, 0x8, R18 ;  /* 0x00000008ff127819 */ /* 0x000fe20000011612 */
[--C-:B------:R-:W-:Y:S01]  /*4190*/  FFMA.FTZ R46, R67, c[0x0][0x23c], -R142.reuse ;  /* 0x00008f00432e7a23 */ /* 0x100fe2000001088e */
[----:B------:R-:W-:Y:S01]  /*41a0*/  MUFU.EX2 R40, R40 ;  /* 0x0000002800287308 */ /* 0x000fe20000000800 */
[C---:B------:R-:W-:Y:S01]  /*41b0*/  FMUL.FTZ R67, R134.reuse, c[0x0][0x23c] ;  /* 0x00008f0086437a20 */ /* 0x040fe20000410000 */
[----:B------:R-:W-:Y:S01]  /*41c0*/  FSETP.NEU.FTZ.AND P0, PT, R134, -INF , PT ;  /* 0xff8000008600780b */ /* 0x000fe20003f1d000 */
[----:B------:R-:W-:Y:S01]  /*41d0*/  FFMA.FTZ R51, R49, c[0x0][0x23c], -R142 ;  /* 0x00008f0031337a23 */ /* 0x000fe2000001088e */
[----:B------:R-:W-:Y:S01]  /*41e0*/  PRMT R21, R21, 0x5410, R18 ;  /* 0x0000541015157816 */ /* 0x000fe20000000012 */
[----:B------:R-:W-:Y:S01]  /*41f0*/  FFMA.FTZ R38, R103, c[0x0][0x23c], -R142 ;  /* 0x00008f0067267a23 */ /* 0x000fe2000001088e */
[----:B------:R-:W-:Y:S01]  /*4200*/  SHF.R.U32.HI R20, RZ, 0x8, R20 ;  /* 0x00000008ff147819 */ /* 0x000fe20000011614 */
[----:B------:R-:W-:Y:S01]  /*4210*/  FFMA.FTZ R53, R102, c[0x0][0x23c], -R142 ;  /* 0x00008f0066357a23 */ /* 0x000fe2000001088e */
[----:B-1----:R-:W-:Y:S01]  /*4220*/  F2FP.BF16.PACK_AB R14, R37, R2 ;  /* 0x00000002250e723e */ /* 0x002fe200000010ff */
[----:B------:R-:W1:Y:S01]  /*4230*/  MUFU.EX2 R45, R45 ;  /* 0x0000002d002d7308 */ /* 0x000e620000000800 */
[----:B------:R-:W-:Y:S01]  /*4240*/  SHF.R.U32.HI R3, RZ, 0x10, R8 ;  /* 0x00000010ff037819 */ /* 0x000fe20000011608 */
[----:B------:R-:W-:Y:S01]  /*4250*/  HSET2.LE.AND R21, R21, R60, PT ;  /* 0x0000003c15157233 */ /* 0x000fe20003803000 */
[----:B------:R-:W-:Y:S01]  /*4260*/  LOP3.LUT R99, R19, R14, RZ, 0xc0, !PT ;  /* 0x0000000e13637212 */ /* 0x000fe200078ec0ff */
[----:B------:R-:W-:Y:S01]  /*4270*/  IMAD.WIDE.U32 R18, R13, -0x2daee0ad, RZ ;  /* 0xd2511f530d127825 */ /* 0x000fe200078e00ff */
[----:B------:R-:W-:-:S02]  /*4280*/  FSEL R67, R67, RZ, P0 ;  /* 0x000000ff43437208 */ /* 0x000fc40000000000 */
[----:B------:R-:W-:Y:S01]  /*4290*/  PRMT R9, R9, 0x5410, R20 ;  /* 0x0000541009097816 */ /* 0x000fe20000000014 */
[----:B------:R-:W-:Y:S01]  /*42a0*/  MUFU.EX2 R5, R5 ;  /* 0x0000000500057308 */ /* 0x000fe20000000800 */
[----:B------:R-:W-:Y:S01]  /*42b0*/  SHF.R.U32.HI R0, RZ, 0x18, R8 ;  /* 0x00000018ff007819 */ /* 0x000fe20000011608 */
[--C-:B------:R-:W-:Y:S01]  /*42c0*/  FFMA.FTZ R47, R100, c[0x0][0x23c], -R67.reuse ;  /* 0x00008f00642f7a23 */ /* 0x100fe20000010843 */
[----:B------:R-:W-:Y:S01]  /*42d0*/  LOP3.LUT R3, R3, 0xff, RZ, 0xc0, !PT ;  /* 0x000000ff03037812 */ /* 0x000fe200078ec0ff */
[--C-:B------:R-:W-:Y:S01]  /*42e0*/  FFMA.FTZ R36, R58, c[0x0][0x23c], -R67.reuse ;  /* 0x00008f003a247a23 */ /* 0x100fe20000010843 */
[----:B------:R-:W-:Y:S01]  /*42f0*/  F2FP.BF16.PACK_AB R96, R41, R42 ;  /* 0x0000002a2960723e */ /* 0x000fe200000010ff */
[--C-:B------:R-:W-:Y:S01]  /*4300*/  FFMA.FTZ R49, R50, c[0x0][0x23c], -R67.reuse ;  /* 0x00008f0032317a23 */ /* 0x100fe20000010843 */
[----:B------:R-:W-:Y:S01]  /*4310*/  LOP3.LUT R20, R223, UR6, R18, 0x96, !PT ;  /* 0x00000006df147c12 */ /* 0x000fe2000f8e9612 */
[----:B------:R-:W2:Y:S01]  /*4320*/  MUFU.EX2 R4, R4 ;  /* 0x0000000400047308 */ /* 0x000ea20000000800 */
[----:B------:R-:W-:Y:S01]  /*4330*/  PRMT R3, R3, 0x5410, R0 ;  /* 0x0000541003037816 */ /* 0x000fe20000000000 */
[----:B------:R-:W-:Y:S01]  /*4340*/  FFMA.FTZ R44, R16, c[0x0][0x23c], -R67 ;  /* 0x00008f00102c7a23 */ /* 0x000fe20000010843 */
[----:B------:R-:W-:Y:S01]  /*4350*/  LOP3.LUT R226, R19, UR8, R226, 0x96, !PT ;  /* 0x0000000813e27c12 */ /* 0x000fe2000f8e96e2 */
[--C-:B------:R-:W-:Y:S01]  /*4360*/  HSET2.LE.AND R9, R9, R60.reuse, PT ;  /* 0x0000003c09097233 */ /* 0x100fe20003803000 */
[----:B------:R-:W-:Y:S01]  /*4370*/  LOP3.LUT R96, R21, R96, RZ, 0xc0, !PT ;  /* 0x0000006015607212 */ /* 0x000fe200078ec0ff */
[----:B------:R-:W-:Y:S01]  /*4380*/  IMAD.WIDE.U32 R20, R20, -0x326172a9, RZ ;  /* 0xcd9e8d5714147825 */ /* 0x000fe200078e00ff */
[----:B------:R-:W-:Y:S01]  /*4390*/  HSET2.LE.AND R3, R3, R60, PT ;  /* 0x0000003c03037233 */ /* 0x000fe20003803000 */
[----:B------:R-:W-:Y:S01]  /*43a0*/  MUFU.EX2 R47, R47 ;  /* 0x0000002f002f7308 */ /* 0x000fe20000000800 */
[----:B-1----:R-:W-:Y:S01]  /*43b0*/  F2FP.BF16.PACK_AB R0, R45, R40 ;  /* 0x000000282d00723e */ /* 0x002fe200000010ff */
[----:B------:R-:W-:Y:S01]  /*43c0*/  IMAD.WIDE.U32 R226, R226, -0x326172a9, RZ ;  /* 0xcd9e8d57e2e27825 */ /* 0x000fe200078e00ff */
[----:B------:R-:W-:-:S02]  /*43d0*/  SHF.R.U32.HI R103, RZ, 0x10, R20 ;  /* 0x00000010ff677819 */ /* 0x000fc40000011614 */
[----:B------:R-:W-:Y:S01]  /*43e0*/  LOP3.LUT R18, R20, 0xffff, RZ, 0xc0, !PT ;  /* 0x0000ffff14127812 */ /* 0x000fe200078ec0ff */
[--C-:B------:R-:W-:Y:S01]  /*43f0*/  FFMA.FTZ R43, R52, c[0x0][0x23c], -R149.reuse ;  /* 0x00008f00342b7a23 */ /* 0x100fe20000010895 */
[----:B------:R-:W-:Y:S01]  /*4400*/  LOP3.LUT R97, R3, R0, RZ, 0xc0, !PT ;  /* 0x0000000003617212 */ /* 0x000fe200078ec0ff */
[----:B------:R-:W1:Y:S01]  /*4410*/  MUFU.EX2 R36, R36 ;  /* 0x0000002400247308 */ /* 0x000e620000000800 */
[----:B--2---:R-:W-:Y:S01]  /*4420*/  F2FP.BF16.PACK_AB R98, R4, R5 ;  /* 0x000000050462723e */ /* 0x004fe200000010ff */
[--C-:B------:R-:W-:Y:S01]  /*4430*/  FFMA.FTZ R48, R48, c[0x0][0x23c], -R149.reuse ;  /* 0x00008f0030307a23 */ /* 0x100fe20000010895 */
[----:B------:R-:W-:Y:S01]  /*4440*/  LOP3.LUT R14, R21, UR16, R226, 0x96, !PT ;  /* 0x00000010150e7c12 */ /* 0x000fe2000f8e96e2 */
[--C-:B------:R-:W-:Y:S01]  /*4450*/  FFMA.FTZ R50, R34, c[0x0][0x23c], -R149.reuse ;  /* 0x00008f0022327a23 */ /* 0x100fe20000010895 */
[----:B------:R-:W-:Y:S01]  /*4460*/  SHF.R.U32.HI R0, RZ, 0x18, R20 ;  /* 0x00000018ff007819 */ /* 0x000fe20000011614 */
[----:B------:R-:W-:Y:S01]  /*4470*/  FFMA.FTZ R55, R32, c[0x0][0x23c], -R149 ;  /* 0x00008f0020377a23 */ /* 0x000fe20000010895 */
[----:B------:R-:W-:Y:S01]  /*4480*/  LOP3.LUT R103, R103, 0xff, RZ, 0xc0, !PT ;  /* 0x000000ff67677812 */ /* 0x000fe200078ec0ff */
[----:B------:R-:W-:Y:S01]  /*4490*/  MUFU.EX2 R51, R51 ;  /* 0x0000003300337308 */ /* 0x000fe20000000800 */
[----:B------:R-:W-:Y:S01]  /*44a0*/  LOP3.LUT R98, R9, R98, RZ, 0xc0, !PT ;  /* 0x0000006209627212 */ /* 0x000fe200078ec0ff */
[--C-:B------:R-:W-:Y:S01]  /*44b0*/  FFMA.FTZ R54, R57, c[0x0][0x23c], -R142.reuse ;  /* 0x00008f0039367a23 */ /* 0x100fe2000001088e */
[----:B------:R-:W2:Y:S01]  /*44c0*/  LDSM.16.MT88.4 R8, [R184+0x6000] ;  /* 0x00600000b808783b */ /* 0x000ea20000004200 */
[----:B------:R-:W-:Y:S01]  /*44d0*/  LOP3.LUT R19, R20, 0xff, RZ, 0xc0, !PT ;  /* 0x000000ff14137812 */ /* 0x000fe200078ec0ff */
[----:B------:R-:W-:Y:S01]  /*44e0*/  FFMA.FTZ R52, R65, c[0x0][0x23c], -R142 ;  /* 0x00008f0041347a23 */ /* 0x000fe2000001088e */
[----:B------:R-:W-:Y:S01]  /*44f0*/  SHF.R.U32.HI R18, RZ, 0x8, R18 ;  /* 0x00000008ff127819 */ /* 0x000fe20000011612 */
[----:B------:R-:W-:Y:S01]  /*4500*/  FFMA.FTZ R57, R61, c[0x0][0x23c], -R142 ;  /* 0x00008f003d397a23 */ /* 0x000fe2000001088e */
[----:B------:R-:W3:Y:S01]  /*4510*/  MUFU.EX2 R38, R38 ;  /* 0x0000002600267308 */ /* 0x000ee20000000800 */
[----:B------:R-:W-:Y:S01]  /*4520*/  SHF.R.U32.HI R13, RZ, 0x10, R14 ;  /* 0x00000010ff0d7819 */ /* 0x000fe2000001160e */
[C---:B------:R-:W-:Y:S01]  /*4530*/  HMMA.16816.F32.BF16 R124, R96.reuse, R116, RZ ;  /* 0x00000074607c723c */ /* 0x040fe200000418ff */
[----:B------:R-:W-:Y:S01]  /*4540*/  PRMT R103, R103, 0x5410, R0 ;  /* 0x0000541067677816 */ /* 0x000fe20000000000 */
[----:B------:R-:W-:Y:S01]  /*4550*/  FFMA.FTZ R33, R33, c[0x0][0x23c], -R160 ;  /* 0x00008f0021217a23 */ /* 0x000fe200000108a0 */
[----:B------:R-:W-:Y:S01]  /*4560*/  LOP3.LUT R0, R14, 0xffff, RZ, 0xc0, !PT ;  /* 0x0000ffff0e007812 */ /* 0x000fe200078ec0ff */
[--C-:B------:R-:W-:Y:S01]  /*4570*/  FFMA.FTZ R58, R56, c[0x0][0x23c], -R67.reuse ;  /* 0x00008f00383a7a23 */ /* 0x100fe20000010843 */
[----:B------:R-:W-:Y:S01]  /*4580*/  PRMT R19, R19, 0x5410, R18 ;  /* 0x0000541013137816 */ /* 0x000fe20000000012 */
[----:B------:R-:W-:Y:S01]  /*4590*/  MUFU.EX2 R49, R49 ;  /* 0x0000003100317308 */ /* 0x000fe20000000800 */
[----:B------:R-:W-:Y:S01]  /*45a0*/  LOP3.LUT R3, R14, 0xff, RZ, 0xc0, !PT ;  /* 0x000000ff0e037812 */ /* 0x000fe200078ec0ff */
[--C-:B------:R-:W-:Y:S01]  /*45b0*/  HSET2.LE.AND R103, R103, R60.reuse, PT ;  /* 0x0000003c67677233 */ /* 0x100fe20003803000 */
[----:B------:R-:W-:Y:S01]  /*45c0*/  SHF.R.U32.HI R14, RZ, 0x18, R14 ;  /* 0x00000018ff0e7819 */ /* 0x000fe2000001160e */
[--C-:B------:R-:W-:Y:S01]  /*45d0*/  HSET2.LE.AND R102, R19, R60.reuse, PT ;  /* 0x0000003c13667233 */ /* 0x100fe20003803000 */
[----:B------:R-:W-:Y:S01]  /*45e0*/  LOP3.LUT R13, R13, 0xff, RZ, 0xc0, !PT ;  /* 0x000000ff0d0d7812 */ /* 0x000fe200078ec0ff */
[C---:B------:R-:W-:Y:S01]  /*45f0*/  HMMA.16816.F32.BF16 R72, R96.reuse, R112, RZ ;  /* 0x000000706048723c */ /* 0x040fe200000418ff */
[----:B------:R-:W-:Y:S01]  /*4600*/  SHF.R.U32.HI R16, RZ, 0x8, R0 ;  /* 0x00000008ff107819 */ /* 0x000fe20000011600 */
[----:B------:R-:W4:Y:S01]  /*4610*/  MUFU.EX2 R44, R44 ;  /* 0x0000002c002c7308 */ /* 0x000f220000000800 */
[----:B-1----:R-:W-:Y:S01]  /*4620*/  F2FP.BF16.PACK_AB R0, R36, R47 ;  /* 0x0000002f2400723e */ /* 0x002fe200000010ff */
[--C-:B------:R-:W-:Y:S01]  /*4630*/  FFMA.FTZ R56, R168, c[0x0][0x23c], -R67.reuse ;  /* 0x00008f00a8387a23 */ /* 0x100fe20000010843 */
[----:B------:R-:W-:Y:S01]  /*4640*/  PRMT R13, R13, 0x5410, R14 ;  /* 0x000054100d0d7816 */ /* 0x000fe2000000000e */
[--C-:B------:R-:W-:Y:S01]  /*4650*/  FFMA.FTZ R61, R144, c[0x0][0x23c], -R67.reuse ;  /* 0x00008f00903d7a23 */ /* 0x100fe20000010843 */
[----:B---3--:R-:W-:Y:S01]  /*4660*/  F2FP.BF16.PACK_AB R19, R38, R51 ;  /* 0x000000332613723e */ /* 0x008fe200000010ff */
[C---:B------:R-:W-:Y:S01]  /*4670*/  HMMA.16816.F32.BF16 R84, R96.reuse, R88, RZ ;  /* 0x000000586054723c */ /* 0x040fe200000418ff */
[----:B------:R-:W-:Y:S01]  /*4680*/  LOP3.LUT R103, R103, R0, RZ, 0xc0, !PT ;  /* 0x0000000067677212 */ /* 0x000fe200078ec0ff */
[----:B------:R-:W-:Y:S01]  /*4690*/  MUFU.EX2 R53, R53 ;  /* 0x0000003500357308 */ /* 0x000fe20000000800 */
[----:B------:R-:W-:Y:S01]  /*46a0*/  FFMA.FTZ R0, R101, c[0x0][0x23c], -R160 ;  /* 0x00008f0065007a23 */ /* 0x000fe200000108a0 */
[----:B------:R-:W-:Y:S01]  /*46b0*/  LOP3.LUT R102, R102, R19, RZ, 0xc0, !PT ;  /* 0x0000001366667212 */ /* 0x000fe200078ec0ff */
[--C-:B------:R-:W-:Y:S01]  /*46c0*/  HSET2.LE.AND R101, R13, R60.reuse, PT ;  /* 0x0000003c0d657233 */ /* 0x100fe20003803000 */
[----:B------:R-:W-:Y:S01]  /*46d0*/  IMAD.WIDE.U32 R18, R6, -0x2daee0ad, RZ ;  /* 0xd2511f5306127825 */ /* 0x000fe200078e00ff */
[----:B------:R-:W-:Y:S01]  /*46e0*/  PRMT R3, R3, 0x5410, R16 ;  /* 0x0000541003037816 */ /* 0x000fe20000000010 */
[C---:B------:R-:W-:Y:S01]  /*46f0*/  HMMA.16816.F32.BF16 R120, R96.reuse, R118, RZ ;  /* 0x000000766078723c */ /* 0x040fe200000418ff */
[----:B------:R-:W-:Y:S01]  /*4700*/  LOP3.LUT R224, R227, UR7, R224, 0x96, !PT ;  /* 0x00000007e3e07c12 */ /* 0x000fe2000f8e96e0 */
[----:B------:R-:W1:Y:S01]  /*4710*/  MUFU.EX2 R46, R46 ;  /* 0x0000002e002e7308 */ /* 0x000e620000000800 */
[----:B----4-:R-:W-:Y:S01]  /*4720*/  F2FP.BF16.PACK_AB R14, R44, R49 ;  /* 0x000000312c0e723e */ /* 0x010fe200000010ff */
[--C-:B------:R-:W-:Y:S01]  /*4730*/  HSET2.LE.AND R100, R3, R60.reuse, PT ;  /* 0x0000003c03647233 */ /* 0x100fe20003803000 */
[----:B------:R-:W-:Y:S01]  /*4740*/  SHF.R.U32.HI R27, RZ, 0x18, R18 ;  /* 0x00000018ff1b7819 */ /* 0x000fe20000011612 */
[----:B------:R-:W-:Y:S01]  /*4750*/  FFMA.FTZ R59, R59, c[0x0][0x23c], -R142 ;  /* 0x00008f003b3b7a23 */ /* 0x000fe2000001088e */
[----:B------:R-:W-:Y:S01]  /*4760*/  LOP3.LUT R101, R101, R14, RZ, 0xc0, !PT ;  /* 0x0000000e65657212 */ /* 0x000fe200078ec0ff */
[C---:B--2---:R-:W-:Y:S01]  /*4770*/  HMMA.16816.F32.BF16 R92, R96.reuse, R8, RZ ;  /* 0x00000008605c723c */ /* 0x044fe200000418ff */
[----:B------:R-:W-:Y:S01]  /*4780*/  SHF.R.U32.HI R14, RZ, 0x10, R18 ;  /* 0x00000010ff0e7819 */ /* 0x000fe20000011612 */
[----:B------:R-:W-:Y:S01]  /*4790*/  MUFU.EX2 R0, R0 ;  /* 0x0000000000007308 */ /* 0x000fe20000000800 */
[----:B------:R-:W-:Y:S01]  /*47a0*/  LOP3.LUT R12, R19, UR17, R12, 0x96, !PT ;  /* 0x00000011130c7c12 */ /* 0x000fe2000f8e960c */
[----:B------:R-:W-:Y:S01]  /*47b0*/  FFMA.FTZ R144, R140, c[0x0][0x23c], -R67 ;  /* 0x00008f008c907a23 */ /* 0x000fe20000010843 */
[----:B------:R-:W-:Y:S01]  /*47c0*/  LOP3.LUT R14, R14, 0xff, RZ, 0xc0, !PT ;  /* 0x000000ff0e0e7812 */ /* 0x000fe200078ec0ff */
[----:B------:R-:W-:Y:S01]  /*47d0*/  LDSM.16.MT88.4 R20, [R188+0x6800] ;  /* 0x00680000bc14783b */ /* 0x000fe20000004200 */
[----:B------:R-:W-:Y:S01]  /*47e0*/  LOP3.LUT R25, R12, 0xff, RZ, 0xc0, !PT ;  /* 0x000000ff0c197812 */ /* 0x000fe200078ec0ff */
[C---:B------:R-:W-:Y:S01]  /*47f0*/  HMMA.16816.F32.BF16 R76, R96.reuse, R114, RZ ;  /* 0x00000072604c723c */ /* 0x040fe200000418ff */
[----:B------:R-:W-:Y:S01]  /*4800*/  PRMT R27, R14, 0x5410, R27 ;  /* 0x000054100e1b7816 */ /* 0x000fe2000000001b */
[----:B------:R-:W-:Y:S01]  /*4810*/  MUFU.EX2 R39, R39 ;  /* 0x0000002700277308 */ /* 0x000fe20000000800 */
[----:B-1----:R-:W-:Y:S01]  /*4820*/  F2FP.BF16.PACK_AB R3, R46, R53 ;  /* 0x000000352e03723e */ /* 0x002fe200000010ff */
[----:B------:R-:W-:Y:S01]  /*4830*/  FFMA.FTZ R145, R145, c[0x0][0x23c], -R160 ;  /* 0x00008f0091917a23 */ /* 0x000fe200000108a0 */
[----:B------:R-:W-:Y:S01]  /*4840*/  LOP3.LUT R14, R12, 0xffff, RZ, 0xc0, !PT ;  /* 0x0000ffff0c0e7812 */ /* 0x000fe200078ec0ff */
[--C-:B------:R-:W-:Y:S01]  /*4850*/  HSET2.LE.AND R27, R27, R60.reuse, PT ;  /* 0x0000003c1b1b7233 */ /* 0x100fe20003803000 */
[--C-:B------:R-:W-:Y:S01]  /*4860*/  SHF.R.U32.HI R35, RZ, 0x10, R12.reuse ;  /* 0x00000010ff237819 */ /* 0x100fe2000001160c */
[C---:B------:R-:W-:Y:S01]  /*4870*/  HMMA.16816.F32.BF16 R108, R96.reuse, R90, RZ ;  /* 0x0000005a606c723c */ /* 0x040fe200000418ff */
[----:B------:R-:W-:Y:S01]  /*4880*/  SHF.R.U32.HI R24, RZ, 0x18, R12 ;  /* 0x00000018ff187819 */ /* 0x000fe2000001160c */
[----:B------:R-:W-:Y:S01]  /*4890*/  MUFU.EX2 R43, R43 ;  /* 0x0000002b002b7308 */ /* 0x000fe20000000800 */
[----:B------:R-:W-:Y:S01]  /*48a0*/  LOP3.LUT R100, R100, R3, RZ, 0xc0, !PT ;  /* 0x0000000364647212 */ /* 0x000fe200078ec0ff */
[----:B------:R-:W-:Y:S01]  /*48b0*/  FFMA.FTZ R3, R17, c[0x0][0x23c], -R160 ;  /* 0x00008f0011037a23 */ /* 0x000fe200000108a0 */
[----:B------:R-:W-:Y:S01]  /*48c0*/  SHF.R.U32.HI R12, RZ, 0x8, R14 ;  /* 0x00000008ff0c7819 */ /* 0x000fe2000001160e */
[--C-:B------:R-:W-:Y:S01]  /*48d0*/  FFMA.FTZ R154, R154, c[0x0][0x23c], -R67.reuse ;  /* 0x00008f009a9a7a23 */ /* 0x100fe20000010843 */
[----:B------:R-:W-:Y:S01]  /*48e0*/  LOP3.LUT R35, R35, 0xff, RZ, 0xc0, !PT ;  /* 0x000000ff23237812 */ /* 0x000fe200078ec0ff */
[----:B------:R-:W-:Y:S01]  /*48f0*/  HMMA.16816.F32.BF16 R96, R96, R10, RZ ;  /* 0x0000000a6060723c */ /* 0x000fe200000418ff */
[----:B------:R-:W-:Y:S01]  /*4900*/  PRMT R25, R25, 0x5410, R12 ;  /* 0x0000541019197816 */ /* 0x000fe2000000000c */
[----:B------:R-:W1:Y:S01]  /*4910*/  MUFU.EX2 R48, R48 ;  /* 0x0000003000307308 */ /* 0x000e620000000800 */
[C---:B------:R-:W-:Y:S01]  /*4920*/  LOP3.LUT R16, R18.reuse, 0xffff, RZ, 0xc0, !PT ;  /* 0x0000ffff12107812 */ /* 0x040fe200078ec0ff */
[----:B------:R-:W-:Y:S01]  /*4930*/  FFMA.FTZ R143, R143, c[0x0][0x23c], -R160 ;  /* 0x00008f008f8f7a23 */ /* 0x000fe200000108a0 */
[----:B------:R-:W-:Y:S01]  /*4940*/  LOP3.LUT R13, R18, 0xff, RZ, 0xc0, !PT ;  /* 0x000000ff120d7812 */ /* 0x000fe200078ec0ff */
[----:B------:R-:W-:Y:S01]  /*4950*/  FFMA.FTZ R164, R164, c[0x0][0x23c], -R67 ;  /* 0x00008f00a4a47a23 */ /* 0x000fe20000010843 */
[----:B------:R-:W-:Y:S01]  /*4960*/  SHF.R.U32.HI R16, RZ, 0x8, R16 ;  /* 0x00000008ff107819 */ /* 0x000fe20000011610 */
[C---:B------:R-:W-:Y:S01]  /*4970*/  HMMA.16816.F32.BF16 R128, R100.reuse, R116, RZ ;  /* 0x000000746480723c */ /* 0x040fe200000418ff */
[----:B------:R-:W-:Y:S01]  /*4980*/  IADD3 R223, R165, 0x1, RZ ;  /* 0x00000001a5df7810 */ /* 0x000fe20007ffe0ff */
[----:B------:R-:W-:Y:S01]  /*4990*/  MUFU.EX2 R50, R50 ;  /* 0x0000003200327308 */ /* 0x000fe20000000800 */
[----:B------:R-:W-:Y:S01]  /*49a0*/  PRMT R13, R13, 0x5410, R16 ;  /* 0x000054100d0d7816 */ /* 0x000fe20000000010 */
[----:B------:R-:W-:Y:S01]  /*49b0*/  FFMA.FTZ R152, R152, c[0x0][0x23c], -R149 ;  /* 0x00008f0098987a23 */ /* 0x000fe20000010895 */
[----:B------:R-:W2:Y:S01]  /*49c0*/  LDSM.16.MT88.4 R16, [R186+0x6800] ;  /* 0x00680000ba10783b */ /* 0x000ea20000004200 */
[----:B------:R-:W-:Y:S01]  /*49d0*/  LOP3.LUT R223, R243, UR25, R223, 0x96, !PT ;  /* 0x00000019f3df7c12 */ /* 0x000fe2000f8e96df */
[----:B------:R-:W-:Y:S01]  /*49e0*/  FFMA.FTZ R211, R146, c[0x0][0x23c], -R149 ;  /* 0x00008f0092d37a23 */ /* 0x000fe20000010895 */
[----:B------:R-:W-:Y:S01]  /*49f0*/  HMMA.16816.F32.BF16 R68, R100, R112, RZ ;  /* 0x000000706444723c */ /* 0x000fe200000418ff */
[----:B------:R-:W-:Y:S01]  /*4a00*/  HSET2.LE.AND R26, R13, R60, PT ;  /* 0x0000003c0d1a7233 */ /* 0x000fe20003803000 */
[----:B------:R-:W3:Y:S01]  /*4a10*/  MUFU.EX2 R55, R55 ;  /* 0x0000003700377308 */ /* 0x000ee20000000800 */
[----:B------:R-:W4:Y:S01]  /*4a20*/  LDSM.16.MT88.4 R12, [R185+0x6800] ;  /* 0x00680000b90c783b */ /* 0x000f220000004200 */
[----:B------:R-:W-:-:S02]  /*4a30*/  FFMA.FTZ R157, R157, c[0x0][0x23c], -R160 ;  /* 0x00008f009d9d7a23 */ /* 0x000fc400000108a0 */
[----:B------:R-:W-:Y:S02]  /*4a40*/  FADD.FTZ R46, R53, R46 ;  /* 0x0000002e352e7221 */ /* 0x000fe40000010000 */
[C---:B------:R-:W-:Y:S01]  /*4a50*/  HMMA.16816.F32.BF16 R80, R100.reuse, R88, RZ ;  /* 0x000000586450723c */ /* 0x040fe200000418ff */
[----:B------:R-:W-:Y:S01]  /*4a60*/  FADD.FTZ R44, R49, R44 ;  /* 0x0000002c312c7221 */ /* 0x000fe20000010000 */
[----:B------:R-:W-:Y:S01]  /*4a70*/  MUFU.EX2 R3, R3 ;  /* 0x0000000300037308 */ /* 0x000fe20000000800 */
[----:B------:R-:W-:Y:S02]  /*4a80*/  FADD.FTZ R42, R42, R41 ;  /* 0x000000292a2a7221 */ /* 0x000fe40000010000 */
[----:B------:R-:W-:Y:S02]  /*4a90*/  FADD.FTZ R45, R40, R45 ;  /* 0x0000002d282d7221 */ /* 0x000fe40000010000 */
[----:B------:R-:W-:Y:S01]  /*4aa0*/  FADD.FTZ R51, R51, R46 ;  /* 0x0000002e33337221 */ /* 0x000fe20000010000 */
[----:B------:R-:W-:Y:S01]  /*4ab0*/  HMMA.16816.F32.BF16 R104, R100, R8, RZ ;  /* 0x000000086468723c */ /* 0x000fe200000418ff */
[----:B------:R-:W-:Y:S01]  /*4ac0*/  FADD.FTZ R47, R47, R44 ;  /* 0x0000002c2f2f7221 */ /* 0x000fe20000010000 */
[----:B------:R-:W5:Y:S01]  /*4ad0*/  MUFU.EX2 R6, R33 ;  /* 0x0000002100067308 */ /* 0x000f620000000800 */
[----:B------:R-:W-:-:S02]  /*4ae0*/  FADD.FTZ R5, R5, R42 ;  /* 0x0000002a05057221 */ /* 0x000fc40000010000 */
[----:B------:R-:W-:Y:S02]  /*4af0*/  FADD.FTZ R2, R2, R45 ;  /* 0x0000002d02027221 */ /* 0x000fe40000010000 */
[----:B------:R-:W-:Y:S01]  /*4b00*/  PRMT R9, R35, 0x5410, R24 ;  /* 0x0000541023097816 */ /* 0x000fe20000000018 */
[C---:B------:R-:W-:Y:S01]  /*4b10*/  HMMA.16816.F32.BF16 R116, R100.reuse, R118, RZ ;  /* 0x000000766474723c */ /* 0x040fe200000418ff */
[--C-:B------:R-:W-:Y:S01]  /*4b20*/  HSET2.LE.AND R24, R25, R60.reuse, PT ;  /* 0x0000003c19187233 */ /* 0x100fe20003803000 */
[----:B-1----:R-:W-:Y:S01]  /*4b30*/  F2FP.BF16.PACK_AB R8, R48, R43 ;  /* 0x0000002b3008723e */ /* 0x002fe200000010ff */
[----:B------:R-:W-:Y:S01]  /*4b40*/  MUFU.EX2 R52, R52 ;  /* 0x0000003400347308 */ /* 0x000fe20000000800 */
[----:B------:R-:W-:Y:S01]  /*4b50*/  HSET2.LE.AND R9, R9, R60, PT ;  /* 0x0000003c09097233 */ /* 0x000fe20003803000 */
[----:B------:R-:W-:Y:S01]  /*4b60*/  FADD.FTZ R38, R38, R51 ;  /* 0x0000003326267221 */ /* 0x000fe20000010000 */
[----:B------:R-:W-:Y:S01]  /*4b70*/  LOP3.LUT R27, R27, R8, RZ, 0xc0, !PT ;  /* 0x000000081b1b7212 */ /* 0x000fe200078ec0ff */
[----:B------:R-:W-:Y:S01]  /*4b80*/  FADD.FTZ R47, R36, R47 ;  /* 0x0000002f242f7221 */ /* 0x000fe20000010000 */
[C---:B------:R-:W-:Y:S01]  /*4b90*/  HMMA.16816.F32.BF16 R112, R100.reuse, R114, RZ ;  /* 0x000000726470723c */ /* 0x040fe200000418ff */
[----:B---3--:R-:W-:Y:S01]  /*4ba0*/  F2FP.BF16.PACK_AB R8, R55, R50 ;  /* 0x000000323708723e */ /* 0x008fe200000010ff */
[----:B------:R-:W-:Y:S01]  /*4bb0*/  FADD.FTZ R5, R4, R5 ;  /* 0x0000000504057221 */ /* 0x000fe20000010000 */
[----:B------:R-:W1:Y:S01]  /*4bc0*/  MUFU.EX2 R57, R57 ;  /* 0x0000003900397308 */ /* 0x000e620000000800 */
[----:B-----5:R-:W-:Y:S01]  /*4bd0*/  F2FP.BF16.PACK_AB R33, R6, R3 ;  /* 0x000000030621723e */ /* 0x020fe200000010ff */
[----:B------:R-:W-:Y:S01]  /*4be0*/  FADD.FTZ R37, R37, R2 ;  /* 0x0000000225257221 */ /* 0x000fe20000010000 */
[----:B------:R-:W-:Y:S01]  /*4bf0*/  LOP3.LUT R25, R9, R8, RZ, 0xc0, !PT ;  /* 0x0000000809197212 */ /* 0x000fe200078ec0ff */
[--C-:B------:R-:W-:Y:S01]  /*4c00*/  FFMA.FTZ R139, R139, c[0x0][0x23c], -R142.reuse ;  /* 0x00008f008b8b7a23 */ /* 0x100fe2000001088e */
[----:B------:R-:W-:Y:S01]  /*4c10*/  HMMA.16816.F32.BF16 R88, R100, R90, RZ ;  /* 0x0000005a6458723c */ /* 0x000fe200000418ff */
[----:B------:R-:W-:Y:S01]  /*4c20*/  LOP3.LUT R26, R26, R33, RZ, 0xc0, !PT ;  /* 0x000000211a1a7212 */ /* 0x000fe200078ec0ff */
[----:B------:R-:W-:Y:S01]  /*4c30*/  FADD.FTZ R50, R50, R37 ;  /* 0x0000002532327221 */ /* 0x000fe20000010000 */
[----:B------:R-:W-:Y:S01]  /*4c40*/  MUFU.EX2 R56, R56 ;  /* 0x0000003800387308 */ /* 0x000fe20000000800 */
[----:B------:R-:W3:Y:S01]  /*4c50*/  LDSM.16.MT88.4 R32, [R184+0x6800] ;  /* 0x00680000b820783b */ /* 0x000ee20000004200 */
[----:B------:R-:W-:-:S02]  /*4c60*/  FFMA.FTZ R146, R141, c[0x0][0x23c], -R142 ;  /* 0x00008f008d927a23 */ /* 0x000fc4000001088e */
[----:B------:R-:W-:Y:S01]  /*4c70*/  FADD.FTZ R50, R55, R50 ;  /* 0x0000003237327221 */ /* 0x000fe20000010000 */
[----:B------:R-:W-:Y:S01]  /*4c80*/  HMMA.16816.F32.BF16 R100, R100, R10, RZ ;  /* 0x0000000a6464723c */ /* 0x000fe200000418ff */
[----:B------:R-:W-:Y:S02]  /*4c90*/  FFMA.FTZ R138, R138, c[0x0][0x23c], -R142 ;  /* 0x00008f008a8a7a23 */ /* 0x000fe4000001088e */
[----:B------:R-:W5:Y:S01]  /*4ca0*/  MUFU.EX2 R61, R61 ;  /* 0x0000003d003d7308 */ /* 0x000f620000000800 */
[----:B-1----:R-:W-:Y:S01]  /*4cb0*/  F2FP.BF16.PACK_AB R140, R57, R52 ;  /* 0x00000034398c723e */ /* 0x002fe200000010ff */
[----:B------:R-:W-:Y:S02]  /*4cc0*/  FFMA.FTZ R66, R66, c[0x0][0x23c], -R67 ;  /* 0x00008f0042427a23 */ /* 0x000fe40000010843 */
[C---:B------:R-:W-:Y:S01]  /*4cd0*/  F2FP.BF16.PACK_AB R11, R39.reuse, R0 ;  /* 0x00000000270b723e */ /* 0x040fe200000010ff */
[----:B------:R-:W-:Y:S02]  /*4ce0*/  FADD.FTZ R0, R0, R5 ;  /* 0x0000000500007221 */ /* 0x000fe40000010000 */
[----:B------:R-:W-:Y:S01]  /*4cf0*/  FFMA.FTZ R64, R64, c[0x0][0x23c], -R67 ;  /* 0x00008f0040407a23 */ /* 0x000fe20000010843 */
[----:B------:R-:W-:Y:S01]  /*4d00*/  LOP3.LUT R24, R24, R11, RZ, 0xc0, !PT ;  /* 0x0000000b18187212 */ /* 0x000fe200078ec0ff */
[----:B------:R-:W-:Y:S01]  /*4d10*/  IMAD.WIDE.U32 R10, R224, -0x2daee0ad, RZ ;  /* 0xd2511f53e00a7825 */ /* 0x000fe200078e00ff */
[----:B------:R-:W-:Y:S03]  /*4d20*/  MUFU.EX2 R59, R59 ;  /* 0x0000003b003b7308 */ /* 0x000fe60000000800 */
[----:B------:R-:W-:Y:S01]  /*4d30*/  FADD.FTZ R0, R39, R0 ;  /* 0x0000000027007221 */ /* 0x000fe20000010000 */
[C---:B------:R-:W-:Y:S01]  /*4d40*/  LOP3.LUT R224, R10.reuse, 0xffff, RZ, 0xc0, !PT ;  /* 0x0000ffff0ae07812 */ /* 0x040fe200078ec0ff */
[C---:B--2---:R-:W-:Y:S01]  /*4d50*/  HMMA.16816.F32.BF16 R72, R24.reuse, R16, R72 ;  /* 0x000000101848723c */ /* 0x044fe20000041848 */
[----:B------:R-:W-:Y:S01]  /*4d60*/  SHF.R.U32.HI R9, RZ, 0x10, R10 ;  /* 0x00000010ff097819 */ /* 0x000fe2000001160a */
[----:B------:R-:W-:Y:S01]  /*4d70*/  FADD.FTZ R3, R3, R0 ;  /* 0x0000000003037221 */ /* 0x000fe20000010000 */
[----:B------:R-:W-:Y:S01]  /*4d80*/  LOP3.LUT R8, R11, UR17, R222, 0x96, !PT ;  /* 0x000000110b087c12 */ /* 0x000fe2000f8e96de */
[----:B------:R-:W1:Y:S01]  /*4d90*/  MUFU.EX2 R54, R54 ;  /* 0x0000003600367308 */ /* 0x000e620000000800 */
[----:B------:R-:W-:Y:S01]  /*4da0*/  LOP3.LUT R11, R10, 0xff, RZ, 0xc0, !PT ;  /* 0x000000ff0a0b7812 */ /* 0x000fe200078ec0ff */
[----:B------:R-:W-:Y:S01]  /*4db0*/  IMAD.WIDE.U32 R222, R223, -0x326172a9, RZ ;  /* 0xcd9e8d57dfde7825 */ /* 0x000fe200078e00ff */
[----:B------:R-:W-:Y:S01]  /*4dc0*/  SHF.R.U32.HI R10, RZ, 0x18, R10 ;  /* 0x00000018ff0a7819 */ /* 0x000fe2000001160a */
[C---:B------:R-:W-:Y:S01]  /*4dd0*/  HMMA.16816.F32.BF16 R124, R24.reuse, R20, R124 ;  /* 0x00000014187c723c */ /* 0x040fe2000004187c */
[----:B------:R-:W-:Y:S01]  /*4de0*/  SHF.R.U32.HI R224, RZ, 0x8, R224 ;  /* 0x00000008ffe07819 */ /* 0x000fe200000116e0 */
[----:B------:R-:W-:Y:S01]  /*4df0*/  FADD.FTZ R43, R43, R50 ;  /* 0x000000322b2b7221 */ /* 0x000fe20000010000 */
[----:B------:R-:W-:Y:S01]  /*4e00*/  LOP3.LUT R9, R9, 0xff, RZ, 0xc0, !PT ;  /* 0x000000ff09097812 */ /* 0x000fe200078ec0ff */
[----:B------:R-:W-:Y:S01]  /*4e10*/  MUFU.EX2 R58, R58 ;  /* 0x0000003a003a7308 */ /* 0x000fe20000000800 */
[----:B------:R-:W-:Y:S01]  /*4e20*/  LOP3.LUT R167, R8, 0xffff, RZ, 0xc0, !PT ;  /* 0x0000ffff08a77812 */ /* 0x000fe200078ec0ff */
[----:B------:R-:W-:Y:S01]  /*4e30*/  FADD.FTZ R3, R6, R3 ;  /* 0x0000000306037221 */ /* 0x000fe20000010000 */
[----:B------:R-:W-:Y:S01]  /*4e40*/  SHF.R.U32.HI R65, RZ, 0x10, R8 ;  /* 0x00000010ff417819 */ /* 0x000fe20000011608 */
[C---:B----4-:R-:W-:Y:S01]  /*4e50*/  HMMA.16816.F32.BF16 R84, R24.reuse, R12, R84 ;  /* 0x0000000c1854723c */ /* 0x050fe20000041854 */
[----:B------:R-:W-:Y:S01]  /*4e60*/  PRMT R11, R11, 0x5410, R224 ;  /* 0x000054100b0b7816 */ /* 0x000fe200000000e0 */
[----:B------:R-:W-:Y:S01]  /*4e70*/  FADD.FTZ R43, R48, R43 ;  /* 0x0000002b302b7221 */ /* 0x000fe20000010000 */
[----:B------:R-:W-:Y:S01]  /*4e80*/  PRMT R9, R9, 0x5410, R10 ;  /* 0x0000541009097816 */ /* 0x000fe2000000000a */
[----:B------:R-:W-:Y:S01]  /*4e90*/  MUFU.EX2 R145, R145 ;  /* 0x0000009100917308 */ /* 0x000fe20000000800 */
[----:B------:R-:W-:Y:S01]  /*4ea0*/  LOP3.LUT R10, R8, 0xff, RZ, 0xc0, !PT ;  /* 0x000000ff080a7812 */ /* 0x000fe200078ec0ff */
[--C-:B------:R-:W-:Y:S01]  /*4eb0*/  HSET2.LE.AND R11, R11, R60.reuse, PT ;  /* 0x0000003c0b0b7233 */ /* 0x100fe20003803000 */
[----:B------:R-:W-:Y:S01]  /*4ec0*/  SHF.R.U32.HI R167, RZ, 0x8, R167 ;  /* 0x00000008ffa77819 */ /* 0x000fe200000116a7 */
[----:B------:R-:W-:Y:S01]  /*4ed0*/  HSET2.LE.AND R9, R9, R60, PT ;  /* 0x0000003c09097233 */ /* 0x000fe20003803000 */
[----:B------:R-:W-:Y:S01]  /*4ee0*/  SHF.R.U32.HI R165, RZ, 0x18, R8 ;  /* 0x00000018ffa57819 */ /* 0x000fe20000011608 */
[----:B---3--:R-:W-:Y:S01]  /*4ef0*/  HMMA.16816.F32.BF16 R92, R24, R32, R92 ;  /* 0x00000020185c723c */ /* 0x008fe2000004185c */
[----:B------:R-:W-:Y:S01]  /*4f00*/  LOP3.LUT R8, R65, 0xff, RZ, 0xc0, !PT ;  /* 0x000000ff41087812 */ /* 0x000fe200078ec0ff */
[----:B------:R-:W-:Y:S01]  /*4f10*/  MUFU.EX2 R154, R154 ;  /* 0x0000009a009a7308 */ /* 0x000fe20000000800 */
[----:B------:R-:W-:-:S02]  /*4f20*/  PRMT R167, R10, 0x5410, R167 ;  /* 0x000054100aa77816 */ /* 0x000fc400000000a7 */
[----:B------:R-:W-:Y:S02]  /*4f30*/  LOP3.LUT R168, R223, UR15, R178, 0x96, !PT ;  /* 0x0000000fdfa87c12 */ /* 0x000fe4000f8e96b2 */
[----:B------:R-:W-:Y:S01]  /*4f40*/  PRMT R165, R8, 0x5410, R165 ;  /* 0x0000541008a57816 */ /* 0x000fe200000000a5 */
[--C-:B------:R-:W-:Y:S01]  /*4f50*/  HSET2.LE.AND R167, R167, R60.reuse, PT ;  /* 0x0000003ca7a77233 */ /* 0x100fe20003803000 */
[----:B------:R-:W-:Y:S01]  /*4f60*/  LOP3.LUT R10, R11, R140, RZ, 0xc0, !PT ;  /* 0x0000008c0b0a7212 */ /* 0x000fe200078ec0ff */
[----:B------:R-:W2:Y:S01]  /*4f70*/  MUFU.EX2 R65, R144 ;  /* 0x0000009000417308 */ /* 0x000ea20000000800 */
[----:B-----5:R-:W-:Y:S01]  /*4f80*/  F2FP.BF16.PACK_AB R8, R61, R56 ;  /* 0x000000383d08723e */ /* 0x020fe200000010ff */
[----:B------:R-:W-:Y:S01]  /*4f90*/  IMAD.WIDE.U32 R168, R168, -0x2daee0ad, RZ ;  /* 0xd2511f53a8a87825 */ /* 0x000fe200078e00ff */
[----:B------:R-:W-:Y:S01]  /*4fa0*/  LOP3.LUT R140, R177, UR13, R222, 0x96, !PT ;  /* 0x0000000db18c7c12 */ /* 0x000fe2000f8e96de */
[C---:B------:R-:W-:Y:S01]  /*4fb0*/  HMMA.16816.F32.BF16 R120, R24.reuse, R22, R120 ;  /* 0x000000161878723c */ /* 0x040fe20000041878 */
[----:B-1----:R-:W-:Y:S01]  /*4fc0*/  F2FP.BF16.PACK_AB R178, R54, R59 ;  /* 0x0000003b36b2723e */ /* 0x002fe200000010ff */
[----:B------:R-:W-:Y:S01]  /*4fd0*/  FADD.FTZ R59, R59, R38 ;  /* 0x000000263b3b7221 */ /* 0x000fe20000010000 */
[----:B------:R-:W-:Y:S01]  /*4fe0*/  LOP3.LUT R11, R9, R8, RZ, 0xc0, !PT ;  /* 0x00000008090b7212 */ /* 0x000fe200078ec0ff */
[----:B------:R-:W-:Y:S01]  /*4ff0*/  HSET2.LE.AND R9, R165, R60, PT ;  /* 0x0000003ca5097233 */ /* 0x000fe20003803000 */
[----:B------:R-:W-:Y:S01]  /*5000*/  LOP3.LUT R8, R167, R178, RZ, 0xc0, !PT ;  /* 0x000000b2a7087212 */ /* 0x000fe200078ec0ff */
[----:B------:R-:W-:Y:S01]  /*5010*/  IMAD.WIDE.U32 R178, R140, -0x2daee0ad, RZ ;  /* 0xd2511f538cb27825 */ /* 0x000fe200078e00ff */
[----:B------:R-:W-:Y:S01]  /*5020*/  LOP3.LUT R170, R169, UR12, R170, 0x96, !PT ;  /* 0x0000000ca9aa7c12 */ /* 0x000fe2000f8e96aa */
[C---:B------:R-:W-:Y:S01]  /*5030*/  HMMA.16816.F32.BF16 R96, R24.reuse, R34, R96 ;  /* 0x000000221860723c */ /* 0x040fe20000041860 */
[----:B------:R-:W-:Y:S01]  /*5040*/  LOP3.LUT R174, R223, UR15, R174, 0x96, !PT ;  /* 0x0000000fdfae7c12 */ /* 0x000fe2000f8e96ae */
[----:B------:R-:W-:Y:S01]  /*5050*/  FFMA.FTZ R140, R153, c[0x0][0x23c], -R160 ;  /* 0x00008f00998c7a23 */ /* 0x000fe200000108a0 */
[----:B------:R-:W-:Y:S01]  /*5060*/  LOP3.LUT R171, R179, UR10, R168, 0x96, !PT ;  /* 0x0000000ab3ab7c12 */ /* 0x000fe2000f8e96a8 */
[----:B------:R-:W-:Y:S01]  /*5070*/  IMAD.WIDE.U32 R168, R170, -0x326172a9, RZ ;  /* 0xcd9e8d57aaa87825 */ /* 0x000fe200078e00ff */
[----:B--2---:R-:W-:Y:S01]  /*5080*/  F2FP.BF16.PACK_AB R144, R65, R58 ;  /* 0x0000003a4190723e */ /* 0x004fe200000010ff */
[----:B------:R-:W-:Y:S01]  /*5090*/  MUFU.EX2 R143, R143 ;  /* 0x0000008f008f7308 */ /* 0x000fe20000000800 */
[----:B------:R-:W-:Y:S01]  /*50a0*/  LOP3.LUT R179, R241, UR13, R222, 0x96, !PT ;  /* 0x0000000df1b37c12 */ /* 0x000fe2000f8e96de */
[----:B------:R-:W-:Y:S01]  /*50b0*/  IMAD.WIDE.U32 R170, R171, -0x326172a9, RZ ;  /* 0xcd9e8d57abaa7825 */ /* 0x000fe200078e00ff */
[----:B------:R-:W-:Y:S01]  /*50c0*/  LOP3.LUT R9, R9, R144, RZ, 0xc0, !PT ;  /* 0x0000009009097212 */ /* 0x000fe200078ec0ff */
[----:B------:R-:W-:Y:S01]  /*50d0*/  HMMA.16816.F32.BF16 R76, R24, R18, R76 ;  /* 0x00000012184c723c */ /* 0x000fe2000004184c */
[----:B------:R-:W-:Y:S01]  /*50e0*/  LOP3.LUT R176, R169, UR11, R176, 0x96, !PT ;  /* 0x0000000ba9b07c12 */ /* 0x000fe2000f8e96b0 */
[----:B------:R-:W-:Y:S01]  /*50f0*/  IMAD.WIDE.U32 R174, R174, -0x2daee0ad, RZ ;  /* 0xd2511f53aeae7825 */ /* 0x000fe200078e00ff */
[----:B------:R-:W-:Y:S01]  /*5100*/  LOP3.LUT R168, R171, UR9, R168, 0x96, !PT ;  /* 0x00000009aba87c12 */ /* 0x000fe2000f8e96a8 */
[----:B------:R-:W-:Y:S02]  /*5110*/  MUFU.EX2 R140, R140 ;  /* 0x0000008c008c7308 */ /* 0x000fe40000000800 */
[----:B------:R-:W-:Y:S01]  /*5120*/  FFMA.FTZ R144, R151, c[0x0][0x23c], -R160 ;  /* 0x00008f0097907a23 */ /* 0x000fe200000108a0 */
[----:B------:R-:W-:Y:S01]  /*5130*/  LOP3.LUT R172, R175, UR12, R172, 0x96, !PT ;  /* 0x0000000cafac7c12 */ /* 0x000fe2000f8e96ac */
[----:B------:R-:W-:Y:S01]  /*5140*/  HMMA.16816.F32.BF16 R68, R8, R16, R68 ;  /* 0x000000100844723c */ /* 0x000fe20000041844 */
[----:B------:R-:W-:-:S03]  /*5150*/  IMAD.WIDE.U32 R168, R168, -0x2daee0ad, RZ ;  /* 0xd2511f53a8a87825 */ /* 0x000fc600078e00ff */
[----:B------:R-:W1:Y:S01]  /*5160*/  MUFU.EX2 R144, R144 ;  /* 0x0000009000907308 */ /* 0x000e620000000800 */
[----:B------:R-:W-:-:S03]  /*5170*/  IMAD.WIDE.U32 R172, R172, -0x326172a9, RZ ;  /* 0xcd9e8d57acac7825 */ /* 0x000fc600078e00ff */
[----:B------:R-:W-:Y:S01]  /*5180*/  HMMA.16816.F32.BF16 R104, R8, R32, R104 ;  /* 0x000000200868723c */ /* 0x000fe20000041868 */
[----:B------:R-:W-:-:S03]  /*5190*/  IMAD.WIDE.U32 R16, R176, -0x2daee0ad, RZ ;  /* 0xd2511f53b0107825 */ /* 0x000fc600078e00ff */
[----:B------:R-:W-:Y:S01]  /*51a0*/  MUFU.EX2 R164, R164 ;  /* 0x000000a400a47308 */ /* 0x000fe20000000800 */
[--C-:B------:R-:W-:Y:S01]  /*51b0*/  FFMA.FTZ R151, R30, c[0x0][0x23c], -R149.reuse ;  /* 0x00008f001e977a23 */ /* 0x100fe20000010895 */
[----:B------:R-:W-:Y:S01]  /*51c0*/  LOP3.LUT R176, R17, UR8, R178, 0x96, !PT ;  /* 0x0000000811b07c12 */ /* 0x000fe2000f8e96b2 */
[----:B------:R-:W-:Y:S01]  /*51d0*/  IMAD.WIDE.U32 R178, R179, -0x2daee0ad, RZ ;  /* 0xd2511f53b3b27825 */ /* 0x000fe200078e00ff */
[----:B------:R-:W-:Y:S01]  /*51e0*/  LOP3.LUT R16, R169, UR6, R16, 0x96, !PT ;  /* 0x00000006a9107c12 */ /* 0x000fe2000f8e9610 */
[C---:B------:R-:W-:Y:S02]  /*51f0*/  HMMA.16816.F32.BF16 R128, R8.reuse, R20, R128 ;  /* 0x000000140880723c */ /* 0x040fe40000041880 */
[--C-:B------:R-:W-:Y:S01]  /*5200*/  FFMA.FTZ R32, R162, c[0x0][0x23c], -R149.reuse ;  /* 0x00008f00a2207a23 */ /* 0x100fe20000010895 */
[----:B------:R-:W-:Y:S01]  /*5210*/  LOP3.LUT R174, R179, UR10, R174, 0x96, !PT ;  /* 0x0000000ab3ae7c12 */ /* 0x000fe2000f8e96ae */
[----:B------:R-:W-:Y:S01]  /*5220*/  FFMA.FTZ R33, R150, c[0x0][0x23c], -R149 ;  /* 0x00008f0096217a23 */ /* 0x000fe20000010895 */
[----:B------:R-:W-:Y:S01]  /*5230*/  MUFU.EX2 R151, R151 ;  /* 0x0000009700977308 */ /* 0x000fe20000000800 */
[----:B------:R-:W-:Y:S01]  /*5240*/  IMAD.WIDE.U32 R176, R176, -0x326172a9, RZ ;  /* 0xcd9e8d57b0b07825 */ /* 0x000fe200078e00ff */
[----:B-1----:R-:W-:Y:S01]  /*5250*/  F2FP.BF16.PACK_AB R169, R144, R143 ;  /* 0x0000008f90a9723e */ /* 0x002fe200000010ff */
[----:B------:R-:W-:Y:S02]  /*5260*/  HMMA.16816.F32.BF16 R80, R8, R12, R80 ;  /* 0x0000000c0850723c */ /* 0x000fe40000041850 */
[----:B------:R-:W-:Y:S01]  /*5270*/  IMAD.WIDE.U32 R174, R174, -0x326172a9, RZ ;  /* 0xcd9e8d57aeae7825 */ /* 0x000fe200078e00ff */
[----:B------:R-:W-:-:S02]  /*5280*/  LOP3.LUT R170, R177, UR7, R170, 0x96, !PT ;  /* 0x00000007b1aa7c12 */ /* 0x000fc4000f8e96aa */
[----:B------:R-:W-:Y:S01]  /*5290*/  MUFU.EX2 R32, R32 ;  /* 0x0000002000207308 */ /* 0x000fe20000000800 */
[----:B------:R-:W-:Y:S01]  /*52a0*/  IMAD.WIDE.U32 R20, R16, -0x326172a9, RZ ;  /* 0xcd9e8d5710147825 */ /* 0x000fe200078e00ff */
[----:B------:R-:W-:Y:S01]  /*52b0*/  LOP3.LUT R172, R175, UR9, R172, 0x96, !PT ;  /* 0x00000009afac7c12 */ /* 0x000fe2000f8e96ac */
[C---:B------:R-:W-:Y:S02]  /*52c0*/  HMMA.16816.F32.BF16 R116, R8.reuse, R22, R116 ;  /* 0x000000160874723c */ /* 0x040fe40000041874 */
[----:B------:R-:W-:Y:S01]  /*52d0*/  FFMA.FTZ R150, R28, c[0x0][0x23c], -R149 ;  /* 0x00008f001c967a23 */ /* 0x000fe20000010895 */
[----:B------:R-:W-:Y:S01]  /*52e0*/  LOP3.LUT R12, R21, UR16, R176, 0x96, !PT ;  /* 0x00000010150c7c12 */ /* 0x000fe2000f8e96b0 */
[----:B------:R-:W-:Y:S01]  /*52f0*/  FFMA.FTZ R162, R29, c[0x0][0x23c], -R142 ;  /* 0x00008f001da27a23 */ /* 0x000fe2000001088e */
[----:B------:R-:W1:Y:S01]  /*5300*/  MUFU.EX2 R33, R33 ;  /* 0x0000002100217308 */ /* 0x000e620000000800 */
[----:B------:R-:W-:Y:S01]  /*5310*/  LOP3.LUT R16, R20, 0xffff, RZ, 0xc0, !PT ;  /* 0x0000ffff14107812 */ /* 0x000fe200078ec0ff */
[----:B------:R-:W-:Y:S01]  /*5320*/  IMAD.WIDE.U32 R170, R170, -0x2daee0ad, RZ ;  /* 0xd2511f53aaaa7825 */ /* 0x000fe200078e00ff */
[----:B------:R-:W-:Y:S01]  /*5330*/  HMMA.16816.F32.BF16 R112, R8, R18, R112 ;  /* 0x000000120870723c */ /* 0x000fe20000041870 */
[----:B------:R-:W-:-:S02]  /*5340*/  SHF.R.U32.HI R17, RZ, 0x10, R20 ;  /* 0x00000010ff117819 */ /* 0x000fc40000011614 */
[----:B------:R-:W-:Y:S01]  /*5350*/  LOP3.LUT R153, R20, 0xff, RZ, 0xc0, !PT ;  /* 0x000000ff14997812 */ /* 0x000fe200078ec0ff */
[----:B------:R-:W-:Y:S01]  /*5360*/  FADD.FTZ R58, R58, R47 ;  /* 0x0000002f3a3a7221 */ /* 0x000fe20000010000 */
[----:B------:R-:W-:Y:S01]  /*5370*/  SHF.R.U32.HI R13, RZ, 0x18, R20 ;  /* 0x00000018ff0d7819 */ /* 0x000fe20000011614 */
[----:B------:R-:W-:Y:S01]  /*5380*/  MUFU.EX2 R150, R150 ;  /* 0x0000009600967308 */ /* 0x000fe20000000800 */
[----:B------:R-:W-:Y:S01]  /*5390*/  LOP3.LUT R22, R12, 0xffff, RZ, 0xc0, !PT ;  /* 0x0000ffff0c167812 */ /* 0x000fe200078ec0ff */
[C---:B------:R-:W-:Y:S01]  /*53a0*/  HMMA.16816.F32.BF16 R88, R8.reuse, R14, R88 ;  /* 0x0000000e0858723c */ /* 0x040fe20000041858 */
[----:B------:R-:W-:Y:S01]  /*53b0*/  SHF.R.U32.HI R20, RZ, 0x8, R16 ;  /* 0x00000008ff147819 */ /* 0x000fe20000011610 */
[----:B------:R-:W-:Y:S01]  /*53c0*/  FADD.FTZ R59, R54, R59 ;  /* 0x0000003b363b7221 */ /* 0x000fe20000010000 */
[----:B------:R-:W-:Y:S01]  /*53d0*/  LOP3.LUT R16, R17, 0xff, RZ, 0xc0, !PT ;  /* 0x000000ff11107812 */ /* 0x000fe200078ec0ff */
[----:B------:R-:W-:Y:S01]  /*53e0*/  FADD.FTZ R65, R65, R58 ;  /* 0x0000003a41417221 */ /* 0x000fe20000010000 */
[----:B------:R-:W-:Y:S01]  /*53f0*/  SHF.R.U32.HI R17, RZ, 0x10, R12 ;  /* 0x00000010ff117819 */ /* 0x000fe2000001160c */
[----:B------:R-:W-:Y:S01]  /*5400*/  MUFU.EX2 R162, R162 ;  /* 0x000000a200a27308 */ /* 0x000fe20000000800 */
[----:B------:R-:W-:Y:S01]  /*5410*/  SHF.R.U32.HI R22, RZ, 0x8, R22 ;  /* 0x00000008ff167819 */ /* 0x000fe20000011616 */
[----:B------:R-:W-:Y:S01]  /*5420*/  HMMA.16816.F32.BF16 R100, R8, R34, R100 ;  /* 0x000000220864723c */ /* 0x000fe20000041864 */
[----:B------:R-:W-:Y:S01]  /*5430*/  LOP3.LUT R167, R12, 0xff, RZ, 0xc0, !PT ;  /* 0x000000ff0ca77812 */ /* 0x000fe200078ec0ff */
[----:B------:R-:W-:Y:S01]  /*5440*/  FADD.FTZ R52, R52, R59 ;  /* 0x0000003b34347221 */ /* 0x000fe20000010000 */
[----:B------:R-:W-:Y:S01]  /*5450*/  SHF.R.U32.HI R165, RZ, 0x18, R12 ;  /* 0x00000018ffa57819 */ /* 0x000fe2000001160c */
[----:B------:R-:W-:Y:S01]  /*5460*/  FADD.FTZ R56, R56, R65 ;  /* 0x0000004138387221 */ /* 0x000fe20000010000 */
[----:B------:R-:W-:Y:S01]  /*5470*/  LOP3.LUT R12, R17, 0xff, RZ, 0xc0, !PT ;  /* 0x000000ff110c7812 */ /* 0x000fe200078ec0ff */
[----:B------:R-:W-:Y:S01]  /*5480*/  MUFU.EX2 R152, R152 ;  /* 0x0000009800987308 */ /* 0x000fe20000000800 */
[----:B------:R-:W-:Y:S01]  /*5490*/  LOP3.LUT R8, R173, UR11, R240, 0x96, !PT ;  /* 0x0000000bad087c12 */ /* 0x000fe2000f8e96f0 */
[----:B------:R-:W-:Y:S01]  /*54a0*/  IMAD.WIDE.U32 R172, R172, -0x2daee0ad, RZ ;  /* 0xd2511f53acac7825 */ /* 0x000fe200078e00ff */
[----:B------:R-:W-:Y:S01]  /*54b0*/  PRMT R13, R16, 0x5410, R13 ;  /* 0x00005410100d7816 */ /* 0x000fe2000000000d */
[----:B------:R-:W-:Y:S01]  /*54c0*/  HMMA.16816.F32.BF16 R108, R24, R14, R108 ;  /* 0x0000000e186c723c */ /* 0x000fe2000004186c */
[----:B------:R-:W-:Y:S01]  /*54d0*/  PRMT R153, R153, 0x5410, R20 ;  /* 0x0000541099997816 */ /* 0x000fe20000000014 */
[----:B------:R-:W-:Y:S01]  /*54e0*/  IMAD.WIDE.U32 R8, R8, -0x2daee0ad, RZ ;  /* 0xd2511f5308087825 */ /* 0x000fe200078e00ff */
[----:B------:R-:W-:Y:S01]  /*54f0*/  PRMT R167, R167, 0x5410, R22 ;  /* 0x00005410a7a77816 */ /* 0x000fe20000000016 */
[----:B------:R-:W2:Y:S01]  /*5500*/  LDSM.16.MT88.4 R16, [R185+0x7000] ;  /* 0x00700000b910783b */ /* 0x000ea20000004200 */
[----:B------:R-:W-:Y:S01]  /*5510*/  PRMT R165, R12, 0x5410, R165 ;  /* 0x000054100ca57816 */ /* 0x000fe200000000a5 */
[----:B------:R-:W-:Y:S01]  /*5520*/  FFMA.FTZ R34, R163, c[0x0][0x23c], -R142 ;  /* 0x00008f00a3227a23 */ /* 0x000fe2000001088e */
[----:B------:R-:W-:Y:S01]  /*5530*/  LOP3.LUT R8, R173, UR6, R8, 0x96, !PT ;  /* 0x00000006ad087c12 */ /* 0x000fe2000f8e9608 */
[----:B------:R-:W-:Y:S01]  /*5540*/  FFMA.FTZ R35, R161, c[0x0][0x23c], -R142 ;  /* 0x00008f00a1237a23 */ /* 0x000fe2000001088e */
[----:B------:R-:W-:Y:S01]  /*5550*/  LOP3.LUT R178, R9, UR8, R178, 0x96, !PT ;  /* 0x0000000809b27c12 */ /* 0x000fe2000f8e96b2 */
[----:B------:R-:W3:Y:S01]  /*5560*/  LDSM.16.MT88.4 R20, [R186+0x7000] ;  /* 0x00700000ba14783b */ /* 0x000ee20000004200 */
[--C-:B------:R-:W-:Y:S01]  /*5570*/  HSET2.LE.AND R13, R13, R60.reuse, PT ;  /* 0x0000003c0d0d7233 */ /* 0x100fe20003803000 */
[----:B------:R-:W-:Y:S01]  /*5580*/  IMAD.WIDE.U32 R222, R8, -0x326172a9, RZ ;  /* 0xcd9e8d5708de7825 */ /* 0x000fe200078e00ff */
[----:B-1----:R-:W-:Y:S01]  /*5590*/  F2FP.BF16.PACK_AB R12, R33, R32 ;  /* 0x00000020210c723e */ /* 0x002fe200000010ff */
[----:B------:R-:W-:Y:S01]  /*55a0*/  MUFU.EX2 R34, R34 ;  /* 0x0000002200227308 */ /* 0x000fe20000000800 */
[--C-:B------:R-:W-:Y:S01]  /*55b0*/  HSET2.LE.AND R30, R153, R60.reuse, PT ;  /* 0x0000003c991e7233 */ /* 0x100fe20003803000 */
[----:B------:R-:W-:Y:S01]  /*55c0*/  IMAD.WIDE.U32 R178, R178, -0x326172a9, RZ ;  /* 0xcd9e8d57b2b27825 */ /* 0x000fe200078e00ff */
[----:B------:R-:W-:Y:S01]  /*55d0*/  LOP3.LUT R9, R222, 0xffff, RZ, 0xc0, !PT ;  /* 0x0000ffffde097812 */ /* 0x000fe200078ec0ff */
[----:B------:R-:W1:Y:S01]  /*55e0*/  LDSM.16.MT88.4 R24, [R188+0x7000] ;  /* 0x00700000bc18783b */ /* 0x000e620000004200 */
[----:B------:R-:W-:Y:S01]  /*55f0*/  SHF.R.U32.HI R10, RZ, 0x10, R222 ;  /* 0x00000010ff0a7819 */ /* 0x000fe200000116de */
[--C-:B------:R-:W-:Y:S01]  /*5600*/  FFMA.FTZ R163, R148, c[0x0][0x23c], -R67.reuse ;  /* 0x00008f0094a37a23 */ /* 0x100fe20000010843 */
[----:B------:R-:W-:Y:S01]  /*5610*/  LOP3.LUT R11, R222, 0xff, RZ, 0xc0, !PT ;  /* 0x000000ffde0b7812 */ /* 0x000fe200078ec0ff */
[----:B------:R-:W4:Y:S01]  /*5620*/  MUFU.EX2 R35, R35 ;  /* 0x0000002300237308 */ /* 0x000f220000000800 */
[----:B------:R-:W-:Y:S01]  /*5630*/  FFMA.FTZ R161, R166, c[0x0][0x23c], -R67 ;  /* 0x00008f00a6a17a23 */ /* 0x000fe20000010843 */
[----:B------:R-:W-:Y:S01]  /*5640*/  SHF.R.U32.HI R166, RZ, 0x8, R9 ;  /* 0x00000008ffa67819 */ /* 0x000fe20000011609 */
[----:B------:R-:W-:Y:S01]  /*5650*/  FFMA.FTZ R153, R31, c[0x0][0x23c], -R142 ;  /* 0x00008f001f997a23 */ /* 0x000fe2000001088e */
[----:B------:R-:W-:Y:S01]  /*5660*/  LOP3.LUT R9, R10, 0xff, RZ, 0xc0, !PT ;  /* 0x000000ff0a097812 */ /* 0x000fe200078ec0ff */
[--C-:B------:R-:W-:Y:S01]  /*5670*/  HSET2.LE.AND R29, R165, R60.reuse, PT ;  /* 0x0000003ca51d7233 */ /* 0x100fe20003803000 */
[----:B------:R-:W-:Y:S01]  /*5680*/  LOP3.LUT R31, R13, R12, RZ, 0xc0, !PT ;  /* 0x0000000c0d1f7212 */ /* 0x000fe200078ec0ff */
[--C-:B------:R-:W-:Y:S01]  /*5690*/  HSET2.LE.AND R28, R167, R60.reuse, PT ;  /* 0x0000003ca71c7233 */ /* 0x100fe20003803000 */
[----:B------:R-:W-:Y:S01]  /*56a0*/  LOP3.LUT R10, R223, UR16, R178, 0x96, !PT ;  /* 0x00000010df0a7c12 */ /* 0x000fe2000f8e96b2 */
[----:B------:R-:W5:Y:S01]  /*56b0*/  LDSM.16.MT88.4 R12, [R184+0x7000] ;  /* 0x00700000b80c783b */ /* 0x000f620000004200 */
[----:B------:R-:W-:Y:S01]  /*56c0*/  SHF.R.U32.HI R8, RZ, 0x18, R222 ;  /* 0x00000018ff087819 */ /* 0x000fe200000116de */
[----:B------:R-:W1:Y:S01]  /*56d0*/  MUFU.EX2 R163, R163 ;  /* 0x000000a300a37308 */ /* 0x000e620000000800 */
[----:B------:R-:W-:Y:S01]  /*56e0*/  SHF.R.U32.HI R165, RZ, 0x10, R10 ;  /* 0x00000010ffa57819 */ /* 0x000fe2000001160a */
[----:B------:R-:W-:Y:S01]  /*56f0*/  FFMA.FTZ R223, R137, c[0x0][0x23c], -R142 ;  /* 0x00008f0089df7a23 */ /* 0x000fe2000001088e */
[----:B------:R-:W-:Y:S01]  /*5700*/  F2FP.BF16.PACK_AB R167, R145, R140 ;  /* 0x0000008c91a7723e */ /* 0x000fe200000010ff */
[--C-:B------:R-:W-:Y:S01]  /*5710*/  FFMA.FTZ R142, R62, c[0x0][0x23c], -R67.reuse ;  /* 0x00008f003e8e7a23 */ /* 0x100fe20000010843 */
[----:B------:R-:W-:Y:S01]  /*5720*/  PRMT R11, R11, 0x5410, R166 ;  /* 0x000054100b0b7816 */ /* 0x000fe200000000a6 */
[----:B------:R-:W-:Y:S01]  /*5730*/  FFMA.FTZ R67, R63, c[0x0][0x23c], -R67 ;  /* 0x00008f003f437a23 */ /* 0x000fe20000010843 */
[----:B------:R-:W-:Y:S01]  /*5740*/  PRMT R9, R9, 0x5410, R8 ;  /* 0x0000541009097816 */ /* 0x000fe20000000008 */
[----:B------:R-:W-:Y:S01]  /*5750*/  MUFU.EX2 R153, R153 ;  /* 0x0000009900997308 */ /* 0x000fe20000000800 */
[C---:B------:R-:W-:Y:S01]  /*5760*/  LOP3.LUT R8, R10.reuse, 0xffff, RZ, 0xc0, !PT ;  /* 0x0000ffff0a087812 */ /* 0x040fe200078ec0ff */
[----:B------:R-:W-:Y:S01]  /*5770*/  HSET2.LE.AND R11, R11, R60, PT ;  /* 0x0000003c0b0b7233 */ /* 0x000fe20003803000 */
[----:B------:R-:W-:Y:S01]  /*5780*/  LOP3.LUT R148, R10, 0xff, RZ, 0xc0, !PT ;  /* 0x000000ff0a947812 */ /* 0x000fe200078ec0ff */
[----:B------:R-:W-:Y:S01]  /*5790*/  FADD.FTZ R52, R57, R52 ;  /* 0x0000003439347221 */ /* 0x000fe20000010000 */
[----:B------:R-:W-:Y:S01]  /*57a0*/  SHF.R.U32.HI R10, RZ, 0x18, R10 ;  /* 0x00000018ff0a7819 */ /* 0x000fe2000001160a */
[----:B------:R-:W-:Y:S01]  /*57b0*/  FADD.FTZ R61, R61, R56 ;  /* 0x000000383d3d7221 */ /* 0x000fe20000010000 */
[----:B------:R-:W-:Y:S01]  /*57c0*/  LOP3.LUT R165, R165, 0xff, RZ, 0xc0, !PT ;  /* 0x000000ffa5a57812 */ /* 0x000fe200078ec0ff */
[----:B------:R-:W2:Y:S01]  /*57d0*/  MUFU.EX2 R161, R161 ;  /* 0x000000a100a17308 */ /* 0x000ea20000000800 */
[----:B------:R-:W-:Y:S01]  /*57e0*/  LOP3.LUT R28, R28, R167, RZ, 0xc0, !PT ;  /* 0x000000a71c1c7212 */ /* 0x000fe200078ec0ff */
[----:B------:R-:W-:Y:S01]  /*57f0*/  FADD.FTZ R140, R140, R3 ;  /* 0x000000038c8c7221 */ /* 0x000fe20000010000 */
[----:B------:R-:W-:-:S02]  /*5800*/  SHF.R.U32.HI R167, RZ, 0x8, R8 ;  /* 0x00000008ffa77819 */ /* 0x000fc40000011608 */
[----:B----4-:R-:W-:Y:S01]  /*5810*/  F2FP.BF16.PACK_AB R8, R35, R34 ;  /* 0x000000222308723e */ /* 0x010fe200000010ff */
[----:B------:R-:W-:Y:S01]  /*5820*/  FADD.FTZ R140, R145, R140 ;  /* 0x0000008c918c7221 */ /* 0x000fe20000010000 */
[----:B------:R-:W-:Y:S01]  /*5830*/  PRMT R165, R165, 0x5410, R10 ;  /* 0x00005410a5a57816 */ /* 0x000fe2000000000a */
[----:B------:R-:W-:Y:S01]  /*5840*/  MUFU.EX2 R211, R211 ;  /* 0x000000d300d37308 */ /* 0x000fe20000000800 */
[----:B------:R-:W-:Y:S01]  /*5850*/  PRMT R167, R148, 0x5410, R167 ;  /* 0x0000541094a77816 */ /* 0x000fe200000000a7 */
[----:B------:R-:W-:Y:S01]  /*5860*/  FADD.FTZ R143, R143, R140 ;  /* 0x0000008c8f8f7221 */ /* 0x000fe20000010000 */
[----:B------:R-:W-:Y:S01]  /*5870*/  LOP3.LUT R10, R11, R8, RZ, 0xc0, !PT ;  /* 0x000000080b0a7212 */ /* 0x000fe200078ec0ff */
[--C-:B------:R-:W-:Y:S01]  /*5880*/  HSET2.LE.AND R11, R9, R60.reuse, PT ;  /* 0x0000003c090b7233 */ /* 0x100fe20003803000 */
[----:B-1----:R-:W-:Y:S01]  /*5890*/  F2FP.BF16.PACK_AB R148, R163, R154 ;  /* 0x0000009aa394723e */ /* 0x002fe200000010ff */
[--C-:B------:R-:W-:Y:S01]  /*58a0*/  HSET2.LE.AND R9, R165, R60.reuse, PT ;  /* 0x0000003ca5097233 */ /* 0x100fe20003803000 */
[----:B------:R-:W-:Y:S01]  /*58b0*/  F2FP.BF16.PACK_AB R176, R151, R150 ;  /* 0x0000009697b0723e */ /* 0x000fe200000010ff */
[----:B------:R-:W-:Y:S01]  /*58c0*/  HSET2.LE.AND R8, R167, R60, PT ;  /* 0x0000003ca7087233 */ /* 0x000fe20003803000 */
[----:B--2---:R-:W-:Y:S01]  /*58d0*/  F2FP.BF16.PACK_AB R166, R164, R161 ;  /* 0x000000a1a4a6723e */ /* 0x004fe200000010ff */
[----:B------:R-:W-:Y:S01]  /*58e0*/  MUFU.EX2 R157, R157 ;  /* 0x0000009d009d7308 */ /* 0x000fe20000000800 */
[----:B------:R-:W-:Y:S01]  /*58f0*/  F2FP.BF16.PACK_AB R167, R162, R153 ;  /* 0x00000099a2a7723e */ /* 0x000fe200000010ff */
[----:B------:R-:W-:Y:S01]  /*5900*/  FADD.FTZ R153, R153, R52 ;  /* 0x0000003499997221 */ /* 0x000fe20000010000 */
[----:B------:R-:W-:Y:S01]  /*5910*/  LOP3.LUT R9, R9, R148, RZ, 0xc0, !PT ;  /* 0x0000009409097212 */ /* 0x000fe200078ec0ff */
[--C-:B------:R-:W-:Y:S01]  /*5920*/  FFMA.FTZ R148, R159, c[0x0][0x23c], -R160.reuse ;  /* 0x00008f009f947a23 */ /* 0x100fe200000108a0 */
[----:B------:R-:W-:Y:S01]  /*5930*/  LOP3.LUT R30, R30, R169, RZ, 0xc0, !PT ;  /* 0x000000a91e1e7212 */ /* 0x000fe200078ec0ff */
[--C-:B------:R-:W-:Y:S01]  /*5940*/  FFMA.FTZ R159, R158, c[0x0][0x23c], -R160.reuse ;  /* 0x00008f009e9f7a23 */ /* 0x100fe200000108a0 */
[----:B------:R-:W-:Y:S01]  /*5950*/  LOP3.LUT R29, R29, R176, RZ, 0xc0, !PT ;  /* 0x000000b01d1d7212 */ /* 0x000fe200078ec0ff */
[----:B------:R-:W-:Y:S01]  /*5960*/  FFMA.FTZ R158, R155, c[0x0][0x23c], -R160 ;  /* 0x00008f009b9e7a23 */ /* 0x000fe200000108a0 */
[----:B------:R-:W-:Y:S01]  /*5970*/  LOP3.LUT R11, R11, R166, RZ, 0xc0, !PT ;  /* 0x000000a60b0b7212 */ /* 0x000fe200078ec0ff */
[--C-:B------:R-:W-:Y:S01]  /*5980*/  FFMA.FTZ R155, R156, c[0x0][0x23c], -R149.reuse ;  /* 0x00008f009c9b7a23 */ /* 0x100fe20000010895 */
[----:B------:R-:W-:Y:S01]  /*5990*/  LOP3.LUT R8, R8, R167, RZ, 0xc0, !PT ;  /* 0x000000a708087212 */ /* 0x000fe200078ec0ff */
[----:B------:R-:W-:Y:S01]  /*59a0*/  FFMA.FTZ R156, R147, c[0x0][0x23c], -R149 ;  /* 0x00008f00939c7a23 */ /* 0x000fe20000010895 */
[----:B------:R-:W-:Y:S01]  /*59b0*/  LOP3.LUT R168, R171, UR17, R168, 0x96, !PT ;  /* 0x00000011aba87c12 */ /* 0x000fe2000f8e96a8 */
[----:B------:R-:W-:Y:S01]  /*59c0*/  HMMA.16816.F32.BF16 R108, R28, R18, R108 ;  /* 0x000000121c6c723c */ /* 0x000fe2000004186c */
[----:B------:R-:W-:Y:S01]  /*59d0*/  MUFU.EX2 R148, R148 ;  /* 0x0000009400947308 */ /* 0x000fe20000000800 */
[----:B------:R-:W-:Y:S01]  /*59e0*/  LOP3.LUT R166, R179, UR7, R174, 0x96, !PT ;  /* 0x00000007b3a67c12 */ /* 0x000fe2000f8e96ae */
[----:B------:R-:W-:-:S02]  /*59f0*/  FADD.FTZ R154, R154, R61 ;  /* 0x0000003d9a9a7221 */ /* 0x000fc40000010000 */
[----:B------:R-:W-:Y:S02]  /*5a00*/  FADD.FTZ R150, R150, R43 ;  /* 0x0000002b96967221 */ /* 0x000fe40000010000 */
[----:B------:R-:W-:Y:S01]  /*5a10*/  IMAD.WIDE.U32 R166, R166, -0x2daee0ad, RZ ;  /* 0xd2511f53a6a67825 */ /* 0x000fe200078e00ff */
[----:B------:R-:W-:Y:S01]  /*5a20*/  HMMA.16816.F32.BF16 R88, R8, R18, R88 ;  /* 0x000000120858723c */ /* 0x000fe20000041858 */
[----:B------:R-:W1:Y:S02]  /*5a30*/  MUFU.EX2 R155, R155 ;  /* 0x0000009b009b7308 */ /* 0x000e640000000800 */
[----:B------:R-:W-:Y:S01]  /*5a40*/  FADD.FTZ R153, R162, R153 ;  /* 0x00000099a2997221 */ /* 0x000fe20000010000 */
[----:B------:R-:W-:Y:S01]  /*5a50*/  LOP3.LUT R172, R167, UR17, R172, 0x96, !PT ;  /* 0x00000011a7ac7c12 */ /* 0x000fe2000f8e96ac */
[----:B------:R-:W-:Y:S02]  /*5a60*/  FADD.FTZ R154, R163, R154 ;  /* 0x0000009aa39a7221 */ /* 0x000fe40000010000 */
[----:B------:R-:W-:Y:S01]  /*5a70*/  LOP3.LUT R18, R168, 0xffff, RZ, 0xc0, !PT ;  /* 0x0000ffffa8127812 */ /* 0x000fe200078ec0ff */
[-C--:B---3--:R-:W-:Y:S01]  /*5a80*/  HMMA.16816.F32.BF16 R72, R28, R20.reuse, R72 ;  /* 0x000000141c48723c */ /* 0x088fe20000041848 */
[----:B------:R-:W2:Y:S01]  /*5a90*/  MUFU.EX2 R159, R159 ;  /* 0x0000009f009f7308 */ /* 0x000ea20000000800 */
[----:B------:R-:W-:Y:S01]  /*5aa0*/  SHF.R.U32.HI R19, RZ, 0x18, R168 ;  /* 0x00000018ff137819 */ /* 0x000fe200000116a8 */
[----:B------:R-:W-:Y:S01]  /*5ab0*/  FADD.FTZ R151, R151, R150 ;  /* 0x0000009697977221 */ /* 0x000fe20000010000 */
[----:B------:R-:W-:Y:S01]  /*5ac0*/  LOP3.LUT R137, R172, 0xffff, RZ, 0xc0, !PT ;  /* 0x0000ffffac897812 */ /* 0x000fe200078ec0ff */
[----:B------:R-:W-:Y:S01]  /*5ad0*/  FADD.FTZ R34, R34, R153 ;  /* 0x0000009922227221 */ /* 0x000fe20000010000 */
[----:B------:R-:W-:Y:S01]  /*5ae0*/  SHF.R.U32.HI R141, RZ, 0x10, R172 ;  /* 0x00000010ff8d7819 */ /* 0x000fe200000116ac */
[----:B------:R-:W-:Y:S01]  /*5af0*/  FADD.FTZ R161, R161, R154 ;  /* 0x0000009aa1a17221 */ /* 0x000fe20000010000 */
[----:B------:R-:W-:Y:S01]  /*5b00*/  HMMA.16816.F32.BF16 R68, R8, R20, R68 ;  /* 0x000000140844723c */ /* 0x000fe20000041844 */
[----:B------:R-:W3:Y:S01]  /*5b10*/  MUFU.EX2 R156, R156 ;  /* 0x0000009c009c7308 */ /* 0x000ee20000000800 */
[----:B------:R-:W-:Y:S01]  /*5b20*/  LOP3.LUT R62, R172, 0xff, RZ, 0xc0, !PT ;  /* 0x000000ffac3e7812 */ /* 0x000fe200078ec0ff */
[----:B------:R-:W-:Y:S01]  /*5b30*/  FADD.FTZ R32, R32, R151 ;  /* 0x0000009720207221 */ /* 0x000fe20000010000 */
[----:B------:R-:W-:Y:S01]  /*5b40*/  SHF.R.U32.HI R172, RZ, 0x18, R172 ;  /* 0x00000018ffac7819 */ /* 0x000fe200000116ac */
[----:B------:R-:W-:Y:S01]  /*5b50*/  FADD.FTZ R34, R35, R34 ;  /* 0x0000002223227221 */ /* 0x000fe20000010000 */
[----:B------:R-:W-:Y:S01]  /*5b60*/  SHF.R.U32.HI R137, RZ, 0x8, R137 ;  /* 0x00000008ff897819 */ /* 0x000fe20000011689 */
[----:B------:R-:W-:Y:S01]  /*5b70*/  FADD.FTZ R161, R164, R161 ;  /* 0x000000a1a4a17221 */ /* 0x000fe20000010000 */
[----:B------:R-:W-:Y:S01]  /*5b80*/  SHF.R.U32.HI R21, RZ, 0x10, R168 ;  /* 0x00000010ff157819 */ /* 0x000fe200000116a8 */
[----:B------:R-:W-:Y:S01]  /*5b90*/  HMMA.16816.F32.BF16 R76, R28, R22, R76 ;  /* 0x000000161c4c723c */ /* 0x000fe2000004184c */
[----:B------:R-:W4:Y:S01]  /*5ba0*/  MUFU.EX2 R158, R158 ;  /* 0x0000009e009e7308 */ /* 0x000f220000000800 */
[----:B------:R-:W-:Y:S01]  /*5bb0*/  SHF.R.U32.HI R20, RZ, 0x10, R170 ;  /* 0x00000010ff147819 */ /* 0x000fe200000116aa */
[----:B------:R-:W-:Y:S01]  /*5bc0*/  FADD.FTZ R143, R144, R143 ;  /* 0x0000008f908f7221 */ /* 0x000fe20000010000 */
[----:B------:R-:W-:Y:S01]  /*5bd0*/  LOP3.LUT R141, R141, 0xff, RZ, 0xc0, !PT ;  /* 0x000000ff8d8d7812 */ /* 0x000fe200078ec0ff */
[----:B------:R-:W-:Y:S01]  /*5be0*/  FADD.FTZ R32, R33, R32 ;  /* 0x0000002021207221 */ /* 0x000fe20000010000 */
[----:B------:R-:W-:-:S02]  /*5bf0*/  LOP3.LUT R20, R20, 0xff, RZ, 0xc0, !PT ;  /* 0x000000ff14147812 */ /* 0x000fc400078ec0ff */
[----:B------:R-:W-:Y:S01]  /*5c00*/  HMMA.16816.F32.BF16 R112, R8, R22, R112 ;  /* 0x000000160870723c */ /* 0x000fe20000041870 */
[----:B------:R-:W-:Y:S01]  /*5c10*/  MUFU.EX2 R139, R139 ;  /* 0x0000008b008b7308 */ /* 0x000fe20000000800 */
[----:B------:R-:W-:-:S05]  /*5c20*/  PRMT R137, R62, 0x5410, R137 ;  /* 0x000054103e897816 */ /* 0x000fca0000000089 */
[----:B------:R-:W-:Y:S01]  /*5c30*/  SHF.R.U32.HI R22, RZ, 0x8, R18 ;  /* 0x00000008ff167819 */ /* 0x000fe20000011612 */
[----:B------:R-:W-:Y:S01]  /*5c40*/  HMMA.16816.F32.BF16 R84, R28, R16, R84 ;  /* 0x000000101c54723c */ /* 0x000fe20000041854 */
[----:B------:R-:W-:Y:S01]  /*5c50*/  LOP3.LUT R18, R21, 0xff, RZ, 0xc0, !PT ;  /* 0x000000ff15127812 */ /* 0x000fe200078ec0ff */
[----:B------:R-:W-:Y:S03]  /*5c60*/  MUFU.EX2 R146, R146 ;  /* 0x0000009200927308 */ /* 0x000fe60000000800 */
[----:B------:R-:W-:-:S03]  /*5c70*/  PRMT R19, R18, 0x5410, R19 ;  /* 0x0000541012137816 */ /* 0x000fc60000000013 */
[----:B------:R-:W-:Y:S02]  /*5c80*/  HMMA.16816.F32.BF16 R80, R8, R16, R80 ;  /* 0x000000100850723c */ /* 0x000fe40000041850 */
[--C-:B------:R-:W-:Y:S01]  /*5c90*/  HSET2.LE.AND R19, R19, R60.reuse, PT ;  /* 0x0000003c13137233 */ /* 0x100fe20003803000 */
[----:B------:R-:W-:Y:S04]  /*5ca0*/  MUFU.EX2 R138, R138 ;  /* 0x0000008a008a7308 */ /* 0x000fe80000000800 */
[C---:B------:R-:W-:Y:S01]  /*5cb0*/  LOP3.LUT R16, R170.reuse, 0xffff, RZ, 0xc0, !PT ;  /* 0x0000ffffaa107812 */ /* 0x040fe200078ec0ff */
[C---:B------:R-:W-:Y:S01]  /*5cc0*/  HMMA.16816.F32.BF16 R124, R28.reuse, R24, R124 ;  /* 0x000000181c7c723c */ /* 0x040fe2000004187c */
[----:B------:R-:W-:Y:S02]  /*5cd0*/  LOP3.LUT R17, R170, 0xff, RZ, 0xc0, !PT ;  /* 0x000000ffaa117812 */ /* 0x000fe400078ec0ff */
[----:B------:R-:W-:Y:S01]  /*5ce0*/  SHF.R.U32.HI R16, RZ, 0x8, R16 ;  /* 0x00000008ff107819 */ /* 0x000fe20000011610 */
[----:B------:R-:W-:Y:S03]  /*5cf0*/  MUFU.EX2 R223, R223 ;  /* 0x000000df00df7308 */ /* 0x000fe60000000800 */
[----:B------:R-:W-:Y:S01]  /*5d00*/  PRMT R17, R17, 0x5410, R16 ;  /* 0x0000541011117816 */ /* 0x000fe20000000010 */
[C---:B-----5:R-:W-:Y:S04]  /*5d10*/  HMMA.16816.F32.BF16 R92, R28.reuse, R12, R92 ;  /* 0x0000000c1c5c723c */ /* 0x060fe8000004185c */
[----:B------:R-:W-:Y:S01]  /*5d20*/  HSET2.LE.AND R17, R17, R60, PT ;  /* 0x0000003c11117233 */ /* 0x000fe20003803000 */
[----:B------:R-:W-:Y:S03]  /*5d30*/  MUFU.EX2 R66, R66 ;  /* 0x0000004200427308 */ /* 0x000fe60000000800 */
[C---:B------:R-:W-:Y:S05]  /*5d40*/  HMMA.16816.F32.BF16 R120, R28.reuse, R26, R120 ;  /* 0x0000001a1c78723c */ /* 0x040fea0000041878 */
[----:B------:R-:W-:Y:S03]  /*5d50*/  MUFU.EX2 R64, R64 ;  /* 0x0000004000407308 */ /* 0x000fe60000000800 */
[----:B------:R-:W-:Y:S05]  /*5d60*/  HMMA.16816.F32.BF16 R96, R28, R14, R96 ;  /* 0x0000000e1c60723c */ /* 0x000fea0000041860 */
[----:B------:R-:W5:Y:S02]  /*5d70*/  MUFU.EX2 R63, R142 ;  /* 0x0000008e003f7308 */ /* 0x000f640000000800 */
[----:B------:R-:W-:Y:S01]  /*5d80*/  LOP3.LUT R29, R168, 0xff, RZ, 0xc0, !PT ;  /* 0x000000ffa81d7812 */ /* 0x000fe200078ec0ff */
[----:B------:R-:W-:Y:S01]  /*5d90*/  HMMA.16816.F32.BF16 R104, R8, R12, R104 ;  /* 0x0000000c0868723c */ /* 0x000fe20000041868 */
[----:B------:R-:W-:-:S02]  /*5da0*/  SHF.R.U32.HI R31, RZ, 0x18, R170 ;  /* 0x00000018ff1f7819 */ /* 0x000fc400000116aa */
[----:B------:R-:W-:Y:S02]  /*5db0*/  PRMT R29, R29, 0x5410, R22 ;  /* 0x000054101d1d7816 */ /* 0x000fe40000000016 */
[----:B------:R-:W-:Y:S01]  /*5dc0*/  PRMT R31, R20, 0x5410, R31 ;  /* 0x00005410141f7816 */ /* 0x000fe2000000001f */
[----:B------:R-:W5:Y:S01]  /*5dd0*/  MUFU.EX2 R67, R67 ;  /* 0x0000004300437308 */ /* 0x000f620000000800 */
[----:B-1----:R-:W-:Y:S01]  /*5de0*/  F2FP.BF16.PACK_AB R12, R152, R155 ;  /* 0x0000009b980c723e */ /* 0x002fe200000010ff */
[--C-:B------:R-:W-:Y:S01]  /*5df0*/  HSET2.LE.AND R28, R29, R60.reuse, PT ;  /* 0x0000003c1d1c7233 */ /* 0x100fe20003803000 */
[----:B--2---:R-:W-:Y:S01]  /*5e00*/  F2FP.BF16.PACK_AB R13, R159, R148 ;  /* 0x000000949f0d723e */ /* 0x004fe200000010ff */
[----:B------:R-:W-:Y:S01]  /*5e10*/  HSET2.LE.AND R31, R31, R60, PT ;  /* 0x0000003c1f1f7233 */ /* 0x000fe20003803000 */
[----:B------:R-:W-:Y:S01]  /*5e20*/  LOP3.LUT R29, R19, R12, RZ, 0xc0, !PT ;  /* 0x0000000c131d7212 */ /* 0x000fe200078ec0ff */
[C---:B------:R-:W-:Y:S01]  /*5e30*/  HMMA.16816.F32.BF16 R128, R8.reuse, R24, R128 ;  /* 0x000000180880723c */ /* 0x040fe20000041880 */
[----:B---3--:R-:W-:Y:S01]  /*5e40*/  F2FP.BF16.PACK_AB R12, R211, R156 ;  /* 0x0000009cd30c723e */ /* 0x008fe200000010ff */
[----:B------:R-:W-:Y:S01]  /*5e50*/  LDSM.16.MT88.4 R20, [R186+0x7800] ;  /* 0x00780000ba14783b */ /* 0x000fe20000004200 */
[----:B----4-:R-:W-:Y:S01]  /*5e60*/  F2FP.BF16.PACK_AB R30, R158, R157 ;  /* 0x0000009d9e1e723e */ /* 0x010fe200000010ff */
[----:B------:R-:W-:Y:S01]  /*5e70*/  FADD.FTZ R148, R148, R143 ;  /* 0x0000008f94947221 */ /* 0x000fe20000010000 */
[----:B------:R-:W-:Y:S01]  /*5e80*/  LOP3.LUT R28, R28, R13, RZ, 0xc0, !PT ;  /* 0x0000000d1c1c7212 */ /* 0x000fe200078ec0ff */
[----:B------:R-:W-:Y:S01]  /*5e90*/  FADD.FTZ R155, R155, R32 ;  /* 0x000000209b9b7221 */ /* 0x000fe20000010000 */
[----:B------:R-:W-:Y:S01]  /*5ea0*/  LOP3.LUT R30, R17, R30, RZ, 0xc0, !PT ;  /* 0x0000001e111e7212 */ /* 0x000fe200078ec0ff */
[----:B------:R-:W-:Y:S01]  /*5eb0*/  HMMA.16816.F32.BF16 R116, R8, R26, R116 ;  /* 0x0000001a0874723c */ /* 0x000fe20000041874 */
[----:B------:R-:W-:Y:S01]  /*5ec0*/  LOP3.LUT R31, R31, R12, RZ, 0xc0, !PT ;  /* 0x0000000c1f1f7212 */ /* 0x000fe200078ec0ff */
[----:B------:R-:W1:Y:S01]  /*5ed0*/  LDSM.16.MT88.4 R24, [R188+0x7800] ;  /* 0x00780000bc18783b */ /* 0x000e620000004200 */
[----:B-----5:R-:W-:Y:S01]  /*5ee0*/  F2FP.BF16.PACK_AB R62, R63, R64 ;  /* 0x000000403f3e723e */ /* 0x020fe200000010ff */
[----:B------:R-:W-:-:S02]  /*5ef0*/  FADD.FTZ R148, R159, R148 ;  /* 0x000000949f947221 */ /* 0x000fc40000010000 */
[----:B------:R-:W2:Y:S01]  /*5f00*/  LDSM.16.MT88.4 R16, [R185+0x7800] ;  /* 0x00780000b910783b */ /* 0x000ea20000004200 */
[----:B------:R-:W-:Y:S01]  /*5f10*/  FADD.FTZ R155, R152, R155 ;  /* 0x0000009b989b7221 */ /* 0x000fe20000010000 */
[----:B------:R-:W-:Y:S01]  /*5f20*/  HMMA.16816.F32.BF16 R100, R8, R14, R100 ;  /* 0x0000000e0864723c */ /* 0x000fe20000041864 */
[----:B------:R-:W-:Y:S01]  /*5f30*/  FADD.FTZ R157, R157, R148 ;  /* 0x000000949d9d7221 */ /* 0x000fe20000010000 */
[----:B------:R-:W3:Y:S01]  /*5f40*/  LDSM.16.MT88.4 R12, [R184+0x7800] ;  /* 0x00780000b80c783b */ /* 0x000ee20000004200 */
[----:B------:R-:W-:Y:S02]  /*5f50*/  FADD.FTZ R156, R156, R155 ;  /* 0x0000009b9c9c7221 */ /* 0x000fe40000010000 */
[----:B------:R-:W-:Y:S02]  /*5f60*/  FADD.FTZ R213, R158, R157 ;  /* 0x0000009d9ed57221 */ /* 0x000fe40000010000 */
[----:B------:R-:W-:Y:S01]  /*5f70*/  LOP3.LUT R11, R166, 0xffff, RZ, 0xc0, !PT ;  /* 0x0000ffffa60b7812 */ /* 0x000fe200078ec0ff */
[----:B------:R-:W-:Y:S01]  /*5f80*/  FADD.FTZ R211, R211, R156 ;  /* 0x0000009cd3d37221 */ /* 0x000fe20000010000 */
[----:B------:R-:W-:-:S02]  /*5f90*/  SHF.R.U32.HI R10, RZ, 0x10, R166 ;  /* 0x00000010ff0a7819 */ /* 0x000fc400000116a6 */
[----:B------:R-:W-:Y:S02]  /*5fa0*/  LOP3.LUT R8, R166, 0xff, RZ, 0xc0, !PT ;  /* 0x000000ffa6087812 */ /* 0x000fe400078ec0ff */
[----:B------:R-:W-:Y:S02]  /*5fb0*/  SHF.R.U32.HI R9, RZ, 0x18, R166 ;  /* 0x00000018ff097819 */ /* 0x000fe400000116a6 */
[----:B------:R-:W-:Y:S02]  /*5fc0*/  SHF.R.U32.HI R11, RZ, 0x8, R11 ;  /* 0x00000008ff0b7819 */ /* 0x000fe4000001160b */
[----:B------:R-:W-:Y:S02]  /*5fd0*/  LOP3.LUT R10, R10, 0xff, RZ, 0xc0, !PT ;  /* 0x000000ff0a0a7812 */ /* 0x000fe400078ec0ff */
[----:B------:R-:W-:Y:S01]  /*5fe0*/  PRMT R11, R8, 0x5410, R11 ;  /* 0x00005410080b7816 */ /* 0x000fe2000000000b */
[----:B------:R-:W-:Y:S01]  /*5ff0*/  HSET2.LE.AND R8, R137, R60, PT ;  /* 0x0000003c89087233 */ /* 0x000fe20003803000 */
[----:B------:R-:W-:-:S02]  /*6000*/  PRMT R147, R10, 0x5410, R9 ;  /* 0x000054100a937816 */ /* 0x000fc40000000009 */
[----:B------:R-:W-:Y:S01]  /*6010*/  PRMT R9, R141, 0x5410, R172 ;  /* 0x000054108d097816 */ /* 0x000fe200000000ac */
[--C-:B------:R-:W-:Y:S01]  /*6020*/  HSET2.LE.AND R10, R11, R60.reuse, PT ;  /* 0x0000003c0b0a7233 */ /* 0x100fe20003803000 */
[----:B------:R-:W-:Y:S01]  /*6030*/  F2FP.BF16.PACK_AB R137, R223, R138 ;  /* 0x0000008adf89723e */ /* 0x000fe200000010ff */
[--C-:B------:R-:W-:Y:S01]  /*6040*/  HSET2.LE.AND R11, R147, R60.reuse, PT ;  /* 0x0000003c930b7233 */ /* 0x100fe20003803000 */
[----:B------:R-:W-:Y:S01]  /*6050*/  F2FP.BF16.PACK_AB R141, R146, R139 ;  /* 0x0000008b928d723e */ /* 0x000fe200000010ff */
[----:B------:R-:W-:Y:S01]  /*6060*/  HSET2.LE.AND R9, R9, R60, PT ;  /* 0x0000003c09097233 */ /* 0x000fe20003803000 */
[----:B------:R-:W-:Y:S01]  /*6070*/  F2FP.BF16.PACK_AB R60, R67, R66 ;  /* 0x00000042433c723e */ /* 0x000fe200000010ff */
[----:B------:R-:W-:Y:S01]  /*6080*/  FADD.FTZ R139, R139, R34 ;  /* 0x000000228b8b7221 */ /* 0x000fe20000010000 */
[----:B------:R-:W-:Y:S01]  /*6090*/  LOP3.LUT R10, R10, R137, RZ, 0xc0, !PT ;  /* 0x000000890a0a7212 */ /* 0x000fe200078ec0ff */
[----:B------:R-:W-:Y:S01]  /*60a0*/  FADD.FTZ R66, R66, R161 ;  /* 0x000000a142427221 */ /* 0x000fe20000010000 */
[----:B------:R-:W-:Y:S01]  /*60b0*/  LOP3.LUT R11, R11, R62, RZ, 0xc0, !PT ;  /* 0x0000003e0b0b7212 */ /* 0x000fe200078ec0ff */
[----:B------:R-:W-:Y:S01]  /*60c0*/  FADD.FTZ R139, R146, R139 ;  /* 0x0000008b928b7221 */ /* 0x000fe20000010000 */
[----:B------:R-:W-:Y:S01]  /*60d0*/  LOP3.LUT R8, R8, R141, RZ, 0xc0, !PT ;  /* 0x0000008d08087212 */ /* 0x000fe200078ec0ff */
[----:B------:R-:W-:Y:S01]  /*60e0*/  FADD.FTZ R67, R67, R66 ;  /* 0x0000004243437221 */ /* 0x000fe20000010000 */
[----:B------:R-:W-:Y:S01]  /*60f0*/  LOP3.LUT R9, R9, R60, RZ, 0xc0, !PT ;  /* 0x0000003c09097212 */ /* 0x000fe200078ec0ff */
[----:B------:R-:W-:Y:S01]  /*6100*/  FADD.FTZ R138, R138, R139 ;  /* 0x0000008b8a8a7221 */ /* 0x000fe20000010000 */
[----:B-1----:R-:W-:Y:S01]  /*6110*/  HMMA.16816.F32.BF16 R124, R28, R24, R124 ;  /* 0x000000181c7c723c */ /* 0x002fe2000004187c */
[----:B------:R-:W-:-:S02]  /*6120*/  FADD.FTZ R64, R64, R67 ;  /* 0x0000004340407221 */ /* 0x000fc40000010000 */
[----:B------:R-:W-:Y:S02]  /*6130*/  FADD.FTZ R223, R223, R138 ;  /* 0x0000008adfdf7221 */ /* 0x000fe40000010000 */
[----:B------:R-:W-:-:S03]  /*6140*/  FADD.FTZ R222, R63, R64 ;  /* 0x000000403fde7221 */ /* 0x000fc60000010000 */
[C---:B------:R-:W-:Y:S08]  /*6150*/  HMMA.16816.F32.BF16 R120, R28.reuse, R26, R120 ;  /* 0x0000001a1c78723c */ /* 0x040ff00000041878 */
[C---:B------:R-:W-:Y:S08]  /*6160*/  HMMA.16816.F32.BF16 R72, R28.reuse, R20, R72 ;  /* 0x000000141c48723c */ /* 0x040ff00000041848 */
[C---:B------:R-:W-:Y:S08]  /*6170*/  HMMA.16816.F32.BF16 R76, R28.reuse, R22, R76 ;  /* 0x000000161c4c723c */ /* 0x040ff0000004184c */
[C---:B--2---:R-:W-:Y:S08]  /*6180*/  HMMA.16816.F32.BF16 R84, R28.reuse, R16, R84 ;  /* 0x000000101c54723c */ /* 0x044ff00000041854 */
[C---:B------:R-:W-:Y:S08]  /*6190*/  HMMA.16816.F32.BF16 R108, R28.reuse, R18, R108 ;  /* 0x000000121c6c723c */ /* 0x040ff0000004186c */
[C---:B---3--:R-:W-:Y:S08]  /*61a0*/  HMMA.16816.F32.BF16 R92, R28.reuse, R12, R92 ;  /* 0x0000000c1c5c723c */ /* 0x048ff0000004185c */
        /* <DEDUP_REMOVED lines=9> */
[----:B------:R-:W-:Y:S05]  /*6240*/  @!UPT UIADD3 URZ, URZ, URZ, URZ ;  /* 0x0000003f3f3ff290 */ /* 0x000fea000fffe03f */
[----:B------:R-:W-:Y:S11]  /*6250*/  @!P1 BRA `(.L_x_542) ;  /* 0x00008d3000009947 */ /* 0x000ff60003800000 */
[----:B------:R-:W-:Y:S01]  /*6260*/  ISETP.GE.AND P0, PT, R218, c[0x0][0x220], PT ;  /* 0x00008800da007a0c */ /* 0x000fe20003f06270 */
[----:B------:R-:W-:-:S04]  /*6270*/  DEPBAR.LE SB0, 0x0 ;  /* 0x000080000000791a */ /* 0x000fc80000000000 */
[C---:B------:R-:W-:Y:S01]  /*6280*/  IADD3 R5, R207.reuse, -0x2, RZ ;  /* 0xfffffffecf057810 */ /* 0x040fe20007ffe0ff */
[----:B------:R-:W-:Y:S01]  /*6290*/  BAR.SYNC.DEFER_BLOCKING 0x0 ;  /* 0x0000000000007b1d */ /* 0x000fe20000010000 */
[----:B------:R-:W-:Y:S01]  /*62a0*/  IMAD.WIDE.U32 R136, R136, c[0x0][0x1a0], RZ ;  /* 0x0000680088887a25 */ /* 0x000fe200078e00ff */
[----:B------:R-:W-:Y:S02]  /*62b0*/  IADD3 R132, R207, -0x2, RZ ;  /* 0xfffffffecf847810 */ /* 0x000fe40007ffe0ff */
[----:B------:R-:W-:Y:S01]  /*62c0*/  SHF.R.S32.HI R3, RZ, 0x1f, R5 ;  /* 0x0000001fff037819 */ /* 0x000fe20000011405 */
[----:B------:R-:W-:Y:S02]  /*62d0*/  IMAD R2, R198, R5, RZ ;  /* 0x00000005c6027224 */ /* 0x000fe400078e02ff */
[----:B------:R-:W-:-:S04]  /*62e0*/  IMAD.WIDE.U32 R8, R5, R199, R236 ;  /* 0x000000c705087225 */ /* 0x000fc800078e00ec */
[----:B------:R-:W-:Y:S01]  /*62f0*/  IMAD.MOV.U32 R0, RZ, RZ, c[0x0][0x1a4] ;  /* 0x00006900ff007624 */ /* 0x000fe200078e00ff */
[----:B------:R-:W-:Y:S01]  /*6300*/  @!P0 IADD3 R4, P1, R201, R8, RZ ;  /* 0x00000008c9048210 */ /* 0x000fe20007f3e0ff */
[----:B------:R-:W-:Y:S01]  /*6310*/  IMAD R2, R3, R199, R2 ;  /* 0x000000c703027224 */ /* 0x000fe200078e0202 */
[----:B------:R-:W-:Y:S01]  /*6320*/  @!P0 IADD3 R6, P2, R8, R136, RZ ;  /* 0x0000008808068210 */ /* 0x000fe20007f5e0ff */
[----:B------:R-:W-:Y:S01]  /*6330*/  IMAD.SHL.U32 R5, R0, 0x20, RZ ;  /* 0x0000002000057824 */ /* 0x000fe200078e00ff */
[----:B------:R-:W-:Y:S01]  /*6340*/  @!P0 LEA R14, P3, R8, c[0x0][0x170], 0x1 ;  /* 0x00005c00080e8a11 */ /* 0x000fe200078608ff */
[----:B------:R-:W-:Y:S02]  /*6350*/  IMAD.IADD R9, R9, 0x1, R2 ;  /* 0x0000000109097824 */ /* 0x000fe400078e0202 */
[----:B------:R-:W-:Y:S02]  /*6360*/  @!P0 IMAD.MOV.U32 R2, RZ, RZ, 0x30 ;  /* 0x00000030ff028424 */ /* 0x000fe400078e00ff */
[----:B------:R-:W-:Y:S01]  /*6370*/  @!P0 IMAD.X R3, R200, 0x1, R9, P1 ;  /* 0x00000001c8038824 */ /* 0x000fe200008e0609 */
[----:B------:R-:W-:Y:S01]  /*6380*/  @!P0 IADD3.X R5, R9, R137, R5, P2, !PT ;  /* 0x0000008909058210 */ /* 0x000fe200017fe405 */
[----:B------:R-:W-:Y:S01]  /*6390*/  @!P0 IMAD R0, R0, 0x30, RZ ;  /* 0x0000003000008824 */ /* 0x000fe200078e02ff */
[----:B------:R-:W-:Y:S01]  /*63a0*/  @!P0 LEA R12, P2, R4, c[0x0][0x170], 0x1 ;  /* 0x00005c00040c8a11 */ /* 0x000fe200078408ff */
[----:B------:R-:W-:Y:S01]  /*63b0*/  @P0 STS.128 [R205+0x6000], RZ ;  /* 0x006000ffcd000388 */ /* 0x000fe20000000c00 */
[----:B------:R-:W-:-:S02]  /*63c0*/  @!P0 LEA R10, P1, R6, c[0x0][0x170], 0x1 ;  /* 0x00005c00060a8a11 */ /* 0x000fc400078208ff */
[----:B------:R-:W-:Y:S01]  /*63d0*/  @!P0 LEA.HI.X R13, R4, c[0x0][0x174], R3, 0x1, P2 ;  /* 0x00005d00040d8a11 */ /* 0x000fe200010f0c03 */
[----:B------:R-:W-:Y:S01]  /*63e0*/  @!P0 IMAD.WIDE.U32 R2, R2, c[0x0][0x1a0], R8 ;  /* 0x0000680002028a25 */ /* 0x000fe200078e0008 */
[----:B------:R-:W-:Y:S02]  /*63f0*/  @!P0 LEA.HI.X R15, R8, c[0x0][0x174], R9, 0x1, P3 ;  /* 0x00005d00080f8a11 */ /* 0x000fe400018f0c09 */
[----:B------:R-:W-:Y:S01]  /*6400*/  @!P0 LEA.HI.X R11, R6, c[0x0][0x174], R5, 0x1, P1 ;  /* 0x00005d00060b8a11 */ /* 0x000fe200008f0c05 */
[----:B------:R-:W-:Y:S01]  /*6410*/  @!P0 IMAD.IADD R0, R0, 0x1, R3 ;  /* 0x0000000100008824 */ /* 0x000fe200078e0203 */
[C---:B------:R-:W-:Y:S01]  /*6420*/  @!P0 LEA R4, P1, R2.reuse, c[0x0][0x170], 0x1 ;  /* 0x00005c0002048a11 */ /* 0x040fe200078208ff */
[----:B------:R-:W-:Y:S01]  /*6430*/  @!PT LDS RZ, [RZ] ;  /* 0x00000000fffff984 */ /* 0x000fe20000000800 */
[----:B------:R-:W-:Y:S01]  /*6440*/  @!PT LDS RZ, [RZ] ;  /* 0x00000000fffff984 */ /* 0x000fe20000000800 */
[----:B------:R-:W-:Y:S01]  /*6450*/  @!PT LDS RZ, [RZ] ;  /* 0x00000000fffff984 */ /* 0x000fe20000000800 */
[----:B------:R1:W-:Y:S03]  /*6460*/  @!P0 LDGSTS.E.BYPASS.LTC128B.128 [R205+0x6000], [R14.64] ;  /* 0x060000000ecd8fae */ /* 0x0003e6000b901d54 */
[----:B------:R-:W-:Y:S01]  /*6470*/  @!P0 LEA.HI.X R5, R2, c[0x0][0x174], R0, 0x1, P1 ;  /* 0x00005d0002058a11 */ /* 0x000fe200008f0c00 */
[----:B------:R-:W-:Y:S01]  /*6480*/  @P0 STS.128 [R205+0x6800], RZ ;  /* 0x006800ffcd000388 */ /* 0x000fe20000000c00 */
[----:B------:R-:W-:-:S03]  /*6490*/  IMAD R2, R132, 0x40, R239 ;  /* 0x0000004084027824 */ /* 0x000fc600078e02ef */
[----:B------:R-:W-:Y:S01]  /*64a0*/  @!PT LDS RZ, [RZ] ;  /* 0x00000000fffff984 */ /* 0x000fe20000000800 */
[----:B------:R-:W-:Y:S01]  /*64b0*/  @!PT LDS RZ, [RZ] ;  /* 0x00000000fffff984 */ /* 0x000fe20000000800 */
[----:B------:R-:W-:Y:S01]  /*64c0*/  @!PT LDS RZ, [RZ] ;  /* 0x00000000fffff984 */ /* 0x000fe20000000800 */
[----:B------:R1:W-:Y:S02]  /*64d0*/  @!P0 LDGSTS.E.BYPASS.LTC128B.128 [R205+0x6800], [R12.64] ;  /* 0x068000000ccd8fae */ /* 0x0003e4000b901d54 */
[C---:B------:R-:W-:Y:S02]  /*64e0*/  IADD3 R0, R2.reuse, 0x9, RZ ;  /* 0x0000000902007810 */ /* 0x040fe40007ffe0ff */
[----:B------:R-:W-:Y:S01]  /*64f0*/  @P0 STS.128 [R205+0x7000], RZ ;  /* 0x007000ffcd000388 */ /* 0x000fe20000000c00 */
[----:B------:R-:W-:Y:S02]  /*6500*/  IADD3 R6, R2, 0x10, RZ ;  /* 0x0000001002067810 */ /* 0x000fe40007ffe0ff */
[C---:B------:R-:W-:Y:S01]  /*6510*/  ISETP.GE.AND P3, PT, R0.reuse, R238, PT ;  /* 0x000000ee0000720c */ /* 0x040fe20003f66270 */
[----:B------:R-:W-:Y:S01]  /*6520*/  @!PT LDS RZ, [RZ] ;  /* 0x00000000fffff984 */ /* 0x000fe20000000800 */
[----:B------:R-:W-:Y:S01]  /*6530*/  @!PT LDS RZ, [RZ] ;  /* 0x00000000fffff984 */ /* 0x000fe20000000800 */
[----:B------:R-:W-:Y:S01]  /*6540*/  @!PT LDS RZ, [RZ] ;  /* 0x00000000fffff984 */ /* 0x000fe20000000800 */
[----:B------:R2:W-:Y:S01]  /*6550*/  @!P0 LDGSTS.E.BYPASS.LTC128B.128 [R205+0x7000], [R10.64] ;  /* 0x070000000acd8fae */ /* 0x0005e2000b901d54 */
[----:B------:R-:W-:-:S03]  /*6560*/  ISETP.GE.AND P6, PT, R0, R233, PT ;  /* 0x000000e90000720c */ /* 0x000fc60003fc6270 */
[----:B------:R-:W-:Y:S04]  /*6570*/  @P0 STS.128 [R205+0x7800], RZ ;  /* 0x007800ffcd000388 */ /* 0x000fe80000000c00 */
[----:B------:R-:W-:Y:S01]  /*6580*/  @!PT LDS RZ, [RZ] ;  /* 0x00000000fffff984 */ /* 0x000fe20000000800 */
[----:B------:R-:W-:Y:S01]  /*6590*/  @!PT LDS RZ, [RZ] ;  /* 0x00000000fffff984 */ /* 0x000fe20000000800 */
[----:B------:R-:W-:Y:S01]  /*65a0*/  @!PT LDS RZ, [RZ] ;  /* 0x00000000fffff984 */ /* 0x000fe20000000800 */
[----:B------:R3:W-:Y:S04]  /*65b0*/  @!P0 LDGSTS.E.BYPASS.LTC128B.128 [R205+0x7800], [R4.64] ;  /* 0x0780000004cd8fae */ /* 0x0007e8000b901d54 */
[----:B------:R-:W-:Y:S04]  /*65c0*/  LDSM.16.M88.4 R28, [R194] ;  /* 0x00000000c21c783b */ /* 0x000fe80000000200 */
[----:B------:R-:W4:Y:S04]  /*65d0*/  LDSM.16.M88.4 R144, [R193+0x4000] ;  /* 0x00400000c190783b */ /* 0x000f280000000200 */
[----:B------:R-:W5:Y:S04]  /*65e0*/  LDSM.16.M88.4 R32, [R194+0x2000] ;  /* 0x00200000c220783b */ /* 0x000f680000000200 */
[----:B------:R-:W2:Y:S04]  /*65f0*/  LDSM.16.M88.4 R44, [R193+0x5000] ;  /* 0x00500000c12c783b */ /* 0x000ea80000000200 */
[----:B------:R-:W2:Y:S04]  /*6600*/  LDSM.16.M88.4 R60, [R193+0x4800] ;  /* 0x00480000c13c783b */ /* 0x000ea80000000200 */
[----:B------:R-:W2:Y:S01]  /*6610*/  LDSM.16.M88.4 R160, [R193+0x5800] ;  /* 0x00580000c1a0783b */ /* 0x000ea20000000200 */
[----:B---3--:R-:W-:-:S03]  /*6620*/  IADD3 R4, R2, 0x8, RZ ;  /* 0x0000000802047810 */ /* 0x008fc60007ffe0ff */
[----:B------:R-:W-:Y:S01]  /*6630*/  LDSM.16.M88.4 R24, [R187+0x4000] ;  /* 0x00400000bb18783b */ /* 0x000fe20000000200 */
[----:B------:R-:W-:-:S03]  /*6640*/  ISETP.GE.AND P1, PT, R4, R238, PT ;  /* 0x000000ee0400720c */ /* 0x000fc60003f26270 */
[----:B-1----:R-:W1:Y:S01]  /*6650*/  LDSM.16.M88.4 R12, [R192] ;  /* 0x00000000c00c783b */ /* 0x002e620000000200 */
[C---:B------:R-:W-:Y:S02]  /*6660*/  ISETP.GE.AND P2, PT, R4.reuse, R233, PT ;  /* 0x000000e90400720c */ /* 0x040fe40003f46270 */
[C---:B------:R-:W-:Y:S01]  /*6670*/  ISETP.GE.AND P5, PT, R4.reuse, R231, PT ;  /* 0x000000e70400720c */ /* 0x040fe20003fa6270 */
[----:B------:R-:W3:Y:S01]  /*6680*/  LDSM.16.M88.4 R156, [R192+0x2000] ;  /* 0x00200000c09c783b */ /* 0x000ee20000000200 */
[----:B------:R-:W-:-:S03]  /*6690*/  ISETP.GE.AND P4, PT, R4, R209, PT ;  /* 0x000000d10400720c */ /* 0x000fc60003f86270 */
[----:B------:R-:W-:Y:S04]  /*66a0*/  LDSM.16.M88.4 R20, [R187+0x4800] ;  /* 0x00480000bb14783b */ /* 0x000fe80000000200 */
[----:B------:R-:W1:Y:S04]  /*66b0*/  LDSM.16.M88.4 R16, [R187+0x5000] ;  /* 0x00500000bb10783b */ /* 0x000e680000000200 */
[----:B------:R-:W1:Y:S01]  /*66c0*/  LDSM.16.M88.4 R224, [R187+0x5800] ;  /* 0x00580000bbe0783b */ /* 0x000e620000000200 */
[-C--:B----4-:R-:W-:Y:S03]  /*66d0*/  HMMA.16816.F32.BF16 R152, R28, R144.reuse, RZ ;  /* 0x000000901c98723c */ /* 0x090fe600000418ff */
[----:B------:R-:W-:Y:S04]  /*66e0*/  LDSM.16.M88.4 R168, [R190] ;  /* 0x00000000bea8783b */ /* 0x000fe80000000200 */
[----:B------:R-:W4:Y:S01]  /*66f0*/  LDSM.16.M88.4 R176, [R191] ;  /* 0x00000000bfb0783b */ /* 0x000f220000000200 */
[C---:B-----5:R-:W-:Y:S03]  /*6700*/  HMMA.16816.F32.BF16 R148, R32.reuse, R144, RZ ;  /* 0x000000902094723c */ /* 0x060fe600000418ff */
[----:B------:R-:W5:Y:S04]  /*6710*/  LDSM.16.M88.4 R172, [R191+0x2000] ;  /* 0x00200000bfac783b */ /* 0x000f680000000200 */
[----:B------:R-:W1:Y:S01]  /*6720*/  LDSM.16.M88.4 R164, [R183] ;  /* 0x00000000b7a4783b */ /* 0x000e620000000200 */
[-C--:B--2---:R-:W-:Y:S03]  /*6730*/  HMMA.16816.F32.BF16 R8, R32, R146.reuse, RZ ;  /* 0x000000922008723c */ /* 0x084fe600000418ff */
[----:B------:R-:W0:Y:S05]  /*6740*/  LDGDEPBAR ;  /* 0x00000000000079af */ /* 0x000e2a0000000000 */
[----:B------:R-:W-:Y:S08]  /*6750*/  HMMA.16816.F32.BF16 R144, R28, R146, RZ ;  /* 0x000000921c90723c */ /* 0x000ff000000418ff */
[C---:B------:R-:W-:Y:S08]  /*6760*/  HMMA.16816.F32.BF16 R52, R32.reuse, R44, RZ ;  /* 0x0000002c2034723c */ /* 0x040ff000000418ff */
[----:B------:R-:W-:Y:S08]  /*6770*/  HMMA.16816.F32.BF16 R48, R32, R46, RZ ;  /* 0x0000002e2030723c */ /* 0x000ff000000418ff */
[C---:B------:R-:W-:Y:S08]  /*6780*/  HMMA.16816.F32.BF16 R56, R28.reuse, R44, RZ ;  /* 0x0000002c1c38723c */ /* 0x040ff000000418ff */
[C---:B------:R-:W-:Y:S08]  /*6790*/  HMMA.16816.F32.BF16 R140, R28.reuse, R60, RZ ;  /* 0x0000003c1c8c723c */ /* 0x040ff000000418ff */
[----:B------:R-:W-:Y:S08]  /*67a0*/  HMMA.16816.F32.BF16 R44, R28, R46, RZ ;  /* 0x0000002e1c2c723c */ /* 0x000ff000000418ff */
[C---:B------:R-:W-:Y:S08]  /*67b0*/  HMMA.16816.F32.BF16 R136, R32.reuse, R60, RZ ;  /* 0x0000003c2088723c */ /* 0x040ff000000418ff */
[-C--:B------:R-:W-:Y:S08]  /*67c0*/  HMMA.16816.F32.BF16 R64, R32, R62.reuse, RZ ;  /* 0x0000003e2040723c */ /* 0x080ff000000418ff */
[C---:B------:R-:W-:Y:S08]  /*67d0*/  HMMA.16816.F32.BF16 R60, R28.reuse, R62, RZ ;  /* 0x0000003e1c3c723c */ /* 0x040ff000000418ff */
[C---:B------:R-:W-:Y:S08]  /*67e0*/  HMMA.16816.F32.BF16 R40, R28.reuse, R160, RZ ;  /* 0x000000a01c28723c */ /* 0x040ff000000418ff */
[----:B------:R-:W-:Y:S08]  /*67f0*/  HMMA.16816.F32.BF16 R28, R28, R162, RZ ;  /* 0x000000a21c1c723c */ /* 0x000ff000000418ff */
[----:B------:R-:W-:Y:S08]  /*6800*/  HMMA.16816.F32.BF16 R36, R32, R160, RZ ;  /* 0x000000a02024723c */ /* 0x000ff000000418ff */
[----:B-1----:R-:W-:Y:S08]  /*6810*/  HMMA.16816.F32.BF16 R144, R12, R26, R144 ;  /* 0x0000001a0c90723c */ /* 0x002ff00000041890 */
[----:B------:R-:W-:Y:S01]  /*6820*/  HMMA.16816.F32.BF16 R32, R32, R162, RZ ;  /* 0x000000a22020723c */ /* 0x000fe200000418ff */
[----:B------:R-:W-:Y:S07]  /*6830*/  LDSM.16.M88.4 R160, [R182] ;  /* 0x00000000b6a0783b */ /* 0x000fee0000000200 */
[C---:B---3--:R-:W-:Y:S08]  /*6840*/  HMMA.16816.F32.BF16 R8, R156.reuse, R26, R8 ;  /* 0x0000001a9c08723c */ /* 0x048ff00000041808 */
[C---:B------:R-:W-:Y:S08]  /*6850*/  HMMA.16816.F32.BF16 R148, R156.reuse, R24, R148 ;  /* 0x000000189c94723c */ /* 0x040ff00000041894 */
[C---:B------:R-:W-:Y:S08]  /*6860*/  HMMA.16816.F32.BF16 R52, R156.reuse, R16, R52 ;  /* 0x000000109c34723c */ /* 0x040ff00000041834 */
[----:B------:R-:W-:Y:S08]  /*6870*/  HMMA.16816.F32.BF16 R48, R156, R18, R48 ;  /* 0x000000129c30723c */ /* 0x000ff00000041830 */
[C---:B------:R-:W-:Y:S01]  /*6880*/  HMMA.16816.F32.BF16 R152, R12.reuse, R24, R152 ;  /* 0x000000180c98723c */ /* 0x040fe20000041898 */
[----:B------:R-:W-:Y:S07]  /*6890*/  LDSM.16.M88.4 R24, [R189] ;  /* 0x00000000bd18783b */ /* 0x000fee0000000200 */
[C---:B------:R-:W-:Y:S08]  /*68a0*/  HMMA.16816.F32.BF16 R140, R12.reuse, R20, R140 ;  /* 0x000000140c8c723c */ /* 0x040ff0000004188c */
[C---:B------:R-:W-:Y:S08]  /*68b0*/  HMMA.16816.F32.BF16 R56, R12.reuse, R16, R56 ;  /* 0x000000100c38723c */ /* 0x040ff00000041838 */
[----:B------:R-:W-:Y:S01]  /*68c0*/  HMMA.16816.F32.BF16 R44, R12, R18, R44 ;  /* 0x000000120c2c723c */ /* 0x000fe2000004182c */
[----:B------:R-:W1:Y:S07]  /*68d0*/  LDSM.16.M88.4 R16, [R180] ;  /* 0x00000000b410783b */ /* 0x000e6e0000000200 */
[C---:B------:R-:W-:Y:S08]  /*68e0*/  HMMA.16816.F32.BF16 R136, R156.reuse, R20, R136 ;  /* 0x000000149c88723c */ /* 0x040ff00000041888 */
[-C--:B------:R-:W-:Y:S08]  /*68f0*/  HMMA.16816.F32.BF16 R64, R156, R22.reuse, R64 ;  /* 0x000000169c40723c */ /* 0x080ff00000041840 */
[C---:B------:R-:W-:Y:S01]  /*6900*/  HMMA.16816.F32.BF16 R60, R12.reuse, R22, R60 ;  /* 0x000000160c3c723c */ /* 0x040fe2000004183c */
[----:B------:R-:W2:Y:S07]  /*6910*/  LDSM.16.M88.4 R20, [R189+0x2000] ;  /* 0x00200000bd14783b */ /* 0x000eae0000000200 */
[C---:B------:R-:W-:Y:S08]  /*6920*/  HMMA.16816.F32.BF16 R40, R12.reuse, R224, R40 ;  /* 0x000000e00c28723c */ /* 0x040ff00000041828 */
[----:B------:R-:W-:Y:S01]  /*6930*/  HMMA.16816.F32.BF16 R28, R12, R226, R28 ;  /* 0x000000e20c1c723c */ /* 0x000fe2000004181c */
[----:B------:R-:W3:Y:S07]  /*6940*/  LDSM.16.M88.4 R12, [R180+0x800] ;  /* 0x00080000b40c783b */ /* 0x000eee0000000200 */
[----:B----4-:R-:W-:Y:S08]  /*6950*/  HMMA.16816.F32.BF16 R144, R176, R170, R144 ;  /* 0x000000aab090723c */ /* 0x010ff00000041890 */
[C---:B------:R-:W-:Y:S08]  /*6960*/  HMMA.16816.F32.BF16 R36, R156.reuse, R224, R36 ;  /* 0x000000e09c24723c */ /* 0x040ff00000041824 */
[----:B------:R-:W-:Y:S01]  /*6970*/  HMMA.16816.F32.BF16 R32, R156, R226, R32 ;  /* 0x000000e29c20723c */ /* 0x000fe20000041820 */
[----:B------:R-:W4:Y:S07]  /*6980*/  LDSM.16.M88.4 R156, [R181] ;  /* 0x00000000b59c783b */ /* 0x000f2e0000000200 */
[----:B-----5:R-:W-:Y:S08]  /*6990*/  HMMA.16816.F32.BF16 R8, R172, R170, R8 ;  /* 0x000000aaac08723c */ /* 0x020ff00000041808 */
[-C--:B------:R-:W-:Y:S08]  /*69a0*/  HMMA.16816.F32.BF16 R140, R176, R164.reuse, R140 ;  /* 0x000000a4b08c723c */ /* 0x080ff0000004188c */
[----:B------:R-:W-:Y:S08]  /*69b0*/  HMMA.16816.F32.BF16 R136, R172, R164, R136 ;  /* 0x000000a4ac88723c */ /* 0x000ff00000041888 */
[-C--:B-1----:R-:W-:Y:S08]  /*69c0*/  HMMA.16816.F32.BF16 R144, R24, R18.reuse, R144 ;  /* 0x000000121890723c */ /* 0x082ff00000041890 */
[----:B--2---:R-:W-:Y:S07]  /*69d0*/  HMMA.16816.F32.BF16 R8, R20, R18, R8 ;  /* 0x000000121408723c */ /* 0x004fee0000041808 */
[----:B------:R-:W-:Y:S01]  /*69e0*/  IADD3 R18, R2, 0x19, RZ ;  /* 0x0000001902127810 */ /* 0x000fe20007ffe0ff */
[-C--:B---3--:R-:W-:Y:S08]  /*69f0*/  HMMA.16816.F32.BF16 R140, R24, R12.reuse, R140 ;  /* 0x0000000c188c723c */ /* 0x088ff0000004188c */
[----:B------:R-:W-:Y:S01]  /*6a00*/  HMMA.16816.F32.BF16 R136, R20, R12, R136 ;  /* 0x0000000c1488723c */ /* 0x000fe20000041888 */
[----:B------:R-:W-:-:S02]  /*6a10*/  FSEL R252, R146, -INF , !P2 ;  /* 0xff80000092fc7808 */ /* 0x000fc40005000000 */
[----:B------:R-:W-:Y:S02]  /*6a20*/  ISETP.GE.AND P2, PT, R0, R209, PT ;  /* 0x000000d10000720c */ /* 0x000fe40003f46270 */
[----:B------:R-:W-:Y:S02]  /*6a30*/  FSEL R165, R145, -INF , !P3 ;  /* 0xff80000091a57808 */ /* 0x000fe40005800000 */
[----:B------:R-:W-:Y:S01]  /*6a40*/  ISETP.GE.AND P3, PT, R6, R231, PT ;  /* 0x000000e70600720c */ /* 0x000fe20003f66270 */
[----:B----4-:R-:W-:Y:S01]  /*6a50*/  HMMA.16816.F32.BF16 R36, R172, R156, R36 ;  /* 0x0000009cac24723c */ /* 0x010fe20000041824 */
[----:B------:R-:W-:Y:S02]  /*6a60*/  FSEL R4, R10, -INF , !P4 ;  /* 0xff8000000a047808 */ /* 0x000fe40006000000 */
[----:B------:R-:W-:-:S05]  /*6a70*/  ISETP.GE.AND P4, PT, R6, R233, PT ;  /* 0x000000e90600720c */ /* 0x000fca0003f86270 */
[----:B------:R-:W-:Y:S01]  /*6a80*/  HMMA.16816.F32.BF16 R32, R172, R158, R32 ;  /* 0x0000009eac20723c */ /* 0x000fe20000041820 */
[----:B------:R-:W-:-:S07]  /*6a90*/  FSEL R142, R142, -INF , !P4 ;  /* 0xff8000008e8e7808 */ /* 0x000fce0006000000 */
[----:B------:R-:W-:Y:S01]  /*6aa0*/  HMMA.16816.F32.BF16 R40, R176, R156, R40 ;  /* 0x0000009cb028723c */ /* 0x000fe20000041828 */
[----:B------:R-:W-:-:S07]  /*6ab0*/  FSEL R246, R136, -INF , !P3 ;  /* 0xff80000088f67808 */ /* 0x000fce0005800000 */
[----:B------:R-:W-:Y:S01]  /*6ac0*/  HMMA.16816.F32.BF16 R28, R176, R158, R28 ;  /* 0x0000009eb01c723c */ /* 0x000fe2000004181c */
[----:B------:R-:W1:Y:S07]  /*6ad0*/  LDSM.16.M88.4 R156, [R180+0x1000] ;  /* 0x00100000b49c783b */ /* 0x000e6e0000000200 */
[-C--:B------:R-:W-:Y:S08]  /*6ae0*/  HMMA.16816.F32.BF16 R52, R172, R160.reuse, R52 ;  /* 0x000000a0ac34723c */ /* 0x080ff00000041834 */
[C---:B------:R-:W-:Y:S07]  /*6af0*/  HMMA.16816.F32.BF16 R56, R176.reuse, R160, R56 ;  /* 0x000000a0b038723c */ /* 0x040fee0000041838 */
[----:B------:R-:W-:Y:S01]  /*6b00*/  FSEL R161, R144, -INF , !P1 ;  /* 0xff80000090a17808 */ /* 0x000fe20004800000 */
[----:B------:R-:W-:Y:S01]  /*6b10*/  HMMA.16816.F32.BF16 R60, R176, R166, R60 ;  /* 0x000000a6b03c723c */ /* 0x000fe2000004183c */
[----:B------:R-:W-:-:S02]  /*6b20*/  ISETP.GE.AND P1, PT, R0, R231, PT ;  /* 0x000000e70000720c */ /* 0x000fc40003f26270 */
[----:B------:R-:W-:Y:S02]  /*6b30*/  FSEL R0, R8, -INF , !P5 ;  /* 0xff80000008007808 */ /* 0x000fe40006800000 */
[----:B------:R-:W-:Y:S02]  /*6b40*/  ISETP.GE.AND P5, PT, R6, R238, PT ;  /* 0x000000ee0600720c */ /* 0x000fe40003fa6270 */
[----:B------:R-:W-:Y:S01]  /*6b50*/  IADD3 R8, R2, 0x11, RZ ;  /* 0x0000001102087810 */ /* 0x000fe20007ffe0ff */
[----:B------:R-:W-:Y:S01]  /*6b60*/  HMMA.16816.F32.BF16 R64, R172, R166, R64 ;  /* 0x000000a6ac40723c */ /* 0x000fe20000041840 */
[----:B------:R-:W-:Y:S02]  /*6b70*/  FSEL R12, R9, -INF , !P1 ;  /* 0xff800000090c7808 */ /* 0x000fe40004800000 */
[----:B------:R-:W-:Y:S02]  /*6b80*/  ISETP.GE.AND P1, PT, R6, R209, PT ;  /* 0x000000d10600720c */ /* 0x000fe40003f26270 */
[----:B------:R-:W-:-:S02]  /*6b90*/  FSEL R6, R11, -INF , !P2 ;  /* 0xff8000000b067808 */ /* 0x000fc40005000000 */
[----:B------:R-:W-:Y:S01]  /*6ba0*/  FSEL R145, R140, -INF , !P5 ;  /* 0xff8000008c917808 */ /* 0x000fe20006800000 */
[-C--:B------:R-:W-:Y:S01]  /*6bb0*/  HMMA.16816.F32.BF16 R48, R172, R162.reuse, R48 ;  /* 0x000000a2ac30723c */ /* 0x080fe20000041830 */
[C---:B------:R-:W-:Y:S02]  /*6bc0*/  ISETP.GE.AND P2, PT, R8.reuse, R233, PT ;  /* 0x000000e90800720c */ /* 0x040fe40003f46270 */
[C---:B------:R-:W-:Y:S02]  /*6bd0*/  ISETP.GE.AND P5, PT, R8.reuse, R231, PT ;  /* 0x000000e70800720c */ /* 0x040fe40003fa6270 */
[----:B------:R-:W-:Y:S02]  /*6be0*/  ISETP.GE.AND P4, PT, R8, R209, PT ;  /* 0x000000d10800720c */ /* 0x000fe40003f86270 */
[----:B------:R-:W-:Y:S01]  /*6bf0*/  FSEL R143, R143, -INF , !P2 ;  /* 0xff8000008f8f7808 */ /* 0x000fe20005000000 */
[----:B------:R-:W-:Y:S01]  /*6c00*/  HMMA.16816.F32.BF16 R44, R176, R162, R44 ;  /* 0x000000a2b02c723c */ /* 0x000fe2000004182c */
[----:B------:R-:W-:-:S02]  /*6c10*/  FSEL R170, R138, -INF , !P1 ;  /* 0xff8000008aaa7808 */ /* 0x000fc40004800000 */
[----:B------:R-:W-:Y:S02]  /*6c20*/  FSEL R224, R137, -INF , !P5 ;  /* 0xff80000089e07808 */ /* 0x000fe40006800000 */
[----:B------:R-:W-:Y:S02]  /*6c30*/  ISETP.GE.AND P5, PT, R18, R233, PT ;  /* 0x000000e91200720c */ /* 0x000fe40003fa6270 */
[----:B------:R-:W-:Y:S01]  /*6c40*/  FSEL R163, R147, -INF , !P6 ;  /* 0xff80000093a37808 */ /* 0x000fe20007000000 */
[----:B------:R-:W-:Y:S01]  /*6c50*/  HMMA.16816.F32.BF16 R60, R24, R14, R60 ;  /* 0x0000000e183c723c */ /* 0x000fe2000004183c */
[----:B------:R-:W-:Y:S02]  /*6c60*/  ISETP.GE.AND P6, PT, R8, R238, PT ;  /* 0x000000ee0800720c */ /* 0x000fe40003fc6270 */
[----:B------:R-:W-:Y:S02]  /*6c70*/  IADD3 R8, R2, 0x18, RZ ;  /* 0x0000001802087810 */ /* 0x000fe40007ffe0ff */
[----:B------:R-:W-:-:S02]  /*6c80*/  FSEL R141, R141, -INF , !P6 ;  /* 0xff8000008d8d7808 */ /* 0x000fc40007000000 */
[C---:B------:R-:W-:Y:S01]  /*6c90*/  ISETP.GE.AND P2, PT, R8.reuse, R238, PT ;  /* 0x000000ee0800720c */ /* 0x040fe20003f46270 */
[----:B------:R-:W-:Y:S01]  /*6ca0*/  HMMA.16816.F32.BF16 R148, R172, R168, R148 ;  /* 0x000000a8ac94723c */ /* 0x000fe20000041894 */
[C---:B------:R-:W-:Y:S02]  /*6cb0*/  ISETP.GE.AND P3, PT, R8.reuse, R233, PT ;  /* 0x000000e90800720c */ /* 0x040fe40003f66270 */
[C---:B------:R-:W-:Y:S02]  /*6cc0*/  ISETP.GE.AND P6, PT, R8.reuse, R231, PT ;  /* 0x000000e70800720c */ /* 0x040fe40003fc6270 */
[----:B------:R-:W-:Y:S02]  /*6cd0*/  ISETP.GE.AND P1, PT, R8, R209, PT ;  /* 0x000000d10800720c */ /* 0x000fe40003f26270 */
[----:B------:R-:W2:Y:S01]  /*6ce0*/  LDSM.16.M88.4 R8, [R180+0x1800] ;  /* 0x00180000b408783b */ /* 0x000ea20000000200 */
[----:B------:R-:W-:Y:S01]  /*6cf0*/  HMMA.16816.F32.BF16 R64, R20, R14, R64 ;  /* 0x0000000e1440723c */ /* 0x000fe20000041840 */
[----:B------:R-:W-:-:S06]  /*6d00*/  DEPBAR.LE SB0, 0x0 ;  /* 0x000080000000791a */ /* 0x000fcc0000000000 */
[----:B------:R-:W-:Y:S01]  /*6d10*/  IADD3 R14, R2, 0x20, RZ ;  /* 0x00000020020e7810 */ /* 0x000fe20007ffe0ff */
[----:B-1----:R-:W-:Y:S01]  /*6d20*/  HMMA.16816.F32.BF16 R56, R24, R156, R56 ;  /* 0x0000009c1838723c */ /* 0x002fe20000041838 */
[----:B------:R-:W-:-:S07]  /*6d30*/  FSEL R160, R63, -INF , !P5 ;  /* 0xff8000003fa07808 */ /* 0x000fce0006800000 */
[----:B------:R-:W-:Y:S07]  /*6d40*/  HMMA.16816.F32.BF16 R52, R20, R156, R52 ;  /* 0x0000009c1434723c */ /* 0x000fee0000041834 */
[----:B------:R-:W-:Y:S01]  /*6d50*/  FSEL R156, R62, -INF , !P3 ;  /* 0xff8000003e9c7808 */ /* 0x000fe20005800000 */
[----:B------:R-:W-:Y:S01]  /*6d60*/  HMMA.16816.F32.BF16 R152, R176, R168, R152 ;  /* 0x000000a8b098723c */ /* 0x000fe20000041898 */
[----:B------:R-:W-:Y:S02]  /*6d70*/  FSEL R248, R64, -INF , !P6 ;  /* 0xff80000040f87808 */ /* 0x000fe40007000000 */
[----:B------:R-:W-:-:S02]  /*6d80*/  FSEL R174, R66, -INF , !P1 ;  /* 0xff80000042ae7808 */ /* 0x000fc40004800000 */
[----:B------:R-:W-:Y:S02]  /*6d90*/  ISETP.GE.AND P3, PT, R18, R209, PT ;  /* 0x000000d11200720c */ /* 0x000fe40003f66270 */
[----:B------:R-:W-:Y:S01]  /*6da0*/  FSEL R168, R139, -INF , !P4 ;  /* 0xff8000008ba87808 */ /* 0x000fe20006000000 */
[-C--:B------:R-:W-:Y:S01]  /*6db0*/  HMMA.16816.F32.BF16 R48, R20, R158.reuse, R48 ;  /* 0x0000009e1430723c */ /* 0x080fe20000041830 */
[----:B------:R-:W-:Y:S02]  /*6dc0*/  FSEL R139, R60, -INF , !P2 ;  /* 0xff8000003c8b7808 */ /* 0x000fe40005000000 */
[C---:B------:R-:W-:Y:S02]  /*6dd0*/  ISETP.GE.AND P4, PT, R18.reuse, R238, PT ;  /* 0x000000ee1200720c */ /* 0x040fe40003f86270 */
[----:B------:R-:W-:Y:S02]  /*6de0*/  ISETP.GE.AND P2, PT, R18, R231, PT ;  /* 0x000000e71200720c */ /* 0x000fe40003f46270 */
[----:B------:R-:W-:Y:S01]  /*6df0*/  FSEL R147, R61, -INF , !P4 ;  /* 0xff8000003d937808 */ /* 0x000fe20006000000 */
[----:B------:R-:W-:Y:S01]  /*6e00*/  HMMA.16816.F32.BF16 R44, R24, R158, R44 ;  /* 0x0000009e182c723c */ /* 0x000fe2000004182c */
[----:B------:R-:W-:-:S02]  /*6e10*/  FSEL R244, R65, -INF , !P2 ;  /* 0xff80000041f47808 */ /* 0x000fc40005000000 */
[C---:B------:R-:W-:Y:S02]  /*6e20*/  ISETP.GE.AND P6, PT, R14.reuse, R238, PT ;  /* 0x000000ee0e00720c */ /* 0x040fe40003fc6270 */
[C---:B------:R-:W-:Y:S02]  /*6e30*/  ISETP.GE.AND P1, PT, R14.reuse, R233, PT ;  /* 0x000000e90e00720c */ /* 0x040fe40003f26270 */
[C---:B------:R-:W-:Y:S01]  /*6e40*/  ISETP.GE.AND P4, PT, R14.reuse, R231, PT ;  /* 0x000000e70e00720c */ /* 0x040fe20003f86270 */
[----:B------:R-:W-:Y:S01]  /*6e50*/  HMMA.16816.F32.BF16 R148, R20, R16, R148 ;  /* 0x000000101494723c */ /* 0x000fe20000041894 */
[----:B------:R-:W-:Y:S02]  /*6e60*/  ISETP.GE.AND P2, PT, R14, R209, PT ;  /* 0x000000d10e00720c */ /* 0x000fe40003f46270 */
[----:B------:R-:W-:Y:S02]  /*6e70*/  IADD3 R14, R2, 0x21, RZ ;  /* 0x00000021020e7810 */ /* 0x000fe40007ffe0ff */
[----:B------:R-:W-:-:S02]  /*6e80*/  FSEL R172, R67, -INF , !P3 ;  /* 0xff80000043ac7808 */ /* 0x000fc40005800000 */
[----:B------:R-:W-:Y:S01]  /*6e90*/  FSEL R56, R56, -INF , !P6 ;  /* 0xff80000038387808 */ /* 0x000fe20007000000 */
[C---:B--2---:R-:W-:Y:S01]  /*6ea0*/  HMMA.16816.F32.BF16 R40, R24.reuse, R8, R40 ;  /* 0x000000081828723c */ /* 0x044fe20000041828 */
[----:B------:R-:W-:Y:S02]  /*6eb0*/  FSEL R58, R58, -INF , !P1 ;  /* 0xff8000003a3a7808 */ /* 0x000fe40004800000 */
[C---:B------:R-:W-:Y:S02]  /*6ec0*/  ISETP.GE.AND P5, PT, R14.reuse, R238, PT ;  /* 0x000000ee0e00720c */ /* 0x040fe40003fa6270 */
[C---:B------:R-:W-:Y:S02]  /*6ed0*/  ISETP.GE.AND P3, PT, R14.reuse, R233, PT ;  /* 0x000000e90e00720c */ /* 0x040fe40003f66270 */
[C---:B------:R-:W-:Y:S01]  /*6ee0*/  ISETP.GE.AND P6, PT, R14.reuse, R231, PT ;  /* 0x000000e70e00720c */ /* 0x040fe20003fc6270 */
[----:B------:R-:W-:Y:S01]  /*6ef0*/  HMMA.16816.F32.BF16 R152, R24, R16, R152 ;  /* 0x000000101898723c */ /* 0x000fe20000041898 */
[----:B------:R-:W-:-:S02]  /*6f00*/  ISETP.GE.AND P1, PT, R14, R209, PT ;  /* 0x000000d10e00720c */ /* 0x000fc40003f26270 */
[----:B------:R-:W-:Y:S02]  /*6f10*/  IADD3 R14, R2, 0x28, RZ ;  /* 0x00000028020e7810 */ /* 0x000fe40007ffe0ff */
[----:B------:R-:W-:Y:S02]  /*6f20*/  FSEL R57, R57, -INF , !P5 ;  /* 0xff80000039397808 */ /* 0x000fe40006800000 */
[----:B------:R-:W-:Y:S01]  /*6f30*/  FSEL R59, R59, -INF , !P3 ;  /* 0xff8000003b3b7808 */ /* 0x000fe20005800000 */
[----:B------:R-:W-:Y:S01]  /*6f40*/  HMMA.16816.F32.BF16 R36, R20, R8, R36 ;  /* 0x000000081424723c */ /* 0x000fe20000041824 */
[----:B------:R-:W-:Y:S02]  /*6f50*/  FSEL R158, R52, -INF , !P4 ;  /* 0xff800000349e7808 */ /* 0x000fe40006000000 */
[----:B------:R-:W-:Y:S02]  /*6f60*/  FSEL R140, R54, -INF , !P2 ;  /* 0xff800000368c7808 */ /* 0x000fe40005000000 */
[----:B------:R-:W-:-:S02]  /*6f70*/  ISETP.GE.AND P3, PT, R14, R238, PT ;  /* 0x000000ee0e00720c */ /* 0x000fc40003f66270 */
[C---:B------:R-:W-:Y:S01]  /*6f80*/  ISETP.GE.AND P4, PT, R14.reuse, R233, PT ;  /* 0x000000e90e00720c */ /* 0x040fe20003f86270 */
[-C--:B------:R-:W-:Y:S01]  /*6f90*/  HMMA.16816.F32.BF16 R32, R20, R10.reuse, R32 ;  /* 0x0000000a1420723c */ /* 0x080fe20000041820 */
[C---:B------:R-:W-:Y:S02]  /*6fa0*/  ISETP.GE.AND P5, PT, R14.reuse, R231, PT ;  /* 0x000000e70e00720c */ /* 0x040fe40003fa6270 */
[----:B------:R-:W-:Y:S02]  /*6fb0*/  ISETP.GE.AND P2, PT, R14, R209, PT ;  /* 0x000000d10e00720c */ /* 0x000fe40003f46270 */
[C---:B------:R-:W-:Y:S02]  /*6fc0*/  IADD3 R16, R2.reuse, 0x1, RZ ;  /* 0x0000000102107810 */ /* 0x040fe40007ffe0ff */
[----:B------:R-:W-:Y:S01]  /*6fd0*/  IADD3 R14, R2, 0x29, RZ ;  /* 0x00000029020e7810 */ /* 0x000fe20007ffe0ff */
[----:B------:R-:W-:Y:S01]  /*6fe0*/  HMMA.16816.F32.BF16 R28, R24, R10, R28 ;  /* 0x0000000a181c723c */ /* 0x000fe2000004181c */
[----:B------:R-:W-:-:S02]  /*6ff0*/  FSEL R162, R53, -INF , !P6 ;  /* 0xff80000035a27808 */ /* 0x000fc40007000000 */
[----:B------:R-:W-:Y:S02]  /*7000*/  FSEL R138, R55, -INF , !P1 ;  /* 0xff800000378a7808 */ /* 0x000fe40004800000 */
[----:B------:R-:W-:Y:S02]  /*7010*/  FSEL R52, R44, -INF , !P3 ;  /* 0xff8000002c347808 */ /* 0x000fe40005800000 */
[----:B------:R-:W-:Y:S02]  /*7020*/  FSEL R46, R46, -INF , !P4 ;  /* 0xff8000002e2e7808 */ /* 0x000fe40006000000 */
[----:B------:R-:W-:Y:S02]  /*7030*/  FSEL R166, R48, -INF , !P5 ;  /* 0xff80000030a67808 */ /* 0x000fe40006800000 */
[----:B------:R-:W-:Y:S01]  /*7040*/  FSEL R144, R50, -INF , !P2 ;  /* 0xff80000032907808 */ /* 0x000fe20005000000 */
[----:B------:R-:W-:Y:S01]  /*7050*/  BAR.SYNC.DEFER_BLOCKING 0x0 ;  /* 0x0000000000007b1d */ /* 0x000fe20000010000 */
[----:B------:R-:W-:-:S02]  /*7060*/  ISETP.GE.AND P6, PT, R16, R238, PT ;  /* 0x000000ee1000720c */ /* 0x000fc40003fc6270 */
[C---:B------:R-:W-:Y:S02]  /*7070*/  ISETP.GE.AND P1, PT, R16.reuse, R233, PT ;  /* 0x000000e91000720c */ /* 0x040fe40003f26270 */
[-C--:B------:R-:W-:Y:S02]  /*7080*/  ISETP.GE.AND P3, PT, R16, R231.reuse, PT ;  /* 0x000000e71000720c */ /* 0x080fe40003f66270 */
[C---:B------:R-:W-:Y:S02]  /*7090*/  ISETP.GE.AND P4, PT, R14.reuse, R238, PT ;  /* 0x000000ee0e00720c */ /* 0x040fe40003f86270 */
[----:B------:R-:W-:Y:S02]  /*70a0*/  ISETP.GE.AND P5, PT, R14, R231, PT ;  /* 0x000000e70e00720c */ /* 0x000fe40003fa6270 */
[----:B------:R-:W-:Y:S02]  /*70b0*/  ISETP.GE.AND P2, PT, R16, R209, PT ;  /* 0x000000d11000720c */ /* 0x000fe40003f46270 */
[----:B------:R-:W-:-:S02]  /*70c0*/  IADD3 R16, R2, 0x30, RZ ;  /* 0x0000003002107810 */ /* 0x000fc40007ffe0ff */
[----:B------:R-:W-:Y:S02]  /*70d0*/  FSEL R50, R45, -INF , !P4 ;  /* 0xff8000002d327808 */ /* 0x000fe40006000000 */
[----:B------:R-:W-:Y:S02]  /*70e0*/  FSEL R164, R49, -INF , !P5 ;  /* 0xff80000031a47808 */ /* 0x000fe40006800000 */
[----:B------:R-:W-:Y:S02]  /*70f0*/  FSEL R8, R149, -INF , !P3 ;  /* 0xff80000095087808 */ /* 0x000fe40005800000 */
[C---:B------:R-:W-:Y:S02]  /*7100*/  ISETP.GE.AND P4, PT, R14.reuse, R209, PT ;  /* 0x000000d10e00720c */ /* 0x040fe40003f86270 */
[-C--:B------:R-:W-:Y:S02]  /*7110*/  ISETP.GE.AND P5, PT, R14, R233.reuse, PT ;  /* 0x000000e90e00720c */ /* 0x080fe40003fa6270 */
[----:B------:R-:W-:-:S02]  /*7120*/  ISETP.GE.AND P3, PT, R16, R233, PT ;  /* 0x000000e91000720c */ /* 0x000fc40003f66270 */
[----:B------:R-:W-:Y:S02]  /*7130*/  IADD3 R14, R2, 0x31, RZ ;  /* 0x00000031020e7810 */ /* 0x000fe40007ffe0ff */
[----:B------:R-:W-:Y:S02]  /*7140*/  FSEL R42, R42, -INF , !P3 ;  /* 0xff8000002a2a7808 */ /* 0x000fe40005800000 */
[----:B------:R-:W-:Y:S02]  /*7150*/  ISETP.GE.AND P3, PT, R14, R233, PT ;  /* 0x000000e90e00720c */ /* 0x000fe40003f66270 */
[----:B------:R-:W-:Y:S02]  /*7160*/  FSEL R48, R47, -INF , !P5 ;  /* 0xff8000002f307808 */ /* 0x000fe40006800000 */
[----:B------:R-:W-:Y:S02]  /*7170*/  FSEL R43, R43, -INF , !P3 ;  /* 0xff8000002b2b7808 */ /* 0x000fe40005800000 */
[----:B------:R-:W-:-:S02]  /*7180*/  ISETP.GE.AND P5, PT, R16, R238, PT ;  /* 0x000000ee1000720c */ /* 0x000fc40003fa6270 */
[-C--:B------:R-:W-:Y:S02]  /*7190*/  ISETP.GE.AND P3, PT, R2, R238.reuse, PT ;  /* 0x000000ee0200720c */ /* 0x080fe40003f66270 */
[----:B------:R-:W-:Y:S02]  /*71a0*/  FSEL R146, R51, -INF , !P4 ;  /* 0xff80000033927808 */ /* 0x000fe40006000000 */
[----:B------:R-:W-:Y:S02]  /*71b0*/  FSEL R40, R40, -INF , !P5 ;  /* 0xff80000028287808 */ /* 0x000fe40006800000 */
[----:B------:R-:W-:Y:S02]  /*71c0*/  FSEL R66, R155, -INF , !P1 ;  /* 0xff8000009b427808 */ /* 0x000fe40004800000 */
[----:B------:R-:W-:Y:S02]  /*71d0*/  FSEL R54, R152, -INF , !P3 ;  /* 0xff80000098367808 */ /* 0x000fe40005800000 */
[----:B------:R-:W-:-:S02]  /*71e0*/  ISETP.GE.AND P4, PT, R14, R238, PT ;  /* 0x000000ee0e00720c */ /* 0x000fc40003f86270 */
[-C--:B------:R-:W-:Y:S02]  /*71f0*/  ISETP.GE.AND P5, PT, R16, R231.reuse, PT ;  /* 0x000000e71000720c */ /* 0x080fe40003fa6270 */
[C---:B------:R-:W-:Y:S02]  /*7200*/  ISETP.GE.AND P1, PT, R14.reuse, R231, PT ;  /* 0x000000e70e00720c */ /* 0x040fe40003f26270 */
[----:B------:R-:W-:Y:S02]  /*7210*/  ISETP.GE.AND P3, PT, R14, R209, PT ;  /* 0x000000d10e00720c */ /* 0x000fe40003f66270 */
[----:B------:R-:W-:Y:S02]  /*7220*/  IADD3 R14, R2, 0x38, RZ ;  /* 0x00000038020e7810 */ /* 0x000fe40007ffe0ff */
[----:B------:R-:W-:Y:S02]  /*7230*/  FSEL R53, R153, -INF , !P6 ;  /* 0xff80000099357808 */ /* 0x000fe40007000000 */
[----:B------:R-:W-:-:S02]  /*7240*/  FSEL R10, R151, -INF , !P2 ;  /* 0xff800000970a7808 */ /* 0x000fc40005000000 */
        /* <DEDUP_REMOVED lines=8> */
[----:B------:R-:W-:Y:S02]  /*72d0*/  ISETP.GE.AND P1, PT, R2, R231, PT ;  /* 0x000000e70200720c */ /* 0x000fe40003f26270 */
[----:B------:R-:W-:Y:S02]  /*72e0*/  FSEL R41, R41, -INF , !P4 ;  /* 0xff80000029297808 */ /* 0x000fe40006000000 */
[----:B------:R-:W-:Y:S02]  /*72f0*/  FSEL R64, R33, -INF , !P1 ;  /* 0xff80000021407808 */ /* 0x000fe40004800000 */
[----:B------:R-:W-:-:S02]  /*7300*/  ISETP.GE.AND P1, PT, R207, 0x3, PT ;  /* 0x00000003cf00780c */ /* 0x000fc40003f26270 */
[----:B------:R-:W-:Y:S02]  /*7310*/  FSEL R148, R148, -INF , !P2 ;  /* 0xff80000094947808 */ /* 0x000fe40005000000 */
[-C--:B------:R-:W-:Y:S02]  /*7320*/  ISETP.GE.AND P4, PT, R16, R209.reuse, PT ;  /* 0x000000d11000720c */ /* 0x080fe40003f86270 */
[----:B------:R-:W-:Y:S02]  /*7330*/  ISETP.GE.AND P2, PT, R14, R209, PT ;  /* 0x000000d10e00720c */ /* 0x000fe40003f46270 */
[----:B------:R-:W-:Y:S02]  /*7340*/  FSEL R154, R154, -INF , !P6 ;  /* 0xff8000009a9a7808 */ /* 0x000fe40007000000 */
[----:B------:R-:W-:Y:S02]  /*7350*/  FSEL R27, R38, -INF , !P4 ;  /* 0xff800000261b7808 */ /* 0x000fe40006000000 */
[----:B------:R-:W-:-:S02]  /*7360*/  FSEL R150, R150, -INF , !P5 ;  /* 0xff80000096967808 */ /* 0x000fc40006800000 */
[----:B------:R-:W-:Y:S02]  /*7370*/  FSEL R26, R39, -INF , !P3 ;  /* 0xff800000271a7808 */ /* 0x000fe40005800000 */
[----:B------:R-:W-:Y:S02]  /*7380*/  FSEL R24, R34, -INF , !P2 ;  /* 0xff80000022187808 */ /* 0x000fe40005000000 */
[CC--:B------:R-:W-:Y:S02]  /*7390*/  ISETP.GE.AND P6, PT, R14.reuse, R238.reuse, PT ;  /* 0x000000ee0e00720c */ /* 0x0c0fe40003fc6270 */
[-C--:B------:R-:W-:Y:S02]  /*73a0*/  ISETP.GE.AND P4, PT, R14, R233.reuse, PT ;  /* 0x000000e90e00720c */ /* 0x080fe40003f86270 */
[C---:B------:R-:W-:Y:S02]  /*73b0*/  ISETP.GE.AND P5, PT, R2.reuse, R238, PT ;  /* 0x000000ee0200720c */ /* 0x040fe40003fa6270 */
[----:B------:R-:W-:-:S02]  /*73c0*/  ISETP.GE.AND P3, PT, R2, R233, PT ;  /* 0x000000e90200720c */ /* 0x000fc40003f66270 */
[----:B------:R-:W-:Y:S02]  /*73d0*/  ISETP.GE.AND P2, PT, R2, R209, PT ;  /* 0x000000d10200720c */ /* 0x000fe40003f46270 */
[----:B------:R-:W-:Y:S02]  /*73e0*/  FSEL R39, R28, -INF , !P6 ;  /* 0xff8000001c277808 */ /* 0x000fe40007000000 */
[----:B------:R-:W-:Y:S02]  /*73f0*/  FSEL R25, R35, -INF , !P2 ;  /* 0xff80000023197808 */ /* 0x000fe40005000000 */
[----:B------:R-:W-:Y:S02]  /*7400*/  FSEL R36, R30, -INF , !P4 ;  /* 0xff8000001e247808 */ /* 0x000fe40006000000 */
[----:B------:R-:W-:Y:S02]  /*7410*/  FSEL R47, R29, -INF , !P5 ;  /* 0xff8000001d2f7808 */ /* 0x000fe40006800000 */
[----:B------:R-:W-:Y:S01]  /*7420*/  FSEL R37, R31, -INF , !P3 ;  /* 0xff8000001f257808 */ /* 0x000fe20005800000 */
[----:B------:R-:W-:Y:S05]  /*7430*/  @!P1 BRA `(.L_x_543) ;  /* 0x0000032000009947 */ /* 0x000fea0003800000 */
[----:B------:R-:W-:Y:S01]  /*7440*/  IADD3 R2, R207, -0x3, RZ ;  /* 0xfffffffdcf027810 */ /* 0x000fe20007ffe0ff */
[----:B------:R1:W-:Y:S01]  /*7450*/  @P0 STS.128 [R205+0x4000], RZ ;  /* 0x004000ffcd000388 */ /* 0x0003e20000000c00 */
[----:B------:R-:W-:Y:S02]  /*7460*/  BSSY B0, `(.L_x_544) ;  /* 0x000002e000007945 */ /* 0x000fe40003800000 */
[----:B------:R-:W-:Y:S01]  /*7470*/  SHF.R.S32.HI R3, RZ, 0x1f, R2 ;  /* 0x0000001fff037819 */ /* 0x000fe20000011402 */
[----:B------:R-:W-:-:S04]  /*7480*/  IMAD.WIDE.U32 R16, R2, c[0x0][0x198], RZ ;  /* 0x0000660002107a25 */ /* 0x000fc800078e00ff */
[----:B------:R-:W-:Y:S01]  /*7490*/  IMAD R3, R3, c[0x0][0x198], RZ ;  /* 0x0000660003037a24 */ /* 0x000fe200078e02ff */
[----:B------:R-:W-:-:S03]  /*74a0*/  LEA R18, P2, R16, R214, 0x6 ;  /* 0x000000d610127211 */ /* 0x000fc600078430ff */
[----:B------:R-:W-:Y:S01]  /*74b0*/  IMAD R3, R2, c[0x0][0x19c], R3 ;  /* 0x0000670002037a24 */ /* 0x000fe200078e0203 */
[-C--:B------:R-:W-:Y:S01]  /*74c0*/  @!P0 IADD3 R14, P5, R197, R18.reuse, RZ ;  /* 0x00000012c50e8210 */ /* 0x080fe20007fbe0ff */
[----:B------:R-:W-:Y:S01]  /*74d0*/  IMAD.MOV.U32 R2, RZ, RZ, c[0x0][0x198] ;  /* 0x00006600ff027624 */ /* 0x000fe200078e00ff */
[----:B------:R-:W-:Y:S01]  /*74e0*/  @!P0 LEA R28, P6, R18, c[0x0][0x168], 0x1 ;  /* 0x00005a00121c8a11 */ /* 0x000fe200078c08ff */
[----:B------:R-:W-:Y:S01]  /*74f0*/  IMAD.IADD R3, R17, 0x1, R3 ;  /* 0x0000000111037824 */ /* 0x000fe200078e0203 */
[----:B------:R-:W-:Y:S02]  /*7500*/  @!P0 LEA R22, P4, R14, c[0x0][0x168], 0x1 ;  /* 0x00005a000e168a11 */ /* 0x000fe400078808ff */
[----:B------:R-:W-:Y:S02]  /*7510*/  @!P0 LEA R9, P3, R2, R18, 0x5 ;  /* 0x0000001202098211 */ /* 0x000fe400078628ff */
[----:B------:R-:W-:Y:S01]  /*7520*/  LEA.HI.X R19, R16, R217, R3, 0x6, P2 ;  /* 0x000000d910137211 */ /* 0x000fe200010f3403 */
[----:B------:R-:W-:Y:S01]  /*7530*/  @!P0 IMAD.MOV.U32 R3, RZ, RZ, c[0x0][0x19c] ;  /* 0x00006700ff038624 */ /* 0x000fe200078e00ff */
[----:B------:R-:W-:-:S02]  /*7540*/  @!P0 LEA R20, P2, R9, c[0x0][0x168], 0x1 ;  /* 0x00005a0009148a11 */ /* 0x000fc400078408ff */
[--C-:B------:R-:W-:Y:S01]  /*7550*/  @!P0 LEA.HI.X R29, R18, c[0x0][0x16c], R19.reuse, 0x1, P6 ;  /* 0x00005b00121d8a11 */ /* 0x100fe200030f0c13 */
[----:B------:R-:W-:Y:S01]  /*7560*/  @!P0 IMAD.X R5, R196, 0x1, R19, P5 ;  /* 0x00000001c4058824 */ /* 0x000fe200028e0613 */
[----:B------:R-:W-:-:S03]  /*7570*/  @!P0 LEA.HI.X R16, R2, R19, R3, 0x5, P3 ;  /* 0x0000001302108211 */ /* 0x000fc600018f2c03 */
        /* <DEDUP_REMOVED lines=18> */
[----:B------:R-:W-:Y:S01]  /*76a0*/  ULDC UR4, c[0x0][0x19c] ;  /* 0x0000670000047ab9 */ /* 0x000fe20000000800 */
[----:B------:R-:W-:Y:S01]  /*76b0*/  IMAD.WIDE.U32 R18, R2, 0x30, R18 ;  /* 0x0000003002127825 */ /* 0x000fe200078e0012 */
[----:B------:R-:W-:-:S04]  /*76c0*/  UIMAD UR4, UR4, 0x30, URZ ;  /* 0x00000030040478a4 */ /* 0x000fc8000f8e023f */
[----:B------:R-:W-:Y:S02]  /*76d0*/  LEA R14, P2, R18, c[0x0][0x168], 0x1 ;  /* 0x00005a00120e7a11 */ /* 0x000fe400078408ff */
[----:B------:R-:W-:-:S04]  /*76e0*/  IADD3 R2, R19, UR4, RZ ;  /* 0x0000000413027c10 */ /* 0x000fc8000fffe0ff */
[----:B------:R-:W-:-:S05]  /*76f0*/  LEA.HI.X R15, R18, c[0x0][0x16c], R2, 0x1, P2 ;  /* 0x00005b00120f7a11 */ /* 0x000fca00010f0c02 */
[----:B------:R-:W-:Y:S01]  /*7700*/  @!PT LDS RZ, [RZ] ;  /* 0x00000000fffff984 */ /* 0x000fe20000000800 */
[----:B------:R-:W-:Y:S01]  /*7710*/  @!PT LDS RZ, [RZ] ;  /* 0x00000000fffff984 */ /* 0x000fe20000000800 */
[----:B------:R-:W-:Y:S01]  /*7720*/  @!PT LDS RZ, [RZ] ;  /* 0x00000000fffff984 */ /* 0x000fe20000000800 */
[----:B------:R2:W-:Y:S02]  /*7730*/  LDGSTS.E.BYPASS.LTC128B.128 [R205+0x5800], [R14.64] ;  /* 0x058000000ecd7fae */ /* 0x0005e4000b901d54 */
.L_x_545:
[----:B------:R-:W-:Y:S05]  /*7740*/  BSYNC B0 ;  /* 0x0000000000007941 */ /* 0x000fea0003800000 */
.L_x_544:
[----:B------:R-:W0:Y:S02]  /*7750*/  LDGDEPBAR ;  /* 0x00000000000079af */ /* 0x000e240000000000 */
.L_x_543:
[----:B------:R-:W-:Y:S01]  /*7760*/  FMNMX.FTZ R5, R133, R148, !PT ;  /* 0x0000009485057209 */ /* 0x000fe20007810000 */
[----:B------:R-:W-:Y:S01]  /*7770*/  IMAD.WIDE.U32 R250, R232, -0x326172a9, RZ ;  /* 0xcd9e8d57e8fa7825 */ /* 0x000fe200078e00ff */
[----:B------:R-:W-:Y:S01]  /*7780*/  FMNMX.FTZ R3, R7, R150, !PT ;  /* 0x0000009607037209 */ /* 0x000fe20007810000 */
[----:B------:R-:W-:Y:S01]  /*7790*/  STL.64 [R1+0x18], R192 ;  /* 0x000018c001007387 */ /* 0x000fe20000100a00 */
[----:B------:R-:W-:Y:S01]  /*77a0*/  FMNMX.FTZ R5, R8, R5, !PT ;  /* 0x0000000508057209 */ /* 0x000fe20007810000 */
[----:B------:R-:W-:Y:S01]  /*77b0*/  IMAD.SHL.U32 R155, R132, 0x2, RZ ;  /* 0x00000002849b7824 */ /* 0x000fe200078e00ff */
[----:B------:R-:W-:Y:S01]  /*77c0*/  FMNMX.FTZ R3, R10, R3, !PT ;  /* 0x000000030a037209 */ /* 0x000fe20007810000 */
[----:B------:R-:W-:Y:S01]  /*77d0*/  STL.64 [R1+0x10], R190 ;  /* 0x000010be01007387 */ /* 0x000fe20000100a00 */
[----:B------:R-:W-:Y:S01]  /*77e0*/  FMNMX.FTZ R5, R0, R5, !PT ;  /* 0x0000000500057209 */ /* 0x000fe20007810000 */
[----:B------:R-:W3:Y:S01]  /*77f0*/  LDC.U8 R45, c[0x0][0x2d8] ;  /* 0x0000b600ff2d7b82 */ /* 0x000ee20000000000 */
[----:B------:R-:W-:Y:S01]  /*7800*/  FMNMX.FTZ R3, R4, R3, !PT ;  /* 0x0000000304037209 */ /* 0x000fe20007810000 */
[----:B------:R-:W-:Y:S01]  /*7810*/  IMAD.WIDE.U32 R176, R230, -0x326172a9, RZ ;  /* 0xcd9e8d57e6b07825 */ /* 0x000fe200078e00ff */
[----:B------:R-:W-:Y:S01]  /*7820*/  FMNMX.FTZ R5, R12, R5, !PT ;  /* 0x000000050c057209 */ /* 0x000fe20007810000 */
[----:B------:R-:W-:Y:S01]  /*7830*/  STL.64 [R1+0x8], R182 ;  /* 0x000008b601007387 */ /* 0x000fe20000100a00 */
[----:B------:R-:W-:-:S02]  /*7840*/  FMNMX.FTZ R3, R6, R3, !PT ;  /* 0x0000000306037209 */ /* 0x000fc40007810000 */
[----:B------:R-:W-:Y:S01]  /*7850*/  FMNMX.FTZ R5, R246, R5, !PT ;  /* 0x00000005f6057209 */ /* 0x000fe20007810000 */
[----:B------:R-:W-:Y:S01]  /*7860*/  STL.64 [R1], R180 ;  /* 0x000000b401007387 */ /* 0x000fe20000100a00 */
        /* <DEDUP_REMOVED lines=14> */
[----:B--2---:R-:W-:Y:S02]  /*7950*/  FMNMX.FTZ R14, R146, R3, !PT ;  /* 0x00000003920e7209 */ /* 0x004fe40007810000 */
        /* <DEDUP_REMOVED lines=8> */
[-C--:B------:R-:W-:Y:S01]  /*79e0*/  LOP3.LUT R226, R251, R229.reuse, RZ, 0x3c, !PT ;  /* 0x000000e5fbe27212 */ /* 0x080fe200078e3cff */
[----:B------:R-:W2:Y:S01]  /*79f0*/  SHFL.BFLY PT, R5, R2, 0x2, 0x1f ;  /* 0x0c401f0002057f89 */ /* 0x000ea200000e0000 */
[----:B------:R-:W-:Y:S02]  /*7a00*/  LOP3.LUT R60, R243, UR25, R155, 0x96, !PT ;  /* 0x00000019f33c7c12 */ /* 0x000fe4000f8e969b */
[----:B---3--:R-:W-:Y:S01]  /*7a10*/  PRMT R45, R45, 0x7054, R45 ;  /* 0x000070542d2d7816 */ /* 0x008fe2000000002d */
[----:B------:R-:W3:Y:S01]  /*7a20*/  SHFL.BFLY PT, R14, R9, 0x2, 0x1f ;  /* 0x0c401f00090e7f89 */ /* 0x000ee200000e0000 */
[----:B------:R-:W-:Y:S01]  /*7a30*/  IMAD.WIDE.U32 R226, R226, -0x2daee0ad, RZ ;  /* 0xd2511f53e2e27825 */ /* 0x000fe200078e00ff */
[----:B------:R-:W-:-:S03]  /*7a40*/  LOP3.LUT R157, R177, R229, RZ, 0x3c, !PT ;  /* 0x000000e5b19d7212 */ /* 0x000fc600078e3cff */
[----:B------:R-:W-:Y:S01]  /*7a50*/  IMAD.WIDE.U32 R60, R60, -0x326172a9, RZ ;  /* 0xcd9e8d573c3c7825 */ /* 0x000fe200078e00ff */
[----:B------:R-:W-:-:S03]  /*7a60*/  LOP3.LUT R178, R227, UR14, R242, 0x96, !PT ;  /* 0x0000000ee3b27c12 */ /* 0x000fc6000f8e96f2 */
[----:B------:R-:W-:Y:S01]  /*7a70*/  IMAD R157, R157, -0x2daee0ad, RZ ;  /* 0xd2511f539d9d7824 */ /* 0x000fe200078e02ff */
[----:B------:R-:W-:Y:S01]  /*7a80*/  LOP3.LUT R3, R61, UR15, R250, 0x96, !PT ;  /* 0x0000000f3d037c12 */ /* 0x000fe2000f8e96fa */
[----:B------:R-:W-:-:S04]  /*7a90*/  IMAD.WIDE.U32 R178, R178, -0x326172a9, RZ ;  /* 0xcd9e8d57b2b27825 */ /* 0x000fc800078e00ff */
[----:B------:R-:W-:Y:S01]  /*7aa0*/  IMAD.WIDE.U32 R152, R3, -0x2daee0ad, RZ ;  /* 0xd2511f5303987825 */ /* 0x000fe200078e00ff */
[--C-:B------:R-:W-:Y:S02]  /*7ab0*/  LOP3.LUT R18, R179, UR13, R60.reuse, 0x96, !PT ;  /* 0x0000000db3127c12 */ /* 0x100fe4000f8e963c */
[----:B------:R-:W-:Y:S02]  /*7ac0*/  LOP3.LUT R60, R241, UR13, R60, 0x96, !PT ;  /* 0x0000000df13c7c12 */ /* 0x000fe4000f8e963c */
[----:B--2---:R-:W-:Y:S01]  /*7ad0*/  FMNMX.FTZ R5, R2, R5, !PT ;  /* 0x0000000502057209 */ /* 0x004fe20007810000 */
[----:B------:R-:W-:Y:S01]  /*7ae0*/  IMAD.WIDE.U32 R18, R18, -0x2daee0ad, RZ ;  /* 0xd2511f5312127825 */ /* 0x000fe200078e00ff */
[----:B------:R-:W-:Y:S02]  /*7af0*/  LOP3.LUT R3, R153, UR12, R226, 0x96, !PT ;  /* 0x0000000c99037c12 */ /* 0x000fe4000f8e96e2 */
[----:B---3--:R-:W-:Y:S01]  /*7b00*/  FMNMX.FTZ R14, R9, R14, !PT ;  /* 0x0000000e090e7209 */ /* 0x008fe20007810000 */
[----:B------:R-:W2:Y:S01]  /*7b10*/  SHFL.BFLY PT, R2, R5, 0x1, 0x1f ;  /* 0x0c201f0005027f89 */ /* 0x000ea200000e0000 */
[----:B------:R-:W-:Y:S01]  /*7b20*/  LOP3.LUT R152, R19, UR10, R152, 0x96, !PT ;  /* 0x0000000a13987c12 */ /* 0x000fe2000f8e9698 */
[----:B------:R-:W-:-:S02]  /*7b30*/  IMAD.WIDE.U32 R16, R3, -0x326172a9, RZ ;  /* 0xcd9e8d5703107825 */ /* 0x000fc400078e00ff */
[----:B------:R-:W3:Y:S02]  /*7b40*/  SHFL.BFLY PT, R3, R14, 0x1, 0x1f ;  /* 0x0c201f000e037f89 */ /* 0x000ee400000e0000 */
[----:B------:R-:W-:Y:S01]  /*7b50*/  IMAD.WIDE.U32 R152, R152, -0x326172a9, RZ ;  /* 0xcd9e8d5798987825 */ /* 0x000fe200078e00ff */
[----:B------:R-:W-:Y:S02]  /*7b60*/  LOP3.LUT R9, R17, UR11, R178, 0x96, !PT ;  /* 0x0000000b11097c12 */ /* 0x000fe4000f8e96b2 */
[----:B--2---:R-:W-:Y:S02]  /*7b70*/  FMNMX.FTZ R2, R5, R2, !PT ;  /* 0x0000000205027209 */ /* 0x004fe40007810000 */
[----:B------:R-:W-:Y:S01]  /*7b80*/  LOP3.LUT R5, R153, UR9, R16, 0x96, !PT ;  /* 0x0000000999057c12 */ /* 0x000fe2000f8e9610 */
[----:B------:R-:W-:Y:S01]  /*7b90*/  IMAD.WIDE.U32 R16, R9, -0x2daee0ad, RZ ;  /* 0xd2511f5309107825 */ /* 0x000fe200078e00ff */
[----:B------:R-:W-:-:S03]  /*7ba0*/  FSETP.NEU.FTZ.AND P3, PT, R2, -INF , PT ;  /* 0xff8000000200780b */ /* 0x000fc60003f7d000 */
[----:B------:R-:W-:Y:S02]  /*7bb0*/  FMUL.FTZ R137, R2, c[0x0][0x23c] ;  /* 0x00008f0002897a20 */ /* 0x000fe40000410000 */
[----:B------:R-:W-:-:S03]  /*7bc0*/  IMAD.WIDE.U32 R190, R5, -0x2daee0ad, RZ ;  /* 0xd2511f5305be7825 */ /* 0x000fc600078e00ff */
[----:B------:R-:W-:Y:S02]  /*7bd0*/  FSEL R137, R137, RZ, P3 ;  /* 0x000000ff89897208 */ /* 0x000fe40001800000 */
[----:B------:R-:W-:-:S03]  /*7be0*/  LOP3.LUT R16, R191, UR6, R16, 0x96, !PT ;  /* 0x00000006bf107c12 */ /* 0x000fc6000f8e9610 */
[--C-:B------:R-:W-:Y:S01]  /*7bf0*/  FFMA.FTZ R31, R0, c[0x0][0x23c], -R137.reuse ;  /* 0x00008f00001f7a23 */ /* 0x100fe20000010889 */
[----:B---3--:R-:W-:Y:S01]  /*7c00*/  FMNMX.FTZ R0, R14, R3, !PT ;  /* 0x000000030e007209 */ /* 0x008fe20007810000 */
[--C-:B------:R-:W-:Y:S01]  /*7c10*/  FFMA.FTZ R33, R148, c[0x0][0x23c], -R137.reuse ;  /* 0x00008f0094217a23 */ /* 0x100fe20000010889 */
[----:B------:R-:W-:Y:S01]  /*7c20*/  LOP3.LUT R148, R17, UR8, R18, 0x96, !PT ;  /* 0x0000000811947c12 */ /* 0x000fe2000f8e9612 */
[----:B------:R-:W-:Y:S01]  /*7c30*/  IMAD.WIDE.U32 R16, R16, -0x326172a9, RZ ;  /* 0xcd9e8d5710107825 */ /* 0x000fe200078e00ff */
[C---:B------:R-:W-:Y:S01]  /*7c40*/  FSETP.NEU.FTZ.AND P2, PT, R0.reuse, -INF , PT ;  /* 0xff8000000000780b */ /* 0x040fe20003f5d000 */
[----:B------:R-:W-:Y:S02]  /*7c50*/  MUFU.EX2 R31, R31 ;  /* 0x0000001f001f7308 */ /* 0x000fe40000000800 */
[----:B------:R-:W-:Y:S01]  /*7c60*/  FMUL.FTZ R49, R0, c[0x0][0x23c] ;  /* 0x00008f0000317a20 */ /* 0x000fe20000410000 */
[--C-:B------:R-:W-:Y:S01]  /*7c70*/  SHF.R.U32.HI R14, RZ, 0x10, R16.reuse ;  /* 0x00000010ff0e7819 */ /* 0x100fe20000011610 */
[--C-:B------:R-:W-:Y:S01]  /*7c80*/  FFMA.FTZ R30, R12, c[0x0][0x23c], -R137.reuse ;  /* 0x00008f000c1e7a23 */ /* 0x100fe20000010889 */
[----:B------:R-:W-:Y:S01]  /*7c90*/  LOP3.LUT R5, R16, 0xffff, RZ, 0xc0, !PT ;  /* 0x0000ffff10057812 */ /* 0x000fe200078ec0ff */
[----:B------:R-:W-:Y:S01]  /*7ca0*/  FFMA.FTZ R32, R8, c[0x0][0x23c], -R137 ;  /* 0x00008f0008207a23 */ /* 0x000fe20000010889 */
[----:B------:R-:W-:Y:S01]  /*7cb0*/  FSEL R49, R49, RZ, P2 ;  /* 0x000000ff31317208 */ /* 0x000fe20001000000 */
[----:B------:R-:W-:Y:S01]  /*7cc0*/  IMAD.WIDE.U32 R148, R148, -0x326172a9, RZ ;  /* 0xcd9e8d5794947825 */ /* 0x000fe200078e00ff */
[----:B------:R-:W-:Y:S01]  /*7cd0*/  SHF.R.U32.HI R3, RZ, 0x18, R16 ;  /* 0x00000018ff037819 */ /* 0x000fe20000011610 */
[----:B------:R-:W-:Y:S01]  /*7ce0*/  MUFU.EX2 R33, R33 ;  /* 0x0000002100217308 */ /* 0x000fe20000000800 */
[----:B------:R-:W-:Y:S01]  /*7cf0*/  LOP3.LUT R14, R14, 0xff, RZ, 0xc0, !PT ;  /* 0x000000ff0e0e7812 */ /* 0x000fe200078ec0ff */
[--C-:B-1----:R-:W-:Y:S01]  /*7d00*/  FFMA.FTZ R29, R4, c[0x0][0x23c], -R49.reuse ;  /* 0x00008f00041d7a23 */ /* 0x102fe20000010831 */
[----:B------:R-:W-:Y:S01]  /*7d10*/  FSEL R12, R2, RZ, P3 ;  /* 0x000000ff020c7208 */ /* 0x000fe20001800000 */
[--C-:B------:R-:W-:Y:S01]  /*7d20*/  FFMA.FTZ R28, R6, c[0x0][0x23c], -R49.reuse ;  /* 0x00008f00061c7a23 */ /* 0x100fe20000010831 */
[----:B------:R-:W-:Y:S01]  /*7d30*/  LOP3.LUT R8, R16, 0xff, RZ, 0xc0, !PT ;  /* 0x000000ff10087812 */ /* 0x000fe200078ec0ff */
[----:B------:R-:W-:Y:S01]  /*7d40*/  FFMA.FTZ R35, R150, c[0x0][0x23c], -R49 ;  /* 0x00008f0096237a23 */ /* 0x000fe20000010831 */
[----:B------:R-:W-:Y:S01]  /*7d50*/  SHF.R.U32.HI R5, RZ, 0x8, R5 ;  /* 0x00000008ff057819 */ /* 0x000fe20000011605 */
[----:B------:R-:W-:Y:S01]  /*7d60*/  MUFU.EX2 R29, R29 ;  /* 0x0000001d001d7308 */ /* 0x000fe20000000800 */
[----:B------:R-:W-:Y:S01]  /*7d70*/  PRMT R6, R14, 0x5410, R3 ;  /* 0x000054100e067816 */ /* 0x000fe20000000003 */
[----:B------:R-:W-:Y:S01]  /*7d80*/  FADD.FTZ R3, R133, -R12 ;  /* 0x8000000c85037221 */ /* 0x000fe20000010000 */
[----:B------:R-:W-:Y:S01]  /*7d90*/  FMNMX.FTZ R12, R135, R54, !PT ;  /* 0x00000036870c7209 */ /* 0x000fe20007810000 */
[----:B------:R-:W-:Y:S01]  /*7da0*/  FFMA.FTZ R34, R10, c[0x0][0x23c], -R49 ;  /* 0x00008f000a227a23 */ /* 0x000fe20000010831 */
[----:B------:R-:W-:Y:S01]  /*7db0*/  PRMT R8, R8, 0x5410, R5 ;  /* 0x0000541008087816 */ /* 0x000fe20000000005 */
[----:B------:R-:W-:Y:S01]  /*7dc0*/  FMUL.FTZ R44, R3, c[0x0][0x23c] ;  /* 0x00008f00032c7a20 */ /* 0x000fe20000410000 */
[----:B------:R-:W-:Y:S01]  /*7dd0*/  FMNMX.FTZ R12, R53, R12, !PT ;  /* 0x0000000c350c7209 */ /* 0x000fe20007810000 */
[----:B------:R-:W1:Y:S01]  /*7de0*/  MUFU.EX2 R28, R28 ;  /* 0x0000001c001c7308 */ /* 0x000e620000000800 */
[----:B------:R-:W-:Y:S01]  /*7df0*/  LOP3.LUT R11, R17, UR16, R148, 0x96, !PT ;  /* 0x00000010110b7c12 */ /* 0x000fe2000f8e9694 */
[--C-:B------:R-:W-:Y:S01]  /*7e00*/  HSET2.LE.AND R22, R8, R45.reuse, PT ;  /* 0x0000002d08167233 */ /* 0x100fe20003803000 */
[----:B------:R-:W-:Y:S01]  /*7e10*/  FMNMX.FTZ R8, R161, R12, !PT ;  /* 0x0000000ca1087209 */ /* 0x000fe20007810000 */
[----:B------:R-:W-:Y:S01]  /*7e20*/  HSET2.LE.AND R6, R6, R45, PT ;  /* 0x0000002d06067233 */ /* 0x000fe20003803000 */
[----:B------:R-:W-:Y:S01]  /*7e30*/  LOP3.LUT R9, R11, 0xffff, RZ, 0xc0, !PT ;  /* 0x0000ffff0b097812 */ /* 0x000fe200078ec0ff */
[----:B------:R-:W2:Y:S01]  /*7e40*/  LDSM.16.MT88.4 R16, [R188+0x6000] ;  /* 0x00600000bc10783b */ /* 0x000ea20000004200 */
[----:B------:R-:W-:Y:S01]  /*7e50*/  FMNMX.FTZ R8, R165, R8, !PT ;  /* 0x00000008a5087209 */ /* 0x000fe20007810000 */
[----:B------:R-:W-:Y:S01]  /*7e60*/  MUFU.EX2 R32, R32 ;  /* 0x0000002000207308 */ /* 0x000fe20000000800 */
[----:B------:R-:W-:Y:S01]  /*7e70*/  LOP3.LUT R20, R11, 0xff, RZ, 0xc0, !PT ;  /* 0x000000ff0b147812 */ /* 0x000fe200078ec0ff */
[----:B------:R-:W3:Y:S01]  /*7e80*/  LDSM.16.MT88.4 R12, [R186+0x6000] ;  /* 0x00600000ba0c783b */ /* 0x000ee20000004200 */
[----:B------:R-:W-:-:S02]  /*7e90*/  SHF.R.U32.HI R5, RZ, 0x10, R11 ;  /* 0x00000010ff057819 */ /* 0x000fc4000001160b */
[----:B------:R-:W-:Y:S02]  /*7ea0*/  SHF.R.U32.HI R9, RZ, 0x8, R9 ;  /* 0x00000008ff097819 */ /* 0x000fe40000011609 */
[----:B------:R-:W-:Y:S01]  /*7eb0*/  FMNMX.FTZ R3, R134, R154, !PT ;  /* 0x0000009a86037209 */ /* 0x000fe20007810000 */
[----:B------:R-:W4:Y:S01]  /*7ec0*/  MUFU.EX2 R30, R30 ;  /* 0x0000001e001e7308 */ /* 0x000f220000000800 */
[----:B------:R-:W-:Y:S02]  /*7ed0*/  FMNMX.FTZ R8, R145, R8, !PT ;  /* 0x0000000891087209 */ /* 0x000fe40007810000 */
[----:B------:R-:W-:Y:S02]  /*7ee0*/  SHF.R.U32.HI R4, RZ, 0x18, R11 ;  /* 0x00000018ff047819 */ /* 0x000fe4000001160b */
[----:B------:R-:W-:Y:S02]  /*7ef0*/  LOP3.LUT R5, R5, 0xff, RZ, 0xc0, !PT ;  /* 0x000000ff05057812 */ /* 0x000fe400078ec0ff */
[----:B------:R-:W-:Y:S01]  /*7f00*/  PRMT R20, R20, 0x5410, R9 ;  /* 0x0000541014147816 */ /* 0x000fe20000000009 */
[----:B------:R-:W-:Y:S01]  /*7f10*/  MUFU.EX2 R35, R35 ;  /* 0x0000002300237308 */ /* 0x000fe20000000800 */
[----:B-1----:R-:W-:-:S02]  /*7f20*/  F2FP.BF16.PACK_AB R23, R28, R29 ;  /* 0x0000001d1c17723e */ /* 0x002fc400000010ff */
[----:B------:R-:W-:Y:S01]  /*7f30*/  FMNMX.FTZ R3, R66, R3, !PT ;  /* 0x0000000342037209 */ /* 0x000fe20007810000 */
[--C-:B------:R-:W-:Y:S01]  /*7f40*/  HSET2.LE.AND R20, R20, R45.reuse, PT ;  /* 0x0000002d14147233 */ /* 0x100fe20003803000 */
[----:B------:R-:W-:Y:S02]  /*7f50*/  FMNMX.FTZ R8, R141, R8, !PT ;  /* 0x000000088d087209 */ /* 0x000fe40007810000 */
[----:B------:R-:W-:Y:S01]  /*7f60*/  PRMT R4, R5, 0x5410, R4 ;  /* 0x0000541005047816 */ /* 0x000fe20000000004 */
[----:B------:R-:W1:Y:S01]  /*7f70*/  MUFU.EX2 R34, R34 ;  /* 0x0000002200227308 */ /* 0x000e620000000800 */
[----:B------:R-:W-:Y:S02]  /*7f80*/  LOP3.LUT R23, R6, R23, RZ, 0xc0, !PT ;  /* 0x0000001706177212 */ /* 0x000fe400078ec0ff */
[----:B------:R-:W-:Y:S01]  /*7f90*/  FMNMX.FTZ R6, R252, R3, !PT ;  /* 0x00000003fc067209 */ /* 0x000fe20007810000 */
[----:B------:R-:W-:Y:S01]  /*7fa0*/  HSET2.LE.AND R21, R4, R45, PT ;  /* 0x0000002d04157233 */ /* 0x000fe20003803000 */
[----:B----4-:R-:W-:-:S02]  /*7fb0*/  F2FP.BF16.PACK_AB R5, R30, R31 ;  /* 0x0000001f1e05723e */ /* 0x010fc400000010ff */
[----:B------:R-:W-:Y:S01]  /*7fc0*/  F2FP.BF16.PACK_AB R3, R32, R33 ;  /* 0x000000212003723e */ /* 0x000fe200000010ff */
[----:B------:R-:W4:Y:S01]  /*7fd0*/  MUFU.EX2 R44, R44 ;  /* 0x0000002c002c7308 */ /* 0x000f220000000800 */
[----:B------:R-:W-:Y:S02]  /*7fe0*/  FMNMX.FTZ R8, R139, R8, !PT ;  /* 0x000000088b087209 */ /* 0x000fe40007810000 */
[----:B------:R-:W-:Y:S02]  /*7ff0*/  LOP3.LUT R22, R22, R5, RZ, 0xc0, !PT ;  /* 0x0000000516167212 */ /* 0x000fe400078ec0ff */
[----:B------:R-:W-:Y:S02]  /*8000*/  LOP3.LUT R20, R20, R3, RZ, 0xc0, !PT ;  /* 0x0000000314147212 */ /* 0x000fe400078ec0ff */
[----:B------:R-:W-:Y:S02]  /*8010*/  FMNMX.FTZ R5, R147, R8, !PT ;  /* 0x0000000893057209 */ /* 0x000fe40007810000 */
[----:B-1----:R-:W-:Y:S01]  /*8020*/  F2FP.BF16.PACK_AB R4, R34, R35 ;  /* 0x000000232204723e */ /* 0x002fe200000010ff */
[----:B------:R-:W1:Y:S01]  /*8030*/  LDSM.16.MT88.4 R8, [R185+0x6000] ;  /* 0x00600000b908783b */ /* 0x000e620000004200 */
[----:B------:R-:W-:-:S02]  /*8040*/  FMNMX.FTZ R3, R163, R6, !PT ;  /* 0x00000006a3037209 */ /* 0x000fc40007810000 */
[----:B------:R-:W-:Y:S02]  /*8050*/  LOP3.LUT R21, R21, R4, RZ, 0xc0, !PT ;  /* 0x0000000415157212 */ /* 0x000fe400078ec0ff */
[----:B------:R-:W-:Y:S01]  /*8060*/  FSEL R38, R0, RZ, P2 ;  /* 0x000000ff00267208 */ /* 0x000fe20001000000 */
[-C--:B----4-:R-:W-:Y:S01]  /*8070*/  FMUL.FTZ R124, R124, R44.reuse ;  /* 0x0000002c7c7c7220 */ /* 0x090fe20000410000 */
[----:B------:R-:W-:Y:S01]  /*8080*/  FMNMX.FTZ R6, R56, R5, !PT ;  /* 0x0000000538067209 */ /* 0x000fe20007810000 */
[----:B------:R-:W-:Y:S01]  /*8090*/  FMUL.FTZ R125, R125, R44 ;  /* 0x0000002c7d7d7220 */ /* 0x000fe20000410000 */
[----:B------:R-:W-:Y:S01]  /*80a0*/  FMNMX.FTZ R4, R142, R3, !PT ;  /* 0x000000038e047209 */ /* 0x000fe20007810000 */
[----:B------:R-:W-:Y:S01]  /*80b0*/  FADD.FTZ R38, R7, -R38 ;  /* 0x8000002607267221 */ /* 0x000fe20000010000 */
[----:B------:R-:W-:Y:S01]  /*80c0*/  FMNMX.FTZ R55, R57, R6, !PT ;  /* 0x0000000639377209 */ /* 0x000fe20007810000 */
[----:B------:R-:W-:Y:S01]  /*80d0*/  FMUL.FTZ R120, R120, R44 ;  /* 0x0000002c78787220 */ /* 0x000fe20000410000 */
[----:B------:R-:W-:Y:S01]  /*80e0*/  FMNMX.FTZ R3, R143, R4, !PT ;  /* 0x000000048f037209 */ /* 0x000fe20007810000 */
[----:B------:R-:W-:Y:S01]  /*80f0*/  FMUL.FTZ R38, R38, c[0x0][0x23c] ;  /* 0x00008f0026267a20 */ /* 0x000fe20000410000 */
[----:B------:R-:W4:Y:S01]  /*8100*/  LDSM.16.MT88.4 R4, [R184+0x6000] ;  /* 0x00600000b804783b */ /* 0x000f220000004200 */
[----:B------:R-:W-:Y:S01]  /*8110*/  FMNMX.FTZ R55, R52, R55, !PT ;  /* 0x0000003734377209 */ /* 0x000fe20007810000 */
[-C--:B------:R-:W-:Y:S01]  /*8120*/  FMUL.FTZ R121, R121, R44.reuse ;  /* 0x0000002c79797220 */ /* 0x080fe20000410000 */
[----:B------:R-:W-:Y:S01]  /*8130*/  FMNMX.FTZ R3, R156, R3, !PT ;  /* 0x000000039c037209 */ /* 0x000fe20007810000 */
[-C--:B------:R-:W-:Y:S01]  /*8140*/  FMUL.FTZ R72, R72, R44.reuse ;  /* 0x0000002c48487220 */ /* 0x080fe20000410000 */
[----:B------:R-:W-:Y:S01]  /*8150*/  FMNMX.FTZ R55, R50, R55, !PT ;  /* 0x0000003732377209 */ /* 0x000fe20007810000 */
[----:B------:R-:W2:Y:S01]  /*8160*/  MUFU.EX2 R38, R38 ;  /* 0x0000002600267308 */ /* 0x000ea20000000800 */
[----:B------:R-:W-:Y:S01]  /*8170*/  FMNMX.FTZ R3, R160, R3, !PT ;  /* 0x00000003a0037209 */ /* 0x000fe20007810000 */
[-C--:B------:R-:W-:Y:S01]  /*8180*/  FMUL.FTZ R73, R73, R44.reuse ;  /* 0x0000002c49497220 */ /* 0x080fe20000410000 */
[----:B------:R-:W-:Y:S01]  /*8190*/  FMNMX.FTZ R62, R40, R55, !PT ;  /* 0x00000037283e7209 */ /* 0x000fe20007810000 */
[-C--:B------:R-:W-:Y:S01]  /*81a0*/  FMUL.FTZ R76, R76, R44.reuse ;  /* 0x0000002c4c4c7220 */ /* 0x080fe20000410000 */
[----:B------:R-:W-:Y:S01]  /*81b0*/  FMNMX.FTZ R148, R58, R3, !PT ;  /* 0x000000033a947209 */ /* 0x000fe20007810000 */
[----:B------:R-:W-:Y:S01]  /*81c0*/  FMUL.FTZ R77, R77, R44 ;  /* 0x0000002c4d4d7220 */ /* 0x000fe20000410000 */
[----:B------:R-:W-:Y:S01]  /*81d0*/  FMNMX.FTZ R62, R41, R62, !PT ;  /* 0x0000003e293e7209 */ /* 0x000fe20007810000 */
[----:B------:R-:W-:Y:S01]  /*81e0*/  FMUL.FTZ R84, R84, R44 ;  /* 0x0000002c54547220 */ /* 0x000fe20000410000 */
[----:B------:R-:W-:Y:S01]  /*81f0*/  FMNMX.FTZ R55, R59, R148, !PT ;  /* 0x000000943b377209 */ /* 0x000fe20007810000 */
[----:B------:R-:W-:Y:S01]  /*8200*/  FMUL.FTZ R85, R85, R44 ;  /* 0x0000002c55557220 */ /* 0x000fe20000410000 */
[----:B------:R-:W-:Y:S01]  /*8210*/  FMNMX.FTZ R62, R39, R62, !PT ;  /* 0x0000003e273e7209 */ /* 0x000fe20007810000 */
[-C--:B------:R-:W-:Y:S01]  /*8220*/  FMUL.FTZ R108, R108, R44.reuse ;  /* 0x0000002c6c6c7220 */ /* 0x080fe20000410000 */
[----:B------:R-:W-:Y:S01]  /*8230*/  FMNMX.FTZ R55, R46, R55, !PT ;  /* 0x000000372e377209 */ /* 0x000fe20007810000 */
[----:B------:R-:W-:Y:S01]  /*8240*/  FMUL.FTZ R109, R109, R44 ;  /* 0x0000002c6d6d7220 */ /* 0x000fe20000410000 */
[----:B------:R-:W-:Y:S01]  /*8250*/  FMNMX.FTZ R3, R47, R62, !PT ;  /* 0x0000003e2f037209 */ /* 0x000fe20007810000 */
[-C--:B--2---:R-:W-:Y:S01]  /*8260*/  FMUL.FTZ R126, R126, R38.reuse ;  /* 0x000000267e7e7220 */ /* 0x084fe20000410000 */
[----:B------:R-:W-:Y:S01]  /*8270*/  FMNMX.FTZ R55, R48, R55, !PT ;  /* 0x0000003730377209 */ /* 0x000fe20007810000 */
[----:B------:R-:W-:-:S02]  /*8280*/  FMUL.FTZ R127, R127, R38 ;  /* 0x000000267f7f7220 */ /* 0x000fc40000410000 */
[-C--:B------:R-:W-:Y:S01]  /*8290*/  FMUL.FTZ R122, R122, R38.reuse ;  /* 0x000000267a7a7220 */ /* 0x080fe20000410000 */
[----:B------:R-:W2:Y:S01]  /*82a0*/  SHFL.BFLY PT, R62, R3, 0x2, 0x1f ;  /* 0x0c401f00033e7f89 */ /* 0x000ea200000e0000 */
[-C--:B------:R-:W-:Y:S01]  /*82b0*/  FMUL.FTZ R123, R123, R38.reuse ;  /* 0x000000267b7b7220 */ /* 0x080fe20000410000 */
[----:B------:R-:W-:Y:S01]  /*82c0*/  FMNMX.FTZ R148, R42, R55, !PT ;  /* 0x000000372a947209 */ /* 0x000fe20007810000 */
[-C--:B------:R-:W-:Y:S01]  /*82d0*/  FMUL.FTZ R74, R74, R38.reuse ;  /* 0x000000264a4a7220 */ /* 0x080fe20000410000 */
[----:B------:R-:W-:Y:S01]  /*82e0*/  HMMA.16816.F32.BF16 R124, R20, R16, R124 ;  /* 0x00000010147c723c */ /* 0x000fe2000004187c */
[----:B------:R-:W-:Y:S01]  /*82f0*/  FMUL.FTZ R75, R75, R38 ;  /* 0x000000264b4b7220 */ /* 0x000fe20000410000 */
[----:B------:R-:W-:Y:S01]  /*8300*/  FMNMX.FTZ R55, R43, R148, !PT ;  /* 0x000000942b377209 */ /* 0x000fe20007810000 */
[-C--:B------:R-:W-:Y:S02]  /*8310*/  FMUL.FTZ R78, R78, R38.reuse ;  /* 0x000000264e4e7220 */ /* 0x080fe40000410000 */
[----:B------:R-:W-:-:S02]  /*8320*/  FMUL.FTZ R79, R79, R38 ;  /* 0x000000264f4f7220 */ /* 0x000fc40000410000 */
[-C--:B------:R-:W-:Y:S01]  /*8330*/  FMUL.FTZ R86, R86, R38.reuse ;  /* 0x0000002656567220 */ /* 0x080fe20000410000 */
[C---:B------:R-:W-:Y:S01]  /*8340*/  HMMA.16816.F32.BF16 R120, R20.reuse, R18, R120 ;  /* 0x000000121478723c */ /* 0x040fe20000041878 */
[-C--:B------:R-:W-:Y:S02]  /*8350*/  FMUL.FTZ R87, R87, R38.reuse ;  /* 0x0000002657577220 */ /* 0x080fe40000410000 */
[-C--:B------:R-:W-:Y:S02]  /*8360*/  FMUL.FTZ R110, R110, R38.reuse ;  /* 0x000000266e6e7220 */ /* 0x080fe40000410000 */
[----:B------:R-:W-:Y:S02]  /*8370*/  FMUL.FTZ R111, R111, R38 ;  /* 0x000000266f6f7220 */ /* 0x000fe40000410000 */
[-C--:B------:R-:W-:Y:S01]  /*8380*/  FMUL.FTZ R92, R92, R44.reuse ;  /* 0x0000002c5c5c7220 */ /* 0x080fe20000410000 */
[----:B---3--:R-:W-:Y:S01]  /*8390*/  HMMA.16816.F32.BF16 R72, R20, R12, R72 ;  /* 0x0000000c1448723c */ /* 0x008fe20000041848 */
[----:B------:R-:W-:-:S02]  /*83a0*/  FMUL.FTZ R93, R93, R44 ;  /* 0x0000002c5d5d7220 */ /* 0x000fc40000410000 */
[-C--:B------:R-:W-:Y:S02]  /*83b0*/  FMUL.FTZ R94, R94, R38.reuse ;  /* 0x000000265e5e7220 */ /* 0x080fe40000410000 */
[----:B------:R-:W-:Y:S02]  /*83c0*/  FMUL.FTZ R95, R95, R38 ;  /* 0x000000265f5f7220 */ /* 0x000fe40000410000 */
[-C--:B------:R-:W-:Y:S01]  /*83d0*/  FMUL.FTZ R96, R96, R44.reuse ;  /* 0x0000002c60607220 */ /* 0x080fe20000410000 */
[----:B------:R-:W-:Y:S01]  /*83e0*/  HMMA.16816.F32.BF16 R76, R20, R14, R76 ;  /* 0x0000000e144c723c */ /* 0x000fe2000004184c */
[----:B------:R-:W-:Y:S02]  /*83f0*/  FMUL.FTZ R97, R97, R44 ;  /* 0x0000002c61617220 */ /* 0x000fe40000410000 */
[-C--:B------:R-:W-:Y:S02]  /*8400*/  FMUL.FTZ R98, R98, R38.reuse ;  /* 0x0000002662627220 */ /* 0x080fe40000410000 */
[----:B------:R-:W-:-:S03]  /*8410*/  FMUL.FTZ R99, R99, R38 ;  /* 0x0000002663637220 */ /* 0x000fc60000410000 */
[C---:B-1----:R-:W-:Y:S08]  /*8420*/  HMMA.16816.F32.BF16 R84, R20.reuse, R8, R84 ;  /* 0x000000081454723c */ /* 0x042ff00000041854 */
[C---:B------:R-:W-:Y:S08]  /*8430*/  HMMA.16816.F32.BF16 R108, R20.reuse, R10, R108 ;  /* 0x0000000a146c723c */ /* 0x040ff0000004186c */
[C---:B----4-:R-:W-:Y:S08]  /*8440*/  HMMA.16816.F32.BF16 R92, R20.reuse, R4, R92 ;  /* 0x00000004145c723c */ /* 0x050ff0000004185c */
[----:B------:R-:W-:Y:S07]  /*8450*/  HMMA.16816.F32.BF16 R96, R20, R6, R96 ;  /* 0x000000061460723c */ /* 0x000fee0000041860 */
[----:B------:R-:W-:-:S02]  /*8460*/  FMNMX.FTZ R20, R36, R55, !PT ;  /* 0x0000003724147209 */ /* 0x000fc40007810000 */
[----:B------:R-:W-:Y:S01]  /*8470*/  LOP3.LUT R22, R61, UR15, R176, 0x96, !PT ;  /* 0x0000000f3d167c12 */ /* 0x000fe2000f8e96b0 */
[----:B------:R-:W-:Y:S01]  /*8480*/  IMAD.WIDE.U32 R60, R60, -0x2daee0ad, RZ ;  /* 0xd2511f533c3c7825 */ /* 0x000fe200078e00ff */
[----:B------:R-:W-:Y:S02]  /*8490*/  FMNMX.FTZ R20, R37, R20, !PT ;  /* 0x0000001425147209 */ /* 0x000fe40007810000 */
[----:B--2---:R-:W-:Y:S01]  /*84a0*/  FMNMX.FTZ R55, R3, R62, !PT ;  /* 0x0000003e03377209 */ /* 0x004fe20007810000 */
[----:B------:R-:W-:Y:S02]  /*84b0*/  IMAD.WIDE.U32 R62, R22, -0x2daee0ad, RZ ;  /* 0xd2511f53163e7825 */ /* 0x000fe400078e00ff */
[----:B------:R-:W1:Y:S03]  /*84c0*/  SHFL.BFLY PT, R21, R20, 0x2, 0x1f ;  /* 0x0c401f0014157f89 */ /* 0x000e6600000e0000 */
[----:B------:R-:W-:Y:S01]  /*84d0*/  LOP3.LUT R22, R63, UR12, R157, 0x96, !PT ;  /* 0x0000000c3f167c12 */ /* 0x000fe2000f8e969d */
[----:B------:R-:W2:Y:S01]  /*84e0*/  SHFL.BFLY PT, R176, R55, 0x1, 0x1f ;  /* 0x0c201f0037b07f89 */ /* 0x000ea200000e0000 */
[----:B------:R-:W-:-:S03]  /*84f0*/  LOP3.LUT R3, R61, UR10, R62, 0x96, !PT ;  /* 0x0000000a3d037c12 */ /* 0x000fc6000f8e963e */
[----:B------:R-:W-:-:S04]  /*8500*/  IMAD.WIDE.U32 R62, R22, -0x326172a9, RZ ;  /* 0xcd9e8d57163e7825 */ /* 0x000fc800078e00ff */
[----:B------:R-:W-:Y:S01]  /*8510*/  IMAD.WIDE.U32 R192, R3, -0x326172a9, RZ ;  /* 0xcd9e8d5703c07825 */ /* 0x000fe200078e00ff */
[----:B------:R-:W-:Y:S02]  /*8520*/  LOP3.LUT R22, R63, UR11, R240, 0x96, !PT ;  /* 0x0000000b3f167c12 */ /* 0x000fe4000f8e96f0 */
[----:B------:R-:W-:Y:S01]  /*8530*/  LOP3.LUT R153, R149, UR7, R152, 0x96, !PT ;  /* 0x0000000795997c12 */ /* 0x000fe2000f8e9698 */
[----:B------:R-:W-:Y:S01]  /*8540*/  IMAD.MOV.U32 R151, RZ, RZ, R193 ;  /* 0x000000ffff977224 */ /* 0x000fe200078e00c1 */
[----:B------:R-:W-:Y:S01]  /*8550*/  LOP3.LUT R3, R193, UR9, R62, 0x96, !PT ;  /* 0x00000009c1037c12 */ /* 0x000fe2000f8e963e */
[----:B------:R-:W-:-:S04]  /*8560*/  IMAD.WIDE.U32 R22, R22, -0x2daee0ad, RZ ;  /* 0xd2511f5316167825 */ /* 0x000fc800078e00ff */
[----:B------:R-:W-:Y:S01]  /*8570*/  IMAD.WIDE.U32 R180, R3, -0x2daee0ad, RZ ;  /* 0xd2511f5303b47825 */ /* 0x000fe200078e00ff */
[----:B------:R-:W-:Y:S02]  /*8580*/  LOP3.LUT R23, R23, UR8, R60, 0x96, !PT ;  /* 0x0000000817177c12 */ /* 0x000fe4000f8e963c */
[----:B-1----:R-:W-:Y:S02]  /*8590*/  FMNMX.FTZ R20, R20, R21, !PT ;  /* 0x0000001514147209 */ /* 0x002fe40007810000 */
[----:B------:R-:W-:Y:S01]  /*85a0*/  LOP3.LUT R21, R181, UR6, R22, 0x96, !PT ;  /* 0x00000006b5157c12 */ /* 0x000fe2000f8e9616 */
[----:B------:R-:W-:Y:S01]  /*85b0*/  IMAD.WIDE.U32 R182, R23, -0x326172a9, RZ ;  /* 0xcd9e8d5717b67825 */ /* 0x000fe200078e00ff */
[----:B--2---:R-:W-:Y:S01]  /*85c0*/  FMNMX.FTZ R176, R55, R176, !PT ;  /* 0x000000b037b07209 */ /* 0x004fe20007810000 */
[----:B------:R-:W1:Y:S02]  /*85d0*/  SHFL.BFLY PT, R3, R20, 0x1, 0x1f ;  /* 0x0c201f0014037f89 */ /* 0x000e6400000e0000 */
[----:B------:R-:W-:Y:S01]  /*85e0*/  IMAD.WIDE.U32 R60, R21, -0x326172a9, RZ ;  /* 0xcd9e8d57153c7825 */ /* 0x000fe200078e00ff */
[----:B------:R-:W-:-:S03]  /*85f0*/  FSETP.NEU.FTZ.AND P3, PT, R176, -INF , PT ;  /* 0xff800000b000780b */ /* 0x000fc60003f7d000 */
[----:B------:R-:W-:Y:S01]  /*8600*/  FMUL.FTZ R148, R176, c[0x0][0x23c] ;  /* 0x00008f00b0947a20 */ /* 0x000fe20000410000 */
[C---:B------:R-:W-:Y:S02]  /*8610*/  LOP3.LUT R21, R60.reuse, 0xffff, RZ, 0xc0, !PT ;  /* 0x0000ffff3c157812 */ /* 0x040fe400078ec0ff */
[----:B------:R-:W-:Y:S02]  /*8620*/  LOP3.LUT R22, R60, 0xff, RZ, 0xc0, !PT ;  /* 0x000000ff3c167812 */ /* 0x000fe400078ec0ff */
[----:B------:R-:W-:Y:S02]  /*8630*/  SHF.R.U32.HI R21, RZ, 0x8, R21 ;  /* 0x00000008ff157819 */ /* 0x000fe40000011615 */
[----:B------:R-:W-:Y:S02]  /*8640*/  FSEL R148, R148, RZ, P3 ;  /* 0x000000ff94947208 */ /* 0x000fe40001800000 */
[----:B------:R-:W-:Y:S02]  /*8650*/  PRMT R22, R22, 0x5410, R21 ;  /* 0x0000541016167816 */ /* 0x000fe40000000015 */
[----:B------:R-:W-:Y:S01]  /*8660*/  SHF.R.U32.HI R21, RZ, 0x18, R60 ;  /* 0x00000018ff157819 */ /* 0x000fe2000001163c */
[----:B------:R-:W-:-:S02]  /*8670*/  FFMA.FTZ R63, R54, c[0x0][0x23c], -R148 ;  /* 0x00008f00363f7a23 */ /* 0x000fc40000010894 */
[----:B------:R-:W-:Y:S01]  /*8680*/  FFMA.FTZ R62, R53, c[0x0][0x23c], -R148 ;  /* 0x00008f00353e7a23 */ /* 0x000fe20000010894 */
[----:B------:R-:W-:Y:S01]  /*8690*/  HSET2.LE.AND R22, R22, R45, PT ;  /* 0x0000002d16167233 */ /* 0x000fe20003803000 */
[----:B-1----:R-:W-:Y:S02]  /*86a0*/  FMNMX.FTZ R3, R20, R3, !PT ;  /* 0x0000000314037209 */ /* 0x002fe40007810000 */
[----:B------:R-:W-:Y:S01]  /*86b0*/  MUFU.EX2 R63, R63 ;  /* 0x0000003f003f7308 */ /* 0x000fe20000000800 */
[----:B------:R-:W-:Y:S01]  /*86c0*/  SHF.R.U32.HI R20, RZ, 0x10, R60 ;  /* 0x00000010ff147819 */ /* 0x000fe2000001163c */
[----:B------:R-:W-:Y:S01]  /*86d0*/  FFMA.FTZ R60, R165, c[0x0][0x23c], -R148 ;  /* 0x00008f00a53c7a23 */ /* 0x000fe20000010894 */
[C---:B------:R-:W-:Y:S01]  /*86e0*/  FSETP.NEU.FTZ.AND P2, PT, R3.reuse, -INF , PT ;  /* 0xff8000000300780b */ /* 0x040fe20003f5d000 */
[----:B------:R-:W-:Y:S01]  /*86f0*/  FMUL.FTZ R133, R3, c[0x0][0x23c] ;  /* 0x00008f0003857a20 */ /* 0x000fe20000410000 */
[----:B------:R-:W-:-:S03]  /*8700*/  LOP3.LUT R20, R20, 0xff, RZ, 0xc0, !PT ;  /* 0x000000ff14147812 */ /* 0x000fc600078ec0ff */
[----:B------:R-:W-:Y:S01]  /*8710*/  MUFU.EX2 R60, R60 ;  /* 0x0000003c003c7308 */ /* 0x000fe20000000800 */
[----:B------:R-:W-:Y:S02]  /*8720*/  PRMT R20, R20, 0x5410, R21 ;  /* 0x0000541014147816 */ /* 0x000fe40000000015 */
[----:B------:R-:W-:Y:S01]  /*8730*/  LOP3.LUT R21, R61, UR16, R182, 0x96, !PT ;  /* 0x000000103d157c12 */ /* 0x000fe2000f8e96b6 */
[----:B------:R-:W-:Y:S01]  /*8740*/  FFMA.FTZ R61, R161, c[0x0][0x23c], -R148 ;  /* 0x00008f00a13d7a23 */ /* 0x000fe20000010894 */
[----:B------:R-:W-:Y:S01]  /*8750*/  FSEL R133, R133, RZ, P2 ;  /* 0x000000ff85857208 */ /* 0x000fe20001000000 */
[----:B------:R-:W-:Y:S01]  /*8760*/  HSET2.LE.AND R20, R20, R45, PT ;  /* 0x0000002d14147233 */ /* 0x000fe20003803000 */
[C---:B------:R-:W-:Y:S01]  /*8770*/  LOP3.LUT R150, R21.reuse, 0xffff, RZ, 0xc0, !PT ;  /* 0x0000ffff15967812 */ /* 0x040fe200078ec0ff */
[----:B------:R-:W-:Y:S01]  /*8780*/  MUFU.EX2 R62, R62 ;  /* 0x0000003e003e7308 */ /* 0x000fe20000000800 */
[----:B------:R-:W-:Y:S01]  /*8790*/  LOP3.LUT R23, R21, 0xff, RZ, 0xc0, !PT ;  /* 0x000000ff15177812 */ /* 0x000fe200078ec0ff */
[--C-:B------:R-:W-:Y:S01]  /*87a0*/  FFMA.FTZ R54, R252, c[0x0][0x23c], -R133.reuse ;  /* 0x00008f00fc367a23 */ /* 0x100fe20000010885 */
[----:B------:R-:W-:Y:S01]  /*87b0*/  SHF.R.U32.HI R150, RZ, 0x8, R150 ;  /* 0x00000008ff967819 */ /* 0x000fe20000011696 */
[--C-:B------:R-:W-:Y:S01]  /*87c0*/  FFMA.FTZ R53, R163, c[0x0][0x23c], -R133.reuse ;  /* 0x00008f00a3357a23 */ /* 0x100fe20000010885 */
[----:B------:R-:W-:Y:S01]  /*87d0*/  FSEL R252, R176, RZ, P3 ;  /* 0x000000ffb0fc7208 */ /* 0x000fe20001800000 */
[----:B------:R-:W-:Y:S01]  /*87e0*/  FFMA.FTZ R55, R154, c[0x0][0x23c], -R133 ;  /* 0x00008f009a377a23 */ /* 0x000fe20000010885 */
[----:B------:R-:W-:Y:S01]  /*87f0*/  PRMT R150, R23, 0x5410, R150 ;  /* 0x0000541017967816 */ /* 0x000fe20000000096 */
[----:B------:R-:W1:Y:S01]  /*8800*/  MUFU.EX2 R61, R61 ;  /* 0x0000003d003d7308 */ /* 0x000e620000000800 */
[----:B------:R-:W-:Y:S01]  /*8810*/  SHF.R.U32.HI R23, RZ, 0x10, R21 ;  /* 0x00000010ff177819 */ /* 0x000fe20000011615 */
[----:B------:R-:W-:Y:S01]  /*8820*/  FFMA.FTZ R66, R66, c[0x0][0x23c], -R133 ;  /* 0x00008f0042427a23 */ /* 0x000fe20000010885 */
[----:B------:R-:W-:-:S02]  /*8830*/  SHF.R.U32.HI R154, RZ, 0x18, R21 ;  /* 0x00000018ff9a7819 */ /* 0x000fc40000011615 */
[----:B------:R-:W-:Y:S02]  /*8840*/  LOP3.LUT R23, R23, 0xff, RZ, 0xc0, !PT ;  /* 0x000000ff17177812 */ /* 0x000fe400078ec0ff */
[----:B------:R-:W-:Y:S01]  /*8850*/  FSEL R21, R3, RZ, P2 ;  /* 0x000000ff03157208 */ /* 0x000fe20001000000 */
[----:B------:R-:W-:Y:S01]  /*8860*/  MUFU.EX2 R54, R54 ;  /* 0x0000003600367308 */ /* 0x000fe20000000800 */
[----:B------:R-:W-:Y:S01]  /*8870*/  PRMT R154, R23, 0x5410, R154 ;  /* 0x00005410179a7816 */ /* 0x000fe2000000009a */
[----:B------:R-:W-:Y:S02]  /*8880*/  FADD.FTZ R23, R135, -R252 ;  /* 0x800000fc87177221 */ /* 0x000fe40000010000 */
[----:B------:R-:W-:Y:S02]  /*8890*/  FADD.FTZ R21, R134, -R21 ;  /* 0x8000001586157221 */ /* 0x000fe40000010000 */
[----:B------:R-:W-:Y:S02]  /*88a0*/  FMUL.FTZ R134, R23, c[0x0][0x23c] ;  /* 0x00008f0017867a20 */ /* 0x000fe40000410000 */
[----:B------:R-:W2:Y:S01]  /*88b0*/  MUFU.EX2 R53, R53 ;  /* 0x0000003500357308 */ /* 0x000ea20000000800 */
[----:B------:R-:W-:Y:S01]  /*88c0*/  FMUL.FTZ R67, R21, c[0x0][0x23c] ;  /* 0x00008f0015437a20 */ /* 0x000fe20000410000 */
[----:B-1----:R-:W-:-:S02]  /*88d0*/  F2FP.BF16.PACK_AB R23, R60, R61 ;  /* 0x0000003d3c17723e */ /* 0x002fc400000010ff */
[----:B------:R-:W-:Y:S02]  /*88e0*/  F2FP.BF16.PACK_AB R21, R62, R63 ;  /* 0x0000003f3e15723e */ /* 0x000fe400000010ff */
[----:B------:R-:W-:Y:S02]  /*88f0*/  LOP3.LUT R22, R22, R23, RZ, 0xc0, !PT ;  /* 0x0000001716167212 */ /* 0x000fe400078ec0ff */
[----:B------:R-:W-:Y:S08]  /*8900*/  MUFU.EX2 R55, R55 ;  /* 0x0000003700377308 */ /* 0x000ff00000000800 */
[----:B------:R-:W1:Y:S01]  /*8910*/  MUFU.EX2 R66, R66 ;  /* 0x0000004200427308 */ /* 0x000e620000000800 */
[----:B--2---:R-:W-:-:S04]  /*8920*/  F2FP.BF16.PACK_AB R23, R53, R54 ;  /* 0x000000363517723e */ /* 0x004fc800000010ff */
[----:B------:R-:W-:Y:S01]  /*8930*/  LOP3.LUT R23, R20, R23, RZ, 0xc0, !PT ;  /* 0x0000001714177212 */ /* 0x000fe200078ec0ff */
[--C-:B------:R-:W-:Y:S02]  /*8940*/  HSET2.LE.AND R20, R150, R45.reuse, PT ;  /* 0x0000002d96147233 */ /* 0x100fe40003803000 */
[----:B------:R-:W2:Y:S03]  /*8950*/  MUFU.EX2 R134, R134 ;  /* 0x0000008600867308 */ /* 0x000ea60000000800 */
[----:B------:R-:W-:Y:S01]  /*8960*/  LOP3.LUT R20, R20, R21, RZ, 0xc0, !PT ;  /* 0x0000001514147212 */ /* 0x000fe200078ec0ff */
[----:B------:R-:W-:-:S04]  /*8970*/  HSET2.LE.AND R21, R154, R45, PT ;  /* 0x0000002d9a157233 */ /* 0x000fc80003803000 */
[----:B------:R-:W3:Y:S01]  /*8980*/  MUFU.EX2 R67, R67 ;  /* 0x0000004300437308 */ /* 0x000ee20000000800 */
[----:B-1----:R-:W-:-:S04]  /*8990*/  F2FP.BF16.PACK_AB R150, R66, R55 ;  /* 0x000000374296723e */ /* 0x002fc800000010ff */
[----:B------:R-:W-:Y:S01]  /*89a0*/  LOP3.LUT R21, R21, R150, RZ, 0xc0, !PT ;  /* 0x0000009615157212 */ /* 0x000fe200078ec0ff */
[----:B------:R-:W-:Y:S02]  /*89b0*/  IMAD.MOV.U32 R150, RZ, RZ, R192 ;  /* 0x000000ffff967224 */ /* 0x000fe400078e00c0 */
[-C--:B--2---:R-:W-:Y:S01]  /*89c0*/  FMUL.FTZ R68, R68, R134.reuse ;  /* 0x0000008644447220 */ /* 0x084fe20000410000 */
[----:B------:R1:W5:Y:S01]  /*89d0*/  LDL.LU.64 R192, [R1+0x18] ;  /* 0x0000180001c07983 */ /* 0x0003620000300a00 */
[-C--:B------:R-:W-:Y:S02]  /*89e0*/  FMUL.FTZ R69, R69, R134.reuse ;  /* 0x0000008645457220 */ /* 0x080fe40000410000 */
[-C--:B------:R-:W-:Y:S02]  /*89f0*/  FMUL.FTZ R112, R112, R134.reuse ;  /* 0x0000008670707220 */ /* 0x080fe40000410000 */
[----:B------:R-:W-:Y:S02]  /*8a00*/  FMUL.FTZ R113, R113, R134 ;  /* 0x0000008671717220 */ /* 0x000fe40000410000 */
[----:B---3--:R-:W-:-:S02]  /*8a10*/  FMUL.FTZ R70, R70, R67 ;  /* 0x0000004346467220 */ /* 0x008fc40000410000 */
[-C--:B------:R-:W-:Y:S02]  /*8a20*/  FMUL.FTZ R71, R71, R67.reuse ;  /* 0x0000004347477220 */ /* 0x080fe40000410000 */
[-C--:B------:R-:W-:Y:S02]  /*8a30*/  FMUL.FTZ R114, R114, R67.reuse ;  /* 0x0000004372727220 */ /* 0x080fe40000410000 */
[-C--:B------:R-:W-:Y:S02]  /*8a40*/  FMUL.FTZ R115, R115, R67.reuse ;  /* 0x0000004373737220 */ /* 0x080fe40000410000 */
[-C--:B------:R-:W-:Y:S01]  /*8a50*/  FMUL.FTZ R128, R128, R134.reuse ;  /* 0x0000008680807220 */ /* 0x080fe20000410000 */
[----:B------:R-:W-:Y:S01]  /*8a60*/  HMMA.16816.F32.BF16 R68, R20, R12, R68 ;  /* 0x0000000c1444723c */ /* 0x000fe20000041844 */
[----:B------:R-:W-:Y:S02]  /*8a70*/  FMUL.FTZ R129, R129, R134 ;  /* 0x0000008681817220 */ /* 0x000fe40000410000 */
[----:B------:R-:W-:-:S02]  /*8a80*/  FMUL.FTZ R130, R130, R67 ;  /* 0x0000004382827220 */ /* 0x000fc40000410000 */
[-C--:B------:R-:W-:Y:S02]  /*8a90*/  FMUL.FTZ R131, R131, R67.reuse ;  /* 0x0000004383837220 */ /* 0x080fe40000410000 */
[----:B------:R-:W-:Y:S02]  /*8aa0*/  IMAD.MOV.U32 R12, RZ, RZ, R180 ;  /* 0x000000ffff0c7224 */ /* 0x000fe400078e00b4 */
[----:B------:R-:W-:Y:S01]  /*8ab0*/  IMAD.MOV.U32 R13, RZ, RZ, R181 ;  /* 0x000000ffff0d7224 */ /* 0x000fe200078e00b5 */
[----:B------:R-:W-:Y:S01]  /*8ac0*/  HMMA.16816.F32.BF16 R112, R20, R14, R112 ;  /* 0x0000000e1470723c */ /* 0x000fe20000041870 */
[-C--:B------:R-:W-:Y:S02]  /*8ad0*/  FMUL.FTZ R80, R80, R134.reuse ;  /* 0x0000008650507220 */ /* 0x080fe40000410000 */
[----:B------:R-:W-:Y:S02]  /*8ae0*/  FMUL.FTZ R81, R81, R134 ;  /* 0x0000008651517220 */ /* 0x000fe40000410000 */
[----:B------:R-:W-:-:S02]  /*8af0*/  FMUL.FTZ R82, R82, R67 ;  /* 0x0000004352527220 */ /* 0x000fc40000410000 */
[----:B------:R-:W-:Y:S01]  /*8b00*/  FMUL.FTZ R83, R83, R67 ;  /* 0x0000004353537220 */ /* 0x000fe20000410000 */
[----:B------:R-:W-:Y:S01]  /*8b10*/  HMMA.16816.F32.BF16 R128, R20, R16, R128 ;  /* 0x000000101480723c */ /* 0x000fe20000041880 */
[----:B------:R-:W-:Y:S02]  /*8b20*/  IMAD.MOV.U32 R14, RZ, RZ, R12 ;  /* 0x000000ffff0e7224 */ /* 0x000fe400078e000c */
[----:B------:R-:W-:Y:S02]  /*8b30*/  IMAD.MOV.U32 R15, RZ, RZ, R13 ;  /* 0x000000ffff0f7224 */ /* 0x000fe400078e000d */
[----:B------:R-:W-:Y:S02]  /*8b40*/  FFMA.FTZ R248, R248, c[0x0][0x23c], -R137 ;  /* 0x00008f00f8f87a23 */ /* 0x000fe40000010889 */
[-C--:B------:R-:W-:Y:S02]  /*8b50*/  FMUL.FTZ R104, R104, R134.reuse ;  /* 0x0000008668687220 */ /* 0x080fe40000410000 */
[----:B------:R-:W-:-:S02]  /*8b60*/  FMUL.FTZ R105, R105, R134 ;  /* 0x0000008669697220 */ /* 0x000fc40000410000 */
[-C--:B------:R-:W-:Y:S02]  /*8b70*/  FMUL.FTZ R106, R106, R67.reuse ;  /* 0x000000436a6a7220 */ /* 0x080fe40000410000 */
[----:B------:R-:W-:Y:S02]  /*8b80*/  FMUL.FTZ R107, R107, R67 ;  /* 0x000000436b6b7220 */ /* 0x000fe40000410000 */
[----:B------:R-:W-:Y:S01]  /*8b90*/  IMAD.WIDE.U32 R12, R153, -0x2daee0ad, RZ ;  /* 0xd2511f53990c7825 */ /* 0x000fe200078e00ff */
[----:B------:R-:W-:Y:S03]  /*8ba0*/  HMMA.16816.F32.BF16 R80, R20, R8, R80 ;  /* 0x000000081450723c */ /* 0x000fe60000041850 */
[----:B------:R-:W-:Y:S01]  /*8bb0*/  IMAD.MOV.U32 R16, RZ, RZ, R190 ;  /* 0x000000ffff107224 */ /* 0x000fe200078e00be */
[----:B------:R2:W-:Y:S01]  /*8bc0*/  MUFU.EX2 R149, R248 ;  /* 0x000000f800957308 */ /* 0x0005e20000000800 */
[----:B------:R-:W-:-:S02]  /*8bd0*/  FFMA.FTZ R135, R246, c[0x0][0x23c], -R137 ;  /* 0x00008f00f6877a23 */ /* 0x000fc40000010889 */
[----:B------:R-:W-:Y:S01]  /*8be0*/  IMAD.MOV.U32 R246, RZ, RZ, R150 ;  /* 0x000000fffff67224 */ /* 0x000fe200078e0096 */
[----:B------:R-:W-:Y:S01]  /*8bf0*/  LOP3.LUT R9, R12, 0xffff, RZ, 0xc0, !PT ;  /* 0x0000ffff0c097812 */ /* 0x000fe200078ec0ff */
[----:B------:R-:W-:Y:S02]  /*8c00*/  IMAD.MOV.U32 R247, RZ, RZ, R151 ;  /* 0x000000fffff77224 */ /* 0x000fe400078e0097 */
[-C--:B------:R-:W-:Y:S02]  /*8c10*/  FMUL.FTZ R88, R88, R134.reuse ;  /* 0x0000008658587220 */ /* 0x080fe40000410000 */
[----:B------:R-:W-:Y:S02]  /*8c20*/  FMUL.FTZ R89, R89, R134 ;  /* 0x0000008659597220 */ /* 0x000fe40000410000 */
[-C--:B------:R-:W-:Y:S02]  /*8c30*/  FMUL.FTZ R90, R90, R67.reuse ;  /* 0x000000435a5a7220 */ /* 0x080fe40000410000 */
[----:B------:R-:W-:-:S02]  /*8c40*/  FMUL.FTZ R91, R91, R67 ;  /* 0x000000435b5b7220 */ /* 0x000fc40000410000 */
[--C-:B------:R-:W-:Y:S02]  /*8c50*/  FFMA.FTZ R150, R224, c[0x0][0x23c], -R137.reuse ;  /* 0x00008f00e0967a23 */ /* 0x100fe40000010889 */
[----:B--2---:R-:W-:Y:S02]  /*8c60*/  IMAD.MOV.U32 R248, RZ, RZ, R16 ;  /* 0x000000fffff87224 */ /* 0x004fe400078e0010 */
[----:B------:R-:W-:Y:S02]  /*8c70*/  FFMA.FTZ R152, R244, c[0x0][0x23c], -R137 ;  /* 0x00008f00f4987a23 */ /* 0x000fe40000010889 */
[--C-:B------:R-:W-:Y:S02]  /*8c80*/  FFMA.FTZ R154, R174, c[0x0][0x23c], -R49.reuse ;  /* 0x00008f00ae9a7a23 */ /* 0x100fe40000010831 */
[--C-:B------:R-:W-:Y:S01]  /*8c90*/  FFMA.FTZ R151, R172, c[0x0][0x23c], -R49.reuse ;  /* 0x00008f00ac977a23 */ /* 0x100fe20000010831 */
[----:B------:R-:W-:Y:S01]  /*8ca0*/  HMMA.16816.F32.BF16 R104, R20, R4, R104 ;  /* 0x000000041468723c */ /* 0x000fe20000041868 */
[----:B------:R-:W-:-:S02]  /*8cb0*/  FFMA.FTZ R153, R170, c[0x0][0x23c], -R49 ;  /* 0x00008f00aa997a23 */ /* 0x000fc40000010831 */
[-C--:B------:R-:W-:Y:S02]  /*8cc0*/  FMUL.FTZ R100, R100, R134.reuse ;  /* 0x0000008664647220 */ /* 0x080fe40000410000 */
[-C--:B------:R-:W-:Y:S02]  /*8cd0*/  FMUL.FTZ R101, R101, R134.reuse ;  /* 0x0000008665657220 */ /* 0x080fe40000410000 */
[-C--:B------:R-:W-:Y:S02]  /*8ce0*/  FMUL.FTZ R102, R102, R67.reuse ;  /* 0x0000004366667220 */ /* 0x080fe40000410000 */
[-C--:B------:R-:W-:Y:S02]  /*8cf0*/  FMUL.FTZ R103, R103, R67.reuse ;  /* 0x0000004367677220 */ /* 0x080fe40000410000 */
[----:B------:R-:W-:Y:S01]  /*8d00*/  FFMA.FTZ R168, R168, c[0x0][0x23c], -R49 ;  /* 0x00008f00a8a87a23 */ /* 0x000fe20000010831 */
[----:B------:R-:W-:Y:S01]  /*8d10*/  SHF.R.U32.HI R4, RZ, 0x10, R12 ;  /* 0x00000010ff047819 */ /* 0x000fe2000001160c */
[-C--:B------:R-:W-:Y:S01]  /*8d20*/  FMUL.FTZ R116, R116, R134.reuse ;  /* 0x0000008674747220 */ /* 0x080fe20000410000 */
[----:B------:R-:W-:Y:S01]  /*8d30*/  LOP3.LUT R8, R12, 0xff, RZ, 0xc0, !PT ;  /* 0x000000ff0c087812 */ /* 0x000fe200078ec0ff */
[----:B------:R-:W-:Y:S01]  /*8d40*/  FMUL.FTZ R117, R117, R134 ;  /* 0x0000008675757220 */ /* 0x000fe20000410000 */
[----:B------:R-:W-:Y:S01]  /*8d50*/  SHF.R.U32.HI R9, RZ, 0x8, R9 ;  /* 0x00000008ff097819 */ /* 0x000fe20000011609 */
[----:B------:R-:W-:Y:S01]  /*8d60*/  MUFU.EX2 R135, R135 ;  /* 0x0000008700877308 */ /* 0x000fe20000000800 */
[----:B------:R-:W-:Y:S01]  /*8d70*/  LOP3.LUT R5, R13, UR17, R248, 0x96, !PT ;  /* 0x000000110d057c12 */ /* 0x000fe2000f8e96f8 */
[----:B------:R-:W-:Y:S01]  /*8d80*/  HMMA.16816.F32.BF16 R88, R20, R10, R88 ;  /* 0x0000000a1458723c */ /* 0x000fe20000041858 */
[----:B------:R-:W-:Y:S01]  /*8d90*/  LOP3.LUT R4, R4, 0xff, RZ, 0xc0, !PT ;  /* 0x000000ff04047812 */ /* 0x000fe200078ec0ff */
[-C--:B------:R-:W-:Y:S01]  /*8da0*/  FMUL.FTZ R118, R118, R67.reuse ;  /* 0x0000004376767220 */ /* 0x080fe20000410000 */
[----:B------:R-:W-:Y:S01]  /*8db0*/  PRMT R8, R8, 0x5410, R9 ;  /* 0x0000541008087816 */ /* 0x000fe20000000009 */
[----:B------:R-:W-:-:S02]  /*8dc0*/  FMUL.FTZ R119, R119, R67 ;  /* 0x0000004377777220 */ /* 0x000fc40000410000 */
[----:B------:R-:W-:Y:S01]  /*8dd0*/  MUFU.EX2 R150, R150 ;  /* 0x0000009600967308 */ /* 0x000fe20000000800 */
[----:B------:R-:W-:Y:S01]  /*8de0*/  SHF.R.U32.HI R11, RZ, 0x18, R12 ;  /* 0x00000018ff0b7819 */ /* 0x000fe2000001160c */
[----:B------:R-:W-:Y:S01]  /*8df0*/  HMMA.16816.F32.BF16 R100, R20, R6, R100 ;  /* 0x000000061464723c */ /* 0x000fe20000041864 */
[----:B------:R-:W-:Y:S01]  /*8e00*/  SHF.R.U32.HI R9, RZ, 0x10, R5 ;  /* 0x00000010ff097819 */ /* 0x000fe20000011605 */
[----:B------:R-:W-:-:S04]  /*8e10*/  IMAD.MOV.U32 R17, RZ, RZ, R191 ;  /* 0x000000ffff117224 */ /* 0x000fc800078e00bf */
[----:B------:R-:W2:Y:S01]  /*8e20*/  MUFU.EX2 R152, R152 ;  /* 0x0000009800987308 */ /* 0x000ea20000000800 */
[----:B------:R-:W-:-:S07]  /*8e30*/  LOP3.LUT R7, R5, 0xffff, RZ, 0xc0, !PT ;  /* 0x0000ffff05077812 */ /* 0x000fce00078ec0ff */
[----:B------:R-:W-:Y:S01]  /*8e40*/  MUFU.EX2 R154, R154 ;  /* 0x0000009a009a7308 */ /* 0x000fe20000000800 */
[----:B------:R-:W-:-:S07]  /*8e50*/  PRMT R4, R4, 0x5410, R11 ;  /* 0x0000541004047816 */ /* 0x000fce000000000b */
[----:B------:R-:W3:Y:S01]  /*8e60*/  MUFU.EX2 R151, R151 ;  /* 0x0000009700977308 */ /* 0x000ee20000000800 */
[----:B------:R-:W-:Y:S02]  /*8e70*/  LOP3.LUT R6, R5, 0xff, RZ, 0xc0, !PT ;  /* 0x000000ff05067812 */ /* 0x000fe400078ec0ff */
[----:B------:R-:W-:-:S05]  /*8e80*/  SHF.R.U32.HI R10, RZ, 0x18, R5 ;  /* 0x00000018ff0a7819 */ /* 0x000fca0000011605 */
[----:B------:R-:W-:Y:S01]  /*8e90*/  MUFU.EX2 R153, R153 ;  /* 0x0000009900997308 */ /* 0x000fe20000000800 */
[----:B------:R-:W-:-:S07]  /*8ea0*/  SHF.R.U32.HI R7, RZ, 0x8, R7 ;  /* 0x00000008ff077819 */ /* 0x000fce0000011607 */
[----:B------:R-:W4:Y:S01]  /*8eb0*/  MUFU.EX2 R168, R168 ;  /* 0x000000a800a87308 */ /* 0x000f220000000800 */
[----:B------:R-:W-:Y:S01]  /*8ec0*/  LOP3.LUT R5, R9, 0xff, RZ, 0xc0, !PT ;  /* 0x000000ff09057812 */ /* 0x000fe200078ec0ff */
[----:B------:R-:W-:Y:S01]  /*8ed0*/  HMMA.16816.F32.BF16 R116, R20, R18, R116 ;  /* 0x000000121474723c */ /* 0x000fe20000041874 */
[----:B------:R1:W5:Y:S01]  /*8ee0*/  LDL.LU.64 R190, [R1+0x10] ;  /* 0x0000100001be7983 */ /* 0x0003620000300a00 */
[----:B------:R-:W-:-:S05]  /*8ef0*/  PRMT R6, R6, 0x5410, R7 ;  /* 0x0000541006067816 */ /* 0x000fca0000000007 */
[--C-:B------:R-:W-:Y:S01]  /*8f00*/  HSET2.LE.AND R23, R4, R45.reuse, PT ;  /* 0x0000002d04177233 */ /* 0x100fe20003803000 */
[----:B------:R-:W-:Y:S01]  /*8f10*/  IMAD.MOV.U32 R18, RZ, RZ, R182 ;  /* 0x000000ffff127224 */ /* 0x000fe200078e00b6 */
[----:B------:R-:W-:Y:S01]  /*8f20*/  PRMT R4, R5, 0x5410, R10 ;  /* 0x0000541005047816 */ /* 0x000fe2000000000a */
[----:B------:R-:W-:Y:S02]  /*8f30*/  IMAD.MOV.U32 R19, RZ, RZ, R183 ;  /* 0x000000ffff137224 */ /* 0x000fe400078e00b7 */
[----:B------:R1:W5:Y:S01]  /*8f40*/  LDL.LU.64 R182, [R1+0x8] ;  /* 0x0000080001b67983 */ /* 0x0003620000300a00 */
[----:B------:R-:W-:-:S03]  /*8f50*/  HSET2.LE.AND R8, R8, R45, PT ;  /* 0x0000002d08087233 */ /* 0x000fc60003803000 */
[----:B------:R1:W5:Y:S01]  /*8f60*/  LDL.LU.64 R180, [R1] ;  /* 0x0000000001b47983 */ /* 0x0003620000300a00 */
[----:B--2---:R-:W-:Y:S01]  /*8f70*/  F2FP.BF16.PACK_AB R9, R152, R149 ;  /* 0x000000959809723e */ /* 0x004fe200000010ff */
[--C-:B------:R-:W-:Y:S01]  /*8f80*/  HSET2.LE.AND R6, R6, R45.reuse, PT ;  /* 0x0000002d06067233 */ /* 0x100fe20003803000 */
[----:B---3--:R-:W-:Y:S01]  /*8f90*/  F2FP.BF16.PACK_AB R20, R151, R154 ;  /* 0x0000009a9714723e */ /* 0x008fe200000010ff */
[----:B------:R-:W-:Y:S01]  /*8fa0*/  HSET2.LE.AND R4, R4, R45, PT ;  /* 0x0000002d04047233 */ /* 0x000fe20003803000 */
[----:B------:R-:W-:Y:S01]  /*8fb0*/  F2FP.BF16.PACK_AB R5, R150, R135 ;  /* 0x000000879605723e */ /* 0x000fe200000010ff */
[----:B------:R-:W-:Y:S01]  /*8fc0*/  IMAD.MOV.U32 R249, RZ, RZ, R17 ;  /* 0x000000fffff97224 */ /* 0x000fe200078e0011 */
[----:B----4-:R-:W-:Y:S01]  /*8fd0*/  F2FP.BF16.PACK_AB R21, R168, R153 ;  /* 0x00000099a815723e */ /* 0x010fe200000010ff */
[----:B------:R-:W-:Y:S01]  /*8fe0*/  IMAD.MOV.U32 R248, RZ, RZ, R246 ;  /* 0x000000fffff87224 */ /* 0x000fe200078e00f6 */
[----:B------:R-:W-:Y:S01]  /*8ff0*/  LOP3.LUT R23, R23, R20, RZ, 0xc0, !PT ;  /* 0x0000001417177212 */ /* 0x000fe200078ec0ff */
[----:B------:R-:W-:Y:S01]  /*9000*/  IMAD.MOV.U32 R249, RZ, RZ, R247 ;  /* 0x000000fffff97224 */ /* 0x000fe200078e00f7 */
[----:B------:R-:W-:Y:S01]  /*9010*/  LOP3.LUT R22, R8, R9, RZ, 0xc0, !PT ;  /* 0x0000000908167212 */ /* 0x000fe200078ec0ff */
[----:B------:R-:W-:Y:S01]  /*9020*/  IMAD.MOV.U32 R224, RZ, RZ, R18 ;  /* 0x000000ffffe07224 */ /* 0x000fe200078e0012 */
[----:B------:R-:W-:Y:S01]  /*9030*/  LOP3.LUT R20, R6, R5, RZ, 0xc0, !PT ;  /* 0x0000000506147212 */ /* 0x000fe200078ec0ff */
[----:B------:R-:W-:Y:S01]  /*9040*/  IMAD.MOV.U32 R225, RZ, RZ, R19 ;  /* 0x000000ffffe17224 */ /* 0x000fe200078e0013 */
[----:B------:R-:W-:Y:S01]  /*9050*/  LOP3.LUT R21, R4, R21, RZ, 0xc0, !PT ;  /* 0x0000001504157212 */ /* 0x000fe200078ec0ff */
[----:B------:R-:W-:Y:S01]  /*9060*/  IMAD.MOV.U32 R246, RZ, RZ, R14 ;  /* 0x000000fffff67224 */ /* 0x000fe200078e000e */
[----:B------:R-:W2:Y:S01]  /*9070*/  LDSM.16.MT88.4 R16, [R188+0x6800] ;  /* 0x00680000bc10783b */ /* 0x000ea20000004200 */
[----:B------:R-:W-:Y:S01]  /*9080*/  IMAD.MOV.U32 R247, RZ, RZ, R15 ;  /* 0x000000fffff77224 */ /* 0x000fe200078e000f */
[----:B------:R-:W-:Y:S01]  /*9090*/  LOP3.LUT R159, R225, UR7, R248, 0x96, !PT ;  /* 0x00000007e19f7c12 */ /* 0x000fe2000f8e96f8 */
[--C-:B------:R-:W-:Y:S01]  /*90a0*/  FFMA.FTZ R172, R147, c[0x0][0x23c], -R148.reuse ;  /* 0x00008f0093ac7a23 */ /* 0x100fe20000010894 */
[----:B------:R-:W3:Y:S01]  /*90b0*/  LDSM.16.MT88.4 R12, [R186+0x6800] ;  /* 0x00680000ba0c783b */ /* 0x000ee20000004200 */
[----:B------:R-:W-:Y:S01]  /*90c0*/  FFMA.FTZ R170, R141, c[0x0][0x23c], -R148 ;  /* 0x00008f008daa7a23 */ /* 0x000fe20000010894 */
[----:B------:R-:W-:Y:S01]  /*90d0*/  IADD3 R155, R155, 0x1, RZ ;  /* 0x000000019b9b7810 */ /* 0x000fe20007ffe0ff */
[----:B------:R-:W-:Y:S01]  /*90e0*/  IMAD.WIDE.U32 R224, R159, -0x2daee0ad, RZ ;  /* 0xd2511f539fe07825 */ /* 0x000fe200078e00ff */
[----:B------:R-:W4:Y:S01]  /*90f0*/  LDSM.16.MT88.4 R8, [R185+0x6800] ;  /* 0x00680000b908783b */ /* 0x000f220000004200 */
[----:B------:R-:W-:Y:S01]  /*9100*/  MUFU.EX2 R172, R172 ;  /* 0x000000ac00ac7308 */ /* 0x000fe20000000800 */
[----:B------:R-:W-:Y:S01]  /*9110*/  LOP3.LUT R155, R243, UR25, R155, 0x96, !PT ;  /* 0x00000019f39b7c12 */ /* 0x000fe2000f8e969b */
[--C-:B------:R-:W-:Y:S01]  /*9120*/  FFMA.FTZ R141, R142, c[0x0][0x23c], -R133.reuse ;  /* 0x00008f008e8d7a23 */ /* 0x100fe20000010885 */
[----:B------:R-:W1:Y:S01]  /*9130*/  LDSM.16.MT88.4 R4, [R184+0x6800] ;  /* 0x00680000b804783b */ /* 0x000e620000004200 */
[--C-:B------:R-:W-:Y:S01]  /*9140*/  SHF.R.U32.HI R147, RZ, 0x10, R224.reuse ;  /* 0x00000010ff937819 */ /* 0x100fe200000116e0 */
[--C-:B------:R-:W-:Y:S01]  /*9150*/  FFMA.FTZ R142, R156, c[0x0][0x23c], -R133.reuse ;  /* 0x00008f009c8e7a23 */ /* 0x100fe20000010885 */
[----:B------:R-:W-:Y:S01]  /*9160*/  SHF.R.U32.HI R156, RZ, 0x18, R224 ;  /* 0x00000018ff9c7819 */ /* 0x000fe200000116e0 */
[--C-:B------:R-:W-:Y:S01]  /*9170*/  FFMA.FTZ R139, R139, c[0x0][0x23c], -R148.reuse ;  /* 0x00008f008b8b7a23 */ /* 0x100fe20000010894 */
[----:B------:R-:W-:Y:S01]  /*9180*/  LOP3.LUT R163, R147, 0xff, RZ, 0xc0, !PT ;  /* 0x000000ff93a37812 */ /* 0x000fe200078ec0ff */
[--C-:B------:R-:W-:Y:S01]  /*9190*/  FFMA.FTZ R147, R160, c[0x0][0x23c], -R133.reuse ;  /* 0x00008f00a0937a23 */ /* 0x100fe20000010885 */
[----:B------:R-:W-:Y:S01]  /*91a0*/  LOP3.LUT R161, R224, 0xffff, RZ, 0xc0, !PT ;  /* 0x0000ffffe0a17812 */ /* 0x000fe200078ec0ff */
[----:B------:R-:W-:Y:S01]  /*91b0*/  FFMA.FTZ R145, R145, c[0x0][0x23c], -R148 ;  /* 0x00008f0091917a23 */ /* 0x000fe20000010894 */
[----:B------:R-:W-:Y:S01]  /*91c0*/  PRMT R160, R163, 0x5410, R156 ;  /* 0x00005410a3a07816 */ /* 0x000fe2000000009c */
[----:B------:R-:W-:Y:S01]  /*91d0*/  FFMA.FTZ R156, R143, c[0x0][0x23c], -R133 ;  /* 0x00008f008f9c7a23 */ /* 0x000fe20000010885 */
[----:B------:R-:W2:Y:S01]  /*91e0*/  MUFU.EX2 R139, R139 ;  /* 0x0000008b008b7308 */ /* 0x000ea20000000800 */
[----:B------:R-:W-:Y:S01]  /*91f0*/  LOP3.LUT R159, R225, UR17, R246, 0x96, !PT ;  /* 0x00000011e19f7c12 */ /* 0x000fe2000f8e96f6 */
[----:B------:R-:W-:Y:S01]  /*9200*/  FFMA.FTZ R140, R140, c[0x0][0x23c], -R49 ;  /* 0x00008f008c8c7a23 */ /* 0x000fe20000010831 */
[----:B------:R-:W-:Y:S01]  /*9210*/  LOP3.LUT R174, R224, 0xff, RZ, 0xc0, !PT ;  /* 0x000000ffe0ae7812 */ /* 0x000fe200078ec0ff */
[----:B------:R-:W-:Y:S01]  /*9220*/  IMAD.WIDE.U32 R246, R230, -0x326172a9, RZ ;  /* 0xcd9e8d57e6f67825 */ /* 0x000fe200078e00ff */
[----:B------:R-:W-:-:S03]  /*9230*/  SHF.R.U32.HI R161, RZ, 0x8, R161 ;  /* 0x00000008ffa17819 */ /* 0x000fc600000116a1 */
[----:B------:R-:W-:Y:S01]  /*9240*/  MUFU.EX2 R145, R145 ;  /* 0x0000009100917308 */ /* 0x000fe20000000800 */
[----:B------:R-:W-:Y:S01]  /*9250*/  PRMT R174, R174, 0x5410, R161 ;  /* 0x00005410aeae7816 */ /* 0x000fe200000000a1 */
[----:B------:R-:W-:Y:S02]  /*9260*/  FFMA.FTZ R161, R144, c[0x0][0x23c], -R49 ;  /* 0x00008f0090a17a23 */ /* 0x000fe40000010831 */
[----:B------:R-:W-:Y:S02]  /*9270*/  FFMA.FTZ R52, R52, c[0x0][0x23c], -R148 ;  /* 0x00008f0034347a23 */ /* 0x000fe40000010894 */
[----:B------:R-:W-:Y:S01]  /*9280*/  HSET2.LE.AND R174, R174, R45, PT ;  /* 0x0000002daeae7233 */ /* 0x000fe20003803000 */
[--C-:B------:R-:W-:Y:S01]  /*9290*/  FFMA.FTZ R58, R58, c[0x0][0x23c], -R133.reuse ;  /* 0x00008f003a3a7a23 */ /* 0x100fe20000010885 */
[----:B------:R-:W-:Y:S01]  /*92a0*/  MUFU.EX2 R170, R170 ;  /* 0x000000aa00aa7308 */ /* 0x000fe20000000800 */
[----:B--2---:R-:W-:Y:S01]  /*92b0*/  HMMA.16816.F32.BF16 R124, R20, R16, R124 ;  /* 0x00000010147c723c */ /* 0x004fe2000004187c */
[----:B------:R-:W-:Y:S01]  /*92c0*/  F2FP.BF16.PACK_AB R143, R172, R139 ;  /* 0x0000008bac8f723e */ /* 0x000fe200000010ff */
[----:B------:R-:W-:-:S02]  /*92d0*/  FFMA.FTZ R59, R59, c[0x0][0x23c], -R133 ;  /* 0x00008f003b3b7a23 */ /* 0x000fc40000010885 */
[--C-:B------:R-:W-:Y:S02]  /*92e0*/  FFMA.FTZ R56, R56, c[0x0][0x23c], -R148.reuse ;  /* 0x00008f0038387a23 */ /* 0x100fe40000010894 */
[----:B------:R-:W-:Y:S01]  /*92f0*/  FFMA.FTZ R57, R57, c[0x0][0x23c], -R148 ;  /* 0x00008f0039397a23 */ /* 0x000fe20000010894 */
[----:B------:R-:W-:Y:S01]  /*9300*/  MUFU.EX2 R141, R141 ;  /* 0x0000008d008d7308 */ /* 0x000fe20000000800 */
[C---:B------:R-:W-:Y:S01]  /*9310*/  HMMA.16816.F32.BF16 R120, R20.reuse, R18, R120 ;  /* 0x000000121478723c */ /* 0x040fe20000041878 */
[----:B------:R-:W-:Y:S02]  /*9320*/  FFMA.FTZ R51, R51, c[0x0][0x23c], -R137 ;  /* 0x00008f0033337a23 */ /* 0x000fe40000010889 */
[----:B------:R-:W-:Y:S02]  /*9330*/  FFMA.FTZ R63, R223, R134, R63 ;  /* 0x00000086df3f7223 */ /* 0x000fe4000001003f */
[----:B------:R-:W-:Y:S02]  /*9340*/  FFMA.FTZ R55, R222, R67, R55 ;  /* 0x00000043de377223 */ /* 0x000fe40000010037 */
[----:B------:R-:W-:Y:S01]  /*9350*/  MUFU.EX2 R142, R142 ;  /* 0x0000008e008e7308 */ /* 0x000fe20000000800 */
[----:B---3--:R-:W-:Y:S01]  /*9360*/  HMMA.16816.F32.BF16 R72, R20, R12, R72 ;  /* 0x0000000c1448723c */ /* 0x008fe20000041848 */
[----:B------:R-:W-:-:S02]  /*9370*/  FFMA.FTZ R33, R213, R44, R33 ;  /* 0x0000002cd5217223 */ /* 0x000fc40000010021 */
[----:B------:R-:W-:Y:S02]  /*9380*/  FFMA.FTZ R35, R211, R38, R35 ;  /* 0x00000026d3237223 */ /* 0x000fe40000010023 */
[----:B------:R-:W-:Y:S02]  /*9390*/  FADD.FTZ R62, R62, R63 ;  /* 0x0000003f3e3e7221 */ /* 0x000fe40000010000 */
[----:B------:R-:W2:Y:S01]  /*93a0*/  MUFU.EX2 R147, R147 ;  /* 0x0000009300937308 */ /* 0x000ea20000000800 */
[----:B------:R-:W-:Y:S01]  /*93b0*/  HMMA.16816.F32.BF16 R76, R20, R14, R76 ;  /* 0x0000000e144c723c */ /* 0x000fe2000004184c */
[----:B------:R-:W-:Y:S02]  /*93c0*/  FADD.FTZ R55, R66, R55 ;  /* 0x0000003742377221 */ /* 0x000fe40000010000 */
[----:B------:R-:W-:Y:S02]  /*93d0*/  FADD.FTZ R32, R32, R33 ;  /* 0x0000002120207221 */ /* 0x000fe40000010000 */
[----:B------:R-:W-:-:S02]  /*93e0*/  FADD.FTZ R34, R34, R35 ;  /* 0x0000002322227221 */ /* 0x000fc40000010000 */
[----:B------:R-:W3:Y:S01]  /*93f0*/  MUFU.EX2 R156, R156 ;  /* 0x0000009c009c7308 */ /* 0x000ee20000000800 */
[C---:B----4-:R-:W-:Y:S01]  /*9400*/  HMMA.16816.F32.BF16 R84, R20.reuse, R8, R84 ;  /* 0x000000081454723c */ /* 0x050fe20000041854 */
[----:B------:R-:W-:Y:S02]  /*9410*/  FADD.FTZ R61, R61, R62 ;  /* 0x0000003e3d3d7221 */ /* 0x000fe40000010000 */
[----:B------:R-:W-:Y:S02]  /*9420*/  FADD.FTZ R54, R54, R55 ;  /* 0x0000003736367221 */ /* 0x000fe40000010000 */
[----:B------:R-:W-:Y:S02]  /*9430*/  FADD.FTZ R31, R31, R32 ;  /* 0x000000201f1f7221 */ /* 0x000fe40000010000 */
[----:B------:R-:W-:Y:S01]  /*9440*/  MUFU.EX2 R140, R140 ;  /* 0x0000008c008c7308 */ /* 0x000fe20000000800 */
[----:B------:R-:W-:Y:S01]  /*9450*/  HMMA.16816.F32.BF16 R108, R20, R10, R108 ;  /* 0x0000000a146c723c */ /* 0x000fe2000004186c */
[----:B------:R-:W-:-:S02]  /*9460*/  FADD.FTZ R29, R29, R34 ;  /* 0x000000221d1d7221 */ /* 0x000fc40000010000 */
[----:B------:R-:W-:Y:S02]  /*9470*/  FADD.FTZ R60, R60, R61 ;  /* 0x0000003d3c3c7221 */ /* 0x000fe40000010000 */
[----:B------:R-:W-:Y:S02]  /*9480*/  FADD.FTZ R54, R53, R54 ;  /* 0x0000003635367221 */ /* 0x000fe40000010000 */
[----:B------:R-:W-:Y:S01]  /*9490*/  MUFU.EX2 R161, R161 ;  /* 0x000000a100a17308 */ /* 0x000fe20000000800 */
[----:B-1----:R-:W-:Y:S01]  /*94a0*/  HMMA.16816.F32.BF16 R92, R20, R4, R92 ;  /* 0x00000004145c723c */ /* 0x002fe2000004185c */
[----:B------:R-:W-:Y:S02]  /*94b0*/  FADD.FTZ R30, R30, R31 ;  /* 0x0000001f1e1e7221 */ /* 0x000fe40000010000 */
[----:B------:R-:W-:Y:S02]  /*94c0*/  FADD.FTZ R28, R28, R29 ;  /* 0x0000001d1c1c7221 */ /* 0x000fe40000010000 */
[----:B------:R-:W-:-:S02]  /*94d0*/  FADD.FTZ R135, R135, R30 ;  /* 0x0000001e87877221 */ /* 0x000fc40000010000 */
[----:B------:R-:W-:Y:S01]  /*94e0*/  MUFU.EX2 R52, R52 ;  /* 0x0000003400347308 */ /* 0x000fe20000000800 */
[----:B------:R-:W-:Y:S01]  /*94f0*/  HMMA.16816.F32.BF16 R96, R20, R6, R96 ;  /* 0x000000061460723c */ /* 0x000fe20000041860 */
[----:B------:R-:W-:Y:S02]  /*9500*/  FADD.FTZ R153, R153, R28 ;  /* 0x0000001c99997221 */ /* 0x000fe40000010000 */
[----:B------:R-:W-:Y:S02]  /*9510*/  FADD.FTZ R150, R150, R135 ;  /* 0x0000008796967221 */ /* 0x000fe40000010000 */
[----:B------:R-:W-:Y:S02]  /*9520*/  FADD.FTZ R153, R168, R153 ;  /* 0x00000099a8997221 */ /* 0x000fe40000010000 */
[C---:B------:R-:W-:Y:S01]  /*9530*/  LOP3.LUT R23, R159.reuse, 0xffff, RZ, 0xc0, !PT ;  /* 0x0000ffff9f177812 */ /* 0x040fe200078ec0ff */
[----:B------:R-:W-:Y:S01]  /*9540*/  MUFU.EX2 R59, R59 ;  /* 0x0000003b003b7308 */ /* 0x000fe20000000800 */
[--C-:B------:R-:W-:Y:S01]  /*9550*/  SHF.R.U32.HI R21, RZ, 0x10, R159.reuse ;  /* 0x00000010ff157819 */ /* 0x100fe2000001169f */
[--C-:B------:R-:W-:Y:S01]  /*9560*/  FFMA.FTZ R40, R40, c[0x0][0x23c], -R148.reuse ;  /* 0x00008f0028287a23 */ /* 0x100fe20000010894 */
[----:B------:R-:W-:Y:S01]  /*9570*/  LOP3.LUT R20, R159, 0xff, RZ, 0xc0, !PT ;  /* 0x000000ff9f147812 */ /* 0x000fe200078ec0ff */
[--C-:B------:R-:W-:Y:S01]  /*9580*/  FFMA.FTZ R41, R41, c[0x0][0x23c], -R148.reuse ;  /* 0x00008f0029297a23 */ /* 0x100fe20000010894 */
[----:B------:R-:W-:Y:S01]  /*9590*/  SHF.R.U32.HI R22, RZ, 0x18, R159 ;  /* 0x00000018ff167819 */ /* 0x000fe2000001169f */
[----:B------:R-:W-:Y:S01]  /*95a0*/  FFMA.FTZ R159, R138, c[0x0][0x23c], -R49 ;  /* 0x00008f008a9f7a23 */ /* 0x000fe20000010831 */
[----:B------:R-:W-:Y:S01]  /*95b0*/  SHF.R.U32.HI R23, RZ, 0x8, R23 ;  /* 0x00000008ff177819 */ /* 0x000fe20000011617 */
[----:B------:R-:W-:Y:S01]  /*95c0*/  MUFU.EX2 R56, R56 ;  /* 0x0000003800387308 */ /* 0x000fe20000000800 */
[----:B------:R-:W-:Y:S01]  /*95d0*/  LOP3.LUT R21, R21, 0xff, RZ, 0xc0, !PT ;  /* 0x000000ff15157812 */ /* 0x000fe200078ec0ff */
[----:B------:R-:W-:Y:S01]  /*95e0*/  FFMA.FTZ R39, R39, c[0x0][0x23c], -R148 ;  /* 0x00008f0027277a23 */ /* 0x000fe20000010894 */
[----:B------:R-:W-:Y:S01]  /*95f0*/  PRMT R20, R20, 0x5410, R23 ;  /* 0x0000541014147816 */ /* 0x000fe20000000017 */
[--C-:B------:R-:W-:Y:S01]  /*9600*/  HSET2.LE.AND R23, R160, R45.reuse, PT ;  /* 0x0000002da0177233 */ /* 0x100fe20003803000 */
[----:B------:R-:W-:Y:S01]  /*9610*/  PRMT R224, R21, 0x5410, R22 ;  /* 0x0000541015e07816 */ /* 0x000fe20000000016 */
[----:B------:R-:W-:Y:S01]  /*9620*/  FFMA.FTZ R42, R42, c[0x0][0x23c], -R133 ;  /* 0x00008f002a2a7a23 */ /* 0x000fe20000010885 */
[----:B------:R-:W-:Y:S01]  /*9630*/  LOP3.LUT R22, R174, R143, RZ, 0xc0, !PT ;  /* 0x0000008fae167212 */ /* 0x000fe200078ec0ff */
[--C-:B------:R-:W-:Y:S01]  /*9640*/  HSET2.LE.AND R20, R20, R45.reuse, PT ;  /* 0x0000002d14147233 */ /* 0x100fe20003803000 */
[----:B--2---:R-:W-:Y:S01]  /*9650*/  F2FP.BF16.PACK_AB R174, R147, R142 ;  /* 0x0000008e93ae723e */ /* 0x004fe200000010ff */
[----:B------:R-:W-:Y:S01]  /*9660*/  HSET2.LE.AND R21, R224, R45, PT ;  /* 0x0000002de0157233 */ /* 0x000fe20003803000 */
[----:B------:R-:W-:Y:S01]  /*9670*/  F2FP.BF16.PACK_AB R143, R170, R145 ;  /* 0x00000091aa8f723e */ /* 0x000fe200000010ff */
[----:B------:R-:W-:Y:S01]  /*9680*/  IMAD.WIDE.U32 R224, R155, -0x326172a9, RZ ;  /* 0xcd9e8d579be07825 */ /* 0x000fe200078e00ff */
[----:B---3--:R-:W-:Y:S01]  /*9690*/  F2FP.BF16.PACK_AB R160, R156, R141 ;  /* 0x0000008d9ca0723e */ /* 0x008fe200000010ff */
[----:B------:R-:W-:Y:S01]  /*96a0*/  MUFU.EX2 R159, R159 ;  /* 0x0000009f009f7308 */ /* 0x000fe20000000800 */
[----:B------:R-:W-:Y:S01]  /*96b0*/  LOP3.LUT R23, R23, R174, RZ, 0xc0, !PT ;  /* 0x000000ae17177212 */ /* 0x000fe200078ec0ff */
[--C-:B------:R-:W-:Y:S01]  /*96c0*/  FFMA.FTZ R155, R166, c[0x0][0x23c], -R137.reuse ;  /* 0x00008f00a69b7a23 */ /* 0x100fe20000010889 */
[----:B------:R-:W-:Y:S01]  /*96d0*/  LOP3.LUT R20, R20, R143, RZ, 0xc0, !PT ;  /* 0x0000008f14147212 */ /* 0x000fe200078ec0ff */
[--C-:B------:R-:W-:Y:S01]  /*96e0*/  FFMA.FTZ R143, R158, c[0x0][0x23c], -R137.reuse ;  /* 0x00008f009e8f7a23 */ /* 0x100fe20000010889 */
[----:B------:R-:W-:Y:S01]  /*96f0*/  LOP3.LUT R21, R21, R160, RZ, 0xc0, !PT ;  /* 0x000000a015157212 */ /* 0x000fe200078ec0ff */
[--C-:B------:R-:W-:Y:S01]  /*9700*/  FFMA.FTZ R158, R162, c[0x0][0x23c], -R137.reuse ;  /* 0x00008f00a29e7a23 */ /* 0x100fe20000010889 */
[----:B------:R-:W-:Y:S01]  /*9710*/  LOP3.LUT R250, R225, UR15, R250, 0x96, !PT ;  /* 0x0000000fe1fa7c12 */ /* 0x000fe2000f8e96fa */
[----:B------:R-:W-:Y:S01]  /*9720*/  FFMA.FTZ R160, R164, c[0x0][0x23c], -R137 ;  /* 0x00008f00a4a07a23 */ /* 0x000fe20000010889 */
[----:B------:R-:W-:Y:S01]  /*9730*/  MUFU.EX2 R155, R155 ;  /* 0x0000009b009b7308 */ /* 0x000fe20000000800 */
[----:B------:R-:W-:-:S02]  /*9740*/  FADD.FTZ R145, R145, R60 ;  /* 0x0000003c91917221 */ /* 0x000fc40000010000 */
[----:B------:R-:W-:Y:S01]  /*9750*/  HMMA.16816.F32.BF16 R128, R20, R16, R128 ;  /* 0x000000101480723c */ /* 0x000fe20000041880 */
[----:B------:R-:W-:-:S04]  /*9760*/  IMAD.WIDE.U32 R250, R250, -0x2daee0ad, RZ ;  /* 0xd2511f53fafa7825 */ /* 0x000fc800078e00ff */
[----:B------:R-:W-:Y:S01]  /*9770*/  MUFU.EX2 R143, R143 ;  /* 0x0000008f008f7308 */ /* 0x000fe20000000800 */
[----:B------:R-:W-:Y:S01]  /*9780*/  LOP3.LUT R226, R251, UR12, R226, 0x96, !PT ;  /* 0x0000000cfbe27c12 */ /* 0x000fe2000f8e96e2 */
[----:B------:R-:W-:Y:S01]  /*9790*/  FADD.FTZ R141, R141, R54 ;  /* 0x000000368d8d7221 */ /* 0x000fe20000010000 */
[--C-:B------:R-:W-:Y:S01]  /*97a0*/  LOP3.LUT R16, R179, UR13, R224.reuse, 0x96, !PT ;  /* 0x0000000db3107c12 */ /* 0x100fe2000f8e96e0 */
[C---:B------:R-:W-:Y:S01]  /*97b0*/  HMMA.16816.F32.BF16 R68, R20.reuse, R12, R68 ;  /* 0x0000000c1444723c */ /* 0x040fe20000041844 */
[----:B------:R-:W-:Y:S01]  /*97c0*/  LOP3.LUT R224, R241, UR13, R224, 0x96, !PT ;  /* 0x0000000df1e07c12 */ /* 0x000fe2000f8e96e0 */
[----:B------:R-:W-:Y:S02]  /*97d0*/  IMAD.WIDE.U32 R226, R226, -0x326172a9, RZ ;  /* 0xcd9e8d57e2e27825 */ /* 0x000fe400078e00ff */
[----:B------:R-:W1:Y:S02]  /*97e0*/  MUFU.EX2 R158, R158 ;  /* 0x0000009e009e7308 */ /* 0x000e640000000800 */
[----:B------:R-:W-:Y:S01]  /*97f0*/  IMAD.WIDE.U32 R16, R16, -0x2daee0ad, RZ ;  /* 0xd2511f5310107825 */ /* 0x000fe200078e00ff */
[----:B------:R-:W-:Y:S01]  /*9800*/  LOP3.LUT R178, R227, UR11, R178, 0x96, !PT ;  /* 0x0000000be3b27c12 */ /* 0x000fe2000f8e96b2 */
[C---:B------:R-:W-:Y:S02]  /*9810*/  HMMA.16816.F32.BF16 R104, R20.reuse, R4, R104 ;  /* 0x000000041468723c */ /* 0x040fe40000041868 */
[----:B------:R-:W-:Y:S01]  /*9820*/  FADD.FTZ R170, R170, R145 ;  /* 0x00000091aaaa7221 */ /* 0x000fe20000010000 */
[----:B------:R-:W-:Y:S01]  /*9830*/  LOP3.LUT R174, R17, UR10, R250, 0x96, !PT ;  /* 0x0000000a11ae7c12 */ /* 0x000fe2000f8e96fa */
[----:B------:R-:W-:Y:S01]  /*9840*/  IMAD.WIDE.U32 R178, R178, -0x2daee0ad, RZ ;  /* 0xd2511f53b2b27825 */ /* 0x000fe200078e00ff */
[----:B------:R-:W2:Y:S03]  /*9850*/  MUFU.EX2 R160, R160 ;  /* 0x000000a000a07308 */ /* 0x000ea60000000800 */
[----:B------:R-:W-:Y:S01]  /*9860*/  IMAD.WIDE.U32 R174, R174, -0x326172a9, RZ ;  /* 0xcd9e8d57aeae7825 */ /* 0x000fe200078e00ff */
[----:B------:R-:W-:Y:S01]  /*9870*/  LOP3.LUT R166, R179, UR8, R16, 0x96, !PT ;  /* 0x00000008b3a67c12 */ /* 0x000fe2000f8e9610 */
[C---:B------:R-:W-:Y:S02]  /*9880*/  HMMA.16816.F32.BF16 R88, R20.reuse, R10, R88 ;  /* 0x0000000a1458723c */ /* 0x040fe40000041858 */
[----:B------:R-:W-:Y:S01]  /*9890*/  FADD.FTZ R141, R156, R141 ;  /* 0x0000008d9c8d7221 */ /* 0x000fe20000010000 */
[----:B------:R-:W-:Y:S01]  /*98a0*/  LOP3.LUT R162, R175, UR9, R226, 0x96, !PT ;  /* 0x00000009afa27c12 */ /* 0x000fe2000f8e96e2 */
[----:B------:R-:W-:Y:S01]  /*98b0*/  IMAD.WIDE.U32 R166, R166, -0x326172a9, RZ ;  /* 0xcd9e8d57a6a67825 */ /* 0x000fe200078e00ff */
[----:B------:R-:W-:Y:S03]  /*98c0*/  MUFU.EX2 R57, R57 ;  /* 0x0000003900397308 */ /* 0x000fe60000000800 */
[----:B------:R-:W-:Y:S01]  /*98d0*/  IMAD.WIDE.U32 R162, R162, -0x2daee0ad, RZ ;  /* 0xd2511f53a2a27825 */ /* 0x000fe200078e00ff */
[----:B------:R-:W-:Y:S03]  /*98e0*/  HMMA.16816.F32.BF16 R80, R20, R8, R80 ;  /* 0x000000081450723c */ /* 0x000fe60000041850 */
[--C-:B------:R-:W-:Y:S01]  /*98f0*/  FFMA.FTZ R36, R36, c[0x0][0x23c], -R133.reuse ;  /* 0x00008f0024247a23 */ /* 0x100fe20000010885 */
[----:B------:R-:W-:Y:S01]  /*9900*/  LOP3.LUT R12, R163, UR6, R178, 0x96, !PT ;  /* 0x00000006a30c7c12 */ /* 0x000fe2000f8e96b2 */
[----:B------:R-:W-:Y:S01]  /*9910*/  MUFU.EX2 R51, R51 ;  /* 0x0000003300337308 */ /* 0x000fe20000000800 */
[----:B------:R-:W-:-:S02]  /*9920*/  FFMA.FTZ R37, R37, c[0x0][0x23c], -R133 ;  /* 0x00008f0025257a23 */ /* 0x000fc40000010885 */
[C---:B------:R-:W-:Y:S01]  /*9930*/  HMMA.16816.F32.BF16 R116, R20.reuse, R18, R116 ;  /* 0x000000121474723c */ /* 0x040fe20000041874 */
[----:B------:R-:W-:Y:S01]  /*9940*/  IMAD.WIDE.U32 R12, R12, -0x326172a9, RZ ;  /* 0xcd9e8d570c0c7825 */ /* 0x000fe200078e00ff */
[----:B------:R-:W3:Y:S03]  /*9950*/  LDSM.16.MT88.4 R16, [R188+0x7000] ;  /* 0x00700000bc10783b */ /* 0x000ee60000004200 */
[----:B------:R-:W-:Y:S01]  /*9960*/  FFMA.FTZ R43, R43, c[0x0][0x23c], -R133 ;  /* 0x00008f002b2b7a23 */ /* 0x000fe20000010885 */
[----:B------:R-:W-:Y:S01]  /*9970*/  LOP3.LUT R138, R13, UR16, R166, 0x96, !PT ;  /* 0x000000100d8a7c12 */ /* 0x000fe2000f8e96a6 */
[----:B------:R-:W-:Y:S01]  /*9980*/  FADD.FTZ R139, R139, R170 ;  /* 0x000000aa8b8b7221 */ /* 0x000fe20000010000 */
[----:B------:R-:W-:Y:S01]  /*9990*/  LOP3.LUT R10, R12, 0xffff, RZ, 0xc0, !PT ;  /* 0x0000ffff0c0a7812 */ /* 0x000fe200078ec0ff */
[C---:B------:R-:W-:Y:S01]  /*99a0*/  HMMA.16816.F32.BF16 R112, R20.reuse, R14, R112 ;  /* 0x0000000e1470723c */ /* 0x040fe20000041870 */
[----:B------:R-:W-:Y:S01]  /*99b0*/  LOP3.LUT R4, R138, 0xffff, RZ, 0xc0, !PT ;  /* 0x0000ffff8a047812 */ /* 0x000fe200078ec0ff */
[----:B------:R-:W-:Y:S01]  /*99c0*/  FADD.FTZ R142, R142, R141 ;  /* 0x0000008d8e8e7221 */ /* 0x000fe20000010000 */
[----:B------:R-:W-:Y:S01]  /*99d0*/  LOP3.LUT R164, R138, 0xff, RZ, 0xc0, !PT ;  /* 0x000000ff8aa47812 */ /* 0x000fe200078ec0ff */
[----:B------:R-:W-:Y:S01]  /*99e0*/  FADD.FTZ R149, R149, R150 ;  /* 0x0000009695957221 */ /* 0x000fe20000010000 */
[--C-:B------:R-:W-:Y:S01]  /*99f0*/  SHF.R.U32.HI R144, RZ, 0x10, R138.reuse ;  /* 0x00000010ff907819 */ /* 0x100fe2000001168a */
[----:B------:R-:W-:Y:S01]  /*9a00*/  FADD.FTZ R154, R154, R153 ;  /* 0x000000999a9a7221 */ /* 0x000fe20000010000 */
[----:B------:R-:W-:Y:S01]  /*9a10*/  SHF.R.U32.HI R5, RZ, 0x18, R138 ;  /* 0x00000018ff057819 */ /* 0x000fe2000001168a */
[----:B------:R-:W-:Y:S01]  /*9a20*/  FFMA.FTZ R138, R146, c[0x0][0x23c], -R49 ;  /* 0x00008f00928a7a23 */ /* 0x000fe20000010831 */
[--C-:B------:R-:W-:Y:S01]  /*9a30*/  SHF.R.U32.HI R11, RZ, 0x10, R12.reuse ;  /* 0x00000010ff0b7819 */ /* 0x100fe2000001160c */
[----:B------:R-:W-:Y:S01]  /*9a40*/  HMMA.16816.F32.BF16 R100, R20, R6, R100 ;  /* 0x000000061464723c */ /* 0x000fe20000041864 */
[----:B------:R-:W-:Y:S01]  /*9a50*/  LOP3.LUT R9, R12, 0xff, RZ, 0xc0, !PT ;  /* 0x000000ff0c097812 */ /* 0x000fe200078ec0ff */
[----:B------:R-:W-:Y:S01]  /*9a60*/  FADD.FTZ R139, R172, R139 ;  /* 0x0000008bac8b7221 */ /* 0x000fe20000010000 */
[----:B------:R-:W-:Y:S01]  /*9a70*/  SHF.R.U32.HI R8, RZ, 0x18, R12 ;  /* 0x00000018ff087819 */ /* 0x000fe2000001160c */
[----:B------:R-:W4:Y:S01]  /*9a80*/  MUFU.EX2 R138, R138 ;  /* 0x0000008a008a7308 */ /* 0x000f220000000800 */
[----:B------:R-:W-:Y:S01]  /*9a90*/  SHF.R.U32.HI R10, RZ, 0x8, R10 ;  /* 0x00000008ff0a7819 */ /* 0x000fe2000001160a */
[----:B------:R-:W3:Y:S01]  /*9aa0*/  LDSM.16.MT88.4 R12, [R186+0x7000] ;  /* 0x00700000ba0c783b */ /* 0x000ee20000004200 */
[----:B------:R-:W-:Y:S01]  /*9ab0*/  LOP3.LUT R11, R11, 0xff, RZ, 0xc0, !PT ;  /* 0x000000ff0b0b7812 */ /* 0x000fe200078ec0ff */
[----:B------:R-:W-:Y:S01]  /*9ac0*/  FADD.FTZ R147, R147, R142 ;  /* 0x0000008e93937221 */ /* 0x000fe20000010000 */
[----:B------:R-:W-:Y:S01]  /*9ad0*/  SHF.R.U32.HI R163, RZ, 0x8, R4 ;  /* 0x00000008ffa37819 */ /* 0x000fe20000011604 */
[----:B------:R-:W-:Y:S01]  /*9ae0*/  FADD.FTZ R152, R152, R149 ;  /* 0x0000009598987221 */ /* 0x000fe20000010000 */
[----:B------:R-:W-:Y:S01]  /*9af0*/  LOP3.LUT R146, R144, 0xff, RZ, 0xc0, !PT ;  /* 0x000000ff90927812 */ /* 0x000fe200078ec0ff */
[----:B------:R-:W-:Y:S01]  /*9b00*/  FADD.FTZ R151, R151, R154 ;  /* 0x0000009a97977221 */ /* 0x000fe20000010000 */
[----:B------:R-:W-:Y:S01]  /*9b10*/  PRMT R144, R9, 0x5410, R10 ;  /* 0x0000541009907816 */ /* 0x000fe2000000000a */
[----:B------:R-:W-:Y:S01]  /*9b20*/  MUFU.EX2 R40, R40 ;  /* 0x0000002800287308 */ /* 0x000fe20000000800 */
[----:B------:R-:W-:Y:S01]  /*9b30*/  PRMT R4, R11, 0x5410, R8 ;  /* 0x000054100b047816 */ /* 0x000fe20000000008 */
[----:B------:R-:W-:Y:S01]  /*9b40*/  IMAD.MOV.U32 R134, RZ, RZ, R3 ;  /* 0x000000ffff867224 */ /* 0x000fe200078e0003 */
[----:B------:R-:W-:Y:S01]  /*9b50*/  PRMT R164, R164, 0x5410, R163 ;  /* 0x00005410a4a47816 */ /* 0x000fe200000000a3 */
[--C-:B------:R-:W-:Y:S01]  /*9b60*/  HSET2.LE.AND R22, R144, R45.reuse, PT ;  /* 0x0000002d90167233 */ /* 0x100fe20003803000 */
[----:B------:R-:W-:Y:S01]  /*9b70*/  PRMT R146, R146, 0x5410, R5 ;  /* 0x0000541092927816 */ /* 0x000fe20000000005 */
[--C-:B------:R-:W-:Y:S01]  /*9b80*/  HSET2.LE.AND R4, R4, R45.reuse, PT ;  /* 0x0000002d04047233 */ /* 0x100fe20003803000 */
[----:B-1----:R-:W-:Y:S01]  /*9b90*/  F2FP.BF16.PACK_AB R7, R158, R143 ;  /* 0x0000008f9e07723e */ /* 0x002fe200000010ff */
[--C-:B------:R-:W-:Y:S01]  /*9ba0*/  HSET2.LE.AND R20, R164, R45.reuse, PT ;  /* 0x0000002da4147233 */ /* 0x100fe20003803000 */
[----:B------:R-:W-:Y:S01]  /*9bb0*/  F2FP.BF16.PACK_AB R6, R159, R140 ;  /* 0x0000008c9f06723e */ /* 0x000fe200000010ff */
[----:B------:R-:W-:Y:S01]  /*9bc0*/  HSET2.LE.AND R21, R146, R45, PT ;  /* 0x0000002d92157233 */ /* 0x000fe20003803000 */
[----:B--2---:R-:W-:Y:S01]  /*9bd0*/  F2FP.BF16.PACK_AB R5, R160, R155 ;  /* 0x0000009ba005723e */ /* 0x004fe200000010ff */
[----:B------:R-:W1:Y:S01]  /*9be0*/  LDSM.16.MT88.4 R8, [R185+0x7000] ;  /* 0x00700000b908783b */ /* 0x000e620000004200 */
[----:B----4-:R-:W-:Y:S01]  /*9bf0*/  F2FP.BF16.PACK_AB R23, R138, R161 ;  /* 0x000000a18a17723e */ /* 0x010fe200000010ff */
[--C-:B------:R-:W-:Y:S01]  /*9c00*/  FFMA.FTZ R163, R46, c[0x0][0x23c], -R133.reuse ;  /* 0x00008f002ea37a23 */ /* 0x100fe20000010885 */
[----:B------:R-:W-:Y:S01]  /*9c10*/  LOP3.LUT R20, R20, R7, RZ, 0xc0, !PT ;  /* 0x0000000714147212 */ /* 0x000fe200078ec0ff */
[----:B------:R-:W-:Y:S01]  /*9c20*/  FFMA.FTZ R46, R48, c[0x0][0x23c], -R133 ;  /* 0x00008f00302e7a23 */ /* 0x000fe20000010885 */
[----:B------:R-:W-:Y:S01]  /*9c30*/  LOP3.LUT R21, R21, R6, RZ, 0xc0, !PT ;  /* 0x0000000615157212 */ /* 0x000fe200078ec0ff */
[----:B------:R-:W-:Y:S01]  /*9c40*/  MUFU.EX2 R41, R41 ;  /* 0x0000002900297308 */ /* 0x000fe20000000800 */
[----:B------:R-:W-:Y:S01]  /*9c50*/  LOP3.LUT R22, R22, R5, RZ, 0xc0, !PT ;  /* 0x0000000516167212 */ /* 0x000fe200078ec0ff */
[----:B------:R-:W-:Y:S01]  /*9c60*/  FADD.FTZ R143, R143, R152 ;  /* 0x000000988f8f7221 */ /* 0x000fe20000010000 */
[----:B------:R-:W-:Y:S01]  /*9c70*/  LOP3.LUT R23, R4, R23, RZ, 0xc0, !PT ;  /* 0x0000001704177212 */ /* 0x000fe200078ec0ff */
[----:B------:R-:W-:Y:S01]  /*9c80*/  FADD.FTZ R140, R140, R151 ;  /* 0x000000978c8c7221 */ /* 0x000fe20000010000 */
[----:B------:R-:W2:Y:S01]  /*9c90*/  LDSM.16.MT88.4 R4, [R184+0x7000] ;  /* 0x00700000b804783b */ /* 0x000ea20000004200 */
[----:B------:R-:W-:Y:S01]  /*9ca0*/  LOP3.LUT R144, R225, UR15, R246, 0x96, !PT ;  /* 0x0000000fe1907c12 */ /* 0x000fe2000f8e96f6 */
[----:B------:R-:W-:Y:S01]  /*9cb0*/  IMAD.WIDE.U32 R224, R224, -0x2daee0ad, RZ ;  /* 0xd2511f53e0e07825 */ /* 0x000fe200078e00ff */
[----:B------:R-:W-:Y:S01]  /*9cc0*/  MUFU.EX2 R163, R163 ;  /* 0x000000a300a37308 */ /* 0x000fe20000000800 */
[----:B------:R-:W-:Y:S01]  /*9cd0*/  LOP3.LUT R166, R167, UR7, R174, 0x96, !PT ;  /* 0x00000007a7a67c12 */ /* 0x000fe2000f8e96ae */
[----:B---3--:R-:W-:Y:S01]  /*9ce0*/  HMMA.16816.F32.BF16 R124, R20, R16, R124 ;  /* 0x00000010147c723c */ /* 0x008fe2000004187c */
[----:B------:R-:W-:-:S04]  /*9cf0*/  IMAD.WIDE.U32 R178, R144, -0x2daee0ad, RZ ;  /* 0xd2511f5390b27825 */ /* 0x000fc800078e00ff */
[----:B------:R-:W-:Y:S01]  /*9d00*/  IMAD.WIDE.U32 R166, R166, -0x2daee0ad, RZ ;  /* 0xd2511f53a6a67825 */ /* 0x000fe200078e00ff */
[----:B------:R-:W-:Y:S01]  /*9d10*/  LOP3.LUT R157, R179, UR12, R157, 0x96, !PT ;  /* 0x0000000cb39d7c12 */ /* 0x000fe2000f8e969d */
[----:B------:R-:W3:Y:S01]  /*9d20*/  MUFU.EX2 R46, R46 ;  /* 0x0000002e002e7308 */ /* 0x000ee20000000800 */
[----:B------:R-:W-:Y:S01]  /*9d30*/  LOP3.LUT R178, R225, UR10, R178, 0x96, !PT ;  /* 0x0000000ae1b27c12 */ /* 0x000fe2000f8e96b2 */
[----:B------:R-:W-:Y:S01]  /*9d40*/  HMMA.16816.F32.BF16 R120, R20, R18, R120 ;  /* 0x000000121478723c */ /* 0x000fe20000041878 */
[----:B------:R-:W-:Y:S01]  /*9d50*/  LOP3.LUT R162, R167, UR17, R162, 0x96, !PT ;  /* 0x00000011a7a27c12 */ /* 0x000fe2000f8e96a2 */
[----:B------:R-:W-:-:S04]  /*9d60*/  IMAD.WIDE.U32 R164, R157, -0x326172a9, RZ ;  /* 0xcd9e8d579da47825 */ /* 0x000fc800078e00ff */
[----:B------:R-:W-:Y:S01]  /*9d70*/  IMAD.WIDE.U32 R178, R178, -0x326172a9, RZ ;  /* 0xcd9e8d57b2b27825 */ /* 0x000fe200078e00ff */
[----:B------:R-:W-:Y:S01]  /*9d80*/  LOP3.LUT R144, R165, UR11, R240, 0x96, !PT ;  /* 0x0000000ba5907c12 */ /* 0x000fe2000f8e96f0 */
[----:B------:R-:W-:Y:S01]  /*9d90*/  HMMA.16816.F32.BF16 R72, R20, R12, R72 ;  /* 0x0000000c1448723c */ /* 0x000fe20000041848 */
[----:B------:R-:W-:Y:S01]  /*9da0*/  MUFU.EX2 R39, R39 ;  /* 0x0000002700277308 */ /* 0x000fe20000000800 */
[----:B------:R-:W-:Y:S01]  /*9db0*/  FFMA.FTZ R157, R50, c[0x0][0x23c], -R148 ;  /* 0x00008f00329d7a23 */ /* 0x000fe20000010894 */
[----:B------:R-:W-:Y:S01]  /*9dc0*/  LOP3.LUT R164, R179, UR9, R164, 0x96, !PT ;  /* 0x00000009b3a47c12 */ /* 0x000fe2000f8e96a4 */
[----:B------:R-:W-:Y:S01]  /*9dd0*/  IMAD.WIDE.U32 R226, R144, -0x2daee0ad, RZ ;  /* 0xd2511f5390e27825 */ /* 0x000fe200078e00ff */
[----:B---3--:R-:W-:-:S03]  /*9de0*/  F2FP.BF16.PACK_AB R144, R46, R163 ;  /* 0x000000a32e90723e */ /* 0x008fc600000010ff */
[----:B------:R-:W-:Y:S01]  /*9df0*/  IMAD.WIDE.U32 R164, R164, -0x2daee0ad, RZ ;  /* 0xd2511f53a4a47825 */ /* 0x000fe200078e00ff */
[----:B------:R-:W-:Y:S01]  /*9e00*/  LOP3.LUT R224, R227, UR8, R224, 0x96, !PT ;  /* 0x00000008e3e07c12 */ /* 0x000fe2000f8e96e0 */
[----:B------:R-:W-:Y:S01]  /*9e10*/  HMMA.16816.F32.BF16 R76, R20, R14, R76 ;  /* 0x0000000e144c723c */ /* 0x000fe2000004184c */
[----:B------:R-:W3:Y:S01]  /*9e20*/  MUFU.EX2 R157, R157 ;  /* 0x0000009d009d7308 */ /* 0x000ee20000000800 */
[----:B------:R-:W-:Y:S01]  /*9e30*/  FADD.FTZ R158, R158, R143 ;  /* 0x0000008f9e9e7221 */ /* 0x000fe20000010000 */
[----:B------:R-:W-:Y:S01]  /*9e40*/  LOP3.LUT R50, R165, UR6, R226, 0x96, !PT ;  /* 0x00000006a5327c12 */ /* 0x000fe2000f8e96e2 */
[----:B------:R-:W-:Y:S01]  /*9e50*/  IMAD.WIDE.U32 R224, R224, -0x326172a9, RZ ;  /* 0xcd9e8d57e0e07825 */ /* 0x000fe200078e00ff */
[----:B------:R-:W-:-:S03]  /*9e60*/  F2FP.BF16.PACK_AB R165, R57, R56 ;  /* 0x0000003839a5723e */ /* 0x000fc600000010ff */
[----:B------:R-:W-:Y:S01]  /*9e70*/  IMAD.WIDE.U32 R226, R50, -0x326172a9, RZ ;  /* 0xcd9e8d5732e27825 */ /* 0x000fe200078e00ff */
[C---:B-1----:R-:W-:Y:S01]  /*9e80*/  HMMA.16816.F32.BF16 R84, R20.reuse, R8, R84 ;  /* 0x000000081454723c */ /* 0x042fe20000041854 */
[----:B------:R1:W4:Y:S02]  /*9e90*/  MUFU.EX2 R50, R58 ;  /* 0x0000003a00327308 */ /* 0x0003240000000800 */
[----:B------:R-:W-:Y:S02]  /*9ea0*/  FADD.FTZ R56, R56, R139 ;  /* 0x0000008b38387221 */ /* 0x000fe40000010000 */
[----:B------:R-:W-:Y:S02]  /*9eb0*/  FADD.FTZ R140, R159, R140 ;  /* 0x0000008c9f8c7221 */ /* 0x000fe40000010000 */
[----:B------:R-:W-:Y:S01]  /*9ec0*/  FADD.FTZ R57, R57, R56 ;  /* 0x0000003839397221 */ /* 0x000fe20000010000 */
[----:B------:R-:W-:Y:S01]  /*9ed0*/  HMMA.16816.F32.BF16 R108, R20, R10, R108 ;  /* 0x0000000a146c723c */ /* 0x000fe2000004186c */
[----:B------:R-:W-:Y:S01]  /*9ee0*/  MUFU.EX2 R42, R42 ;  /* 0x0000002a002a7308 */ /* 0x000fe20000000800 */
[----:B------:R-:W-:-:S02]  /*9ef0*/  FADD.FTZ R155, R155, R158 ;  /* 0x0000009e9b9b7221 */ /* 0x000fc40000010000 */
[----:B------:R-:W-:Y:S02]  /*9f00*/  FADD.FTZ R161, R161, R140 ;  /* 0x0000008ca1a17221 */ /* 0x000fe40000010000 */
[----:B------:R-:W-:Y:S02]  /*9f10*/  FADD.FTZ R155, R160, R155 ;  /* 0x0000009ba09b7221 */ /* 0x000fe40000010000 */
[----:B--2---:R-:W-:Y:S01]  /*9f20*/  HMMA.16816.F32.BF16 R92, R20, R4, R92 ;  /* 0x00000004145c723c */ /* 0x004fe2000004185c */
[----:B-1----:R-:W-:Y:S01]  /*9f30*/  LOP3.LUT R58, R227, UR16, R224, 0x96, !PT ;  /* 0x00000010e33a7c12 */ /* 0x002fe2000f8e96e0 */
[----:B------:R-:W-:Y:S01]  /*9f40*/  MUFU.EX2 R36, R36 ;  /* 0x0000002400247308 */ /* 0x000fe20000000800 */
[----:B------:R-:W-:Y:S02]  /*9f50*/  FADD.FTZ R161, R138, R161 ;  /* 0x000000a18aa17221 */ /* 0x000fe40000010000 */
[----:B------:R-:W-:-:S03]  /*9f60*/  IMAD.MOV.U32 R135, RZ, RZ, R176 ;  /* 0x000000ffff877224 */ /* 0x000fc600078e00b0 */
[----:B------:R-:W-:Y:S02]  /*9f70*/  HMMA.16816.F32.BF16 R96, R20, R6, R96 ;  /* 0x000000061460723c */ /* 0x000fe40000041860 */
[----:B------:R-:W-:Y:S05]  /*9f80*/  MUFU.EX2 R37, R37 ;  /* 0x0000002500257308 */ /* 0x000fea0000000800 */
[----:B------:R-:W-:Y:S02]  /*9f90*/  SHF.R.U32.HI R22, RZ, 0x10, R226 ;  /* 0x00000010ff167819 */ /* 0x000fe400000116e2 */
[----:B------:R-:W-:Y:S01]  /*9fa0*/  LOP3.LUT R23, R226, 0xffff, RZ, 0xc0, !PT ;  /* 0x0000ffffe2177812 */ /* 0x000fe200078ec0ff */
[----:B------:R-:W-:Y:S01]  /*9fb0*/  MUFU.EX2 R43, R43 ;  /* 0x0000002b002b7308 */ /* 0x000fe20000000800 */
[----:B------:R-:W-:-:S02]  /*9fc0*/  LOP3.LUT R22, R22, 0xff, RZ, 0xc0, !PT ;  /* 0x000000ff16167812 */ /* 0x000fc400078ec0ff */
[----:B------:R-:W-:Y:S02]  /*9fd0*/  SHF.R.U32.HI R21, RZ, 0x18, R226 ;  /* 0x00000018ff157819 */ /* 0x000fe400000116e2 */
[----:B------:R-:W-:Y:S02]  /*9fe0*/  LOP3.LUT R20, R226, 0xff, RZ, 0xc0, !PT ;  /* 0x000000ffe2147812 */ /* 0x000fe400078ec0ff */
[----:B------:R-:W-:Y:S02]  /*9ff0*/  SHF.R.U32.HI R23, RZ, 0x8, R23 ;  /* 0x00000008ff177819 */ /* 0x000fe40000011617 */
[----:B------:R-:W-:Y:S02]  /*a000*/  PRMT R22, R22, 0x5410, R21 ;  /* 0x0000541016167816 */ /* 0x000fe40000000015 */
[----:B------:R-:W-:Y:S02]  /*a010*/  SHF.R.U32.HI R21, RZ, 0x10, R58 ;  /* 0x00000010ff157819 */ /* 0x000fe4000001163a */
[----:B------:R-:W-:-:S02]  /*a020*/  PRMT R48, R20, 0x5410, R23 ;  /* 0x0000541014307816 */ /* 0x000fc40000000017 */
[C---:B------:R-:W-:Y:S02]  /*a030*/  LOP3.LUT R23, R58.reuse, 0xffff, RZ, 0xc0, !PT ;  /* 0x0000ffff3a177812 */ /* 0x040fe400078ec0ff */
[----:B------:R-:W-:Y:S01]  /*a040*/  LOP3.LUT R20, R58, 0xff, RZ, 0xc0, !PT ;  /* 0x000000ff3a147812 */ /* 0x000fe200078ec0ff */
[----:B------:R-:W-:Y:S01]  /*a050*/  HSET2.LE.AND R48, R48, R45, PT ;  /* 0x0000002d30307233 */ /* 0x000fe20003803000 */
[----:B------:R-:W-:Y:S02]  /*a060*/  SHF.R.U32.HI R58, RZ, 0x18, R58 ;  /* 0x00000018ff3a7819 */ /* 0x000fe4000001163a */
[----:B------:R-:W-:Y:S02]  /*a070*/  LOP3.LUT R21, R21, 0xff, RZ, 0xc0, !PT ;  /* 0x000000ff15157812 */ /* 0x000fe400078ec0ff */
[----:B------:R-:W-:Y:S02]  /*a080*/  SHF.R.U32.HI R23, RZ, 0x8, R23 ;  /* 0x00000008ff177819 */ /* 0x000fe40000011617 */
[----:B------:R-:W-:-:S02]  /*a090*/  PRMT R58, R21, 0x5410, R58 ;  /* 0x00005410153a7816 */ /* 0x000fc4000000003a */
[----:B---3--:R-:W-:Y:S01]  /*a0a0*/  F2FP.BF16.PACK_AB R21, R157, R52 ;  /* 0x000000349d15723e */ /* 0x008fe200000010ff */
[----:B------:R-:W-:Y:S01]  /*a0b0*/  FADD.FTZ R52, R52, R57 ;  /* 0x0000003934347221 */ /* 0x000fe20000010000 */
[----:B------:R-:W-:Y:S01]  /*a0c0*/  PRMT R20, R20, 0x5410, R23 ;  /* 0x0000541014147816 */ /* 0x000fe20000000017 */
[--C-:B------:R-:W-:Y:S01]  /*a0d0*/  HSET2.LE.AND R23, R22, R45.reuse, PT ;  /* 0x0000002d16177233 */ /* 0x100fe20003803000 */
[----:B------:R-:W-:Y:S01]  /*a0e0*/  LOP3.LUT R22, R48, R21, RZ, 0xc0, !PT ;  /* 0x0000001530167212 */ /* 0x000fe200078ec0ff */
[--C-:B------:R-:W-:Y:S01]  /*a0f0*/  HSET2.LE.AND R21, R58, R45.reuse, PT ;  /* 0x0000002d3a157233 */ /* 0x100fe20003803000 */
[----:B----4-:R-:W-:Y:S01]  /*a100*/  F2FP.BF16.PACK_AB R48, R59, R50 ;  /* 0x000000323b30723e */ /* 0x010fe200000010ff */
[----:B------:R-:W-:Y:S01]  /*a110*/  HSET2.LE.AND R20, R20, R45, PT ;  /* 0x0000002d14147233 */ /* 0x000fe20003803000 */
[----:B------:R-:W-:Y:S01]  /*a120*/  FFMA.FTZ R58, R136, c[0x0][0x23c], -R137 ;  /* 0x00008f00883a7a23 */ /* 0x000fe20000010889 */
[----:B------:R-:W-:Y:S01]  /*a130*/  LOP3.LUT R23, R23, R144, RZ, 0xc0, !PT ;  /* 0x0000009017177212 */ /* 0x000fe200078ec0ff */
[----:B------:R-:W-:Y:S01]  /*a140*/  FFMA.FTZ R136, R24, c[0x0][0x23c], -R49 ;  /* 0x00008f0018887a23 */ /* 0x000fe20000010831 */
[----:B------:R-:W-:Y:S01]  /*a150*/  LOP3.LUT R21, R21, R48, RZ, 0xc0, !PT ;  /* 0x0000003015157212 */ /* 0x000fe200078ec0ff */
[--C-:B------:R-:W-:Y:S01]  /*a160*/  FFMA.FTZ R48, R65, c[0x0][0x23c], -R137.reuse ;  /* 0x00008f0041307a23 */ /* 0x100fe20000010889 */
[----:B------:R-:W-:Y:S01]  /*a170*/  LOP3.LUT R20, R20, R165, RZ, 0xc0, !PT ;  /* 0x000000a514147212 */ /* 0x000fe200078ec0ff */
[----:B------:R-:W-:Y:S01]  /*a180*/  FFMA.FTZ R65, R64, c[0x0][0x23c], -R137 ;  /* 0x00008f0040417a23 */ /* 0x000fe20000010889 */
[----:B------:R-:W-:Y:S01]  /*a190*/  MUFU.EX2 R58, R58 ;  /* 0x0000003a003a7308 */ /* 0x000fe20000000800 */
[--C-:B------:R-:W-:Y:S01]  /*a1a0*/  FFMA.FTZ R64, R27, c[0x0][0x23c], -R49.reuse ;  /* 0x00008f001b407a23 */ /* 0x100fe20000010831 */
[----:B------:R-:W-:Y:S01]  /*a1b0*/  SHF.R.U32.HI R24, RZ, 0x18, R162 ;  /* 0x00000018ff187819 */ /* 0x000fe200000116a2 */
[--C-:B------:R-:W-:Y:S01]  /*a1c0*/  FFMA.FTZ R137, R26, c[0x0][0x23c], -R49.reuse ;  /* 0x00008f001a897a23 */ /* 0x100fe20000010831 */
[----:B------:R-:W-:Y:S01]  /*a1d0*/  LOP3.LUT R26, R162, 0xff, RZ, 0xc0, !PT ;  /* 0x000000ffa21a7812 */ /* 0x000fe200078ec0ff */
[----:B------:R-:W-:Y:S01]  /*a1e0*/  FFMA.FTZ R49, R25, c[0x0][0x23c], -R49 ;  /* 0x00008f0019317a23 */ /* 0x000fe20000010831 */
[----:B------:R-:W-:Y:S01]  /*a1f0*/  HMMA.16816.F32.BF16 R88, R20, R10, R88 ;  /* 0x0000000a1458723c */ /* 0x000fe20000041858 */
[----:B------:R-:W-:Y:S01]  /*a200*/  FFMA.FTZ R144, R47, c[0x0][0x23c], -R148 ;  /* 0x00008f002f907a23 */ /* 0x000fe20000010894 */
[----:B------:R-:W-:Y:S01]  /*a210*/  MUFU.EX2 R64, R64 ;  /* 0x0000004000407308 */ /* 0x000fe20000000800 */
[----:B------:R-:W-:-:S02]  /*a220*/  FADD.FTZ R50, R50, R147 ;  /* 0x0000009332327221 */ /* 0x000fc40000010000 */
[----:B------:R-:W-:Y:S02]  /*a230*/  FADD.FTZ R157, R157, R52 ;  /* 0x000000349d9d7221 */ /* 0x000fe40000010000 */
[----:B------:R-:W-:Y:S01]  /*a240*/  SHF.R.U32.HI R11, RZ, 0x10, R162 ;  /* 0x00000010ff0b7819 */ /* 0x000fe200000116a2 */
[----:B------:R-:W-:Y:S01]  /*a250*/  HMMA.16816.F32.BF16 R68, R20, R12, R68 ;  /* 0x0000000c1444723c */ /* 0x000fe20000041844 */
[----:B------:R-:W-:Y:S01]  /*a260*/  LOP3.LUT R10, R162, 0xffff, RZ, 0xc0, !PT ;  /* 0x0000ffffa20a7812 */ /* 0x000fe200078ec0ff */
[----:B------:R-:W1:Y:S01]  /*a270*/  MUFU.EX2 R137, R137 ;  /* 0x0000008900897308 */ /* 0x000e620000000800 */
[----:B------:R-:W-:Y:S01]  /*a280*/  LOP3.LUT R11, R11, 0xff, RZ, 0xc0, !PT ;  /* 0x000000ff0b0b7812 */ /* 0x000fe200078ec0ff */
[----:B------:R-:W-:-:S03]  /*a290*/  FADD.FTZ R50, R59, R50 ;  /* 0x000000323b327221 */ /* 0x000fc60000010000 */
[----:B------:R-:W-:Y:S01]  /*a2a0*/  LOP3.LUT R12, R166, 0xffff, RZ, 0xc0, !PT ;  /* 0x0000ffffa60c7812 */ /* 0x000fe200078ec0ff */
[C---:B------:R-:W-:Y:S01]  /*a2b0*/  HMMA.16816.F32.BF16 R112, R20.reuse, R14, R112 ;  /* 0x0000000e1470723c */ /* 0x040fe20000041870 */
[----:B------:R-:W-:Y:S01]  /*a2c0*/  SHF.R.U32.HI R13, RZ, 0x10, R166 ;  /* 0x00000010ff0d7819 */ /* 0x000fe200000116a6 */
[----:B------:R-:W2:Y:S01]  /*a2d0*/  MUFU.EX2 R48, R48 ;  /* 0x0000003000307308 */ /* 0x000ea20000000800 */
[----:B------:R-:W-:Y:S01]  /*a2e0*/  PRMT R24, R11, 0x5410, R24 ;  /* 0x000054100b187816 */ /* 0x000fe20000000018 */
[----:B------:R-:W-:Y:S01]  /*a2f0*/  FADD.FTZ R163, R163, R50 ;  /* 0x00000032a3a37221 */ /* 0x000fe20000010000 */
[----:B------:R-:W-:Y:S02]  /*a300*/  SHF.R.U32.HI R12, RZ, 0x8, R12 ;  /* 0x00000008ff0c7819 */ /* 0x000fe4000001160c */
[----:B------:R-:W-:Y:S01]  /*a310*/  SHF.R.U32.HI R15, RZ, 0x8, R10 ;  /* 0x00000008ff0f7819 */ /* 0x000fe2000001160a */
[----:B------:R-:W-:Y:S01]  /*a320*/  HMMA.16816.F32.BF16 R80, R20, R8, R80 ;  /* 0x000000081450723c */ /* 0x000fe20000041850 */
[----:B------:R-:W-:Y:S01]  /*a330*/  LOP3.LUT R13, R13, 0xff, RZ, 0xc0, !PT ;  /* 0x000000ff0d0d7812 */ /* 0x000fe200078ec0ff */
[----:B------:R-:W3:Y:S01]  /*a340*/  MUFU.EX2 R65, R65 ;  /* 0x0000004100417308 */ /* 0x000ee20000000800 */
[----:B------:R-:W-:Y:S01]  /*a350*/  PRMT R26, R26, 0x5410, R15 ;  /* 0x000054101a1a7816 */ /* 0x000fe2000000000f */
[----:B------:R-:W-:Y:S01]  /*a360*/  HSET2.LE.AND R25, R24, R45, PT ;  /* 0x0000002d18197233 */ /* 0x000fe20003803000 */
[----:B------:R-:W-:-:S02]  /*a370*/  FADD.FTZ R163, R46, R163 ;  /* 0x000000a32ea37221 */ /* 0x000fc40000010000 */
[----:B------:R-:W-:Y:S01]  /*a380*/  LOP3.LUT R9, R166, 0xff, RZ, 0xc0, !PT ;  /* 0x000000ffa6097812 */ /* 0x000fe200078ec0ff */
[C---:B------:R-:W-:Y:S01]  /*a390*/  HMMA.16816.F32.BF16 R104, R20.reuse, R4, R104 ;  /* 0x000000041468723c */ /* 0x040fe20000041868 */
[----:B------:R-:W-:Y:S01]  /*a3a0*/  SHF.R.U32.HI R8, RZ, 0x18, R166 ;  /* 0x00000018ff087819 */ /* 0x000fe200000116a6 */
[----:B------:R-:W-:Y:S01]  /*a3b0*/  MUFU.EX2 R136, R136 ;  /* 0x0000008800887308 */ /* 0x000fe20000000800 */
[----:B------:R-:W-:Y:S01]  /*a3c0*/  PRMT R10, R9, 0x5410, R12 ;  /* 0x00005410090a7816 */ /* 0x000fe2000000000c */
[--C-:B------:R-:W-:Y:S01]  /*a3d0*/  HSET2.LE.AND R26, R26, R45.reuse, PT ;  /* 0x0000002d1a1a7233 */ /* 0x100fe20003803000 */
[----:B------:R-:W-:Y:S02]  /*a3e0*/  PRMT R8, R13, 0x5410, R8 ;  /* 0x000054100d087816 */ /* 0x000fe40000000008 */
[----:B-1----:R-:W-:Y:S01]  /*a3f0*/  F2FP.BF16.PACK_AB R4, R137, R64 ;  /* 0x000000408904723e */ /* 0x002fe200000010ff */
[--C-:B------:R-:W-:Y:S01]  /*a400*/  HSET2.LE.AND R10, R10, R45.reuse, PT ;  /* 0x0000002d0a0a7233 */ /* 0x100fe20003803000 */
[----:B--2---:R-:W-:Y:S01]  /*a410*/  F2FP.BF16.PACK_AB R9, R51, R48 ;  /* 0x000000303309723e */ /* 0x004fe200000010ff */
[----:B------:R-:W1:Y:S01]  /*a420*/  MUFU.EX2 R49, R49 ;  /* 0x0000003100317308 */ /* 0x000e620000000800 */
[----:B------:R-:W-:Y:S01]  /*a430*/  LOP3.LUT R25, R25, R4, RZ, 0xc0, !PT ;  /* 0x0000000419197212 */ /* 0x000fe200078ec0ff */
[----:B------:R-:W-:Y:S01]  /*a440*/  HSET2.LE.AND R27, R8, R45, PT ;  /* 0x0000002d081b7233 */ /* 0x000fe20003803000 */
[----:B---3--:R-:W-:Y:S01]  /*a450*/  F2FP.BF16.PACK_AB R5, R65, R58 ;  /* 0x0000003a4105723e */ /* 0x008fe200000010ff */
[C---:B------:R-:W-:Y:S01]  /*a460*/  HMMA.16816.F32.BF16 R128, R20.reuse, R16, R128 ;  /* 0x000000101480723c */ /* 0x040fe20000041880 */
[----:B------:R-:W-:Y:S01]  /*a470*/  LOP3.LUT R24, R26, R9, RZ, 0xc0, !PT ;  /* 0x000000091a187212 */ /* 0x000fe200078ec0ff */
[----:B------:R-:W2:Y:S01]  /*a480*/  LDSM.16.MT88.4 R12, [R186+0x7800] ;  /* 0x00780000ba0c783b */ /* 0x000ea20000004200 */
[----:B------:R-:W-:Y:S01]  /*a490*/  LOP3.LUT R26, R10, R5, RZ, 0xc0, !PT ;  /* 0x000000050a1a7212 */ /* 0x000fe200078ec0ff */
[----:B------:R-:W3:Y:S01]  /*a4a0*/  MUFU.EX2 R144, R144 ;  /* 0x0000009000907308 */ /* 0x000ee20000000800 */
[----:B------:R-:W-:Y:S01]  /*a4b0*/  LOP3.LUT R166, R225, UR7, R178, 0x96, !PT ;  /* 0x00000007e1a67c12 */ /* 0x000fe2000f8e96b2 */
[----:B------:R-:W-:Y:S01]  /*a4c0*/  LDSM.16.MT88.4 R8, [R185+0x7800] ;  /* 0x00780000b908783b */ /* 0x000fe20000004200 */
[----:B------:R-:W-:Y:S01]  /*a4d0*/  FADD.FTZ R48, R48, R155 ;  /* 0x0000009b30307221 */ /* 0x000fe20000010000 */
[----:B------:R-:W-:Y:S01]  /*a4e0*/  HMMA.16816.F32.BF16 R116, R20, R18, R116 ;  /* 0x000000121474723c */ /* 0x000fe20000041874 */
[----:B------:R-:W-:Y:S01]  /*a4f0*/  FADD.FTZ R64, R64, R161 ;  /* 0x000000a140407221 */ /* 0x000fe20000010000 */
[----:B------:R-:W4:Y:S01]  /*a500*/  LDSM.16.MT88.4 R16, [R188+0x7800] ;  /* 0x00780000bc10783b */ /* 0x000f220000004200 */
[----:B------:R-:W-:Y:S01]  /*a510*/  IMAD.WIDE.U32 R166, R166, -0x2daee0ad, RZ ;  /* 0xd2511f53a6a67825 */ /* 0x000fe200078e00ff */
[----:B-1----:R-:W-:-:S03]  /*a520*/  F2FP.BF16.PACK_AB R4, R49, R136 ;  /* 0x000000883104723e */ /* 0x002fc600000010ff */
[----:B------:R-:W-:Y:S01]  /*a530*/  FADD.FTZ R51, R51, R48 ;  /* 0x0000003033337221 */ /* 0x000fe20000010000 */
[----:B------:R-:W-:Y:S01]  /*a540*/  HMMA.16816.F32.BF16 R100, R20, R6, R100 ;  /* 0x000000061464723c */ /* 0x000fe20000041864 */
[----:B------:R-:W-:Y:S01]  /*a550*/  LOP3.LUT R27, R27, R4, RZ, 0xc0, !PT ;  /* 0x000000041b1b7212 */ /* 0x000fe200078ec0ff */
[----:B------:R-:W-:Y:S01]  /*a560*/  FADD.FTZ R137, R137, R64 ;  /* 0x0000004089897221 */ /* 0x000fe20000010000 */
[----:B------:R-:W1:Y:S01]  /*a570*/  LDSM.16.MT88.4 R4, [R184+0x7800] ;  /* 0x00780000b804783b */ /* 0x000e620000004200 */
[----:B------:R-:W-:Y:S01]  /*a580*/  LOP3.LUT R164, R167, UR17, R164, 0x96, !PT ;  /* 0x00000011a7a47c12 */ /* 0x000fe2000f8e96a4 */
[----:B------:R-:W-:Y:S02]  /*a590*/  FADD.FTZ R58, R58, R51 ;  /* 0x000000333a3a7221 */ /* 0x000fe40000010000 */
[----:B------:R-:W-:Y:S01]  /*a5a0*/  LOP3.LUT R23, R166, 0xffff, RZ, 0xc0, !PT ;  /* 0x0000ffffa6177812 */ /* 0x000fe200078ec0ff */
[----:B------:R-:W-:Y:S01]  /*a5b0*/  FADD.FTZ R136, R136, R137 ;  /* 0x0000008988887221 */ /* 0x000fe20000010000 */
[----:B------:R-:W-:Y:S01]  /*a5c0*/  LOP3.LUT R133, R164, 0xffff, RZ, 0xc0, !PT ;  /* 0x0000ffffa4857812 */ /* 0x000fe200078ec0ff */
[----:B------:R-:W-:Y:S01]  /*a5d0*/  FADD.FTZ R213, R65, R58 ;  /* 0x0000003a41d57221 */ /* 0x000fe20000010000 */
[----:B------:R-:W-:Y:S01]  /*a5e0*/  SHF.R.U32.HI R22, RZ, 0x10, R166 ;  /* 0x00000010ff167819 */ /* 0x000fe200000116a6 */
[----:B------:R-:W-:Y:S01]  /*a5f0*/  FADD.FTZ R211, R49, R136 ;  /* 0x0000008831d37221 */ /* 0x000fe20000010000 */
[----:B------:R-:W-:-:S02]  /*a600*/  SHF.R.U32.HI R148, RZ, 0x10, R164 ;  /* 0x00000010ff947819 */ /* 0x000fc400000116a4 */
[----:B------:R-:W-:Y:S02]  /*a610*/  LOP3.LUT R20, R166, 0xff, RZ, 0xc0, !PT ;  /* 0x000000ffa6147812 */ /* 0x000fe400078ec0ff */
[----:B------:R-:W-:Y:S02]  /*a620*/  SHF.R.U32.HI R23, RZ, 0x8, R23 ;  /* 0x00000008ff177819 */ /* 0x000fe40000011617 */
[----:B------:R-:W-:Y:S02]  /*a630*/  LOP3.LUT R47, R164, 0xff, RZ, 0xc0, !PT ;  /* 0x000000ffa42f7812 */ /* 0x000fe400078ec0ff */
[----:B------:R-:W-:Y:S02]  /*a640*/  SHF.R.U32.HI R146, RZ, 0x8, R133 ;  /* 0x00000008ff927819 */ /* 0x000fe40000011685 */
[----:B------:R-:W-:Y:S02]  /*a650*/  SHF.R.U32.HI R21, RZ, 0x18, R166 ;  /* 0x00000018ff157819 */ /* 0x000fe400000116a6 */
[----:B------:R-:W-:Y:S01]  /*a660*/  LOP3.LUT R22, R22, 0xff, RZ, 0xc0, !PT ;  /* 0x000000ff16167812 */ /* 0x000fe200078ec0ff */
[----:B--2---:R-:W-:Y:S01]  /*a670*/  HMMA.16816.F32.BF16 R72, R24, R12, R72 ;  /* 0x0000000c1848723c */ /* 0x004fe20000041848 */
[----:B------:R-:W-:-:S02]  /*a680*/  SHF.R.U32.HI R164, RZ, 0x18, R164 ;  /* 0x00000018ffa47819 */ /* 0x000fc400000116a4 */
[----:B------:R-:W-:Y:S02]  /*a690*/  LOP3.LUT R133, R148, 0xff, RZ, 0xc0, !PT ;  /* 0x000000ff94857812 */ /* 0x000fe400078ec0ff */
[----:B------:R-:W-:Y:S02]  /*a6a0*/  PRMT R20, R20, 0x5410, R23 ;  /* 0x0000541014147816 */ /* 0x000fe40000000017 */
[----:B------:R-:W-:Y:S01]  /*a6b0*/  PRMT R148, R22, 0x5410, R21 ;  /* 0x0000541016947816 */ /* 0x000fe20000000015 */
[C---:B----4-:R-:W-:Y:S01]  /*a6c0*/  HMMA.16816.F32.BF16 R124, R24.reuse, R16, R124 ;  /* 0x00000010187c723c */ /* 0x050fe2000004187c */
[----:B------:R-:W-:Y:S01]  /*a6d0*/  PRMT R146, R47, 0x5410, R146 ;  /* 0x000054102f927816 */ /* 0x000fe20000000092 */
[--C-:B------:R-:W-:Y:S01]  /*a6e0*/  HSET2.LE.AND R22, R20, R45.reuse, PT ;  /* 0x0000002d14167233 */ /* 0x100fe20003803000 */
[----:B------:R-:W-:Y:S01]  /*a6f0*/  PRMT R164, R133, 0x5410, R164 ;  /* 0x0000541085a47816 */ /* 0x000fe200000000a4 */
[--C-:B------:R-:W-:Y:S01]  /*a700*/  HSET2.LE.AND R23, R148, R45.reuse, PT ;  /* 0x0000002d94177233 */ /* 0x100fe20003803000 */
[----:B---3--:R-:W-:Y:S01]  /*a710*/  F2FP.BF16.PACK_AB R47, R144, R39 ;  /* 0x00000027902f723e */ /* 0x008fe200000010ff */
[--C-:B------:R-:W-:Y:S01]  /*a720*/  HSET2.LE.AND R20, R146, R45.reuse, PT ;  /* 0x0000002d92147233 */ /* 0x100fe20003803000 */
[----:B------:R-:W-:Y:S01]  /*a730*/  F2FP.BF16.PACK_AB R148, R37, R36 ;  /* 0x000000242594723e */ /* 0x000fe200000010ff */
[----:B------:R-:W-:Y:S01]  /*a740*/  HSET2.LE.AND R21, R164, R45, PT ;  /* 0x0000002da4157233 */ /* 0x000fe20003803000 */
[----:B------:R-:W-:Y:S01]  /*a750*/  F2FP.BF16.PACK_AB R45, R41, R40 ;  /* 0x00000028292d723e */ /* 0x000fe200000010ff */
[----:B------:R-:W-:Y:S01]  /*a760*/  FADD.FTZ R40, R40, R157 ;  /* 0x0000009d28287221 */ /* 0x000fe20000010000 */
        /* <DEDUP_REMOVED lines=10> */
[----:B------:R-:W-:Y:S01]  /*a810*/  HMMA.16816.F32.BF16 R120, R24, R18, R120 ;  /* 0x000000121878723c */ /* 0x000fe20000041878 */
[----:B------:R-:W-:-:S02]  /*a820*/  FADD.FTZ R223, R144, R39 ;  /* 0x0000002790df7221 */ /* 0x000fc40000010000 */
[----:B------:R-:W-:Y:S02]  /*a830*/  FADD.FTZ R222, R37, R36 ;  /* 0x0000002425de7221 */ /* 0x000fe40000010000 */
[----:B------:R-:W-:-:S03]  /*a840*/  IMAD.MOV.U32 R133, RZ, RZ, R2 ;  /* 0x000000ffff857224 */ /* 0x000fc600078e0002 */
[C---:B------:R-:W-:Y:S08]  /*a850*/  HMMA.16816.F32.BF16 R76, R24.reuse, R14, R76 ;  /* 0x0000000e184c723c */ /* 0x040ff0000004184c */
[C---:B------:R-:W-:Y:S08]  /*a860*/  HMMA.16816.F32.BF16 R84, R24.reuse, R8, R84 ;  /* 0x000000081854723c */ /* 0x040ff00000041854 */
[C---:B------:R-:W-:Y:S08]  /*a870*/  HMMA.16816.F32.BF16 R108, R24.reuse, R10, R108 ;  /* 0x0000000a186c723c */ /* 0x040ff0000004186c */
[C---:B-1----:R-:W-:Y:S08]  /*a880*/  HMMA.16816.F32.BF16 R92, R24.reuse, R4, R92 ;  /* 0x00000004185c723c */ /* 0x042ff0000004185c */
        /* <DEDUP_REMOVED lines=9> */
[----:B------:R-:W-:Y:S01]  /*a920*/  IMAD.MOV.U32 R7, RZ, RZ, R0 ;  /* 0x000000ffff077224 */ /* 0x000fe200078e0000 */
[----:B------:R-:W-:Y:S09]  /*a930*/  @!P1 BRA `(.L_x_542) ;  /* 0x0000465000009947 */ /* 0x000ff20003800000 */
[----:B------:R-:W-:Y:S01]  /*a940*/  IADD3 R5, R207, -0x3, RZ ;  /* 0xfffffffdcf057810 */ /* 0x000fe20007ffe0ff */
[----:B------:R-:W-:-:S04]  /*a950*/  DEPBAR.LE SB0, 0x0 ;  /* 0x000080000000791a */ /* 0x000fc80000000000 */
[----:B------:R-:W-:Y:S01]  /*a960*/  SHF.R.S32.HI R4, RZ, 0x1f, R5 ;  /* 0x0000001fff047819 */ /* 0x000fe20000011405 */
[----:B------:R-:W-:Y:S01]  /*a970*/  IMAD.WIDE.U32 R6, R5, c[0x0][0x1a0], RZ ;  /* 0x0000680005067a25 */ /* 0x000fe200078e00ff */
[----:B------:R-:W-:Y:S03]  /*a980*/  BAR.SYNC.DEFER_BLOCKING 0x0 ;  /* 0x0000000000007b1d */ /* 0x000fe60000010000 */
[----:B------:R-:W-:Y:S01]  /*a990*/  IMAD R4, R4, c[0x0][0x1a0], RZ ;  /* 0x0000680004047a24 */ /* 0x000fe200078e02ff */
[----:B------:R-:W-:-:S03]  /*a9a0*/  LEA R14, P1, R6, R234, 0x6 ;  /* 0x000000ea060e7211 */ /* 0x000fc600078230ff */
[----:B------:R-:W-:Y:S01]  /*a9b0*/  IMAD R5, R5, c[0x0][0x1a4], R4 ;  /* 0x0000690005057a24 */ /* 0x000fe200078e0204 */
[----:B------:R-:W-:Y:S01]  /*a9c0*/  @!P0 LEA R12, P3, R14, c[0x0][0x170], 0x1 ;  /* 0x00005c000e0c8a11 */ /* 0x000fe200078608ff */
[----:B------:R-:W-:Y:S02]  /*a9d0*/  IMAD.MOV.U32 R4, RZ, RZ, c[0x0][0x1a0] ;  /* 0x00006800ff047624 */ /* 0x000fe400078e00ff */
[----:B------:R-:W-:Y:S01]  /*a9e0*/  IMAD.IADD R5, R7, 0x1, R5 ;  /* 0x0000000107057824 */ /* 0x000fe200078e0205 */
[----:B------:R-:W-:-:S04]  /*a9f0*/  @!P0 IADD3 R7, P2, R201, R14, RZ ;  /* 0x0000000ec9078210 */ /* 0x000fc80007f5e0ff */
[----:B------:R-:W-:Y:S01]  /*aa00*/  LEA.HI.X R15, R6, R237, R5, 0x6, P1 ;  /* 0x000000ed060f7211 */ /* 0x000fe200008f3405 */
[----:B------:R-:W-:Y:S01]  /*aa10*/  IMAD.MOV.U32 R5, RZ, RZ, c[0x0][0x1a4] ;  /* 0x00006900ff057624 */ /* 0x000fe200078e00ff */
[C---:B------:R-:W-:Y:S02]  /*aa20*/  @!P0 LEA R10, P1, R7.reuse, c[0x0][0x170], 0x1 ;  /* 0x00005c00070a8a11 */ /* 0x040fe400078208ff */
[--C-:B------:R-:W-:Y:S01]  /*aa30*/  @!P0 LEA.HI.X R13, R14, c[0x0][0x174], R15.reuse, 0x1, P3 ;  /* 0x00005d000e0d8a11 */ /* 0x100fe200018f0c0f */
[----:B------:R-:W-:Y:S01]  /*aa40*/  @!P0 IMAD.X R6, R200, 0x1, R15, P2 ;  /* 0x00000001c8068824 */ /* 0x000fe200010e060f */
[----:B------:R-:W-:Y:S01]  /*aa50*/  @!P0 LEA R8, P2, R4, R14, 0x5 ;  /* 0x0000000e04088211 */ /* 0x000fe200078428ff */
[----:B------:R-:W-:Y:S03]  /*aa60*/  @P0 STS.128 [R205+0x6000], RZ ;  /* 0x006000ffcd000388 */ /* 0x000fe60000000c00 */
[----:B------:R-:W-:-:S02]  /*aa70*/  @!P0 LEA.HI.X R11, R7, c[0x0][0x174], R6, 0x1, P1 ;  /* 0x00005d00070b8a11 */ /* 0x000fc400008f0c06 */
[C---:B------:R-:W-:Y:S01]  /*aa80*/  @!P0 LEA.HI.X R7, R4.reuse, R15, R5, 0x5, P2 ;  /* 0x0000000f04078211 */ /* 0x040fe200010f2c05 */
[----:B------:R-:W-:Y:S01]  /*aa90*/  @!P0 IMAD.WIDE.U32 R14, R4, 0x30, R14 ;  /* 0x00000030040e8825 */ /* 0x000fe200078e000e */
[C---:B------:R-:W-:Y:S01]  /*aaa0*/  @!P0 LEA R16, P1, R8.reuse, c[0x0][0x170], 0x1 ;  /* 0x00005c0008108a11 */ /* 0x040fe200078208ff */
[----:B------:R-:W-:Y:S01]  /*aab0*/  @!PT LDS RZ, [RZ] ;  /* 0x00000000fffff984 */ /* 0x000fe20000000800 */
[----:B------:R-:W-:Y:S01]  /*aac0*/  @!PT LDS RZ, [RZ] ;  /* 0x00000000fffff984 */ /* 0x000fe20000000800 */
[----:B------:R-:W-:Y:S01]  /*aad0*/  @!PT LDS RZ, [RZ] ;  /* 0x00000000fffff984 */ /* 0x000fe20000000800 */
[----:B------:R1:W-:Y:S02]  /*aae0*/  @!P0 LDGSTS.E.BYPASS.LTC128B.128 [R205+0x6000], [R12.64] ;  /* 0x060000000ccd8fae */ /* 0x0003e4000b901d54 */
[----:B------:R-:W-:Y:S01]  /*aaf0*/  @!P0 IMAD R5, R5, 0x30, RZ ;  /* 0x0000003005058824 */ /* 0x000fe200078e02ff */
[----:B------:R-:W-:Y:S01]  /*ab00*/  @!P0 LEA.HI.X R17, R8, c[0x0][0x174], R7, 0x1, P1 ;  /* 0x00005d0008118a11 */ /* 0x000fe200008f0c07 */
[----:B------:R-:W-:Y:S01]  /*ab10*/  @P0 STS.128 [R205+0x6800], RZ ;  /* 0x006800ffcd000388 */ /* 0x000fe20000000c00 */
[C---:B------:R-:W-:Y:S01]  /*ab20*/  @!P0 LEA R8, P1, R14.reuse, c[0x0][0x170], 0x1 ;  /* 0x00005c000e088a11 */ /* 0x040fe200078208ff */
[----:B------:R-:W-:Y:S02]  /*ab30*/  @!P0 IMAD.IADD R5, R5, 0x1, R15 ;  /* 0x0000000105058824 */ /* 0x000fe400078e020f */
[----:B------:R-:W-:Y:S01]  /*ab40*/  @!PT LDS RZ, [RZ] ;  /* 0x00000000fffff984 */ /* 0x000fe20000000800 */
[----:B------:R-:W-:Y:S01]  /*ab50*/  @!PT LDS RZ, [RZ] ;  /* 0x00000000fffff984 */ /* 0x000fe20000000800 */
[----:B------:R-:W-:Y:S01]  /*ab60*/  @!PT LDS RZ, [RZ] ;  /* 0x00000000fffff984 */ /* 0x000fe20000000800 */
[----:B------:R2:W-:Y:S03]  /*ab70*/  @!P0 LDGSTS.E.BYPASS.LTC128B.128 [R205+0x6800], [R10.64] ;  /* 0x068000000acd8fae */ /* 0x0005e6000b901d54 */
        /* <DEDUP_REMOVED lines=12> */
[----:B------:R-:W-:Y:S04]  /*ac40*/  LDSM.16.M88.4 R4, [R194+0x2000] ;  /* 0x00200000c204783b */ /* 0x000fe80000000200 */
[----:B-----5:R-:W3:Y:S04]  /*ac50*/  LDSM.16.M88.4 R132, [R193+0x5000] ;  /* 0x00500000c184783b */ /* 0x020ee80000000200 */
[----:B------:R-:W4:Y:S04]  /*ac60*/  LDSM.16.M88.4 R148, [R193+0x4000] ;  /* 0x00400000c194783b */ /* 0x000f280000000200 */
[----:B------:R-:W1:Y:S04]  /*ac70*/  LDSM.16.M88.4 R140, [R193+0x4800] ;  /* 0x00480000c18c783b */ /* 0x000e680000000200 */
[----:B------:R-:W2:Y:S04]  /*ac80*/  LDSM.16.M88.4 R40, [R193+0x5800] ;  /* 0x00580000c128783b */ /* 0x000ea80000000200 */
[----:B------:R-:W-:Y:S04]  /*ac90*/  LDSM.16.M88.4 R36, [R192+0x2000] ;  /* 0x00200000c024783b */ /* 0x000fe80000000200 */
[----:B------:R-:W2:Y:S04]  /*aca0*/  LDSM.16.M88.4 R160, [R187+0x5000] ;  /* 0x00500000bba0783b */ /* 0x000ea80000000200 */
[----:B------:R-:W2:Y:S04]  /*acb0*/  LDSM.16.M88.4 R172, [R192] ;  /* 0x00000000c0ac783b */ /* 0x000ea80000000200 */
[----:B------:R-:W2:Y:S04]  /*acc0*/  LDSM.16.M88.4 R168, [R187+0x4000] ;  /* 0x00400000bba8783b */ /* 0x000ea80000000200 */
[----:B------:R-:W2:Y:S04]  /*acd0*/  LDSM.16.M88.4 R164, [R187+0x4800] ;  /* 0x00480000bba4783b */ /* 0x000ea80000000200 */
[----:B------:R-:W-:Y:S01]  /*ace0*/  LDSM.16.M88.4 R52, [R191+0x2000] ;  /* 0x00200000bf34783b */ /* 0x000fe20000000200 */
[C---:B---3--:R-:W-:Y:S03]  /*acf0*/  HMMA.16816.F32.BF16 R16, R4.reuse, R132, RZ ;  /* 0x000000840410723c */ /* 0x048fe600000418ff */
[----:B------:R-:W-:Y:S04]  /*ad00*/  LDSM.16.M88.4 R48, [R190] ;  /* 0x00000000be30783b */ /* 0x000fe80000000200 */
[----:B------:R-:W3:Y:S01]  /*ad10*/  LDSM.16.M88.4 R56, [R191] ;  /* 0x00000000bf38783b */ /* 0x000ee20000000200 */
[----:B-1----:R-:W-:Y:S03]  /*ad20*/  HMMA.16816.F32.BF16 R12, R4, R134, RZ ;  /* 0x00000086040c723c */ /* 0x002fe600000418ff */
[----:B------:R-:W-:Y:S04]  /*ad30*/  LDSM.16.M88.4 R156, [R187+0x5800] ;  /* 0x00580000bb9c783b */ /* 0x000fe80000000200 */
[----:B------:R-:W-:Y:S01]  /*ad40*/  LDSM.16.M88.4 R44, [R183] ;  /* 0x00000000b72c783b */ /* 0x000fe20000000200 */
[C---:B------:R-:W-:Y:S03]  /*ad50*/  HMMA.16816.F32.BF16 R136, R60.reuse, R132, RZ ;  /* 0x000000843c88723c */ /* 0x040fe600000418ff */
[----:B------:R-:W0:Y:S05]  /*ad60*/  LDGDEPBAR ;  /* 0x00000000000079af */ /* 0x000e2a0000000000 */
[C---:B----4-:R-:W-:Y:S08]  /*ad70*/  HMMA.16816.F32.BF16 R152, R60.reuse, R148, RZ ;  /* 0x000000943c98723c */ /* 0x050ff000000418ff */
[----:B------:R-:W-:Y:S08]  /*ad80*/  HMMA.16816.F32.BF16 R132, R60, R134, RZ ;  /* 0x000000863c84723c */ /* 0x000ff000000418ff */
[C---:B------:R-:W-:Y:S08]  /*ad90*/  HMMA.16816.F32.BF16 R32, R4.reuse, R148, RZ ;  /* 0x000000940420723c */ /* 0x040ff000000418ff */
[C---:B------:R-:W-:Y:S08]  /*ada0*/  HMMA.16816.F32.BF16 R28, R4.reuse, R150, RZ ;  /* 0x00000096041c723c */ /* 0x040ff000000418ff */
[C---:B------:R-:W-:Y:S08]  /*adb0*/  HMMA.16816.F32.BF16 R24, R4.reuse, R140, RZ ;  /* 0x0000008c0418723c */ /* 0x040ff000000418ff */
[----:B------:R-:W-:Y:S08]  /*adc0*/  HMMA.16816.F32.BF16 R20, R4, R142, RZ ;  /* 0x0000008e0414723c */ /* 0x000ff000000418ff */
[C---:B------:R-:W-:Y:S08]  /*add0*/  HMMA.16816.F32.BF16 R144, R60.reuse, R140, RZ ;  /* 0x0000008c3c90723c */ /* 0x040ff000000418ff */
[----:B------:R-:W-:Y:S08]  /*ade0*/  HMMA.16816.F32.BF16 R148, R60, R150, RZ ;  /* 0x000000963c94723c */ /* 0x000ff000000418ff */
[----:B--2---:R-:W-:Y:S08]  /*adf0*/  HMMA.16816.F32.BF16 R8, R4, R40, RZ ;  /* 0x000000280408723c */ /* 0x004ff000000418ff */
[C---:B------:R-:W-:Y:S08]  /*ae00*/  HMMA.16816.F32.BF16 R140, R60.reuse, R142, RZ ;  /* 0x0000008e3c8c723c */ /* 0x040ff000000418ff */
[----:B------:R-:W-:Y:S08]  /*ae10*/  HMMA.16816.F32.BF16 R64, R60, R40, RZ ;  /* 0x000000283c40723c */ /* 0x000ff000000418ff */
[-C--:B------:R-:W-:Y:S08]  /*ae20*/  HMMA.16816.F32.BF16 R4, R4, R42.reuse, RZ ;  /* 0x0000002a0404723c */ /* 0x080ff000000418ff */
[----:B------:R-:W-:Y:S01]  /*ae30*/  HMMA.16816.F32.BF16 R60, R60, R42, RZ ;  /* 0x0000002a3c3c723c */ /* 0x000fe200000418ff */
[----:B------:R-:W1:Y:S07]  /*ae40*/  LDSM.16.M88.4 R40, [R182] ;  /* 0x00000000b628783b */ /* 0x000e6e0000000200 */
[C---:B------:R-:W-:Y:S08]  /*ae50*/  HMMA.16816.F32.BF16 R16, R36.reuse, R160, R16 ;  /* 0x000000a02410723c */ /* 0x040ff00000041810 */
[----:B------:R-:W-:Y:S08]  /*ae60*/  HMMA.16816.F32.BF16 R12, R36, R162, R12 ;  /* 0x000000a2240c723c */ /* 0x000ff0000004180c */
[C---:B------:R-:W-:Y:S08]  /*ae70*/  HMMA.16816.F32.BF16 R136, R172.reuse, R160, R136 ;  /* 0x000000a0ac88723c */ /* 0x040ff00000041888 */
[C---:B------:R-:W-:Y:S08]  /*ae80*/  HMMA.16816.F32.BF16 R152, R172.reuse, R168, R152 ;  /* 0x000000a8ac98723c */ /* 0x040ff00000041898 */
[----:B------:R-:W-:Y:S01]  /*ae90*/  HMMA.16816.F32.BF16 R160, R172, R162, R132 ;  /* 0x000000a2aca0723c */ /* 0x000fe20000041884 */
[----:B------:R-:W-:Y:S07]  /*aea0*/  LDSM.16.M88.4 R132, [R189+0x2000] ;  /* 0x00200000bd84783b */ /* 0x000fee0000000200 */
[C---:B------:R-:W-:Y:S08]  /*aeb0*/  HMMA.16816.F32.BF16 R32, R36.reuse, R168, R32 ;  /* 0x000000a82420723c */ /* 0x040ff00000041820 */
[-C--:B------:R-:W-:Y:S08]  /*aec0*/  HMMA.16816.F32.BF16 R28, R36, R170.reuse, R28 ;  /* 0x000000aa241c723c */ /* 0x080ff0000004181c */
[----:B------:R-:W-:Y:S08]  /*aed0*/  HMMA.16816.F32.BF16 R148, R172, R170, R148 ;  /* 0x000000aaac94723c */ /* 0x000ff00000041894 */
[C---:B------:R-:W-:Y:S08]  /*aee0*/  HMMA.16816.F32.BF16 R24, R36.reuse, R164, R24 ;  /* 0x000000a42418723c */ /* 0x040ff00000041818 */
[----:B------:R-:W-:Y:S08]  /*aef0*/  HMMA.16816.F32.BF16 R20, R36, R166, R20 ;  /* 0x000000a62414723c */ /* 0x000ff00000041814 */
[C---:B------:R-:W-:Y:S08]  /*af00*/  HMMA.16816.F32.BF16 R144, R172.reuse, R164, R144 ;  /* 0x000000a4ac90723c */ /* 0x040ff00000041890 */
[----:B------:R-:W-:Y:S01]  /*af10*/  HMMA.16816.F32.BF16 R168, R172, R166, R140 ;  /* 0x000000a6aca8723c */ /* 0x000fe2000004188c */
[----:B------:R-:W-:Y:S04]  /*af20*/  LDSM.16.M88.4 R140, [R180] ;  /* 0x00000000b48c783b */ /* 0x000fe80000000200 */
[----:B------:R-:W2:Y:S03]  /*af30*/  LDSM.16.M88.4 R164, [R189] ;  /* 0x00000000bda4783b */ /* 0x000ea60000000200 */
[----:B---3--:R-:W-:Y:S08]  /*af40*/  HMMA.16816.F32.BF16 R152, R56, R48, R152 ;  /* 0x000000303898723c */ /* 0x008ff00000041898 */
[C---:B-1----:R-:W-:Y:S08]  /*af50*/  HMMA.16816.F32.BF16 R16, R52.reuse, R40, R16 ;  /* 0x000000283410723c */ /* 0x042ff00000041810 */
[----:B------:R-:W-:Y:S08]  /*af60*/  HMMA.16816.F32.BF16 R12, R52, R42, R12 ;  /* 0x0000002a340c723c */ /* 0x000ff0000004180c */
[C---:B------:R-:W-:Y:S08]  /*af70*/  HMMA.16816.F32.BF16 R136, R56.reuse, R40, R136 ;  /* 0x000000283888723c */ /* 0x040ff00000041888 */
[----:B------:R-:W-:Y:S01]  /*af80*/  HMMA.16816.F32.BF16 R160, R56, R42, R160 ;  /* 0x0000002a38a0723c */ /* 0x000fe200000418a0 */
[----:B------:R-:W1:Y:S07]  /*af90*/  LDSM.16.M88.4 R40, [R180+0x800] ;  /* 0x00080000b428783b */ /* 0x000e6e0000000200 */
[C---:B------:R-:W-:Y:S08]  /*afa0*/  HMMA.16816.F32.BF16 R8, R36.reuse, R156, R8 ;  /* 0x0000009c2408723c */ /* 0x040ff00000041808 */
[----:B------:R-:W-:Y:S01]  /*afb0*/  HMMA.16816.F32.BF16 R4, R36, R158, R4 ;  /* 0x0000009e2404723c */ /* 0x000fe20000041804 */
[----:B------:R-:W3:Y:S07]  /*afc0*/  LDSM.16.M88.4 R36, [R181] ;  /* 0x00000000b524783b */ /* 0x000eee0000000200 */
[----:B------:R-:W-:Y:S08]  /*afd0*/  HMMA.16816.F32.BF16 R32, R52, R48, R32 ;  /* 0x000000303420723c */ /* 0x000ff00000041820 */
[-C--:B------:R-:W-:Y:S08]  /*afe0*/  HMMA.16816.F32.BF16 R148, R56, R50.reuse, R148 ;  /* 0x000000323894723c */ /* 0x080ff00000041894 */
[----:B------:R-:W-:Y:S08]  /*aff0*/  HMMA.16816.F32.BF16 R28, R52, R50, R28 ;  /* 0x00000032341c723c */ /* 0x000ff0000004181c */
[----:B------:R-:W-:Y:S08]  /*b000*/  HMMA.16816.F32.BF16 R144, R56, R44, R144 ;  /* 0x0000002c3890723c */ /* 0x000ff00000041890 */
[----:B------:R-:W-:Y:S08]  /*b010*/  HMMA.16816.F32.BF16 R64, R172, R156, R64 ;  /* 0x0000009cac40723c */ /* 0x000ff00000041840 */
[----:B--2---:R-:W-:Y:S08]  /*b020*/  HMMA.16816.F32.BF16 R152, R164, R140, R152 ;  /* 0x0000008ca498723c */ /* 0x004ff00000041898 */
[----:B------:R-:W-:Y:S08]  /*b030*/  HMMA.16816.F32.BF16 R60, R172, R158, R60 ;  /* 0x0000009eac3c723c */ /* 0x000ff0000004183c */
[----:B------:R-:W-:Y:S07]  /*b040*/  HMMA.16816.F32.BF16 R32, R132, R140, R32 ;  /* 0x0000008c8420723c */ /* 0x000fee0000041820 */
[----:B------:R-:W-:Y:S01]  /*b050*/  IADD3 R140, R207, -0x3, RZ ;  /* 0xfffffffdcf8c7810 */ /* 0x000fe20007ffe0ff */
[----:B------:R-:W-:Y:S08]  /*b060*/  HMMA.16816.F32.BF16 R24, R52, R44, R24 ;  /* 0x0000002c3418723c */ /* 0x000ff00000041818 */
[-C--:B------:R-:W-:Y:S08]  /*b070*/  HMMA.16816.F32.BF16 R148, R164, R142.reuse, R148 ;  /* 0x0000008ea494723c */ /* 0x080ff00000041894 */
[----:B------:R-:W-:Y:S08]  /*b080*/  HMMA.16816.F32.BF16 R28, R132, R142, R28 ;  /* 0x0000008e841c723c */ /* 0x000ff0000004181c */
[-C--:B------:R-:W-:Y:S08]  /*b090*/  HMMA.16816.F32.BF16 R20, R52, R46.reuse, R20 ;  /* 0x0000002e3414723c */ /* 0x080ff00000041814 */
[----:B------:R-:W-:Y:S07]  /*b0a0*/  HMMA.16816.F32.BF16 R168, R56, R46, R168 ;  /* 0x0000002e38a8723c */ /* 0x000fee00000418a8 */
[----:B------:R-:W-:Y:S01]  /*b0b0*/  IMAD R46, R140, 0x40, R239 ;  /* 0x000000408c2e7824 */ /* 0x000fe200078e02ef */
[----:B-1----:R-:W-:Y:S04]  /*b0c0*/  HMMA.16816.F32.BF16 R144, R164, R40, R144 ;  /* 0x00000028a490723c */ /* 0x002fe80000041890 */
[----:B------:R-:W-:-:S02]  /*b0d0*/  ISETP.GE.AND P4, PT, R46, R238, PT ;  /* 0x000000ee2e00720c */ /* 0x000fc40003f86270 */
[----:B------:R-:W-:Y:S02]  /*b0e0*/  ISETP.GE.AND P1, PT, R46, R233, PT ;  /* 0x000000e92e00720c */ /* 0x000fe40003f26270 */
[-C--:B---3--:R-:W-:Y:S01]  /*b0f0*/  HMMA.16816.F32.BF16 R8, R52, R36.reuse, R8 ;  /* 0x000000243408723c */ /* 0x088fe20000041808 */
[----:B------:R-:W-:Y:S02]  /*b100*/  FSEL R49, R152, -INF , !P4 ;  /* 0xff80000098317808 */ /* 0x000fe40006000000 */
[----:B------:R-:W-:Y:S02]  /*b110*/  FSEL R48, R154, -INF , !P1 ;  /* 0xff8000009a307808 */ /* 0x000fe40004800000 */
[C---:B------:R-:W-:Y:S02]  /*b120*/  ISETP.GE.AND P4, PT, R46.reuse, R231, PT ;  /* 0x000000e72e00720c */ /* 0x040fe40003f86270 */
[C---:B------:R-:W-:Y:S01]  /*b130*/  ISETP.GE.AND P1, PT, R46.reuse, R209, PT ;  /* 0x000000d12e00720c */ /* 0x040fe20003f26270 */
[----:B------:R-:W-:Y:S01]  /*b140*/  HMMA.16816.F32.BF16 R64, R56, R36, R64 ;  /* 0x000000243840723c */ /* 0x000fe20000041840 */
[----:B------:R-:W-:-:S02]  /*b150*/  IADD3 R44, R46, 0x8, RZ ;  /* 0x000000082e2c7810 */ /* 0x000fc40007ffe0ff */
[----:B------:R-:W-:Y:S02]  /*b160*/  FSEL R32, R32, -INF , !P4 ;  /* 0xff80000020207808 */ /* 0x000fe40006000000 */
[----:B------:R-:W-:Y:S02]  /*b170*/  FSEL R45, R34, -INF , !P1 ;  /* 0xff800000222d7808 */ /* 0x000fe40004800000 */
[----:B------:R-:W-:Y:S01]  /*b180*/  IADD3 R36, R46, 0x1, RZ ;  /* 0x000000012e247810 */ /* 0x000fe20007ffe0ff */
[----:B------:R-:W-:Y:S01]  /*b190*/  HMMA.16816.F32.BF16 R4, R52, R38, R4 ;  /* 0x000000263404723c */ /* 0x000fe20000041804 */
[-C--:B------:R-:W-:Y:S02]  /*b1a0*/  ISETP.GE.AND P4, PT, R44, R238.reuse, PT ;  /* 0x000000ee2c00720c */ /* 0x080fe40003f86270 */
[C---:B------:R-:W-:Y:S02]  /*b1b0*/  ISETP.GE.AND P5, PT, R36.reuse, R238, PT ;  /* 0x000000ee2400720c */ /* 0x040fe40003fa6270 */
[----:B------:R-:W-:-:S02]  /*b1c0*/  ISETP.GE.AND P6, PT, R36, R233, PT ;  /* 0x000000e92400720c */ /* 0x000fc40003fc6270 */
[C---:B------:R-:W-:Y:S01]  /*b1d0*/  ISETP.GE.AND P2, PT, R36.reuse, R231, PT ;  /* 0x000000e72400720c */ /* 0x040fe20003f46270 */
[----:B------:R-:W-:Y:S01]  /*b1e0*/  HMMA.16816.F32.BF16 R60, R56, R38, R60 ;  /* 0x00000026383c723c */ /* 0x000fe2000004183c */
[----:B------:R-:W-:Y:S02]  /*b1f0*/  ISETP.GE.AND P3, PT, R36, R209, PT ;  /* 0x000000d12400720c */ /* 0x000fe40003f66270 */
[----:B------:R-:W1:Y:S01]  /*b200*/  LDSM.16.M88.4 R36, [R180+0x1000] ;  /* 0x00100000b424783b */ /* 0x000e620000000200 */
[----:B------:R-:W-:Y:S02]  /*b210*/  ISETP.GE.AND P1, PT, R44, R233, PT ;  /* 0x000000e92c00720c */ /* 0x000fe40003f26270 */
[----:B------:R-:W-:Y:S02]  /*b220*/  FSEL R51, R153, -INF , !P5 ;  /* 0xff80000099337808 */ /* 0x000fe40006800000 */
[----:B------:R-:W-:Y:S01]  /*b230*/  HMMA.16816.F32.BF16 R24, R132, R40, R24 ;  /* 0x000000288418723c */ /* 0x000fe20000041818 */
[----:B------:R-:W-:-:S02]  /*b240*/  FSEL R34, R33, -INF , !P2 ;  /* 0xff80000021227808 */ /* 0x000fc40005000000 */
[C---:B------:R-:W-:Y:S02]  /*b250*/  ISETP.GE.AND P5, PT, R44.reuse, R231, PT ;  /* 0x000000e72c00720c */ /* 0x040fe40003fa6270 */
[----:B------:R-:W-:Y:S02]  /*b260*/  ISETP.GE.AND P2, PT, R44, R209, PT ;  /* 0x000000d12c00720c */ /* 0x000fe40003f46270 */
[C---:B------:R-:W-:Y:S01]  /*b270*/  IADD3 R40, R46.reuse, 0x9, RZ ;  /* 0x000000092e287810 */ /* 0x040fe20007ffe0ff */
[----:B------:R-:W-:Y:S01]  /*b280*/  HMMA.16816.F32.BF16 R20, R132, R42, R20 ;  /* 0x0000002a8414723c */ /* 0x000fe20000041814 */
[----:B------:R-:W-:Y:S02]  /*b290*/  IADD3 R52, R46, 0x10, RZ ;  /* 0x000000102e347810 */ /* 0x000fe40007ffe0ff */
[----:B------:R-:W-:Y:S02]  /*b2a0*/  FSEL R35, R35, -INF , !P3 ;  /* 0xff80000023237808 */ /* 0x000fe40005800000 */
[----:B------:R-:W-:-:S02]  /*b2b0*/  FSEL R50, R155, -INF , !P6 ;  /* 0xff8000009b327808 */ /* 0x000fc40007000000 */
[----:B------:R-:W-:Y:S01]  /*b2c0*/  FSEL R57, R148, -INF , !P4 ;  /* 0xff80000094397808 */ /* 0x000fe20006000000 */
[----:B------:R-:W-:Y:S01]  /*b2d0*/  HMMA.16816.F32.BF16 R168, R164, R42, R168 ;  /* 0x0000002aa4a8723c */ /* 0x000fe200000418a8 */
[----:B------:R-:W-:Y:S02]  /*b2e0*/  FSEL R56, R150, -INF , !P1 ;  /* 0xff80000096387808 */ /* 0x000fe40004800000 */
[C---:B------:R-:W-:Y:S02]  /*b2f0*/  ISETP.GE.AND P3, PT, R40.reuse, R238, PT ;  /* 0x000000ee2800720c */ /* 0x040fe40003f66270 */
[C---:B------:R-:W-:Y:S02]  /*b300*/  ISETP.GE.AND P6, PT, R40.reuse, R233, PT ;  /* 0x000000e92800720c */ /* 0x040fe40003fc6270 */
[C---:B------:R-:W-:Y:S02]  /*b310*/  ISETP.GE.AND P4, PT, R40.reuse, R231, PT ;  /* 0x000000e72800720c */ /* 0x040fe40003f86270 */
[----:B------:R-:W-:-:S02]  /*b320*/  ISETP.GE.AND P1, PT, R40, R209, PT ;  /* 0x000000d12800720c */ /* 0x000fc40003f26270 */
[----:B------:R-:W-:Y:S02]  /*b330*/  FSEL R40, R28, -INF , !P5 ;  /* 0xff8000001c287808 */ /* 0x000fe40006800000 */
[----:B------:R-:W-:Y:S02]  /*b340*/  FSEL R33, R30, -INF , !P2 ;  /* 0xff8000001e217808 */ /* 0x000fe40005000000 */
[C---:B------:R-:W-:Y:S02]  /*b350*/  ISETP.GE.AND P5, PT, R52.reuse, R238, PT ;  /* 0x000000ee3400720c */ /* 0x040fe40003fa6270 */
[----:B------:R-:W-:Y:S02]  /*b360*/  ISETP.GE.AND P2, PT, R52, R233, PT ;  /* 0x000000e93400720c */ /* 0x000fe40003f46270 */
[----:B------:R-:W-:Y:S01]  /*b370*/  IADD3 R28, R46, 0x11, RZ ;  /* 0x000000112e1c7810 */ /* 0x000fe20007ffe0ff */
[----:B-1----:R-:W-:Y:S01]  /*b380*/  HMMA.16816.F32.BF16 R136, R164, R36, R136 ;  /* 0x00000024a488723c */ /* 0x002fe20000041888 */
[----:B------:R-:W-:-:S02]  /*b390*/  FSEL R41, R31, -INF , !P1 ;  /* 0xff8000001f297808 */ /* 0x000fc40004800000 */
[----:B------:R-:W-:Y:S02]  /*b3a0*/  FSEL R58, R151, -INF , !P6 ;  /* 0xff800000973a7808 */ /* 0x000fe40007000000 */
[----:B------:R-:W-:Y:S02]  /*b3b0*/  FSEL R249, R144, -INF , !P5 ;  /* 0xff80000090f97808 */ /* 0x000fe40006800000 */
[----:B------:R-:W-:Y:S01]  /*b3c0*/  FSEL R226, R146, -INF , !P2 ;  /* 0xff80000092e27808 */ /* 0x000fe20005000000 */
[----:B------:R-:W-:Y:S01]  /*b3d0*/  HMMA.16816.F32.BF16 R16, R132, R36, R16 ;  /* 0x000000248410723c */ /* 0x000fe20000041810 */
[----:B------:R-:W-:Y:S02]  /*b3e0*/  FSEL R44, R29, -INF , !P4 ;  /* 0xff8000001d2c7808 */ /* 0x000fe40006000000 */
[C---:B------:R-:W-:Y:S02]  /*b3f0*/  ISETP.GE.AND P6, PT, R28.reuse, R238, PT ;  /* 0x000000ee1c00720c */ /* 0x040fe40003fc6270 */
[----:B------:R-:W-:-:S02]  /*b400*/  ISETP.GE.AND P1, PT, R28, R233, PT ;  /* 0x000000e91c00720c */ /* 0x000fc40003f26270 */
[C---:B------:R-:W-:Y:S01]  /*b410*/  ISETP.GE.AND P5, PT, R28.reuse, R231, PT ;  /* 0x000000e71c00720c */ /* 0x040fe20003fa6270 */
[----:B------:R-:W-:Y:S01]  /*b420*/  HMMA.16816.F32.BF16 R12, R132, R38, R12 ;  /* 0x00000026840c723c */ /* 0x000fe2000004180c */
[----:B------:R-:W-:Y:S02]  /*b430*/  ISETP.GE.AND P2, PT, R28, R209, PT ;  /* 0x000000d11c00720c */ /* 0x000fe40003f46270 */
[----:B------:R-:W1:Y:S01]  /*b440*/  LDSM.16.M88.4 R28, [R180+0x1800] ;  /* 0x00180000b41c783b */ /* 0x000e620000000200 */
[----:B------:R-:W-:Y:S01]  /*b450*/  FSEL R59, R149, -INF , !P3 ;  /* 0xff800000953b7808 */ /* 0x000fe20005800000 */
[----:B------:R-:W-:-:S04]  /*b460*/  DEPBAR.LE SB0, 0x0 ;  /* 0x000080000000791a */ /* 0x000fc80000000000 */
[C---:B------:R-:W-:Y:S01]  /*b470*/  ISETP.GE.AND P3, PT, R52.reuse, R231, PT ;  /* 0x000000e73400720c */ /* 0x040fe20003f66270 */
[----:B------:R-:W-:Y:S01]  /*b480*/  HMMA.16816.F32.BF16 R160, R164, R38, R160 ;  /* 0x00000026a4a0723c */ /* 0x000fe200000418a0 */
[----:B------:R-:W-:Y:S02]  /*b490*/  ISETP.GE.AND P4, PT, R52, R209, PT ;  /* 0x000000d13400720c */ /* 0x000fe40003f86270 */
[----:B------:R-:W-:Y:S02]  /*b4a0*/  IADD3 R42, R46, 0x18, RZ ;  /* 0x000000182e2a7810 */ /* 0x000fe40007ffe0ff */
[----:B------:R-:W-:Y:S02]  /*b4b0*/  FSEL R247, R145, -INF , !P6 ;  /* 0xff80000091f77808 */ /* 0x000fe40007000000 */
[----:B------:R-:W-:Y:S02]  /*b4c0*/  FSEL R178, R147, -INF , !P1 ;  /* 0xff80000093b27808 */ /* 0x000fe40004800000 */
[----:B------:R-:W-:-:S02]  /*b4d0*/  FSEL R43, R24, -INF , !P3 ;  /* 0xff800000182b7808 */ /* 0x000fc40005800000 */
[----:B------:R-:W-:Y:S02]  /*b4e0*/  FSEL R53, R26, -INF , !P4 ;  /* 0xff8000001a357808 */ /* 0x000fe40006000000 */
[C---:B------:R-:W-:Y:S02]  /*b4f0*/  ISETP.GE.AND P1, PT, R42.reuse, R238, PT ;  /* 0x000000ee2a00720c */ /* 0x040fe40003f26270 */
[C---:B------:R-:W-:Y:S02]  /*b500*/  ISETP.GE.AND P3, PT, R42.reuse, R233, PT ;  /* 0x000000e92a00720c */ /* 0x040fe40003f66270 */
[C---:B------:R-:W-:Y:S02]  /*b510*/  ISETP.GE.AND P6, PT, R42.reuse, R231, PT ;  /* 0x000000e72a00720c */ /* 0x040fe40003fc6270 */
[----:B------:R-:W-:Y:S02]  /*b520*/  ISETP.GE.AND P4, PT, R42, R209, PT ;  /* 0x000000d12a00720c */ /* 0x000fe40003f86270 */
[----:B------:R-:W-:-:S02]  /*b530*/  IADD3 R26, R46, 0x19, RZ ;  /* 0x000000192e1a7810 */ /* 0x000fc40007ffe0ff */
[----:B------:R-:W-:Y:S02]  /*b540*/  IADD3 R24, R46, 0x20, RZ ;  /* 0x000000202e187810 */ /* 0x000fe40007ffe0ff */
[----:B------:R-:W-:Y:S02]  /*b550*/  FSEL R179, R25, -INF , !P5 ;  /* 0xff80000019b37808 */ /* 0x000fe40006800000 */
[----:B------:R-:W-:Y:S02]  /*b560*/  FSEL R47, R27, -INF , !P2 ;  /* 0xff8000001b2f7808 */ /* 0x000fe40005000000 */
[----:B------:R-:W-:Y:S02]  /*b570*/  FSEL R168, R168, -INF , !P1 ;  /* 0xff800000a8a87808 */ /* 0x000fe40004800000 */
[----:B------:R-:W-:Y:S01]  /*b580*/  FSEL R246, R170, -INF , !P3 ;  /* 0xff800000aaf67808 */ /* 0x000fe20005800000 */
[----:B-1----:R-:W-:Y:S01]  /*b590*/  HMMA.16816.F32.BF16 R64, R164, R28, R64 ;  /* 0x0000001ca440723c */ /* 0x002fe20000041840 */
[----:B------:R-:W-:-:S02]  /*b5a0*/  FSEL R224, R20, -INF , !P6 ;  /* 0xff80000014e07808 */ /* 0x000fc40007000000 */
[----:B------:R-:W-:Y:S02]  /*b5b0*/  FSEL R54, R22, -INF , !P4 ;  /* 0xff80000016367808 */ /* 0x000fe40006000000 */
[CC--:B------:R-:W-:Y:S02]  /*b5c0*/  ISETP.GE.AND P2, PT, R26.reuse, R238.reuse, PT ;  /* 0x000000ee1a00720c */ /* 0x0c0fe40003f46270 */
[C---:B------:R-:W-:Y:S01]  /*b5d0*/  ISETP.GE.AND P5, PT, R26.reuse, R233, PT ;  /* 0x000000e91a00720c */ /* 0x040fe20003fa6270 */
[----:B------:R-:W-:Y:S01]  /*b5e0*/  HMMA.16816.F32.BF16 R8, R132, R28, R8 ;  /* 0x0000001c8408723c */ /* 0x000fe20000041808 */
[C---:B------:R-:W-:Y:S02]  /*b5f0*/  ISETP.GE.AND P1, PT, R26.reuse, R231, PT ;  /* 0x000000e71a00720c */ /* 0x040fe40003f26270 */
[----:B------:R-:W-:Y:S02]  /*b600*/  ISETP.GE.AND P3, PT, R26, R209, PT ;  /* 0x000000d11a00720c */ /* 0x000fe40003f66270 */
[----:B------:R-:W-:-:S02]  /*b610*/  ISETP.GE.AND P6, PT, R24, R238, PT ;  /* 0x000000ee1800720c */ /* 0x000fc40003fc6270 */
[----:B------:R-:W-:Y:S01]  /*b620*/  ISETP.GE.AND P4, PT, R24, R233, PT ;  /* 0x000000e91800720c */ /* 0x000fe20003f86270 */
[-C--:B------:R-:W-:Y:S01]  /*b630*/  HMMA.16816.F32.BF16 R4, R132, R30.reuse, R4 ;  /* 0x0000001e8404723c */ /* 0x080fe20000041804 */
[----:B------:R-:W-:Y:S02]  /*b640*/  IADD3 R20, R46, 0x21, RZ ;  /* 0x000000212e147810 */ /* 0x000fe40007ffe0ff */
[----:B------:R-:W-:Y:S02]  /*b650*/  FSEL R173, R169, -INF , !P2 ;  /* 0xff800000a9ad7808 */ /* 0x000fe40005000000 */
[----:B------:R-:W-:Y:S02]  /*b660*/  FSEL R42, R21, -INF , !P1 ;  /* 0xff800000152a7808 */ /* 0x000fe40004800000 */
[----:B------:R-:W-:Y:S01]  /*b670*/  FSEL R55, R23, -INF , !P3 ;  /* 0xff80000017377808 */ /* 0x000fe20005800000 */
[----:B------:R-:W-:Y:S01]  /*b680*/  HMMA.16816.F32.BF16 R60, R164, R30, R60 ;  /* 0x0000001ea43c723c */ /* 0x000fe2000004183c */
[----:B------:R-:W-:-:S02]  /*b690*/  FSEL R251, R171, -INF , !P5 ;  /* 0xff800000abfb7808 */ /* 0x000fc40006800000 */
[----:B------:R-:W-:Y:S02]  /*b6a0*/  FSEL R172, R136, -INF , !P6 ;  /* 0xff80000088ac7808 */ /* 0x000fe40007000000 */
[----:B------:R-:W-:Y:S01]  /*b6b0*/  FSEL R151, R138, -INF , !P4 ;  /* 0xff8000008a977808 */ /* 0x000fe20006000000 */
[----:B------:R-:W-:Y:S01]  /*b6c0*/  BAR.SYNC.DEFER_BLOCKING 0x0 ;  /* 0x0000000000007b1d */ /* 0x000fe20000010000 */
[C---:B------:R-:W-:Y:S02]  /*b6d0*/  ISETP.GE.AND P2, PT, R24.reuse, R231, PT ;  /* 0x000000e71800720c */ /* 0x040fe40003f46270 */
[----:B------:R-:W-:Y:S02]  /*b6e0*/  ISETP.GE.AND P1, PT, R24, R209, PT ;  /* 0x000000d11800720c */ /* 0x000fe40003f26270 */
[C---:B------:R-:W-:Y:S02]  /*b6f0*/  ISETP.GE.AND P5, PT, R20.reuse, R238, PT ;  /* 0x000000ee1400720c */ /* 0x040fe40003fa6270 */
[----:B------:R-:W-:-:S02]  /*b700*/  ISETP.GE.AND P3, PT, R20, R233, PT ;  /* 0x000000e91400720c */ /* 0x000fc40003f66270 */
[C---:B------:R-:W-:Y:S02]  /*b710*/  ISETP.GE.AND P6, PT, R20.reuse, R231, PT ;  /* 0x000000e71400720c */ /* 0x040fe40003fc6270 */
        /* <DEDUP_REMOVED lines=11> */
[----:B------:R-:W-:Y:S02]  /*b7d0*/  FSEL R252, R12, -INF , !P1 ;  /* 0xff8000000cfc7808 */ /* 0x000fe40004800000 */
[----:B------:R-:W-:Y:S02]  /*b7e0*/  IADD3 R16, R46, 0x29, RZ ;  /* 0x000000292e107810 */ /* 0x000fe40007ffe0ff */
[----:B------:R-:W-:Y:S02]  /*b7f0*/  ISETP.GE.AND P1, PT, R20, R238, PT ;  /* 0x000000ee1400720c */ /* 0x000fe40003f26270 */
        /* <DEDUP_REMOVED lines=8> */
[----:B------:R-:W-:-:S02]  /*b880*/  FSEL R138, R64, -INF , !P1 ;  /* 0xff800000408a7808 */ /* 0x000fc40004800000 */
[C---:B------:R-:W-:Y:S02]  /*b890*/  IADD3 R18, R46.reuse, 0x31, RZ ;  /* 0x000000312e127810 */ /* 0x040fe40007ffe0ff */
[----:B------:R-:W-:Y:S02]  /*b8a0*/  IADD3 R16, R46, 0x38, RZ ;  /* 0x000000382e107810 */ /* 0x000fe40007ffe0ff */
[-C--:B------:R-:W-:Y:S02]  /*b8b0*/  ISETP.GE.AND P1, PT, R20, R231.reuse, PT ;  /* 0x000000e71400720c */ /* 0x080fe40003f26270 */
[----:B------:R-:W-:Y:S02]  /*b8c0*/  IADD3 R46, R46, 0x39, RZ ;  /* 0x000000392e2e7810 */ /* 0x000fe40007ffe0ff */
[----:B------:R-:W-:Y:S02]  /*b8d0*/  FSEL R160, R8, -INF , !P1 ;  /* 0xff80000008a07808 */ /* 0x000fe40004800000 */
[----:B------:R-:W-:-:S02]  /*b8e0*/  ISETP.GE.AND P1, PT, R46, R231, PT ;  /* 0x000000e72e00720c */ /* 0x000fc40003f26270 */
[----:B------:R-:W-:Y:S02]  /*b8f0*/  FSEL R245, R15, -INF , !P2 ;  /* 0xff8000000ff57808 */ /* 0x000fe40005000000 */
[----:B------:R-:W-:Y:S02]  /*b900*/  FSEL R156, R5, -INF , !P1 ;  /* 0xff800000059c7808 */ /* 0x000fe40004800000 */
[----:B------:R-:W-:Y:S02]  /*b910*/  ISETP.GE.AND P1, PT, R16, R209, PT ;  /* 0x000000d11000720c */ /* 0x000fe40003f26270 */
[----:B------:R-:W-:Y:S02]  /*b920*/  ISETP.GE.AND P2, PT, R18, R233, PT ;  /* 0x000000e91200720c */ /* 0x000fe40003f46270 */
[----:B------:R-:W-:Y:S02]  /*b930*/  FSEL R152, R6, -INF , !P1 ;  /* 0xff80000006987808 */ /* 0x000fe40004800000 */
[----:B------:R-:W-:-:S02]  /*b940*/  FSEL R239, R14, -INF , !P3 ;  /* 0xff8000000eef7808 */ /* 0x000fc40005800000 */
[----:B------:R-:W-:Y:S02]  /*b950*/  FSEL R174, R163, -INF , !P4 ;  /* 0xff800000a3ae7808 */ /* 0x000fe40006000000 */
[----:B------:R-:W-:Y:S02]  /*b960*/  FSEL R136, R67, -INF , !P2 ;  /* 0xff80000043887808 */ /* 0x000fe40005000000 */
[----:B------:R-:W-:Y:S02]  /*b970*/  ISETP.GE.AND P1, PT, R207, 0x4, PT ;  /* 0x00000004cf00780c */ /* 0x000fe40003f26270 */
[----:B------:R-:W-:Y:S02]  /*b980*/  ISETP.GE.AND P3, PT, R18, R238, PT ;  /* 0x000000ee1200720c */ /* 0x000fe40003f66270 */
[----:B------:R-:W-:Y:S02]  /*b990*/  ISETP.GE.AND P4, PT, R20, R233, PT ;  /* 0x000000e91400720c */ /* 0x000fe40003f86270 */
[----:B------:R-:W-:-:S02]  /*b9a0*/  ISETP.GE.AND P2, PT, R18, R231, PT ;  /* 0x000000e71200720c */ /* 0x000fc40003f46270 */
[----:B------:R-:W-:Y:S02]  /*b9b0*/  FSEL R137, R65, -INF , !P3 ;  /* 0xff80000041897808 */ /* 0x000fe40005800000 */
[----:B------:R-:W-:Y:S02]  /*b9c0*/  FSEL R132, R66, -INF , !P4 ;  /* 0xff80000042847808 */ /* 0x000fe40006000000 */
[----:B------:R-:W-:Y:S02]  /*b9d0*/  FSEL R158, R9, -INF , !P2 ;  /* 0xff800000099e7808 */ /* 0x000fe40005000000 */
[----:B------:R-:W-:Y:S02]  /*b9e0*/  ISETP.GE.AND P3, PT, R20, R209, PT ;  /* 0x000000d11400720c */ /* 0x000fe40003f66270 */
[----:B------:R-:W-:Y:S02]  /*b9f0*/  ISETP.GE.AND P4, PT, R16, R231, PT ;  /* 0x000000e71000720c */ /* 0x000fe40003f86270 */
[----:B------:R-:W-:-:S02]  /*ba00*/  ISETP.GE.AND P2, PT, R18, R209, PT ;  /* 0x000000d11200720c */ /* 0x000fc40003f46270 */
[----:B------:R-:W-:Y:S02]  /*ba10*/  FSEL R177, R161, -INF , !P6 ;  /* 0xff800000a1b17808 */ /* 0x000fe40007000000 */
[----:B------:R-:W-:Y:S02]  /*ba20*/  FSEL R250, R13, -INF , !P5 ;  /* 0xff8000000dfa7808 */ /* 0x000fe40006800000 */
[----:B------:R-:W-:Y:S02]  /*ba30*/  FSEL R159, R4, -INF , !P4 ;  /* 0xff800000049f7808 */ /* 0x000fe40006000000 */
[----:B------:R-:W-:Y:S02]  /*ba40*/  FSEL R157, R10, -INF , !P3 ;  /* 0xff8000000a9d7808 */ /* 0x000fe40005800000 */
[----:B------:R-:W-:Y:S02]  /*ba50*/  FSEL R155, R11, -INF , !P2 ;  /* 0xff8000000b9b7808 */ /* 0x000fe40005000000 */
[----:B------:R-:W-:-:S02]  /*ba60*/  ISETP.GE.AND P6, PT, R16, R238, PT ;  /* 0x000000ee1000720c */ /* 0x000fc40003fc6270 */
[----:B------:R-:W-:Y:S02]  /*ba70*/  ISETP.GE.AND P5, PT, R46, R238, PT ;  /* 0x000000ee2e00720c */ /* 0x000fe40003fa6270 */
[-C--:B------:R-:W-:Y:S02]  /*ba80*/  ISETP.GE.AND P4, PT, R16, R233.reuse, PT ;  /* 0x000000e91000720c */ /* 0x080fe40003f86270 */
[C---:B------:R-:W-:Y:S02]  /*ba90*/  ISETP.GE.AND P3, PT, R46.reuse, R233, PT ;  /* 0x000000e92e00720c */ /* 0x040fe40003f66270 */
[----:B------:R-:W-:Y:S02]  /*baa0*/  ISETP.GE.AND P2, PT, R46, R209, PT ;  /* 0x000000d12e00720c */ /* 0x000fe40003f46270 */
[----:B------:R-:W-:Y:S02]  /*bab0*/  FSEL R147, R60, -INF , !P6 ;  /* 0xff8000003c937808 */ /* 0x000fe40007000000 */
[----:B------:R-:W-:-:S02]  /*bac0*/  FSEL R153, R7, -INF , !P2 ;  /* 0xff80000007997808 */ /* 0x000fc40005000000 */
        /* <DEDUP_REMOVED lines=12> */
[----:B------:R-:W-:Y:S01]  /*bb90*/  @!P0 LEA R16, P6, R10, c[0x0][0x168], 0x1 ;  /* 0x00005a000a108a11 */ /* 0x000fe200078c08ff */
[----:B------:R-:W-:Y:S02]  /*bba0*/  IMAD.MOV.U32 R4, RZ, RZ, c[0x0][0x198] ;  /* 0x00006600ff047624 */ /* 0x000fe400078e00ff */
[----:B------:R-:W-:Y:S01]  /*bbb0*/  IMAD.IADD R5, R7, 0x1, R5 ;  /* 0x0000000107057824 */ /* 0x000fe200078e0205 */
[-C--:B------:R-:W-:Y:S02]  /*bbc0*/  @!P0 IADD3 R7, P5, R197, R10.reuse, RZ ;  /* 0x0000000ac5078210 */ /* 0x080fe40007fbe0ff */
[----:B------:R-:W-:Y:S02]  /*bbd0*/  @!P0 LEA R8, P3, R4, R10, 0x5 ;  /* 0x0000000a04088211 */ /* 0x000fe400078628ff */
[----:B------:R-:W-:Y:S01]  /*bbe0*/  LEA.HI.X R11, R6, R217, R5, 0x6, P2 ;  /* 0x000000d9060b7211 */ /* 0x000fe200010f3405 */
[----:B------:R-:W-:Y:S01]  /*bbf0*/  @!P0 IMAD.MOV.U32 R5, RZ, RZ, c[0x0][0x19c] ;  /* 0x00006700ff058624 */ /* 0x000fe200078e00ff */
[----:B------:R-:W-:-:S02]  /*bc00*/  @!P0 LEA R14, P4, R7, c[0x0][0x168], 0x1 ;  /* 0x00005a00070e8a11 */ /* 0x000fc400078808ff */
[----:B------:R-:W-:Y:S01]  /*bc10*/  @!P0 LEA R12, P2, R8, c[0x0][0x168], 0x1 ;  /* 0x00005a00080c8a11 */ /* 0x000fe200078408ff */
[----:B------:R-:W-:Y:S01]  /*bc20*/  @!P0 IMAD.X R6, R196, 0x1, R11, P5 ;  /* 0x00000001c4068824 */ /* 0x000fe200028e060b */
[----:B------:R-:W-:Y:S02]  /*bc30*/  @!P0 LEA.HI.X R5, R4, R11, R5, 0x5, P3 ;  /* 0x0000000b04058211 */ /* 0x000fe400018f2c05 */
        /* <DEDUP_REMOVED lines=29> */
.L_x_548:
[----:B------:R-:W-:Y:S05]  /*be10*/  BSYNC B0 ;  /* 0x0000000000007941 */ /* 0x000fea0003800000 */
.L_x_547:
[----:B------:R-:W0:Y:S02]  /*be20*/  LDGDEPBAR ;  /* 0x00000000000079af */ /* 0x000e240000000000 */
.L_x_546:
[----:B------:R-:W-:Y:S01]  /*be30*/  FMNMX.FTZ R5, R2, R32, !PT ;  /* 0x0000002002057209 */ /* 0x000fe20007810000 */
[----:B------:R-:W-:Y:S01]  /*be40*/  IMAD.MOV.U32 R233, RZ, RZ, R53 ;  /* 0x000000ffffe97224 */ /* 0x000fe200078e0035 */
[----:B------:R-:W3:Y:S01]  /*be50*/  LDC.U8 R148, c[0x0][0x2d8] ;  /* 0x0000b600ff947b82 */ /* 0x000ee20000000000 */
[----:B------:R-:W-:Y:S01]  /*be60*/  IMAD.MOV.U32 R209, RZ, RZ, R47 ;  /* 0x000000ffffd17224 */ /* 0x000fe200078e002f */
[----:B------:R-:W-:Y:S01]  /*be70*/  FMNMX.FTZ R5, R34, R5, !PT ;  /* 0x0000000522057209 */ /* 0x000fe20007810000 */
[----:B------:R-:W-:Y:S01]  /*be80*/  IMAD.MOV.U32 R238, RZ, RZ, R54 ;  /* 0x000000ffffee7224 */ /* 0x000fe200078e0036 */
[----:B------:R-:W-:Y:S01]  /*be90*/  LDSM.16.MT88.4 R60, [R186+0x6000] ;  /* 0x00600000ba3c783b */ /* 0x000fe20000004200 */
[----:B------:R-:W-:Y:S01]  /*bea0*/  IMAD.MOV.U32 R231, RZ, RZ, R55 ;  /* 0x000000ffffe77224 */ /* 0x000fe200078e0037 */
[----:B------:R-:W-:Y:S01]  /*beb0*/  FMNMX.FTZ R5, R40, R5, !PT ;  /* 0x0000000528057209 */ /* 0x000fe20007810000 */
[----:B-1----:R-:W-:Y:S01]  /*bec0*/  IMAD.WIDE.U32 R12, R232, -0x326172a9, RZ ;  /* 0xcd9e8d57e80c7825 */ /* 0x002fe200078e00ff */
[----:B------:R-:W-:Y:S02]  /*bed0*/  LDSM.16.MT88.4 R52, [R188+0x6000] ;  /* 0x00600000bc34783b */ /* 0x000fe40000004200 */
[----:B------:R-:W-:Y:S01]  /*bee0*/  FMNMX.FTZ R4, R44, R5, !PT ;  /* 0x000000052c047209 */ /* 0x000fe20007810000 */
[----:B------:R-:W-:-:S03]  /*bef0*/  IMAD.SHL.U32 R9, R140, 0x2, RZ ;  /* 0x000000028c097824 */ /* 0x000fc600078e00ff */
[----:B------:R-:W-:Y:S02]  /*bf00*/  FMNMX.FTZ R4, R43, R4, !PT ;  /* 0x000000042b047209 */ /* 0x000fe40007810000 */
[----:B------:R-:W-:Y:S02]  /*bf10*/  LOP3.LUT R134, R243, UR25, R9, 0x96, !PT ;  /* 0x00000019f3867c12 */ /* 0x000fe4000f8e9609 */
[----:B------:R-:W-:Y:S02]  /*bf20*/  FMNMX.FTZ R5, R179, R4, !PT ;  /* 0x00000004b3057209 */ /* 0x000fe40007810000 */
[----:B------:R-:W-:Y:S01]  /*bf30*/  FMNMX.FTZ R4, R0, R45, !PT ;  /* 0x0000002d00047209 */ /* 0x000fe20007810000 */
[----:B------:R-:W-:Y:S01]  /*bf40*/  IMAD.WIDE.U32 R134, R134, -0x326172a9, RZ ;  /* 0xcd9e8d5786867825 */ /* 0x000fe200078e00ff */
        /* <DEDUP_REMOVED lines=14> */
[----:B--2---:R-:W-:Y:S02]  /*c030*/  FMNMX.FTZ R6, R158, R5, !PT ;  /* 0x000000059e067209 */ /* 0x004fe40007810000 */
[----:B------:R-:W-:Y:S02]  /*c040*/  FMNMX.FTZ R4, R225, R4, !PT ;  /* 0x00000004e1047209 */ /* 0x000fe40007810000 */
[----:B------:R-:W-:Y:S02]  /*c050*/  FMNMX.FTZ R5, R159, R6, !PT ;  /* 0x000000069f057209 */ /* 0x000fe40007810000 */
[----:B------:R-:W-:Y:S02]  /*c060*/  FMNMX.FTZ R4, R227, R4, !PT ;  /* 0x00000004e3047209 */ /* 0x000fe40007810000 */
[----:B------:R-:W-:Y:S02]  /*c070*/  FMNMX.FTZ R5, R156, R5, !PT ;  /* 0x000000059c057209 */ /* 0x000fe40007810000 */
[----:B------:R-:W-:-:S02]  /*c080*/  FMNMX.FTZ R4, R239, R4, !PT ;  /* 0x00000004ef047209 */ /* 0x000fc40007810000 */
[----:B---3--:R-:W-:Y:S01]  /*c090*/  PRMT R148, R148, 0x7054, R148 ;  /* 0x0000705494947816 */ /* 0x008fe20000000094 */
[----:B------:R-:W1:Y:S01]  /*c0a0*/  SHFL.BFLY PT, R6, R5, 0x2, 0x1f ;  /* 0x0c401f0005067f89 */ /* 0x000e6200000e0000 */
[----:B------:R-:W-:-:S04]  /*c0b0*/  FMNMX.FTZ R4, R245, R4, !PT ;  /* 0x00000004f5047209 */ /* 0x000fc80007810000 */
[----:B------:R-:W-:-:S04]  /*c0c0*/  FMNMX.FTZ R4, R157, R4, !PT ;  /* 0x000000049d047209 */ /* 0x000fc80007810000 */
[----:B------:R-:W-:Y:S02]  /*c0d0*/  FMNMX.FTZ R7, R155, R4, !PT ;  /* 0x000000049b077209 */ /* 0x000fe40007810000 */
[----:B------:R-:W-:Y:S02]  /*c0e0*/  LOP3.LUT R4, R13, R229, RZ, 0x3c, !PT ;  /* 0x000000e50d047212 */ /* 0x000fe400078e3cff */
[----:B------:R-:W-:-:S03]  /*c0f0*/  FMNMX.FTZ R8, R152, R7, !PT ;  /* 0x0000000798087209 */ /* 0x000fc60007810000 */
[----:B------:R-:W-:Y:S01]  /*c100*/  IMAD.WIDE.U32 R10, R4, -0x2daee0ad, RZ ;  /* 0xd2511f53040a7825 */ /* 0x000fe200078e00ff */
[----:B------:R-:W-:Y:S02]  /*c110*/  FMNMX.FTZ R7, R153, R8, !PT ;  /* 0x0000000899077209 */ /* 0x000fe40007810000 */
[----:B------:R-:W-:-:S03]  /*c120*/  LOP3.LUT R8, R135, UR15, R12, 0x96, !PT ;  /* 0x0000000f87087c12 */ /* 0x000fc6000f8e960c */
[----:B------:R-:W2:Y:S01]  /*c130*/  SHFL.BFLY PT, R4, R7, 0x2, 0x1f ;  /* 0x0c401f0007047f89 */ /* 0x000ea200000e0000 */
[----:B-1----:R-:W-:Y:S01]  /*c140*/  FMNMX.FTZ R6, R5, R6, !PT ;  /* 0x0000000605067209 */ /* 0x002fe20007810000 */
[----:B------:R-:W-:Y:S01]  /*c150*/  IMAD.WIDE.U32 R8, R8, -0x2daee0ad, RZ ;  /* 0xd2511f5308087825 */ /* 0x000fe200078e00ff */
[----:B------:R-:W-:-:S03]  /*c160*/  LOP3.LUT R5, R11, UR14, R242, 0x96, !PT ;  /* 0x0000000e0b057c12 */ /* 0x000fc6000f8e96f2 */
[----:B------:R-:W1:Y:S01]  /*c170*/  SHFL.BFLY PT, R133, R6, 0x1, 0x1f ;  /* 0x0c201f0006857f89 */ /* 0x000e6200000e0000 */
[----:B------:R-:W-:Y:S02]  /*c180*/  IMAD.MOV.U32 R242, RZ, RZ, R173 ;  /* 0x000000fffff27224 */ /* 0x000fe400078e00ad */
[----:B------:R-:W-:-:S05]  /*c190*/  IMAD.WIDE.U32 R164, R5, -0x326172a9, RZ ;  /* 0xcd9e8d5705a47825 */ /* 0x000fca00078e00ff */
[--C-:B------:R-:W-:Y:S02]  /*c1a0*/  LOP3.LUT R5, R165, UR13, R134.reuse, 0x96, !PT ;  /* 0x0000000da5057c12 */ /* 0x100fe4000f8e9686 */
[----:B------:R-:W-:-:S03]  /*c1b0*/  LOP3.LUT R134, R241, UR13, R134, 0x96, !PT ;  /* 0x0000000df1867c12 */ /* 0x000fc6000f8e9686 */
[----:B------:R-:W-:Y:S01]  /*c1c0*/  IMAD.WIDE.U32 R64, R5, -0x2daee0ad, RZ ;  /* 0xd2511f5305407825 */ /* 0x000fe200078e00ff */
[----:B------:R-:W-:Y:S02]  /*c1d0*/  LOP3.LUT R5, R9, UR12, R10, 0x96, !PT ;  /* 0x0000000c09057c12 */ /* 0x000fe4000f8e960a */
[----:B--2---:R-:W-:Y:S02]  /*c1e0*/  FMNMX.FTZ R4, R7, R4, !PT ;  /* 0x0000000407047209 */ /* 0x004fe40007810000 */
[----:B------:R-:W-:Y:S01]  /*c1f0*/  LOP3.LUT R66, R65, UR10, R8, 0x96, !PT ;  /* 0x0000000a41427c12 */ /* 0x000fe2000f8e9608 */
[----:B------:R-:W-:Y:S02]  /*c200*/  IMAD.WIDE.U32 R8, R5, -0x326172a9, RZ ;  /* 0xcd9e8d5705087825 */ /* 0x000fe400078e00ff */
[----:B------:R-:W2:Y:S02]  /*c210*/  SHFL.BFLY PT, R7, R4, 0x1, 0x1f ;  /* 0x0c201f0004077f89 */ /* 0x000ea400000e0000 */
[----:B------:R-:W-:Y:S01]  /*c220*/  IMAD.WIDE.U32 R66, R66, -0x326172a9, RZ ;  /* 0xcd9e8d5742427825 */ /* 0x000fe200078e00ff */
[----:B-1----:R-:W-:-:S02]  /*c230*/  FMNMX.FTZ R133, R6, R133, !PT ;  /* 0x0000008506857209 */ /* 0x002fc40007810000 */
[----:B------:R-:W-:Y:S02]  /*c240*/  LOP3.LUT R6, R9, UR11, R164, 0x96, !PT ;  /* 0x0000000b09067c12 */ /* 0x000fe4000f8e96a4 */
[----:B------:R-:W-:Y:S01]  /*c250*/  LOP3.LUT R5, R67, UR9, R8, 0x96, !PT ;  /* 0x0000000943057c12 */ /* 0x000fe2000f8e9608 */
[C---:B------:R-:W-:Y:S01]  /*c260*/  FMUL.FTZ R173, R133.reuse, c[0x0][0x23c] ;  /* 0x00008f0085ad7a20 */ /* 0x040fe20000410000 */
[----:B------:R-:W-:Y:S01]  /*c270*/  FSETP.NEU.FTZ.AND P2, PT, R133, -INF , PT ;  /* 0xff8000008500780b */ /* 0x000fe20003f5d000 */
[----:B------:R-:W-:-:S03]  /*c280*/  IMAD.WIDE.U32 R8, R6, -0x2daee0ad, RZ ;  /* 0xd2511f5306087825 */ /* 0x000fc600078e00ff */
[----:B------:R-:W-:Y:S01]  /*c290*/  FSEL R173, R173, RZ, P2 ;  /* 0x000000ffadad7208 */ /* 0x000fe20001000000 */
[----:B------:R-:W-:Y:S01]  /*c2a0*/  IMAD.WIDE.U32 R166, R5, -0x2daee0ad, RZ ;  /* 0xd2511f5305a67825 */ /* 0x000fe200078e00ff */
[----:B------:R-:W-:Y:S02]  /*c2b0*/  LOP3.LUT R64, R9, UR8, R64, 0x96, !PT ;  /* 0x0000000809407c12 */ /* 0x000fe4000f8e9640 */
[----:B------:R-:W-:Y:S01]  /*c2c0*/  FSEL R17, R133, RZ, P2 ;  /* 0x000000ff85117208 */ /* 0x000fe20001000000 */
[----:B------:R-:W-:Y:S01]  /*c2d0*/  FFMA.FTZ R6, R40, c[0x0][0x23c], -R173 ;  /* 0x00008f0028067a23 */ /* 0x000fe200000108ad */
[----:B------:R-:W-:Y:S01]  /*c2e0*/  LOP3.LUT R5, R167, UR6, R8, 0x96, !PT ;  /* 0x00000006a7057c12 */ /* 0x000fe2000f8e9608 */
[----:B------:R-:W-:-:S04]  /*c2f0*/  IMAD.WIDE.U32 R64, R64, -0x326172a9, RZ ;  /* 0xcd9e8d5740407825 */ /* 0x000fc800078e00ff */
[----:B------:R-:W-:Y:S01]  /*c300*/  IMAD.WIDE.U32 R12, R5, -0x326172a9, RZ ;  /* 0xcd9e8d57050c7825 */ /* 0x000fe200078e00ff */
[----:B--2---:R-:W-:Y:S01]  /*c310*/  FMNMX.FTZ R7, R4, R7, !PT ;  /* 0x0000000704077209 */ /* 0x004fe20007810000 */
[----:B------:R-:W-:Y:S02]  /*c320*/  MUFU.EX2 R6, R6 ;  /* 0x0000000600067308 */ /* 0x000fe40000000800 */
[--C-:B------:R-:W-:Y:S01]  /*c330*/  FFMA.FTZ R5, R44, c[0x0][0x23c], -R173.reuse ;  /* 0x00008f002c057a23 */ /* 0x100fe200000108ad */
[C---:B------:R-:W-:Y:S01]  /*c340*/  LOP3.LUT R10, R12.reuse, 0xffff, RZ, 0xc0, !PT ;  /* 0x0000ffff0c0a7812 */ /* 0x040fe200078ec0ff */
[----:B------:R-:W-:Y:S01]  /*c350*/  FMUL.FTZ R154, R7, c[0x0][0x23c] ;  /* 0x00008f00079a7a20 */ /* 0x000fe20000410000 */
[----:B------:R-:W-:Y:S01]  /*c360*/  LOP3.LUT R15, R12, 0xff, RZ, 0xc0, !PT ;  /* 0x000000ff0c0f7812 */ /* 0x000fe200078ec0ff */
[--C-:B------:R-:W-:Y:S01]  /*c370*/  FFMA.FTZ R142, R32, c[0x0][0x23c], -R173.reuse ;  /* 0x00008f00208e7a23 */ /* 0x100fe200000108ad */
[----:B------:R-:W-:Y:S01]  /*c380*/  SHF.R.U32.HI R10, RZ, 0x8, R10 ;  /* 0x00000008ff0a7819 */ /* 0x000fe2000001160a */
[----:B------:R-:W1:Y:S01]  /*c390*/  MUFU.EX2 R5, R5 ;  /* 0x0000000500057308 */ /* 0x000e620000000800 */
[----:B------:R-:W-:Y:S01]  /*c3a0*/  LOP3.LUT R8, R13, UR16, R64, 0x96, !PT ;  /* 0x000000100d087c12 */ /* 0x000fe2000f8e9640 */
[--C-:B------:R-:W-:Y:S01]  /*c3b0*/  FFMA.FTZ R139, R34, c[0x0][0x23c], -R173.reuse ;  /* 0x00008f00228b7a23 */ /* 0x100fe200000108ad */
[----:B------:R-:W-:Y:S01]  /*c3c0*/  PRMT R15, R15, 0x5410, R10 ;  /* 0x000054100f0f7816 */ /* 0x000fe2000000000a */
[--C-:B------:R-:W-:Y:S01]  /*c3d0*/  FFMA.FTZ R179, R179, c[0x0][0x23c], -R173.reuse ;  /* 0x00008f00b3b37a23 */ /* 0x100fe200000108ad */
[----:B------:R-:W-:Y:S01]  /*c3e0*/  LOP3.LUT R10, R8, 0xffff, RZ, 0xc0, !PT ;  /* 0x0000ffff080a7812 */ /* 0x000fe200078ec0ff */
[--C-:B------:R-:W-:Y:S01]  /*c3f0*/  FFMA.FTZ R252, R252, c[0x0][0x23c], -R173.reuse ;  /* 0x00008f00fcfc7a23 */ /* 0x100fe200000108ad */
[C---:B------:R-:W-:Y:S01]  /*c400*/  FSETP.NEU.FTZ.AND P0, PT, R7.reuse, -INF , PT ;  /* 0xff8000000700780b */ /* 0x040fe20003f1d000 */
[--C-:B------:R-:W-:Y:S01]  /*c410*/  HSET2.LE.AND R15, R15, R148.reuse, PT ;  /* 0x000000940f0f7233 */ /* 0x100fe20003803000 */
[----:B------:R-:W-:Y:S01]  /*c420*/  LOP3.LUT R9, R8, 0xff, RZ, 0xc0, !PT ;  /* 0x000000ff08097812 */ /* 0x000fe200078ec0ff */
[----:B------:R-:W-:Y:S01]  /*c430*/  MUFU.EX2 R142, R142 ;  /* 0x0000008e008e7308 */ /* 0x000fe20000000800 */
[----:B------:R-:W-:Y:S01]  /*c440*/  SHF.R.U32.HI R10, RZ, 0x8, R10 ;  /* 0x00000008ff0a7819 */ /* 0x000fe2000001160a */
[--C-:B------:R-:W-:Y:S01]  /*c450*/  FFMA.FTZ R250, R250, c[0x0][0x23c], -R173.reuse ;  /* 0x00008f00fafa7a23 */ /* 0x100fe200000108ad */
[----:B------:R-:W-:Y:S01]  /*c460*/  FSEL R143, R7, RZ, P0 ;  /* 0x000000ff078f7208 */ /* 0x000fe20000000000 */
[--C-:B------:R-:W-:Y:S01]  /*c470*/  FFMA.FTZ R244, R244, c[0x0][0x23c], -R173.reuse ;  /* 0x00008f00f4f47a23 */ /* 0x100fe200000108ad */
[----:B------:R-:W-:Y:S01]  /*c480*/  PRMT R9, R9, 0x5410, R10 ;  /* 0x0000541009097816 */ /* 0x000fe2000000000a */
[----:B------:R-:W-:Y:S01]  /*c490*/  FFMA.FTZ R248, R248, c[0x0][0x23c], -R173 ;  /* 0x00008f00f8f87a23 */ /* 0x000fe200000108ad */
[----:B------:R-:W-:Y:S01]  /*c4a0*/  FMNMX.FTZ R10, R176, R49, !PT ;  /* 0x00000031b00a7209 */ /* 0x000fe20007810000 */
[----:B------:R-:W-:Y:S01]  /*c4b0*/  FADD.FTZ R143, R0, -R143 ;  /* 0x8000008f008f7221 */ /* 0x000fe20000010000 */
[----:B------:R-:W-:Y:S01]  /*c4c0*/  SHF.R.U32.HI R13, RZ, 0x10, R12 ;  /* 0x00000010ff0d7819 */ /* 0x000fe2000001160c */
[----:B------:R-:W-:Y:S01]  /*c4d0*/  MUFU.EX2 R139, R139 ;  /* 0x0000008b008b7308 */ /* 0x000fe20000000800 */
[----:B------:R-:W-:Y:S01]  /*c4e0*/  FMNMX.FTZ R0, R51, R10, !PT ;  /* 0x0000000a33007209 */ /* 0x000fe20007810000 */
[----:B------:R-:W-:Y:S01]  /*c4f0*/  HSET2.LE.AND R9, R9, R148, PT ;  /* 0x0000009409097233 */ /* 0x000fe20003803000 */
[----:B------:R-:W-:Y:S01]  /*c500*/  SHF.R.U32.HI R11, RZ, 0x10, R8 ;  /* 0x00000010ff0b7819 */ /* 0x000fe20000011608 */
[----:B------:R-:W-:Y:S01]  /*c510*/  FMUL.FTZ R143, R143, c[0x0][0x23c] ;  /* 0x00008f008f8f7a20 */ /* 0x000fe20000410000 */
[----:B------:R-:W-:Y:S01]  /*c520*/  FMNMX.FTZ R0, R57, R0, !PT ;  /* 0x0000000039007209 */ /* 0x000fe20007810000 */
[----:B------:R-:W-:Y:S01]  /*c530*/  FFMA.FTZ R160, R160, c[0x0][0x23c], -R173 ;  /* 0x00008f00a0a07a23 */ /* 0x000fe200000108ad */
[----:B------:R-:W-:Y:S01]  /*c540*/  SHF.R.U32.HI R4, RZ, 0x18, R12 ;  /* 0x00000018ff047819 */ /* 0x000fe2000001160c */
[----:B------:R-:W-:Y:S01]  /*c550*/  MUFU.EX2 R179, R179 ;  /* 0x000000b300b37308 */ /* 0x000fe20000000800 */
[----:B------:R-:W-:-:S02]  /*c560*/  LOP3.LUT R13, R13, 0xff, RZ, 0xc0, !PT ;  /* 0x000000ff0d0d7812 */ /* 0x000fc400078ec0ff */
[----:B------:R-:W-:Y:S02]  /*c570*/  SHF.R.U32.HI R8, RZ, 0x18, R8 ;  /* 0x00000018ff087819 */ /* 0x000fe40000011608 */
[----:B------:R-:W-:Y:S02]  /*c580*/  LOP3.LUT R11, R11, 0xff, RZ, 0xc0, !PT ;  /* 0x000000ff0b0b7812 */ /* 0x000fe400078ec0ff */
[----:B------:R-:W-:Y:S01]  /*c590*/  FMNMX.FTZ R10, R59, R0, !PT ;  /* 0x000000003b0a7209 */ /* 0x000fe20007810000 */
[----:B------:R-:W2:Y:S01]  /*c5a0*/  MUFU.EX2 R143, R143 ;  /* 0x0000008f008f7308 */ /* 0x000ea20000000800 */
[----:B------:R-:W-:Y:S02]  /*c5b0*/  FSEL R154, R154, RZ, P0 ;  /* 0x000000ff9a9a7208 */ /* 0x000fe40000000000 */
[----:B------:R-:W-:Y:S02]  /*c5c0*/  PRMT R13, R13, 0x5410, R4 ;  /* 0x000054100d0d7816 */ /* 0x000fe40000000004 */
[----:B------:R-:W-:Y:S01]  /*c5d0*/  PRMT R11, R11, 0x5410, R8 ;  /* 0x000054100b0b7816 */ /* 0x000fe20000000008 */
[----:B------:R-:W-:Y:S01]  /*c5e0*/  FADD.FTZ R8, R2, -R17 ;  /* 0x8000001102087221 */ /* 0x000fe20000010000 */
[----:B------:R-:W-:Y:S01]  /*c5f0*/  FMNMX.FTZ R10, R249, R10, !PT ;  /* 0x0000000af90a7209 */ /* 0x000fe20007810000 */
[--C-:B------:R-:W-:Y:S01]  /*c600*/  FFMA.FTZ R4, R33, c[0x0][0x23c], -R154.reuse ;  /* 0x00008f0021047a23 */ /* 0x100fe2000001089a */
[----:B------:R-:W-:Y:S01]  /*c610*/  FMNMX.FTZ R17, R3, R48, !PT ;  /* 0x0000003003117209 */ /* 0x000fe20007810000 */
[--C-:B------:R-:W-:Y:S01]  /*c620*/  FFMA.FTZ R141, R41, c[0x0][0x23c], -R154.reuse ;  /* 0x00008f00298d7a23 */ /* 0x100fe2000001089a */
[--C-:B------:R-:W-:Y:S01]  /*c630*/  HSET2.LE.AND R47, R13, R148.reuse, PT ;  /* 0x000000940d2f7233 */ /* 0x100fe20003803000 */
[----:B------:R-:W-:Y:S01]  /*c640*/  FMNMX.FTZ R13, R247, R10, !PT ;  /* 0x0000000af70d7209 */ /* 0x000fe20007810000 */
[--C-:B------:R-:W-:Y:S01]  /*c650*/  FFMA.FTZ R2, R45, c[0x0][0x23c], -R154.reuse ;  /* 0x00008f002d027a23 */ /* 0x100fe2000001089a */
[----:B------:R-:W-:Y:S01]  /*c660*/  FMNMX.FTZ R17, R50, R17, !PT ;  /* 0x0000001132117209 */ /* 0x000fe20007810000 */
[----:B------:R-:W-:Y:S01]  /*c670*/  MUFU.EX2 R4, R4 ;  /* 0x0000000400047308 */ /* 0x000fe20000000800 */
[----:B-1----:R-:W-:Y:S01]  /*c680*/  F2FP.BF16.PACK_AB R46, R5, R6 ;  /* 0x00000006052e723e */ /* 0x002fe200000010ff */
[----:B------:R-:W-:Y:S01]  /*c690*/  FFMA.FTZ R35, R35, c[0x0][0x23c], -R154 ;  /* 0x00008f0023237a23 */ /* 0x000fe2000001089a */
[----:B------:R-:W-:Y:S01]  /*c6a0*/  FMNMX.FTZ R13, R168, R13, !PT ;  /* 0x0000000da80d7209 */ /* 0x000fe20007810000 */
[----:B------:R-:W-:Y:S01]  /*c6b0*/  FMUL.FTZ R144, R8, c[0x0][0x23c] ;  /* 0x00008f0008907a20 */ /* 0x000fe20000410000 */
[----:B------:R-:W-:Y:S01]  /*c6c0*/  FMNMX.FTZ R17, R56, R17, !PT ;  /* 0x0000001138117209 */ /* 0x000fe20007810000 */
[----:B------:R-:W-:Y:S01]  /*c6d0*/  HSET2.LE.AND R11, R11, R148, PT ;  /* 0x000000940b0b7233 */ /* 0x000fe20003803000 */
[----:B------:R-:W-:Y:S01]  /*c6e0*/  LOP3.LUT R46, R15, R46, RZ, 0xc0, !PT ;  /* 0x0000002e0f2e7212 */ /* 0x000fe200078ec0ff */
[----:B------:R-:W1:Y:S01]  /*c6f0*/  MUFU.EX2 R141, R141 ;  /* 0x0000008d008d7308 */ /* 0x000e620000000800 */
[----:B------:R-:W-:Y:S01]  /*c700*/  FMNMX.FTZ R13, R242, R13, !PT ;  /* 0x0000000df20d7209 */ /* 0x000fe20007810000 */
[----:B--2---:R-:W-:Y:S01]  /*c710*/  FMUL.FTZ R38, R110, R143 ;  /* 0x0000008f6e267220 */ /* 0x004fe20000410000 */
[----:B------:R-:W-:Y:S01]  /*c720*/  FMNMX.FTZ R15, R58, R17, !PT ;  /* 0x000000113a0f7209 */ /* 0x000fe20007810000 */
[----:B------:R-:W-:Y:S01]  /*c730*/  FMUL.FTZ R26, R74, R143 ;  /* 0x0000008f4a1a7220 */ /* 0x000fe20000410000 */
[----:B------:R-:W-:Y:S01]  /*c740*/  FMNMX.FTZ R16, R172, R13, !PT ;  /* 0x0000000dac107209 */ /* 0x000fe20007810000 */
[----:B------:R-:W-:Y:S01]  /*c750*/  FMUL.FTZ R39, R111, R143 ;  /* 0x0000008f6f277220 */ /* 0x000fe20000410000 */
[----:B------:R-:W-:Y:S01]  /*c760*/  FMNMX.FTZ R15, R226, R15, !PT ;  /* 0x0000000fe20f7209 */ /* 0x000fe20007810000 */
[----:B------:R-:W-:Y:S01]  /*c770*/  MUFU.EX2 R2, R2 ;  /* 0x0000000200027308 */ /* 0x000fe20000000800 */
[----:B------:R-:W-:Y:S01]  /*c780*/  FMNMX.FTZ R16, R171, R16, !PT ;  /* 0x00000010ab107209 */ /* 0x000fe20007810000 */
[----:B------:R-:W-:Y:S01]  /*c790*/  IMAD.MOV.U32 R111, RZ, RZ, R42 ;  /* 0x000000ffff6f7224 */ /* 0x000fe200078e002a */
[----:B------:R-:W-:Y:S01]  /*c7a0*/  FMNMX.FTZ R15, R178, R15, !PT ;  /* 0x0000000fb20f7209 */ /* 0x000fe20007810000 */
[-C--:B------:R-:W-:Y:S01]  /*c7b0*/  FMUL.FTZ R14, R126, R143.reuse ;  /* 0x0000008f7e0e7220 */ /* 0x080fe20000410000 */
[----:B------:R-:W-:Y:S01]  /*c7c0*/  FMNMX.FTZ R16, R175, R16, !PT ;  /* 0x00000010af107209 */ /* 0x000fe20007810000 */
[----:B------:R-:W-:Y:S01]  /*c7d0*/  FMUL.FTZ R22, R122, R143 ;  /* 0x0000008f7a167220 */ /* 0x000fe20000410000 */
[----:B------:R-:W-:Y:S01]  /*c7e0*/  FMNMX.FTZ R12, R246, R15, !PT ;  /* 0x0000000ff60c7209 */ /* 0x000fe20007810000 */
[----:B------:R-:W2:Y:S01]  /*c7f0*/  MUFU.EX2 R0, R35 ;  /* 0x0000002300007308 */ /* 0x000ea20000000800 */
[----:B-1----:R-:W-:Y:S01]  /*c800*/  F2FP.BF16.PACK_AB R8, R141, R4 ;  /* 0x000000048d08723e */ /* 0x002fe200000010ff */
[-C--:B------:R-:W-:Y:S01]  /*c810*/  FMUL.FTZ R15, R127, R143.reuse ;  /* 0x0000008f7f0f7220 */ /* 0x080fe20000410000 */
[----:B------:R-:W-:Y:S01]  /*c820*/  FMNMX.FTZ R25, R177, R16, !PT ;  /* 0x00000010b1197209 */ /* 0x000fe20007810000 */
[----:B------:R-:W-:Y:S01]  /*c830*/  IMAD.MOV.U32 R127, RZ, RZ, R43 ;  /* 0x000000ffff7f7224 */ /* 0x000fe200078e002b */
[----:B------:R-:W-:Y:S01]  /*c840*/  LOP3.LUT R47, R47, R8, RZ, 0xc0, !PT ;  /* 0x000000082f2f7212 */ /* 0x000fe200078ec0ff */
[----:B------:R-:W-:Y:S01]  /*c850*/  LDSM.16.MT88.4 R16, [R184+0x6000] ;  /* 0x00600000b810783b */ /* 0x000fe20000004200 */
[----:B------:R-:W-:Y:S01]  /*c860*/  FMNMX.FTZ R12, R251, R12, !PT ;  /* 0x0000000cfb0c7209 */ /* 0x000fe20007810000 */
[----:B------:R-:W1:Y:S01]  /*c870*/  MUFU.EX2 R144, R144 ;  /* 0x0000009000907308 */ /* 0x000e620000000800 */
[----:B------:R-:W-:Y:S01]  /*c880*/  F2FP.BF16.PACK_AB R44, R139, R142 ;  /* 0x0000008e8b2c723e */ /* 0x000fe200000010ff */
[----:B------:R-:W-:Y:S01]  /*c890*/  FMUL.FTZ R23, R123, R143 ;  /* 0x0000008f7b177220 */ /* 0x000fe20000410000 */
[----:B------:R-:W-:Y:S01]  /*c8a0*/  FMNMX.FTZ R64, R138, R25, !PT ;  /* 0x000000198a407209 */ /* 0x000fe20007810000 */
[-C--:B------:R-:W-:Y:S01]  /*c8b0*/  FMUL.FTZ R27, R75, R143.reuse ;  /* 0x0000008f4b1b7220 */ /* 0x080fe20000410000 */
[----:B------:R-:W-:Y:S01]  /*c8c0*/  FMNMX.FTZ R37, R151, R12, !PT ;  /* 0x0000000c97257209 */ /* 0x000fe20007810000 */
[-C--:B------:R-:W-:Y:S01]  /*c8d0*/  FMUL.FTZ R30, R78, R143.reuse ;  /* 0x0000008f4e1e7220 */ /* 0x080fe20000410000 */
[----:B------:R-:W-:Y:S01]  /*c8e0*/  LOP3.LUT R44, R9, R44, RZ, 0xc0, !PT ;  /* 0x0000002c092c7212 */ /* 0x000fe200078ec0ff */
[-C--:B------:R-:W-:Y:S01]  /*c8f0*/  FMUL.FTZ R31, R79, R143.reuse ;  /* 0x0000008f4f1f7220 */ /* 0x080fe20000410000 */
[----:B--2---:R-:W-:Y:S01]  /*c900*/  F2FP.BF16.PACK_AB R8, R0, R2 ;  /* 0x000000020008723e */ /* 0x004fe200000010ff */
[-C--:B------:R-:W-:Y:S01]  /*c910*/  FMUL.FTZ R34, R86, R143.reuse ;  /* 0x0000008f56227220 */ /* 0x080fe20000410000 */
[----:B------:R-:W-:Y:S01]  /*c920*/  FMNMX.FTZ R64, R137, R64, !PT ;  /* 0x0000004089407209 */ /* 0x000fe20007810000 */
[-C--:B------:R-:W-:Y:S01]  /*c930*/  FMUL.FTZ R35, R87, R143.reuse ;  /* 0x0000008f57237220 */ /* 0x080fe20000410000 */
[----:B------:R-:W-:Y:S01]  /*c940*/  LOP3.LUT R45, R11, R8, RZ, 0xc0, !PT ;  /* 0x000000080b2d7212 */ /* 0x000fe200078ec0ff */
[----:B------:R-:W-:Y:S01]  /*c950*/  FMUL.FTZ R42, R94, R143 ;  /* 0x0000008f5e2a7220 */ /* 0x000fe20000410000 */
[----:B------:R-:W-:Y:S01]  /*c960*/  LDSM.16.MT88.4 R8, [R185+0x6000] ;  /* 0x00600000b908783b */ /* 0x000fe20000004200 */
[----:B------:R-:W-:Y:S01]  /*c970*/  FMNMX.FTZ R37, R150, R37, !PT ;  /* 0x0000002596257209 */ /* 0x000fe20007810000 */
[----:B-1----:R-:W-:Y:S01]  /*c980*/  FMUL.FTZ R25, R73, R144 ;  /* 0x0000009049197220 */ /* 0x002fe20000410000 */
[----:B------:R-:W-:Y:S01]  /*c990*/  FMNMX.FTZ R64, R147, R64, !PT ;  /* 0x0000004093407209 */ /* 0x000fe20007810000 */
[-C--:B------:R-:W-:Y:S01]  /*c9a0*/  FMUL.FTZ R20, R120, R144.reuse ;  /* 0x0000009078147220 */ /* 0x080fe20000410000 */
[----:B------:R-:W-:Y:S01]  /*c9b0*/  FMNMX.FTZ R37, R162, R37, !PT ;  /* 0x00000025a2257209 */ /* 0x000fe20007810000 */
[----:B------:R-:W-:Y:S01]  /*c9c0*/  FMUL.FTZ R21, R121, R144 ;  /* 0x0000009079157220 */ /* 0x000fe20000410000 */
[----:B------:R-:W-:Y:S01]  /*c9d0*/  FMNMX.FTZ R64, R149, R64, !PT ;  /* 0x0000004095407209 */ /* 0x000fe20007810000 */
[----:B------:R-:W-:Y:S01]  /*c9e0*/  IMAD.WIDE.U32 R120, R230, -0x326172a9, RZ ;  /* 0xcd9e8d57e6787825 */ /* 0x000fe200078e00ff */
[----:B------:R-:W-:Y:S01]  /*c9f0*/  FMNMX.FTZ R37, R174, R37, !PT ;  /* 0x00000025ae257209 */ /* 0x000fe20007810000 */
[----:B------:R-:W-:Y:S02]  /*ca00*/  MUFU.EX2 R250, R250 ;  /* 0x000000fa00fa7308 */ /* 0x000fe40000000800 */
[----:B------:R-:W1:Y:S01]  /*ca10*/  SHFL.BFLY PT, R67, R64, 0x2, 0x1f ;  /* 0x0c401f0040437f89 */ /* 0x000e6200000e0000 */
[----:B------:R-:W-:Y:S01]  /*ca20*/  FMNMX.FTZ R37, R132, R37, !PT ;  /* 0x0000002584257209 */ /* 0x000fe20007810000 */
[-C--:B------:R-:W-:Y:S01]  /*ca30*/  FMUL.FTZ R24, R72, R144.reuse ;  /* 0x0000009048187220 */ /* 0x080fe20000410000 */
[----:B------:R-:W-:Y:S01]  /*ca40*/  LOP3.LUT R72, R135, UR15, R120, 0x96, !PT ;  /* 0x0000000f87487c12 */ /* 0x000fe2000f8e9678 */
[-C--:B------:R-:W-:Y:S01]  /*ca50*/  FMUL.FTZ R12, R124, R144.reuse ;  /* 0x000000907c0c7220 */ /* 0x080fe20000410000 */
[----:B------:R-:W-:Y:S01]  /*ca60*/  FMNMX.FTZ R40, R136, R37, !PT ;  /* 0x0000002588287209 */ /* 0x000fe20007810000 */
[-C--:B------:R-:W-:Y:S01]  /*ca70*/  FMUL.FTZ R13, R125, R144.reuse ;  /* 0x000000907d0d7220 */ /* 0x080fe20000410000 */
[----:B------:R-:W-:Y:S01]  /*ca80*/  LOP3.LUT R110, R121, R229, RZ, 0x3c, !PT ;  /* 0x000000e5796e7212 */ /* 0x000fe200078e3cff */
[----:B------:R-:W-:Y:S01]  /*ca90*/  FMUL.FTZ R28, R76, R144 ;  /* 0x000000904c1c7220 */ /* 0x000fe20000410000 */
[----:B------:R-:W-:Y:S01]  /*caa0*/  FMNMX.FTZ R73, R145, R40, !PT ;  /* 0x0000002891497209 */ /* 0x000fe20007810000 */
[-C--:B------:R-:W-:Y:S01]  /*cab0*/  FMUL.FTZ R29, R77, R144.reuse ;  /* 0x000000904d1d7220 */ /* 0x080fe20000410000 */
[----:B------:R-:W-:Y:S01]  /*cac0*/  HMMA.16816.F32.BF16 R20, R44, R54, R20 ;  /* 0x000000362c14723c */ /* 0x000fe20000041814 */
[-C--:B------:R-:W-:Y:S01]  /*cad0*/  FMUL.FTZ R32, R84, R144.reuse ;  /* 0x0000009054207220 */ /* 0x080fe20000410000 */
[----:B------:R-:W-:Y:S01]  /*cae0*/  FMNMX.FTZ R73, R146, R73, !PT ;  /* 0x0000004992497209 */ /* 0x000fe20007810000 */
[-C--:B------:R-:W-:Y:S01]  /*caf0*/  FMUL.FTZ R33, R85, R144.reuse ;  /* 0x0000009055217220 */ /* 0x080fe20000410000 */
[----:B------:R-:W-:Y:S01]  /*cb00*/  MUFU.EX2 R244, R244 ;  /* 0x000000f400f47308 */ /* 0x000fe20000000800 */
[----:B------:R-:W-:-:S02]  /*cb10*/  FMUL.FTZ R36, R108, R144 ;  /* 0x000000906c247220 */ /* 0x000fc40000410000 */
[----:B------:R-:W2:Y:S01]  /*cb20*/  SHFL.BFLY PT, R74, R73, 0x2, 0x1f ;  /* 0x0c401f00494a7f89 */ /* 0x000ea200000e0000 */
[-C--:B------:R-:W-:Y:S01]  /*cb30*/  FMUL.FTZ R37, R109, R144.reuse ;  /* 0x000000906d257220 */ /* 0x080fe20000410000 */
[C---:B------:R-:W-:Y:S01]  /*cb40*/  HMMA.16816.F32.BF16 R12, R44.reuse, R52, R12 ;  /* 0x000000342c0c723c */ /* 0x040fe2000004180c */
[-C--:B------:R-:W-:Y:S02]  /*cb50*/  FMUL.FTZ R40, R92, R144.reuse ;  /* 0x000000905c287220 */ /* 0x080fe40000410000 */
[-C--:B------:R-:W-:Y:S01]  /*cb60*/  FMUL.FTZ R41, R93, R144.reuse ;  /* 0x000000905d297220 */ /* 0x080fe20000410000 */
[----:B-1----:R-:W-:Y:S01]  /*cb70*/  FMNMX.FTZ R64, R64, R67, !PT ;  /* 0x0000004340407209 */ /* 0x002fe20007810000 */
[----:B------:R-:W-:Y:S01]  /*cb80*/  FMUL.FTZ R43, R95, R143 ;  /* 0x0000008f5f2b7220 */ /* 0x000fe20000410000 */
[----:B------:R-:W-:Y:S01]  /*cb90*/  MUFU.EX2 R248, R248 ;  /* 0x000000f800f87308 */ /* 0x000fe20000000800 */
[-C--:B------:R-:W-:Y:S01]  /*cba0*/  FMUL.FTZ R96, R96, R144.reuse ;  /* 0x0000009060607220 */ /* 0x080fe20000410000 */
[----:B------:R-:W-:Y:S01]  /*cbb0*/  HMMA.16816.F32.BF16 R24, R44, R60, R24 ;  /* 0x0000003c2c18723c */ /* 0x000fe20000041818 */
[----:B------:R-:W-:-:S02]  /*cbc0*/  FMUL.FTZ R97, R97, R144 ;  /* 0x0000009061617220 */ /* 0x000fc40000410000 */
[-C--:B------:R-:W-:Y:S02]  /*cbd0*/  FMUL.FTZ R98, R98, R143.reuse ;  /* 0x0000008f62627220 */ /* 0x080fe40000410000 */
[----:B------:R-:W-:Y:S01]  /*cbe0*/  FMUL.FTZ R99, R99, R143 ;  /* 0x0000008f63637220 */ /* 0x000fe20000410000 */
[----:B------:R-:W-:Y:S01]  /*cbf0*/  MUFU.EX2 R160, R160 ;  /* 0x000000a000a07308 */ /* 0x000fe20000000800 */
[----:B------:R-:W-:Y:S01]  /*cc00*/  IMAD R110, R110, -0x2daee0ad, RZ ;  /* 0xd2511f536e6e7824 */ /* 0x000fe200078e02ff */
[----:B------:R-:W-:Y:S01]  /*cc10*/  HMMA.16816.F32.BF16 R28, R44, R62, R28 ;  /* 0x0000003e2c1c723c */ /* 0x000fe2000004181c */
[----:B------:R-:W-:-:S04]  /*cc20*/  IMAD.WIDE.U32 R76, R72, -0x2daee0ad, RZ ;  /* 0xd2511f53484c7825 */ /* 0x000fc800078e00ff */
[----:B------:R-:W-:Y:S01]  /*cc30*/  IMAD.WIDE.U32 R134, R134, -0x2daee0ad, RZ ;  /* 0xd2511f5386867825 */ /* 0x000fe200078e00ff */
[----:B------:R-:W-:Y:S02]  /*cc40*/  LOP3.LUT R72, R77, UR12, R110, 0x96, !PT ;  /* 0x0000000c4d487c12 */ /* 0x000fe4000f8e966e */
[C---:B------:R-:W-:Y:S01]  /*cc50*/  HMMA.16816.F32.BF16 R32, R44.reuse, R8, R32 ;  /* 0x000000082c20723c */ /* 0x040fe20000041820 */
[----:B--2---:R-:W-:Y:S01]  /*cc60*/  FMNMX.FTZ R73, R73, R74, !PT ;  /* 0x0000004a49497209 */ /* 0x004fe20007810000 */
[----:B------:R-:W-:Y:S02]  /*cc70*/  IMAD.MOV.U32 R126, RZ, RZ, R168 ;  /* 0x000000ffff7e7224 */ /* 0x000fe400078e00a8 */
[----:B------:R-:W-:Y:S02]  /*cc80*/  IMAD.MOV.U32 R79, RZ, RZ, R167 ;  /* 0x000000ffff4f7224 */ /* 0x000fe400078e00a7 */
[----:B------:R-:W-:Y:S02]  /*cc90*/  IMAD.MOV.U32 R78, RZ, RZ, R166 ;  /* 0x000000ffff4e7224 */ /* 0x000fe400078e00a6 */
[----:B------:R-:W-:Y:S01]  /*cca0*/  HMMA.16816.F32.BF16 R36, R44, R10, R36 ;  /* 0x0000000a2c24723c */ /* 0x000fe20000041824 */
[----:B------:R-:W-:-:S02]  /*ccb0*/  IMAD.MOV.U32 R125, RZ, RZ, R165 ;  /* 0x000000ffff7d7224 */ /* 0x000fc400078e00a5 */
[----:B------:R-:W-:Y:S02]  /*ccc0*/  IMAD.MOV.U32 R124, RZ, RZ, R164 ;  /* 0x000000ffff7c7224 */ /* 0x000fe400078e00a4 */
[--C-:B------:R-:W-:Y:S02]  /*ccd0*/  FFMA.FTZ R238, R238, c[0x0][0x23c], -R154.reuse ;  /* 0x00008f00eeee7a23 */ /* 0x100fe4000001089a */
[--C-:B------:R-:W-:Y:S01]  /*cce0*/  FFMA.FTZ R231, R231, c[0x0][0x23c], -R154.reuse ;  /* 0x00008f00e7e77a23 */ /* 0x100fe2000001089a */
[----:B------:R-:W-:Y:S01]  /*ccf0*/  HMMA.16816.F32.BF16 R40, R44, R16, R40 ;  /* 0x000000102c28723c */ /* 0x000fe20000041828 */
[--C-:B------:R-:W-:Y:S02]  /*cd00*/  FFMA.FTZ R233, R233, c[0x0][0x23c], -R154.reuse ;  /* 0x00008f00e9e97a23 */ /* 0x100fe4000001089a */
[----:B------:R-:W-:Y:S01]  /*cd10*/  MUFU.EX2 R238, R238 ;  /* 0x000000ee00ee7308 */ /* 0x000fe20000000800 */
[--C-:B------:R-:W-:Y:S02]  /*cd20*/  FFMA.FTZ R225, R225, c[0x0][0x23c], -R154.reuse ;  /* 0x00008f00e1e17a23 */ /* 0x100fe4000001089a */
[----:B------:R-:W-:-:S02]  /*cd30*/  FFMA.FTZ R155, R155, c[0x0][0x23c], -R154 ;  /* 0x00008f009b9b7a23 */ /* 0x000fc4000001089a */
[----:B------:R-:W-:Y:S01]  /*cd40*/  HMMA.16816.F32.BF16 R44, R44, R18, R96 ;  /* 0x000000122c2c723c */ /* 0x000fe20000041860 */
[--C-:B------:R-:W-:Y:S02]  /*cd50*/  FFMA.FTZ R152, R152, c[0x0][0x23c], -R154.reuse ;  /* 0x00008f0098987a23 */ /* 0x100fe4000001089a */
[----:B------:R-:W-:Y:S01]  /*cd60*/  MUFU.EX2 R231, R231 ;  /* 0x000000e700e77308 */ /* 0x000fe20000000800 */
[----:B------:R-:W-:Y:S02]  /*cd70*/  FFMA.FTZ R153, R153, c[0x0][0x23c], -R154 ;  /* 0x00008f0099997a23 */ /* 0x000fe4000001089a */
[----:B------:R-:W-:Y:S01]  /*cd80*/  FFMA.FTZ R142, R213, R144, R142 ;  /* 0x00000090d58e7223 */ /* 0x000fe2000001008e */
[----:B------:R-:W-:Y:S01]  /*cd90*/  LOP3.LUT R98, R135, UR10, R76, 0x96, !PT ;  /* 0x0000000a87627c12 */ /* 0x000fe2000f8e964c */
[----:B------:R-:W-:Y:S01]  /*cda0*/  IMAD.WIDE.U32 R96, R72, -0x326172a9, RZ ;  /* 0xcd9e8d5748607825 */ /* 0x000fe200078e00ff */
[----:B------:R-:W1:Y:S02]  /*cdb0*/  SHFL.BFLY PT, R135, R64, 0x1, 0x1f ;  /* 0x0c201f0040877f89 */ /* 0x000e6400000e0000 */
[----:B------:R-:W-:Y:S01]  /*cdc0*/  MUFU.EX2 R233, R233 ;  /* 0x000000e900e97308 */ /* 0x000fe20000000800 */
[----:B------:R-:W-:Y:S01]  /*cdd0*/  IMAD.WIDE.U32 R98, R98, -0x326172a9, RZ ;  /* 0xcd9e8d5762627825 */ /* 0x000fe200078e00ff */
[----:B------:R-:W-:-:S03]  /*cde0*/  LOP3.LUT R67, R97, UR11, R240, 0x96, !PT ;  /* 0x0000000b61437c12 */ /* 0x000fc6000f8e96f0 */
[----:B------:R-:W-:Y:S01]  /*cdf0*/  FFMA.FTZ R143, R211, R143, R2 ;  /* 0x0000008fd38f7223 */ /* 0x000fe20000010002 */
[----:B------:R-:W-:Y:S01]  /*ce00*/  LOP3.LUT R96, R99, UR9, R96, 0x96, !PT ;  /* 0x0000000963607c12 */ /* 0x000fe2000f8e9660 */
[----:B------:R-:W-:Y:S01]  /*ce10*/  IMAD.WIDE.U32 R76, R67, -0x2daee0ad, RZ ;  /* 0xd2511f53434c7825 */ /* 0x000fe200078e00ff */
[----:B------:R-:W-:Y:S03]  /*ce20*/  MUFU.EX2 R225, R225 ;  /* 0x000000e100e17308 */ /* 0x000fe60000000800 */
[----:B------:R-:W-:Y:S01]  /*ce30*/  IMAD.WIDE.U32 R96, R96, -0x2daee0ad, RZ ;  /* 0xd2511f5360607825 */ /* 0x000fe200078e00ff */
[----:B------:R-:W-:Y:S02]  /*ce40*/  LOP3.LUT R122, R77, UR8, R134, 0x96, !PT ;  /* 0x000000084d7a7c12 */ /* 0x000fe4000f8e9686 */
[----:B------:R-:W2:Y:S01]  /*ce50*/  SHFL.BFLY PT, R134, R73, 0x1, 0x1f ;  /* 0x0c201f0049867f89 */ /* 0x000ea200000e0000 */
[----:B------:R-:W-:Y:S01]  /*ce60*/  FADD.FTZ R139, R139, R142 ;  /* 0x0000008e8b8b7221 */ /* 0x000fe20000010000 */
[----:B------:R-:W-:Y:S01]  /*ce70*/  LOP3.LUT R67, R97, UR6, R76, 0x96, !PT ;  /* 0x0000000661437c12 */ /* 0x000fe2000f8e964c */
[----:B------:R-:W-:Y:S01]  /*ce80*/  IMAD.WIDE.U32 R122, R122, -0x326172a9, RZ ;  /* 0xcd9e8d577a7a7825 */ /* 0x000fe200078e00ff */
[----:B------:R-:W-:Y:S03]  /*ce90*/  MUFU.EX2 R155, R155 ;  /* 0x0000009b009b7308 */ /* 0x000fe60000000800 */
[----:B------:R-:W-:Y:S01]  /*cea0*/  IMAD.WIDE.U32 R74, R67, -0x326172a9, RZ ;  /* 0xcd9e8d57434a7825 */ /* 0x000fe200078e00ff */
[----:B-1----:R-:W-:-:S02]  /*ceb0*/  FMNMX.FTZ R135, R64, R135, !PT ;  /* 0x0000008740877209 */ /* 0x002fc40007810000 */
[----:B------:R-:W-:Y:S01]  /*cec0*/  LOP3.LUT R98, R123, UR7, R98, 0x96, !PT ;  /* 0x000000077b627c12 */ /* 0x000fe2000f8e9662 */
[----:B------:R-:W-:Y:S01]  /*ced0*/  FADD.FTZ R143, R0, R143 ;  /* 0x0000008f008f7221 */ /* 0x000fe20000010000 */
[C---:B------:R-:W-:Y:S01]  /*cee0*/  FSETP.NEU.FTZ.AND P2, PT, R135.reuse, -INF , PT ;  /* 0xff8000008700780b */ /* 0x040fe20003f5d000 */
[----:B------:R-:W-:Y:S01]  /*cef0*/  FMUL.FTZ R108, R135, c[0x0][0x23c] ;  /* 0x00008f00876c7a20 */ /* 0x000fe20000410000 */
[----:B------:R-:W-:Y:S01]  /*cf00*/  LOP3.LUT R64, R74, 0xffff, RZ, 0xc0, !PT ;  /* 0x0000ffff4a407812 */ /* 0x000fe200078ec0ff */
[----:B------:R-:W-:Y:S01]  /*cf10*/  IMAD.WIDE.U32 R98, R98, -0x2daee0ad, RZ ;  /* 0xd2511f5362627825 */ /* 0x000fe200078e00ff */
[----:B------:R-:W-:Y:S01]  /*cf20*/  LOP3.LUT R67, R74, 0xff, RZ, 0xc0, !PT ;  /* 0x000000ff4a437812 */ /* 0x000fe200078ec0ff */
[----:B------:R-:W-:Y:S01]  /*cf30*/  MUFU.EX2 R152, R152 ;  /* 0x0000009800987308 */ /* 0x000fe20000000800 */
[----:B------:R-:W-:Y:S01]  /*cf40*/  FSEL R108, R108, RZ, P2 ;  /* 0x000000ff6c6c7208 */ /* 0x000fe20001000000 */
[----:B------:R-:W-:Y:S01]  /*cf50*/  FADD.FTZ R6, R6, R139 ;  /* 0x0000008b06067221 */ /* 0x000fe20000010000 */
[----:B------:R-:W-:Y:S01]  /*cf60*/  SHF.R.U32.HI R64, RZ, 0x8, R64 ;  /* 0x00000008ff407819 */ /* 0x000fe20000011640 */
[----:B------:R-:W-:Y:S01]  /*cf70*/  FADD.FTZ R4, R4, R143 ;  /* 0x0000008f04047221 */ /* 0x000fe20000010000 */
[----:B------:R-:W-:Y:S01]  /*cf80*/  LOP3.LUT R96, R99, UR17, R96, 0x96, !PT ;  /* 0x0000001163607c12 */ /* 0x000fe2000f8e9660 */
[----:B------:R-:W-:Y:S01]  /*cf90*/  FFMA.FTZ R168, R49, c[0x0][0x23c], -R108 ;  /* 0x00008f0031a87a23 */ /* 0x000fe2000001086c */
[----:B------:R-:W-:Y:S01]  /*cfa0*/  SHF.R.U32.HI R49, RZ, 0x10, R74 ;  /* 0x00000010ff317819 */ /* 0x000fe2000001164a */
[--C-:B------:R-:W-:Y:S01]  /*cfb0*/  FFMA.FTZ R167, R51, c[0x0][0x23c], -R108.reuse ;  /* 0x00008f0033a77a23 */ /* 0x100fe2000001086c */
[----:B--2---:R-:W-:Y:S01]  /*cfc0*/  FMNMX.FTZ R134, R73, R134, !PT ;  /* 0x0000008649867209 */ /* 0x004fe20007810000 */
[----:B------:R-:W-:Y:S01]  /*cfd0*/  FFMA.FTZ R166, R57, c[0x0][0x23c], -R108 ;  /* 0x00008f0039a67a23 */ /* 0x000fe2000001086c */
[----:B------:R-:W-:Y:S01]  /*cfe0*/  PRMT R67, R67, 0x5410, R64 ;  /* 0x0000541043437816 */ /* 0x000fe20000000040 */
[----:B------:R-:W-:Y:S01]  /*cff0*/  FFMA.FTZ R165, R59, c[0x0][0x23c], -R108 ;  /* 0x00008f003ba57a23 */ /* 0x000fe2000001086c */
[----:B------:R-:W-:Y:S01]  /*d000*/  LOP3.LUT R49, R49, 0xff, RZ, 0xc0, !PT ;  /* 0x000000ff31317812 */ /* 0x000fe200078ec0ff */
[C---:B------:R-:W-:Y:S01]  /*d010*/  FMUL.FTZ R109, R134.reuse, c[0x0][0x23c] ;  /* 0x00008f00866d7a20 */ /* 0x040fe20000410000 */
[----:B------:R-:W-:Y:S01]  /*d020*/  SHF.R.U32.HI R64, RZ, 0x18, R74 ;  /* 0x00000018ff407819 */ /* 0x000fe2000001164a */
[----:B------:R-:W-:Y:S01]  /*d030*/  MUFU.EX2 R166, R166 ;  /* 0x000000a600a67308 */ /* 0x000fe20000000800 */
[----:B------:R-:W-:Y:S01]  /*d040*/  FSETP.NEU.FTZ.AND P0, PT, R134, -INF , PT ;  /* 0xff8000008600780b */ /* 0x000fe20003f1d000 */
[--C-:B------:R-:W-:Y:S01]  /*d050*/  HSET2.LE.AND R67, R67, R148.reuse, PT ;  /* 0x0000009443437233 */ /* 0x100fe20003803000 */
[----:B------:R-:W-:Y:S01]  /*d060*/  PRMT R49, R49, 0x5410, R64 ;  /* 0x0000541031317816 */ /* 0x000fe20000000040 */
[----:B------:R-:W-:Y:S01]  /*d070*/  FFMA.FTZ R249, R249, c[0x0][0x23c], -R108 ;  /* 0x00008f00f9f97a23 */ /* 0x000fe2000001086c */
[----:B------:R-:W-:Y:S01]  /*d080*/  LOP3.LUT R64, R75, UR16, R122, 0x96, !PT ;  /* 0x000000104b407c12 */ /* 0x000fe2000f8e967a */
[----:B------:R-:W-:Y:S01]  /*d090*/  FFMA.FTZ R247, R247, c[0x0][0x23c], -R108 ;  /* 0x00008f00f7f77a23 */ /* 0x000fe2000001086c */
[----:B------:R-:W-:Y:S01]  /*d0a0*/  FSEL R109, R109, RZ, P0 ;  /* 0x000000ff6d6d7208 */ /* 0x000fe20000000000 */
[----:B------:R-:W1:Y:S01]  /*d0b0*/  MUFU.EX2 R165, R165 ;  /* 0x000000a500a57308 */ /* 0x000e620000000800 */
[----:B------:R-:W-:Y:S01]  /*d0c0*/  LOP3.LUT R51, R64, 0xffff, RZ, 0xc0, !PT ;  /* 0x0000ffff40337812 */ /* 0x000fe200078ec0ff */
[--C-:B------:R-:W-:Y:S01]  /*d0d0*/  HSET2.LE.AND R49, R49, R148.reuse, PT ;  /* 0x0000009431317233 */ /* 0x100fe20003803000 */
[--C-:B------:R-:W-:Y:S01]  /*d0e0*/  SHF.R.U32.HI R57, RZ, 0x18, R64.reuse ;  /* 0x00000018ff397819 */ /* 0x100fe20000011640 */
[----:B------:R-:W-:Y:S01]  /*d0f0*/  FFMA.FTZ R163, R48, c[0x0][0x23c], -R109 ;  /* 0x00008f0030a37a23 */ /* 0x000fe2000001086d */
[----:B------:R-:W-:Y:S01]  /*d100*/  SHF.R.U32.HI R51, RZ, 0x8, R51 ;  /* 0x00000008ff337819 */ /* 0x000fe20000011633 */
[--C-:B------:R-:W-:Y:S01]  /*d110*/  FFMA.FTZ R170, R50, c[0x0][0x23c], -R109.reuse ;  /* 0x00008f0032aa7a23 */ /* 0x100fe2000001086d */
[----:B------:R-:W-:Y:S01]  /*d120*/  LOP3.LUT R48, R64, 0xff, RZ, 0xc0, !PT ;  /* 0x000000ff40307812 */ /* 0x000fe200078ec0ff */
[--C-:B------:R-:W-:Y:S01]  /*d130*/  FFMA.FTZ R164, R56, c[0x0][0x23c], -R109.reuse ;  /* 0x00008f0038a47a23 */ /* 0x100fe2000001086d */
[----:B------:R-:W-:Y:S01]  /*d140*/  FSEL R59, R135, RZ, P2 ;  /* 0x000000ff873b7208 */ /* 0x000fe20001000000 */
[----:B------:R-:W-:Y:S01]  /*d150*/  FFMA.FTZ R161, R58, c[0x0][0x23c], -R109 ;  /* 0x00008f003aa17a23 */ /* 0x000fe2000001086d */
[----:B------:R-:W-:Y:S01]  /*d160*/  PRMT R51, R48, 0x5410, R51 ;  /* 0x0000541030337816 */ /* 0x000fe20000000033 */
[----:B------:R-:W-:Y:S01]  /*d170*/  MUFU.EX2 R168, R168 ;  /* 0x000000a800a87308 */ /* 0x000fe20000000800 */
[----:B------:R-:W-:Y:S01]  /*d180*/  SHF.R.U32.HI R48, RZ, 0x10, R64 ;  /* 0x00000010ff307819 */ /* 0x000fe20000011640 */
[----:B------:R-:W-:Y:S01]  /*d190*/  FADD.FTZ R50, R176, -R59 ;  /* 0x8000003bb0327221 */ /* 0x000fe20000010000 */
[----:B-1----:R-:W-:Y:S01]  /*d1a0*/  F2FP.BF16.PACK_AB R86, R165, R166 ;  /* 0x000000a6a556723e */ /* 0x002fe200000010ff */
[----:B------:R-:W-:Y:S01]  /*d1b0*/  HSET2.LE.AND R51, R51, R148, PT ;  /* 0x0000009433337233 */ /* 0x000fe20003803000 */
[----:B------:R-:W-:Y:S01]  /*d1c0*/  LOP3.LUT R48, R48, 0xff, RZ, 0xc0, !PT ;  /* 0x000000ff30307812 */ /* 0x000fe200078ec0ff */
[----:B------:R-:W-:-:S02]  /*d1d0*/  FMUL.FTZ R50, R50, c[0x0][0x23c] ;  /* 0x00008f0032327a20 */ /* 0x000fc40000410000 */
[----:B------:R-:W-:Y:S01]  /*d1e0*/  MUFU.EX2 R164, R164 ;  /* 0x000000a400a47308 */ /* 0x000fe20000000800 */
[----:B------:R-:W-:Y:S01]  /*d1f0*/  FFMA.FTZ R176, R127, c[0x0][0x23c], -R173 ;  /* 0x00008f007fb07a23 */ /* 0x000fe200000108ad */
[----:B------:R-:W-:Y:S01]  /*d200*/  PRMT R57, R48, 0x5410, R57 ;  /* 0x0000541030397816 */ /* 0x000fe20000000039 */
[----:B------:R-:W-:Y:S01]  /*d210*/  IMAD.MOV.U32 R127, RZ, RZ, R126 ;  /* 0x000000ffff7f7224 */ /* 0x000fe200078e007e */
[----:B------:R-:W-:Y:S01]  /*d220*/  FSEL R48, R134, RZ, P0 ;  /* 0x000000ff86307208 */ /* 0x000fe20000000000 */
[----:B------:R-:W-:Y:S01]  /*d230*/  IMAD.MOV.U32 R126, RZ, RZ, R242 ;  /* 0x000000ffff7e7224 */ /* 0x000fe200078e00f2 */
[----:B------:R-:W-:Y:S01]  /*d240*/  LOP3.LUT R86, R67, R86, RZ, 0xc0, !PT ;  /* 0x0000005643567212 */ /* 0x000fe200078ec0ff */
[----:B------:R-:W-:Y:S01]  /*d250*/  HSET2.LE.AND R57, R57, R148, PT ;  /* 0x0000009439397233 */ /* 0x000fe20003803000 */
[----:B------:R-:W1:Y:S01]  /*d260*/  MUFU.EX2 R161, R161 ;  /* 0x000000a100a17308 */ /* 0x000e620000000800 */
[----:B------:R-:W-:Y:S02]  /*d270*/  FADD.FTZ R3, R3, -R48 ;  /* 0x8000003003037221 */ /* 0x000fe40000010000 */
[----:B------:R-:W-:-:S02]  /*d280*/  IMAD.MOV.U32 R242, RZ, RZ, R209 ;  /* 0x000000fffff27224 */ /* 0x000fc400078e00d1 */
[----:B------:R-:W-:Y:S02]  /*d290*/  FMUL.FTZ R3, R3, c[0x0][0x23c] ;  /* 0x00008f0003037a20 */ /* 0x000fe40000410000 */
[--C-:B------:R-:W-:Y:S01]  /*d2a0*/  FFMA.FTZ R209, R224, c[0x0][0x23c], -R173.reuse ;  /* 0x00008f00e0d17a23 */ /* 0x100fe200000108ad */
[----:B------:R-:W2:Y:S01]  /*d2b0*/  MUFU.EX2 R169, R50 ;  /* 0x0000003200a97308 */ /* 0x000ea20000000800 */
[----:B------:R-:W-:Y:S02]  /*d2c0*/  FFMA.FTZ R224, R111, c[0x0][0x23c], -R173 ;  /* 0x00008f006fe07a23 */ /* 0x000fe400000108ad */
[----:B------:R-:W-:Y:S02]  /*d2d0*/  FFMA.FTZ R242, R242, c[0x0][0x23c], -R154 ;  /* 0x00008f00f2f27a23 */ /* 0x000fe4000001089a */
[----:B------:R-:W-:Y:S02]  /*d2e0*/  IMAD.MOV.U32 R111, RZ, RZ, R127 ;  /* 0x000000ffff6f7224 */ /* 0x000fe400078e007f */
[----:B------:R-:W-:Y:S01]  /*d2f0*/  IMAD.SHL.U32 R127, R140, 0x2, RZ ;  /* 0x000000028c7f7824 */ /* 0x000fe200078e00ff */
[----:B------:R-:W3:Y:S01]  /*d300*/  MUFU.EX2 R167, R167 ;  /* 0x000000a700a77308 */ /* 0x000ee20000000800 */
[----:B-1----:R-:W-:Y:S01]  /*d310*/  F2FP.BF16.PACK_AB R48, R161, R164 ;  /* 0x000000a4a130723e */ /* 0x002fe200000010ff */
[----:B------:R-:W-:-:S02]  /*d320*/  FFMA.FTZ R226, R226, c[0x0][0x23c], -R109 ;  /* 0x00008f00e2e27a23 */ /* 0x000fc4000001086d */
[--C-:B------:R-:W-:Y:S01]  /*d330*/  FFMA.FTZ R246, R246, c[0x0][0x23c], -R109.reuse ;  /* 0x00008f00f6f67a23 */ /* 0x100fe2000001086d */
[----:B------:R-:W-:Y:S01]  /*d340*/  LOP3.LUT R87, R49, R48, RZ, 0xc0, !PT ;  /* 0x0000003031577212 */ /* 0x000fe200078ec0ff */
[----:B------:R-:W-:Y:S02]  /*d350*/  FFMA.FTZ R251, R251, c[0x0][0x23c], -R109 ;  /* 0x00008f00fbfb7a23 */ /* 0x000fe4000001086d */
[----:B------:R-:W-:Y:S01]  /*d360*/  MUFU.EX2 R163, R163 ;  /* 0x000000a300a37308 */ /* 0x000fe20000000800 */
[-C--:B--2---:R-:W-:Y:S01]  /*d370*/  FMUL.FTZ R56, R68, R169.reuse ;  /* 0x000000a944387220 */ /* 0x084fe20000410000 */
[----:B------:R-:W-:Y:S01]  /*d380*/  LOP3.LUT R68, R65, UR7, R66, 0x96, !PT ;  /* 0x0000000741447c12 */ /* 0x000fe2000f8e9642 */
[-C--:B------:R-:W-:Y:S02]  /*d390*/  FMUL.FTZ R64, R80, R169.reuse ;  /* 0x000000a950407220 */ /* 0x080fe40000410000 */
[-C--:B------:R-:W-:Y:S02]  /*d3a0*/  FMUL.FTZ R65, R81, R169.reuse ;  /* 0x000000a951417220 */ /* 0x080fe40000410000 */
[-C--:B------:R-:W-:Y:S01]  /*d3b0*/  FMUL.FTZ R72, R104, R169.reuse ;  /* 0x000000a968487220 */ /* 0x080fe20000410000 */
[----:B------:R-:W1:Y:S01]  /*d3c0*/  MUFU.EX2 R170, R170 ;  /* 0x000000aa00aa7308 */ /* 0x000e620000000800 */
[----:B---3--:R-:W-:Y:S01]  /*d3d0*/  F2FP.BF16.PACK_AB R84, R167, R168 ;  /* 0x000000a8a754723e */ /* 0x008fe200000010ff */
[----:B------:R-:W-:-:S02]  /*d3e0*/  FMUL.FTZ R73, R105, R169 ;  /* 0x000000a969497220 */ /* 0x000fc40000410000 */
[-C--:B------:R-:W-:Y:S01]  /*d3f0*/  FMUL.FTZ R88, R88, R169.reuse ;  /* 0x000000a958587220 */ /* 0x080fe20000410000 */
[----:B------:R-:W-:Y:S01]  /*d400*/  LOP3.LUT R84, R51, R84, RZ, 0xc0, !PT ;  /* 0x0000005433547212 */ /* 0x000fe200078ec0ff */
[-C--:B------:R-:W-:Y:S02]  /*d410*/  FMUL.FTZ R89, R89, R169.reuse ;  /* 0x000000a959597220 */ /* 0x080fe40000410000 */
[----:B------:R-:W2:Y:S01]  /*d420*/  MUFU.EX2 R3, R3 ;  /* 0x0000000300037308 */ /* 0x000ea20000000800 */
[-C--:B------:R-:W-:Y:S02]  /*d430*/  FMUL.FTZ R49, R129, R169.reuse ;  /* 0x000000a981317220 */ /* 0x080fe40000410000 */
[-C--:B------:R-:W-:Y:S02]  /*d440*/  FMUL.FTZ R116, R116, R169.reuse ;  /* 0x000000a974747220 */ /* 0x080fe40000410000 */
[-C--:B------:R-:W-:Y:S02]  /*d450*/  FMUL.FTZ R117, R117, R169.reuse ;  /* 0x000000a975757220 */ /* 0x080fe40000410000 */
[----:B------:R-:W-:Y:S01]  /*d460*/  FMUL.FTZ R112, R112, R169 ;  /* 0x000000a970707220 */ /* 0x000fe20000410000 */
[----:B-1----:R-:W-:Y:S01]  /*d470*/  F2FP.BF16.PACK_AB R48, R170, R163 ;  /* 0x000000a3aa30723e */ /* 0x002fe200000010ff */
[----:B------:R-:W-:Y:S01]  /*d480*/  MUFU.EX2 R209, R209 ;  /* 0x000000d100d17308 */ /* 0x000fe20000000800 */
[----:B------:R-:W-:-:S02]  /*d490*/  FMUL.FTZ R113, R113, R169 ;  /* 0x000000a971717220 */ /* 0x000fc40000410000 */
[----:B------:R-:W-:Y:S01]  /*d4a0*/  LOP3.LUT R85, R57, R48, RZ, 0xc0, !PT ;  /* 0x0000003039557212 */ /* 0x000fe200078ec0ff */
[-C--:B------:R-:W-:Y:S02]  /*d4b0*/  FMUL.FTZ R48, R128, R169.reuse ;  /* 0x000000a980307220 */ /* 0x080fe40000410000 */
[----:B------:R-:W-:Y:S02]  /*d4c0*/  FMUL.FTZ R57, R69, R169 ;  /* 0x000000a945397220 */ /* 0x000fe40000410000 */
[-C--:B--2---:R-:W-:Y:S01]  /*d4d0*/  FMUL.FTZ R58, R70, R3.reuse ;  /* 0x00000003463a7220 */ /* 0x084fe20000410000 */
[----:B------:R-:W1:Y:S01]  /*d4e0*/  MUFU.EX2 R224, R224 ;  /* 0x000000e000e07308 */ /* 0x000e620000000800 */
[----:B------:R-:W-:Y:S02]  /*d4f0*/  FMUL.FTZ R59, R71, R3 ;  /* 0x00000003473b7220 */ /* 0x000fe40000410000 */
[----:B------:R-:W-:-:S04]  /*d500*/  IMAD.WIDE.U32 R70, R68, -0x2daee0ad, RZ ;  /* 0xd2511f5344467825 */ /* 0x000fc800078e00ff */
[-C--:B------:R-:W-:Y:S01]  /*d510*/  FMUL.FTZ R66, R82, R3.reuse ;  /* 0x0000000352427220 */ /* 0x080fe20000410000 */
[----:B------:R-:W-:Y:S01]  /*d520*/  SHF.R.U32.HI R81, RZ, 0x10, R70 ;  /* 0x00000010ff517819 */ /* 0x000fe20000011646 */
[-C--:B------:R-:W-:Y:S01]  /*d530*/  FMUL.FTZ R67, R83, R3.reuse ;  /* 0x0000000353437220 */ /* 0x080fe20000410000 */
[----:B------:R-:W-:Y:S01]  /*d540*/  LOP3.LUT R68, R70, 0xffff, RZ, 0xc0, !PT ;  /* 0x0000ffff46447812 */ /* 0x000fe200078ec0ff */
[-C--:B------:R-:W-:Y:S01]  /*d550*/  FMUL.FTZ R74, R106, R3.reuse ;  /* 0x000000036a4a7220 */ /* 0x080fe20000410000 */
[----:B------:R-:W-:Y:S01]  /*d560*/  LOP3.LUT R81, R81, 0xff, RZ, 0xc0, !PT ;  /* 0x000000ff51517812 */ /* 0x000fe200078ec0ff */
[-C--:B------:R-:W-:Y:S01]  /*d570*/  FMUL.FTZ R75, R107, R3.reuse ;  /* 0x000000036b4b7220 */ /* 0x080fe20000410000 */
[----:B------:R-:W-:Y:S01]  /*d580*/  LOP3.LUT R83, R71, UR17, R78, 0x96, !PT ;  /* 0x0000001147537c12 */ /* 0x000fe2000f8e964e */
[-C--:B------:R-:W-:Y:S01]  /*d590*/  FMUL.FTZ R90, R90, R3.reuse ;  /* 0x000000035a5a7220 */ /* 0x080fe20000410000 */
[C---:B------:R-:W-:Y:S01]  /*d5a0*/  HMMA.16816.F32.BF16 R64, R84.reuse, R8, R64 ;  /* 0x000000085440723c */ /* 0x040fe20000041840 */
[-C--:B------:R-:W-:Y:S01]  /*d5b0*/  FMUL.FTZ R91, R91, R3.reuse ;  /* 0x000000035b5b7220 */ /* 0x080fe20000410000 */
[----:B------:R-:W-:Y:S01]  /*d5c0*/  LOP3.LUT R77, R70, 0xff, RZ, 0xc0, !PT ;  /* 0x000000ff464d7812 */ /* 0x000fe200078ec0ff */
[-C--:B------:R-:W-:Y:S01]  /*d5d0*/  FMUL.FTZ R50, R130, R3.reuse ;  /* 0x0000000382327220 */ /* 0x080fe20000410000 */
[----:B------:R-:W-:Y:S01]  /*d5e0*/  SHF.R.U32.HI R68, RZ, 0x8, R68 ;  /* 0x00000008ff447819 */ /* 0x000fe20000011644 */
[-C--:B------:R-:W-:Y:S01]  /*d5f0*/  FMUL.FTZ R51, R131, R3.reuse ;  /* 0x0000000383337220 */ /* 0x080fe20000410000 */
[--C-:B------:R-:W-:Y:S01]  /*d600*/  SHF.R.U32.HI R76, RZ, 0x10, R83.reuse ;  /* 0x00000010ff4c7819 */ /* 0x100fe20000011653 */
[-C--:B------:R-:W-:Y:S01]  /*d610*/  FMUL.FTZ R118, R118, R3.reuse ;  /* 0x0000000376767220 */ /* 0x080fe20000410000 */
[----:B------:R-:W-:Y:S01]  /*d620*/  SHF.R.U32.HI R8, RZ, 0x18, R70 ;  /* 0x00000018ff087819 */ /* 0x000fe20000011646 */
[-C--:B------:R-:W-:Y:S01]  /*d630*/  FMUL.FTZ R119, R119, R3.reuse ;  /* 0x0000000377777220 */ /* 0x080fe20000410000 */
[C---:B------:R-:W-:Y:S01]  /*d640*/  HMMA.16816.F32.BF16 R72, R84.reuse, R16, R72 ;  /* 0x000000105448723c */ /* 0x040fe20000041848 */
[-C--:B------:R-:W-:Y:S01]  /*d650*/  FMUL.FTZ R114, R114, R3.reuse ;  /* 0x0000000372727220 */ /* 0x080fe20000410000 */
[----:B------:R-:W-:Y:S01]  /*d660*/  PRMT R81, R81, 0x5410, R8 ;  /* 0x0000541051517816 */ /* 0x000fe20000000008 */
[----:B------:R-:W-:Y:S01]  /*d670*/  FMUL.FTZ R115, R115, R3 ;  /* 0x0000000373737220 */ /* 0x000fe20000410000 */
[----:B------:R-:W-:Y:S01]  /*d680*/  PRMT R77, R77, 0x5410, R68 ;  /* 0x000054104d4d7816 */ /* 0x000fe20000000044 */
[-C--:B------:R-:W-:Y:S01]  /*d690*/  FMUL.FTZ R100, R100, R169.reuse ;  /* 0x000000a964647220 */ /* 0x080fe20000410000 */
[----:B------:R-:W-:Y:S01]  /*d6a0*/  LOP3.LUT R78, R83, 0xffff, RZ, 0xc0, !PT ;  /* 0x0000ffff534e7812 */ /* 0x000fe200078ec0ff */
[----:B------:R-:W-:Y:S01]  /*d6b0*/  FMUL.FTZ R101, R101, R169 ;  /* 0x000000a965657220 */ /* 0x000fe20000410000 */
[--C-:B------:R-:W-:Y:S01]  /*d6c0*/  HSET2.LE.AND R81, R81, R148.reuse, PT ;  /* 0x0000009451517233 */ /* 0x100fe20003803000 */
[-C--:B------:R-:W-:Y:S01]  /*d6d0*/  FMUL.FTZ R102, R102, R3.reuse ;  /* 0x0000000366667220 */ /* 0x080fe20000410000 */
[C---:B------:R-:W-:Y:S01]  /*d6e0*/  HMMA.16816.F32.BF16 R8, R84.reuse, R10, R88 ;  /* 0x0000000a5408723c */ /* 0x040fe20000041858 */
[----:B------:R-:W-:Y:S01]  /*d6f0*/  FMUL.FTZ R103, R103, R3 ;  /* 0x0000000367677220 */ /* 0x000fe20000410000 */
[----:B------:R-:W-:Y:S01]  /*d700*/  F2FP.BF16.PACK_AB R16, R231, R238 ;  /* 0x000000eee710723e */ /* 0x000fe200000010ff */
[----:B------:R-:W2:Y:S01]  /*d710*/  MUFU.EX2 R242, R242 ;  /* 0x000000f200f27308 */ /* 0x000ea20000000800 */
[----:B------:R-:W-:Y:S01]  /*d720*/  LOP3.LUT R76, R76, 0xff, RZ, 0xc0, !PT ;  /* 0x000000ff4c4c7812 */ /* 0x000fe200078ec0ff */
[--C-:B------:R-:W-:Y:S01]  /*d730*/  HSET2.LE.AND R77, R77, R148.reuse, PT ;  /* 0x000000944d4d7233 */ /* 0x100fe20003803000 */
[----:B------:R-:W-:Y:S01]  /*d740*/  LOP3.LUT R95, R81, R16, RZ, 0xc0, !PT ;  /* 0x00000010515f7212 */ /* 0x000fe200078ec0ff */
[----:B------:R-:W3:Y:S01]  /*d750*/  LDSM.16.MT88.4 R68, [R188+0x6800] ;  /* 0x00680000bc44783b */ /* 0x000ee20000004200 */
[----:B------:R-:W-:Y:S01]  /*d760*/  LOP3.LUT R89, R83, 0xff, RZ, 0xc0, !PT ;  /* 0x000000ff53597812 */ /* 0x000fe200078ec0ff */
[C---:B------:R-:W-:Y:S01]  /*d770*/  HMMA.16816.F32.BF16 R48, R84.reuse, R52, R48 ;  /* 0x000000345430723c */ /* 0x040fe20000041830 */
[----:B------:R-:W-:Y:S01]  /*d780*/  SHF.R.U32.HI R83, RZ, 0x18, R83 ;  /* 0x00000018ff537819 */ /* 0x000fe20000011653 */
[----:B------:R-:W4:Y:S01]  /*d790*/  MUFU.EX2 R176, R176 ;  /* 0x000000b000b07308 */ /* 0x000f220000000800 */
[----:B------:R-:W-:Y:S01]  /*d7a0*/  SHF.R.U32.HI R78, RZ, 0x8, R78 ;  /* 0x00000008ff4e7819 */ /* 0x000fe2000001164e */
[----:B------:R-:W-:Y:S01]  /*d7b0*/  FFMA.FTZ R178, R178, c[0x0][0x23c], -R109 ;  /* 0x00008f00b2b27a23 */ /* 0x000fe2000001086d */
[----:B------:R-:W-:Y:S01]  /*d7c0*/  PRMT R83, R76, 0x5410, R83 ;  /* 0x000054104c537816 */ /* 0x000fe20000000053 */
[----:B------:R-:W-:Y:S01]  /*d7d0*/  FFMA.FTZ R175, R175, c[0x0][0x23c], -R108 ;  /* 0x00008f00afaf7a23 */ /* 0x000fe2000001086c */
[----:B-1----:R-:W-:Y:S01]  /*d7e0*/  F2FP.BF16.PACK_AB R94, R224, R209 ;  /* 0x000000d1e05e723e */ /* 0x002fe200000010ff */
[C---:B------:R-:W-:Y:S01]  /*d7f0*/  HMMA.16816.F32.BF16 R56, R84.reuse, R60, R56 ;  /* 0x0000003c5438723c */ /* 0x040fe20000041838 */
[----:B------:R-:W-:Y:S01]  /*d800*/  PRMT R89, R89, 0x5410, R78 ;  /* 0x0000541059597816 */ /* 0x000fe2000000004e */
[--C-:B------:R-:W-:Y:S01]  /*d810*/  HSET2.LE.AND R93, R83, R148.reuse, PT ;  /* 0x00000094535d7233 */ /* 0x100fe20003803000 */
[----:B------:R-:W-:Y:S01]  /*d820*/  LOP3.LUT R94, R77, R94, RZ, 0xc0, !PT ;  /* 0x0000005e4d5e7212 */ /* 0x000fe200078ec0ff */
[----:B------:R-:W-:Y:S01]  /*d830*/  LDSM.16.MT88.4 R80, [R185+0x6800] ;  /* 0x00680000b950783b */ /* 0x000fe20000004200 */
[----:B--2---:R-:W-:Y:S01]  /*d840*/  F2FP.BF16.PACK_AB R88, R242, R233 ;  /* 0x000000e9f258723e */ /* 0x004fe200000010ff */
[----:B------:R-:W-:Y:S01]  /*d850*/  HSET2.LE.AND R89, R89, R148, PT ;  /* 0x0000009459597233 */ /* 0x000fe20003803000 */
[----:B------:R-:W-:Y:S01]  /*d860*/  SHF.R.U32.HI R90, RZ, 0x10, R98 ;  /* 0x00000010ff5a7819 */ /* 0x000fe20000011662 */
[C---:B------:R-:W-:Y:S01]  /*d870*/  HMMA.16816.F32.BF16 R52, R84.reuse, R54, R116 ;  /* 0x000000365434723c */ /* 0x040fe20000041874 */
[----:B------:R-:W1:Y:S01]  /*d880*/  LDSM.16.MT88.4 R76, [R186+0x6800] ;  /* 0x00680000ba4c783b */ /* 0x000e620000004200 */
[----:B----4-:R-:W-:Y:S01]  /*d890*/  F2FP.BF16.PACK_AB R92, R179, R176 ;  /* 0x000000b0b35c723e */ /* 0x010fe200000010ff */
[----:B------:R-:W-:Y:S01]  /*d8a0*/  MUFU.EX2 R249, R249 ;  /* 0x000000f900f97308 */ /* 0x000fe20000000800 */
[----:B------:R-:W-:Y:S01]  /*d8b0*/  LOP3.LUT R93, R93, R88, RZ, 0xc0, !PT ;  /* 0x000000585d5d7212 */ /* 0x000fe200078ec0ff */
[--C-:B------:R-:W-:Y:S01]  /*d8c0*/  FFMA.FTZ R88, R126, c[0x0][0x23c], -R108.reuse ;  /* 0x00008f007e587a23 */ /* 0x100fe2000001086c */
[----:B------:R-:W-:Y:S01]  /*d8d0*/  LOP3.LUT R92, R89, R92, RZ, 0xc0, !PT ;  /* 0x0000005c595c7212 */ /* 0x000fe200078ec0ff */
[----:B------:R-:W-:Y:S01]  /*d8e0*/  FFMA.FTZ R89, R111, c[0x0][0x23c], -R108 ;  /* 0x00008f006f597a23 */ /* 0x000fe2000001086c */
[----:B------:R-:W-:Y:S01]  /*d8f0*/  HMMA.16816.F32.BF16 R60, R84, R62, R112 ;  /* 0x0000003e543c723c */ /* 0x000fe20000041870 */
[----:B------:R-:W-:Y:S01]  /*d900*/  SHF.R.U32.HI R91, RZ, 0x18, R98 ;  /* 0x00000018ff5b7819 */ /* 0x000fe20000011662 */
[--C-:B------:R-:W-:Y:S01]  /*d910*/  FFMA.FTZ R177, R177, c[0x0][0x23c], -R108.reuse ;  /* 0x00008f00b1b17a23 */ /* 0x100fe2000001086c */
[----:B------:R2:W-:Y:S01]  /*d920*/  MUFU.EX2 R112, R89 ;  /* 0x0000005900707308 */ /* 0x0005e20000000800 */
[--C-:B------:R-:W-:Y:S01]  /*d930*/  FFMA.FTZ R172, R172, c[0x0][0x23c], -R108.reuse ;  /* 0x00008f00acac7a23 */ /* 0x100fe2000001086c */
[----:B------:R-:W-:Y:S01]  /*d940*/  LDSM.16.MT88.4 R116, [R188+0x7800] ;  /* 0x00780000bc74783b */ /* 0x000fe20000004200 */
[----:B------:R-:W-:-:S02]  /*d950*/  FFMA.FTZ R171, R171, c[0x0][0x23c], -R108 ;  /* 0x00008f00abab7a23 */ /* 0x000fc4000001086c */
[----:B------:R-:W-:Y:S01]  /*d960*/  HMMA.16816.F32.BF16 R16, R84, R18, R100 ;  /* 0x000000125410723c */ /* 0x000fe20000041864 */
[--C-:B------:R-:W-:Y:S02]  /*d970*/  FFMA.FTZ R151, R151, c[0x0][0x23c], -R109.reuse ;  /* 0x00008f0097977a23 */ /* 0x100fe4000001086d */
[----:B------:R-:W-:Y:S01]  /*d980*/  MUFU.EX2 R247, R247 ;  /* 0x000000f700f77308 */ /* 0x000fe20000000800 */
[--C-:B------:R-:W-:Y:S02]  /*d990*/  FFMA.FTZ R162, R162, c[0x0][0x23c], -R109.reuse ;  /* 0x00008f00a2a27a23 */ /* 0x100fe4000001086d */
[----:B------:R-:W-:Y:S01]  /*d9a0*/  FFMA.FTZ R150, R150, c[0x0][0x23c], -R109 ;  /* 0x00008f0096967a23 */ /* 0x000fe2000001086d */
[----:B------:R-:W-:Y:S01]  /*d9b0*/  IADD3 R85, R127, 0x1, RZ ;  /* 0x000000017f557810 */ /* 0x000fe20007ffe0ff */
[----:B------:R-:W-:Y:S01]  /*d9c0*/  IMAD.WIDE.U32 R126, R232, -0x326172a9, RZ ;  /* 0xcd9e8d57e87e7825 */ /* 0x000fe200078e00ff */
[----:B---3--:R-:W-:Y:S02]  /*d9d0*/  HMMA.16816.F32.BF16 R12, R92, R68, R12 ;  /* 0x000000445c0c723c */ /* 0x008fe4000004180c */
[----:B------:R-:W-:Y:S01]  /*d9e0*/  LOP3.LUT R100, R243, UR25, R85, 0x96, !PT ;  /* 0x00000019f3647c12 */ /* 0x000fe2000f8e9655 */
[----:B------:R-:W-:Y:S01]  /*d9f0*/  MUFU.EX2 R226, R226 ;  /* 0x000000e200e27308 */ /* 0x000fe20000000800 */
[----:B------:R-:W3:Y:S01]  /*da00*/  LDSM.16.MT88.4 R84, [R184+0x6800] ;  /* 0x00680000b854783b */ /* 0x000ee20000004200 */
[----:B--2---:R-:W-:Y:S01]  /*da10*/  LOP3.LUT R89, R98, 0xff, RZ, 0xc0, !PT ;  /* 0x000000ff62597812 */ /* 0x004fe200078ec0ff */
[----:B------:R-:W-:-:S02]  /*da20*/  FFMA.FTZ R168, R223, R169, R168 ;  /* 0x000000a9dfa87223 */ /* 0x000fc400000100a8 */
[----:B------:R-:W-:Y:S01]  /*da30*/  IMAD.WIDE.U32 R100, R100, -0x326172a9, RZ ;  /* 0xcd9e8d5764647825 */ /* 0x000fe200078e00ff */
[C---:B------:R-:W-:Y:S02]  /*da40*/  HMMA.16816.F32.BF16 R20, R92.reuse, R70, R20 ;  /* 0x000000465c14723c */ /* 0x040fe40000041814 */
[----:B------:R2:W4:Y:S01]  /*da50*/  MUFU.EX2 R243, R88 ;  /* 0x0000005800f37308 */ /* 0x0005220000000800 */
[----:B------:R-:W-:Y:S01]  /*da60*/  FFMA.FTZ R3, R222, R3, R163 ;  /* 0x00000003de037223 */ /* 0x000fe200000100a3 */
[C---:B------:R-:W-:Y:S01]  /*da70*/  LOP3.LUT R97, R101.reuse, UR15, R126, 0x96, !PT ;  /* 0x0000000f65617c12 */ /* 0x040fe2000f8e967e */
[----:B------:R-:W-:Y:S01]  /*da80*/  IMAD.WIDE.U32 R126, R232, -0x326172a9, RZ ;  /* 0xcd9e8d57e87e7825 */ /* 0x000fe200078e00ff */
[----:B------:R-:W-:Y:S02]  /*da90*/  LOP3.LUT R120, R101, UR15, R120, 0x96, !PT ;  /* 0x0000000f65787c12 */ /* 0x000fe4000f8e9678 */
[----:B-1----:R-:W-:Y:S01]  /*daa0*/  HMMA.16816.F32.BF16 R24, R92, R76, R24 ;  /* 0x0000004c5c18723c */ /* 0x002fe20000041818 */
[----:B------:R-:W-:Y:S01]  /*dab0*/  LOP3.LUT R106, R241, UR13, R100, 0x96, !PT ;  /* 0x0000000df16a7c12 */ /* 0x000fe2000f8e9664 */
[----:B------:R-:W-:Y:S01]  /*dac0*/  MUFU.EX2 R246, R246 ;  /* 0x000000f600f67308 */ /* 0x000fe20000000800 */
[----:B------:R-:W-:Y:S01]  /*dad0*/  LOP3.LUT R126, R127, R229, RZ, 0x3c, !PT ;  /* 0x000000e57f7e7212 */ /* 0x000fe200078e3cff */
[----:B------:R-:W-:-:S04]  /*dae0*/  IMAD.WIDE.U32 R120, R120, -0x2daee0ad, RZ ;  /* 0xd2511f5378787825 */ /* 0x000fc800078e00ff */
[C---:B------:R-:W-:Y:S01]  /*daf0*/  HMMA.16816.F32.BF16 R28, R92.reuse, R78, R28 ;  /* 0x0000004e5c1c723c */ /* 0x040fe2000004181c */
[----:B------:R-:W-:Y:S01]  /*db00*/  IMAD.WIDE.U32 R126, R126, -0x2daee0ad, RZ ;  /* 0xd2511f537e7e7825 */ /* 0x000fe200078e00ff */
[----:B--2---:R-:W-:Y:S01]  /*db10*/  LOP3.LUT R88, R98, 0xffff, RZ, 0xc0, !PT ;  /* 0x0000ffff62587812 */ /* 0x004fe200078ec0ff */
[----:B------:R-:W1:Y:S01]  /*db20*/  MUFU.EX2 R251, R251 ;  /* 0x000000fb00fb7308 */ /* 0x000e620000000800 */
[----:B------:R-:W-:Y:S01]  /*db30*/  SHF.R.U32.HI R99, RZ, 0x10, R96 ;  /* 0x00000010ff637819 */ /* 0x000fe20000011660 */
[----:B------:R-:W-:Y:S01]  /*db40*/  IMAD.WIDE.U32 R106, R106, -0x2daee0ad, RZ ;  /* 0xd2511f536a6a7825 */ /* 0x000fe200078e00ff */
[----:B------:R-:W-:Y:S02]  /*db50*/  SHF.R.U32.HI R88, RZ, 0x8, R88 ;  /* 0x00000008ff587819 */ /* 0x000fe40000011658 */
[----:B------:R-:W-:Y:S01]  /*db60*/  LOP3.LUT R98, R96, 0xff, RZ, 0xc0, !PT ;  /* 0x000000ff60627812 */ /* 0x000fe200078ec0ff */
[C---:B------:R-:W-:Y:S01]  /*db70*/  HMMA.16816.F32.BF16 R32, R92.reuse, R80, R32 ;  /* 0x000000505c20723c */ /* 0x040fe20000041820 */
[----:B------:R-:W-:Y:S01]  /*db80*/  PRMT R89, R89, 0x5410, R88 ;  /* 0x0000541059597816 */ /* 0x000fe20000000058 */
[----:B------:R-:W2:Y:S01]  /*db90*/  MUFU.EX2 R178, R178 ;  /* 0x000000b200b27308 */ /* 0x000ea20000000800 */
[----:B------:R-:W-:Y:S01]  /*dba0*/  LOP3.LUT R88, R90, 0xff, RZ, 0xc0, !PT ;  /* 0x000000ff5a587812 */ /* 0x000fe200078ec0ff */
[----:B------:R-:W-:Y:S01]  /*dbb0*/  FADD.FTZ R167, R167, R168 ;  /* 0x000000a8a7a77221 */ /* 0x000fe20000010000 */
[----:B------:R-:W-:Y:S01]  /*dbc0*/  LOP3.LUT R90, R96, 0xffff, RZ, 0xc0, !PT ;  /* 0x0000ffff605a7812 */ /* 0x000fe200078ec0ff */
[--C-:B------:R-:W-:Y:S01]  /*dbd0*/  HSET2.LE.AND R89, R89, R148.reuse, PT ;  /* 0x0000009459597233 */ /* 0x100fe20003803000 */
[----:B------:R-:W-:Y:S01]  /*dbe0*/  SHF.R.U32.HI R96, RZ, 0x18, R96 ;  /* 0x00000018ff607819 */ /* 0x000fe20000011660 */
[C---:B------:R-:W-:Y:S01]  /*dbf0*/  HMMA.16816.F32.BF16 R36, R92.reuse, R82, R36 ;  /* 0x000000525c24723c */ /* 0x040fe20000041824 */
[----:B------:R-:W-:Y:S01]  /*dc00*/  SHF.R.U32.HI R103, RZ, 0x8, R90 ;  /* 0x00000008ff677819 */ /* 0x000fe2000001165a */
[----:B------:R5:W2:Y:S01]  /*dc10*/  MUFU.EX2 R241, R252 ;  /* 0x000000fc00f17308 */ /* 0x000aa20000000800 */
[----:B------:R-:W-:Y:S01]  /*dc20*/  LOP3.LUT R99, R99, 0xff, RZ, 0xc0, !PT ;  /* 0x000000ff63637812 */ /* 0x000fe200078ec0ff */
[----:B------:R-:W-:Y:S01]  /*dc30*/  FADD.FTZ R3, R170, R3 ;  /* 0x00000003aa037221 */ /* 0x000fe20000010000 */
[----:B----4-:R-:W-:Y:S01]  /*dc40*/  F2FP.BF16.PACK_AB R90, R243, R112 ;  /* 0x00000070f35a723e */ /* 0x010fe200000010ff */
[----:B------:R-:W-:Y:S01]  /*dc50*/  FADD.FTZ R166, R166, R167 ;  /* 0x000000a7a6a67221 */ /* 0x000fe20000010000 */
[----:B------:R-:W-:Y:S01]  /*dc60*/  PRMT R91, R88, 0x5410, R91 ;  /* 0x00005410585b7816 */ /* 0x000fe2000000005b */
[C---:B---3--:R-:W-:Y:S01]  /*dc70*/  HMMA.16816.F32.BF16 R40, R92.reuse, R84, R40 ;  /* 0x000000545c28723c */ /* 0x048fe20000041828 */
[----:B------:R-:W-:Y:S01]  /*dc80*/  PRMT R103, R98, 0x5410, R103 ;  /* 0x0000541062677816 */ /* 0x000fe20000000067 */
[----:B------:R-:W-:Y:S01]  /*dc90*/  MUFU.EX2 R175, R175 ;  /* 0x000000af00af7308 */ /* 0x000fe20000000800 */
[----:B------:R-:W-:Y:S01]  /*dca0*/  PRMT R99, R99, 0x5410, R96 ;  /* 0x0000541063637816 */ /* 0x000fe20000000060 */
[--C-:B------:R-:W-:Y:S01]  /*dcb0*/  HSET2.LE.AND R91, R91, R148.reuse, PT ;  /* 0x000000945b5b7233 */ /* 0x100fe20003803000 */
[----:B------:R-:W-:Y:S01]  /*dcc0*/  LOP3.LUT R90, R89, R90, RZ, 0xc0, !PT ;  /* 0x0000005a595a7212 */ /* 0x000fe200078ec0ff */
[--C-:B------:R-:W-:Y:S01]  /*dcd0*/  HSET2.LE.AND R88, R103, R148.reuse, PT ;  /* 0x0000009467587233 */ /* 0x100fe20003803000 */
[----:B-1----:R-:W-:Y:S01]  /*dce0*/  F2FP.BF16.PACK_AB R98, R251, R246 ;  /* 0x000000f6fb62723e */ /* 0x002fe200000010ff */
[----:B------:R-:W-:Y:S01]  /*dcf0*/  HSET2.LE.AND R89, R99, R148, PT ;  /* 0x0000009463597233 */ /* 0x000fe20003803000 */
[----:B------:R-:W-:Y:S01]  /*dd00*/  F2FP.BF16.PACK_AB R103, R247, R249 ;  /* 0x000000f9f767723e */ /* 0x000fe200000010ff */
[----:B------:R-:W-:Y:S01]  /*dd10*/  HMMA.16816.F32.BF16 R44, R92, R86, R44 ;  /* 0x000000565c2c723c */ /* 0x000fe2000004182c */
[----:B--2---:R-:W-:Y:S01]  /*dd20*/  F2FP.BF16.PACK_AB R96, R178, R226 ;  /* 0x000000e2b260723e */ /* 0x004fe200000010ff */
[----:B-----5:R-:W-:Y:S01]  /*dd30*/  FFMA.FTZ R252, R245, c[0x0][0x23c], -R154 ;  /* 0x00008f00f5fc7a23 */ /* 0x020fe2000001089a */
[----:B------:R-:W-:Y:S01]  /*dd40*/  LOP3.LUT R91, R91, R98, RZ, 0xc0, !PT ;  /* 0x000000625b5b7212 */ /* 0x000fe200078ec0ff */
[----:B------:R-:W-:Y:S01]  /*dd50*/  MUFU.EX2 R177, R177 ;  /* 0x000000b100b17308 */ /* 0x000fe20000000800 */
[----:B------:R-:W-:Y:S01]  /*dd60*/  LOP3.LUT R88, R88, R103, RZ, 0xc0, !PT ;  /* 0x0000006758587212 */ /* 0x000fe200078ec0ff */
[--C-:B------:R-:W-:Y:S01]  /*dd70*/  FFMA.FTZ R245, R158, c[0x0][0x23c], -R173.reuse ;  /* 0x00008f009ef57a23 */ /* 0x100fe200000108ad */
[----:B------:R-:W-:Y:S01]  /*dd80*/  LOP3.LUT R92, R125, UR13, R100, 0x96, !PT ;  /* 0x0000000d7d5c7c12 */ /* 0x000fe2000f8e9664 */
[----:B------:R-:W-:Y:S01]  /*dd90*/  FFMA.FTZ R158, R159, c[0x0][0x23c], -R173 ;  /* 0x00008f009f9e7a23 */ /* 0x000fe200000108ad */
[----:B------:R-:W-:Y:S01]  /*dda0*/  LOP3.LUT R89, R89, R96, RZ, 0xc0, !PT ;  /* 0x0000006059597212 */ /* 0x000fe200078ec0ff */
[----:B------:R-:W-:Y:S01]  /*ddb0*/  IMAD.WIDE.U32 R96, R97, -0x2daee0ad, RZ ;  /* 0xd2511f5361607825 */ /* 0x000fe200078e00ff */
[----:B------:R-:W-:Y:S01]  /*ddc0*/  LOP3.LUT R100, R121, UR12, R110, 0x96, !PT ;  /* 0x0000000c79647c12 */ /* 0x000fe2000f8e966e */
[----:B------:R-:W-:Y:S01]  /*ddd0*/  MUFU.EX2 R252, R252 ;  /* 0x000000fc00fc7308 */ /* 0x000fe20000000800 */
[----:B------:R-:W-:Y:S01]  /*dde0*/  LOP3.LUT R120, R107, UR10, R120, 0x96, !PT ;  /* 0x0000000a6b787c12 */ /* 0x000fe2000f8e9678 */
[----:B------:R-:W-:Y:S01]  /*ddf0*/  IMAD.WIDE.U32 R92, R92, -0x2daee0ad, RZ ;  /* 0xd2511f535c5c7825 */ /* 0x000fe200078e00ff */
[----:B------:R-:W-:Y:S01]  /*de00*/  F2FP.BF16.PACK_AB R94, R250, R241 ;  /* 0x000000f1fa5e723e */ /* 0x000fe200000010ff */
[C---:B------:R-:W-:Y:S02]  /*de10*/  HMMA.16816.F32.BF16 R48, R88.reuse, R68, R48 ;  /* 0x000000445830723c */ /* 0x040fe40000041830 */
[----:B------:R-:W-:Y:S01]  /*de20*/  IMAD.WIDE.U32 R100, R100, -0x326172a9, RZ ;  /* 0xcd9e8d5764647825 */ /* 0x000fe200078e00ff */
[----:B------:R-:W-:Y:S01]  /*de30*/  LOP3.LUT R96, R93, UR10, R96, 0x96, !PT ;  /* 0x0000000a5d607c12 */ /* 0x000fe2000f8e9660 */
[----:B------:R-:W-:Y:S02]  /*de40*/  MUFU.EX2 R172, R172 ;  /* 0x000000ac00ac7308 */ /* 0x000fe40000000800 */
[----:B------:R-:W-:Y:S01]  /*de50*/  IMAD.WIDE.U32 R120, R120, -0x326172a9, RZ ;  /* 0xcd9e8d5778787825 */ /* 0x000fe200078e00ff */
[----:B------:R-:W-:Y:S01]  /*de60*/  LOP3.LUT R68, R97, UR12, R126, 0x96, !PT ;  /* 0x0000000c61447c12 */ /* 0x000fe2000f8e967e */
[----:B------:R-:W-:Y:S02]  /*de70*/  HMMA.16816.F32.BF16 R60, R88, R78, R60 ;  /* 0x0000004e583c723c */ /* 0x000fe4000004183c */
[----:B------:R-:W-:Y:S01]  /*de80*/  IMAD.WIDE.U32 R96, R96, -0x326172a9, RZ ;  /* 0xcd9e8d5760607825 */ /* 0x000fe200078e00ff */
[----:B------:R-:W-:Y:S01]  /*de90*/  LOP3.LUT R110, R121, UR9, R100, 0x96, !PT ;  /* 0x00000009796e7c12 */ /* 0x000fe2000f8e9664 */
[----:B------:R-:W-:Y:S02]  /*dea0*/  MUFU.EX2 R171, R171 ;  /* 0x000000ab00ab7308 */ /* 0x000fe40000000800 */
[----:B------:R-:W-:-:S02]  /*deb0*/  IMAD.WIDE.U32 R98, R68, -0x326172a9, RZ ;  /* 0xcd9e8d5744627825 */ /* 0x000fc400078e00ff */
[C---:B------:R-:W-:Y:S02]  /*dec0*/  HMMA.16816.F32.BF16 R56, R88.reuse, R76, R56 ;  /* 0x0000004c5838723c */ /* 0x040fe40000041838 */
[----:B------:R-:W-:Y:S01]  /*ded0*/  IMAD.WIDE.U32 R110, R110, -0x2daee0ad, RZ ;  /* 0xd2511f536e6e7825 */ /* 0x000fe200078e00ff */
[----:B------:R-:W-:Y:S01]  /*dee0*/  LOP3.LUT R68, R99, UR11, R124, 0x96, !PT ;  /* 0x0000000b63447c12 */ /* 0x000fe2000f8e967c */
[----:B------:R-:W-:Y:S01]  /*def0*/  MUFU.EX2 R151, R151 ;  /* 0x0000009700977308 */ /* 0x000fe20000000800 */
[----:B------:R-:W-:Y:S01]  /*df00*/  LOP3.LUT R98, R97, UR9, R98, 0x96, !PT ;  /* 0x0000000961627c12 */ /* 0x000fe2000f8e9662 */
[----:B------:R-:W-:Y:S01]  /*df10*/  FFMA.FTZ R159, R156, c[0x0][0x23c], -R173 ;  /* 0x00008f009c9f7a23 */ /* 0x000fe200000108ad */
[----:B------:R-:W-:Y:S01]  /*df20*/  LOP3.LUT R97, R101, UR11, R240, 0x96, !PT ;  /* 0x0000000b65617c12 */ /* 0x000fe2000f8e96f0 */
[----:B------:R-:W-:Y:S01]  /*df30*/  IMAD.WIDE.U32 R68, R68, -0x2daee0ad, RZ ;  /* 0xd2511f5344447825 */ /* 0x000fe200078e00ff */
[C---:B------:R-:W-:Y:S01]  /*df40*/  HMMA.16816.F32.BF16 R52, R88.reuse, R70, R52 ;  /* 0x000000465834723c */ /* 0x040fe20000041834 */
[----:B------:R-:W-:Y:S02]  /*df50*/  LDSM.16.MT88.4 R100, [R184+0x7000] ;  /* 0x00700000b864783b */ /* 0x000fe40000004200 */
[----:B------:R-:W-:Y:S01]  /*df60*/  IMAD.WIDE.U32 R98, R98, -0x2daee0ad, RZ ;  /* 0xd2511f5362627825 */ /* 0x000fe200078e00ff */
[----:B------:R-:W-:Y:S01]  /*df70*/  LOP3.LUT R104, R69, UR8, R92, 0x96, !PT ;  /* 0x0000000845687c12 */ /* 0x000fe2000f8e965c */
[----:B------:R-:W-:Y:S02]  /*df80*/  MUFU.EX2 R162, R162 ;  /* 0x000000a200a27308 */ /* 0x000fe40000000800 */
[----:B------:R-:W-:Y:S01]  /*df90*/  FFMA.FTZ R240, R227, c[0x0][0x23c], -R154 ;  /* 0x00008f00e3f07a23 */ /* 0x000fe2000001089a */
[----:B------:R-:W-:Y:S01]  /*dfa0*/  LOP3.LUT R68, R99, UR6, R68, 0x96, !PT ;  /* 0x0000000663447c12 */ /* 0x000fe2000f8e9644 */
[----:B------:R-:W-:Y:S01]  /*dfb0*/  IMAD.WIDE.U32 R104, R104, -0x326172a9, RZ ;  /* 0xcd9e8d5768687825 */ /* 0x000fe200078e00ff */
[----:B------:R-:W-:Y:S03]  /*dfc0*/  HMMA.16816.F32.BF16 R72, R88, R84, R72 ;  /* 0x000000545848723c */ /* 0x000fe60000041848 */
[----:B------:R-:W-:Y:S01]  /*dfd0*/  IMAD.WIDE.U32 R78, R68, -0x326172a9, RZ ;  /* 0xcd9e8d57444e7825 */ /* 0x000fe200078e00ff */
[----:B------:R-:W-:Y:S01]  /*dfe0*/  MUFU.EX2 R240, R240 ;  /* 0x000000f000f07308 */ /* 0x000fe20000000800 */
[----:B------:R-:W-:-:S02]  /*dff0*/  LOP3.LUT R96, R105, UR7, R96, 0x96, !PT ;  /* 0x0000000769607c12 */ /* 0x000fc4000f8e9660 */
[----:B------:R-:W-:Y:S01]  /*e000*/  FFMA.FTZ R227, R239, c[0x0][0x23c], -R154 ;  /* 0x00008f00efe37a23 */ /* 0x000fe2000001089a */
[----:B------:R-:W-:Y:S01]  /*e010*/  LOP3.LUT R76, R79, UR16, R104, 0x96, !PT ;  /* 0x000000104f4c7c12 */ /* 0x000fe2000f8e9668 */
[----:B------:R-:W-:Y:S01]  /*e020*/  IMAD.WIDE.U32 R122, R97, -0x2daee0ad, RZ ;  /* 0xd2511f53617a7825 */ /* 0x000fe200078e00ff */
[----:B------:R-:W-:Y:S01]  /*e030*/  LOP3.LUT R68, R78, 0xffff, RZ, 0xc0, !PT ;  /* 0x0000ffff4e447812 */ /* 0x000fe200078ec0ff */
[C---:B------:R-:W-:Y:S01]  /*e040*/  HMMA.16816.F32.BF16 R64, R88.reuse, R80, R64 ;  /* 0x000000505840723c */ /* 0x040fe20000041840 */
[----:B------:R-:W-:Y:S01]  /*e050*/  LOP3.LUT R77, R76, 0xffff, RZ, 0xc0, !PT ;  /* 0x0000ffff4c4d7812 */ /* 0x000fe200078ec0ff */
[----:B------:R-:W1:Y:S01]  /*e060*/  MUFU.EX2 R227, R227 ;  /* 0x000000e300e37308 */ /* 0x000e620000000800 */
[----:B------:R-:W-:Y:S01]  /*e070*/  LOP3.LUT R71, R78, 0xff, RZ, 0xc0, !PT ;  /* 0x000000ff4e477812 */ /* 0x000fe200078ec0ff */
[----:B------:R-:W-:Y:S01]  /*e080*/  FFMA.FTZ R239, R174, c[0x0][0x23c], -R109 ;  /* 0x00008f00aeef7a23 */ /* 0x000fe2000001086d */
[--C-:B------:R-:W-:Y:S01]  /*e090*/  SHF.R.U32.HI R70, RZ, 0x10, R78.reuse ;  /* 0x00000010ff467819 */ /* 0x100fe2000001164e */
[----:B------:R-:W-:Y:S01]  /*e0a0*/  IMAD.WIDE.U32 R96, R96, -0x2daee0ad, RZ ;  /* 0xd2511f5360607825 */ /* 0x000fe200078e00ff */
[----:B------:R-:W-:Y:S01]  /*e0b0*/  SHF.R.U32.HI R69, RZ, 0x18, R78 ;  /* 0x00000018ff457819 */ /* 0x000fe2000001164e */
[C---:B------:R-:W-:Y:S01]  /*e0c0*/  HMMA.16816.F32.BF16 R8, R88.reuse, R82, R8 ;  /* 0x000000525808723c */ /* 0x040fe20000041808 */
[----:B------:R-:W-:Y:S01]  /*e0d0*/  LOP3.LUT R95, R76, 0xff, RZ, 0xc0, !PT ;  /* 0x000000ff4c5f7812 */ /* 0x000fe200078ec0ff */
[----:B------:R-:W2:Y:S01]  /*e0e0*/  LDSM.16.MT88.4 R80, [R188+0x7000] ;  /* 0x00700000bc50783b */ /* 0x000ea20000004200 */
[--C-:B------:R-:W-:Y:S01]  /*e0f0*/  SHF.R.U32.HI R78, RZ, 0x10, R76.reuse ;  /* 0x00000010ff4e7819 */ /* 0x100fe2000001164c */
[----:B------:R-:W3:Y:S01]  /*e100*/  MUFU.EX2 R239, R239 ;  /* 0x000000ef00ef7308 */ /* 0x000ee20000000800 */
[----:B------:R-:W-:Y:S01]  /*e110*/  SHF.R.U32.HI R93, RZ, 0x18, R76 ;  /* 0x00000018ff5d7819 */ /* 0x000fe2000001164c */
[----:B------:R-:W-:Y:S01]  /*e120*/  FFMA.FTZ R156, R157, c[0x0][0x23c], -R154 ;  /* 0x00008f009d9c7a23 */ /* 0x000fe2000001089a */
[----:B------:R-:W-:Y:S01]  /*e130*/  SHF.R.U32.HI R76, RZ, 0x8, R68 ;  /* 0x00000008ff4c7819 */ /* 0x000fe20000011644 */
[----:B------:R-:W-:Y:S01]  /*e140*/  HMMA.16816.F32.BF16 R16, R88, R86, R16 ;  /* 0x000000565810723c */ /* 0x000fe20000041810 */
[----:B------:R-:W-:Y:S01]  /*e150*/  SHF.R.U32.HI R68, RZ, 0x8, R77 ;  /* 0x00000008ff447819 */ /* 0x000fe2000001164d */
[----:B------:R-:W-:Y:S01]  /*e160*/  IMAD.MOV.U32 R174, RZ, RZ, R112 ;  /* 0x000000ffffae7224 */ /* 0x000fe200078e0070 */
[----:B------:R-:W-:Y:S01]  /*e170*/  LOP3.LUT R70, R70, 0xff, RZ, 0xc0, !PT ;  /* 0x000000ff46467812 */ /* 0x000fe200078ec0ff */
[----:B------:R-:W4:Y:S01]  /*e180*/  MUFU.EX2 R150, R150 ;  /* 0x0000009600967308 */ /* 0x000f220000000800 */
[----:B------:R-:W-:Y:S01]  /*e190*/  PRMT R95, R95, 0x5410, R68 ;  /* 0x000054105f5f7816 */ /* 0x000fe20000000044 */
[----:B------:R-:W-:Y:S01]  /*e1a0*/  LDSM.16.MT88.4 R112, [R186+0x7800] ;  /* 0x00780000ba70783b */ /* 0x000fe20000004200 */
[----:B------:R-:W-:Y:S01]  /*e1b0*/  PRMT R69, R70, 0x5410, R69 ;  /* 0x0000541046457816 */ /* 0x000fe20000000045 */
[----:B------:R-:W-:Y:S01]  /*e1c0*/  FADD.FTZ R164, R164, R3 ;  /* 0x00000003a4a47221 */ /* 0x000fe20000010000 */
[----:B------:R-:W-:Y:S01]  /*e1d0*/  LOP3.LUT R78, R78, 0xff, RZ, 0xc0, !PT ;  /* 0x000000ff4e4e7812 */ /* 0x000fe200078ec0ff */
[--C-:B------:R-:W-:Y:S01]  /*e1e0*/  HSET2.LE.AND R92, R95, R148.reuse, PT ;  /* 0x000000945f5c7233 */ /* 0x100fe20003803000 */
[----:B-1----:R-:W-:Y:S01]  /*e1f0*/  F2FP.BF16.PACK_AB R84, R252, R227 ;  /* 0x000000e3fc54723e */ /* 0x002fe200000010ff */
[--C-:B------:R-:W-:Y:S01]  /*e200*/  HSET2.LE.AND R95, R69, R148.reuse, PT ;  /* 0x00000094455f7233 */ /* 0x100fe20003803000 */
[----:B------:R-:W-:Y:S01]  /*e210*/  PRMT R71, R71, 0x5410, R76 ;  /* 0x0000541047477816 */ /* 0x000fe2000000004c */
[----:B------:R-:W1:Y:S01]  /*e220*/  MUFU.EX2 R156, R156 ;  /* 0x0000009c009c7308 */ /* 0x000e620000000800 */
[----:B------:R-:W-:Y:S01]  /*e230*/  PRMT R93, R78, 0x5410, R93 ;  /* 0x000054104e5d7816 */ /* 0x000fe2000000005d */
[----:B------:R-:W-:Y:S01]  /*e240*/  FADD.FTZ R166, R165, R166 ;  /* 0x000000a6a5a67221 */ /* 0x000fe20000010000 */
[----:B------:R-:W-:Y:S01]  /*e250*/  LOP3.LUT R95, R95, R84, RZ, 0xc0, !PT ;  /* 0x000000545f5f7212 */ /* 0x000fe200078ec0ff */
[--C-:B------:R-:W-:Y:S01]  /*e260*/  HSET2.LE.AND R71, R71, R148.reuse, PT ;  /* 0x0000009447477233 */ /* 0x100fe20003803000 */
[----:B------:R-:W-:Y:S01]  /*e270*/  LOP3.LUT R84, R111, UR6, R122, 0x96, !PT ;  /* 0x000000066f547c12 */ /* 0x000fe2000f8e967a */
[--C-:B------:R-:W-:Y:S01]  /*e280*/  HSET2.LE.AND R93, R93, R148.reuse, PT ;  /* 0x000000945d5d7233 */ /* 0x100fe20003803000 */
[----:B------:R-:W-:Y:S01]  /*e290*/  F2FP.BF16.PACK_AB R68, R240, R225 ;  /* 0x000000e1f044723e */ /* 0x000fe200000010ff */
[----:B------:R-:W5:Y:S01]  /*e2a0*/  LDSM.16.MT88.4 R76, [R186+0x7000] ;  /* 0x00700000ba4c783b */ /* 0x000f620000004200 */
[----:B------:R-:W-:Y:S01]  /*e2b0*/  LOP3.LUT R122, R123, UR8, R106, 0x96, !PT ;  /* 0x000000087b7a7c12 */ /* 0x000fe2000f8e966a */
[----:B------:R-:W-:Y:S01]  /*e2c0*/  IMAD.WIDE.U32 R90, R84, -0x326172a9, RZ ;  /* 0xcd9e8d57545a7825 */ /* 0x000fe200078e00ff */
[----:B------:R-:W-:Y:S01]  /*e2d0*/  LOP3.LUT R93, R93, R68, RZ, 0xc0, !PT ;  /* 0x000000445d5d7212 */ /* 0x000fe200078ec0ff */
[----:B------:R-:W1:Y:S01]  /*e2e0*/  MUFU.EX2 R245, R245 ;  /* 0x000000f500f57308 */ /* 0x000e620000000800 */
[----:B------:R-:W-:Y:S01]  /*e2f0*/  LOP3.LUT R94, R71, R94, RZ, 0xc0, !PT ;  /* 0x0000005e475e7212 */ /* 0x000fe200078ec0ff */
[----:B------:R-:W-:Y:S01]  /*e300*/  IMAD.WIDE.U32 R122, R122, -0x326172a9, RZ ;  /* 0xcd9e8d577a7a7825 */ /* 0x000fe200078e00ff */
[----:B------:R-:W-:Y:S01]  /*e310*/  F2FP.BF16.PACK_AB R85, R248, R244 ;  /* 0x000000f4f855723e */ /* 0x000fe200000010ff */
[----:B------:R-:W1:Y:S01]  /*e320*/  LDSM.16.MT88.4 R68, [R185+0x7000] ;  /* 0x00700000b944783b */ /* 0x000e620000004200 */
[----:B------:R-:W-:Y:S01]  /*e330*/  LOP3.LUT R84, R90, 0xffff, RZ, 0xc0, !PT ;  /* 0x0000ffff5a547812 */ /* 0x000fe200078ec0ff */
[----:B------:R-:W-:Y:S01]  /*e340*/  FADD.FTZ R161, R161, R164 ;  /* 0x000000a4a1a17221 */ /* 0x000fe20000010000 */
[----:B------:R-:W-:Y:S01]  /*e350*/  LOP3.LUT R92, R92, R85, RZ, 0xc0, !PT ;  /* 0x000000555c5c7212 */ /* 0x000fe200078ec0ff */
[----:B------:R-:W-:Y:S01]  /*e360*/  MUFU.EX2 R158, R158 ;  /* 0x0000009e009e7308 */ /* 0x000fe20000000800 */
[----:B------:R-:W-:Y:S01]  /*e370*/  LOP3.LUT R85, R90, 0xff, RZ, 0xc0, !PT ;  /* 0x000000ff5a557812 */ /* 0x000fe200078ec0ff */
[----:B------:R-:W-:Y:S01]  /*e380*/  FADD.FTZ R5, R5, R6 ;  /* 0x0000000605057221 */ /* 0x000fe20000010000 */
[----:B------:R-:W-:Y:S01]  /*e390*/  SHF.R.U32.HI R84, RZ, 0x8, R84 ;  /* 0x00000008ff547819 */ /* 0x000fe20000011654 */
[----:B------:R-:W-:Y:S01]  /*e3a0*/  FADD.FTZ R4, R141, R4 ;  /* 0x000000048d047221 */ /* 0x000fe20000010000 */
[----:B------:R-:W-:Y:S01]  /*e3b0*/  SHF.R.U32.HI R88, RZ, 0x10, R90 ;  /* 0x00000010ff587819 */ /* 0x000fe2000001165a */
[C---:B--2---:R-:W-:Y:S01]  /*e3c0*/  HMMA.16816.F32.BF16 R12, R92.reuse, R80, R12 ;  /* 0x000000505c0c723c */ /* 0x044fe2000004180c */
[----:B------:R-:W-:Y:S01]  /*e3d0*/  LOP3.LUT R86, R91, UR16, R122, 0x96, !PT ;  /* 0x000000105b567c12 */ /* 0x000fe2000f8e967a */
[----:B------:R-:W2:Y:S01]  /*e3e0*/  MUFU.EX2 R159, R159 ;  /* 0x0000009f009f7308 */ /* 0x000ea20000000800 */
[----:B------:R-:W-:Y:S01]  /*e3f0*/  PRMT R85, R85, 0x5410, R84 ;  /* 0x0000541055557816 */ /* 0x000fe20000000054 */
[----:B------:R-:W-:Y:S01]  /*e400*/  FADD.FTZ R166, R249, R166 ;  /* 0x000000a6f9a67221 */ /* 0x000fe20000010000 */
[----:B------:R-:W-:Y:S01]  /*e410*/  LOP3.LUT R84, R88, 0xff, RZ, 0xc0, !PT ;  /* 0x000000ff58547812 */ /* 0x000fe200078ec0ff */
[----:B------:R-:W-:Y:S01]  /*e420*/  FADD.FTZ R161, R226, R161 ;  /* 0x000000a1e2a17221 */ /* 0x000fe20000010000 */
[C---:B------:R-:W-:Y:S01]  /*e430*/  LOP3.LUT R88, R86.reuse, 0xffff, RZ, 0xc0, !PT ;  /* 0x0000ffff56587812 */ /* 0x040fe200078ec0ff */
[--C-:B------:R-:W-:Y:S01]  /*e440*/  HSET2.LE.AND R85, R85, R148.reuse, PT ;  /* 0x0000009455557233 */ /* 0x100fe20003803000 */
[----:B------:R-:W-:Y:S01]  /*e450*/  SHF.R.U32.HI R91, RZ, 0x10, R86 ;  /* 0x00000010ff5b7819 */ /* 0x000fe20000011656 */
[----:B------:R-:W1:Y:S01]  /*e460*/  MUFU.EX2 R153, R153 ;  /* 0x0000009900997308 */ /* 0x000e620000000800 */
[----:B------:R-:W-:Y:S01]  /*e470*/  LOP3.LUT R89, R86, 0xff, RZ, 0xc0, !PT ;  /* 0x000000ff56597812 */ /* 0x000fe200078ec0ff */
[C---:B------:R-:W-:Y:S01]  /*e480*/  HMMA.16816.F32.BF16 R20, R92.reuse, R82, R20 ;  /* 0x000000525c14723c */ /* 0x040fe20000041814 */
[----:B------:R-:W-:Y:S01]  /*e490*/  SHF.R.U32.HI R87, RZ, 0x18, R90 ;  /* 0x00000018ff577819 */ /* 0x000fe2000001165a */
[----:B------:R-:W-:Y:S01]  /*e4a0*/  FADD.FTZ R176, R176, R5 ;  /* 0x00000005b0b07221 */ /* 0x000fe20000010000 */
[----:B------:R-:W-:Y:S01]  /*e4b0*/  SHF.R.U32.HI R86, RZ, 0x18, R86 ;  /* 0x00000018ff567819 */ /* 0x000fe20000011656 */
[----:B------:R-:W-:Y:S01]  /*e4c0*/  FADD.FTZ R233, R233, R4 ;  /* 0x00000004e9e97221 */ /* 0x000fe20000010000 */
[----:B------:R-:W-:Y:S01]  /*e4d0*/  SHF.R.U32.HI R88, RZ, 0x8, R88 ;  /* 0x00000008ff587819 */ /* 0x000fe20000011658 */
[----:B------:R-:W-:Y:S01]  /*e4e0*/  FADD.FTZ R166, R247, R166 ;  /* 0x000000a6f7a67221 */ /* 0x000fe20000010000 */
[----:B------:R-:W-:Y:S01]  /*e4f0*/  LOP3.LUT R91, R91, 0xff, RZ, 0xc0, !PT ;  /* 0x000000ff5b5b7812 */ /* 0x000fe200078ec0ff */
[C---:B------:R-:W-:Y:S01]  /*e500*/  HMMA.16816.F32.BF16 R40, R92.reuse, R100, R40 ;  /* 0x000000645c28723c */ /* 0x040fe20000041828 */
[----:B------:R-:W-:Y:S01]  /*e510*/  F2FP.BF16.PACK_AB R90, R177, R175 ;  /* 0x000000afb15a723e */ /* 0x000fe200000010ff */
[----:B------:R-:W-:Y:S01]  /*e520*/  FADD.FTZ R161, R178, R161 ;  /* 0x000000a1b2a17221 */ /* 0x000fe20000010000 */
[----:B------:R-:W-:Y:S01]  /*e530*/  PRMT R87, R84, 0x5410, R87 ;  /* 0x0000541054577816 */ /* 0x000fe20000000057 */
[----:B------:R-:W-:Y:S01]  /*e540*/  FADD.FTZ R176, R179, R176 ;  /* 0x000000b0b3b07221 */ /* 0x000fe20000010000 */
[----:B------:R-:W-:Y:S01]  /*e550*/  PRMT R89, R89, 0x5410, R88 ;  /* 0x0000541059597816 */ /* 0x000fe20000000058 */
[----:B------:R-:W-:Y:S01]  /*e560*/  FADD.FTZ R233, R242, R233 ;  /* 0x000000e9f2e97221 */ /* 0x000fe20000010000 */
[----:B------:R-:W-:Y:S01]  /*e570*/  PRMT R91, R91, 0x5410, R86 ;  /* 0x000054105b5b7816 */ /* 0x000fe20000000056 */
[--C-:B------:R-:W-:Y:S01]  /*e580*/  HSET2.LE.AND R87, R87, R148.reuse, PT ;  /* 0x0000009457577233 */ /* 0x100fe20003803000 */
[----:B------:R-:W-:Y:S01]  /*e590*/  LOP3.LUT R86, R85, R90, RZ, 0xc0, !PT ;  /* 0x0000005a55567212 */ /* 0x000fe200078ec0ff */
[--C-:B------:R-:W-:Y:S01]  /*e5a0*/  HSET2.LE.AND R84, R89, R148.reuse, PT ;  /* 0x0000009459547233 */ /* 0x100fe20003803000 */
[----:B---3--:R-:W-:Y:S01]  /*e5b0*/  F2FP.BF16.PACK_AB R90, R239, R162 ;  /* 0x000000a2ef5a723e */ /* 0x008fe200000010ff */
[----:B------:R-:W-:Y:S01]  /*e5c0*/  HSET2.LE.AND R85, R91, R148, PT ;  /* 0x000000945b557233 */ /* 0x000fe20003803000 */
[----:B------:R-:W-:Y:S01]  /*e5d0*/  F2FP.BF16.PACK_AB R89, R171, R172 ;  /* 0x000000acab59723e */ /* 0x000fe200000010ff */
[C---:B-----5:R-:W-:Y:S01]  /*e5e0*/  HMMA.16816.F32.BF16 R28, R92.reuse, R78, R28 ;  /* 0x0000004e5c1c723c */ /* 0x060fe2000004181c */
[----:B----4-:R-:W-:Y:S01]  /*e5f0*/  F2FP.BF16.PACK_AB R88, R150, R151 ;  /* 0x000000979658723e */ /* 0x010fe200000010ff */
[--C-:B------:R-:W-:Y:S01]  /*e600*/  FFMA.FTZ R138, R138, c[0x0][0x23c], -R108.reuse ;  /* 0x00008f008a8a7a23 */ /* 0x100fe2000001086c */
[----:B------:R-:W-:Y:S01]  /*e610*/  LOP3.LUT R87, R87, R90, RZ, 0xc0, !PT ;  /* 0x0000005a57577212 */ /* 0x000fe200078ec0ff */
[--C-:B------:R-:W-:Y:S01]  /*e620*/  FFMA.FTZ R137, R137, c[0x0][0x23c], -R108.reuse ;  /* 0x00008f0089897a23 */ /* 0x100fe2000001086c */
[----:B------:R-:W-:Y:S01]  /*e630*/  LOP3.LUT R84, R84, R89, RZ, 0xc0, !PT ;  /* 0x0000005954547212 */ /* 0x000fe200078ec0ff */
[----:B------:R-:W-:Y:S01]  /*e640*/  FFMA.FTZ R147, R147, c[0x0][0x23c], -R108 ;  /* 0x00008f0093937a23 */ /* 0x000fe2000001086c */
[----:B------:R-:W-:Y:S01]  /*e650*/  LOP3.LUT R85, R85, R88, RZ, 0xc0, !PT ;  /* 0x0000005855557212 */ /* 0x000fe200078ec0ff */
[----:B-1----:R-:W-:Y:S01]  /*e660*/  HMMA.16816.F32.BF16 R36, R92, R70, R36 ;  /* 0x000000465c24723c */ /* 0x002fe20000041824 */
[----:B------:R-:W-:Y:S01]  /*e670*/  LOP3.LUT R98, R97, UR17, R98, 0x96, !PT ;  /* 0x0000001161627c12 */ /* 0x000fe2000f8e9662 */
[----:B------:R-:W1:Y:S01]  /*e680*/  LDSM.16.MT88.4 R88, [R185+0x7800] ;  /* 0x00780000b958783b */ /* 0x000e620000004200 */
[----:B------:R-:W-:Y:S01]  /*e690*/  SHF.R.U32.HI R99, RZ, 0x18, R96 ;  /* 0x00000018ff637819 */ /* 0x000fe20000011660 */
[----:B------:R-:W-:Y:S01]  /*e6a0*/  FFMA.FTZ R154, R149, c[0x0][0x23c], -R108 ;  /* 0x00008f00959a7a23 */ /* 0x000fe2000001086c */
[----:B------:R-:W-:Y:S01]  /*e6b0*/  MUFU.EX2 R138, R138 ;  /* 0x0000008a008a7308 */ /* 0x000fe20000000800 */
[----:B------:R-:W-:-:S02]  /*e6c0*/  FADD.FTZ R166, R174, R166 ;  /* 0x000000a6aea67221 */ /* 0x000fc40000010000 */
[C---:B------:R-:W-:Y:S01]  /*e6d0*/  HMMA.16816.F32.BF16 R60, R84.reuse, R78, R60 ;  /* 0x0000004e543c723c */ /* 0x040fe2000004183c */
[----:B------:R-:W-:Y:S02]  /*e6e0*/  FADD.FTZ R246, R246, R161 ;  /* 0x000000a1f6f67221 */ /* 0x000fe40000010000 */
[----:B------:R-:W-:Y:S02]  /*e6f0*/  FADD.FTZ R209, R209, R176 ;  /* 0x000000b0d1d17221 */ /* 0x000fe40000010000 */
[----:B------:R-:W-:Y:S01]  /*e700*/  FADD.FTZ R238, R238, R233 ;  /* 0x000000e9eeee7221 */ /* 0x000fe20000010000 */
[----:B------:R-:W3:Y:S01]  /*e710*/  MUFU.EX2 R137, R137 ;  /* 0x0000008900897308 */ /* 0x000ee20000000800 */
[----:B------:R-:W-:Y:S01]  /*e720*/  SHF.R.U32.HI R78, RZ, 0x10, R98 ;  /* 0x00000010ff4e7819 */ /* 0x000fe20000011662 */
[----:B------:R-:W-:Y:S01]  /*e730*/  HMMA.16816.F32.BF16 R8, R84, R70, R8 ;  /* 0x000000465408723c */ /* 0x000fe20000041808 */
[----:B------:R-:W-:Y:S02]  /*e740*/  FFMA.FTZ R146, R146, c[0x0][0x23c], -R109 ;  /* 0x00008f0092927a23 */ /* 0x000fe4000001086d */
[----:B------:R-:W-:Y:S01]  /*e750*/  LOP3.LUT R78, R78, 0xff, RZ, 0xc0, !PT ;  /* 0x000000ff4e4e7812 */ /* 0x000fe200078ec0ff */
[----:B------:R-:W-:-:S02]  /*e760*/  FADD.FTZ R243, R243, R166 ;  /* 0x000000a6f3f37221 */ /* 0x000fc40000010000 */
[----:B------:R-:W-:Y:S01]  /*e770*/  FADD.FTZ R246, R251, R246 ;  /* 0x000000f6fbf67221 */ /* 0x000fe20000010000 */
[----:B------:R-:W-:Y:S01]  /*e780*/  SHF.R.U32.HI R71, RZ, 0x18, R98 ;  /* 0x00000018ff477819 */ /* 0x000fe20000011662 */
[C---:B------:R-:W-:Y:S01]  /*e790*/  HMMA.16816.F32.BF16 R24, R92.reuse, R76, R24 ;  /* 0x0000004c5c18723c */ /* 0x040fe20000041818 */
[----:B------:R-:W-:Y:S01]  /*e7a0*/  LOP3.LUT R70, R98, 0xffff, RZ, 0xc0, !PT ;  /* 0x0000ffff62467812 */ /* 0x000fe200078ec0ff */
[----:B------:R-:W-:Y:S01]  /*e7b0*/  FADD.FTZ R209, R224, R209 ;  /* 0x000000d1e0d17221 */ /* 0x000fe20000010000 */
[----:B------:R-:W-:Y:S01]  /*e7c0*/  PRMT R71, R78, 0x5410, R71 ;  /* 0x000054104e477816 */ /* 0x000fe20000000047 */
[----:B------:R-:W-:Y:S01]  /*e7d0*/  FADD.FTZ R238, R231, R238 ;  /* 0x000000eee7ee7221 */ /* 0x000fe20000010000 */
[----:B------:R-:W-:Y:S01]  /*e7e0*/  SHF.R.U32.HI R70, RZ, 0x8, R70 ;  /* 0x00000008ff467819 */ /* 0x000fe20000011646 */
[----:B------:R-:W-:Y:S01]  /*e7f0*/  MUFU.EX2 R147, R147 ;  /* 0x0000009300937308 */ /* 0x000fe20000000800 */
[----:B------:R-:W-:Y:S01]  /*e800*/  FADD.FTZ R172, R172, R243 ;  /* 0x000000f3acac7221 */ /* 0x000fe20000010000 */
[----:B------:R-:W-:Y:S01]  /*e810*/  HMMA.16816.F32.BF16 R32, R92, R68, R32 ;  /* 0x000000445c20723c */ /* 0x000fe20000041820 */
[----:B------:R-:W-:Y:S01]  /*e820*/  HSET2.LE.AND R71, R71, R148, PT ;  /* 0x0000009447477233 */ /* 0x000fe20003803000 */
[----:B------:R-:W-:-:S02]  /*e830*/  FADD.FTZ R151, R151, R246 ;  /* 0x000000f697977221 */ /* 0x000fc40000010000 */
[----:B------:R-:W-:Y:S02]  /*e840*/  FADD.FTZ R209, R244, R209 ;  /* 0x000000d1f4d17221 */ /* 0x000fe40000010000 */
[----:B------:R-:W-:Y:S01]  /*e850*/  MUFU.EX2 R154, R154 ;  /* 0x0000009a009a7308 */ /* 0x000fe20000000800 */
[----:B------:R-:W-:Y:S01]  /*e860*/  FADD.FTZ R225, R225, R238 ;  /* 0x000000eee1e17221 */ /* 0x000fe20000010000 */
[C---:B------:R-:W-:Y:S01]  /*e870*/  HMMA.16816.F32.BF16 R56, R84.reuse, R76, R56 ;  /* 0x0000004c5438723c */ /* 0x040fe20000041838 */
[----:B------:R-:W-:Y:S02]  /*e880*/  FADD.FTZ R172, R171, R172 ;  /* 0x000000acabac7221 */ /* 0x000fe40000010000 */
[----:B------:R-:W-:Y:S02]  /*e890*/  FADD.FTZ R151, R150, R151 ;  /* 0x0000009796977221 */ /* 0x000fe40000010000 */
[----:B------:R-:W-:Y:S01]  /*e8a0*/  FADD.FTZ R248, R248, R209 ;  /* 0x000000d1f8f87221 */ /* 0x000fe20000010000 */
[----:B------:R-:W-:Y:S01]  /*e8b0*/  @P1 IADD3 R209, R207, -0x4, RZ ;  /* 0xfffffffccfd11810 */ /* 0x000fe20007ffe0ff */
[----:B------:R-:W-:Y:S01]  /*e8c0*/  FADD.FTZ R240, R240, R225 ;  /* 0x000000e1f0f07221 */ /* 0x000fe20000010000 */
[----:B------:R-:W-:Y:S01]  /*e8d0*/  HMMA.16816.F32.BF16 R64, R84, R68, R64 ;  /* 0x000000445440723c */ /* 0x000fe20000041840 */
[----:B------:R-:W-:Y:S01]  /*e8e0*/  SHF.R.U32.HI R76, RZ, 0x10, R96 ;  /* 0x00000010ff4c7819 */ /* 0x000fe20000011660 */
[----:B------:R-:W-:Y:S01]  /*e8f0*/  FADD.FTZ R172, R175, R172 ;  /* 0x000000acafac7221 */ /* 0x000fe20000010000 */
[----:B------:R-:W-:Y:S01]  /*e900*/  LOP3.LUT R77, R98, 0xff, RZ, 0xc0, !PT ;  /* 0x000000ff624d7812 */ /* 0x000fe200078ec0ff */
[----:B------:R-:W-:Y:S01]  /*e910*/  FADD.FTZ R162, R162, R151 ;  /* 0x00000097a2a27221 */ /* 0x000fe20000010000 */
[----:B------:R-:W-:Y:S01]  /*e920*/  LOP3.LUT R76, R76, 0xff, RZ, 0xc0, !PT ;  /* 0x000000ff4c4c7812 */ /* 0x000fe200078ec0ff */
[----:B------:R-:W-:Y:S01]  /*e930*/  FADD.FTZ R241, R241, R248 ;  /* 0x000000f8f1f17221 */ /* 0x000fe20000010000 */
[C---:B------:R-:W-:Y:S01]  /*e940*/  LOP3.LUT R68, R96.reuse, 0xffff, RZ, 0xc0, !PT ;  /* 0x0000ffff60447812 */ /* 0x040fe200078ec0ff */
[----:B------:R-:W-:Y:S01]  /*e950*/  HMMA.16816.F32.BF16 R44, R92, R102, R44 ;  /* 0x000000665c2c723c */ /* 0x000fe2000004182c */
[----:B------:R-:W-:Y:S01]  /*e960*/  LOP3.LUT R69, R96, 0xff, RZ, 0xc0, !PT ;  /* 0x000000ff60457812 */ /* 0x000fe200078ec0ff */
[----:B------:R-:W-:Y:S01]  /*e970*/  FADD.FTZ R227, R227, R240 ;  /* 0x000000f0e3e37221 */ /* 0x000fe20000010000 */
[----:B------:R-:W-:Y:S01]  /*e980*/  SHF.R.U32.HI R68, RZ, 0x8, R68 ;  /* 0x00000008ff447819 */ /* 0x000fe20000011644 */
[----:B------:R-:W-:Y:S01]  /*e990*/  FADD.FTZ R177, R177, R172 ;  /* 0x000000acb1b17221 */ /* 0x000fe20000010000 */
[----:B------:R-:W-:Y:S01]  /*e9a0*/  PRMT R99, R76, 0x5410, R99 ;  /* 0x000054104c637816 */ /* 0x000fe20000000063 */
[----:B------:R-:W-:Y:S01]  /*e9b0*/  FADD.FTZ R239, R239, R162 ;  /* 0x000000a2efef7221 */ /* 0x000fe20000010000 */
[----:B------:R-:W-:Y:S01]  /*e9c0*/  PRMT R69, R69, 0x5410, R68 ;  /* 0x0000541045457816 */ /* 0x000fe20000000044 */
[C---:B------:R-:W-:Y:S01]  /*e9d0*/  HMMA.16816.F32.BF16 R104, R84.reuse, R100, R72 ;  /* 0x000000645468723c */ /* 0x040fe20000041848 */
[----:B------:R-:W-:Y:S01]  /*e9e0*/  PRMT R77, R77, 0x5410, R70 ;  /* 0x000054104d4d7816 */ /* 0x000fe20000000046 */
[--C-:B------:R-:W-:Y:S01]  /*e9f0*/  HSET2.LE.AND R99, R99, R148.reuse, PT ;  /* 0x0000009463637233 */ /* 0x100fe20003803000 */
[----:B------:R-:W-:Y:S01]  /*ea00*/  F2FP.BF16.PACK_AB R68, R155, R156 ;  /* 0x0000009c9b44723e */ /* 0x000fe200000010ff */
[--C-:B------:R-:W-:Y:S01]  /*ea10*/  HSET2.LE.AND R69, R69, R148.reuse, PT ;  /* 0x0000009445457233 */ /* 0x100fe20003803000 */
[----:B------:R-:W-:Y:S01]  /*ea20*/  F2FP.BF16.PACK_AB R96, R245, R160 ;  /* 0x000000a0f560723e */ /* 0x000fe200000010ff */
[----:B------:R-:W-:Y:S01]  /*ea30*/  HSET2.LE.AND R77, R77, R148, PT ;  /* 0x000000944d4d7233 */ /* 0x000fe20003803000 */
[----:B------:R-:W-:Y:S01]  /*ea40*/  LOP3.LUT R97, R71, R68, RZ, 0xc0, !PT ;  /* 0x0000004447617212 */ /* 0x000fe200078ec0ff */
[C---:B------:R-:W-:Y:S01]  /*ea50*/  HMMA.16816.F32.BF16 R100, R84.reuse, R102, R16 ;  /* 0x000000665464723c */ /* 0x040fe20000041810 */
[----:B--2---:R-:W-:Y:S01]  /*ea60*/  F2FP.BF16.PACK_AB R98, R159, R158 ;  /* 0x0000009e9f62723e */ /* 0x004fe200000010ff */
[----:B------:R-:W-:Y:S01]  /*ea70*/  FADD.FTZ R241, R250, R241 ;  /* 0x000000f1faf17221 */ /* 0x000fe20000010000 */
[----:B------:R-:W-:Y:S01]  /*ea80*/  F2FP.BF16.PACK_AB R68, R153, R152 ;  /* 0x000000989944723e */ /* 0x000fe200000010ff */
[----:B------:R-:W-:Y:S01]  /*ea90*/  FADD.FTZ R227, R252, R227 ;  /* 0x000000e3fce37221 */ /* 0x000fe20000010000 */
[----:B------:R-:W-:Y:S01]  /*eaa0*/  LOP3.LUT R96, R77, R96, RZ, 0xc0, !PT ;  /* 0x000000604d607212 */ /* 0x000fe200078ec0ff */
[----:B------:R-:W-:Y:S01]  /*eab0*/  FADD.FTZ R160, R160, R241 ;  /* 0x000000f1a0a07221 */ /* 0x000fe20000010000 */
[----:B------:R-:W-:Y:S01]  /*eac0*/  LOP3.LUT R98, R69, R98, RZ, 0xc0, !PT ;  /* 0x0000006245627212 */ /* 0x000fe200078ec0ff */
[----:B------:R-:W-:Y:S01]  /*ead0*/  HMMA.16816.F32.BF16 R48, R84, R80, R48 ;  /* 0x000000505430723c */ /* 0x000fe20000041830 */
[----:B------:R-:W-:Y:S01]  /*eae0*/  LOP3.LUT R99, R99, R68, RZ, 0xc0, !PT ;  /* 0x0000004463637212 */ /* 0x000fe200078ec0ff */
[----:B------:R-:W-:Y:S01]  /*eaf0*/  FADD.FTZ R156, R156, R227 ;  /* 0x000000e39c9c7221 */ /* 0x000fe20000010000 */
[----:B------:R-:W-:Y:S01]  /*eb00*/  LOP3.LUT R18, R123, UR7, R120, 0x96, !PT ;  /* 0x000000077b127c12 */ /* 0x000fe2000f8e9678 */
[----:B------:R-:W-:-:S02]  /*eb10*/  FADD.FTZ R245, R245, R160 ;  /* 0x000000a0f5f57221 */ /* 0x000fc40000010000 */
[----:B------:R-:W-:Y:S02]  /*eb20*/  FADD.FTZ R155, R155, R156 ;  /* 0x0000009c9b9b7221 */ /* 0x000fe40000010000 */
[----:B------:R-:W-:Y:S01]  /*eb30*/  IMAD.WIDE.U32 R18, R18, -0x2daee0ad, RZ ;  /* 0xd2511f5312127825 */ /* 0x000fe200078e00ff */
[C---:B------:R-:W-:Y:S01]  /*eb40*/  HMMA.16816.F32.BF16 R124, R96.reuse, R116, R12 ;  /* 0x00000074607c723c */ /* 0x040fe2000004180c */
[----:B------:R-:W2:Y:S02]  /*eb50*/  LDSM.16.MT88.4 R12, [R184+0x7800] ;  /* 0x00780000b80c783b */ /* 0x000ea40000004200 */
[----:B------:R-:W-:Y:S01]  /*eb60*/  FADD.FTZ R158, R158, R245 ;  /* 0x000000f59e9e7221 */ /* 0x000fe20000010000 */
[----:B------:R-:W-:Y:S01]  /*eb70*/  LOP3.LUT R110, R19, UR17, R110, 0x96, !PT ;  /* 0x00000011136e7c12 */ /* 0x000fe2000f8e966e */
[----:B------:R-:W-:Y:S01]  /*eb80*/  FADD.FTZ R152, R152, R155 ;  /* 0x0000009b98987221 */ /* 0x000fe20000010000 */
[C---:B------:R-:W-:Y:S01]  /*eb90*/  LOP3.LUT R17, R18.reuse, 0xffff, RZ, 0xc0, !PT ;  /* 0x0000ffff12117812 */ /* 0x040fe200078ec0ff */
[----:B------:R-:W-:Y:S01]  /*eba0*/  FADD.FTZ R213, R159, R158 ;  /* 0x0000009e9fd57221 */ /* 0x000fe20000010000 */
[----:B------:R-:W-:Y:S01]  /*ebb0*/  HMMA.16816.F32.BF16 R120, R96, R118, R20 ;  /* 0x000000766078723c */ /* 0x000fe20000041814 */
[----:B------:R-:W-:Y:S01]  /*ebc0*/  SHF.R.U32.HI R19, RZ, 0x10, R18 ;  /* 0x00000010ff137819 */ /* 0x000fe20000011612 */
[----:B------:R-:W-:Y:S01]  /*ebd0*/  FADD.FTZ R211, R153, R152 ;  /* 0x0000009899d37221 */ /* 0x000fe20000010000 */
[----:B------:R-:W-:-:S02]  /*ebe0*/  LOP3.LUT R16, R18, 0xff, RZ, 0xc0, !PT ;  /* 0x000000ff12107812 */ /* 0x000fc400078ec0ff */
[----:B------:R-:W-:Y:S02]  /*ebf0*/  SHF.R.U32.HI R18, RZ, 0x18, R18 ;  /* 0x00000018ff127819 */ /* 0x000fe40000011612 */
[--C-:B------:R-:W-:Y:S01]  /*ec00*/  FFMA.FTZ R20, R132, c[0x0][0x23c], -R109.reuse ;  /* 0x00008f0084147a23 */ /* 0x100fe2000001086d */
[----:B------:R-:W-:Y:S01]  /*ec10*/  LOP3.LUT R23, R110, 0xffff, RZ, 0xc0, !PT ;  /* 0x0000ffff6e177812 */ /* 0x000fe200078ec0ff */
[--C-:B------:R-:W-:Y:S01]  /*ec20*/  FFMA.FTZ R21, R136, c[0x0][0x23c], -R109.reuse ;  /* 0x00008f0088157a23 */ /* 0x100fe2000001086d */
[----:B------:R-:W-:Y:S01]  /*ec30*/  HMMA.16816.F32.BF16 R72, R96, R112, R24 ;  /* 0x000000706048723c */ /* 0x000fe20000041818 */
[----:B------:R-:W-:Y:S01]  /*ec40*/  FFMA.FTZ R22, R145, c[0x0][0x23c], -R109 ;  /* 0x00008f0091167a23 */ /* 0x000fe2000001086d */
[----:B------:R-:W-:Y:S01]  /*ec50*/  LOP3.LUT R19, R19, 0xff, RZ, 0xc0, !PT ;  /* 0x000000ff13137812 */ /* 0x000fe200078ec0ff */
[----:B------:R-:W-:Y:S01]  /*ec60*/  MUFU.EX2 R20, R20 ;  /* 0x0000001400147308 */ /* 0x000fe20000000800 */
[----:B------:R-:W-:Y:S02]  /*ec70*/  IMAD.MOV.U32 R132, RZ, RZ, R140 ;  /* 0x000000ffff847224 */ /* 0x000fe400078e008c */
[----:B------:R-:W-:-:S02]  /*ec80*/  PRMT R19, R19, 0x5410, R18 ;  /* 0x0000541013137816 */ /* 0x000fc40000000012 */
[----:B------:R-:W-:Y:S01]  /*ec90*/  SHF.R.U32.HI R27, RZ, 0x8, R17 ;  /* 0x00000008ff1b7819 */ /* 0x000fe20000011611 */
[----:B------:R-:W-:Y:S01]  /*eca0*/  HMMA.16816.F32.BF16 R52, R84, R82, R52 ;  /* 0x000000525434723c */ /* 0x000fe20000041834 */
[----:B------:R-:W-:Y:S01]  /*ecb0*/  SHF.R.U32.HI R17, RZ, 0x8, R23 ;  /* 0x00000008ff117819 */ /* 0x000fe20000011617 */
[----:B------:R-:W4:Y:S01]  /*ecc0*/  MUFU.EX2 R21, R21 ;  /* 0x0000001500157308 */ /* 0x000f220000000800 */
[--C-:B------:R-:W-:Y:S01]  /*ecd0*/  SHF.R.U32.HI R25, RZ, 0x10, R110.reuse ;  /* 0x00000010ff197819 */ /* 0x100fe2000001166e */
[----:B------:R-:W-:Y:S01]  /*ece0*/  HSET2.LE.AND R19, R19, R148, PT ;  /* 0x0000009413137233 */ /* 0x000fe20003803000 */
[----:B------:R-:W-:Y:S02]  /*ecf0*/  LOP3.LUT R24, R110, 0xff, RZ, 0xc0, !PT ;  /* 0x000000ff6e187812 */ /* 0x000fe400078ec0ff */
[----:B------:R-:W-:Y:S01]  /*ed00*/  SHF.R.U32.HI R26, RZ, 0x18, R110 ;  /* 0x00000018ff1a7819 */ /* 0x000fe2000001166e */
[----:B------:R-:W-:Y:S01]  /*ed10*/  HMMA.16816.F32.BF16 R76, R96, R114, R28 ;  /* 0x00000072604c723c */ /* 0x000fe2000004181c */
[----:B------:R-:W-:Y:S01]  /*ed20*/  LOP3.LUT R25, R25, 0xff, RZ, 0xc0, !PT ;  /* 0x000000ff19197812 */ /* 0x000fe200078ec0ff */
[----:B------:R-:W-:Y:S01]  /*ed30*/  MUFU.EX2 R22, R22 ;  /* 0x0000001600167308 */ /* 0x000fe20000000800 */
[----:B------:R-:W-:-:S02]  /*ed40*/  PRMT R27, R16, 0x5410, R27 ;  /* 0x00005410101b7816 */ /* 0x000fc4000000001b */
[----:B------:R-:W-:Y:S02]  /*ed50*/  PRMT R17, R24, 0x5410, R17 ;  /* 0x0000541018117816 */ /* 0x000fe40000000011 */
[----:B------:R-:W-:Y:S01]  /*ed60*/  PRMT R25, R25, 0x5410, R26 ;  /* 0x0000541019197816 */ /* 0x000fe2000000001a */
[--C-:B------:R-:W-:Y:S01]  /*ed70*/  HSET2.LE.AND R18, R27, R148.reuse, PT ;  /* 0x000000941b127233 */ /* 0x100fe20003803000 */
[C---:B-1----:R-:W-:Y:S01]  /*ed80*/  HMMA.16816.F32.BF16 R84, R96.reuse, R88, R32 ;  /* 0x000000586054723c */ /* 0x042fe20000041820 */
[----:B------:R-:W1:Y:S01]  /*ed90*/  MUFU.EX2 R23, R146 ;  /* 0x0000009200177308 */ /* 0x000e620000000800 */
[--C-:B------:R-:W-:Y:S01]  /*eda0*/  HSET2.LE.AND R16, R17, R148.reuse, PT ;  /* 0x0000009411107233 */ /* 0x100fe20003803000 */
[----:B---3--:R-:W-:Y:S01]  /*edb0*/  F2FP.BF16.PACK_AB R17, R137, R138 ;  /* 0x0000008a8911723e */ /* 0x008fe200000010ff */
[----:B------:R-:W-:Y:S01]  /*edc0*/  HSET2.LE.AND R148, R25, R148, PT ;  /* 0x0000009419947233 */ /* 0x000fe20003803000 */
[----:B----4-:R-:W-:Y:S01]  /*edd0*/  F2FP.BF16.PACK_AB R27, R21, R20 ;  /* 0x00000014151b723e */ /* 0x010fe200000010ff */
        /* <DEDUP_REMOVED lines=8> */
[----:B------:R-:W-:Y:S01]  /*ee60*/  HMMA.16816.F32.BF16 R108, R96, R90, R36 ;  /* 0x0000005a606c723c */ /* 0x000fe20000041824 */
[----:B------:R-:W-:Y:S01]  /*ee70*/  FADD.FTZ R147, R147, R138 ;  /* 0x0000008a93937221 */ /* 0x000fe20000010000 */
[----:B-1----:R-:W-:Y:S01]  /*ee80*/  F2FP.BF16.PACK_AB R24, R23, R22 ;  /* 0x000000161718723e */ /* 0x002fe200000010ff */
[----:B------:R-:W-:-:S02]  /*ee90*/  FADD.FTZ R22, R22, R21 ;  /* 0x0000001516167221 */ /* 0x000fc40000010000 */
[----:B------:R-:W-:Y:S01]  /*eea0*/  FADD.FTZ R223, R154, R147 ;  /* 0x000000939adf7221 */ /* 0x000fe20000010000 */
[----:B------:R-:W-:Y:S02]  /*eeb0*/  LOP3.LUT R19, R19, R24, RZ, 0xc0, !PT ;  /* 0x0000001813137212 */ /* 0x000fe400078ec0ff */
[----:B--2---:R-:W-:Y:S01]  /*eec0*/  HMMA.16816.F32.BF16 R92, R96, R12, R40 ;  /* 0x0000000c605c723c */ /* 0x004fe20000041828 */
[----:B------:R-:W-:-:S07]  /*eed0*/  FADD.FTZ R222, R23, R22 ;  /* 0x0000001617de7221 */ /* 0x000fce0000010000 */
[C---:B------:R-:W-:Y:S08]  /*eee0*/  HMMA.16816.F32.BF16 R128, R16.reuse, R116, R48 ;  /* 0x000000741080723c */ /* 0x040ff00000041830 */
[C---:B------:R-:W-:Y:S08]  /*eef0*/  HMMA.16816.F32.BF16 R68, R16.reuse, R112, R56 ;  /* 0x000000701044723c */ /* 0x040ff00000041838 */
[----:B------:R-:W-:Y:S08]  /*ef00*/  HMMA.16816.F32.BF16 R80, R16, R88, R64 ;  /* 0x000000581050723c */ /* 0x000ff00000041840 */
[----:B------:R-:W-:Y:S08]  /*ef10*/  HMMA.16816.F32.BF16 R96, R96, R14, R44 ;  /* 0x0000000e6060723c */ /* 0x000ff0000004182c */
[C---:B------:R-:W-:Y:S08]  /*ef20*/  HMMA.16816.F32.BF16 R116, R16.reuse, R118, R52 ;  /* 0x000000761074723c */ /* 0x040ff00000041834 */
[C---:B------:R-:W-:Y:S08]  /*ef30*/  HMMA.16816.F32.BF16 R112, R16.reuse, R114, R60 ;  /* 0x000000721070723c */ /* 0x040ff0000004183c */
[C---:B------:R-:W-:Y:S08]  /*ef40*/  HMMA.16816.F32.BF16 R88, R16.reuse, R90, R8 ;  /* 0x0000005a1058723c */ /* 0x040ff00000041808 */
[C---:B------:R-:W-:Y:S08]  /*ef50*/  HMMA.16816.F32.BF16 R104, R16.reuse, R12, R104 ;  /* 0x0000000c1068723c */ /* 0x040ff00000041868 */
[----:B------:R-:W-:Y:S01]  /*ef60*/  HMMA.16816.F32.BF16 R100, R16, R14, R100 ;  /* 0x0000000e1064723c */ /* 0x000fe20000041864 */
[----:B------:R-:W-:Y:S05]  /*ef70*/  @!UPT UIADD3 URZ, URZ, URZ, URZ ;  /* 0x0000003f3f3ff290 */ /* 0x000fea000fffe03f */
[----:B------:R-:W-:Y:S11]  /*ef80*/  @P1 BRA `(.L_x_549) ;  /* 0x0000001000001947 */ /* 0x000ff60003800000 */
.L_x_542:
[----:B------:R-:W-:-:S07]  /*ef90*/  IADD3 R209, R132, -0x1, RZ ;  /* 0xffffffff84d17810 */ /* 0x000fce0007ffe0ff */
.L_x_549:
[----:B------:R-:W-:-:S13]  /*efa0*/  ISETP.GE.AND P0, PT, R209, RZ, PT ;  /* 0x000000ffd100720c */ /* 0x000fda0003f06270 */
[----:B------:R-:W-:Y:S05]  /*efb0*/  @!P0 BRA `(.L_x_550) ;  /* 0x00003c6000008947 */ /* 0x000fea0003800000 */
[----:B------:R-:W1:Y:S01]  /*efc0*/  LDC.U8 R207, c[0x0][0x2d8] ;  /* 0x0000b600ffcf7b82 */ /* 0x000e620000000000 */
[----:B------:R-:W-:Y:S01]  /*efd0*/  IMAD.WIDE.U32 R230, R230, -0x326172a9, RZ ;  /* 0xcd9e8d57e6e67825 */ /* 0x000fe200078e00ff */
[----:B------:R-:W-:Y:S01]  /*efe0*/  ULDC.64 UR4, c[0x0][0x1a0] ;  /* 0x0000680000047ab9 */ /* 0x000fe20000000a00 */
[----:B------:R-:W-:Y:S01]  /*eff0*/  MOV R3, R134 ;  /* 0x0000008600037202 */ /* 0x000fe20000000f00 */
[----:B------:R-:W-:Y:S01]  /*f000*/  USHF.L.U64.HI UR18, UR4, 0x5, UR5 ;  /* 0x0000000504127899 */ /* 0x000fe20008010205 */
[----:B------:R-:W-:Y:S01]  /*f010*/  IMAD.WIDE.U32 R226, R232, -0x326172a9, RZ ;  /* 0xcd9e8d57e8e27825 */ /* 0x000fe200078e00ff */
[----:B------:R-:W-:Y:S01]  /*f020*/  USHF.L.U32 UR19, UR4, 0x5, URZ ;  /* 0x0000000504137899 */ /* 0x000fe2000800063f */
[-C--:B------:R-:W-:Y:S01]  /*f030*/  LOP3.LUT R4, R231, R229.reuse, RZ, 0x3c, !PT ;  /* 0x000000e5e7047212 */ /* 0x080fe200078e3cff */
[----:B------:R-:W-:Y:S01]  /*f040*/  UIMAD.WIDE.U32 UR26, UR4, 0x30, URZ ;  /* 0x00000030041a78a5 */ /* 0x000fe2000f8e003f */
[----:B------:R-:W-:Y:S01]  /*f050*/  IMAD.WIDE.U32 R232, R228, -0x2daee0ad, RZ ;  /* 0xd2511f53e4e87825 */ /* 0x000fe200078e00ff */
[----:B------:R-:W-:Y:S01]  /*f060*/  UIMAD UR22, UR5, 0x30, URZ ;  /* 0x00000030051678a4 */ /* 0x000fe2000f8e023f */
[----:B------:R-:W-:-:S02]  /*f070*/  LOP3.LUT R224, R227, R229, RZ, 0x3c, !PT ;  /* 0x000000e5e3e07212 */ /* 0x000fc400078e3cff */
[----:B------:R-:W-:Y:S01]  /*f080*/  ULDC.64 UR4, c[0x0][0x198] ;  /* 0x0000660000047ab9 */ /* 0x000fe20000000a00 */
[----:B------:R-:W-:Y:S01]  /*f090*/  MOV R132, R135 ;  /* 0x0000008700847202 */ /* 0x000fe20000000f00 */
[----:B------:R-:W-:Y:S01]  /*f0a0*/  USHF.L.U64.HI UR23, UR4, 0x5, UR5 ;  /* 0x0000000504177899 */ /* 0x000fe20008010205 */
[----:B------:R-:W-:Y:S01]  /*f0b0*/  IMAD.MOV.U32 R0, RZ, RZ, R7 ;  /* 0x000000ffff007224 */ /* 0x000fe200078e0007 */
[----:B------:R-:W-:Y:S01]  /*f0c0*/  UIMAD.WIDE.U32 UR28, UR4, 0x30, URZ ;  /* 0x00000030041c78a5 */ /* 0x000fe2000f8e003f */
[----:B------:R-:W-:Y:S01]  /*f0d0*/  MOV R2, R133 ;  /* 0x0000008500027202 */ /* 0x000fe20000000f00 */
[----:B------:R-:W-:Y:S01]  /*f0e0*/  UIMAD UR5, UR5, 0x30, URZ ;  /* 0x00000030050578a4 */ /* 0x000fe2000f8e023f */
[----:B------:R-:W-:Y:S01]  /*f0f0*/  ISETP.GE.AND P0, PT, R218, c[0x0][0x220], PT ;  /* 0x00008800da007a0c */ /* 0x000fe20003f06270 */
[----:B------:R-:W-:Y:S01]  /*f100*/  IMAD.WIDE.U32 R228, R4, -0x2daee0ad, RZ ;  /* 0xd2511f5304e47825 */ /* 0x000fe200078e00ff */
[----:B------:R-:W-:Y:S01]  /*f110*/  USHF.L.U32 UR4, UR4, 0x5, URZ ;  /* 0x0000000504047899 */ /* 0x000fe2000800063f */
[----:B-1----:R-:W-:-:S02]  /*f120*/  PRMT R207, R207, 0x7054, R207 ;  /* 0x00007054cfcf7816 */ /* 0x002fc400000000cf */
[----:B------:R-:W-:Y:S01]  /*f130*/  IMAD.WIDE.U32 R224, R224, -0x2daee0ad, RZ ;  /* 0xd2511f53e0e07825 */ /* 0x000fe200078e00ff */
[----:B------:R-:W-:Y:S02]  /*f140*/  UIADD3 UR22, UR22, UR27, URZ ;  /* 0x0000001b16167290 */ /* 0x000fe4000fffe03f */
[----:B------:R-:W-:Y:S01]  /*f150*/  UIADD3 UR5, UR5, UR29, URZ ;  /* 0x0000001d05057290 */ /* 0x000fe2000fffe03f */
[----:B------:R-:W-:Y:S01]  /*f160*/  IMAD.MOV.U32 R235, RZ, RZ, R237 ;  /* 0x000000ffffeb7224 */ /* 0x000fe200078e00ed */
[----:B------:R-:W-:Y:S05]  /*f170*/  BRA `(.L_x_551) ;  /* 0x000002c000007947 */ /* 0x000fea0003800000 */
.L_x_553:
[----:B------:R1:W-:Y:S01]  /*f180*/  @P0 STS.128 [R205+0x4000], RZ ;  /* 0x004000ffcd000388 */ /* 0x0003e20000000c00 */
[----:B------:R-:W-:Y:S04]  /*f190*/  IADD3 R134, R209, -0x1, RZ ;  /* 0xffffffffd1867810 */ /* 0x000fe80007ffe0ff */
[----:B------:R-:W-:Y:S01]  /*f1a0*/  SHF.R.S32.HI R133, RZ, 0x1f, R134 ;  /* 0x0000001fff857819 */ /* 0x000fe20000011486 */
[C---:B------:R-:W-:Y:S04]  /*f1b0*/  IMAD.WIDE.U32 R140, R134.reuse, c[0x0][0x198], RZ ;  /* 0x00006600868c7a25 */ /* 0x040fe800078e00ff */
[----:B------:R-:W-:Y:S04]  /*f1c0*/  IMAD R133, R133, c[0x0][0x198], RZ ;  /* 0x0000660085857a24 */ /* 0x000fe800078e02ff */
[----:B------:R-:W-:Y:S01]  /*f1d0*/  IMAD R133, R134, c[0x0][0x19c], R133 ;  /* 0x0000670086857a24 */ /* 0x000fe200078e0285 */
[----:B------:R-:W-:Y:S03]  /*f1e0*/  LEA R134, P3, R140, R214, 0x6 ;  /* 0x000000d68c867211 */ /* 0x000fe600078630ff */
[----:B------:R-:W-:Y:S01]  /*f1f0*/  IMAD.IADD R133, R141, 0x1, R133 ;  /* 0x000000018d857824 */ /* 0x000fe200078e0285 */
[----:B------:R-:W-:Y:S02]  /*f200*/  @!P0 LEA R148, P6, R134, c[0x0][0x168], 0x1 ;  /* 0x00005a0086948a11 */ /* 0x000fe400078c08ff */
[----:B------:R-:W-:Y:S02]  /*f210*/  @!P0 IADD3 R136, P4, R197, R134, RZ ;  /* 0x00000086c5888210 */ /* 0x000fe40007f9e0ff */
[----:B------:R-:W-:Y:S02]  /*f220*/  LEA.HI.X R133, R140, R217, R133, 0x6, P3 ;  /* 0x000000d98c857211 */ /* 0x000fe400018f3485 */
[----:B------:R-:W-:Y:S02]  /*f230*/  @!P0 LEA R146, P5, R136, c[0x0][0x168], 0x1 ;  /* 0x00005a0088928a11 */ /* 0x000fe400078a08ff */
[--C-:B------:R-:W-:Y:S01]  /*f240*/  @!P0 LEA.HI.X R149, R134, c[0x0][0x16c], R133.reuse, 0x1, P6 ;  /* 0x00005b0086958a11 */ /* 0x100fe200030f0c85 */
[----:B------:R-:W-:Y:S01]  /*f250*/  @!P0 IMAD.X R135, R196, 0x1, R133, P4 ;  /* 0x00000001c4878824 */ /* 0x000fe200020e0685 */
[C---:B------:R-:W-:Y:S02]  /*f260*/  @!P0 IADD3 R138, P2, R134.reuse, UR4, RZ ;  /* 0x00000004868a8c10 */ /* 0x040fe4000ff5e0ff */
        /* <DEDUP_REMOVED lines=8> */
[C---:B------:R-:W-:Y:S02]  /*f2f0*/  @!P0 IADD3.X R137, R133.reuse, UR23, RZ, P2, !PT ;  /* 0x0000001785898c10 */ /* 0x040fe400097fe4ff */
[----:B------:R-:W-:Y:S01]  /*f300*/  @!P0 LEA R142, P2, R140, c[0x0][0x168], 0x1 ;  /* 0x00005a008c8e8a11 */ /* 0x000fe200078408ff */
[----:B------:R-:W-:Y:S01]  /*f310*/  @!PT LDS RZ, [RZ] ;  /* 0x00000000fffff984 */ /* 0x000fe20000000800 */
[----:B------:R-:W-:Y:S01]  /*f320*/  @!PT LDS RZ, [RZ] ;  /* 0x00000000fffff984 */ /* 0x000fe20000000800 */
[----:B------:R-:W-:Y:S01]  /*f330*/  @!PT LDS RZ, [RZ] ;  /* 0x00000000fffff984 */ /* 0x000fe20000000800 */
[----:B------:R1:W-:Y:S01]  /*f340*/  @!P0 LDGSTS.E.BYPASS.LTC128B.128 [R205+0x4800], [R146.64] ;  /* 0x0480000092cd8fae */ /* 0x0003e2000b901d54 */
[----:B------:R-:W-:Y:S02]  /*f350*/  @!P0 LEA.HI.X R145, R138, c[0x0][0x16c], R137, 0x1, P4 ;  /* 0x00005b008a918a11 */ /* 0x000fe400020f0c89 */
[----:B------:R-:W-:Y:S01]  /*f360*/  @!P0 IADD3.X R139, R133, UR5, RZ, P3, !PT ;  /* 0x00000005858b8c10 */ /* 0x000fe20009ffe4ff */
[----:B------:R1:W-:Y:S03]  /*f370*/  @P0 STS.128 [R205+0x5000], RZ ;  /* 0x005000ffcd000388 */ /* 0x0003e60000000c00 */
        /* <DEDUP_REMOVED lines=12> */
.L_x_551:
[----:B------:R-:W-:Y:S04]  /*f440*/  DEPBAR.LE SB0, 0x0 ;  /* 0x000080000000791a */ /* 0x000fe80000000000 */
[----:B------:R-:W-:Y:S01]  /*f450*/  BAR.SYNC.DEFER_BLOCKING 0x0 ;  /* 0x0000000000007b1d */ /* 0x000fe20000010000 */
[----:B------:R-:W-:Y:S01]  /*f460*/  SHF.R.S32.HI R134, RZ, 0x1f, R209 ;  /* 0x0000001fff867819 */ /* 0x000fe200000114d1 */
[----:B------:R-:W-:Y:S02]  /*f470*/  IMAD R133, R198, R209, RZ ;  /* 0x000000d1c6857224 */ /* 0x000fe400078e02ff */
[-C--:B------:R-:W-:Y:S04]  /*f480*/  IMAD.WIDE.U32 R240, R209, R199.reuse, R234 ;  /* 0x000000c7d1f07225 */ /* 0x080fe800078e00ea */
[----:B------:R-:W-:Y:S01]  /*f490*/  IMAD R133, R134, R199, R133 ;  /* 0x000000c786857224 */ /* 0x000fe200078e0285 */
[C---:B------:R-:W-:Y:S02]  /*f4a0*/  @!P0 LEA R248, P6, R240.reuse, c[0x0][0x170], 0x1 ;  /* 0x00005c00f0f88a11 */ /* 0x040fe400078c08ff */
[----:B------:R-:W-:Y:S01]  /*f4b0*/  @!P0 IADD3 R135, P1, R201, R240, RZ ;  /* 0x000000f0c9878210 */ /* 0x000fe20007f3e0ff */
[----:B------:R-:W-:Y:S01]  /*f4c0*/  IMAD.IADD R133, R241, 0x1, R133 ;  /* 0x00000001f1857824 */ /* 0x000fe200078e0285 */
[----:B------:R-:W-:Y:S02]  /*f4d0*/  @!P0 IADD3 R237, P4, R240, UR19, RZ ;  /* 0x00000013f0ed8c10 */ /* 0x000fe4000ff9e0ff */
[----:B------:R-:W-:Y:S01]  /*f4e0*/  @!P0 LEA R246, P5, R135, c[0x0][0x170], 0x1 ;  /* 0x00005c0087f68a11 */ /* 0x000fe200078a08ff */
[--C-:B------:R-:W-:Y:S01]  /*f4f0*/  @!P0 IMAD.X R134, R200, 0x1, R133.reuse, P1 ;  /* 0x00000001c8868824 */ /* 0x100fe200008e0685 */
[C---:B------:R-:W-:Y:S02]  /*f500*/  @!P0 LEA.HI.X R249, R240.reuse, c[0x0][0x174], R133, 0x1, P6 ;  /* 0x00005d00f0f98a11 */ /* 0x040fe400030f0c85 */
[----:B------:R-:W-:Y:S02]  /*f510*/  @!P0 LEA R244, P3, R237, c[0x0][0x170], 0x1 ;  /* 0x00005c00edf48a11 */ /* 0x000fe400078608ff */
[----:B------:R-:W-:Y:S02]  /*f520*/  @!P0 LEA.HI.X R247, R135, c[0x0][0x174], R134, 0x1, P5 ;  /* 0x00005d0087f78a11 */ /* 0x000fe400028f0c86 */
[----:B------:R-:W-:Y:S01]  /*f530*/  @!P0 IADD3.X R236, R133, UR18, RZ, P4, !PT ;  /* 0x0000001285ec8c10 */ /* 0x000fe2000a7fe4ff */
[----:B------:R-:W-:Y:S01]  /*f540*/  @P0 STS.128 [R205+0x6000], RZ ;  /* 0x006000ffcd000388 */ /* 0x000fe20000000c00 */
[----:B------:R-:W-:Y:S02]  /*f550*/  @!P0 IADD3 R239, P2, R240, UR26, RZ ;  /* 0x0000001af0ef8c10 */ /* 0x000fe4000ff5e0ff */
[----:B------:R-:W-:Y:S02]  /*f560*/  @!P0 LEA.HI.X R245, R237, c[0x0][0x174], R236, 0x1, P3 ;  /* 0x00005d00edf58a11 */ /* 0x000fe400018f0cec */
[----:B------:R-:W-:Y:S01]  /*f570*/  @!P0 LEA R242, P1, R239, c[0x0][0x170], 0x1 ;  /* 0x00005c00eff28a11 */ /* 0x000fe200078208ff */
[----:B------:R-:W-:Y:S01]  /*f580*/  @!PT LDS RZ, [RZ] ;  /* 0x00000000fffff984 */ /* 0x000fe20000000800 */
[----:B------:R-:W-:Y:S01]  /*f590*/  @!PT LDS RZ, [RZ] ;  /* 0x00000000fffff984 */ /* 0x000fe20000000800 */
[----:B------:R-:W-:Y:S01]  /*f5a0*/  @!PT LDS RZ, [RZ] ;  /* 0x00000000fffff984 */ /* 0x000fe20000000800 */
[----:B------:R1:W-:Y:S01]  /*f5b0*/  @!P0 LDGSTS.E.BYPASS.LTC128B.128 [R205+0x6000], [R248.64] ;  /* 0x06000000f8cd8fae */ /* 0x0003e2000b901d54 */
[----:B------:R-:W-:Y:S04]  /*f5c0*/  @!P0 IADD3.X R238, R133, UR22, RZ, P2, !PT ;  /* 0x0000001685ee8c10 */ /* 0x000fe800097fe4ff */
[----:B------:R-:W-:Y:S01]  /*f5d0*/  @!P0 LEA.HI.X R243, R239, c[0x0][0x174], R238, 0x1, P1 ;  /* 0x00005d00eff38a11 */ /* 0x000fe200008f0cee */
[----:B------:R-:W-:Y:S01]  /*f5e0*/  @P0 STS.128 [R205+0x6800], RZ ;  /* 0x006800ffcd000388 */ /* 0x000fe20000000c00 */
[----:B------:R-:W-:Y:S05]  /*f5f0*/  ISETP.GT.AND P1, PT, R209, RZ, PT ;  /* 0x000000ffd100720c */ /* 0x000fea0003f24270 */
        /* <DEDUP_REMOVED lines=15> */
[----:B-----5:R-:W2:Y:S06]  /*f6f0*/  LDSM.16.M88.4 R140, [R193+0x4000] ;  /* 0x00400000c18c783b */ /* 0x020eac0000000200 */
[----:B------:R-:W3:Y:S06]  /*f700*/  LDSM.16.M88.4 R144, [R194+0x2000] ;  /* 0x00200000c290783b */ /* 0x000eec0000000200 */
[----:B------:R-:W4:Y:S06]  /*f710*/  LDSM.16.M88.4 R148, [R193+0x4800] ;  /* 0x00480000c194783b */ /* 0x000f2c0000000200 */
[----:B------:R-:W0:Y:S06]  /*f720*/  LDGDEPBAR ;  /* 0x00000000000079af */ /* 0x000e2c0000000000 */
[----:B------:R-:W1:Y:S06]  /*f730*/  LDSM.16.M88.4 R152, [R193+0x5000] ;  /* 0x00500000c198783b */ /* 0x000e6c0000000200 */
[----:B------:R-:W1:Y:S06]  /*f740*/  LDSM.16.M88.4 R156, [R193+0x5800] ;  /* 0x00580000c19c783b */ /* 0x000e6c0000000200 */
[----:B------:R-:W-:Y:S01]  /*f750*/  LDSM.16.M88.4 R160, [R192] ;  /* 0x00000000c0a0783b */ /* 0x000fe20000000200 */
[-C--:B--2---:R-:W-:Y:S05]  /*f760*/  HMMA.16816.F32.BF16 R4, R136, R140.reuse, RZ ;  /* 0x0000008c8804723c */ /* 0x084fea00000418ff */
[----:B------:R-:W2:Y:S03]  /*f770*/  LDSM.16.M88.4 R164, [R187+0x4000] ;  /* 0x00400000bba4783b */ /* 0x000ea60000000200 */
[C---:B---3--:R-:W-:Y:S03]  /*f780*/  HMMA.16816.F32.BF16 R8, R144.reuse, R140, RZ ;  /* 0x0000008c9008723c */ /* 0x048fe600000418ff */
[----:B------:R-:W3:Y:S06]  /*f790*/  LDSM.16.M88.4 R168, [R192+0x2000] ;  /* 0x00200000c0a8783b */ /* 0x000eec0000000200 */
[----:B------:R-:W-:Y:S01]  /*f7a0*/  LDSM.16.M88.4 R172, [R187+0x5000] ;  /* 0x00500000bbac783b */ /* 0x000fe20000000200 */
[-C--:B------:R-:W-:Y:S05]  /*f7b0*/  HMMA.16816.F32.BF16 R12, R144, R142.reuse, RZ ;  /* 0x0000008e900c723c */ /* 0x080fea00000418ff */
[----:B------:R-:W-:Y:S03]  /*f7c0*/  LDSM.16.M88.4 R176, [R187+0x5800] ;  /* 0x00580000bbb0783b */ /* 0x000fe60000000200 */
[C---:B------:R-:W-:Y:S03]  /*f7d0*/  HMMA.16816.F32.BF16 R16, R136.reuse, R142, RZ ;  /* 0x0000008e8810723c */ /* 0x040fe600000418ff */
[----:B------:R-:W2:Y:S05]  /*f7e0*/  LDSM.16.M88.4 R140, [R187+0x4800] ;  /* 0x00480000bb8c783b */ /* 0x000eaa0000000200 */
[-C--:B----4-:R-:W-:Y:S08]  /*f7f0*/  HMMA.16816.F32.BF16 R20, R136, R148.reuse, RZ ;  /* 0x000000948814723c */ /* 0x090ff000000418ff */
[C---:B------:R-:W-:Y:S08]  /*f800*/  HMMA.16816.F32.BF16 R24, R144.reuse, R148, RZ ;  /* 0x000000949018723c */ /* 0x040ff000000418ff */
[-C--:B------:R-:W-:Y:S08]  /*f810*/  HMMA.16816.F32.BF16 R28, R144, R150.reuse, RZ ;  /* 0x00000096901c723c */ /* 0x080ff000000418ff */
[C---:B------:R-:W-:Y:S01]  /*f820*/  HMMA.16816.F32.BF16 R32, R136.reuse, R150, RZ ;  /* 0x000000968820723c */ /* 0x040fe200000418ff */
[----:B------:R-:W-:Y:S07]  /*f830*/  LDSM.16.M88.4 R148, [R191+0x2000] ;  /* 0x00200000bf94783b */ /* 0x000fee0000000200 */
[-C--:B-1----:R-:W-:Y:S08]  /*f840*/  HMMA.16816.F32.BF16 R36, R136, R152.reuse, RZ ;  /* 0x000000988824723c */ /* 0x082ff000000418ff */
[C---:B------:R-:W-:Y:S08]  /*f850*/  HMMA.16816.F32.BF16 R40, R144.reuse, R152, RZ ;  /* 0x000000989028723c */ /* 0x040ff000000418ff */
[-C--:B------:R-:W-:Y:S08]  /*f860*/  HMMA.16816.F32.BF16 R44, R144, R154.reuse, RZ ;  /* 0x0000009a902c723c */ /* 0x080ff000000418ff */
[C---:B------:R-:W-:Y:S01]  /*f870*/  HMMA.16816.F32.BF16 R48, R136.reuse, R154, RZ ;  /* 0x0000009a8830723c */ /* 0x040fe200000418ff */
[----:B------:R-:W-:Y:S07]  /*f880*/  LDSM.16.M88.4 R152, [R182] ;  /* 0x00000000b698783b */ /* 0x000fee0000000200 */
[-C--:B------:R-:W-:Y:S08]  /*f890*/  HMMA.16816.F32.BF16 R52, R136, R156.reuse, RZ ;  /* 0x0000009c8834723c */ /* 0x080ff000000418ff */
[C---:B------:R-:W-:Y:S08]  /*f8a0*/  HMMA.16816.F32.BF16 R56, R144.reuse, R156, RZ ;  /* 0x0000009c9038723c */ /* 0x040ff000000418ff */
[-C--:B------:R-:W-:Y:S01]  /*f8b0*/  HMMA.16816.F32.BF16 R60, R144, R158.reuse, RZ ;  /* 0x0000009e903c723c */ /* 0x080fe200000418ff */
[----:B------:R-:W-:Y:S07]  /*f8c0*/  LDSM.16.M88.4 R144, [R190] ;  /* 0x00000000be90783b */ /* 0x000fee0000000200 */
[----:B------:R-:W-:Y:S01]  /*f8d0*/  HMMA.16816.F32.BF16 R64, R136, R158, RZ ;  /* 0x0000009e8840723c */ /* 0x000fe200000418ff */
[----:B------:R-:W1:Y:S06]  /*f8e0*/  LDSM.16.M88.4 R136, [R191] ;  /* 0x00000000bf88783b */ /* 0x000e6c0000000200 */
[----:B------:R-:W-:Y:S01]  /*f8f0*/  LDSM.16.M88.4 R156, [R181] ;  /* 0x00000000b59c783b */ /* 0x000fe20000000200 */
[-C--:B--2---:R-:W-:Y:S08]  /*f900*/  HMMA.16816.F32.BF16 R4, R160, R164.reuse, R4 ;  /* 0x000000a4a004723c */ /* 0x084ff00000041804 */
[C---:B---3--:R-:W-:Y:S08]  /*f910*/  HMMA.16816.F32.BF16 R8, R168.reuse, R164, R8 ;  /* 0x000000a4a808723c */ /* 0x048ff00000041808 */
[-C--:B------:R-:W-:Y:S08]  /*f920*/  HMMA.16816.F32.BF16 R12, R168, R166.reuse, R12 ;  /* 0x000000a6a80c723c */ /* 0x080ff0000004180c */
[C---:B------:R-:W-:Y:S01]  /*f930*/  HMMA.16816.F32.BF16 R16, R160.reuse, R166, R16 ;  /* 0x000000a6a010723c */ /* 0x040fe20000041810 */
[----:B------:R-:W-:Y:S07]  /*f940*/  LDSM.16.M88.4 R164, [R180] ;  /* 0x00000000b4a4783b */ /* 0x000fee0000000200 */
[-C--:B------:R-:W-:Y:S08]  /*f950*/  HMMA.16816.F32.BF16 R20, R160, R140.reuse, R20 ;  /* 0x0000008ca014723c */ /* 0x080ff00000041814 */
[C---:B------:R-:W-:Y:S08]  /*f960*/  HMMA.16816.F32.BF16 R24, R168.reuse, R140, R24 ;  /* 0x0000008ca818723c */ /* 0x040ff00000041818 */
[-C--:B------:R-:W-:Y:S08]  /*f970*/  HMMA.16816.F32.BF16 R28, R168, R142.reuse, R28 ;  /* 0x0000008ea81c723c */ /* 0x080ff0000004181c */
[C---:B------:R-:W-:Y:S01]  /*f980*/  HMMA.16816.F32.BF16 R32, R160.reuse, R142, R32 ;  /* 0x0000008ea020723c */ /* 0x040fe20000041820 */
[----:B------:R-:W2:Y:S07]  /*f990*/  LDSM.16.M88.4 R140, [R183] ;  /* 0x00000000b78c783b */ /* 0x000eae0000000200 */
[-C--:B------:R-:W-:Y:S08]  /*f9a0*/  HMMA.16816.F32.BF16 R36, R160, R172.reuse, R36 ;  /* 0x000000aca024723c */ /* 0x080ff00000041824 */
[C---:B------:R-:W-:Y:S08]  /*f9b0*/  HMMA.16816.F32.BF16 R40, R168.reuse, R172, R40 ;  /* 0x000000aca828723c */ /* 0x040ff00000041828 */
[-C--:B------:R-:W-:Y:S08]  /*f9c0*/  HMMA.16816.F32.BF16 R44, R168, R174.reuse, R44 ;  /* 0x000000aea82c723c */ /* 0x080ff0000004182c */
[C---:B------:R-:W-:Y:S01]  /*f9d0*/  HMMA.16816.F32.BF16 R48, R160.reuse, R174, R48 ;  /* 0x000000aea030723c */ /* 0x040fe20000041830 */
[----:B------:R-:W-:Y:S07]  /*f9e0*/  LDSM.16.M88.4 R172, [R180+0x800] ;  /* 0x00080000b4ac783b */ /* 0x000fee0000000200 */
[-C--:B------:R-:W-:Y:S08]  /*f9f0*/  HMMA.16816.F32.BF16 R52, R160, R176.reuse, R52 ;  /* 0x000000b0a034723c */ /* 0x080ff00000041834 */
[C---:B------:R-:W-:Y:S08]  /*fa00*/  HMMA.16816.F32.BF16 R56, R168.reuse, R176, R56 ;  /* 0x000000b0a838723c */ /* 0x040ff00000041838 */
[-C--:B------:R-:W-:Y:S01]  /*fa10*/  HMMA.16816.F32.BF16 R60, R168, R178.reuse, R60 ;  /* 0x000000b2a83c723c */ /* 0x080fe2000004183c */
[----:B------:R-:W-:Y:S07]  /*fa20*/  LDSM.16.M88.4 R168, [R189+0x2000] ;  /* 0x00200000bda8783b */ /* 0x000fee0000000200 */
[----:B------:R-:W-:Y:S01]  /*fa30*/  HMMA.16816.F32.BF16 R64, R160, R178, R64 ;  /* 0x000000b2a040723c */ /* 0x000fe20000041840 */
[----:B------:R-:W3:Y:S06]  /*fa40*/  LDSM.16.M88.4 R160, [R189] ;  /* 0x00000000bda0783b */ /* 0x000eec0000000200 */
[----:B------:R-:W4:Y:S01]  /*fa50*/  LDSM.16.M88.4 R176, [R180+0x1000] ;  /* 0x00100000b4b0783b */ /* 0x000f220000000200 */
[-C--:B-1----:R-:W-:Y:S08]  /*fa60*/  HMMA.16816.F32.BF16 R4, R136, R144.reuse, R4 ;  /* 0x000000908804723c */ /* 0x082ff00000041804 */
[C---:B------:R-:W-:Y:S08]  /*fa70*/  HMMA.16816.F32.BF16 R8, R148.reuse, R144, R8 ;  /* 0x000000909408723c */ /* 0x040ff00000041808 */
[-C--:B------:R-:W-:Y:S08]  /*fa80*/  HMMA.16816.F32.BF16 R12, R148, R146.reuse, R12 ;  /* 0x00000092940c723c */ /* 0x080ff0000004180c */
[C---:B------:R-:W-:Y:S01]  /*fa90*/  HMMA.16816.F32.BF16 R16, R136.reuse, R146, R16 ;  /* 0x000000928810723c */ /* 0x040fe20000041810 */
[----:B------:R-:W1:Y:S01]  /*faa0*/  LDSM.16.M88.4 R144, [R180+0x1800] ;  /* 0x00180000b490783b */ /* 0x000e620000000200 */
[----:B------:R-:W-:Y:S05]  /*fab0*/  DEPBAR.LE SB0, 0x0 ;  /* 0x000080000000791a */ /* 0x000fea0000000000 */
[----:B------:R-:W-:Y:S01]  /*fac0*/  BAR.SYNC.DEFER_BLOCKING 0x0 ;  /* 0x0000000000007b1d */ /* 0x000fe20000010000 */
[-C--:B--2---:R-:W-:Y:S08]  /*fad0*/  HMMA.16816.F32.BF16 R20, R136, R140.reuse, R20 ;  /* 0x0000008c8814723c */ /* 0x084ff00000041814 */
[C---:B------:R-:W-:Y:S08]  /*fae0*/  HMMA.16816.F32.BF16 R24, R148.reuse, R140, R24 ;  /* 0x0000008c9418723c */ /* 0x040ff00000041818 */
[-C--:B------:R-:W-:Y:S08]  /*faf0*/  HMMA.16816.F32.BF16 R28, R148, R142.reuse, R28 ;  /* 0x0000008e941c723c */ /* 0x080ff0000004181c */
        /* <DEDUP_REMOVED lines=8> */
[----:B------:R-:W-:Y:S08]  /*fb80*/  HMMA.16816.F32.BF16 R64, R136, R158, R64 ;  /* 0x0000009e8840723c */ /* 0x000ff00000041840 */
[-C--:B---3--:R-:W-:Y:S08]  /*fb90*/  HMMA.16816.F32.BF16 R4, R160, R164.reuse, R4 ;  /* 0x000000a4a004723c */ /* 0x088ff00000041804 */
[C---:B------:R-:W-:Y:S08]  /*fba0*/  HMMA.16816.F32.BF16 R8, R168.reuse, R164, R8 ;  /* 0x000000a4a808723c */ /* 0x040ff00000041808 */
[-C--:B------:R-:W-:Y:S08]  /*fbb0*/  HMMA.16816.F32.BF16 R12, R168, R166.reuse, R12 ;  /* 0x000000a6a80c723c */ /* 0x080ff0000004180c */
[C---:B------:R-:W-:Y:S08]  /*fbc0*/  HMMA.16816.F32.BF16 R16, R160.reuse, R166, R16 ;  /* 0x000000a6a010723c */ /* 0x040ff00000041810 */
[-C--:B------:R-:W-:Y:S08]  /*fbd0*/  HMMA.16816.F32.BF16 R20, R160, R172.reuse, R20 ;  /* 0x000000aca014723c */ /* 0x080ff00000041814 */
[C---:B------:R-:W-:Y:S08]  /*fbe0*/  HMMA.16816.F32.BF16 R24, R168.reuse, R172, R24 ;  /* 0x000000aca818723c */ /* 0x040ff00000041818 */
[-C--:B------:R-:W-:Y:S08]  /*fbf0*/  HMMA.16816.F32.BF16 R28, R168, R174.reuse, R28 ;  /* 0x000000aea81c723c */ /* 0x080ff0000004181c */
[C---:B------:R-:W-:Y:S08]  /*fc00*/  HMMA.16816.F32.BF16 R32, R160.reuse, R174, R32 ;  /* 0x000000aea020723c */ /* 0x040ff00000041820 */
[-C--:B----4-:R-:W-:Y:S08]  /*fc10*/  HMMA.16816.F32.BF16 R36, R160, R176.reuse, R36 ;  /* 0x000000b0a024723c */ /* 0x090ff00000041824 */
[C---:B------:R-:W-:Y:S08]  /*fc20*/  HMMA.16816.F32.BF16 R40, R168.reuse, R176, R40 ;  /* 0x000000b0a828723c */ /* 0x040ff00000041828 */
[-C--:B------:R-:W-:Y:S08]  /*fc30*/  HMMA.16816.F32.BF16 R44, R168, R178.reuse, R44 ;  /* 0x000000b2a82c723c */ /* 0x080ff0000004182c */
[C---:B------:R-:W-:Y:S08]  /*fc40*/  HMMA.16816.F32.BF16 R48, R160.reuse, R178, R48 ;  /* 0x000000b2a030723c */ /* 0x040ff00000041830 */
[-C--:B-1----:R-:W-:Y:S08]  /*fc50*/  HMMA.16816.F32.BF16 R52, R160, R144.reuse, R52 ;  /* 0x00000090a034723c */ /* 0x082ff00000041834 */
[C---:B------:R-:W-:Y:S08]  /*fc60*/  HMMA.16816.F32.BF16 R56, R168.reuse, R144, R56 ;  /* 0x00000090a838723c */ /* 0x040ff00000041838 */
[-C--:B------:R-:W-:Y:S08]  /*fc70*/  HMMA.16816.F32.BF16 R60, R168, R146.reuse, R60 ;  /* 0x00000092a83c723c */ /* 0x080ff0000004183c */
[----:B------:R-:W-:Y:S01]  /*fc80*/  HMMA.16816.F32.BF16 R64, R160, R146, R64 ;  /* 0x00000092a040723c */ /* 0x000fe20000041840 */
[----:B------:R-:W-:-:S07]  /*fc90*/  @P1 BRA `(.L_x_553) ;  /* 0xfffff4e000001947 */ /* 0x000fce000383ffff */
.L_x_552:
[----:B------:R-:W-:Y:S01]  /*fca0*/  FMNMX.FTZ R134, R4, R132, !PT ;  /* 0x0000008404867209 */ /* 0x000fe20007810000 */
[----:B------:R-:W-:Y:S01]  /*fcb0*/  IMAD.SHL.U32 R237, R209, 0x2, RZ ;  /* 0x00000002d1ed7824 */ /* 0x000fe200078e00ff */
        /* <DEDUP_REMOVED lines=47> */
[--C-:B------:R-:W-:Y:S02]  /*ffb0*/  LOP3.LUT R242, R229, UR14, R232.reuse, 0x96, !PT ;  /* 0x0000000ee5f27c12 */ /* 0x100fe4000f8e96e8 */
[----:B-1----:R-:W-:Y:S01]  /*ffc0*/  FMNMX.FTZ R142, R61, R140, !PT ;  /* 0x0000008c3d8e7209 */ /* 0x002fe20007810000 */
[----:B------:R-:W1:Y:S01]  /*ffd0*/  SHFL.BFLY PT, R134, R139, 0x2, 0x1f ;  /* 0x0c401f008b867f89 */ /* 0x000e6200000e0000 */
[----:B------:R-:W-:Y:S01]  /*ffe0*/  FMNMX.FTZ R140, R10, R0, !PT ;  /* 0x000000000a8c7209 */ /* 0x000fe20007810000 */
[----:B------:R-:W-:Y:S01]  /*fff0*/  IMAD.WIDE.U32 R242, R242, -0x326172a9, RZ ;  /* 0xcd9e8d57f2f27825 */ /* 0x000fe200078e00ff */
[----:B------:R-:W-:Y:S02]  /*10000*/  LOP3.LUT R240, R225, UR14, R232, 0x96, !PT ;  /* 0x0000000ee1f07c12 */ /* 0x000fe4000f8e96e8 */
[----:B------:R-:W-:Y:S03]  /*10010*/  IADD3 R209, R209, -0x1, RZ ;  /* 0xffffffffd1d17810 */ /* 0x000fe60007ffe0ff */
[----:B------:R-:W3:Y:S01]  /*10020*/  SHFL.BFLY PT, R133, R142, 0x2, 0x1f ;  /* 0x0c401f008e857f89 */ /* 0x000ee200000e0000 */
[----:B------:R-:W-:Y:S01]  /*10030*/  IMAD.WIDE.U32 R240, R240, -0x326172a9, RZ ;  /* 0xcd9e8d57f0f07825 */ /* 0x000fe200078e00ff */
[----:B--2---:R-:W-:Y:S06]  /*10040*/  FMNMX.FTZ R136, R138, R135, !PT ;  /* 0x000000878a887209 */ /* 0x004fec0007810000 */
[----:B------:R-:W2:Y:S01]  /*10050*/  SHFL.BFLY PT, R135, R136, 0x1, 0x1f ;  /* 0x0c201f0088877f89 */ /* 0x000ea200000e0000 */
[----:B-1----:R-:W-:Y:S07]  /*10060*/  FMNMX.FTZ R141, R139, R134, !PT ;  /* 0x000000868b8d7209 */ /* 0x002fee0007810000 */
[----:B------:R-:W1:Y:S01]  /*10070*/  SHFL.BFLY PT, R134, R141, 0x1, 0x1f ;  /* 0x0c201f008d867f89 */ /* 0x000e6200000e0000 */
[----:B---3--:R-:W-:Y:S02]  /*10080*/  FMNMX.FTZ R138, R142, R133, !PT ;  /* 0x000000858e8a7209 */ /* 0x008fe40007810000 */
[----:B------:R-:W-:Y:S05]  /*10090*/  FMNMX.FTZ R133, R11, R140, !PT ;  /* 0x0000008c0b857209 */ /* 0x000fea0007810000 */
[----:B------:R-:W3:Y:S01]  /*100a0*/  SHFL.BFLY PT, R137, R138, 0x1, 0x1f ;  /* 0x0c201f008a897f89 */ /* 0x000ee200000e0000 */
[----:B------:R-:W-:Y:S04]  /*100b0*/  FMNMX.FTZ R140, R14, R133, !PT ;  /* 0x000000850e8c7209 */ /* 0x000fe80007810000 */
[----:B------:R-:W-:Y:S02]  /*100c0*/  FMNMX.FTZ R133, R15, R140, !PT ;  /* 0x0000008c0f857209 */ /* 0x000fe40007810000 */
[----:B--2---:R-:W-:Y:S02]  /*100d0*/  FMNMX.FTZ R135, R136, R135, !PT ;  /* 0x0000008788877209 */ /* 0x004fe40007810000 */
[----:B------:R-:W-:Y:S02]  /*100e0*/  FMNMX.FTZ R140, R26, R133, !PT ;  /* 0x000000851a8c7209 */ /* 0x000fe40007810000 */
[C---:B------:R-:W-:Y:S01]  /*100f0*/  FSETP.NEU.FTZ.AND P2, PT, R135.reuse, -INF , PT ;  /* 0xff8000008700780b */ /* 0x040fe20003f5d000 */
[----:B------:R-:W-:Y:S01]  /*10100*/  FADD.FTZ R133, -R135, R132 ;  /* 0x0000008487857221 */ /* 0x000fe20000010100 */
[----:B------:R-:W-:Y:S01]  /*10110*/  FMNMX.FTZ R139, R27, R140, !PT ;  /* 0x0000008c1b8b7209 */ /* 0x000fe20007810000 */
[----:B------:R-:W-:Y:S01]  /*10120*/  FMUL.FTZ R174, R135, c[0x0][0x23c] ;  /* 0x00008f0087ae7a20 */ /* 0x000fe20000410000 */
[----:B-1----:R-:W-:Y:S01]  /*10130*/  FMNMX.FTZ R134, R141, R134, !PT ;  /* 0x000000868d867209 */ /* 0x002fe20007810000 */
[----:B------:R-:W-:Y:S01]  /*10140*/  FMUL.FTZ R132, R133, c[0x0][0x23c] ;  /* 0x00008f0085847a20 */ /* 0x000fe20000410000 */
[----:B------:R-:W-:Y:S01]  /*10150*/  FMNMX.FTZ R136, R30, R139, !PT ;  /* 0x0000008b1e887209 */ /* 0x000fe20007810000 */
[----:B------:R-:W-:Y:S01]  /*10160*/  LDSM.16.MT88.4 R140, [R188+0x6000] ;  /* 0x00600000bc8c783b */ /* 0x000fe20000004200 */
[----:B------:R-:W-:Y:S01]  /*10170*/  FSEL R174, R174, RZ, P2 ;  /* 0x000000ffaeae7208 */ /* 0x000fe20001000000 */
[----:B------:R-:W-:Y:S01]  /*10180*/  FMUL.FTZ R172, R134, c[0x0][0x23c] ;  /* 0x00008f0086ac7a20 */ /* 0x000fe20000410000 */
[----:B------:R-:W-:Y:S01]  /*10190*/  FMNMX.FTZ R139, R31, R136, !PT ;  /* 0x000000881f8b7209 */ /* 0x000fe20007810000 */
[----:B------:R-:W1:Y:S01]  /*101a0*/  MUFU.EX2 R132, R132 ;  /* 0x0000008400847308 */ /* 0x000e620000000800 */
[----:B---3--:R-:W-:Y:S01]  /*101b0*/  FMNMX.FTZ R133, R138, R137, !PT ;  /* 0x000000898a857209 */ /* 0x008fe20007810000 */
[----:B------:R-:W-:Y:S01]  /*101c0*/  FADD.FTZ R136, -R134, R3 ;  /* 0x0000000386887221 */ /* 0x000fe20000010100 */
[----:B------:R-:W-:Y:S01]  /*101d0*/  FMNMX.FTZ R138, R42, R139, !PT ;  /* 0x0000008b2a8a7209 */ /* 0x000fe20007810000 */
[----:B------:R-:W-:Y:S01]  /*101e0*/  FFMA.FTZ R148, R16, c[0x0][0x23c], -R174 ;  /* 0x00008f0010947a23 */ /* 0x000fe200000108ae */
[----:B------:R-:W-:Y:S01]  /*101f0*/  FSETP.NEU.FTZ.AND P2, PT, R134, -INF , PT ;  /* 0xff8000008600780b */ /* 0x000fe20003f5d000 */
[----:B------:R-:W-:Y:S01]  /*10200*/  FMUL.FTZ R3, R136, c[0x0][0x23c] ;  /* 0x00008f0088037a20 */ /* 0x000fe20000410000 */
[----:B------:R-:W-:Y:S01]  /*10210*/  FMNMX.FTZ R137, R43, R138, !PT ;  /* 0x0000008a2b897209 */ /* 0x000fe20007810000 */
[C---:B------:R-:W-:Y:S01]  /*10220*/  FADD.FTZ R136, -R133.reuse, R2 ;  /* 0x0000000285887221 */ /* 0x040fe20000010100 */
[----:B------:R-:W-:Y:S01]  /*10230*/  FSEL R172, R172, RZ, P2 ;  /* 0x000000ffacac7208 */ /* 0x000fe20001000000 */
[----:B------:R-:W-:Y:S01]  /*10240*/  MUFU.EX2 R148, R148 ;  /* 0x0000009400947308 */ /* 0x000fe20000000800 */
[----:B------:R-:W-:Y:S01]  /*10250*/  FMNMX.FTZ R138, R46, R137, !PT ;  /* 0x000000892e8a7209 */ /* 0x000fe20007810000 */
[----:B------:R-:W-:Y:S01]  /*10260*/  FMUL.FTZ R2, R136, c[0x0][0x23c] ;  /* 0x00008f0088027a20 */ /* 0x000fe20000410000 */
[----:B------:R-:W-:Y:S01]  /*10270*/  FSETP.NEU.FTZ.AND P2, PT, R133, -INF , PT ;  /* 0xff8000008500780b */ /* 0x000fe20003f5d000 */
[----:B------:R-:W-:Y:S01]  /*10280*/  FFMA.FTZ R149, R17, c[0x0][0x23c], -R174 ;  /* 0x00008f0011957a23 */ /* 0x000fe200000108ae */
[----:B------:R-:W-:Y:S01]  /*10290*/  FMNMX.FTZ R137, R47, R138, !PT ;  /* 0x0000008a2f897209 */ /* 0x000fe20007810000 */
[--C-:B------:R-:W-:Y:S01]  /*102a0*/  FFMA.FTZ R150, R18, c[0x0][0x23c], -R172.reuse ;  /* 0x00008f0012967a23 */ /* 0x100fe200000108ac */
[----:B------:R-:W-:Y:S01]  /*102b0*/  LOP3.LUT R18, R233, UR25, R237, 0x96, !PT ;  /* 0x00000019e9127c12 */ /* 0x000fe2000f8e96ed */
[--C-:B------:R-:W-:Y:S01]  /*102c0*/  FFMA.FTZ R151, R19, c[0x0][0x23c], -R172.reuse ;  /* 0x00008f0013977a23 */ /* 0x100fe200000108ac */
[----:B------:R-:W-:Y:S01]  /*102d0*/  FMNMX.FTZ R136, R58, R137, !PT ;  /* 0x000000893a887209 */ /* 0x000fe20007810000 */
[----:B------:R-:W-:Y:S01]  /*102e0*/  MUFU.EX2 R149, R149 ;  /* 0x0000009500957308 */ /* 0x000fe20000000800 */
[--C-:B------:R-:W-:Y:S01]  /*102f0*/  FFMA.FTZ R155, R7, c[0x0][0x23c], -R172.reuse ;  /* 0x00008f00079b7a23 */ /* 0x100fe200000108ac */
[----:B------:R-:W-:Y:S01]  /*10300*/  IADD3 R237, R237, 0x1, RZ ;  /* 0x00000001eded7810 */ /* 0x000fe20007ffe0ff */
[----:B------:R-:W-:Y:S01]  /*10310*/  IMAD.WIDE.U32 R178, R18, -0x326172a9, RZ ;  /* 0xcd9e8d5712b27825 */ /* 0x000fe200078e00ff */
[----:B------:R-:W-:Y:S02]  /*10320*/  FMNMX.FTZ R137, R59, R136, !PT ;  /* 0x000000883b897209 */ /* 0x000fe40007810000 */
[----:B------:R-:W-:Y:S01]  /*10330*/  LOP3.LUT R237, R233, UR25, R237, 0x96, !PT ;  /* 0x00000019e9ed7c12 */ /* 0x000fe2000f8e96ed */
[----:B------:R-:W-:Y:S01]  /*10340*/  FFMA.FTZ R248, R67, c[0x0][0x23c], -R172 ;  /* 0x00008f0043f87a23 */ /* 0x000fe200000108ac */
[----:B------:R-:W-:Y:S01]  /*10350*/  FMNMX.FTZ R136, R62, R137, !PT ;  /* 0x000000893e887209 */ /* 0x000fe20007810000 */
[----:B------:R-:W-:Y:S01]  /*10360*/  FFMA.FTZ R164, R32, c[0x0][0x23c], -R174 ;  /* 0x00008f0020a47a23 */ /* 0x000fe200000108ae */
[----:B------:R-:W-:Y:S01]  /*10370*/  MUFU.EX2 R150, R150 ;  /* 0x0000009600967308 */ /* 0x000fe20000000800 */
[----:B------:R-:W-:Y:S01]  /*10380*/  LOP3.LUT R244, R243, UR13, R178, 0x96, !PT ;  /* 0x0000000df3f47c12 */ /* 0x000fe2000f8e96b2 */
[----:B------:R-:W-:Y:S01]  /*10390*/  FMUL.FTZ R167, R133, c[0x0][0x23c] ;  /* 0x00008f0085a77a20 */ /* 0x000fe20000410000 */
[----:B------:R-:W-:Y:S01]  /*103a0*/  FMNMX.FTZ R16, R63, R136, !PT ;  /* 0x000000883f107209 */ /* 0x000fe20007810000 */
[----:B-1----:R-:W-:Y:S01]  /*103b0*/  FMUL.FTZ R32, R132, R116 ;  /* 0x0000007484207220 */ /* 0x002fe20000410000 */
[----:B------:R-:W-:Y:S01]  /*103c0*/  LOP3.LUT R19, R179, UR15, R230, 0x96, !PT ;  /* 0x0000000fb3137c12 */ /* 0x000fe2000f8e96e6 */
[----:B------:R-:W-:Y:S01]  /*103d0*/  IMAD.WIDE.U32 R244, R244, -0x2daee0ad, RZ ;  /* 0xd2511f53f4f47825 */ /* 0x000fe200078e00ff */
[----:B------:R-:W-:Y:S01]  /*103e0*/  LOP3.LUT R178, R241, UR13, R178, 0x96, !PT ;  /* 0x0000000df1b27c12 */ /* 0x000fe2000f8e96b2 */
[----:B------:R-:W1:Y:S01]  /*103f0*/  SHFL.BFLY PT, R17, R16, 0x2, 0x1f ;  /* 0x0c401f0010117f89 */ /* 0x000e6200000e0000 */
[----:B------:R-:W-:Y:S01]  /*10400*/  LOP3.LUT R18, R179, UR15, R226, 0x96, !PT ;  /* 0x0000000fb3127c12 */ /* 0x000fe2000f8e96e2 */
[----:B------:R-:W-:Y:S01]  /*10410*/  MUFU.EX2 R151, R151 ;  /* 0x0000009700977308 */ /* 0x000fe20000000800 */
[----:B------:R-:W-:Y:S01]  /*10420*/  IMAD.WIDE.U32 R238, R19, -0x2daee0ad, RZ ;  /* 0xd2511f5313ee7825 */ /* 0x000fe200078e00ff */
[----:B------:R-:W-:Y:S03]  /*10430*/  FSEL R167, R167, RZ, P2 ;  /* 0x000000ffa7a77208 */ /* 0x000fe60001000000 */
[----:B------:R-:W-:Y:S01]  /*10440*/  IMAD.WIDE.U32 R168, R18, -0x2daee0ad, RZ ;  /* 0xd2511f5312a87825 */ /* 0x000fe200078e00ff */
[----:B------:R-:W-:Y:S02]  /*10450*/  LOP3.LUT R238, R245, UR10, R238, 0x96, !PT ;  /* 0x0000000af5ee7c12 */ /* 0x000fe4000f8e96ee */
[----:B------:R-:W-:Y:S01]  /*10460*/  LOP3.LUT R7, R239, UR12, R228, 0x96, !PT ;  /* 0x0000000cef077c12 */ /* 0x000fe2000f8e96e4 */
[----:B------:R-:W-:Y:S01]  /*10470*/  IMAD.WIDE.U32 R178, R178, -0x2daee0ad, RZ ;  /* 0xd2511f53b2b27825 */ /* 0x000fe200078e00ff */
[----:B------:R-:W-:Y:S01]  /*10480*/  MUFU.EX2 R155, R155 ;  /* 0x0000009b009b7308 */ /* 0x000fe20000000800 */
[----:B------:R-:W-:Y:S02]  /*10490*/  LOP3.LUT R18, R169, UR12, R224, 0x96, !PT ;  /* 0x0000000ca9127c12 */ /* 0x000fe4000f8e96e0 */
[----:B------:R-:W-:Y:S01]  /*104a0*/  IMAD.WIDE.U32 R238, R238, -0x326172a9, RZ ;  /* 0xcd9e8d57eeee7825 */ /* 0x000fe200078e00ff */
[----:B------:R-:W-:Y:S03]  /*104b0*/  LOP3.LUT R168, R179, UR10, R168, 0x96, !PT ;  /* 0x0000000ab3a87c12 */ /* 0x000fe6000f8e96a8 */
[----:B------:R-:W-:Y:S03]  /*104c0*/  IMAD.WIDE.U32 R176, R7, -0x326172a9, RZ ;  /* 0xcd9e8d5707b07825 */ /* 0x000fe600078e00ff */
[----:B------:R-:W2:Y:S01]  /*104d0*/  MUFU.EX2 R3, R3 ;  /* 0x0000000300037308 */ /* 0x000ea20000000800 */
[----:B------:R-:W-:Y:S01]  /*104e0*/  IMAD.WIDE.U32 R168, R168, -0x326172a9, RZ ;  /* 0xcd9e8d57a8a87825 */ /* 0x000fe200078e00ff */
[----:B-1----:R-:W-:Y:S02]  /*104f0*/  FMNMX.FTZ R17, R16, R17, !PT ;  /* 0x0000001110117209 */ /* 0x002fe40007810000 */
[----:B------:R-:W-:Y:S01]  /*10500*/  LOP3.LUT R176, R239, UR9, R176, 0x96, !PT ;  /* 0x00000009efb07c12 */ /* 0x000fe2000f8e96b0 */
[----:B------:R-:W-:Y:S02]  /*10510*/  IMAD.WIDE.U32 R18, R18, -0x326172a9, RZ ;  /* 0xcd9e8d5712127825 */ /* 0x000fe400078e00ff */
[----:B------:R-:W1:Y:S02]  /*10520*/  SHFL.BFLY PT, R16, R17, 0x1, 0x1f ;  /* 0x0c201f0011107f89 */ /* 0x000e6400000e0000 */
[--C-:B------:R-:W-:Y:S01]  /*10530*/  FFMA.FTZ R157, R13, c[0x0][0x23c], -R167.reuse ;  /* 0x00008f000d9d7a23 */ /* 0x100fe200000108a7 */
[----:B------:R-:W3:Y:S01]  /*10540*/  MUFU.EX2 R2, R2 ;  /* 0x0000000200027308 */ /* 0x000ee20000000800 */
[--C-:B------:R-:W-:Y:S01]  /*10550*/  FFMA.FTZ R156, R12, c[0x0][0x23c], -R167.reuse ;  /* 0x00008f000c9c7a23 */ /* 0x100fe200000108a7 */
[----:B------:R-:W-:Y:S01]  /*10560*/  LOP3.LUT R170, R169, UR9, R18, 0x96, !PT ;  /* 0x00000009a9aa7c12 */ /* 0x000fe2000f8e9612 */
[----:B------:R-:W-:Y:S01]  /*10570*/  FFMA.FTZ R154, R6, c[0x0][0x23c], -R172 ;  /* 0x00008f00069a7a23 */ /* 0x000fe200000108ac */
[----:B------:R-:W-:Y:S01]  /*10580*/  LOP3.LUT R12, R19, UR11, R240, 0x96, !PT ;  /* 0x0000000b130c7c12 */ /* 0x000fe2000f8e96f0 */
[--C-:B------:R-:W-:Y:S02]  /*10590*/  FFMA.FTZ R152, R4, c[0x0][0x23c], -R174.reuse ;  /* 0x00008f0004987a23 */ /* 0x100fe400000108ae */
[----:B------:R-:W-:Y:S03]  /*105a0*/  IMAD.WIDE.U32 R170, R170, -0x2daee0ad, RZ ;  /* 0xd2511f53aaaa7825 */ /* 0x000fe600078e00ff */
[----:B------:R-:W4:Y:S01]  /*105b0*/  MUFU.EX2 R154, R154 ;  /* 0x0000009a009a7308 */ /* 0x000f220000000800 */
[----:B------:R-:W-:Y:S04]  /*105c0*/  IMAD.WIDE.U32 R18, R12, -0x2daee0ad, RZ ;  /* 0xd2511f530c127825 */ /* 0x000fe800078e00ff */
[----:B------:R-:W-:Y:S01]  /*105d0*/  FFMA.FTZ R153, R5, c[0x0][0x23c], -R174 ;  /* 0x00008f0005997a23 */ /* 0x000fe200000108ae */
[----:B------:R-:W-:Y:S01]  /*105e0*/  LOP3.LUT R12, R171, UR6, R18, 0x96, !PT ;  /* 0x00000006ab0c7c12 */ /* 0x000fe2000f8e9612 */
[--C-:B------:R-:W-:Y:S01]  /*105f0*/  FFMA.FTZ R160, R8, c[0x0][0x23c], -R167.reuse ;  /* 0x00008f0008a07a23 */ /* 0x100fe200000108a7 */
[----:B------:R-:W-:Y:S01]  /*10600*/  LOP3.LUT R178, R19, UR8, R178, 0x96, !PT ;  /* 0x0000000813b27c12 */ /* 0x000fe2000f8e96b2 */
[--C-:B------:R-:W-:Y:S01]  /*10610*/  FFMA.FTZ R161, R9, c[0x0][0x23c], -R167.reuse ;  /* 0x00008f0009a17a23 */ /* 0x100fe200000108a7 */
[----:B------:R-:W-:Y:S01]  /*10620*/  MUFU.EX2 R156, R156 ;  /* 0x0000009c009c7308 */ /* 0x000fe20000000800 */
[----:B-1----:R-:W-:Y:S01]  /*10630*/  FMNMX.FTZ R7, R17, R16, !PT ;  /* 0x0000001011077209 */ /* 0x002fe20007810000 */
[----:B------:R-:W-:Y:S01]  /*10640*/  FFMA.FTZ R165, R33, c[0x0][0x23c], -R174 ;  /* 0x00008f0021a57a23 */ /* 0x000fe200000108ae */
[----:B------:R-:W-:Y:S01]  /*10650*/  LOP3.LUT R16, R177, UR11, R242, 0x96, !PT ;  /* 0x0000000bb1107c12 */ /* 0x000fe2000f8e96f2 */
[----:B------:R-:W-:Y:S01]  /*10660*/  IMAD.WIDE.U32 R176, R176, -0x2daee0ad, RZ ;  /* 0xd2511f53b0b07825 */ /* 0x000fe200078e00ff */
[C---:B------:R-:W-:Y:S03]  /*10670*/  FSETP.NEU.FTZ.AND P2, PT, R7.reuse, -INF , PT ;  /* 0xff8000000700780b */ /* 0x040fe60003f5d000 */
[----:B------:R-:W-:Y:S02]  /*10680*/  IMAD.WIDE.U32 R16, R16, -0x2daee0ad, RZ ;  /* 0xd2511f5310107825 */ /* 0x000fe400078e00ff */
[----:B------:R-:W1:Y:S02]  /*10690*/  MUFU.EX2 R157, R157 ;  /* 0x0000009d009d7308 */ /* 0x000e640000000800 */
[----:B------:R-:W-:Y:S01]  /*106a0*/  FMUL.FTZ R166, R7, c[0x0][0x23c] ;  /* 0x00008f0007a67a20 */ /* 0x000fe20000410000 */
[----:B------:R-:W-:Y:S01]  /*106b0*/  LOP3.LUT R13, R177, UR6, R16, 0x96, !PT ;  /* 0x00000006b10d7c12 */ /* 0x000fe2000f8e9610 */
[----:B------:R-:W-:Y:S01]  /*106c0*/  IMAD.WIDE.U32 R136, R12, -0x326172a9, RZ ;  /* 0xcd9e8d570c887825 */ /* 0x000fe200078e00ff */
[----:B------:R-:W-:Y:S02]  /*106d0*/  LOP3.LUT R244, R17, UR8, R244, 0x96, !PT ;  /* 0x0000000811f47c12 */ /* 0x000fe4000f8e96f4 */
[----:B------:R-:W-:Y:S01]  /*106e0*/  FSEL R166, R166, RZ, P2 ;  /* 0x000000ffa6a67208 */ /* 0x000fe20001000000 */
[----:B------:R-:W-:Y:S01]  /*106f0*/  IMAD.WIDE.U32 R16, R13, -0x326172a9, RZ ;  /* 0xcd9e8d570d107825 */ /* 0x000fe200078e00ff */
[----:B------:R-:W-:Y:S01]  /*10700*/  LOP3.LUT R146, R136, 0xff, RZ, 0xc0, !PT ;  /* 0x000000ff88927812 */ /* 0x000fe200078ec0ff */
[----:B------:R-:W-:Y:S01]  /*10710*/  MUFU.EX2 R152, R152 ;  /* 0x0000009800987308 */ /* 0x000fe20000000800 */
[----:B------:R-:W-:Y:S01]  /*10720*/  SHF.R.U32.HI R12, RZ, 0x18, R136 ;  /* 0x00000018ff0c7819 */ /* 0x000fe20000011688 */
[----:B------:R-:W-:Y:S01]  /*10730*/  IMAD.WIDE.U32 R244, R244, -0x326172a9, RZ ;  /* 0xcd9e8d57f4f47825 */ /* 0x000fe200078e00ff */
[----:B------:R-:W-:Y:S02]  /*10740*/  SHF.R.U32.HI R13, RZ, 0x10, R16 ;  /* 0x00000010ff0d7819 */ /* 0x000fe40000011610 */
[----:B------:R-:W-:Y:S01]  /*10750*/  LOP3.LUT R19, R16, 0xffff, RZ, 0xc0, !PT ;  /* 0x0000ffff10137812 */ /* 0x000fe200078ec0ff */
[----:B------:R-:W-:Y:S01]  /*10760*/  FFMA.FTZ R158, R14, c[0x0][0x23c], -R166 ;  /* 0x00008f000e9e7a23 */ /* 0x000fe200000108a6 */
[----:B------:R-:W-:Y:S01]  /*10770*/  LOP3.LUT R14, R17, UR16, R244, 0x96, !PT ;  /* 0x00000010110e7c12 */ /* 0x000fe2000f8e96f4 */
[----:B------:R-:W-:Y:S01]  /*10780*/  FFMA.FTZ R159, R15, c[0x0][0x23c], -R166 ;  /* 0x00008f000f9f7a23 */ /* 0x000fe200000108a6 */
[----:B------:R-:W-:Y:S01]  /*10790*/  LOP3.LUT R138, R16, 0xff, RZ, 0xc0, !PT ;  /* 0x000000ff108a7812 */ /* 0x000fe200078ec0ff */
[----:B------:R-:W5:Y:S01]  /*107a0*/  MUFU.EX2 R153, R153 ;  /* 0x0000009900997308 */ /* 0x000f620000000800 */
[----:B------:R-:W-:Y:S01]  /*107b0*/  SHF.R.U32.HI R16, RZ, 0x18, R16 ;  /* 0x00000018ff107819 */ /* 0x000fe20000011610 */
[--C-:B------:R-:W-:Y:S01]  /*107c0*/  FFMA.FTZ R162, R10, c[0x0][0x23c], -R166.reuse ;  /* 0x00008f000aa27a23 */ /* 0x100fe200000108a6 */
[----:B------:R-:W-:Y:S01]  /*107d0*/  LOP3.LUT R13, R13, 0xff, RZ, 0xc0, !PT ;  /* 0x000000ff0d0d7812 */ /* 0x000fe200078ec0ff */
[----:B------:R-:W-:Y:S01]  /*107e0*/  FFMA.FTZ R163, R11, c[0x0][0x23c], -R166 ;  /* 0x00008f000ba37a23 */ /* 0x000fe200000108a6 */
[----:B------:R-:W-:Y:S01]  /*107f0*/  SHF.R.U32.HI R9, RZ, 0x10, R14 ;  /* 0x00000010ff097819 */ /* 0x000fe2000001160e */
[----:B------:R-:W-:Y:S01]  /*10800*/  IMAD.WIDE.U32 R178, R178, -0x326172a9, RZ ;  /* 0xcd9e8d57b2b27825 */ /* 0x000fe200078e00ff */
[----:B------:R-:W-:Y:S02]  /*10810*/  PRMT R16, R13, 0x5410, R16 ;  /* 0x000054100d107816 */ /* 0x000fe40000000010 */
[----:B------:R-:W-:Y:S01]  /*10820*/  LOP3.LUT R13, R14, 0xffff, RZ, 0xc0, !PT ;  /* 0x0000ffff0e0d7812 */ /* 0x000fe200078ec0ff */
[----:B------:R-:W-:Y:S01]  /*10830*/  MUFU.EX2 R158, R158 ;  /* 0x0000009e009e7308 */ /* 0x000fe20000000800 */
[----:B------:R-:W-:Y:S01]  /*10840*/  FMUL.FTZ R33, R132, R117 ;  /* 0x0000007584217220 */ /* 0x000fe20000410000 */
[--C-:B------:R-:W-:Y:S01]  /*10850*/  HSET2.LE.AND R139, R16, R207.reuse, PT ;  /* 0x000000cf108b7233 */ /* 0x100fe20003803000 */
[----:B------:R-:W-:Y:S01]  /*10860*/  FFMA.FTZ R244, R46, c[0x0][0x23c], -R166 ;  /* 0x00008f002ef47a23 */ /* 0x000fe200000108a6 */
[----:B------:R-:W-:Y:S01]  /*10870*/  LOP3.LUT R17, R136, 0xffff, RZ, 0xc0, !PT ;  /* 0x0000ffff88117812 */ /* 0x000fe200078ec0ff */
[----:B------:R-:W-:Y:S01]  /*10880*/  FFMA.FTZ R169, R23, c[0x0][0x23c], -R172 ;  /* 0x00008f0017a97a23 */ /* 0x000fe200000108ac */
[----:B------:R-:W-:Y:S01]  /*10890*/  LOP3.LUT R8, R137, UR16, R178, 0x96, !PT ;  /* 0x0000001089087c12 */ /* 0x000fe2000f8e96b2 */
[----:B--2---:R-:W-:Y:S01]  /*108a0*/  FMUL.FTZ R23, R3, R115 ;  /* 0x0000007303177220 */ /* 0x004fe20000410000 */
[----:B------:R-:W-:Y:S01]  /*108b0*/  LOP3.LUT R9, R9, 0xff, RZ, 0xc0, !PT ;  /* 0x000000ff09097812 */ /* 0x000fe200078ec0ff */
[----:B------:R-:W-:Y:S01]  /*108c0*/  FFMA.FTZ R171, R25, c[0x0][0x23c], -R167 ;  /* 0x00008f0019ab7a23 */ /* 0x000fe200000108a7 */
[----:B------:R-:W2:Y:S01]  /*108d0*/  MUFU.EX2 R159, R159 ;  /* 0x0000009f009f7308 */ /* 0x000ea20000000800 */
[C---:B---3--:R-:W-:Y:S01]  /*108e0*/  FMUL.FTZ R96, R2.reuse, R96 ;  /* 0x0000006002607220 */ /* 0x048fe20000410000 */
[----:B------:R-:W-:Y:S01]  /*108f0*/  SHF.R.U32.HI R11, RZ, 0x18, R8 ;  /* 0x00000018ff0b7819 */ /* 0x000fe20000011608 */
[----:B------:R-:W-:Y:S01]  /*10900*/  FMUL.FTZ R97, R2, R97 ;  /* 0x0000006102617220 */ /* 0x000fe20000410000 */
[----:B------:R-:W-:Y:S01]  /*10910*/  SHF.R.U32.HI R19, RZ, 0x8, R19 ;  /* 0x00000008ff137819 */ /* 0x000fe20000011613 */
[----:B------:R-:W-:Y:S01]  /*10920*/  FFMA.FTZ R239, R44, c[0x0][0x23c], -R167 ;  /* 0x00008f002cef7a23 */ /* 0x000fe200000108a7 */
[----:B------:R-:W-:Y:S01]  /*10930*/  SHF.R.U32.HI R17, RZ, 0x8, R17 ;  /* 0x00000008ff117819 */ /* 0x000fe20000011611 */
[--C-:B------:R-:W-:Y:S01]  /*10940*/  FFMA.FTZ R246, R65, c[0x0][0x23c], -R174.reuse ;  /* 0x00008f0041f67a23 */ /* 0x100fe200000108ae */
[----:B------:R-:W-:Y:S01]  /*10950*/  PRMT R138, R138, 0x5410, R19 ;  /* 0x000054108a8a7816 */ /* 0x000fe20000000013 */
[----:B------:R-:W-:Y:S01]  /*10960*/  FFMA.FTZ R247, R52, c[0x0][0x23c], -R174 ;  /* 0x00008f0034f77a23 */ /* 0x000fe200000108ae */
[----:B------:R-:W-:Y:S01]  /*10970*/  MUFU.EX2 R160, R160 ;  /* 0x000000a000a07308 */ /* 0x000fe20000000800 */
[----:B------:R-:W-:Y:S01]  /*10980*/  FFMA.FTZ R249, R54, c[0x0][0x23c], -R172 ;  /* 0x00008f0036f97a23 */ /* 0x000fe200000108ac */
[----:B------:R-:W-:Y:S01]  /*10990*/  PRMT R146, R146, 0x5410, R17 ;  /* 0x0000541092927816 */ /* 0x000fe20000000011 */
[--C-:B------:R-:W-:Y:S01]  /*109a0*/  HSET2.LE.AND R138, R138, R207.reuse, PT ;  /* 0x000000cf8a8a7233 */ /* 0x100fe20003803000 */
[C---:B------:R-:W-:Y:S01]  /*109b0*/  FMUL.FTZ R16, R2.reuse, R120 ;  /* 0x0000007802107220 */ /* 0x040fe20000410000 */
[----:B------:R-:W-:Y:S01]  /*109c0*/  SHF.R.U32.HI R15, RZ, 0x10, R136 ;  /* 0x00000010ff0f7819 */ /* 0x000fe20000011688 */
[----:B------:R-:W-:Y:S01]  /*109d0*/  FMUL.FTZ R17, R2, R121 ;  /* 0x0000007902117220 */ /* 0x000fe20000410000 */
[--C-:B------:R-:W-:Y:S01]  /*109e0*/  HSET2.LE.AND R146, R146, R207.reuse, PT ;  /* 0x000000cf92927233 */ /* 0x100fe20003803000 */
[----:B------:R-:W-:Y:S01]  /*109f0*/  FFMA.FTZ R20, R20, c[0x0][0x23c], -R174 ;  /* 0x00008f0014147a23 */ /* 0x000fe200000108ae */
[----:B------:R-:W-:Y:S01]  /*10a00*/  LOP3.LUT R15, R15, 0xff, RZ, 0xc0, !PT ;  /* 0x000000ff0f0f7812 */ /* 0x000fe200078ec0ff */
[----:B------:R-:W3:Y:S01]  /*10a10*/  MUFU.EX2 R161, R161 ;  /* 0x000000a100a17308 */ /* 0x000ee20000000800 */
[----:B------:R-:W-:Y:S01]  /*10a20*/  LOP3.LUT R136, R14, 0xff, RZ, 0xc0, !PT ;  /* 0x000000ff0e887812 */ /* 0x000fe200078ec0ff */
[C---:B------:R-:W-:Y:S01]  /*10a30*/  FMUL.FTZ R68, R132.reuse, R68 ;  /* 0x0000004484447220 */ /* 0x040fe20000410000 */
[----:B------:R-:W-:Y:S01]  /*10a40*/  SHF.R.U32.HI R14, RZ, 0x18, R14 ;  /* 0x00000018ff0e7819 */ /* 0x000fe2000001160e */
[----:B------:R-:W-:Y:S01]  /*10a50*/  FMUL.FTZ R69, R132, R69 ;  /* 0x0000004584457220 */ /* 0x000fe20000410000 */
[----:B------:R-:W-:Y:S01]  /*10a60*/  SHF.R.U32.HI R13, RZ, 0x8, R13 ;  /* 0x00000008ff0d7819 */ /* 0x000fe2000001160d */
[----:B------:R-:W-:Y:S01]  /*10a70*/  FMUL.FTZ R70, R3, R70 ;  /* 0x0000004603467220 */ /* 0x000fe20000410000 */
[----:B------:R-:W-:Y:S01]  /*10a80*/  PRMT R10, R9, 0x5410, R14 ;  /* 0x00005410090a7816 */ /* 0x000fe2000000000e */
[----:B------:R-:W-:Y:S01]  /*10a90*/  FMUL.FTZ R71, R3, R71 ;  /* 0x0000004703477220 */ /* 0x000fe20000410000 */
[----:B------:R-:W-:Y:S01]  /*10aa0*/  PRMT R136, R136, 0x5410, R13 ;  /* 0x0000541088887816 */ /* 0x000fe2000000000d */
[----:B------:R-:W-:Y:S01]  /*10ab0*/  MUFU.EX2 R162, R162 ;  /* 0x000000a200a27308 */ /* 0x000fe20000000800 */
[C---:B------:R-:W-:Y:S01]  /*10ac0*/  LOP3.LUT R13, R8.reuse, 0xffff, RZ, 0xc0, !PT ;  /* 0x0000ffff080d7812 */ /* 0x040fe200078ec0ff */
[--C-:B------:R-:W-:Y:S01]  /*10ad0*/  HSET2.LE.AND R137, R10, R207.reuse, PT ;  /* 0x000000cf0a897233 */ /* 0x100fe20003803000 */
[----:B------:R-:W-:Y:S01]  /*10ae0*/  SHF.R.U32.HI R14, RZ, 0x10, R8 ;  /* 0x00000010ff0e7819 */ /* 0x000fe20000011608 */
[--C-:B------:R-:W-:Y:S01]  /*10af0*/  HSET2.LE.AND R136, R136, R207.reuse, PT ;  /* 0x000000cf88887233 */ /* 0x100fe20003803000 */
[----:B------:R-:W-:Y:S01]  /*10b00*/  LOP3.LUT R144, R8, 0xff, RZ, 0xc0, !PT ;  /* 0x000000ff08907812 */ /* 0x000fe200078ec0ff */
[----:B------:R-:W-:Y:S01]  /*10b10*/  FADD.FTZ R8, -R7, R0 ;  /* 0x0000000007087221 */ /* 0x000fe20000010100 */
[----:B------:R-:W-:Y:S01]  /*10b20*/  SHF.R.U32.HI R13, RZ, 0x8, R13 ;  /* 0x00000008ff0d7819 */ /* 0x000fe2000001160d */
[----:B------:R-:W-:Y:S01]  /*10b30*/  FMUL.FTZ R72, R2, R72 ;  /* 0x0000004802487220 */ /* 0x000fe20000410000 */
[----:B------:R-:W-:Y:S01]  /*10b40*/  LOP3.LUT R14, R14, 0xff, RZ, 0xc0, !PT ;  /* 0x000000ff0e0e7812 */ /* 0x000fe200078ec0ff */
[----:B------:R-:W2:Y:S01]  /*10b50*/  MUFU.EX2 R163, R163 ;  /* 0x000000a300a37308 */ /* 0x000ea20000000800 */
[----:B------:R-:W-:Y:S01]  /*10b60*/  FMUL.FTZ R0, R8, c[0x0][0x23c] ;  /* 0x00008f0008007a20 */ /* 0x000fe20000410000 */
[----:B------:R-:W-:Y:S01]  /*10b70*/  F2FP.BF16.PACK_AB R9, R149, R148 ;  /* 0x000000949509723e */ /* 0x000fe200000010ff */
[----:B------:R-:W-:Y:S01]  /*10b80*/  FMUL.FTZ R73, R2, R73 ;  /* 0x0000004902497220 */ /* 0x000fe20000410000 */
[----:B------:R-:W-:Y:S01]  /*10b90*/  PRMT R14, R14, 0x5410, R11 ;  /* 0x000054100e0e7816 */ /* 0x000fe2000000000b */
[C---:B------:R-:W-:Y:S01]  /*10ba0*/  FMUL.FTZ R76, R2.reuse, R76 ;  /* 0x0000004c024c7220 */ /* 0x040fe20000410000 */
[----:B------:R-:W-:Y:S01]  /*10bb0*/  PRMT R12, R15, 0x5410, R12 ;  /* 0x000054100f0c7816 */ /* 0x000fe2000000000c */
[----:B------:R-:W-:Y:S01]  /*10bc0*/  FMUL.FTZ R77, R2, R77 ;  /* 0x0000004d024d7220 */ /* 0x000fe20000410000 */
[----:B------:R-:W-:Y:S01]  /*10bd0*/  PRMT R144, R144, 0x5410, R13 ;  /* 0x0000541090907816 */ /* 0x000fe2000000000d */
[--C-:B------:R-:W-:Y:S01]  /*10be0*/  HSET2.LE.AND R145, R14, R207.reuse, PT ;  /* 0x000000cf0e917233 */ /* 0x100fe20003803000 */
[----:B------:R-:W3:Y:S01]  /*10bf0*/  MUFU.EX2 R0, R0 ;  /* 0x0000000000007308 */ /* 0x000ee20000000800 */
[----:B------:R-:W-:Y:S01]  /*10c00*/  LOP3.LUT R138, R138, R9, RZ, 0xc0, !PT ;  /* 0x000000098a8a7212 */ /* 0x000fe200078ec0ff */
[--C-:B------:R-:W-:Y:S01]  /*10c10*/  HSET2.LE.AND R147, R12, R207.reuse, PT ;  /* 0x000000cf0c937233 */ /* 0x100fe20003803000 */
[----:B------:R-:W-:Y:S01]  /*10c20*/  F2FP.BF16.PACK_AB R10, R151, R150 ;  /* 0x00000096970a723e */ /* 0x000fe200000010ff */
[--C-:B------:R-:W-:Y:S01]  /*10c30*/  HSET2.LE.AND R144, R144, R207.reuse, PT ;  /* 0x000000cf90907233 */ /* 0x100fe20003803000 */
[----:B----4-:R-:W-:Y:S01]  /*10c40*/  F2FP.BF16.PACK_AB R8, R155, R154 ;  /* 0x0000009a9b08723e */ /* 0x010fe200000010ff */
[C---:B------:R-:W-:Y:S01]  /*10c50*/  FMUL.FTZ R12, R2.reuse, R124 ;  /* 0x0000007c020c7220 */ /* 0x040fe20000410000 */
[----:B-1----:R-:W-:Y:S01]  /*10c60*/  F2FP.BF16.PACK_AB R9, R157, R156 ;  /* 0x0000009c9d09723e */ /* 0x002fe200000010ff */
[----:B------:R-:W-:Y:S01]  /*10c70*/  FMUL.FTZ R13, R2, R125 ;  /* 0x0000007d020d7220 */ /* 0x000fe20000410000 */
[----:B-----5:R-:W-:Y:S01]  /*10c80*/  F2FP.BF16.PACK_AB R11, R153, R152 ;  /* 0x00000098990b723e */ /* 0x020fe200000010ff */
[--C-:B------:R-:W-:Y:S01]  /*10c90*/  FFMA.FTZ R124, R34, c[0x0][0x23c], -R172.reuse ;  /* 0x00008f00227c7a23 */ /* 0x100fe200000108ac */
[----:B------:R-:W-:Y:S01]  /*10ca0*/  LOP3.LUT R139, R139, R10, RZ, 0xc0, !PT ;  /* 0x0000000a8b8b7212 */ /* 0x000fe200078ec0ff */
[----:B------:R-:W-:Y:S01]  /*10cb0*/  FMUL.FTZ R34, R3, R118 ;  /* 0x0000007603227220 */ /* 0x000fe20000410000 */
[----:B------:R-:W-:Y:S01]  /*10cc0*/  LOP3.LUT R137, R137, R8, RZ, 0xc0, !PT ;  /* 0x0000000889897212 */ /* 0x000fe200078ec0ff */
[----:B------:R-:W-:Y:S01]  /*10cd0*/  FFMA.FTZ R120, R22, c[0x0][0x23c], -R172 ;  /* 0x00008f0016787a23 */ /* 0x000fe200000108ac */
[----:B------:R-:W-:Y:S01]  /*10ce0*/  LOP3.LUT R146, R146, R9, RZ, 0xc0, !PT ;  /* 0x0000000992927212 */ /* 0x000fe200078ec0ff */
[----:B------:R-:W-:Y:S01]  /*10cf0*/  FMUL.FTZ R22, R3, R114 ;  /* 0x0000007203167220 */ /* 0x000fe20000410000 */
[----:B--2---:R-:W-:Y:S01]  /*10d00*/  F2FP.BF16.PACK_AB R10, R159, R158 ;  /* 0x0000009e9f0a723e */ /* 0x004fe200000010ff */
[----:B------:R-:W-:Y:S01]  /*10d10*/  FFMA.FTZ R114, R24, c[0x0][0x23c], -R167 ;  /* 0x00008f0018727a23 */ /* 0x000fe200000108a7 */
[----:B---3--:R-:W-:Y:S01]  /*10d20*/  F2FP.BF16.PACK_AB R9, R161, R160 ;  /* 0x000000a0a109723e */ /* 0x008fe200000010ff */
[C---:B------:R-:W-:Y:S01]  /*10d30*/  FMUL.FTZ R80, R132.reuse, R80 ;  /* 0x0000005084507220 */ /* 0x040fe20000410000 */
[----:B------:R-:W-:Y:S01]  /*10d40*/  F2FP.BF16.PACK_AB R8, R163, R162 ;  /* 0x000000a2a308723e */ /* 0x000fe200000010ff */
[----:B------:R-:W-:Y:S01]  /*10d50*/  FMUL.FTZ R81, R132, R81 ;  /* 0x0000005184517220 */ /* 0x000fe20000410000 */
[----:B------:R-:W-:Y:S01]  /*10d60*/  LOP3.LUT R136, R136, R11, RZ, 0xc0, !PT ;  /* 0x0000000b88887212 */ /* 0x000fe200078ec0ff */
[----:B------:R-:W-:Y:S01]  /*10d70*/  FMUL.FTZ R11, R3, R131 ;  /* 0x00000083030b7220 */ /* 0x000fe20000410000 */
[----:B------:R-:W-:Y:S01]  /*10d80*/  LOP3.LUT R147, R147, R10, RZ, 0xc0, !PT ;  /* 0x0000000a93937212 */ /* 0x000fe200078ec0ff */
[----:B------:R-:W-:Y:S01]  /*10d90*/  FMUL.FTZ R10, R3, R130 ;  /* 0x00000082030a7220 */ /* 0x000fe20000410000 */
[----:B------:R-:W-:Y:S01]  /*10da0*/  LOP3.LUT R144, R144, R9, RZ, 0xc0, !PT ;  /* 0x0000000990907212 */ /* 0x000fe200078ec0ff */
[C---:B------:R-:W-:Y:S01]  /*10db0*/  FMUL.FTZ R9, R132.reuse, R129 ;  /* 0x0000008184097220 */ /* 0x040fe20000410000 */
[----:B------:R-:W-:Y:S01]  /*10dc0*/  LOP3.LUT R145, R145, R8, RZ, 0xc0, !PT ;  /* 0x0000000891917212 */ /* 0x000fe200078ec0ff */
[----:B------:R-:W-:Y:S01]  /*10dd0*/  FMUL.FTZ R8, R132, R128 ;  /* 0x0000008084087220 */ /* 0x000fe20000410000 */
[----:B------:R-:W-:Y:S01]  /*10de0*/  MUFU.EX2 R239, R239 ;  /* 0x000000ef00ef7308 */ /* 0x000fe20000000800 */
[----:B------:R-:W1:Y:S01]  /*10df0*/  LDSM.16.MT88.4 R128, [R186+0x6000] ;  /* 0x00600000ba80783b */ /* 0x000e620000004200 */
[C---:B------:R-:W-:Y:S02]  /*10e00*/  FMUL.FTZ R98, R0.reuse, R98 ;  /* 0x0000006200627220 */ /* 0x040fe40000410000 */
[C---:B------:R-:W-:Y:S02]  /*10e10*/  FMUL.FTZ R99, R0.reuse, R99 ;  /* 0x0000006300637220 */ /* 0x040fe40000410000 */
[-C--:B------:R-:W-:Y:S01]  /*10e20*/  HMMA.16816.F32.BF16 R8, R136, R140.reuse, R8 ;  /* 0x0000008c8808723c */ /* 0x080fe20000041808 */
[C---:B------:R-:W-:Y:S01]  /*10e30*/  FMUL.FTZ R14, R0.reuse, R126 ;  /* 0x0000007e000e7220 */ /* 0x040fe20000410000 */
[----:B------:R-:W-:Y:S01]  /*10e40*/  LOP3.LUT R126, R179, UR7, R168, 0x96, !PT ;  /* 0x00000007b37e7c12 */ /* 0x000fe2000f8e96a8 */
[C---:B------:R-:W-:Y:S01]  /*10e50*/  FMUL.FTZ R15, R0.reuse, R127 ;  /* 0x0000007f000f7220 */ /* 0x040fe20000410000 */
[----:B------:R-:W-:Y:S01]  /*10e60*/  MUFU.EX2 R244, R244 ;  /* 0x000000f400f47308 */ /* 0x000fe20000000800 */
[----:B------:R-:W-:Y:S01]  /*10e70*/  FMUL.FTZ R18, R0, R122 ;  /* 0x0000007a00127220 */ /* 0x000fe20000410000 */
[----:B------:R-:W-:Y:S01]  /*10e80*/  LOP3.LUT R122, R245, UR7, R238, 0x96, !PT ;  /* 0x00000007f57a7c12 */ /* 0x000fe2000f8e96ee */
[----:B------:R-:W-:Y:S02]  /*10e90*/  FFMA.FTZ R245, R66, c[0x0][0x23c], -R172 ;  /* 0x00008f0042f57a23 */ /* 0x000fe400000108ac */
[----:B------:R-:W-:Y:S01]  /*10ea0*/  FMUL.FTZ R19, R0, R123 ;  /* 0x0000007b00137220 */ /* 0x000fe20000410000 */
[C---:B------:R-:W-:Y:S02]  /*10eb0*/  HMMA.16816.F32.BF16 R12, R144.reuse, R140, R12 ;  /* 0x0000008c900c723c */ /* 0x040fe4000004180c */
[----:B------:R-:W-:Y:S02]  /*10ec0*/  IMAD.WIDE.U32 R122, R122, -0x2daee0ad, RZ ;  /* 0xd2511f537a7a7825 */ /* 0x000fe400078e00ff */
[----:B------:R2:W-:Y:S02]  /*10ed0*/  MUFU.EX2 R140, R124 ;  /* 0x0000007c008c7308 */ /* 0x0005e40000000800 */
[C---:B------:R-:W-:Y:S01]  /*10ee0*/  FMUL.FTZ R74, R0.reuse, R74 ;  /* 0x0000004a004a7220 */ /* 0x040fe20000410000 */
[----:B------:R-:W-:Y:S01]  /*10ef0*/  LOP3.LUT R177, R123, UR17, R176, 0x96, !PT ;  /* 0x000000117bb17c12 */ /* 0x000fe2000f8e96b0 */
[-C--:B------:R-:W-:Y:S01]  /*10f00*/  HMMA.16816.F32.BF16 R16, R144, R142.reuse, R16 ;  /* 0x0000008e9010723c */ /* 0x080fe20000041810 */
[----:B------:R-:W-:Y:S03]  /*10f10*/  FFMA.FTZ R141, R35, c[0x0][0x23c], -R172 ;  /* 0x00008f00238d7a23 */ /* 0x000fe600000108ac */
[----:B------:R-:W-:Y:S02]  /*10f20*/  FMUL.FTZ R35, R3, R119 ;  /* 0x0000007703237220 */ /* 0x000fe40000410000 */
[----:B------:R-:W3:Y:S01]  /*10f30*/  LDSM.16.MT88.4 R116, [R185+0x6000] ;  /* 0x00600000b974783b */ /* 0x000ee20000004200 */
[C---:B------:R-:W-:Y:S01]  /*10f40*/  FMUL.FTZ R75, R0.reuse, R75 ;  /* 0x0000004b004b7220 */ /* 0x040fe20000410000 */
[----:B------:R-:W-:Y:S01]  /*10f50*/  MUFU.EX2 R171, R171 ;  /* 0x000000ab00ab7308 */ /* 0x000fe20000000800 */
[C---:B------:R-:W-:Y:S02]  /*10f60*/  FMUL.FTZ R78, R0.reuse, R78 ;  /* 0x0000004e004e7220 */ /* 0x040fe40000410000 */
[C---:B------:R-:W-:Y:S01]  /*10f70*/  HMMA.16816.F32.BF16 R32, R136.reuse, R142, R32 ;  /* 0x0000008e8820723c */ /* 0x040fe20000041820 */
[----:B------:R-:W-:Y:S02]  /*10f80*/  FMUL.FTZ R79, R0, R79 ;  /* 0x0000004f004f7220 */ /* 0x000fe40000410000 */
[----:B------:R-:W-:Y:S04]  /*10f90*/  IMAD.WIDE.U32 R126, R126, -0x2daee0ad, RZ ;  /* 0xd2511f537e7e7825 */ /* 0x000fe800078e00ff */
[----:B------:R4:W-:Y:S01]  /*10fa0*/  MUFU.EX2 R142, R20 ;  /* 0x00000014008e7308 */ /* 0x0009e20000000800 */
[-C--:B-1----:R-:W-:Y:S01]  /*10fb0*/  HMMA.16816.F32.BF16 R68, R136, R128.reuse, R68 ;  /* 0x000000808844723c */ /* 0x082fe20000041844 */
[----:B------:R-:W-:Y:S03]  /*10fc0*/  LOP3.LUT R121, R127, UR17, R170, 0x96, !PT ;  /* 0x000000117f797c12 */ /* 0x000fe6000f8e96aa */
[----:B--2---:R-:W-:Y:S01]  /*10fd0*/  LOP3.LUT R124, R122, 0xff, RZ, 0xc0, !PT ;  /* 0x000000ff7a7c7812 */ /* 0x004fe200078ec0ff */
[----:B------:R-:W-:Y:S01]  /*10fe0*/  FFMA.FTZ R143, R21, c[0x0][0x23c], -R174 ;  /* 0x00008f00158f7a23 */ /* 0x000fe200000108ae */
[----:B------:R-:W-:Y:S01]  /*10ff0*/  LOP3.LUT R125, R126, 0xff, RZ, 0xc0, !PT ;  /* 0x000000ff7e7d7812 */ /* 0x000fe200078ec0ff */
[----:B------:R-:W-:Y:S01]  /*11000*/  FMUL.FTZ R21, R132, R113 ;  /* 0x0000007184157220 */ /* 0x000fe20000410000 */
[C---:B------:R-:W-:Y:S01]  /*11010*/  HMMA.16816.F32.BF16 R72, R144.reuse, R128, R72 ;  /* 0x000000809048723c */ /* 0x040fe20000041848 */
[----:B------:R1:W-:Y:S03]  /*11020*/  MUFU.EX2 R170, R114 ;  /* 0x0000007200aa7308 */ /* 0x0003e60000000800 */
[----:B------:R-:W-:Y:S01]  /*11030*/  LOP3.LUT R113, R122, 0xffff, RZ, 0xc0, !PT ;  /* 0x0000ffff7a717812 */ /* 0x000fe200078ec0ff */
[----:B------:R-:W-:Y:S01]  /*11040*/  FMUL.FTZ R84, R2, R84 ;  /* 0x0000005402547220 */ /* 0x000fe20000410000 */
[----:B------:R-:W-:Y:S01]  /*11050*/  LOP3.LUT R24, R126, 0xffff, RZ, 0xc0, !PT ;  /* 0x0000ffff7e187812 */ /* 0x000fe200078ec0ff */
[----:B------:R-:W-:Y:S01]  /*11060*/  FMUL.FTZ R85, R2, R85 ;  /* 0x0000005502557220 */ /* 0x000fe20000410000 */
[-C--:B------:R-:W-:Y:S01]  /*11070*/  HMMA.16816.F32.BF16 R76, R144, R130.reuse, R76 ;  /* 0x00000082904c723c */ /* 0x080fe2000004184c */
[C---:B------:R-:W-:Y:S02]  /*11080*/  FMUL.FTZ R82, R3.reuse, R82 ;  /* 0x0000005203527220 */ /* 0x040fe40000410000 */
[----:B------:R2:W-:Y:S01]  /*11090*/  MUFU.EX2 R168, R120 ;  /* 0x0000007800a87308 */ /* 0x0005e20000000800 */
[----:B------:R-:W-:Y:S01]  /*110a0*/  FMUL.FTZ R83, R3, R83 ;  /* 0x0000005303537220 */ /* 0x000fe20000410000 */
[----:B------:R-:W-:Y:S01]  /*110b0*/  SHF.R.U32.HI R113, RZ, 0x8, R113 ;  /* 0x00000008ff717819 */ /* 0x000fe20000011671 */
[----:B------:R-:W-:Y:S01]  /*110c0*/  FMUL.FTZ R86, R0, R86 ;  /* 0x0000005600567220 */ /* 0x000fe20000410000 */
[----:B------:R-:W-:Y:S01]  /*110d0*/  SHF.R.U32.HI R123, RZ, 0x18, R126 ;  /* 0x00000018ff7b7819 */ /* 0x000fe2000001167e */
[----:B----4-:R-:W-:Y:S01]  /*110e0*/  FMUL.FTZ R20, R132, R112 ;  /* 0x0000007084147220 */ /* 0x010fe20000410000 */
[----:B------:R-:W-:Y:S03]  /*110f0*/  SHF.R.U32.HI R112, RZ, 0x10, R122 ;  /* 0x00000010ff707819 */ /* 0x000fe6000001167a */
[----:B------:R-:W-:Y:S01]  /*11100*/  PRMT R124, R124, 0x5410, R113 ;  /* 0x000054107c7c7816 */ /* 0x000fe20000000071 */
[----:B------:R-:W-:Y:S01]  /*11110*/  FMUL.FTZ R87, R0, R87 ;  /* 0x0000005700577220 */ /* 0x000fe20000410000 */
[----:B------:R-:W-:Y:S01]  /*11120*/  LOP3.LUT R25, R112, 0xff, RZ, 0xc0, !PT ;  /* 0x000000ff70197812 */ /* 0x000fe200078ec0ff */
[C---:B------:R-:W-:Y:S01]  /*11130*/  HMMA.16816.F32.BF16 R20, R136.reuse, R130, R20 ;  /* 0x000000828814723c */ /* 0x040fe20000041814 */
[--C-:B------:R-:W-:Y:S01]  /*11140*/  FFMA.FTZ R173, R26, c[0x0][0x23c], -R166.reuse ;  /* 0x00008f001aad7a23 */ /* 0x100fe200000108a6 */
[----:B-1----:R-:W1:Y:S01]  /*11150*/  LDSM.16.MT88.4 R112, [R184+0x6000] ;  /* 0x00600000b870783b */ /* 0x002e620000004200 */
[----:B------:R-:W-:Y:S01]  /*11160*/  FMUL.FTZ R26, R0, R110 ;  /* 0x0000006e001a7220 */ /* 0x000fe20000410000 */
[----:B------:R-:W-:Y:S01]  /*11170*/  LOP3.LUT R128, R121, 0xff, RZ, 0xc0, !PT ;  /* 0x000000ff79807812 */ /* 0x000fe200078ec0ff */
[----:B------:R-:W-:Y:S01]  /*11180*/  FFMA.FTZ R110, R30, c[0x0][0x23c], -R166 ;  /* 0x00008f001e6e7a23 */ /* 0x000fe200000108a6 */
[----:B------:R-:W-:Y:S01]  /*11190*/  SHF.R.U32.HI R122, RZ, 0x18, R122 ;  /* 0x00000018ff7a7819 */ /* 0x000fe2000001167a */
[----:B------:R-:W-:Y:S01]  /*111a0*/  FFMA.FTZ R175, R28, c[0x0][0x23c], -R167 ;  /* 0x00008f001caf7a23 */ /* 0x000fe200000108a7 */
[-C--:B---3--:R-:W-:Y:S01]  /*111b0*/  HMMA.16816.F32.BF16 R80, R136, R116.reuse, R80 ;  /* 0x000000748850723c */ /* 0x088fe20000041850 */
[----:B------:R-:W-:Y:S01]  /*111c0*/  SHF.R.U32.HI R130, RZ, 0x18, R177 ;  /* 0x00000018ff827819 */ /* 0x000fe200000116b1 */
[----:B------:R-:W-:Y:S02]  /*111d0*/  MUFU.EX2 R173, R173 ;  /* 0x000000ad00ad7308 */ /* 0x000fe40000000800 */
[----:B------:R-:W-:Y:S01]  /*111e0*/  FMUL.FTZ R28, R132, R104 ;  /* 0x00000068841c7220 */ /* 0x000fe20000410000 */
[----:B------:R-:W-:Y:S01]  /*111f0*/  PRMT R122, R25, 0x5410, R122 ;  /* 0x00005410197a7816 */ /* 0x000fe2000000007a */
[----:B------:R-:W-:Y:S01]  /*11200*/  FMUL.FTZ R25, R2, R109 ;  /* 0x0000006d02197220 */ /* 0x000fe20000410000 */
[----:B------:R-:W-:Y:S01]  /*11210*/  SHF.R.U32.HI R109, RZ, 0x10, R121 ;  /* 0x00000010ff6d7819 */ /* 0x000fe20000011679 */
[C---:B------:R-:W-:Y:S01]  /*11220*/  HMMA.16816.F32.BF16 R84, R144.reuse, R116, R84 ;  /* 0x000000749054723c */ /* 0x040fe20000041854 */
[----:B------:R-:W-:Y:S03]  /*11230*/  FFMA.FTZ R176, R27, c[0x0][0x23c], -R166 ;  /* 0x00008f001bb07a23 */ /* 0x000fe600000108a6 */
[----:B------:R-:W-:Y:S01]  /*11240*/  FMUL.FTZ R27, R0, R111 ;  /* 0x0000006f001b7220 */ /* 0x000fe20000410000 */
[----:B--2---:R-:W-:Y:S01]  /*11250*/  SHF.R.U32.HI R120, RZ, 0x10, R126 ;  /* 0x00000010ff787819 */ /* 0x004fe2000001167e */
[----:B------:R-:W-:Y:S01]  /*11260*/  FMUL.FTZ R88, R132, R88 ;  /* 0x0000005884587220 */ /* 0x000fe20000410000 */
[----:B------:R-:W-:Y:S01]  /*11270*/  SHF.R.U32.HI R116, RZ, 0x8, R24 ;  /* 0x00000008ff747819 */ /* 0x000fe20000011618 */
[----:B------:R-:W-:Y:S01]  /*11280*/  FMUL.FTZ R24, R2, R108 ;  /* 0x0000006c02187220 */ /* 0x000fe20000410000 */
[----:B------:R-:W-:Y:S01]  /*11290*/  LOP3.LUT R109, R109, 0xff, RZ, 0xc0, !PT ;  /* 0x000000ff6d6d7812 */ /* 0x000fe200078ec0ff */
[----:B------:R-:W-:Y:S02]  /*112a0*/  MUFU.EX2 R176, R176 ;  /* 0x000000b000b07308 */ /* 0x000fe40000000800 */
[----:B------:R-:W-:Y:S01]  /*112b0*/  LOP3.LUT R108, R120, 0xff, RZ, 0xc0, !PT ;  /* 0x000000ff786c7812 */ /* 0x000fe200078ec0ff */
[----:B------:R-:W-:Y:S01]  /*112c0*/  FFMA.FTZ R178, R29, c[0x0][0x23c], -R167 ;  /* 0x00008f001db27a23 */ /* 0x000fe200000108a7 */
[----:B------:R-:W-:Y:S01]  /*112d0*/  PRMT R120, R125, 0x5410, R116 ;  /* 0x000054107d787816 */ /* 0x000fe20000000074 */
[-C--:B------:R-:W-:Y:S01]  /*112e0*/  HMMA.16816.F32.BF16 R24, R144, R118.reuse, R24 ;  /* 0x000000769018723c */ /* 0x080fe20000041818 */
[----:B------:R-:W-:Y:S01]  /*112f0*/  FMUL.FTZ R89, R132, R89 ;  /* 0x0000005984597220 */ /* 0x000fe20000410000 */
[----:B------:R-:W-:Y:S01]  /*11300*/  PRMT R116, R108, 0x5410, R123 ;  /* 0x000054106c747816 */ /* 0x000fe2000000007b */
[----:B------:R-:W-:Y:S01]  /*11310*/  FMUL.FTZ R90, R3, R90 ;  /* 0x0000005a035a7220 */ /* 0x000fe20000410000 */
[----:B------:R-:W-:Y:S01]  /*11320*/  LOP3.LUT R108, R177, 0xff, RZ, 0xc0, !PT ;  /* 0x000000ffb16c7812 */ /* 0x000fe200078ec0ff */
[----:B------:R-:W-:Y:S01]  /*11330*/  FMUL.FTZ R91, R3, R91 ;  /* 0x0000005b035b7220 */ /* 0x000fe20000410000 */
[----:B------:R-:W-:Y:S01]  /*11340*/  LOP3.LUT R111, R177, 0xffff, RZ, 0xc0, !PT ;  /* 0x0000ffffb16f7812 */ /* 0x000fe200078ec0ff */
[----:B------:R-:W-:Y:S01]  /*11350*/  FMUL.FTZ R29, R132, R105 ;  /* 0x00000069841d7220 */ /* 0x000fe20000410000 */
[----:B------:R-:W-:Y:S01]  /*11360*/  SHF.R.U32.HI R126, RZ, 0x18, R121 ;  /* 0x00000018ff7e7819 */ /* 0x000fe20000011679 */
[----:B------:R-:W-:Y:S01]  /*11370*/  FMUL.FTZ R30, R3, R106 ;  /* 0x0000006a031e7220 */ /* 0x000fe20000410000 */
[----:B------:R-:W-:Y:S02]  /*11380*/  MUFU.EX2 R175, R175 ;  /* 0x000000af00af7308 */ /* 0x000fe40000000800 */
[C---:B------:R-:W-:Y:S01]  /*11390*/  HMMA.16816.F32.BF16 R88, R136.reuse, R118, R88 ;  /* 0x000000768858723c */ /* 0x040fe20000041858 */
[----:B------:R-:W-:Y:S01]  /*113a0*/  FFMA.FTZ R236, R31, c[0x0][0x23c], -R166 ;  /* 0x00008f001fec7a23 */ /* 0x000fe200000108a6 */
[----:B------:R-:W-:Y:S01]  /*113b0*/  SHF.R.U32.HI R111, RZ, 0x8, R111 ;  /* 0x00000008ff6f7819 */ /* 0x000fe2000001166f */
[----:B------:R-:W-:Y:S01]  /*113c0*/  FMUL.FTZ R31, R3, R107 ;  /* 0x0000006b031f7220 */ /* 0x000fe20000410000 */
[----:B------:R-:W-:Y:S01]  /*113d0*/  PRMT R126, R109, 0x5410, R126 ;  /* 0x000054106d7e7816 */ /* 0x000fe2000000007e */
[--C-:B------:R-:W-:Y:S01]  /*113e0*/  HSET2.LE.AND R106, R124, R207.reuse, PT ;  /* 0x000000cf7c6a7233 */ /* 0x100fe20003803000 */
[----:B------:R-:W-:Y:S01]  /*113f0*/  PRMT R104, R108, 0x5410, R111 ;  /* 0x000054106c687816 */ /* 0x000fe2000000006f */
[C---:B------:R-:W-:Y:S01]  /*11400*/  FMUL.FTZ R92, R2.reuse, R92 ;  /* 0x0000005c025c7220 */ /* 0x040fe20000410000 */
[----:B------:R-:W-:Y:S01]  /*11410*/  SHF.R.U32.HI R118, RZ, 0x10, R177 ;  /* 0x00000010ff767819 */ /* 0x000fe200000116b1 */
[----:B------:R-:W-:Y:S01]  /*11420*/  FMUL.FTZ R93, R2, R93 ;  /* 0x0000005d025d7220 */ /* 0x000fe20000410000 */
[-C--:B-1----:R-:W-:Y:S01]  /*11430*/  HMMA.16816.F32.BF16 R28, R136, R112.reuse, R28 ;  /* 0x00000070881c723c */ /* 0x082fe2000004181c */
[----:B------:R1:W-:Y:S01]  /*11440*/  MUFU.EX2 R177, R110 ;  /* 0x0000006e00b17308 */ /* 0x0003e20000000800 */
[C---:B------:R-:W-:Y:S01]  /*11450*/  FMUL.FTZ R94, R0.reuse, R94 ;  /* 0x0000005e005e7220 */ /* 0x040fe20000410000 */
[----:B------:R-:W-:Y:S01]  /*11460*/  LOP3.LUT R117, R121, 0xffff, RZ, 0xc0, !PT ;  /* 0x0000ffff79757812 */ /* 0x000fe200078ec0ff */
[----:B------:R-:W-:Y:S01]  /*11470*/  FMUL.FTZ R95, R0, R95 ;  /* 0x0000005f005f7220 */ /* 0x000fe20000410000 */
[----:B------:R-:W-:Y:S01]  /*11480*/  LOP3.LUT R107, R118, 0xff, RZ, 0xc0, !PT ;  /* 0x000000ff766b7812 */ /* 0x000fe200078ec0ff */
[----:B------:R-:W-:Y:S01]  /*11490*/  FFMA.FTZ R179, R48, c[0x0][0x23c], -R174 ;  /* 0x00008f0030b37a23 */ /* 0x000fe200000108ae */
[----:B------:R-:W-:Y:S01]  /*114a0*/  SHF.R.U32.HI R105, RZ, 0x8, R117 ;  /* 0x00000008ff697819 */ /* 0x000fe20000011675 */
[----:B------:R-:W-:Y:S01]  /*114b0*/  FFMA.FTZ R117, R50, c[0x0][0x23c], -R172 ;  /* 0x00008f0032757a23 */ /* 0x000fe200000108ac */
[----:B------:R-:W-:Y:S02]  /*114c0*/  PRMT R130, R107, 0x5410, R130 ;  /* 0x000054106b827816 */ /* 0x000fe40000000082 */
[C---:B------:R-:W-:Y:S01]  /*114d0*/  HMMA.16816.F32.BF16 R92, R144.reuse, R112, R92 ;  /* 0x00000070905c723c */ /* 0x040fe2000004185c */
[----:B------:R-:W-:Y:S01]  /*114e0*/  MUFU.EX2 R164, R164 ;  /* 0x000000a400a47308 */ /* 0x000fe20000000800 */
[----:B------:R-:W-:Y:S01]  /*114f0*/  PRMT R128, R128, 0x5410, R105 ;  /* 0x0000541080807816 */ /* 0x000fe20000000069 */
[----:B------:R-:W-:Y:S01]  /*11500*/  FMUL.FTZ R50, R3, R102 ;  /* 0x0000006603327220 */ /* 0x000fe20000410000 */
[--C-:B------:R-:W-:Y:S01]  /*11510*/  HSET2.LE.AND R105, R130, R207.reuse, PT ;  /* 0x000000cf82697233 */ /* 0x100fe20003803000 */
[----:B------:R-:W-:Y:S01]  /*11520*/  FFMA.FTZ R238, R49, c[0x0][0x23c], -R174 ;  /* 0x00008f0031ee7a23 */ /* 0x000fe200000108ae */
[--C-:B------:R-:W-:Y:S01]  /*11530*/  HSET2.LE.AND R107, R122, R207.reuse, PT ;  /* 0x000000cf7a6b7233 */ /* 0x100fe20003803000 */
[--C-:B------:R-:W-:Y:S01]  /*11540*/  FFMA.FTZ R118, R51, c[0x0][0x23c], -R172.reuse ;  /* 0x00008f0033767a23 */ /* 0x100fe200000108ac */
[-C--:B------:R-:W-:Y:S01]  /*11550*/  HMMA.16816.F32.BF16 R96, R144, R114.reuse, R96 ;  /* 0x000000729060723c */ /* 0x080fe20000041860 */
[----:B------:R-:W-:Y:S02]  /*11560*/  FMUL.FTZ R51, R3, R103 ;  /* 0x0000006703337220 */ /* 0x000fe40000410000 */
[----:B------:R-:W2:Y:S01]  /*11570*/  MUFU.EX2 R165, R165 ;  /* 0x000000a500a57308 */ /* 0x000ea20000000800 */
[--C-:B------:R-:W-:Y:S01]  /*11580*/  HSET2.LE.AND R113, R128, R207.reuse, PT ;  /* 0x000000cf80717233 */ /* 0x100fe20003803000 */
[--C-:B------:R-:W-:Y:S01]  /*11590*/  FFMA.FTZ R56, R56, c[0x0][0x23c], -R167.reuse ;  /* 0x00008f0038387a23 */ /* 0x100fe200000108a7 */
[----:B-1----:R-:W1:Y:S01]  /*115a0*/  LDSM.16.MT88.4 R108, [R188+0x6800] ;  /* 0x00680000bc6c783b */ /* 0x002e620000004200 */
[--C-:B------:R-:W-:Y:S01]  /*115b0*/  HSET2.LE.AND R112, R126, R207.reuse, PT ;  /* 0x000000cf7e707233 */ /* 0x100fe20003803000 */
[----:B------:R-:W-:Y:S01]  /*115c0*/  FFMA.FTZ R145, R39, c[0x0][0x23c], -R172 ;  /* 0x00008f0027917a23 */ /* 0x000fe200000108ac */
[--C-:B------:R-:W-:Y:S03]  /*115d0*/  HSET2.LE.AND R104, R104, R207.reuse, PT ;  /* 0x000000cf68687233 */ /* 0x100fe60003803000 */
[--C-:B------:R-:W-:Y:S01]  /*115e0*/  FFMA.FTZ R146, R40, c[0x0][0x23c], -R167.reuse ;  /* 0x00008f0028927a23 */ /* 0x100fe200000108a7 */
[----:B------:R-:W3:Y:S01]  /*115f0*/  MUFU.EX2 R141, R141 ;  /* 0x0000008d008d7308 */ /* 0x000ee20000000800 */
[--C-:B------:R-:W-:Y:S02]  /*11600*/  FFMA.FTZ R147, R41, c[0x0][0x23c], -R167.reuse ;  /* 0x00008f0029937a23 */ /* 0x100fe400000108a7 */
[--C-:B------:R-:W-:Y:S02]  /*11610*/  FFMA.FTZ R57, R57, c[0x0][0x23c], -R167.reuse ;  /* 0x00008f0039397a23 */ /* 0x100fe400000108a7 */
[----:B------:R-:W-:Y:S02]  /*11620*/  FFMA.FTZ R60, R60, c[0x0][0x23c], -R167 ;  /* 0x00008f003c3c7a23 */ /* 0x000fe400000108a7 */
[--C-:B------:R-:W-:Y:S02]  /*11630*/  FFMA.FTZ R58, R58, c[0x0][0x23c], -R166.reuse ;  /* 0x00008f003a3a7a23 */ /* 0x100fe400000108a6 */
[----:B------:R-:W-:Y:S01]  /*11640*/  FFMA.FTZ R59, R59, c[0x0][0x23c], -R166 ;  /* 0x00008f003b3b7a23 */ /* 0x000fe200000108a6 */
[----:B------:R-:W4:Y:S01]  /*11650*/  MUFU.EX2 R143, R143 ;  /* 0x0000008f008f7308 */ /* 0x000f220000000800 */
[----:B------:R-:W-:Y:S02]  /*11660*/  FFMA.FTZ R152, R132, R223, R152 ;  /* 0x000000df84987223 */ /* 0x000fe40000010098 */
[----:B------:R-:W-:Y:S01]  /*11670*/  FFMA.FTZ R154, R3, R222, R154 ;  /* 0x000000de039a7223 */ /* 0x000fe2000001009a */
[----:B--2---:R-:W-:Y:S01]  /*11680*/  F2FP.BF16.PACK_AB R49, R165, R164 ;  /* 0x000000a4a531723e */ /* 0x004fe200000010ff */
[----:B------:R-:W-:Y:S02]  /*11690*/  FFMA.FTZ R160, R2, R213, R160 ;  /* 0x000000d502a07223 */ /* 0x000fe400000100a0 */
[----:B------:R-:W-:Y:S01]  /*116a0*/  FFMA.FTZ R162, R0, R211, R162 ;  /* 0x000000d300a27223 */ /* 0x000fe200000100a2 */
[----:B------:R-:W-:Y:S01]  /*116b0*/  LOP3.LUT R106, R106, R49, RZ, 0xc0, !PT ;  /* 0x000000316a6a7212 */ /* 0x000fe200078ec0ff */
[----:B------:R-:W-:Y:S01]  /*116c0*/  FMUL.FTZ R49, R132, R101 ;  /* 0x0000006584317220 */ /* 0x000fe20000410000 */
[----:B------:R-:W2:Y:S01]  /*116d0*/  MUFU.EX2 R169, R169 ;  /* 0x000000a900a97308 */ /* 0x000ea20000000800 */
[----:B------:R-:W-:Y:S01]  /*116e0*/  F2FP.BF16.PACK_AB R101, R176, R173 ;  /* 0x000000adb065723e */ /* 0x000fe200000010ff */
[----:B------:R-:W-:Y:S01]  /*116f0*/  FADD.FTZ R153, R153, R152 ;  /* 0x0000009899997221 */ /* 0x000fe20000010000 */
[----:B---3--:R-:W-:Y:S01]  /*11700*/  F2FP.BF16.PACK_AB R48, R141, R140 ;  /* 0x0000008c8d30723e */ /* 0x008fe200000010ff */
[----:B------:R-:W-:Y:S01]  /*11710*/  FADD.FTZ R155, R155, R154 ;  /* 0x0000009a9b9b7221 */ /* 0x000fe20000010000 */
[----:B------:R-:W-:Y:S01]  /*11720*/  LOP3.LUT R101, R112, R101, RZ, 0xc0, !PT ;  /* 0x0000006570657212 */ /* 0x000fe200078ec0ff */
[----:B------:R-:W-:Y:S01]  /*11730*/  FADD.FTZ R161, R161, R160 ;  /* 0x000000a0a1a17221 */ /* 0x000fe20000010000 */
[----:B------:R-:W-:Y:S01]  /*11740*/  LOP3.LUT R107, R107, R48, RZ, 0xc0, !PT ;  /* 0x000000306b6b7212 */ /* 0x000fe200078ec0ff */
[----:B------:R-:W-:Y:S02]  /*11750*/  FMUL.FTZ R48, R132, R100 ;  /* 0x0000006484307220 */ /* 0x000fe40000410000 */
[----:B------:R-:W-:Y:S01]  /*11760*/  MUFU.EX2 R178, R178 ;  /* 0x000000b200b27308 */ /* 0x000fe20000000800 */
[----:B------:R-:W-:Y:S01]  /*11770*/  F2FP.BF16.PACK_AB R100, R171, R170 ;  /* 0x000000aaab64723e */ /* 0x000fe200000010ff */
[----:B------:R-:W-:Y:S01]  /*11780*/  FADD.FTZ R163, R163, R162 ;  /* 0x000000a2a3a37221 */ /* 0x000fe20000010000 */
[----:B----4-:R-:W-:Y:S01]  /*11790*/  F2FP.BF16.PACK_AB R103, R143, R142 ;  /* 0x0000008e8f67723e */ /* 0x010fe200000010ff */
[----:B------:R-:W-:Y:S01]  /*117a0*/  FADD.FTZ R148, R148, R153 ;  /* 0x0000009994947221 */ /* 0x000fe20000010000 */
[----:B------:R-:W-:Y:S01]  /*117b0*/  HMMA.16816.F32.BF16 R48, R136, R114, R48 ;  /* 0x000000728830723c */ /* 0x000fe20000041830 */
[----:B------:R-:W-:Y:S01]  /*117c0*/  LOP3.LUT R100, R113, R100, RZ, 0xc0, !PT ;  /* 0x0000006471647212 */ /* 0x000fe200078ec0ff */
[----:B------:R-:W-:Y:S01]  /*117d0*/  FADD.FTZ R150, R150, R155 ;  /* 0x0000009b96967221 */ /* 0x000fe20000010000 */
[----:B------:R-:W3:Y:S02]  /*117e0*/  LDSM.16.MT88.4 R112, [R186+0x6800] ;  /* 0x00680000ba70783b */ /* 0x000ee40000004200 */
[----:B------:R-:W4:Y:S01]  /*117f0*/  MUFU.EX2 R236, R236 ;  /* 0x000000ec00ec7308 */ /* 0x000f220000000800 */
[----:B------:R-:W-:Y:S01]  /*11800*/  LOP3.LUT R104, R104, R103, RZ, 0xc0, !PT ;  /* 0x0000006768687212 */ /* 0x000fe200078ec0ff */
[--C-:B------:R-:W-:Y:S01]  /*11810*/  HSET2.LE.AND R103, R116, R207.reuse, PT ;  /* 0x000000cf74677233 */ /* 0x100fe20003803000 */
[----:B------:R-:W-:Y:S01]  /*11820*/  FFMA.FTZ R136, R36, c[0x0][0x23c], -R174 ;  /* 0x00008f0024887a23 */ /* 0x000fe200000108ae */
[----:B--2---:R-:W-:Y:S03]  /*11830*/  F2FP.BF16.PACK_AB R102, R169, R168 ;  /* 0x000000a8a966723e */ /* 0x004fe600000010ff */
[----:B------:R-:W-:Y:S01]  /*11840*/  FFMA.FTZ R138, R38, c[0x0][0x23c], -R172 ;  /* 0x00008f00268a7a23 */ /* 0x000fe200000108ac */
[----:B------:R-:W-:Y:S01]  /*11850*/  LOP3.LUT R105, R105, R102, RZ, 0xc0, !PT ;  /* 0x0000006669697212 */ /* 0x000fe200078ec0ff */
[--C-:B------:R-:W-:Y:S01]  /*11860*/  HSET2.LE.AND R102, R120, R207.reuse, PT ;  /* 0x000000cf78667233 */ /* 0x100fe20003803000 */
[----:B------:R2:W-:Y:S01]  /*11870*/  MUFU.EX2 R144, R117 ;  /* 0x0000007500907308 */ /* 0x0005e20000000800 */
[----:B------:R-:W-:Y:S02]  /*11880*/  FFMA.FTZ R139, R37, c[0x0][0x23c], -R174 ;  /* 0x00008f00258b7a23 */ /* 0x000fe400000108ae */
[----:B------:R-:W-:Y:S02]  /*11890*/  FFMA.FTZ R172, R55, c[0x0][0x23c], -R172 ;  /* 0x00008f0037ac7a23 */ /* 0x000fe400000108ac */
[-C--:B-1----:R-:W-:Y:S01]  /*118a0*/  HMMA.16816.F32.BF16 R8, R104, R108.reuse, R8 ;  /* 0x0000006c6808723c */ /* 0x082fe20000041808 */
[----:B------:R-:W-:Y:S02]  /*118b0*/  FADD.FTZ R156, R156, R161 ;  /* 0x000000a19c9c7221 */ /* 0x000fe40000010000 */
[----:B------:R-:W-:Y:S02]  /*118c0*/  FADD.FTZ R158, R158, R163 ;  /* 0x000000a39e9e7221 */ /* 0x000fe40000010000 */
[----:B------:R-:W-:Y:S01]  /*118d0*/  MUFU.EX2 R137, R118 ;  /* 0x0000007600897308 */ /* 0x000fe20000000800 */
[----:B------:R-:W-:Y:S02]  /*118e0*/  FADD.FTZ R149, R149, R148 ;  /* 0x0000009495957221 */ /* 0x000fe40000010000 */
[----:B------:R-:W-:Y:S01]  /*118f0*/  FADD.FTZ R151, R151, R150 ;  /* 0x0000009697977221 */ /* 0x000fe20000010000 */
[----:B----4-:R-:W-:Y:S03]  /*11900*/  F2FP.BF16.PACK_AB R116, R236, R177 ;  /* 0x000000b1ec74723e */ /* 0x010fe600000010ff */
[----:B------:R-:W-:Y:S01]  /*11910*/  FADD.FTZ R157, R157, R156 ;  /* 0x0000009c9d9d7221 */ /* 0x000fe20000010000 */
[----:B------:R-:W-:Y:S01]  /*11920*/  LOP3.LUT R103, R103, R116, RZ, 0xc0, !PT ;  /* 0x0000007467677212 */ /* 0x000fe200078ec0ff */
[----:B------:R-:W-:Y:S01]  /*11930*/  FADD.FTZ R158, R159, R158 ;  /* 0x0000009e9f9e7221 */ /* 0x000fe20000010000 */
[----:B------:R-:W-:Y:S01]  /*11940*/  MUFU.EX2 R136, R136 ;  /* 0x0000008800887308 */ /* 0x000fe20000000800 */
[----:B------:R-:W-:Y:S02]  /*11950*/  FADD.FTZ R142, R142, R149 ;  /* 0x000000958e8e7221 */ /* 0x000fe40000010000 */
[----:B------:R-:W-:Y:S01]  /*11960*/  FADD.FTZ R168, R168, R151 ;  /* 0x00000097a8a87221 */ /* 0x000fe20000010000 */
[----:B--2---:R-:W-:Y:S01]  /*11970*/  F2FP.BF16.PACK_AB R117, R178, R175 ;  /* 0x000000afb275723e */ /* 0x004fe200000010ff */
[----:B------:R-:W-:Y:S02]  /*11980*/  FADD.FTZ R170, R170, R157 ;  /* 0x0000009daaaa7221 */ /* 0x000fe40000010000 */
[----:B------:R-:W-:Y:S01]  /*11990*/  FADD.FTZ R173, R173, R158 ;  /* 0x0000009eadad7221 */ /* 0x000fe20000010000 */
[----:B------:R-:W-:Y:S01]  /*119a0*/  LOP3.LUT R102, R102, R117, RZ, 0xc0, !PT ;  /* 0x0000007566667212 */ /* 0x000fe200078ec0ff */
[----:B------:R-:W-:Y:S01]  /*119b0*/  FADD.FTZ R143, R143, R142 ;  /* 0x0000008e8f8f7221 */ /* 0x000fe20000010000 */
[----:B------:R-:W1:Y:S01]  /*119c0*/  MUFU.EX2 R139, R139 ;  /* 0x0000008b008b7308 */ /* 0x000e620000000800 */
[----:B------:R-:W-:Y:S02]  /*119d0*/  FADD.FTZ R169, R169, R168 ;  /* 0x000000a8a9a97221 */ /* 0x000fe40000010000 */
[----:B------:R-:W-:Y:S02]  /*119e0*/  FADD.FTZ R170, R171, R170 ;  /* 0x000000aaabaa7221 */ /* 0x000fe40000010000 */
[C---:B------:R-:W-:Y:S01]  /*119f0*/  HMMA.16816.F32.BF16 R12, R100.reuse, R108, R12 ;  /* 0x0000006c640c723c */ /* 0x040fe2000004180c */
[----:B------:R-:W-:Y:S02]  /*11a00*/  FADD.FTZ R176, R176, R173 ;  /* 0x000000adb0b07221 */ /* 0x000fe40000010000 */
[----:B------:R-:W-:Y:S02]  /*11a10*/  FADD.FTZ R164, R164, R143 ;  /* 0x0000008fa4a47221 */ /* 0x000fe40000010000 */
[----:B------:R-:W-:Y:S01]  /*11a20*/  MUFU.EX2 R179, R179 ;  /* 0x000000b300b37308 */ /* 0x000fe20000000800 */
[----:B------:R-:W-:Y:S02]  /*11a30*/  FADD.FTZ R140, R140, R169 ;  /* 0x000000a98c8c7221 */ /* 0x000fe40000010000 */
[-C--:B------:R-:W-:Y:S01]  /*11a40*/  HMMA.16816.F32.BF16 R16, R100, R110.reuse, R16 ;  /* 0x0000006e6410723c */ /* 0x080fe20000041810 */
[----:B------:R-:W-:Y:S04]  /*11a50*/  IMAD.WIDE.U32 R108, R237, -0x326172a9, RZ ;  /* 0xcd9e8d57ed6c7825 */ /* 0x000fe800078e00ff */
[----:B------:R-:W-:Y:S01]  /*11a60*/  FFMA.FTZ R237, R42, c[0x0][0x23c], -R166 ;  /* 0x00008f002aed7a23 */ /* 0x000fe200000108a6 */
[----:B------:R-:W-:Y:S01]  /*11a70*/  LOP3.LUT R120, R109, UR15, R230, 0x96, !PT ;  /* 0x0000000f6d787c12 */ /* 0x000fe2000f8e96e6 */
[----:B------:R-:W2:Y:S01]  /*11a80*/  MUFU.EX2 R238, R238 ;  /* 0x000000ee00ee7308 */ /* 0x000ea20000000800 */
[C---:B------:R-:W-:Y:S01]  /*11a90*/  HMMA.16816.F32.BF16 R32, R104.reuse, R110, R32 ;  /* 0x0000006e6820723c */ /* 0x040fe20000041820 */
[----:B------:R-:W-:Y:S03]  /*11aa0*/  LOP3.LUT R36, R243, UR13, R108, 0x96, !PT ;  /* 0x0000000df3247c12 */ /* 0x000fe6000f8e966c */
[----:B------:R-:W-:Y:S01]  /*11ab0*/  LOP3.LUT R116, R109, UR15, R226, 0x96, !PT ;  /* 0x0000000f6d747c12 */ /* 0x000fe2000f8e96e2 */
[----:B------:R-:W-:Y:S01]  /*11ac0*/  IMAD.WIDE.U32 R120, R120, -0x2daee0ad, RZ ;  /* 0xd2511f5378787825 */ /* 0x000fe200078e00ff */
[----:B------:R-:W-:Y:S02]  /*11ad0*/  LOP3.LUT R38, R241, UR13, R108, 0x96, !PT ;  /* 0x0000000df1267c12 */ /* 0x000fe4000f8e966c */
[-C--:B---3--:R-:W-:Y:S01]  /*11ae0*/  HMMA.16816.F32.BF16 R68, R104, R112.reuse, R68 ;  /* 0x000000706844723c */ /* 0x088fe20000041844 */
[----:B------:R-:W3:Y:S01]  /*11af0*/  LDSM.16.MT88.4 R108, [R185+0x6800] ;  /* 0x00680000b96c783b */ /* 0x000ee20000004200 */
[----:B------:R-:W-:Y:S02]  /*11b00*/  MUFU.EX2 R237, R237 ;  /* 0x000000ed00ed7308 */ /* 0x000fe40000000800 */
[----:B------:R-:W-:Y:S01]  /*11b10*/  IMAD.WIDE.U32 R36, R36, -0x2daee0ad, RZ ;  /* 0xd2511f5324247825 */ /* 0x000fe200078e00ff */
[----:B------:R-:W-:Y:S02]  /*11b20*/  LOP3.LUT R117, R121, UR12, R228, 0x96, !PT ;  /* 0x0000000c79757c12 */ /* 0x000fe4000f8e96e4 */
[----:B-1----:R-:W-:Y:S01]  /*11b30*/  F2FP.BF16.PACK_AB R65, R139, R136 ;  /* 0x000000888b41723e */ /* 0x002fe200000010ff */
[C---:B------:R-:W-:Y:S01]  /*11b40*/  HMMA.16816.F32.BF16 R72, R100.reuse, R112, R72 ;  /* 0x000000706448723c */ /* 0x040fe20000041848 */
[----:B------:R-:W-:Y:S03]  /*11b50*/  IMAD.WIDE.U32 R122, R116, -0x2daee0ad, RZ ;  /* 0xd2511f53747a7825 */ /* 0x000fe600078e00ff */
[----:B------:R-:W-:Y:S01]  /*11b60*/  LOP3.LUT R120, R37, UR10, R120, 0x96, !PT ;  /* 0x0000000a25787c12 */ /* 0x000fe2000f8e9678 */
[----:B------:R-:W-:Y:S01]  /*11b70*/  IMAD.WIDE.U32 R38, R38, -0x2daee0ad, RZ ;  /* 0xd2511f5326267825 */ /* 0x000fe200078e00ff */
[----:B------:R-:W-:Y:S01]  /*11b80*/  LOP3.LUT R37, R123, UR12, R224, 0x96, !PT ;  /* 0x0000000c7b257c12 */ /* 0x000fe2000f8e96e0 */
[----:B------:R-:W-:Y:S01]  /*11b90*/  MUFU.EX2 R146, R146 ;  /* 0x0000009200927308 */ /* 0x000fe20000000800 */
[-C--:B------:R-:W-:Y:S01]  /*11ba0*/  HMMA.16816.F32.BF16 R76, R100, R114.reuse, R76 ;  /* 0x00000072644c723c */ /* 0x080fe2000004184c */
[----:B------:R-:W-:Y:S03]  /*11bb0*/  IMAD.WIDE.U32 R118, R117, -0x326172a9, RZ ;  /* 0xcd9e8d5775767825 */ /* 0x000fe600078e00ff */
[----:B------:R-:W-:Y:S01]  /*11bc0*/  LOP3.LUT R116, R39, UR10, R122, 0x96, !PT ;  /* 0x0000000a27747c12 */ /* 0x000fe2000f8e967a */
[----:B------:R-:W-:Y:S01]  /*11bd0*/  IMAD.WIDE.U32 R120, R120, -0x326172a9, RZ ;  /* 0xcd9e8d5778787825 */ /* 0x000fe200078e00ff */
[----:B------:R-:W-:Y:S02]  /*11be0*/  LOP3.LUT R242, R119, UR11, R242, 0x96, !PT ;  /* 0x0000000b77f27c12 */ /* 0x000fe4000f8e96f2 */
[C---:B------:R-:W-:Y:S01]  /*11bf0*/  HMMA.16816.F32.BF16 R20, R104.reuse, R114, R20 ;  /* 0x000000726814723c */ /* 0x040fe20000041814 */
[----:B------:R-:W-:Y:S01]  /*11c00*/  IMAD.WIDE.U32 R122, R37, -0x326172a9, RZ ;  /* 0xcd9e8d57257a7825 */ /* 0x000fe200078e00ff */
[----:B------:R-:W1:Y:S02]  /*11c10*/  MUFU.EX2 R147, R147 ;  /* 0x0000009300937308 */ /* 0x000e640000000800 */
[----:B------:R-:W-:Y:S01]  /*11c20*/  LOP3.LUT R118, R121, UR9, R118, 0x96, !PT ;  /* 0x0000000979767c12 */ /* 0x000fe2000f8e9676 */
[----:B------:R-:W-:Y:S01]  /*11c30*/  IMAD.WIDE.U32 R242, R242, -0x2daee0ad, RZ ;  /* 0xd2511f53f2f27825 */ /* 0x000fe200078e00ff */
[----:B------:R-:W-:Y:S03]  /*11c40*/  LOP3.LUT R240, R123, UR11, R240, 0x96, !PT ;  /* 0x0000000b7bf07c12 */ /* 0x000fe6000f8e96f0 */
[----:B------:R-:W-:Y:S03]  /*11c50*/  IMAD.WIDE.U32 R118, R118, -0x2daee0ad, RZ ;  /* 0xd2511f5376767825 */ /* 0x000fe600078e00ff */
[----:B------:R-:W-:Y:S01]  /*11c60*/  LOP3.LUT R40, R243, UR8, R36, 0x96, !PT ;  /* 0x00000008f3287c12 */ /* 0x000fe2000f8e9624 */
[----:B------:R-:W-:Y:S01]  /*11c70*/  IMAD.WIDE.U32 R116, R116, -0x326172a9, RZ ;  /* 0xcd9e8d5774747825 */ /* 0x000fe200078e00ff */
[----:B------:R-:W-:Y:S01]  /*11c80*/  LOP3.LUT R36, R119, UR6, R242, 0x96, !PT ;  /* 0x0000000677247c12 */ /* 0x000fe2000f8e96f2 */
[----:B------:R-:W-:Y:S01]  /*11c90*/  MUFU.EX2 R138, R138 ;  /* 0x0000008a008a7308 */ /* 0x000fe20000000800 */
[-C--:B---3--:R-:W-:Y:S01]  /*11ca0*/  HMMA.16816.F32.BF16 R80, R104, R108.reuse, R80 ;  /* 0x0000006c6850723c */ /* 0x088fe20000041850 */
[----:B------:R-:W-:Y:S01]  /*11cb0*/  IMAD.WIDE.U32 R240, R240, -0x2daee0ad, RZ ;  /* 0xd2511f53f0f07825 */ /* 0x000fe200078e00ff */
[----:B------:R-:W-:Y:S03]  /*11cc0*/  LOP3.LUT R112, R117, UR9, R122, 0x96, !PT ;  /* 0x0000000975707c12 */ /* 0x000fe6000f8e967a */
[----:B------:R-:W-:Y:S01]  /*11cd0*/  IMAD.WIDE.U32 R124, R36, -0x326172a9, RZ ;  /* 0xcd9e8d57247c7825 */ /* 0x000fe200078e00ff */
[----:B------:R-:W-:Y:S02]  /*11ce0*/  LOP3.LUT R117, R241, UR8, R38, 0x96, !PT ;  /* 0x00000008f1757c12 */ /* 0x000fe4000f8e9626 */
[C---:B------:R-:W-:Y:S01]  /*11cf0*/  HMMA.16816.F32.BF16 R84, R100.reuse, R108, R84 ;  /* 0x0000006c6454723c */ /* 0x040fe20000041854 */
[----:B------:R-:W3:Y:S01]  /*11d00*/  LDSM.16.MT88.4 R36, [R184+0x6800] ;  /* 0x00680000b824783b */ /* 0x000ee20000004200 */
[----:B------:R-:W4:Y:S02]  /*11d10*/  MUFU.EX2 R145, R145 ;  /* 0x0000009100917308 */ /* 0x000f240000000800 */
[----:B------:R-:W-:Y:S01]  /*11d20*/  IMAD.WIDE.U32 R112, R112, -0x2daee0ad, RZ ;  /* 0xd2511f5370707825 */ /* 0x000fe200078e00ff */
[----:B------:R-:W-:Y:S02]  /*11d30*/  SHF.R.U32.HI R119, RZ, 0x10, R124 ;  /* 0x00000010ff777819 */ /* 0x000fe4000001167c */
[C---:B------:R-:W-:Y:S01]  /*11d40*/  LOP3.LUT R42, R124.reuse, 0xff, RZ, 0xc0, !PT ;  /* 0x000000ff7c2a7812 */ /* 0x040fe200078ec0ff */
[-C--:B------:R-:W-:Y:S01]  /*11d50*/  HMMA.16816.F32.BF16 R24, R100, R110.reuse, R24 ;  /* 0x0000006e6418723c */ /* 0x080fe20000041818 */
[----:B------:R-:W-:Y:S03]  /*11d60*/  LOP3.LUT R41, R113, UR6, R240, 0x96, !PT ;  /* 0x0000000671297c12 */ /* 0x000fe6000f8e96f0 */
[----:B------:R-:W-:Y:S01]  /*11d70*/  IMAD.WIDE.U32 R108, R117, -0x326172a9, RZ ;  /* 0xcd9e8d57756c7825 */ /* 0x000fe200078e00ff */
[----:B------:R-:W-:Y:S01]  /*11d80*/  LOP3.LUT R119, R119, 0xff, RZ, 0xc0, !PT ;  /* 0x000000ff77777812 */ /* 0x000fe200078ec0ff */
[----:B------:R-:W-:Y:S01]  /*11d90*/  MUFU.EX2 R246, R246 ;  /* 0x000000f600f67308 */ /* 0x000fe20000000800 */
[----:B------:R-:W-:Y:S01]  /*11da0*/  LOP3.LUT R121, R124, 0xffff, RZ, 0xc0, !PT ;  /* 0x0000ffff7c797812 */ /* 0x000fe200078ec0ff */
[C---:B------:R-:W-:Y:S01]  /*11db0*/  HMMA.16816.F32.BF16 R88, R104.reuse, R110, R88 ;  /* 0x0000006e6858723c */ /* 0x040fe20000041858 */
[----:B------:R-:W-:Y:S03]  /*11dc0*/  IMAD.WIDE.U32 R122, R41, -0x326172a9, RZ ;  /* 0xcd9e8d57297a7825 */ /* 0x000fe600078e00ff */
[----:B------:R-:W-:Y:S01]  /*11dd0*/  SHF.R.U32.HI R121, RZ, 0x8, R121 ;  /* 0x00000008ff797819 */ /* 0x000fe20000011679 */
[----:B------:R-:W-:Y:S01]  /*11de0*/  FFMA.FTZ R242, R45, c[0x0][0x23c], -R167 ;  /* 0x00008f002df27a23 */ /* 0x000fe200000108a7 */
[----:B------:R-:W-:Y:S01]  /*11df0*/  SHF.R.U32.HI R44, RZ, 0x10, R122 ;  /* 0x00000010ff2c7819 */ /* 0x000fe2000001167a */
[--C-:B------:R-:W-:Y:S01]  /*11e00*/  FFMA.FTZ R241, R47, c[0x0][0x23c], -R166.reuse ;  /* 0x00008f002ff17a23 */ /* 0x100fe200000108a6 */
[----:B------:R-:W-:Y:S01]  /*11e10*/  LOP3.LUT R117, R122, 0xffff, RZ, 0xc0, !PT ;  /* 0x0000ffff7a757812 */ /* 0x000fe200078ec0ff */
[----:B------:R-:W-:Y:S01]  /*11e20*/  FFMA.FTZ R240, R43, c[0x0][0x23c], -R166 ;  /* 0x00008f002bf07a23 */ /* 0x000fe200000108a6 */
[----:B------:R-:W-:Y:S02]  /*11e30*/  MUFU.EX2 R245, R245 ;  /* 0x000000f500f57308 */ /* 0x000fe40000000800 */
[----:B------:R-:W-:Y:S01]  /*11e40*/  LOP3.LUT R43, R123, UR16, R108, 0x96, !PT ;  /* 0x000000107b2b7c12 */ /* 0x000fe2000f8e966c */
[----:B------:R-:W-:Y:S01]  /*11e50*/  IMAD.WIDE.U32 R114, R40, -0x326172a9, RZ ;  /* 0xcd9e8d5728727825 */ /* 0x000fe200078e00ff */
[----:B------:R-:W-:Y:S02]  /*11e60*/  LOP3.LUT R108, R44, 0xff, RZ, 0xc0, !PT ;  /* 0x000000ff2c6c7812 */ /* 0x000fe400078ec0ff */
[----:B------:R-:W5:Y:S01]  /*11e70*/  LDSM.16.MT88.4 R44, [R188+0x7000] ;  /* 0x00700000bc2c783b */ /* 0x000f620000004200 */
[----:B------:R-:W-:Y:S01]  /*11e80*/  SHF.R.U32.HI R117, RZ, 0x8, R117 ;  /* 0x00000008ff757819 */ /* 0x000fe20000011675 */
[----:B------:R-:W-:Y:S01]  /*11e90*/  FFMA.FTZ R243, R64, c[0x0][0x23c], -R174 ;  /* 0x00008f0040f37a23 */ /* 0x000fe200000108ae */
[----:B------:R-:W-:Y:S01]  /*11ea0*/  SHF.R.U32.HI R40, RZ, 0x18, R124 ;  /* 0x00000018ff287819 */ /* 0x000fe2000001167c */
[----:B------:R-:W-:Y:S01]  /*11eb0*/  MUFU.EX2 R242, R242 ;  /* 0x000000f200f27308 */ /* 0x000fe20000000800 */
[----:B------:R-:W-:Y:S01]  /*11ec0*/  FFMA.FTZ R174, R53, c[0x0][0x23c], -R174 ;  /* 0x00008f0035ae7a23 */ /* 0x000fe200000108ae */
[----:B------:R-:W-:Y:S01]  /*11ed0*/  LOP3.LUT R41, R125, UR16, R114, 0x96, !PT ;  /* 0x000000107d297c12 */ /* 0x000fe2000f8e9672 */
[----:B------:R-:W-:Y:S01]  /*11ee0*/  FFMA.FTZ R167, R61, c[0x0][0x23c], -R167 ;  /* 0x00008f003da77a23 */ /* 0x000fe200000108a7 */
[----:B------:R-:W-:Y:S01]  /*11ef0*/  PRMT R40, R119, 0x5410, R40 ;  /* 0x0000541077287816 */ /* 0x000fe20000000028 */
[-C--:B---3--:R-:W-:Y:S01]  /*11f00*/  HMMA.16816.F32.BF16 R28, R104, R36.reuse, R28 ;  /* 0x00000024681c723c */ /* 0x088fe2000004181c */
[----:B------:R-:W-:Y:S01]  /*11f10*/  SHF.R.U32.HI R113, RZ, 0x18, R122 ;  /* 0x00000018ff717819 */ /* 0x000fe2000001167a */
[----:B------:R-:W-:Y:S01]  /*11f20*/  FADD.FTZ R175, R175, R170 ;  /* 0x000000aaafaf7221 */ /* 0x000fe20000010000 */
[----:B------:R-:W-:Y:S01]  /*11f30*/  LOP3.LUT R126, R41, 0xff, RZ, 0xc0, !PT ;  /* 0x000000ff297e7812 */ /* 0x000fe200078ec0ff */
[----:B------:R-:W-:Y:S01]  /*11f40*/  FADD.FTZ R177, R177, R176 ;  /* 0x000000b0b1b17221 */ /* 0x000fe20000010000 */
[----:B------:R-:W3:Y:S01]  /*11f50*/  MUFU.EX2 R240, R240 ;  /* 0x000000f000f07308 */ /* 0x000ee20000000800 */
[----:B------:R-:W-:Y:S01]  /*11f60*/  PRMT R108, R108, 0x5410, R113 ;  /* 0x000054106c6c7816 */ /* 0x000fe20000000071 */
[----:B------:R-:W-:Y:S01]  /*11f70*/  FADD.FTZ R165, R165, R164 ;  /* 0x000000a4a5a57221 */ /* 0x000fe20000010000 */
[C---:B------:R-:W-:Y:S01]  /*11f80*/  HMMA.16816.F32.BF16 R92, R100.reuse, R36, R92 ;  /* 0x00000024645c723c */ /* 0x040fe2000004185c */
[----:B------:R-:W-:Y:S03]  /*11f90*/  LOP3.LUT R113, R41, 0xffff, RZ, 0xc0, !PT ;  /* 0x0000ffff29717812 */ /* 0x000fe600078ec0ff */
[----:B------:R-:W-:Y:S01]  /*11fa0*/  SHF.R.U32.HI R124, RZ, 0x18, R41 ;  /* 0x00000018ff7c7819 */ /* 0x000fe20000011629 */
[----:B------:R-:W-:Y:S01]  /*11fb0*/  FADD.FTZ R141, R141, R140 ;  /* 0x0000008c8d8d7221 */ /* 0x000fe20000010000 */
[----:B------:R-:W-:Y:S01]  /*11fc0*/  SHF.R.U32.HI R110, RZ, 0x10, R43 ;  /* 0x00000010ff6e7819 */ /* 0x000fe2000001162b */
[----:B------:R-:W1:Y:S01]  /*11fd0*/  MUFU.EX2 R241, R241 ;  /* 0x000000f100f17308 */ /* 0x000e620000000800 */
[-C--:B------:R-:W-:Y:S01]  /*11fe0*/  HMMA.16816.F32.BF16 R96, R100, R38.reuse, R96 ;  /* 0x000000266460723c */ /* 0x080fe20000041860 */
[----:B------:R-:W-:Y:S03]  /*11ff0*/  SHF.R.U32.HI R111, RZ, 0x10, R41 ;  /* 0x00000010ff6f7819 */ /* 0x000fe60000011629 */
[C---:B------:R-:W-:Y:S01]  /*12000*/  LOP3.LUT R41, R43.reuse, 0xffff, RZ, 0xc0, !PT ;  /* 0x0000ffff2b297812 */ /* 0x040fe200078ec0ff */
[----:B------:R-:W-:Y:S01]  /*12010*/  FADD.FTZ R175, R178, R175 ;  /* 0x000000afb2af7221 */ /* 0x000fe20000010000 */
[----:B------:R-:W-:Y:S01]  /*12020*/  SHF.R.U32.HI R113, RZ, 0x8, R113 ;  /* 0x00000008ff717819 */ /* 0x000fe20000011671 */
[----:B------:R-:W-:Y:S01]  /*12030*/  FADD.FTZ R236, R236, R177 ;  /* 0x000000b1ecec7221 */ /* 0x000fe20000010000 */
[----:B------:R-:W-:Y:S01]  /*12040*/  HMMA.16816.F32.BF16 R48, R104, R38, R48 ;  /* 0x000000266830723c */ /* 0x000fe20000041830 */
[----:B------:R-:W-:Y:S01]  /*12050*/  LOP3.LUT R114, R122, 0xff, RZ, 0xc0, !PT ;  /* 0x000000ff7a727812 */ /* 0x000fe200078ec0ff */
[----:B------:R-:W1:Y:S02]  /*12060*/  MUFU.EX2 R243, R243 ;  /* 0x000000f300f37308 */ /* 0x000e640000000800 */
[----:B------:R-:W-:Y:S01]  /*12070*/  PRMT R42, R42, 0x5410, R121 ;  /* 0x000054102a2a7816 */ /* 0x000fe20000000079 */
[----:B------:R-:W-:Y:S01]  /*12080*/  FADD.FTZ R136, R136, R165 ;  /* 0x000000a588887221 */ /* 0x000fe20000010000 */
[----:B------:R-:W-:Y:S01]  /*12090*/  SHF.R.U32.HI R41, RZ, 0x8, R41 ;  /* 0x00000008ff297819 */ /* 0x000fe20000011629 */
[--C-:B------:R-:W-:Y:S01]  /*120a0*/  HSET2.LE.AND R39, R108, R207.reuse, PT ;  /* 0x000000cf6c277233 */ /* 0x100fe20003803000 */
[----:B------:R-:W-:Y:S01]  /*120b0*/  LOP3.LUT R122, R43, 0xff, RZ, 0xc0, !PT ;  /* 0x000000ff2b7a7812 */ /* 0x000fe200078ec0ff */
[--C-:B------:R-:W-:Y:S03]  /*120c0*/  HSET2.LE.AND R42, R42, R207.reuse, PT ;  /* 0x000000cf2a2a7233 */ /* 0x100fe60003803000 */
[----:B------:R-:W-:Y:S01]  /*120d0*/  SHF.R.U32.HI R43, RZ, 0x18, R43 ;  /* 0x00000018ff2b7819 */ /* 0x000fe2000001162b */
[----:B------:R-:W-:Y:S01]  /*120e0*/  MUFU.EX2 R248, R248 ;  /* 0x000000f800f87308 */ /* 0x000fe20000000800 */
[----:B------:R-:W-:Y:S01]  /*120f0*/  LOP3.LUT R110, R110, 0xff, RZ, 0xc0, !PT ;  /* 0x000000ff6e6e7812 */ /* 0x000fe200078ec0ff */
[----:B------:R-:W-:Y:S01]  /*12100*/  FADD.FTZ R136, R139, R136 ;  /* 0x000000888b887221 */ /* 0x000fe20000010000 */
[----:B------:R-:W-:Y:S01]  /*12110*/  LOP3.LUT R111, R111, 0xff, RZ, 0xc0, !PT ;  /* 0x000000ff6f6f7812 */ /* 0x000fe200078ec0ff */
[----:B------:R-:W-:Y:S01]  /*12120*/  IMAD.MOV.U32 R0, RZ, RZ, R7 ;  /* 0x000000ffff007224 */ /* 0x000fe200078e0007 */
[----:B------:R-:W-:Y:S01]  /*12130*/  PRMT R126, R126, 0x5410, R113 ;  /* 0x000054107e7e7816 */ /* 0x000fe20000000071 */
[----:B------:R-:W-:Y:S01]  /*12140*/  IMAD.MOV.U32 R3, RZ, RZ, R134 ;  /* 0x000000ffff037224 */ /* 0x000fe200078e0086 */
[----:B------:R-:W-:Y:S01]  /*12150*/  PRMT R122, R122, 0x5410, R41 ;  /* 0x000054107a7a7816 */ /* 0x000fe20000000029 */
[----:B------:R-:W-:Y:S01]  /*12160*/  IMAD.MOV.U32 R132, RZ, RZ, R135 ;  /* 0x000000ffff847224 */ /* 0x000fe200078e0087 */
[----:B------:R-:W-:Y:S01]  /*12170*/  PRMT R110, R110, 0x5410, R43 ;  /* 0x000054106e6e7816 */ /* 0x000fe2000000002b */
[--C-:B------:R-:W-:Y:S01]  /*12180*/  HSET2.LE.AND R43, R40, R207.reuse, PT ;  /* 0x000000cf282b7233 */ /* 0x100fe20003803000 */
[----:B------:R-:W-:Y:S01]  /*12190*/  F2FP.BF16.PACK_AB R36, R137, R144 ;  /* 0x000000908924723e */ /* 0x000fe200000010ff */
[--C-:B------:R-:W-:Y:S01]  /*121a0*/  HSET2.LE.AND R40, R126, R207.reuse, PT ;  /* 0x000000cf7e287233 */ /* 0x100fe20003803000 */
[----:B------:R-:W-:Y:S01]  /*121b0*/  PRMT R124, R111, 0x5410, R124 ;  /* 0x000054106f7c7816 */ /* 0x000fe2000000007c */
[----:B------:R-:W-:Y:S01]  /*121c0*/  MUFU.EX2 R247, R247 ;  /* 0x000000f700f77308 */ /* 0x000fe20000000800 */
[----:B--2---:R-:W-:Y:S01]  /*121d0*/  F2FP.BF16.PACK_AB R37, R238, R179 ;  /* 0x000000b3ee25723e */ /* 0x004fe200000010ff */
[----:B------:R-:W-:Y:S01]  /*121e0*/  FADD.FTZ R179, R179, R136 ;  /* 0x00000088b3b37221 */ /* 0x000fe20000010000 */
[----:B------:R-:W-:Y:S01]  /*121f0*/  LOP3.LUT R43, R43, R36, RZ, 0xc0, !PT ;  /* 0x000000242b2b7212 */ /* 0x000fe200078ec0ff */
[--C-:B------:R-:W-:Y:S01]  /*12200*/  HSET2.LE.AND R36, R122, R207.reuse, PT ;  /* 0x000000cf7a247233 */ /* 0x100fe20003803000 */
[----:B------:R-:W-:Y:S01]  /*12210*/  LOP3.LUT R42, R42, R37, RZ, 0xc0, !PT ;  /* 0x000000252a2a7212 */ /* 0x000fe200078ec0ff */
[--C-:B------:R-:W-:Y:S01]  /*12220*/  HSET2.LE.AND R41, R124, R207.reuse, PT ;  /* 0x000000cf7c297233 */ /* 0x100fe20003803000 */
[----:B-1----:R-:W-:Y:S01]  /*12230*/  F2FP.BF16.PACK_AB R37, R147, R146 ;  /* 0x000000929325723e */ /* 0x002fe200000010ff */
[----:B------:R-:W-:Y:S01]  /*12240*/  FADD.FTZ R146, R146, R175 ;  /* 0x000000af92927221 */ /* 0x000fe20000010000 */
[----:B----4-:R-:W-:Y:S01]  /*12250*/  F2FP.BF16.PACK_AB R100, R145, R138 ;  /* 0x0000008a9164723e */ /* 0x010fe200000010ff */
[----:B------:R-:W1:Y:S01]  /*12260*/  MUFU.EX2 R174, R174 ;  /* 0x000000ae00ae7308 */ /* 0x000e620000000800 */
[----:B------:R-:W-:Y:S01]  /*12270*/  LOP3.LUT R40, R40, R65, RZ, 0xc0, !PT ;  /* 0x0000004128287212 */ /* 0x000fe200078ec0ff */
[----:B------:R-:W-:Y:S01]  /*12280*/  FADD.FTZ R138, R138, R141 ;  /* 0x0000008d8a8a7221 */ /* 0x000fe20000010000 */
[----:B------:R-:W-:Y:S01]  /*12290*/  PRMT R114, R114, 0x5410, R117 ;  /* 0x0000541072727816 */ /* 0x000fe20000000075 */
[----:B------:R-:W2:Y:S01]  /*122a0*/  LDSM.16.MT88.4 R64, [R186+0x7000] ;  /* 0x00700000ba40783b */ /* 0x000ea20000004200 */
[----:B------:R-:W-:Y:S01]  /*122b0*/  LOP3.LUT R36, R36, R37, RZ, 0xc0, !PT ;  /* 0x0000002524247212 */ /* 0x000fe200078ec0ff */
[--C-:B------:R-:W-:Y:S01]  /*122c0*/  HSET2.LE.AND R37, R110, R207.reuse, PT ;  /* 0x000000cf6e257233 */ /* 0x100fe20003803000 */
[----:B------:R-:W-:Y:S01]  /*122d0*/  LOP3.LUT R41, R41, R100, RZ, 0xc0, !PT ;  /* 0x0000006429297212 */ /* 0x000fe200078ec0ff */
[--C-:B------:R-:W-:Y:S01]  /*122e0*/  HSET2.LE.AND R38, R114, R207.reuse, PT ;  /* 0x000000cf72267233 */ /* 0x100fe20003803000 */
[----:B---3--:R-:W-:Y:S01]  /*122f0*/  F2FP.BF16.PACK_AB R100, R240, R237 ;  /* 0x000000edf064723e */ /* 0x008fe200000010ff */
[----:B------:R-:W-:Y:S01]  /*12300*/  MUFU.EX2 R249, R249 ;  /* 0x000000f900f97308 */ /* 0x000fe20000000800 */
[----:B------:R-:W-:Y:S01]  /*12310*/  F2FP.BF16.PACK_AB R101, R242, R239 ;  /* 0x000000eff265723e */ /* 0x000fe200000010ff */
[----:B------:R-:W-:Y:S01]  /*12320*/  FADD.FTZ R237, R237, R236 ;  /* 0x000000eceded7221 */ /* 0x000fe20000010000 */
[----:B------:R-:W-:Y:S01]  /*12330*/  LOP3.LUT R37, R37, R100, RZ, 0xc0, !PT ;  /* 0x0000006425257212 */ /* 0x000fe200078ec0ff */
[-C--:B-----5:R-:W-:Y:S01]  /*12340*/  HMMA.16816.F32.BF16 R8, R40, R44.reuse, R8 ;  /* 0x0000002c2808723c */ /* 0x0a0fe20000041808 */
[----:B------:R-:W-:Y:S01]  /*12350*/  F2FP.BF16.PACK_AB R100, R241, R244 ;  /* 0x000000f4f164723e */ /* 0x000fe200000010ff */
[----:B------:R-:W-:Y:S01]  /*12360*/  FADD.FTZ R145, R145, R138 ;  /* 0x0000008a91917221 */ /* 0x000fe20000010000 */
[----:B------:R-:W-:Y:S01]  /*12370*/  LOP3.LUT R38, R38, R101, RZ, 0xc0, !PT ;  /* 0x0000006526267212 */ /* 0x000fe200078ec0ff */
[----:B------:R-:W-:Y:S01]  /*12380*/  FADD.FTZ R146, R147, R146 ;  /* 0x0000009293927221 */ /* 0x000fe20000010000 */
[----:B------:R-:W-:Y:S01]  /*12390*/  LOP3.LUT R39, R39, R100, RZ, 0xc0, !PT ;  /* 0x0000006427277212 */ /* 0x000fe200078ec0ff */
[----:B------:R-:W3:Y:S01]  /*123a0*/  MUFU.EX2 R172, R172 ;  /* 0x000000ac00ac7308 */ /* 0x000ee20000000800 */
[----:B------:R-:W4:Y:S01]  /*123b0*/  LDSM.16.MT88.4 R100, [R185+0x7000] ;  /* 0x00700000b964783b */ /* 0x000f220000004200 */
[----:B------:R-:W-:Y:S01]  /*123c0*/  LOP3.LUT R104, R109, UR7, R116, 0x96, !PT ;  /* 0x000000076d687c12 */ /* 0x000fe2000f8e9674 */
[----:B------:R-:W-:Y:S03]  /*123d0*/  FADD.FTZ R237, R240, R237 ;  /* 0x000000edf0ed7221 */ /* 0x000fe60000010000 */
[C---:B------:R-:W-:Y:S01]  /*123e0*/  HMMA.16816.F32.BF16 R12, R36.reuse, R44, R12 ;  /* 0x0000002c240c723c */ /* 0x040fe2000004180c */
[----:B------:R-:W-:Y:S01]  /*123f0*/  IMAD.WIDE.U32 R104, R104, -0x2daee0ad, RZ ;  /* 0xd2511f5368687825 */ /* 0x000fe200078e00ff */
[----:B------:R-:W-:Y:S02]  /*12400*/  LOP3.LUT R114, R115, UR7, R120, 0x96, !PT ;  /* 0x0000000773727c12 */ /* 0x000fe4000f8e9678 */
[----:B------:R-:W-:Y:S01]  /*12410*/  MUFU.EX2 R56, R56 ;  /* 0x0000003800387308 */ /* 0x000fe20000000800 */
[----:B------:R-:W-:Y:S01]  /*12420*/  FADD.FTZ R144, R144, R145 ;  /* 0x0000009190907221 */ /* 0x000fe20000010000 */
[----:B------:R-:W-:Y:S01]  /*12430*/  LOP3.LUT R52, R105, UR17, R112, 0x96, !PT ;  /* 0x0000001169347c12 */ /* 0x000fe2000f8e9670 */
[----:B------:R-:W-:Y:S01]  /*12440*/  IMAD.WIDE.U32 R114, R114, -0x2daee0ad, RZ ;  /* 0xd2511f5372727825 */ /* 0x000fe200078e00ff */
[-C--:B------:R-:W-:Y:S01]  /*12450*/  HMMA.16816.F32.BF16 R16, R36, R46.reuse, R16 ;  /* 0x0000002e2410723c */ /* 0x080fe20000041810 */
[----:B------:R-:W-:Y:S03]  /*12460*/  LOP3.LUT R55, R104, 0xffff, RZ, 0xc0, !PT ;  /* 0x0000ffff68377812 */ /* 0x000fe600078ec0ff */
[----:B------:R-:W-:Y:S01]  /*12470*/  LOP3.LUT R118, R115, UR17, R118, 0x96, !PT ;  /* 0x0000001173767c12 */ /* 0x000fe2000f8e9676 */
[----:B------:R-:W-:Y:S01]  /*12480*/  FADD.FTZ R239, R239, R146 ;  /* 0x00000092efef7221 */ /* 0x000fe20000010000 */
[----:B------:R-:W-:Y:S01]  /*12490*/  SHF.R.U32.HI R53, RZ, 0x18, R114 ;  /* 0x00000018ff357819 */ /* 0x000fe20000011672 */
[----:B------:R-:W5:Y:S01]  /*124a0*/  MUFU.EX2 R57, R57 ;  /* 0x0000003900397308 */ /* 0x000f620000000800 */
[C---:B------:R-:W-:Y:S01]  /*124b0*/  HMMA.16816.F32.BF16 R32, R40.reuse, R46, R32 ;  /* 0x0000002e2820723c */ /* 0x040fe20000041820 */
[----:B------:R-:W1:Y:S03]  /*124c0*/  LDSM.16.MT88.4 R44, [R184+0x7000] ;  /* 0x00700000b82c783b */ /* 0x000e660000004200 */
[----:B------:R-:W-:Y:S01]  /*124d0*/  LOP3.LUT R61, R118, 0xffff, RZ, 0xc0, !PT ;  /* 0x0000ffff763d7812 */ /* 0x000fe200078ec0ff */
[----:B------:R-:W-:Y:S01]  /*124e0*/  FADD.FTZ R244, R244, R237 ;  /* 0x000000edf4f47221 */ /* 0x000fe20000010000 */
[----:B------:R-:W-:Y:S01]  /*124f0*/  LOP3.LUT R106, R118, 0xff, RZ, 0xc0, !PT ;  /* 0x000000ff766a7812 */ /* 0x000fe200078ec0ff */
[----:B------:R-:W-:Y:S01]  /*12500*/  FADD.FTZ R238, R238, R179 ;  /* 0x000000b3eeee7221 */ /* 0x000fe20000010000 */
[-C--:B--2---:R-:W-:Y:S01]  /*12510*/  HMMA.16816.F32.BF16 R68, R40, R64.reuse, R68 ;  /* 0x000000402844723c */ /* 0x084fe20000041844 */
[----:B------:R-:W-:Y:S01]  /*12520*/  LOP3.LUT R54, R114, 0xff, RZ, 0xc0, !PT ;  /* 0x000000ff72367812 */ /* 0x000fe200078ec0ff */
[----:B------:R-:W-:Y:S02]  /*12530*/  MUFU.EX2 R58, R58 ;  /* 0x0000003a003a7308 */ /* 0x000fe40000000800 */
[----:B------:R-:W-:Y:S01]  /*12540*/  SHF.R.U32.HI R55, RZ, 0x8, R55 ;  /* 0x00000008ff377819 */ /* 0x000fe20000011637 */
[----:B------:R-:W-:Y:S01]  /*12550*/  FADD.FTZ R144, R137, R144 ;  /* 0x0000009089907221 */ /* 0x000fe20000010000 */
[----:B------:R-:W-:Y:S01]  /*12560*/  SHF.R.U32.HI R61, RZ, 0x8, R61 ;  /* 0x00000008ff3d7819 */ /* 0x000fe2000001163d */
[----:B------:R-:W-:Y:S01]  /*12570*/  FADD.FTZ R239, R242, R239 ;  /* 0x000000eff2ef7221 */ /* 0x000fe20000010000 */
[C---:B------:R-:W-:Y:S01]  /*12580*/  HMMA.16816.F32.BF16 R72, R36.reuse, R64, R72 ;  /* 0x000000402448723c */ /* 0x040fe20000041848 */
[----:B------:R-:W-:Y:S03]  /*12590*/  FADD.FTZ R241, R241, R244 ;  /* 0x000000f4f1f17221 */ /* 0x000fe60000010000 */
[----:B------:R-:W-:Y:S01]  /*125a0*/  PRMT R106, R106, 0x5410, R61 ;  /* 0x000054106a6a7816 */ /* 0x000fe2000000003d */
[----:B------:R-:W-:Y:S01]  /*125b0*/  FFMA.FTZ R61, R62, c[0x0][0x23c], -R166 ;  /* 0x00008f003e3d7a23 */ /* 0x000fe200000108a6 */
[----:B------:R-:W-:Y:S01]  /*125c0*/  SHF.R.U32.HI R62, RZ, 0x10, R52 ;  /* 0x00000010ff3e7819 */ /* 0x000fe20000011634 */
[----:B------:R-:W-:Y:S01]  /*125d0*/  FFMA.FTZ R166, R63, c[0x0][0x23c], -R166 ;  /* 0x00008f003fa67a23 */ /* 0x000fe200000108a6 */
[-C--:B------:R-:W-:Y:S01]  /*125e0*/  HMMA.16816.F32.BF16 R76, R36, R66.reuse, R76 ;  /* 0x00000042244c723c */ /* 0x080fe2000004184c */
[----:B------:R-:W-:Y:S01]  /*125f0*/  LOP3.LUT R64, R114, 0xffff, RZ, 0xc0, !PT ;  /* 0x0000ffff72407812 */ /* 0x000fe200078ec0ff */
[----:B------:R-:W2:Y:S02]  /*12600*/  MUFU.EX2 R59, R59 ;  /* 0x0000003b003b7308 */ /* 0x000ea40000000800 */
[----:B------:R-:W-:Y:S01]  /*12610*/  SHF.R.U32.HI R65, RZ, 0x10, R104 ;  /* 0x00000010ff417819 */ /* 0x000fe20000011668 */
[----:B------:R-:W-:Y:S01]  /*12620*/  IMAD.MOV.U32 R2, RZ, RZ, R133 ;  /* 0x000000ffff027224 */ /* 0x000fe200078e0085 */
[----:B------:R-:W-:Y:S02]  /*12630*/  LOP3.LUT R62, R62, 0xff, RZ, 0xc0, !PT ;  /* 0x000000ff3e3e7812 */ /* 0x000fe400078ec0ff */
[C---:B------:R-:W-:Y:S01]  /*12640*/  HMMA.16816.F32.BF16 R20, R40.reuse, R66, R20 ;  /* 0x000000422814723c */ /* 0x040fe20000041814 */
[----:B------:R-:W-:Y:S03]  /*12650*/  LOP3.LUT R65, R65, 0xff, RZ, 0xc0, !PT ;  /* 0x000000ff41417812 */ /* 0x000fe600078ec0ff */
[----:B------:R-:W-:Y:S03]  /*12660*/  MUFU.EX2 R60, R60 ;  /* 0x0000003c003c7308 */ /* 0x000fe60000000800 */
[----:B------:R-:W-:Y:S01]  /*12670*/  SHF.R.U32.HI R66, RZ, 0x10, R114 ;  /* 0x00000010ff427819 */ /* 0x000fe20000011672 */
[-C--:B----4-:R-:W-:Y:S01]  /*12680*/  HMMA.16816.F32.BF16 R80, R40, R100.reuse, R80 ;  /* 0x000000642850723c */ /* 0x090fe20000041850 */
[----:B------:R-:W-:Y:S03]  /*12690*/  LDSM.16.MT88.4 R112, [R186+0x7800] ;  /* 0x00780000ba70783b */ /* 0x000fe60000004200 */
[----:B------:R-:W-:Y:S02]  /*126a0*/  SHF.R.U32.HI R67, RZ, 0x8, R64 ;  /* 0x00000008ff437819 */ /* 0x000fe40000011640 */
[----:B------:R-:W-:Y:S01]  /*126b0*/  SHF.R.U32.HI R64, RZ, 0x18, R104 ;  /* 0x00000018ff407819 */ /* 0x000fe20000011668 */
[----:B------:R-:W4:Y:S01]  /*126c0*/  MUFU.EX2 R167, R167 ;  /* 0x000000a700a77308 */ /* 0x000f220000000800 */
[C---:B------:R-:W-:Y:S01]  /*126d0*/  HMMA.16816.F32.BF16 R84, R36.reuse, R100, R84 ;  /* 0x000000642454723c */ /* 0x040fe20000041854 */
[----:B------:R-:W-:Y:S03]  /*126e0*/  PRMT R54, R54, 0x5410, R67 ;  /* 0x0000541036367816 */ /* 0x000fe60000000043 */
[----:B------:R-:W-:Y:S03]  /*126f0*/  PRMT R64, R65, 0x5410, R64 ;  /* 0x0000541041407816 */ /* 0x000fe60000000040 */
[----:B------:R-:W-:Y:S01]  /*12700*/  LOP3.LUT R100, R66, 0xff, RZ, 0xc0, !PT ;  /* 0x000000ff42647812 */ /* 0x000fe200078ec0ff */
[-C--:B------:R-:W-:Y:S01]  /*12710*/  HMMA.16816.F32.BF16 R24, R36, R102.reuse, R24 ;  /* 0x000000662418723c */ /* 0x080fe20000041818 */
[----:B------:R-:W-:Y:S01]  /*12720*/  LOP3.LUT R66, R104, 0xff, RZ, 0xc0, !PT ;  /* 0x000000ff68427812 */ /* 0x000fe200078ec0ff */
[----:B------:R-:W-:Y:S02]  /*12730*/  MUFU.EX2 R61, R61 ;  /* 0x0000003d003d7308 */ /* 0x000fe40000000800 */
[--C-:B------:R-:W-:Y:S02]  /*12740*/  SHF.R.U32.HI R104, RZ, 0x10, R118.reuse ;  /* 0x00000010ff687819 */ /* 0x100fe40000011676 */
[----:B------:R-:W-:Y:S02]  /*12750*/  PRMT R100, R100, 0x5410, R53 ;  /* 0x0000541064647816 */ /* 0x000fe40000000035 */
[C---:B------:R-:W-:Y:S01]  /*12760*/  HMMA.16816.F32.BF16 R88, R40.reuse, R102, R88 ;  /* 0x000000662858723c */ /* 0x040fe20000041858 */
[----:B------:R-:W-:Y:S02]  /*12770*/  SHF.R.U32.HI R53, RZ, 0x18, R118 ;  /* 0x00000018ff357819 */ /* 0x000fe40000011676 */
[----:B------:R-:W2:Y:S01]  /*12780*/  LDSM.16.MT88.4 R116, [R188+0x7800] ;  /* 0x00780000bc74783b */ /* 0x000ea20000004200 */
[----:B------:R-:W-:Y:S01]  /*12790*/  PRMT R66, R66, 0x5410, R55 ;  /* 0x0000541042427816 */ /* 0x000fe20000000037 */
[----:B------:R-:W2:Y:S01]  /*127a0*/  MUFU.EX2 R166, R166 ;  /* 0x000000a600a67308 */ /* 0x000ea20000000800 */
[----:B------:R-:W-:Y:S01]  /*127b0*/  LOP3.LUT R55, R52, 0xffff, RZ, 0xc0, !PT ;  /* 0x0000ffff34377812 */ /* 0x000fe200078ec0ff */
[--C-:B------:R-:W-:Y:S01]  /*127c0*/  HSET2.LE.AND R102, R54, R207.reuse, PT ;  /* 0x000000cf36667233 */ /* 0x100fe20003803000 */
[-C--:B-1----:R-:W-:Y:S01]  /*127d0*/  HMMA.16816.F32.BF16 R28, R40, R44.reuse, R28 ;  /* 0x0000002c281c723c */ /* 0x082fe2000004181c */
[----:B------:R-:W-:Y:S03]  /*127e0*/  LOP3.LUT R104, R104, 0xff, RZ, 0xc0, !PT ;  /* 0x000000ff68687812 */ /* 0x000fe600078ec0ff */
[----:B------:R-:W-:Y:S01]  /*127f0*/  SHF.R.U32.HI R55, RZ, 0x8, R55 ;  /* 0x00000008ff377819 */ /* 0x000fe20000011637 */
[--C-:B------:R-:W-:Y:S01]  /*12800*/  HSET2.LE.AND R103, R100, R207.reuse, PT ;  /* 0x000000cf64677233 */ /* 0x100fe20003803000 */
[----:B------:R-:W-:Y:S01]  /*12810*/  PRMT R104, R104, 0x5410, R53 ;  /* 0x0000541068687816 */ /* 0x000fe20000000035 */
[--C-:B------:R-:W-:Y:S01]  /*12820*/  HSET2.LE.AND R100, R106, R207.reuse, PT ;  /* 0x000000cf6a647233 */ /* 0x100fe20003803000 */
[C---:B------:R-:W-:Y:S01]  /*12830*/  HMMA.16816.F32.BF16 R92, R36.reuse, R44, R92 ;  /* 0x0000002c245c723c */ /* 0x040fe2000004185c */
[----:B------:R-:W-:Y:S03]  /*12840*/  SHF.R.U32.HI R53, RZ, 0x18, R52 ;  /* 0x00000018ff357819 */ /* 0x000fe60000011634 */
[--C-:B------:R-:W-:Y:S01]  /*12850*/  HSET2.LE.AND R101, R104, R207.reuse, PT ;  /* 0x000000cf68657233 */ /* 0x100fe20003803000 */
[----:B------:R-:W-:Y:S02]  /*12860*/  PRMT R62, R62, 0x5410, R53 ;  /* 0x000054103e3e7816 */ /* 0x000fe40000000035 */
[----:B------:R-:W-:Y:S01]  /*12870*/  LOP3.LUT R44, R52, 0xff, RZ, 0xc0, !PT ;  /* 0x000000ff342c7812 */ /* 0x000fe200078ec0ff */
[-C--:B------:R-:W-:Y:S01]  /*12880*/  HMMA.16816.F32.BF16 R96, R36, R46.reuse, R96 ;  /* 0x0000002e2460723c */ /* 0x080fe20000041860 */
[----:B------:R-:W-:Y:S03]  /*12890*/  F2FP.BF16.PACK_AB R45, R246, R243 ;  /* 0x000000f3f62d723e */ /* 0x000fe600000010ff */
[----:B------:R-:W-:Y:S02]  /*128a0*/  PRMT R44, R44, 0x5410, R55 ;  /* 0x000054102c2c7816 */ /* 0x000fe40000000037 */
[----:B------:R-:W1:Y:S01]  /*128b0*/  LDSM.16.MT88.4 R52, [R185+0x7800] ;  /* 0x00780000b934783b */ /* 0x000e620000004200 */
[----:B------:R-:W-:Y:S01]  /*128c0*/  F2FP.BF16.PACK_AB R39, R174, R247 ;  /* 0x000000f7ae27723e */ /* 0x000fe200000010ff */
[----:B------:R-:W-:Y:S01]  /*128d0*/  HMMA.16816.F32.BF16 R48, R40, R46, R48 ;  /* 0x0000002e2830723c */ /* 0x000fe20000041830 */
[----:B---3--:R-:W-:Y:S03]  /*128e0*/  F2FP.BF16.PACK_AB R38, R172, R249 ;  /* 0x000000f9ac26723e */ /* 0x008fe600000010ff */
[--C-:B------:R-:W-:Y:S01]  /*128f0*/  HSET2.LE.AND R36, R44, R207.reuse, PT ;  /* 0x000000cf2c247233 */ /* 0x100fe20003803000 */
[----:B------:R-:W-:Y:S01]  /*12900*/  F2FP.BF16.PACK_AB R44, R248, R245 ;  /* 0x000000f5f82c723e */ /* 0x000fe200000010ff */
[----:B------:R-:W-:Y:S01]  /*12910*/  FADD.FTZ R247, R247, R238 ;  /* 0x000000eef7f77221 */ /* 0x000fe20000010000 */
[----:B-----5:R-:W-:Y:S01]  /*12920*/  F2FP.BF16.PACK_AB R37, R57, R56 ;  /* 0x000000383925723e */ /* 0x020fe200000010ff */
[----:B------:R-:W-:Y:S01]  /*12930*/  FADD.FTZ R249, R249, R144 ;  /* 0x00000090f9f97221 */ /* 0x000fe20000010000 */
[----:B------:R-:W-:Y:S03]  /*12940*/  LOP3.LUT R102, R102, R45, RZ, 0xc0, !PT ;  /* 0x0000002d66667212 */ /* 0x000fe600078ec0ff */
[----:B------:R-:W-:Y:S01]  /*12950*/  LOP3.LUT R103, R103, R44, RZ, 0xc0, !PT ;  /* 0x0000002c67677212 */ /* 0x000fe200078ec0ff */
[----:B------:R-:W-:Y:S01]  /*12960*/  FADD.FTZ R56, R56, R239 ;  /* 0x000000ef38387221 */ /* 0x000fe20000010000 */
[----:B------:R-:W-:Y:S01]  /*12970*/  LOP3.LUT R100, R100, R39, RZ, 0xc0, !PT ;  /* 0x0000002764647212 */ /* 0x000fe200078ec0ff */
[--C-:B------:R-:W-:Y:S01]  /*12980*/  HSET2.LE.AND R39, R64, R207.reuse, PT ;  /* 0x000000cf40277233 */ /* 0x100fe20003803000 */
[----:B------:R-:W-:Y:S01]  /*12990*/  LOP3.LUT R101, R101, R38, RZ, 0xc0, !PT ;  /* 0x0000002665657212 */ /* 0x000fe200078ec0ff */
[--C-:B------:R-:W-:Y:S01]  /*129a0*/  HSET2.LE.AND R38, R66, R207.reuse, PT ;  /* 0x000000cf42267233 */ /* 0x100fe20003803000 */
[----:B------:R-:W-:Y:S01]  /*129b0*/  LOP3.LUT R36, R36, R37, RZ, 0xc0, !PT ;  /* 0x0000002524247212 */ /* 0x000fe200078ec0ff */
[----:B------:R-:W-:Y:S01]  /*129c0*/  HSET2.LE.AND R37, R62, R207, PT ;  /* 0x000000cf3e257233 */ /* 0x000fe20003803000 */
[----:B--2---:R-:W-:Y:S01]  /*129d0*/  F2FP.BF16.PACK_AB R42, R59, R58 ;  /* 0x0000003a3b2a723e */ /* 0x004fe200000010ff */
[----:B------:R-:W-:Y:S01]  /*129e0*/  FADD.FTZ R58, R58, R241 ;  /* 0x000000f13a3a7221 */ /* 0x000fe20000010000 */
[----:B----4-:R-:W-:Y:S01]  /*129f0*/  F2FP.BF16.PACK_AB R41, R167, R60 ;  /* 0x0000003ca729723e */ /* 0x010fe200000010ff */
[-C--:B------:R-:W-:Y:S01]  /*12a00*/  HMMA.16816.F32.BF16 R128, R100, R116.reuse, R8 ;  /* 0x000000746480723c */ /* 0x080fe20000041808 */
[----:B------:R-:W-:Y:S01]  /*12a10*/  F2FP.BF16.PACK_AB R40, R166, R61 ;  /* 0x0000003da628723e */ /* 0x000fe200000010ff */
[----:B------:R-:W2:Y:S01]  /*12a20*/  LDSM.16.MT88.4 R8, [R184+0x7800] ;  /* 0x00780000b808783b */ /* 0x000ea20000004200 */
[----:B------:R-:W-:Y:S01]  /*12a30*/  LOP3.LUT R37, R37, R42, RZ, 0xc0, !PT ;  /* 0x0000002a25257212 */ /* 0x000fe200078ec0ff */
[----:B------:R-:W-:Y:S01]  /*12a40*/  FADD.FTZ R174, R174, R247 ;  /* 0x000000f7aeae7221 */ /* 0x000fe20000010000 */
[----:B------:R-:W-:Y:S01]  /*12a50*/  LOP3.LUT R38, R38, R41, RZ, 0xc0, !PT ;  /* 0x0000002926267212 */ /* 0x000fe200078ec0ff */
[----:B------:R-:W-:Y:S01]  /*12a60*/  FADD.FTZ R172, R172, R249 ;  /* 0x000000f9acac7221 */ /* 0x000fe20000010000 */
[----:B------:R-:W-:Y:S01]  /*12a70*/  LOP3.LUT R39, R39, R40, RZ, 0xc0, !PT ;  /* 0x0000002827277212 */ /* 0x000fe200078ec0ff */
[----:B------:R-:W-:Y:S04]  /*12a80*/  FADD.FTZ R57, R57, R56 ;  /* 0x0000003839397221 */ /* 0x000fe80000010000 */
[----:B------:R-:W-:Y:S02]  /*12a90*/  FADD.FTZ R58, R59, R58 ;  /* 0x0000003a3b3a7221 */ /* 0x000fe40000010000 */
[C---:B------:R-:W-:Y:S01]  /*12aa0*/  HMMA.16816.F32.BF16 R124, R36.reuse, R116, R12 ;  /* 0x00000074247c723c */ /* 0x040fe2000004180c */
[----:B------:R-:W-:Y:S02]  /*12ab0*/  FADD.FTZ R223, R243, R174 ;  /* 0x000000aef3df7221 */ /* 0x000fe40000010000 */
[----:B------:R-:W-:Y:S02]  /*12ac0*/  FADD.FTZ R245, R245, R172 ;  /* 0x000000acf5f57221 */ /* 0x000fe40000010000 */
[----:B------:R-:W-:Y:S02]  /*12ad0*/  FADD.FTZ R60, R60, R57 ;  /* 0x000000393c3c7221 */ /* 0x000fe40000010000 */
[----:B------:R-:W-:Y:S01]  /*12ae0*/  FADD.FTZ R61, R61, R58 ;  /* 0x0000003a3d3d7221 */ /* 0x000fe20000010000 */
[-C--:B------:R-:W-:Y:S01]  /*12af0*/  HMMA.16816.F32.BF16 R120, R36, R118.reuse, R16 ;  /* 0x000000762478723c */ /* 0x080fe20000041810 */
[----:B------:R-:W-:Y:S03]  /*12b00*/  FADD.FTZ R223, R246, R223 ;  /* 0x000000dff6df7221 */ /* 0x000fe60000010000 */
[----:B------:R-:W-:Y:S02]  /*12b10*/  FADD.FTZ R222, R248, R245 ;  /* 0x000000f5f8de7221 */ /* 0x000fe40000010000 */
[----:B------:R-:W-:Y:S02]  /*12b20*/  FADD.FTZ R213, R167, R60 ;  /* 0x0000003ca7d57221 */ /* 0x000fe40000010000 */
[C---:B------:R-:W-:Y:S01]  /*12b30*/  HMMA.16816.F32.BF16 R116, R100.reuse, R118, R32 ;  /* 0x000000766474723c */ /* 0x040fe20000041820 */
[----:B------:R-:W-:Y:S07]  /*12b40*/  FADD.FTZ R211, R166, R61 ;  /* 0x0000003da6d37221 */ /* 0x000fee0000010000 */
        /* <DEDUP_REMOVED lines=13> */
.L_x_550:
[----:B------:R-:W1:Y:S01]  /*12c20*/  SHFL.BFLY PT, R8, R213, 0x2, 0x1f ;  /* 0x0c401f00d5087f89 */ /* 0x000e6200000e0000 */
[----:B------:R-:W-:Y:S01]  /*12c30*/  MOV R12, 0x3f800000 ;  /* 0x3f800000000c7802 */ /* 0x000fe20000000f00 */
[----:B------:R-:W2:Y:S01]  /*12c40*/  LDC.U8 R16, c[0x0][0x329] ;  /* 0x0000ca40ff107b82 */ /* 0x000ea20000000000 */
[----:B------:R-:W-:Y:S01]  /*12c50*/  MOV R14, 0x3f800000 ;  /* 0x3f800000000e7802 */ /* 0x000fe20000000f00 */
[----:B------:R-:W3:Y:S01]  /*12c60*/  SHFL.BFLY PT, R3, R222, 0x2, 0x1f ;  /* 0x0c401f00de037f89 */ /* 0x000ee200000e0000 */
[----:B------:R-:W-:Y:S01]  /*12c70*/  MOV R15, 0x3f800000 ;  /* 0x3f800000000f7802 */ /* 0x000fe20000000f00 */
[----:B------:R-:W-:Y:S01]  /*12c80*/  BSSY B0, `(.L_x_554) ;  /* 0x0000127000007945 */ /* 0x000fe20003800000 */
[----:B------:R-:W-:Y:S01]  /*12c90*/  ISETP.NE.AND P0, PT, R202, -0x1, PT ;  /* 0xffffffffca00780c */ /* 0x000fe20003f05270 */
[----:B------:R-:W4:Y:S02]  /*12ca0*/  SHFL.BFLY PT, R0, R223, 0x2, 0x1f ;  /* 0x0c401f00df007f89 */ /* 0x000f2400000e0000 */
[----:B------:R-:W2:Y:S02]  /*12cb0*/  LDC.U8 R20, c[0x0][0x328] ;  /* 0x0000ca00ff147b82 */ /* 0x000ea40000000000 */
[----:B------:R-:W2:Y:S01]  /*12cc0*/  SHFL.BFLY PT, R4, R211, 0x2, 0x1f ;  /* 0x0c401f00d3047f89 */ /* 0x000ea200000e0000 */
[----:B-1----:R-:W-:-:S02]  /*12cd0*/  FADD.FTZ R8, R8, R213 ;  /* 0x000000d508087221 */ /* 0x002fc40000010000 */
[----:B---3--:R-:W-:-:S03]  /*12ce0*/  FADD.FTZ R3, R3, R222 ;  /* 0x000000de03037221 */ /* 0x008fc60000010000 */
[----:B------:R-:W1:Y:S01]  /*12cf0*/  SHFL.BFLY PT, R5, R8, 0x1, 0x1f ;  /* 0x0c201f0008057f89 */ /* 0x000e6200000e0000 */
[----:B----4-:R-:W-:-:S03]  /*12d00*/  FADD.FTZ R9, R0, R223 ;  /* 0x000000df00097221 */ /* 0x010fc60000010000 */
[----:B------:R-:W3:Y:S01]  /*12d10*/  SHFL.BFLY PT, R6, R3, 0x1, 0x1f ;  /* 0x0c201f0003067f89 */ /* 0x000ee200000e0000 */
[----:B--2---:R-:W-:-:S03]  /*12d20*/  FADD.FTZ R17, R4, R211 ;  /* 0x000000d304117221 */ /* 0x004fc60000010000 */
[----:B------:R-:W2:Y:S04]  /*12d30*/  S2R R0, SR_TID.X ;  /* 0x0000000000007919 */ /* 0x000ea80000002100 */
[----:B------:R-:W4:Y:S04]  /*12d40*/  SHFL.BFLY PT, R2, R9, 0x1, 0x1f ;  /* 0x0c201f0009027f89 */ /* 0x000f2800000e0000 */
[----:B------:R-:W4:Y:S01]  /*12d50*/  SHFL.BFLY PT, R4, R17, 0x1, 0x1f ;  /* 0x0c201f0011047f89 */ /* 0x000f2200000e0000 */
[----:B-1----:R-:W-:Y:S02]  /*12d60*/  FADD.FTZ R5, R8, R5 ;  /* 0x0000000508057221 */ /* 0x002fe40000010000 */
[----:B---3--:R-:W-:-:S03]  /*12d70*/  FADD.FTZ R6, R3, R6 ;  /* 0x0000000603067221 */ /* 0x008fc60000010000 */
[----:B------:R-:W-:Y:S02]  /*12d80*/  FSETP.NE.FTZ.AND P4, PT, R5, RZ, PT ;  /* 0x000000ff0500720b */ /* 0x000fe40003f95000 */
[----:B--2---:R-:W-:Y:S02]  /*12d90*/  SHF.R.S32.HI R3, RZ, 0x1f, R0 ;  /* 0x0000001fff037819 */ /* 0x004fe40000011400 */
[----:B------:R-:W-:Y:S02]  /*12da0*/  FSETP.NE.FTZ.AND P5, PT, R6, RZ, PT ;  /* 0x000000ff0600720b */ /* 0x000fe40003fb5000 */
[-C--:B------:R-:W-:Y:S01]  /*12db0*/  LEA.HI R11, R3, R0.reuse, RZ, 0x2 ;  /* 0x00000000030b7211 */ /* 0x080fe200078f10ff */
[----:B----4-:R-:W-:Y:S01]  /*12dc0*/  FADD.FTZ R2, R9, R2 ;  /* 0x0000000209027221 */ /* 0x010fe20000010000 */
[----:B------:R-:W-:Y:S01]  /*12dd0*/  LEA.HI R3, R3, R0, RZ, 0x5 ;  /* 0x0000000003037211 */ /* 0x000fe200078f28ff */
[----:B------:R-:W-:Y:S01]  /*12de0*/  @P0 IMAD.WIDE.U32 R8, R202, c[0x0][0x1e8], RZ ;  /* 0x00007a00ca080a25 */ /* 0x000fe200078e00ff */
[----:B------:R-:W-:-:S03]  /*12df0*/  SHF.R.S32.HI R13, RZ, 0x2, R11 ;  /* 0x00000002ff0d7819 */ /* 0x000fc6000001140b */
[----:B------:R-:W1:Y:S01]  /*12e00*/  @P4 MUFU.RCP R12, R5 ;  /* 0x00000005000c4308 */ /* 0x000e620000001000 */
[----:B------:R-:W-:Y:S01]  /*12e10*/  SHF.R.S32.HI R10, RZ, 0x1f, R11 ;  /* 0x0000001fff0a7819 */ /* 0x000fe2000001140b */
[----:B------:R-:W-:Y:S01]  /*12e20*/  FADD.FTZ R4, R17, R4 ;  /* 0x0000000411047221 */ /* 0x000fe20000010000 */
[----:B------:R-:W-:Y:S01]  /*12e30*/  FSETP.NE.FTZ.AND P6, PT, R2, RZ, PT ;  /* 0x000000ff0200720b */ /* 0x000fe20003fd5000 */
[----:B------:R-:W-:Y:S01]  /*12e40*/  @P0 IMAD R9, R202, c[0x0][0x1ec], R9 ;  /* 0x00007b00ca090a24 */ /* 0x000fe200078e0209 */
[----:B------:R-:W-:Y:S02]  /*12e50*/  LEA.HI R10, R10, R13, RZ, 0x3 ;  /* 0x0000000d0a0a7211 */ /* 0x000fe400078f18ff */
[----:B------:R-:W-:Y:S01]  /*12e60*/  FSETP.NE.FTZ.AND P3, PT, R4, RZ, PT ;  /* 0x000000ff0400720b */ /* 0x000fe20003f75000 */
[----:B------:R-:W2:Y:S01]  /*12e70*/  @P5 MUFU.RCP R14, R6 ;  /* 0x00000006000e5308 */ /* 0x000ea20000001000 */
[----:B------:R-:W-:Y:S02]  /*12e80*/  LOP3.LUT R10, R10, 0xfffffff8, RZ, 0xc0, !PT ;  /* 0xfffffff80a0a7812 */ /* 0x000fe400078ec0ff */
[----:B------:R-:W-:-:S02]  /*12e90*/  LOP3.LUT R11, R11, 0x3ffffffc, RZ, 0xc0, !PT ;  /* 0x3ffffffc0b0b7812 */ /* 0x000fc400078ec0ff */
[----:B------:R-:W-:Y:S02]  /*12ea0*/  IADD3 R10, R13, -R10, RZ ;  /* 0x8000000a0d0a7210 */ /* 0x000fe40007ffe0ff */
[----:B------:R-:W-:Y:S01]  /*12eb0*/  MOV R13, 0x3f800000 ;  /* 0x3f800000000d7802 */ /* 0x000fe20000000f00 */
[----:B-1----:R-:W-:Y:S01]  /*12ec0*/  FMUL.FTZ R12, R12, c[0x0][0x2dc] ;  /* 0x0000b7000c0c7a20 */ /* 0x002fe20000410000 */
[----:B------:R-:W1:Y:S01]  /*12ed0*/  @P6 MUFU.RCP R15, R2 ;  /* 0x00000002000f6308 */ /* 0x000e620000001000 */
[----:B------:R-:W-:Y:S02]  /*12ee0*/  IMAD.IADD R11, R0, 0x1, -R11 ;  /* 0x00000001000b7824 */ /* 0x000fe400078e0a0b */
[C---:B------:R-:W-:Y:S02]  /*12ef0*/  FMUL.FTZ R124, R12.reuse, R124 ;  /* 0x0000007c0c7c7220 */ /* 0x040fe40000410000 */
[C---:B------:R-:W-:Y:S02]  /*12f00*/  FMUL.FTZ R125, R12.reuse, R125 ;  /* 0x0000007d0c7d7220 */ /* 0x040fe40000410000 */
[C---:B------:R-:W-:Y:S01]  /*12f10*/  FMUL.FTZ R120, R12.reuse, R120 ;  /* 0x000000780c787220 */ /* 0x040fe20000410000 */
[----:B------:R-:W3:Y:S01]  /*12f20*/  @P3 MUFU.RCP R13, R4 ;  /* 0x00000004000d3308 */ /* 0x000ee20000001000 */
[C---:B------:R-:W-:Y:S01]  /*12f30*/  FMUL.FTZ R121, R12.reuse, R121 ;  /* 0x000000790c797220 */ /* 0x040fe20000410000 */
[----:B------:R-:W-:Y:S01]  /*12f40*/  F2FP.BF16.PACK_AB R124, R125, R124 ;  /* 0x0000007c7d7c723e */ /* 0x000fe200000010ff */
[----:B------:R-:W-:-:S02]  /*12f50*/  FMUL.FTZ R72, R12, R72 ;  /* 0x000000480c487220 */ /* 0x000fc40000410000 */
[C---:B------:R-:W-:Y:S01]  /*12f60*/  FMUL.FTZ R73, R12.reuse, R73 ;  /* 0x000000490c497220 */ /* 0x040fe20000410000 */
[----:B------:R-:W-:Y:S01]  /*12f70*/  F2FP.BF16.PACK_AB R120, R121, R120 ;  /* 0x000000787978723e */ /* 0x000fe200000010ff */
[C---:B------:R-:W-:Y:S01]  /*12f80*/  FMUL.FTZ R76, R12.reuse, R76 ;  /* 0x0000004c0c4c7220 */ /* 0x040fe20000410000 */
[----:B------:R-:W4:Y:S01]  /*12f90*/  @P6 MUFU.LG2 R2, R2 ;  /* 0x0000000200026308 */ /* 0x000f220000000c00 */
[C---:B------:R-:W-:Y:S01]  /*12fa0*/  FMUL.FTZ R77, R12.reuse, R77 ;  /* 0x0000004d0c4d7220 */ /* 0x040fe20000410000 */
[----:B------:R-:W-:Y:S01]  /*12fb0*/  F2FP.BF16.PACK_AB R72, R73, R72 ;  /* 0x000000484948723e */ /* 0x000fe200000010ff */
[C---:B------:R-:W-:Y:S02]  /*12fc0*/  FMUL.FTZ R84, R12.reuse, R84 ;  /* 0x000000540c547220 */ /* 0x040fe40000410000 */
[C---:B------:R-:W-:Y:S01]  /*12fd0*/  FMUL.FTZ R85, R12.reuse, R85 ;  /* 0x000000550c557220 */ /* 0x040fe20000410000 */
[----:B------:R-:W-:Y:S01]  /*12fe0*/  F2FP.BF16.PACK_AB R76, R77, R76 ;  /* 0x0000004c4d4c723e */ /* 0x000fe200000010ff */
[C---:B------:R-:W-:Y:S01]  /*12ff0*/  FMUL.FTZ R108, R12.reuse, R108 ;  /* 0x0000006c0c6c7220 */ /* 0x040fe20000410000 */
[----:B------:R-:W3:Y:S01]  /*13000*/  @P3 MUFU.LG2 R4, R4 ;  /* 0x0000000400043308 */ /* 0x000ee20000000c00 */
[C---:B------:R-:W-:Y:S01]  /*13010*/  FMUL.FTZ R109, R12.reuse, R109 ;  /* 0x0000006d0c6d7220 */ /* 0x040fe20000410000 */
[----:B------:R-:W-:Y:S01]  /*13020*/  F2FP.BF16.PACK_AB R84, R85, R84 ;  /* 0x000000545554723e */ /* 0x000fe200000010ff */
[----:B------:R-:W-:-:S02]  /*13030*/  FMUL.FTZ R92, R12, R92 ;  /* 0x0000005c0c5c7220 */ /* 0x000fc40000410000 */
[C---:B------:R-:W-:Y:S01]  /*13040*/  FMUL.FTZ R93, R12.reuse, R93 ;  /* 0x0000005d0c5d7220 */ /* 0x040fe20000410000 */
[----:B------:R-:W-:Y:S01]  /*13050*/  F2FP.BF16.PACK_AB R108, R109, R108 ;  /* 0x0000006c6d6c723e */ /* 0x000fe200000010ff */
[C---:B------:R-:W-:Y:S01]  /*13060*/  FMUL.FTZ R96, R12.reuse, R96 ;  /* 0x000000600c607220 */ /* 0x040fe20000410000 */
[----:B------:R-:W3:Y:S01]  /*13070*/  @P5 MUFU.LG2 R6, R6 ;  /* 0x0000000600065308 */ /* 0x000ee20000000c00 */
[----:B------:R-:W-:Y:S01]  /*13080*/  FMUL.FTZ R97, R12, R97 ;  /* 0x000000610c617220 */ /* 0x000fe20000410000 */
[----:B------:R-:W-:Y:S01]  /*13090*/  LOP3.LUT R12, R10, 0x1, RZ, 0xc0, !PT ;  /* 0x000000010a0c7812 */ /* 0x000fe200078ec0ff */
[----:B--2---:R-:W-:Y:S01]  /*130a0*/  FMUL.FTZ R14, R14, c[0x0][0x2dc] ;  /* 0x0000b7000e0e7a20 */ /* 0x004fe20000410000 */
[----:B------:R-:W-:Y:S01]  /*130b0*/  F2FP.BF16.PACK_AB R92, R93, R92 ;  /* 0x0000005c5d5c723e */ /* 0x000fe200000010ff */
[----:B-1----:R-:W-:Y:S01]  /*130c0*/  FMUL.FTZ R15, R15, c[0x0][0x2dc] ;  /* 0x0000b7000f0f7a20 */ /* 0x002fe20000410000 */
[----:B------:R-:W-:Y:S01]  /*130d0*/  ISETP.NE.U32.AND P1, PT, R12, 0x1, PT ;  /* 0x000000010c00780c */ /* 0x000fe20003f25070 */
[C---:B------:R-:W-:Y:S01]  /*130e0*/  FMUL.FTZ R130, R14.reuse, R130 ;  /* 0x000000820e827220 */ /* 0x040fe20000410000 */
[----:B------:R-:W-:Y:S01]  /*130f0*/  MOV R12, 0xfffffff0 ;  /* 0xfffffff0000c7802 */ /* 0x000fe20000000f00 */
[C---:B------:R-:W-:Y:S01]  /*13100*/  FMUL.FTZ R131, R14.reuse, R131 ;  /* 0x000000830e837220 */ /* 0x040fe20000410000 */
[----:B------:R-:W-:Y:S01]  /*13110*/  F2FP.BF16.PACK_AB R96, R97, R96 ;  /* 0x000000606160723e */ /* 0x000fe200000010ff */
[----:B------:R-:W-:Y:S01]  /*13120*/  FMUL.FTZ R118, R14, R118 ;  /* 0x000000760e767220 */ /* 0x000fe20000410000 */
[----:B------:R-:W-:Y:S01]  /*13130*/  SEL R12, R12, 0x10, !P1 ;  /* 0x000000100c0c7807 */ /* 0x000fe20004800000 */
[----:B------:R-:W-:Y:S01]  /*13140*/  FMUL.FTZ R119, R14, R119 ;  /* 0x000000770e777220 */ /* 0x000fe20000410000 */
[----:B------:R-:W-:Y:S01]  /*13150*/  R2P PR, R10, 0x6 ;  /* 0x000000060a007804 */ /* 0x000fe20000000000 */
[----:B------:R-:W-:Y:S01]  /*13160*/  FMUL.FTZ R70, R14, R70 ;  /* 0x000000460e467220 */ /* 0x000fe20000410000 */
[----:B------:R-:W-:Y:S01]  /*13170*/  SHF.L.U32 R10, R10, 0x6, RZ ;  /* 0x000000060a0a7819 */ /* 0x000fe200000006ff */
[C---:B------:R-:W-:Y:S01]  /*13180*/  FMUL.FTZ R71, R14.reuse, R71 ;  /* 0x000000470e477220 */ /* 0x040fe20000410000 */
[----:B------:R-:W-:Y:S01]  /*13190*/  F2FP.BF16.PACK_AB R130, R131, R130 ;  /* 0x000000828382723e */ /* 0x000fe200000010ff */
[----:B------:R-:W-:Y:S01]  /*131a0*/  FMUL.FTZ R114, R14, R114 ;  /* 0x000000720e727220 */ /* 0x000fe20000410000 */
[----:B------:R-:W-:Y:S01]  /*131b0*/  LOP3.LUT R10, R10, 0x1c0, RZ, 0xc0, !PT ;  /* 0x000001c00a0a7812 */ /* 0x000fe200078ec0ff */
[C---:B------:R-:W-:Y:S01]  /*131c0*/  FMUL.FTZ R115, R14.reuse, R115 ;  /* 0x000000730e737220 */ /* 0x040fe20000410000 */
[----:B------:R-:W-:Y:S01]  /*131d0*/  F2FP.BF16.PACK_AB R118, R119, R118 ;  /* 0x000000767776723e */ /* 0x000fe200000010ff */
[----:B------:R-:W-:Y:S01]  /*131e0*/  FMUL.FTZ R82, R14, R82 ;  /* 0x000000520e527220 */ /* 0x000fe20000410000 */
[----:B------:R-:W-:Y:S01]  /*131f0*/  LEA.HI R10, R10, R10, RZ, 0x1d ;  /* 0x0000000a0a0a7211 */ /* 0x000fe200078fe8ff */
[C---:B------:R-:W-:Y:S01]  /*13200*/  FMUL.FTZ R83, R14.reuse, R83 ;  /* 0x000000530e537220 */ /* 0x040fe20000410000 */
[----:B------:R-:W-:Y:S01]  /*13210*/  F2FP.BF16.PACK_AB R70, R71, R70 ;  /* 0x000000464746723e */ /* 0x000fe200000010ff */
[C---:B------:R-:W-:Y:S01]  /*13220*/  FMUL.FTZ R90, R14.reuse, R90 ;  /* 0x0000005a0e5a7220 */ /* 0x040fe20000410000 */
[----:B------:R-:W-:Y:S01]  /*13230*/  F2FP.BF16.PACK_AB R114, R115, R114 ;  /* 0x000000727372723e */ /* 0x000fe200000010ff */
[C---:B------:R-:W-:Y:S01]  /*13240*/  FMUL.FTZ R91, R14.reuse, R91 ;  /* 0x0000005b0e5b7220 */ /* 0x040fe20000410000 */
[----:B------:R-:W-:Y:S01]  /*13250*/  F2FP.BF16.PACK_AB R82, R83, R82 ;  /* 0x000000525352723e */ /* 0x000fe200000010ff */
[C---:B------:R-:W-:Y:S01]  /*13260*/  FMUL.FTZ R106, R14.reuse, R106 ;  /* 0x0000006a0e6a7220 */ /* 0x040fe20000410000 */
[----:B------:R-:W1:Y:S01]  /*13270*/  @P4 MUFU.LG2 R5, R5 ;  /* 0x0000000500054308 */ /* 0x000e620000000c00 */
[C---:B------:R-:W-:Y:S01]  /*13280*/  FMUL.FTZ R107, R14.reuse, R107 ;  /* 0x0000006b0e6b7220 */ /* 0x040fe20000410000 */
[----:B------:R-:W-:Y:S01]  /*13290*/  F2FP.BF16.PACK_AB R90, R91, R90 ;  /* 0x0000005a5b5a723e */ /* 0x000fe200000010ff */
[----:B------:R-:W-:-:S02]  /*132a0*/  FMUL.FTZ R102, R14, R102 ;  /* 0x000000660e667220 */ /* 0x000fc40000410000 */
[----:B------:R-:W-:Y:S01]  /*132b0*/  FMUL.FTZ R103, R14, R103 ;  /* 0x000000670e677220 */ /* 0x000fe20000410000 */
[----:B------:R-:W-:Y:S01]  /*132c0*/  SHF.R.S32.HI R14, RZ, 0x5, R3 ;  /* 0x00000005ff0e7819 */ /* 0x000fe20000011403 */
[----:B---3--:R-:W-:Y:S01]  /*132d0*/  FMUL.FTZ R13, R13, c[0x0][0x2dc] ;  /* 0x0000b7000d0d7a20 */ /* 0x008fe20000410000 */
[----:B------:R-:W-:Y:S01]  /*132e0*/  F2FP.BF16.PACK_AB R106, R107, R106 ;  /* 0x0000006a6b6a723e */ /* 0x000fe200000010ff */
[C---:B------:R-:W-:Y:S01]  /*132f0*/  FMUL.FTZ R128, R15.reuse, R128 ;  /* 0x000000800f807220 */ /* 0x040fe20000410000 */
[----:B------:R-:W-:Y:S01]  /*13300*/  LEA R11, R14, R11, 0x9 ;  /* 0x0000000b0e0b7211 */ /* 0x000fe200078e48ff */
[----:B------:R-:W-:Y:S01]  /*13310*/  FMUL.FTZ R129, R15, R129 ;  /* 0x000000810f817220 */ /* 0x000fe20000410000 */
[----:B------:R-:W-:Y:S01]  /*13320*/  F2FP.BF16.PACK_AB R102, R103, R102 ;  /* 0x000000666766723e */ /* 0x000fe200000010ff */
[----:B------:R-:W-:Y:S01]  /*13330*/  FMUL.FTZ R116, R15, R116 ;  /* 0x000000740f747220 */ /* 0x000fe20000410000 */
[----:B------:R-:W-:Y:S01]  /*13340*/  LEA R10, R11, R10, 0x1 ;  /* 0x0000000a0b0a7211 */ /* 0x000fe200078e08ff */
[----:B------:R-:W-:Y:S01]  /*13350*/  FMUL.FTZ R117, R15, R117 ;  /* 0x000000750f757220 */ /* 0x000fe20000410000 */
[----:B------:R-:W-:Y:S01]  /*13360*/  F2FP.BF16.PACK_AB R128, R129, R128 ;  /* 0x000000808180723e */ /* 0x000fe200000010ff */
[C---:B------:R-:W-:Y:S01]  /*13370*/  FMUL.FTZ R126, R13.reuse, R126 ;  /* 0x0000007e0d7e7220 */ /* 0x040fe20000410000 */
[----:B------:R-:W-:Y:S01]  /*13380*/  SHF.L.U32 R11, R10, 0x1, RZ ;  /* 0x000000010a0b7819 */ /* 0x000fe200000006ff */
[C---:B------:R-:W-:Y:S01]  /*13390*/  FMUL.FTZ R127, R13.reuse, R127 ;  /* 0x0000007f0d7f7220 */ /* 0x040fe20000410000 */
[----:B------:R-:W-:Y:S01]  /*133a0*/  MOV R10, 0x20 ;  /* 0x00000020000a7802 */ /* 0x000fe20000000f00 */
[----:B------:R-:W-:Y:S01]  /*133b0*/  FMUL.FTZ R122, R13, R122 ;  /* 0x0000007a0d7a7220 */ /* 0x000fe20000410000 */
[----:B------:R-:W-:Y:S01]  /*133c0*/  F2FP.BF16.PACK_AB R116, R117, R116 ;  /* 0x000000747574723e */ /* 0x000fe200000010ff */
[C---:B------:R-:W-:Y:S01]  /*133d0*/  FMUL.FTZ R123, R13.reuse, R123 ;  /* 0x0000007b0d7b7220 */ /* 0x040fe20000410000 */
[----:B------:R-:W-:Y:S01]  /*133e0*/  SEL R18, R10, 0xffffffe0, !P1 ;  /* 0xffffffe00a127807 */ /* 0x000fe20004800000 */
[----:B------:R-:W-:Y:S01]  /*133f0*/  FMUL.FTZ R74, R13, R74 ;  /* 0x0000004a0d4a7220 */ /* 0x000fe20000410000 */
[----:B------:R-:W-:Y:S01]  /*13400*/  IADD3 R17, R11, R12, RZ ;  /* 0x0000000c0b117210 */ /* 0x000fe20007ffe0ff */
[----:B------:R-:W-:Y:S01]  /*13410*/  FMUL.FTZ R75, R13, R75 ;  /* 0x0000004b0d4b7220 */ /* 0x000fe20000410000 */
[----:B------:R-:W-:Y:S01]  /*13420*/  F2FP.BF16.PACK_AB R126, R127, R126 ;  /* 0x0000007e7f7e723e */ /* 0x000fe200000010ff */
[----:B------:R-:W-:Y:S01]  /*13430*/  FMUL.FTZ R78, R13, R78 ;  /* 0x0000004e0d4e7220 */ /* 0x000fe20000410000 */
[----:B------:R-:W-:Y:S01]  /*13440*/  F2FP.BF16.PACK_AB R122, R123, R122 ;  /* 0x0000007a7b7a723e */ /* 0x000fe200000010ff */
[C---:B------:R-:W-:Y:S01]  /*13450*/  FMUL.FTZ R79, R13.reuse, R79 ;  /* 0x0000004f0d4f7220 */ /* 0x040fe20000410000 */
[----:B------:R-:W-:Y:S01]  /*13460*/  STS [R11], R128 ;  /* 0x000000800b007388 */ /* 0x000fe20000000800 */
[----:B------:R-:W-:Y:S01]  /*13470*/  FMUL.FTZ R86, R13, R86 ;  /* 0x000000560d567220 */ /* 0x000fe20000410000 */
[----:B------:R-:W-:Y:S01]  /*13480*/  IADD3 R21, R17, R18, RZ ;  /* 0x0000001211157210 */ /* 0x000fe20007ffe0ff */
[C---:B------:R-:W-:Y:S01]  /*13490*/  FMUL.FTZ R87, R13.reuse, R87 ;  /* 0x000000570d577220 */ /* 0x040fe20000410000 */
[----:B------:R-:W-:Y:S01]  /*134a0*/  STS [R11+0x400], R130 ;  /* 0x000400820b007388 */ /* 0x000fe20000000800 */
[----:B------:R-:W-:Y:S01]  /*134b0*/  FMUL.FTZ R110, R13, R110 ;  /* 0x0000006e0d6e7220 */ /* 0x000fe20000410000 */
[----:B------:R-:W-:Y:S01]  /*134c0*/  F2FP.BF16.PACK_AB R74, R75, R74 ;  /* 0x0000004a4b4a723e */ /* 0x000fe200000010ff */
[C---:B------:R-:W-:Y:S01]  /*134d0*/  FMUL.FTZ R111, R13.reuse, R111 ;  /* 0x0000006f0d6f7220 */ /* 0x040fe20000410000 */
[----:B------:R-:W-:Y:S01]  /*134e0*/  STS [R17], R116 ;  /* 0x0000007411007388 */ /* 0x000fe20000000800 */
[----:B------:R-:W-:Y:S01]  /*134f0*/  FMUL.FTZ R94, R13, R94 ;  /* 0x0000005e0d5e7220 */ /* 0x000fe20000410000 */
[----:B------:R-:W-:Y:S01]  /*13500*/  F2FP.BF16.PACK_AB R78, R79, R78 ;  /* 0x0000004e4f4e723e */ /* 0x000fe200000010ff */
[C---:B------:R-:W-:Y:S01]  /*13510*/  FMUL.FTZ R95, R13.reuse, R95 ;  /* 0x0000005f0d5f7220 */ /* 0x040fe20000410000 */
[----:B------:R-:W-:Y:S01]  /*13520*/  STS [R17+0x400], R118 ;  /* 0x0004007611007388 */ /* 0x000fe20000000800 */
[----:B------:R-:W-:Y:S01]  /*13530*/  FMUL.FTZ R98, R13, R98 ;  /* 0x000000620d627220 */ /* 0x000fe20000410000 */
[----:B------:R-:W-:Y:S01]  /*13540*/  F2FP.BF16.PACK_AB R86, R87, R86 ;  /* 0x000000565756723e */ /* 0x000fe200000010ff */
[----:B------:R-:W-:Y:S01]  /*13550*/  FMUL.FTZ R13, R13, R99 ;  /* 0x000000630d0d7220 */ /* 0x000fe20000410000 */
[----:B------:R-:W-:Y:S01]  /*13560*/  STS [R11+0x2000], R124 ;  /* 0x0020007c0b007388 */ /* 0x000fe20000000800 */
[----:B------:R-:W-:Y:S01]  /*13570*/  FMUL.FTZ R68, R15, R68 ;  /* 0x000000440f447220 */ /* 0x000fe20000410000 */
[----:B------:R-:W-:Y:S01]  /*13580*/  F2FP.BF16.PACK_AB R110, R111, R110 ;  /* 0x0000006e6f6e723e */ /* 0x000fe200000010ff */
[----:B------:R-:W-:Y:S01]  /*13590*/  FMUL.FTZ R69, R15, R69 ;  /* 0x000000450f457220 */ /* 0x000fe20000410000 */
[----:B------:R-:W-:Y:S01]  /*135a0*/  F2FP.BF16.PACK_AB R98, R13, R98 ;  /* 0x000000620d62723e */ /* 0x000fe200000010ff */
[----:B------:R-:W-:Y:S01]  /*135b0*/  FMUL.FTZ R112, R15, R112 ;  /* 0x000000700f707220 */ /* 0x000fe20000410000 */
[----:B------:R-:W-:Y:S01]  /*135c0*/  IADD3 R13, R11, 0x40, RZ ;  /* 0x000000400b0d7810 */ /* 0x000fe20007ffe0ff */
[----:B------:R-:W-:Y:S01]  /*135d0*/  FMUL.FTZ R113, R15, R113 ;  /* 0x000000710f717220 */ /* 0x000fe20000410000 */
[----:B------:R-:W-:Y:S01]  /*135e0*/  F2FP.BF16.PACK_AB R68, R69, R68 ;  /* 0x000000444544723e */ /* 0x000fe200000010ff */
[----:B------:R-:W-:Y:S01]  /*135f0*/  FMUL.FTZ R80, R15, R80 ;  /* 0x000000500f507220 */ /* 0x000fe20000410000 */
[----:B------:R-:W-:Y:S01]  /*13600*/  @P2 IADD3 R13, R11, -0x40, RZ ;  /* 0xffffffc00b0d2810 */ /* 0x000fe20007ffe0ff */
[----:B------:R-:W-:Y:S01]  /*13610*/  FMUL.FTZ R81, R15, R81 ;  /* 0x000000510f517220 */ /* 0x000fe20000410000 */
[----:B------:R-:W-:Y:S01]  /*13620*/  F2FP.BF16.PACK_AB R112, R113, R112 ;  /* 0x000000707170723e */ /* 0x000fe200000010ff */
[C---:B------:R-:W-:Y:S01]  /*13630*/  FMUL.FTZ R88, R15.reuse, R88 ;  /* 0x000000580f587220 */ /* 0x040fe20000410000 */
[----:B------:R-:W-:Y:S01]  /*13640*/  STS [R11+0x2400], R126 ;  /* 0x0024007e0b007388 */ /* 0x000fe20000000800 */
[----:B------:R-:W-:Y:S01]  /*13650*/  FMUL.FTZ R89, R15, R89 ;  /* 0x000000590f597220 */ /* 0x000fe20000410000 */
[----:B------:R-:W-:Y:S01]  /*13660*/  F2FP.BF16.PACK_AB R80, R81, R80 ;  /* 0x000000505150723e */ /* 0x000fe200000010ff */
[----:B------:R-:W-:Y:S01]  /*13670*/  IMAD.IADD R19, R11, 0x1, R18 ;  /* 0x000000010b137824 */ /* 0x000fe200078e0212 */
[----:B------:R-:W-:Y:S01]  /*13680*/  STS [R17+0x2000], R120 ;  /* 0x0020007811007388 */ /* 0x000fe20000000800 */
[----:B------:R-:W-:Y:S01]  /*13690*/  FMUL.FTZ R104, R15, R104 ;  /* 0x000000680f687220 */ /* 0x000fe20000410000 */
[----:B------:R-:W-:Y:S01]  /*136a0*/  F2FP.BF16.PACK_AB R88, R89, R88 ;  /* 0x000000585958723e */ /* 0x000fe200000010ff */
[C---:B------:R-:W-:Y:S01]  /*136b0*/  FMUL.FTZ R105, R15.reuse, R105 ;  /* 0x000000690f697220 */ /* 0x040fe20000410000 */
[----:B------:R2:W-:Y:S01]  /*136c0*/  STS [R17+0x2400], R122 ;  /* 0x0024007a11007388 */ /* 0x0005e20000000800 */
[C---:B------:R-:W-:Y:S01]  /*136d0*/  FMUL.FTZ R100, R15.reuse, R100 ;  /* 0x000000640f647220 */ /* 0x040fe20000410000 */
[----:B------:R-:W-:Y:S01]  /*136e0*/  IADD3 R23, R18, 0x400, R13 ;  /* 0x0000040012177810 */ /* 0x000fe20007ffe00d */
[----:B------:R-:W-:Y:S01]  /*136f0*/  FMUL.FTZ R15, R15, R101 ;  /* 0x000000650f0f7220 */ /* 0x000fe20000410000 */
[----:B------:R-:W-:Y:S01]  /*13700*/  STS [R19], R68 ;  /* 0x0000004413007388 */ /* 0x000fe20000000800 */
[----:B------:R-:W-:Y:S01]  /*13710*/  F2FP.BF16.PACK_AB R104, R105, R104 ;  /* 0x000000686968723e */ /* 0x000fe200000010ff */
[----:B----4-:R-:W-:Y:S01]  /*13720*/  @P6 FMUL.FTZ R2, R2, 0.69314718246459960938 ;  /* 0x3f31721802026820 */ /* 0x010fe20000410000 */
[----:B------:R-:W-:Y:S01]  /*13730*/  IADD3 R23, R12, R23, RZ ;  /* 0x000000170c177210 */ /* 0x000fe20007ffe0ff */
[----:B------:R-:W-:Y:S01]  /*13740*/  STS [R19+0x400], R70 ;  /* 0x0004004613007388 */ /* 0x000fe20000000800 */
[----:B------:R-:W-:-:S02]  /*13750*/  F2FP.BF16.PACK_AB R15, R15, R100 ;  /* 0x000000640f0f723e */ /* 0x000fc400000010ff */
[----:B------:R-:W-:Y:S01]  /*13760*/  F2FP.BF16.PACK_AB R94, R95, R94 ;  /* 0x0000005e5f5e723e */ /* 0x000fe200000010ff */
[----:B------:R-:W-:Y:S01]  /*13770*/  STS [R21], R112 ;  /* 0x0000007015007388 */ /* 0x000fe20000000800 */
[----:B------:R-:W-:Y:S02]  /*13780*/  ISETP.NE.AND P2, PT, R16, RZ, PT ;  /* 0x000000ff1000720c */ /* 0x000fe40003f45270 */
[----:B------:R-:W-:Y:S01]  /*13790*/  LOP3.LUT R3, R3, 0xffffffe0, RZ, 0xc0, !PT ;  /* 0xffffffe003037812 */ /* 0x000fe200078ec0ff */
[----:B------:R-:W-:Y:S03]  /*137a0*/  STS [R21+0x400], R114 ;  /* 0x0004007215007388 */ /* 0x000fe60000000800 */
[----:B------:R-:W-:Y:S01]  /*137b0*/  IADD3 R3, -R3, R0, RZ ;  /* 0x0000000003037210 */ /* 0x000fe20007ffe1ff */
[----:B------:R-:W-:Y:S04]  /*137c0*/  STS [R19+0x2000], R72 ;  /* 0x0020004813007388 */ /* 0x000fe80000000800 */
[----:B------:R3:W-:Y:S01]  /*137d0*/  STS [R19+0x2400], R74 ;  /* 0x0024004a13007388 */ /* 0x0007e20000000800 */
[----:B--2---:R-:W-:Y:S01]  /*137e0*/  IADD3 R17, R12, R13, RZ ;  /* 0x0000000d0c117210 */ /* 0x004fe20007ffe0ff */
[----:B------:R-:W-:Y:S01]  /*137f0*/  @P2 IMAD.MOV.U32 R0, RZ, RZ, c[0x0][0x210] ;  /* 0x00008400ff002624 */ /* 0x000fe200078e00ff */
[----:B------:R-:W-:Y:S01]  /*13800*/  @P2 MOV R11, c[0x0][0x210] ;  /* 0x00008400000b2a02 */ /* 0x000fe20000000f00 */
[----:B------:R-:W-:Y:S01]  /*13810*/  STS [R21+0x2000], R76 ;  /* 0x0020004c15007388 */ /* 0x000fe20000000800 */
[----:B------:R-:W-:-:S02]  /*13820*/  @!P2 ISETP.NE.AND P1, PT, R20, RZ, PT ;  /* 0x000000ff1400a20c */ /* 0x000fc40003f25270 */
[----:B------:R-:W-:Y:S01]  /*13830*/  @!P2 MOV R12, c[0x0][0x214] ;  /* 0x00008500000caa02 */ /* 0x000fe20000000f00 */
[----:B------:R-:W-:Y:S01]  /*13840*/  STS [R21+0x2400], R78 ;  /* 0x0024004e15007388 */ /* 0x000fe20000000800 */
[----:B------:R-:W-:Y:S01]  /*13850*/  @P2 IMAD R11, R11, c[0x0][0x214], RZ ;  /* 0x000085000b0b2a24 */ /* 0x000fe200078e02ff */
[----:B------:R-:W-:Y:S02]  /*13860*/  @!P2 MOV R0, 0x1 ;  /* 0x000000010000a802 */ /* 0x000fe40000000f00 */
[----:B------:R-:W2:Y:S01]  /*13870*/  S2R R10, SR_CTAID.Y ;  /* 0x00000000000a7919 */ /* 0x000ea20000002600 */
[----:B------:R-:W-:Y:S02]  /*13880*/  @!P2 SEL R11, R12, c[0x0][0x234], !P1 ;  /* 0x00008d000c0baa07 */ /* 0x000fe40004800000 */
[----:B------:R-:W-:Y:S01]  /*13890*/  ISETP.NE.AND P1, PT, R20, RZ, PT ;  /* 0x000000ff1400720c */ /* 0x000fe20003f25270 */
[----:B------:R-:W-:Y:S03]  /*138a0*/  STS [R13], R80 ;  /* 0x000000500d007388 */ /* 0x000fe60000000800 */
[----:B------:R-:W-:Y:S01]  /*138b0*/  ISETP.EQ.AND P1, PT, R16, RZ, P1 ;  /* 0x000000ff1000720c */ /* 0x000fe20000f22270 */
[----:B------:R-:W-:Y:S04]  /*138c0*/  STS [R13+0x400], R82 ;  /* 0x000400520d007388 */ /* 0x000fe80000000800 */
[----:B------:R-:W-:Y:S01]  /*138d0*/  STS [R17], R88 ;  /* 0x0000005811007388 */ /* 0x000fe20000000800 */
[C---:B---3--:R-:W-:Y:S01]  /*138e0*/  IADD3 R19, R18.reuse, R13, RZ ;  /* 0x0000000d12137210 */ /* 0x048fe20007ffe0ff */
[----:B------:R-:W-:-:S02]  /*138f0*/  IMAD.IADD R18, R18, 0x1, R17 ;  /* 0x0000000112127824 */ /* 0x000fc400078e0211 */
[----:B------:R-:W-:Y:S04]  /*13900*/  STS [R17+0x400], R90 ;  /* 0x0004005a11007388 */ /* 0x000fe80000000800 */
[----:B------:R-:W-:Y:S01]  /*13910*/  STS [R13+0x2000], R84 ;  /* 0x002000540d007388 */ /* 0x000fe20000000800 */
[----:B------:R-:W-:-:S03]  /*13920*/  @!P1 CS2R R52, SRZ ;  /* 0x0000000000349805 */ /* 0x000fc6000001ff00 */
[----:B------:R3:W-:Y:S01]  /*13930*/  STS [R13+0x2400], R86 ;  /* 0x002400560d007388 */ /* 0x0007e20000000800 */
[----:B--2---:R-:W-:-:S03]  /*13940*/  @!P0 IMAD.WIDE.U32 R50, R10, c[0x0][0x1e0], RZ ;  /* 0x000078000a328a25 */ /* 0x004fc600078e00ff */
[----:B------:R-:W-:Y:S01]  /*13950*/  STS [R17+0x2000], R108 ;  /* 0x0020006c11007388 */ /* 0x000fe20000000800 */
[----:B------:R-:W-:Y:S01]  /*13960*/  @P1 IMAD R49, R10, c[0x0][0x214], RZ ;  /* 0x000085000a311a24 */ /* 0x000fe200078e02ff */
[----:B------:R-:W-:Y:S01]  /*13970*/  @!P0 MOV R8, R50 ;  /* 0x0000003200088202 */ /* 0x000fe20000000f00 */
[----:B------:R-:W-:Y:S01]  /*13980*/  @P3 FMUL.FTZ R50, R4, 0.69314718246459960938 ;  /* 0x3f31721804323820 */ /* 0x000fe20000410000 */
[----:B------:R2:W-:Y:S02]  /*13990*/  STS [R17+0x2400], R110 ;  /* 0x0024006e11007388 */ /* 0x0005e40000000800 */
[----:B------:R-:W-:Y:S02]  /*139a0*/  @P1 SEL R49, R49, R202, !P0 ;  /* 0x000000ca31311207 */ /* 0x000fe40004000000 */
[----:B------:R-:W-:Y:S02]  /*139b0*/  STS [R19], R104 ;  /* 0x0000006813007388 */ /* 0x000fe40000000800 */
[----:B------:R-:W-:-:S02]  /*139c0*/  @P1 MOV R52, R49 ;  /* 0x0000003100341202 */ /* 0x000fc40000000f00 */
[----:B------:R-:W-:Y:S01]  /*139d0*/  STS [R19+0x400], R106 ;  /* 0x0004006a13007388 */ /* 0x000fe20000000800 */
[----:B------:R-:W-:-:S03]  /*139e0*/  @P1 SHF.R.S32.HI R53, RZ, 0x1f, R49 ;  /* 0x0000001fff351819 */ /* 0x000fc60000011431 */
[----:B------:R4:W-:Y:S04]  /*139f0*/  STS [R18], R15 ;  /* 0x0000000f12007388 */ /* 0x0009e80000000800 */
[----:B------:R1:W-:Y:S01]  /*13a00*/  STS [R23], R102 ;  /* 0x0000006617007388 */ /* 0x0003e20000000800 */
[----:B---3--:R-:W-:-:S03]  /*13a10*/  @!P0 SHF.R.S32.HI R13, RZ, 0x1f, R10 ;  /* 0x0000001fff0d8819 */ /* 0x008fc6000001140a */
[----:B------:R3:W-:Y:S04]  /*13a20*/  STS [R19+0x2000], R92 ;  /* 0x0020005c13007388 */ /* 0x0007e80000000800 */
[----:B------:R3:W-:Y:S01]  /*13a30*/  STS [R19+0x2400], R94 ;  /* 0x0024005e13007388 */ /* 0x0007e20000000800 */
[----:B--2---:R-:W-:-:S03]  /*13a40*/  @!P0 IMAD R17, R13, c[0x0][0x1e0], RZ ;  /* 0x000078000d118a24 */ /* 0x004fc600078e02ff */
[----:B------:R3:W-:Y:S01]  /*13a50*/  STS [R18+0x2000], R96 ;  /* 0x0020006012007388 */ /* 0x0007e20000000800 */
[----:B------:R-:W-:-:S03]  /*13a60*/  @!P0 IMAD R48, R10, c[0x0][0x1e4], R17 ;  /* 0x000079000a308a24 */ /* 0x000fc600078e0211 */
[----:B------:R3:W-:Y:S02]  /*13a70*/  STS [R23+0x2000], R98 ;  /* 0x0020006217007388 */ /* 0x0007e40000000800 */
[----:B------:R-:W-:Y:S02]  /*13a80*/  @!P0 IADD3 R9, R51, R48, RZ ;  /* 0x0000003033098210 */ /* 0x000fe40007ffe0ff */
[----:B------:R-:W-:Y:S01]  /*13a90*/  BAR.SYNC.DEFER_BLOCKING 0x0 ;  /* 0x0000000000007b1d */ /* 0x000fe20000010000 */
[----:B----4-:R-:W-:Y:S01]  /*13aa0*/  @P2 MOV R15, 0x1 ;  /* 0x00000001000f2802 */ /* 0x010fe20000000f00 */
[----:B------:R-:W-:Y:S01]  /*13ab0*/  @!P2 IMAD R15, R11, c[0x0][0x1c0], RZ ;  /* 0x000070000b0faa24 */ /* 0x000fe200078e02ff */
[----:B------:R-:W-:Y:S02]  /*13ac0*/  LOP3.LUT P0, RZ, R3, 0x3, RZ, 0xc0, !PT ;  /* 0x0000000303ff7812 */ /* 0x000fe4000780c0ff */
[----:B------:R-:W-:Y:S01]  /*13ad0*/  MOV R3, 0x7f800000 ;  /* 0x7f80000000037802 */ /* 0x000fe20000000f00 */
[----:B------:R-:W2:Y:S01]  /*13ae0*/  S2R R13, SR_CTAID.X ;  /* 0x00000000000d7919 */ /* 0x000ea20000002500 */
[----:B------:R-:W-:Y:S01]  /*13af0*/  IMAD R15, R10, R15, RZ ;  /* 0x0000000f0a0f7224 */ /* 0x000fe200078e02ff */
[----:B------:R-:W-:Y:S01]  /*13b00*/  MOV R10, 0x7f800000 ;  /* 0x7f800000000a7802 */ /* 0x000fe20000000f00 */
[----:B------:R-:W-:Y:S01]  /*13b10*/  @P6 FFMA.FTZ R10, R135, c[0x0][0x238], R2 ;  /* 0x00008e00870a6a23 */ /* 0x000fe20000010002 */
[----:B------:R-:W4:Y:S01]  /*13b20*/  S2R R12, SR_CTAID.Z ;  /* 0x00000000000c7919 */ /* 0x000f220000002700 */
[----:B------:R-:W-:Y:S01]  /*13b30*/  MOV R2, 0x7f800000 ;  /* 0x7f80000000027802 */ /* 0x000fe20000000f00 */
[----:B------:R-:W-:Y:S01]  /*13b40*/  @P3 FFMA.FTZ R3, R7, c[0x0][0x238], R50 ;  /* 0x00008e0007033a23 */ /* 0x000fe20000010032 */
[----:B------:R-:W-:Y:S01]  /*13b50*/  SEL R15, R15, RZ, !P1 ;  /* 0x000000ff0f0f7207 */ /* 0x000fe20004800000 */
[----:B------:R3:W3:Y:S04]  /*13b60*/  LDS.128 R40, [R205] ;  /* 0x00000000cd287984 */ /* 0x0006e80000000c00 */
[----:B------:R3:W3:Y:S01]  /*13b70*/  LDS.128 R36, [R205+0x800] ;  /* 0x00080000cd247984 */ /* 0x0006e20000000c00 */
[----:B--2---:R-:W-:-:S03]  /*13b80*/  IMAD R13, R13, R0, RZ ;  /* 0x000000000d0d7224 */ /* 0x004fc600078e02ff */
[----:B------:R2:W2:Y:S01]  /*13b90*/  LDS.128 R32, [R205+0x1000] ;  /* 0x00100000cd207984 */ /* 0x0004a20000000c00 */
[----:B----4-:R-:W-:Y:S01]  /*13ba0*/  IMAD R15, R12, R11, R15 ;  /* 0x0000000b0c0f7224 */ /* 0x010fe200078e020f */
[----:B------:R-:W-:Y:S02]  /*13bb0*/  SHF.L.U32 R48, R13, 0x7, RZ ;  /* 0x000000070d307819 */ /* 0x000fe400000006ff */
[----:B------:R4:W2:Y:S01]  /*13bc0*/  LDS.128 R28, [R205+0x1800] ;  /* 0x00180000cd1c7984 */ /* 0x0008a20000000c00 */
[----:B------:R-:W-:Y:S01]  /*13bd0*/  @P5 FMUL.FTZ R13, R6, 0.69314718246459960938 ;  /* 0x3f317218060d5820 */ /* 0x000fe20000410000 */
[----:B------:R-:W-:Y:S01]  /*13be0*/  MOV R11, 0x7f800000 ;  /* 0x7f800000000b7802 */ /* 0x000fe20000000f00 */
[----:B-1----:R-:W-:Y:S01]  /*13bf0*/  @P4 FMUL.FTZ R6, R5, 0.69314718246459960938 ;  /* 0x3f31721805064820 */ /* 0x002fe20000410000 */
[----:B------:R4:W1:Y:S01]  /*13c00*/  LDS.128 R24, [R205+0x2000] ;  /* 0x00200000cd187984 */ /* 0x0008620000000c00 */
[----:B------:R-:W-:Y:S01]  /*13c10*/  IADD3 R4, P2, P1, R48, R52, R15 ;  /* 0x0000003430047210 */ /* 0x000fe2000795e00f */
[----:B------:R-:W-:Y:S01]  /*13c20*/  @P5 FFMA.FTZ R11, R134, c[0x0][0x238], R13 ;  /* 0x00008e00860b5a23 */ /* 0x000fe2000001000d */
[----:B------:R-:W-:Y:S01]  /*13c30*/  SHF.R.S32.HI R48, RZ, 0x1f, R48 ;  /* 0x0000001fff307819 */ /* 0x000fe20000011430 */
[----:B------:R4:W1:Y:S01]  /*13c40*/  LDS.128 R20, [R205+0x2800] ;  /* 0x00280000cd147984 */ /* 0x0008620000000c00 */
[----:B------:R-:W-:Y:S01]  /*13c50*/  SHF.R.S32.HI R15, RZ, 0x1f, R15 ;  /* 0x0000001fff0f7819 */ /* 0x000fe2000001140f */
[----:B------:R-:W-:-:S02]  /*13c60*/  @P4 FFMA.FTZ R2, R133, c[0x0][0x238], R6 ;  /* 0x00008e0085024a23 */ /* 0x000fc40000010006 */
[----:B------:R4:W1:Y:S01]  /*13c70*/  LDS.128 R16, [R205+0x3000] ;  /* 0x00300000cd107984 */ /* 0x0008620000000c00 */
[----:B------:R-:W-:-:S03]  /*13c80*/  IADD3.X R15, R48, R53, R15, P2, P1 ;  /* 0x00000035300f7210 */ /* 0x000fc600017e240f */
[----:B------:R4:W1:Y:S01]  /*13c90*/  LDS.128 R44, [R205+0x3800] ;  /* 0x00380000cd2c7984 */ /* 0x0008620000000c00 */
[----:B------:R-:W-:Y:S05]  /*13ca0*/  @P0 BRA `(.L_x_555) ;  /* 0x0000024000000947 */ /* 0x000fea0003800000 */
[----:B------:R-:W-:-:S04]  /*13cb0*/  SHF.R.S32.HI R5, RZ, 0x1f, R14 ;  /* 0x0000001fff057819 */ /* 0x000fc8000001140e */
[----:B------:R-:W-:-:S04]  /*13cc0*/  LEA.HI R5, R5, R14, RZ, 0x2 ;  /* 0x0000000e05057211 */ /* 0x000fc800078f10ff */
[----:B------:R-:W-:-:S05]  /*13cd0*/  LOP3.LUT R5, R5, 0xffffffc, RZ, 0xc0, !PT ;  /* 0x0ffffffc05057812 */ /* 0x000fca00078ec0ff */
[----:B------:R-:W-:-:S04]  /*13ce0*/  IMAD.IADD R14, R14, 0x1, -R5 ;  /* 0x000000010e0e7824 */ /* 0x000fc800078e0a05 */
[----:B------:R-:W-:-:S05]  /*13cf0*/  IMAD R5, R14, 0x10, R203 ;  /* 0x000000100e057824 */ /* 0x000fca00078e02cb */
[CC--:B------:R-:W-:Y:S02]  /*13d00*/  ISETP.GE.AND P6, PT, R5.reuse, R195.reuse, PT ;  /* 0x000000c30500720c */ /* 0x0c0fe40003fc6270 */
[C---:B------:R-:W-:Y:S02]  /*13d10*/  IADD3 R13, R5.reuse, 0x8, RZ ;  /* 0x00000008050d7810 */ /* 0x040fe40007ffe0ff */
[C---:B------:R-:W-:Y:S02]  /*13d20*/  IADD3 R7, R5.reuse, 0x40, RZ ;  /* 0x0000004005077810 */ /* 0x040fe40007ffe0ff */
[----:B------:R-:W-:Y:S02]  /*13d30*/  IADD3 R14, R5, 0x48, RZ ;  /* 0x00000048050e7810 */ /* 0x000fe40007ffe0ff */
[-C--:B------:R-:W-:Y:S02]  /*13d40*/  ISETP.GE.AND P5, PT, R13, R195.reuse, PT ;  /* 0x000000c30d00720c */ /* 0x080fe40003fa6270 */
[----:B------:R-:W-:-:S02]  /*13d50*/  ISETP.GE.AND P4, PT, R7, R195, PT ;  /* 0x000000c30700720c */ /* 0x000fc40003f86270 */
[----:B------:R-:W-:Y:S01]  /*13d60*/  ISETP.GE.AND P3, PT, R14, R195, PT ;  /* 0x000000c30e00720c */ /* 0x000fe20003f66270 */
[----:B------:R-:W-:-:S05]  /*13d70*/  @!P6 IMAD R5, R5, R0, RZ ;  /* 0x000000000505e224 */ /* 0x000fca00078e02ff */
[----:B------:R-:W-:-:S03]  /*13d80*/  @!P6 IADD3 R6, P0, R5, R4, RZ ;  /* 0x000000040506e210 */ /* 0x000fc60007f1e0ff */
[-C--:B------:R-:W-:Y:S01]  /*13d90*/  @!P5 IMAD R13, R13, R0.reuse, RZ ;  /* 0x000000000d0dd224 */ /* 0x080fe200078e02ff */
[-C--:B------:R-:W-:Y:S01]  /*13da0*/  @!P6 LEA.HI.X.SX32 R5, R5, R15.reuse, 0x1, P0 ;  /* 0x0000000f0505e211 */ /* 0x080fe200000f0eff */
[-C--:B------:R-:W-:Y:S01]  /*13db0*/  @!P4 IMAD R7, R7, R0.reuse, RZ ;  /* 0x000000000707c224 */ /* 0x080fe200078e02ff */
[----:B------:R-:W-:Y:S01]  /*13dc0*/  @!P6 LEA R48, P0, R6, c[0x0][0x200], 0x2 ;  /* 0x000080000630ea11 */ /* 0x000fe200078010ff */
[----:B------:R-:W-:Y:S01]  /*13dd0*/  @!P3 IMAD R14, R14, R0, RZ ;  /* 0x000000000e0eb224 */ /* 0x000fe200078e02ff */
[-C--:B------:R-:W-:Y:S02]  /*13de0*/  @!P5 IADD3 R0, P2, R13, R4.reuse, RZ ;  /* 0x000000040d00d210 */ /* 0x080fe40007f5e0ff */
[----:B------:R-:W-:Y:S02]  /*13df0*/  @!P6 LEA.HI.X R49, R6, c[0x0][0x204], R5, 0x2, P0 ;  /* 0x000081000631ea11 */ /* 0x000fe400000f1405 */
[-C--:B------:R-:W-:Y:S02]  /*13e00*/  @!P4 IADD3 R5, P1, R7, R4.reuse, RZ ;  /* 0x000000040705c210 */ /* 0x080fe40007f3e0ff */
[----:B------:R-:W-:Y:S01]  /*13e10*/  @!P3 IADD3 R4, P0, R14, R4, RZ ;  /* 0x000000040e04b210 */ /* 0x000fe20007f1e0ff */
[----:B------:R4:W-:Y:S01]  /*13e20*/  @!P6 STG.E [R48.64], R10 ;  /* 0x0000000a3000e986 */ /* 0x0009e2000c101914 */
[----:B------:R-:W-:-:S02]  /*13e30*/  @!P5 LEA.HI.X.SX32 R13, R13, R15, 0x1, P2 ;  /* 0x0000000f0d0dd211 */ /* 0x000fc400010f0eff */
[----:B------:R-:W-:Y:S02]  /*13e40*/  @!P5 LEA R50, P2, R0, c[0x0][0x200], 0x2 ;  /* 0x000080000032da11 */ /* 0x000fe400078410ff */
[-C--:B------:R-:W-:Y:S02]  /*13e50*/  @!P4 LEA.HI.X.SX32 R6, R7, R15.reuse, 0x1, P1 ;  /* 0x0000000f0706c211 */ /* 0x080fe400008f0eff */
[----:B------:R-:W-:Y:S02]  /*13e60*/  @!P3 LEA.HI.X.SX32 R15, R14, R15, 0x1, P0 ;  /* 0x0000000f0e0fb211 */ /* 0x000fe400000f0eff */
[----:B------:R-:W-:Y:S02]  /*13e70*/  @!P4 LEA R52, P1, R5, c[0x0][0x200], 0x2 ;  /* 0x000080000534ca11 */ /* 0x000fe400078210ff */
[----:B------:R-:W-:Y:S02]  /*13e80*/  @!P3 LEA R14, P0, R4, c[0x0][0x200], 0x2 ;  /* 0x00008000040eba11 */ /* 0x000fe400078010ff */
[----:B------:R-:W-:-:S02]  /*13e90*/  @!P5 LEA.HI.X R51, R0, c[0x0][0x204], R13, 0x2, P2 ;  /* 0x000081000033da11 */ /* 0x000fc400010f140d */
[----:B------:R-:W-:Y:S02]  /*13ea0*/  @!P4 LEA.HI.X R53, R5, c[0x0][0x204], R6, 0x2, P1 ;  /* 0x000081000535ca11 */ /* 0x000fe400008f1406 */
[----:B------:R-:W-:Y:S01]  /*13eb0*/  @!P3 LEA.HI.X R15, R4, c[0x0][0x204], R15, 0x2, P0 ;  /* 0x00008100040fba11 */ /* 0x000fe200000f140f */
[----:B------:R4:W-:Y:S04]  /*13ec0*/  @!P5 STG.E [R50.64], R11 ;  /* 0x0000000b3200d986 */ /* 0x0009e8000c101914 */
[----:B------:R4:W-:Y:S04]  /*13ed0*/  @!P4 STG.E [R52.64], R2 ;  /* 0x000000023400c986 */ /* 0x0009e8000c101914 */
[----:B------:R4:W-:Y:S02]  /*13ee0*/  @!P3 STG.E [R14.64], R3 ;  /* 0x000000030e00b986 */ /* 0x0009e4000c101914 */
.L_x_555:
[----:B------:R-:W-:Y:S05]  /*13ef0*/  BSYNC B0 ;  /* 0x0000000000007941 */ /* 0x000fea0003800000 */
.L_x_554:
[----:B----4-:R-:W4:Y:S01]  /*13f00*/  S2R R3, SR_TID.X ;  /* 0x0000000000037919 */ /* 0x010f220000002100 */
[C---:B------:R-:W-:Y:S01]  /*13f10*/  IADD3 R8, P0, R218.reuse, R8, RZ ;  /* 0x00000008da087210 */ /* 0x040fe20007f1e0ff */
[----:B------:R-:W-:Y:S01]  /*13f20*/  BSSY B0, `(.L_x_556) ;  /* 0x0000015000007945 */ /* 0x000fe20003800000 */
[----:B------:R-:W-:-:S02]  /*13f30*/  ISETP.GE.AND P1, PT, R218, c[0x0][0x220], PT ;  /* 0x00008800da007a0c */ /* 0x000fc40003f26270 */
[----:B------:R-:W-:Y:S01]  /*13f40*/  SHF.R.S32.HI R2, RZ, 0x1f, R12 ;  /* 0x0000001fff027819 */ /* 0x000fe2000001140c */
[----:B------:R-:W-:Y:S01]  /*13f50*/  IMAD.X R9, R219, 0x1, R9, P0 ;  /* 0x00000001db097824 */ /* 0x000fe200000e0609 */
[----:B----4-:R-:W-:-:S04]  /*13f60*/  SHF.R.S32.HI R0, RZ, 0x1f, R3 ;  /* 0x0000001fff007819 */ /* 0x010fc80000011403 */
[----:B------:R-:W-:Y:S01]  /*13f70*/  LEA.HI R0, R0, R3, RZ, 0x3 ;  /* 0x0000000300007211 */ /* 0x000fe200078f18ff */
[----:B------:R-:W-:-:S03]  /*13f80*/  IMAD R3, R2, c[0x0][0x1f0], RZ ;  /* 0x00007c0002037a24 */ /* 0x000fc600078e02ff */
[----:B------:R-:W-:Y:S01]  /*13f90*/  SHF.R.S32.HI R0, RZ, 0x3, R0 ;  /* 0x00000003ff007819 */ /* 0x000fe20000011400 */
[C---:B------:R-:W-:Y:S02]  /*13fa0*/  IMAD R3, R12.reuse, c[0x0][0x1f4], R3 ;  /* 0x00007d000c037a24 */ /* 0x040fe400078e0203 */
[----:B------:R-:W-:Y:S01]  /*13fb0*/  IMAD.WIDE.U32 R12, R12, c[0x0][0x1f0], R8 ;  /* 0x00007c000c0c7a25 */ /* 0x000fe200078e0008 */
[----:B------:R-:W-:-:S03]  /*13fc0*/  ISETP.GE.OR P0, PT, R0, R195, P1 ;  /* 0x000000c30000720c */ /* 0x000fc60000f06670 */
[----:B------:R-:W-:-:S10]  /*13fd0*/  IMAD.IADD R5, R13, 0x1, R3 ;  /* 0x000000010d057824 */ /* 0x000fd400078e0203 */
        /* <DEDUP_REMOVED lines=8> */
[----:B---3--:R3:W-:Y:S02]  /*14060*/  STG.E.128 [R8.64], R40 ;  /* 0x0000002808007986 */ /* 0x0087e4000c101d14 */
.L_x_557:
[----:B------:R-:W-:Y:S05]  /*14070*/  BSYNC B0 ;  /* 0x0000000000007941 */ /* 0x000fea0003800000 */
.L_x_556:
[----:B------:R-:W-:Y:S01]  /*14080*/  IADD3 R2, R0, 0x10, RZ ;  /* 0x0000001000027810 */ /* 0x000fe20007ffe0ff */
[----:B------:R-:W-:Y:S03]  /*14090*/  BSSY B0, `(.L_x_558) ;  /* 0x000000e000007945 */ /* 0x000fe60003800000 */
[----:B------:R-:W-:-:S13]  /*140a0*/  ISETP.GE.OR P0, PT, R2, R195, P1 ;  /* 0x000000c30200720c */ /* 0x000fda0000f06670 */
[----:B------:R-:W-:Y:S05]  /*140b0*/  @P0 BRA `(.L_x_559) ;  /* 0x000000b000000947 */ /* 0x000fea0003800000 */
[----:B------:R-:W-:Y:S01]  /*140c0*/  IADD3 R3, P0, R220, 0x10, RZ ;  /* 0x00000010dc037810 */ /* 0x000fe20007f1e0ff */
[----:B------:R-:W-:Y:S01]  /*140d0*/  IMAD.MOV.U32 R6, RZ, RZ, R12 ;  /* 0x000000ffff067224 */ /* 0x000fe200078e000c */
[----:B------:R-:W-:-:S03]  /*140e0*/  MOV R7, R5 ;  /* 0x0000000500077202 */ /* 0x000fc60000000f00 */
[----:B------:R-:W-:Y:S02]  /*140f0*/  IMAD.X R2, RZ, RZ, R221, P0 ;  /* 0x000000ffff027224 */ /* 0x000fe400000e06dd */
[----:B------:R-:W-:-:S04]  /*14100*/  IMAD.WIDE.U32 R6, R3, c[0x0][0x1e8], R6 ;  /* 0x00007a0003067a25 */ /* 0x000fc800078e0006 */
[----:B------:R-:W-:Y:S01]  /*14110*/  IMAD R2, R2, c[0x0][0x1e8], RZ ;  /* 0x00007a0002027a24 */ /* 0x000fe200078e02ff */
[----:B---3--:R-:W-:-:S03]  /*14120*/  LEA R8, P0, R6, c[0x0][0x1d0], 0x1 ;  /* 0x0000740006087a11 */ /* 0x008fc600078008ff */
[----:B------:R-:W-:-:S05]  /*14130*/  IMAD R2, R3, c[0x0][0x1ec], R2 ;  /* 0x00007b0003027a24 */ /* 0x000fca00078e0202 */
[----:B------:R-:W-:-:S04]  /*14140*/  IADD3 R2, R7, R2, RZ ;  /* 0x0000000207027210 */ /* 0x000fc80007ffe0ff */
[----:B------:R-:W-:-:S05]  /*14150*/  LEA.HI.X R9, R6, c[0x0][0x1d4], R2, 0x1, P0 ;  /* 0x0000750006097a11 */ /* 0x000fca00000f0c02 */
[----:B------:R3:W-:Y:S02]  /*14160*/  STG.E.128 [R8.64], R36 ;  /* 0x0000002408007986 */ /* 0x0007e4000c101d14 */
.L_x_559:
[----:B------:R-:W-:Y:S05]  /*14170*/  BSYNC B0 ;  /* 0x0000000000007941 */ /* 0x000fea0003800000 */
.L_x_558:
        /* <DEDUP_REMOVED lines=15> */
.L_x_561:
[----:B------:R-:W-:Y:S05]  /*14270*/  BSYNC B0 ;  /* 0x0000000000007941 */ /* 0x000fea0003800000 */
.L_x_560:
[----:B------:R-:W-:Y:S01]  /*14280*/  ISETP.GE.OR P0, PT, R212, R195, P1 ;  /* 0x000000c3d400720c */ /* 0x000fe20000f06670 */
[----:B------:R-:W-:-:S12]  /*14290*/  BSSY B0, `(.L_x_562) ;  /* 0x000000d000007945 */ /* 0x000fd80003800000 */
[----:B------:R-:W-:Y:S05]  /*142a0*/  @P0 BRA `(.L_x_563) ;  /* 0x000000b000000947 */ /* 0x000fea0003800000 */
[----:B--2---:R-:W-:Y:S01]  /*142b0*/  IADD3 R2, P0, R220, 0x30, RZ ;  /* 0x00000030dc027810 */ /* 0x004fe20007f1e0ff */
        /* <DEDUP_REMOVED lines=10> */
.L_x_563:
[----:B------:R-:W-:Y:S05]  /*14360*/  BSYNC B0 ;  /* 0x0000000000007941 */ /* 0x000fea0003800000 */
.L_x_562:
        /* <DEDUP_REMOVED lines=14> */
.L_x_565:
[----:B------:R-:W-:Y:S05]  /*14450*/  BSYNC B0 ;  /* 0x0000000000007941 */ /* 0x000fea0003800000 */
.L_x_564:
[----:B------:R-:W-:Y:S01]  /*14460*/  ISETP.GE.OR P0, PT, R208, R195, P1 ;  /* 0x000000c3d000720c */ /* 0x000fe20000f06670 */
[----:B------:R-:W-:-:S12]  /*14470*/  BSSY B0, `(.L_x_566) ;  /* 0x000000d000007945 */ /* 0x000fd80003800000 */
[----:B------:R-:W-:Y:S05]  /*14480*/  @P0 BRA `(.L_x_567) ;  /* 0x000000b000000947 */ /* 0x000fea0003800000 */
[----:B-12---:R-:W-:Y:S01]  /*14490*/  IADD3 R2, P0, R220, 0x50, RZ ;  /* 0x00000050dc027810 */ /* 0x006fe20007f1e0ff */
        /* <DEDUP_REMOVED lines=10> */
.L_x_567:
[----:B------:R-:W-:Y:S05]  /*14540*/  BSYNC B0 ;  /* 0x0000000000007941 */ /* 0x000fea0003800000 */
.L_x_566:
        /* <DEDUP_REMOVED lines=14> */
.L_x_569:
[----:B------:R-:W-:Y:S05]  /*14630*/  BSYNC B0 ;  /* 0x0000000000007941 */ /* 0x000fea0003800000 */
.L_x_568:
[----:B------:R-:W-:-:S13]  /*14640*/  ISETP.GE.OR P1, PT, R204, R195, P1 ;  /* 0x000000c3cc00720c */ /* 0x000fda0000f26670 */
[----:B------:R-:W-:Y:S05]  /*14650*/  @P1 EXIT ;  /* 0x000000000000194d */ /* 0x000fea0003800000 */
[----:B------:R-:W-:Y:S02]  /*14660*/  IADD3 R0, P0, R220, 0x70, RZ ;  /* 0x00000070dc007810 */ /* 0x000fe40007f1e0ff */
[----:B------:R-:W-:Y:S02]  /*14670*/  MOV R4, R12 ;  /* 0x0000000c00047202 */ /* 0x000fe40000000f00 */
[----:B------:R-:W-:-:S03]  /*14680*/  IADD3.X R220, RZ, R221, RZ, P0, !PT ;  /* 0x000000ddffdc7210 */ /* 0x000fc600007fe4ff */
[----:B------:R-:W-:-:S04]  /*14690*/  IMAD.WIDE.U32 R4, R0, c[0x0][0x1e8], R4 ;  /* 0x00007a0000047a25 */ /* 0x000fc800078e0004 */
[----:B-12---:R-:W-:Y:S01]  /*146a0*/  IMAD R3, R220, c[0x0][0x1e8], RZ ;  /* 0x00007a00dc037a24 */ /* 0x006fe200078e02ff */
[----:B------:R-:W-:-:S03]  /*146b0*/  LEA R2, P0, R4, c[0x0][0x1d0], 0x1 ;  /* 0x0000740004027a11 */ /* 0x000fc600078008ff */
[----:B------:R-:W-:-:S05]  /*146c0*/  IMAD R3, R0, c[0x0][0x1ec], R3 ;  /* 0x00007b0000037a24 */ /* 0x000fca00078e0203 */
[----:B------:R-:W-:-:S04]  /*146d0*/  IADD3 R3, R5, R3, RZ ;  /* 0x0000000305037210 */ /* 0x000fc80007ffe0ff */
[----:B------:R-:W-:-:S05]  /*146e0*/  LEA.HI.X R3, R4, c[0x0][0x1d4], R3, 0x1, P0 ;  /* 0x0000750004037a11 */ /* 0x000fca00000f0c03 */
[----:B------:R-:W-:Y:S01]  /*146f0*/  STG.E.128 [R2.64], R44 ;  /* 0x0000002c02007986 */ /* 0x000fe2000c101d14 */
[----:B------:R-:W-:Y:S05]  /*14700*/  EXIT ;  /* 0x000000000000794d */ /* 0x000fea0003800000 */
.L_x_504:
[----:B------:R-:W1:Y:S01]  /*14710*/  LDC.U8 R2, c[0x0][0x329] ;  /* 0x0000ca40ff027b82 */ /* 0x000e620000000000 */
[----:B------:R-:W-:Y:S01]  /*14720*/  ISETP.NE.AND P4, PT, R202, -0x1, PT ;  /* 0xffffffffca00780c */ /* 0x000fe20003f85270 */
[----:B------:R-:W-:Y:S01]  /*14730*/  BSSY B0, `(.L_x_570) ;  /* 0x000003f000007945 */ /* 0x000fe20003800000 */
[----:B------:R-:W-:Y:S02]  /*14740*/  LEA.HI R4, R14, R239, RZ, 0x3 ;  /* 0x000000ef0e047211 */ /* 0x000fe400078f18ff */
[----:B------:R-:W-:Y:S02]  /*14750*/  IADD3 R18, -R13, R18, RZ ;  /* 0x000000120d127210 */ /* 0x000fe40007ffe1ff */
[----:B------:R-:W-:Y:S01]  /*14760*/  LOP3.LUT R8, R4, 0xfffffff8, RZ, 0xc0, !PT ;  /* 0xfffffff804087812 */ /* 0x000fe200078ec0ff */
[----:B------:R-:W2:Y:S01]  /*14770*/  LDC.U8 R6, c[0x0][0x328] ;  /* 0x0000ca00ff067b82 */ /* 0x000ea20000000000 */
[----:B------:R-:W-:-:S03]  /*14780*/  SHF.R.S32.HI R4, RZ, 0x3, R4 ;  /* 0x00000003ff047819 */ /* 0x000fc60000011404 */
[----:B------:R-:W-:Y:S02]  /*14790*/  IMAD.IADD R239, R239, 0x1, -R8 ;  /* 0x00000001efef7824 */ /* 0x000fe400078e0a08 */
[----:B------:R-:W-:Y:S01]  /*147a0*/  @!P4 SHF.R.S32.HI R5, RZ, 0x1f, R0 ;  /* 0x0000001fff05c819 */ /* 0x000fe20000011400 */
[----:B------:R-:W-:-:S04]  /*147b0*/  @P4 IMAD.WIDE.U32 R20, R202, c[0x0][0x1e8], RZ ;  /* 0x00007a00ca144a25 */ /* 0x000fc800078e00ff */
[----:B------:R-:W-:Y:S02]  /*147c0*/  @!P4 IMAD R5, R5, c[0x0][0x1e0], RZ ;  /* 0x000078000505ca24 */ /* 0x000fe400078e02ff */
[----:B------:R-:W-:Y:S01]  /*147d0*/  @!P4 IMAD.WIDE.U32 R10, R0, c[0x0][0x1e0], RZ ;  /* 0x00007800000aca25 */ /* 0x000fe200078e00ff */
[----:B-1----:R-:W-:-:S03]  /*147e0*/  ISETP.NE.AND P2, PT, R2, RZ, PT ;  /* 0x000000ff0200720c */ /* 0x002fc60003f45270 */
[----:B------:R-:W-:Y:S01]  /*147f0*/  @!P4 IMAD.MOV.U32 R20, RZ, RZ, R10 ;  /* 0x000000ffff14c224 */ /* 0x000fe200078e000a */
[----:B--2---:R-:W-:-:S04]  /*14800*/  ISETP.NE.AND P0, PT, R6, RZ, PT ;  /* 0x000000ff0600720c */ /* 0x004fc80003f05270 */
[----:B------:R-:W-:-:S05]  /*14810*/  ISETP.EQ.AND P0, PT, R2, RZ, P0 ;  /* 0x000000ff0200720c */ /* 0x000fca0000702270 */
[----:B------:R-:W-:Y:S01]  /*14820*/  @P2 IMAD.MOV.U32 R3, RZ, RZ, c[0x0][0x210] ;  /* 0x00008400ff032624 */ /* 0x000fe200078e00ff */
[----:B------:R-:W-:Y:S01]  /*14830*/  @!P2 ISETP.NE.AND P3, PT, R6, RZ, PT ;  /* 0x000000ff0600a20c */ /* 0x000fe20003f65270 */
[----:B------:R-:W-:Y:S01]  /*14840*/  @!P4 IMAD R6, R0, c[0x0][0x1e4], R5 ;  /* 0x000079000006ca24 */ /* 0x000fe200078e0205 */
[C---:B------:R-:W-:Y:S01]  /*14850*/  ISETP.NE.OR P1, PT, R202.reuse, -0x1, !P0 ;  /* 0xffffffffca00780c */ /* 0x040fe20004725670 */
[----:B------:R-:W-:Y:S01]  /*14860*/  @!P2 IMAD.MOV.U32 R5, RZ, RZ, c[0x0][0x214] ;  /* 0x00008500ff05a624 */ /* 0x000fe200078e00ff */
[----:B------:R-:W-:Y:S01]  /*14870*/  @P2 MOV R7, 0x1 ;  /* 0x0000000100072802 */ /* 0x000fe20000000f00 */
[----:B------:R-:W-:Y:S02]  /*14880*/  @P2 IMAD R3, R3, c[0x0][0x214], RZ ;  /* 0x0000850003032a24 */ /* 0x000fe400078e02ff */
[----:B------:R-:W-:Y:S01]  /*14890*/  @P4 IMAD R2, R202, c[0x0][0x1ec], R21 ;  /* 0x00007b00ca024a24 */ /* 0x000fe200078e0215 */
[----:B------:R-:W-:Y:S01]  /*148a0*/  @!P2 SEL R3, R5, c[0x0][0x234], !P3 ;  /* 0x00008d000503aa07 */ /* 0x000fe20005800000 */
[----:B------:R-:W-:Y:S01]  /*148b0*/  @!P4 IMAD.IADD R2, R11, 0x1, R6 ;  /* 0x000000010b02c824 */ /* 0x000fe200078e0206 */
[----:B------:R-:W-:Y:S01]  /*148c0*/  SHF.R.S32.HI R5, RZ, 0x1f, R22 ;  /* 0x0000001fff057819 */ /* 0x000fe20000011416 */
[----:B------:R-:W-:Y:S01]  /*148d0*/  IMAD.SHL.U32 R11, R239, 0x8, RZ ;  /* 0x00000008ef0b7824 */ /* 0x000fe200078e00ff */
[----:B------:R-:W-:Y:S01]  /*148e0*/  @!P0 CS2R R8, SRZ ;  /* 0x0000000000088805 */ /* 0x000fe2000001ff00 */
[----:B------:R-:W-:-:S02]  /*148f0*/  @!P2 IMAD R7, R3, c[0x0][0x1c0], RZ ;  /* 0x000070000307aa24 */ /* 0x000fc400078e02ff */
[C---:B------:R-:W-:Y:S01]  /*14900*/  @!P1 IMAD R202, R0.reuse, c[0x0][0x214], RZ ;  /* 0x0000850000ca9a24 */ /* 0x040fe200078e02ff */
[C---:B------:R-:W-:Y:S01]  /*14910*/  IADD3 R20, P3, R11.reuse, R20, RZ ;  /* 0x000000140b147210 */ /* 0x040fe20007f7e0ff */
[----:B------:R-:W-:Y:S01]  /*14920*/  IMAD R0, R0, R7, RZ ;  /* 0x0000000700007224 */ /* 0x000fe200078e02ff */
[----:B------:R-:W-:Y:S01]  /*14930*/  ISETP.GE.AND P1, PT, R11, c[0x0][0x220], PT ;  /* 0x000088000b007a0c */ /* 0x000fe20003f26270 */
[----:B------:R-:W-:Y:S01]  /*14940*/  IMAD R5, R5, c[0x0][0x1f0], RZ ;  /* 0x00007c0005057a24 */ /* 0x000fe200078e02ff */
[----:B------:R-:W-:Y:S01]  /*14950*/  LEA.HI.X.SX32 R21, R11, R2, 0x1, P3 ;  /* 0x000000020b157211 */ /* 0x000fe200018f0eff */
[----:B------:R-:W-:Y:S01]  /*14960*/  @P2 IMAD.MOV.U32 R2, RZ, RZ, c[0x0][0x210] ;  /* 0x00008400ff022624 */ /* 0x000fe200078e00ff */
[----:B------:R-:W-:Y:S01]  /*14970*/  SEL R0, R0, RZ, !P0 ;  /* 0x000000ff00007207 */ /* 0x000fe20004000000 */
[----:B------:R-:W-:Y:S01]  /*14980*/  @!P2 IMAD.MOV.U32 R2, RZ, RZ, 0x1 ;  /* 0x00000001ff02a424 */ /* 0x000fe200078e00ff */
[-C--:B------:R-:W-:Y:S01]  /*14990*/  ISETP.GE.OR P3, PT, R4, R18.reuse, P1 ;  /* 0x000000120400720c */ /* 0x080fe20000f66670 */
[--C-:B------:R-:W-:Y:S01]  /*149a0*/  @P0 IMAD.MOV.U32 R8, RZ, RZ, R202.reuse ;  /* 0x000000ffff080224 */ /* 0x100fe200078e00ca */
[----:B------:R-:W-:Y:S01]  /*149b0*/  @P0 SHF.R.S32.HI R9, RZ, 0x1f, R202 ;  /* 0x0000001fff090819 */ /* 0x000fe200000114ca */
[----:B------:R-:W-:Y:S01]  /*149c0*/  IMAD R25, R22, c[0x0][0x1f4], R5 ;  /* 0x00007d0016197a24 */ /* 0x000fe200078e0205 */
[----:B------:R-:W-:Y:S01]  /*149d0*/  ISETP.GE.AND P0, PT, R4, R18, PT ;  /* 0x000000120400720c */ /* 0x000fe20003f06270 */
[----:B------:R-:W-:Y:S01]  /*149e0*/  IMAD.WIDE.U32 R20, R22, c[0x0][0x1f0], R20 ;  /* 0x00007c0016147a25 */ /* 0x000fe200078e0014 */
[----:B------:R-:W-:-:S03]  /*149f0*/  SHF.R.S32.HI R5, RZ, 0x1f, R4 ;  /* 0x0000001fff057819 */ /* 0x000fc60000011404 */
[----:B------:R-:W-:Y:S02]  /*14a00*/  IMAD R13, R13, R2, RZ ;  /* 0x000000020d0d7224 */ /* 0x000fe400078e02ff */
[----:B------:R-:W-:Y:S01]  /*14a10*/  IMAD R22, R22, R3, R0 ;  /* 0x0000000316167224 */ /* 0x000fe200078e0200 */
[----:B------:R-:W-:Y:S01]  /*14a20*/  P2R R3, PR, RZ, 0x1 ;  /* 0x00000001ff037803 */ /* 0x000fe20000000000 */
[----:B------:R-:W-:Y:S01]  /*14a30*/  IMAD.IADD R25, R25, 0x1, R21 ;  /* 0x0000000119197824 */ /* 0x000fe200078e0215 */
[----:B------:R-:W-:Y:S02]  /*14a40*/  SHF.R.S32.HI R7, RZ, 0x1f, R13 ;  /* 0x0000001fff077819 */ /* 0x000fe4000001140d */
[--C-:B------:R-:W-:Y:S02]  /*14a50*/  IADD3 R0, P2, P0, R13, R8, R22.reuse ;  /* 0x000000080d007210 */ /* 0x100fe4000785e016 */
[----:B------:R-:W-:Y:S01]  /*14a60*/  SHF.R.S32.HI R8, RZ, 0x1f, R22 ;  /* 0x0000001fff087819 */ /* 0x000fe20000011416 */
[----:B------:R-:W-:-:S03]  /*14a70*/  IMAD.WIDE R22, R19, 0x80, R4 ;  /* 0x0000008013167825 */ /* 0x000fc600078e0204 */
[----:B------:R-:W-:Y:S01]  /*14a80*/  IADD3.X R8, R7, R9, R8, P2, P0 ;  /* 0x0000000907087210 */ /* 0x000fe200017e0408 */
        /* <DEDUP_REMOVED lines=9> */
.L_x_571:
[----:B------:R-:W-:Y:S05]  /*14b20*/  BSYNC B0 ;  /* 0x0000000000007941 */ /* 0x000fea0003800000 */
.L_x_570:
[----:B------:R-:W-:Y:S01]  /*14b30*/  IADD3 R19, R4, 0x10, RZ ;  /* 0x0000001004137810 */ /* 0x000fe20007ffe0ff */
[----:B------:R-:W-:Y:S03]  /*14b40*/  BSSY B0, `(.L_x_572) ;  /* 0x0000010000007945 */ /* 0x000fe60003800000 */
[CC--:B------:R-:W-:Y:S02]  /*14b50*/  ISETP.GE.OR P0, PT, R19.reuse, R18.reuse, P1 ;  /* 0x000000121300720c */ /* 0x0c0fe40000f06670 */
[----:B------:R-:W-:-:S04]  /*14b60*/  ISETP.GE.AND P2, PT, R19, R18, PT ;  /* 0x000000121300720c */ /* 0x000fc80003f46270 */
[----:B------:R-:W-:-:S07]  /*14b70*/  P2R R10, PR, RZ, 0x4 ;  /* 0x00000004ff0a7803 */ /* 0x000fce0000000000 */
[----:B------:R-:W-:Y:S05]  /*14b80*/  @P0 BRA `(.L_x_573) ;  /* 0x000000b000000947 */ /* 0x000fea0003800000 */
[----:B------:R-:W-:Y:S01]  /*14b90*/  IADD3 R7, P0, R22, 0x10, RZ ;  /* 0x0000001016077810 */ /* 0x000fe20007f1e0ff */
[----:B-1----:R-:W-:Y:S01]  /*14ba0*/  IMAD.MOV.U32 R12, RZ, RZ, R20 ;  /* 0x000000ffff0c7224 */ /* 0x002fe200078e0014 */
        /* <DEDUP_REMOVED lines=8> */
[----:B------:R1:W-:Y:S02]  /*14c30*/  STG.E.128 [R14.64], RZ ;  /* 0x000000ff0e007986 */ /* 0x0003e4000c101d14 */
.L_x_573:
[----:B------:R-:W-:Y:S05]  /*14c40*/  BSYNC B0 ;  /* 0x0000000000007941 */ /* 0x000fea0003800000 */
.L_x_572:
[----:B------:R-:W-:Y:S01]  /*14c50*/  IADD3 R17, R4, 0x20, RZ ;  /* 0x0000002004117810 */ /* 0x000fe20007ffe0ff */
[----:B------:R-:W-:Y:S03]  /*14c60*/  BSSY B0, `(.L_x_574) ;  /* 0x000000f000007945 */ /* 0x000fe60003800000 */
[CC--:B------:R-:W-:Y:S02]  /*14c70*/  ISETP.GE.OR P0, PT, R17.reuse, R18.reuse, P1 ;  /* 0x000000121100720c */ /* 0x0c0fe40000f06670 */
[----:B------:R-:W-:-:S11]  /*14c80*/  ISETP.GE.AND P6, PT, R17, R18, PT ;  /* 0x000000121100720c */ /* 0x000fd60003fc6270 */
        /* <DEDUP_REMOVED lines=12> */
.L_x_575:
[----:B------:R-:W-:Y:S05]  /*14d50*/  BSYNC B0 ;  /* 0x0000000000007941 */ /* 0x000fea0003800000 */
.L_x_574:
[----:B-1----:R-:W-:Y:S01]  /*14d60*/  IADD3 R15, R4, 0x30, RZ ;  /* 0x00000030040f7810 */ /* 0x002fe20007ffe0ff */
[----:B------:R-:W-:Y:S03]  /*14d70*/  BSSY B0, `(.L_x_576) ;  /* 0x000000f000007945 */ /* 0x000fe60003800000 */
[CC--:B------:R-:W-:Y:S02]  /*14d80*/  ISETP.GE.OR P0, PT, R15.reuse, R18.reuse, P1 ;  /* 0x000000120f00720c */ /* 0x0c0fe40000f06670 */
[----:B------:R-:W-:-:S11]  /*14d90*/  ISETP.GE.AND P5, PT, R15, R18, PT ;  /* 0x000000120f00720c */ /* 0x000fd60003fa6270 */
[----:B------:R-:W-:Y:S05]  /*14da0*/  @P0 BRA `(.L_x_577) ;  /* 0x000000b000000947 */ /* 0x000fea0003800000 */
[----:B------:R-:W-:Y:S01]  /*14db0*/  IADD3 R7, P0, R22, 0x30, RZ ;  /* 0x0000003016077810 */ /* 0x000fe20007f1e0ff */
[----:B------:R-:W-:Y:S01]  /*14dc0*/  IMAD.MOV.U32 R12, RZ, RZ, R20 ;  /* 0x000000ffff0c7224 */ /* 0x000fe200078e0014 */
        /* <DEDUP_REMOVED lines=9> */
.L_x_577:
[----:B------:R-:W-:Y:S05]  /*14e60*/  BSYNC B0 ;  /* 0x0000000000007941 */ /* 0x000fea0003800000 */
.L_x_576:
        /* <DEDUP_REMOVED lines=16> */
.L_x_579:
[----:B------:R-:W-:Y:S05]  /*14f70*/  BSYNC B0 ;  /* 0x0000000000007941 */ /* 0x000fea0003800000 */
.L_x_578:
        /* <DEDUP_REMOVED lines=16> */
.L_x_581:
[----:B------:R-:W-:Y:S05]  /*15080*/  BSYNC B0 ;  /* 0x0000000000007941 */ /* 0x000fea0003800000 */
.L_x_580:
        /* <DEDUP_REMOVED lines=16> */
.L_x_583:
[----:B------:R-:W-:Y:S05]  /*15190*/  BSYNC B0 ;  /* 0x0000000000007941 */ /* 0x000fea0003800000 */
.L_x_582:
[----:B------:R-:W-:Y:S01]  /*151a0*/  IADD3 R7, R4, 0x70, RZ ;  /* 0x0000007004077810 */ /* 0x000fe20007ffe0ff */
[----:B------:R-:W-:Y:S03]  /*151b0*/  BSSY B0, `(.L_x_584) ;  /* 0x000000f000007945 */ /* 0x000fe60003800000 */
[CC--:B------:R-:W-:Y:S02]  /*151c0*/  ISETP.GE.OR P0, PT, R7.reuse, R18.reuse, P1 ;  /* 0x000000120700720c */ /* 0x0c0fe40000f06670 */
[----:B------:R-:W-:-:S11]  /*151d0*/  ISETP.GE.AND P1, PT, R7, R18, PT ;  /* 0x000000120700720c */ /* 0x000fd60003f26270 */
[----:B------:R-:W-:Y:S05]  /*151e0*/  @P0 BRA `(.L_x_585) ;  /* 0x000000b000000947 */ /* 0x000fea0003800000 */
[----:B------:R-:W-:Y:S01]  /*151f0*/  IADD3 R6, P0, R22, 0x70, RZ ;  /* 0x0000007016067810 */ /* 0x000fe20007f1e0ff */
[----:B------:R-:W-:-:S04]  /*15200*/  IMAD.MOV.U32 R22, RZ, RZ, R20 ;  /* 0x000000ffff167224 */ /* 0x000fc800078e0014 */
[----:B------:R-:W-:Y:S01]  /*15210*/  IMAD.X R21, RZ, RZ, R23, P0 ;  /* 0x000000ffff157224 */ /* 0x000fe200000e0617 */
[----:B------:R-:W-:-:S03]  /*15220*/  MOV R23, R25 ;  /* 0x0000001900177202 */ /* 0x000fc60000000f00 */
[----:B------:R-:W-:Y:S02]  /*15230*/  IMAD R21, R21, c[0x0][0x1e8], RZ ;  /* 0x00007a0015157a24 */ /* 0x000fe400078e02ff */
[----:B------:R-:W-:-:S04]  /*15240*/  IMAD.WIDE.U32 R22, R6, c[0x0][0x1e8], R22 ;  /* 0x00007a0006167a25 */ /* 0x000fc800078e0016 */
[----:B------:R-:W-:Y:S01]  /*15250*/  IMAD R21, R6, c[0x0][0x1ec], R21 ;  /* 0x00007b0006157a24 */ /* 0x000fe200078e0215 */
[----:B------:R-:W-:-:S04]  /*15260*/  LEA R20, P0, R22, c[0x0][0x1d0], 0x1 ;  /* 0x0000740016147a11 */ /* 0x000fc800078008ff */
[----:B------:R-:W-:-:S04]  /*15270*/  IADD3 R21, R21, R23, RZ ;  /* 0x0000001715157210 */ /* 0x000fc80007ffe0ff */
[----:B------:R-:W-:-:S05]  /*15280*/  LEA.HI.X R21, R22, c[0x0][0x1d4], R21, 0x1, P0 ;  /* 0x0000750016157a11 */ /* 0x000fca00000f0c15 */
[----:B------:R2:W-:Y:S02]  /*15290*/  STG.E.128 [R20.64], RZ ;  /* 0x000000ff14007986 */ /* 0x0005e4000c101d14 */
.L_x_585:
[----:B------:R-:W-:Y:S05]  /*152a0*/  BSYNC B0 ;  /* 0x0000000000007941 */ /* 0x000fea0003800000 */
.L_x_584:
        /* <DEDUP_REMOVED lines=9> */
[----:B------:R-:W-:-:S05]  /*15340*/  @!P0 IMAD R23, R4, R2, RZ ;  /* 0x0000000204178224 */ /* 0x000fca00078e02ff */
[----:B--2---:R-:W-:Y:S01]  /*15350*/  @!P0 IADD3 R21, P1, R23, R0, RZ ;  /* 0x0000000017158210 */ /* 0x004fe20007f3e0ff */
[----:B------:R-:W-:-:S03]  /*15360*/  @!P6 IMAD R17, R17, R2, RZ ;  /* 0x000000021111e224 */ /* 0x000fc600078e02ff */
[----:B------:R-:W-:Y:S02]  /*15370*/  @!P0 LEA.HI.X.SX32 R4, R23, R8, 0x1, P1 ;  /* 0x0000000817048211 */ /* 0x000fe400008f0eff */
[----:B------:R-:W-:-:S13]  /*15380*/  ISETP.NE.OR P1, PT, R239, RZ, P2 ;  /* 0x000000ffef00720c */ /* 0x000fda0001725670 */
[----:B------:R-:W-:-:S05]  /*15390*/  @!P1 IMAD R23, R19, R2, RZ ;  /* 0x0000000213179224 */ /* 0x000fca00078e02ff */
[----:B------:R-:W-:-:S04]  /*153a0*/  @!P1 IADD3 R19, P2, R23, R0, RZ ;  /* 0x0000000017139210 */ /* 0x000fc80007f5e0ff */
[----:B------:R-:W-:Y:S01]  /*153b0*/  @!P1 LEA.HI.X.SX32 R6, R23, R8, 0x1, P2 ;  /* 0x0000000817069211 */ /* 0x000fe200010f0eff */
[----:B------:R-:W-:Y:S01]  /*153c0*/  @!P1 IMAD.MOV.U32 R23, RZ, RZ, 0x7f800000 ;  /* 0x7f800000ff179424 */ /* 0x000fe200078e00ff */
[----:B------:R-:W-:-:S04]  /*153d0*/  @!P0 LEA R20, P2, R21, c[0x0][0x200], 0x2 ;  /* 0x0000800015148a11 */ /* 0x000fc800078410ff */
[----:B------:R-:W-:Y:S02]  /*153e0*/  @!P0 LEA.HI.X R21, R21, c[0x0][0x204], R4, 0x2, P2 ;  /* 0x0000810015158a11 */ /* 0x000fe400010f1404 */
[----:B------:R-:W-:-:S04]  /*153f0*/  @!P1 LEA R18, P2, R19, c[0x0][0x200], 0x2 ;  /* 0x0000800013129a11 */ /* 0x000fc800078410ff */
[----:B------:R-:W-:Y:S02]  /*15400*/  @!P1 LEA.HI.X R19, R19, c[0x0][0x204], R6, 0x2, P2 ;  /* 0x0000810013139a11 */ /* 0x000fe400010f1406 */
[----:B------:R-:W-:Y:S01]  /*15410*/  ISETP.NE.AND P2, PT, R3, RZ, PT ;  /* 0x000000ff0300720c */ /* 0x000fe20003f45270 */
[----:B------:R-:W-:-:S03]  /*15420*/  @!P0 IMAD.MOV.U32 R3, RZ, RZ, 0x7f800000 ;  /* 0x7f800000ff038424 */ /* 0x000fc600078e00ff */
[----:B------:R-:W-:Y:S02]  /*15430*/  ISETP.NE.OR P2, PT, R239, RZ, P2 ;  /* 0x000000ffef00720c */ /* 0x000fe40001745670 */
[----:B------:R2:W-:Y:S01]  /*15440*/  @!P0 STG.E [R20.64], R3 ;  /* 0x0000000314008986 */ /* 0x0005e2000c101914 */
[----:B------:R-:W-:-:S03]  /*15450*/  @!P6 IADD3 R4, P0, R17, R0, RZ ;  /* 0x000000001104e210 */ /* 0x000fc60007f1e0ff */
[----:B------:R3:W-:Y:S01]  /*15460*/  @!P1 STG.E [R18.64], R23 ;  /* 0x0000001712009986 */ /* 0x0007e2000c101914 */
[----:B------:R-:W-:Y:S01]  /*15470*/  ISETP.NE.AND P1, PT, R5, RZ, PT ;  /* 0x000000ff0500720c */ /* 0x000fe20003f25270 */
[----:B------:R-:W-:Y:S01]  /*15480*/  @!P5 IMAD R5, R15, R2, RZ ;  /* 0x000000020f05d224 */ /* 0x000fe200078e02ff */
[----:B------:R-:W-:Y:S02]  /*15490*/  @!P6 LEA.HI.X.SX32 R17, R17, R8, 0x1, P0 ;  /* 0x000000081111e211 */ /* 0x000fe400000f0eff */
[C---:B------:R-:W-:Y:S02]  /*154a0*/  @!P6 LEA R14, P0, R4.reuse, c[0x0][0x200], 0x2 ;  /* 0x00008000040eea11 */ /* 0x040fe400078010ff */
[-C--:B------:R-:W-:Y:S01]  /*154b0*/  @!P2 IMAD R9, R9, R2.reuse, RZ ;  /* 0x000000020909a224 */ /* 0x080fe200078e02ff */
[----:B------:R-:W-:Y:S02]  /*154c0*/  ISETP.NE.OR P1, PT, R239, RZ, P1 ;  /* 0x000000ffef00720c */ /* 0x000fe40000f25670 */
[----:B------:R-:W-:Y:S01]  /*154d0*/  @!P6 LEA.HI.X R15, R4, c[0x0][0x204], R17, 0x2, P0 ;  /* 0x00008100040fea11 */ /* 0x000fe200000f1411 */
[----:B------:R-:W-:Y:S01]  /*154e0*/  @!P4 IMAD R17, R13, R2, RZ ;  /* 0x000000020d11c224 */ /* 0x000fe200078e02ff */
[----:B------:R-:W-:Y:S01]  /*154f0*/  @!P5 IADD3 R6, P0, R5, R0, RZ ;  /* 0x000000000506d210 */ /* 0x000fe20007f1e0ff */
[----:B------:R-:W-:-:S03]  /*15500*/  @!P3 IMAD R13, R11, R2, RZ ;  /* 0x000000020b0db224 */ /* 0x000fc600078e02ff */
[----:B--2---:R-:W-:Y:S01]  /*15510*/  @!P5 LEA.HI.X.SX32 R3, R5, R8, 0x1, P0 ;  /* 0x000000080503d211 */ /* 0x004fe200000f0eff */
[----:B------:R-:W-:Y:S01]  /*15520*/  @!P2 IMAD.MOV.U32 R21, RZ, RZ, 0x7f800000 ;  /* 0x7f800000ff15a424 */ /* 0x000fe200078e00ff */
[----:B------:R-:W-:Y:S01]  /*15530*/  @!P5 LEA R4, P0, R6, c[0x0][0x200], 0x2 ;  /* 0x000080000604da11 */ /* 0x000fe200078010ff */
[----:B---3--:R-:W-:-:S03]  /*15540*/  @!P3 IMAD.MOV.U32 R23, RZ, RZ, 0x7f800000 ;  /* 0x7f800000ff17b424 */ /* 0x008fc600078e00ff */
[----:B------:R-:W-:Y:S02]  /*15550*/  @!P5 LEA.HI.X R5, R6, c[0x0][0x204], R3, 0x2, P0 ;  /* 0x000081000605da11 */ /* 0x000fe400000f1403 */
[----:B------:R-:W-:-:S04]  /*15560*/  @!P4 IADD3 R3, P0, R17, R0, RZ ;  /* 0x000000001103c210 */ /* 0x000fc80007f1e0ff */
[----:B------:R-:W-:Y:S01]  /*15570*/  @!P4 LEA.HI.X.SX32 R6, R17, R8, 0x1, P0 ;  /* 0x000000081106c211 */ /* 0x000fe200000f0eff */
[----:B------:R-:W-:Y:S01]  /*15580*/  @!P4 IMAD.MOV.U32 R17, RZ, RZ, 0x7f800000 ;  /* 0x7f800000ff11c424 */ /* 0x000fe200078e00ff */
[----:B------:R-:W-:-:S04]  /*15590*/  @!P4 LEA R10, P0, R3, c[0x0][0x200], 0x2 ;  /* 0x00008000030aca11 */ /* 0x000fc800078010ff */
[----:B------:R-:W-:Y:S02]  /*155a0*/  @!P4 LEA.HI.X R11, R3, c[0x0][0x204], R6, 0x2, P0 ;  /* 0x00008100030bca11 */ /* 0x000fe400000f1406 */
[----:B------:R-:W-:-:S04]  /*155b0*/  @!P3 IADD3 R3, P0, R13, R0, RZ ;  /* 0x000000000d03b210 */ /* 0x000fc80007f1e0ff */
[----:B------:R-:W-:Y:S02]  /*155c0*/  @!P3 LEA.HI.X.SX32 R6, R13, R8, 0x1, P0 ;  /* 0x000000080d06b211 */ /* 0x000fe400000f0eff */
[----:B------:R-:W-:-:S04]  /*155d0*/  @!P3 LEA R12, P0, R3, c[0x0][0x200], 0x2 ;  /* 0x00008000030cba11 */ /* 0x000fc800078010ff */
[----:B------:R-:W-:Y:S02]  /*155e0*/  @!P3 LEA.HI.X R13, R3, c[0x0][0x204], R6, 0x2, P0 ;  /* 0x00008100030dba11 */ /* 0x000fe400000f1406 */
[----:B------:R-:W-:-:S04]  /*155f0*/  @!P2 IADD3 R3, P0, R9, R0, RZ ;  /* 0x000000000903a210 */ /* 0x000fc80007f1e0ff */
[----:B------:R-:W-:Y:S01]  /*15600*/  @!P2 LEA.HI.X.SX32 R6, R9, R8, 0x1, P0 ;  /* 0x000000080906a211 */ /* 0x000fe200000f0eff */
[----:B------:R-:W-:Y:S01]  /*15610*/  @!P6 IMAD.MOV.U32 R9, RZ, RZ, 0x7f800000 ;  /* 0x7f800000ff09e424 */ /* 0x000fe200078e00ff */
[----:B------:R-:W-:-:S04]  /*15620*/  @!P2 LEA R18, P0, R3, c[0x0][0x200], 0x2 ;  /* 0x000080000312aa11 */ /* 0x000fc800078010ff */
[----:B------:R-:W-:Y:S01]  /*15630*/  @!P2 LEA.HI.X R19, R3, c[0x0][0x204], R6, 0x2, P0 ;  /* 0x000081000313aa11 */ /* 0x000fe200000f1406 */
[----:B------:R-:W-:Y:S01]  /*15640*/  @!P5 IMAD.MOV.U32 R3, RZ, RZ, 0x7f800000 ;  /* 0x7f800000ff03d424 */ /* 0x000fe200078e00ff */
[----:B------:R2:W-:Y:S04]  /*15650*/  @!P6 STG.E [R14.64], R9 ;  /* 0x000000090e00e986 */ /* 0x0005e8000c101914 */
[----:B------:R2:W-:Y:S04]  /*15660*/  @!P5 STG.E [R4.64], R3 ;  /* 0x000000030400d986 */ /* 0x0005e8000c101914 */
[----:B------:R2:W-:Y:S04]  /*15670*/  @!P4 STG.E [R10.64], R17 ;  /* 0x000000110a00c986 */ /* 0x0005e8000c101914 */
[----:B------:R2:W-:Y:S04]  /*15680*/  @!P3 STG.E [R12.64], R23 ;  /* 0x000000170c00b986 */ /* 0x0005e8000c101914 */
[----:B------:R2:W-:Y:S01]  /*15690*/  @!P2 STG.E [R18.64], R21 ;  /* 0x000000151200a986 */ /* 0x0005e2000c101914 */
[----:B------:R-:W-:Y:S05]  /*156a0*/  @P1 EXIT ;  /* 0x000000000000194d */ /* 0x000fea0003800000 */
[----:B------:R-:W-:Y:S02]  /*156b0*/  IMAD R7, R7, R2, RZ ;  /* 0x0000000207077224 */ /* 0x000fe400078e02ff */
[----:B--2---:R-:W-:-:S03]  /*156c0*/  IMAD.MOV.U32 R5, RZ, RZ, 0x7f800000 ;  /* 0x7f800000ff057424 */ /* 0x004fc600078e00ff */
[----:B------:R-:W-:-:S04]  /*156d0*/  IADD3 R0, P0, R7, R0, RZ ;  /* 0x0000000007007210 */ /* 0x000fc80007f1e0ff */
[----:B------:R-:W-:Y:S02]  /*156e0*/  LEA.HI.X.SX32 R7, R7, R8, 0x1, P0 ;  /* 0x0000000807077211 */ /* 0x000fe400000f0eff */
[----:B------:R-:W-:-:S04]  /*156f0*/  LEA R2, P0, R0, c[0x0][0x200], 0x2 ;  /* 0x0000800000027a11 */ /* 0x000fc800078010ff */
[----:B------:R-:W-:-:S05]  /*15700*/  LEA.HI.X R3, R0, c[0x0][0x204], R7, 0x2, P0 ;  /* 0x0000810000037a11 */ /* 0x000fca00000f1407 */
[----:B------:R-:W-:Y:S01]  /*15710*/  STG.E [R2.64], R5 ;  /* 0x0000000502007986 */ /* 0x000fe2000c101914 */
[----:B------:R-:W-:Y:S05]  /*15720*/  EXIT ;  /* 0x000000000000794d */ /* 0x000fea0003800000 */
.L_x_586:
        /* <DEDUP_REMOVED lines=13> */
.L_x_1138:


//--------------------- .text._ZN5flash16flash_fwd_kernelI23Flash_fwd_kernel_traitsILi64ELi128ELi64ELi4ELb0ELb0EN7cutlass10bfloat16_tE19Flash_kernel_traitsILi64ELi128ELi64ELi4ES3_EELb1ELb1ELb0ELb0ELb1ELb1ELb0ELb0EEEvNS_16Flash_fwd_paramsE --------------------------
	.section	.text._ZN5flash16flash_fwd_kernelI23Flash_fwd_kernel_traitsILi64ELi128ELi64ELi4ELb0ELb0EN7cutlass10bfloat16_tE19Flash_kernel_traitsILi64ELi128ELi64ELi4ES3_EELb1ELb1ELb0ELb0ELb1ELb1ELb0ELb0EEEvNS_16Flash_fwd_paramsE,"ax",@progbits
	.sectioninfo	@"SHI_REGISTERS=255"
	.align	128
        .global         _ZN5flash16flash_fwd_kernelI23Flash_fwd_kernel_traitsILi64ELi128ELi64ELi4ELb0ELb0EN7cutlass10bfloat16_tE19Flash_kernel_traitsILi64ELi128ELi64ELi4ES3_EELb1ELb1ELb0ELb0ELb1ELb1ELb0ELb0EEEvNS_16Flash_fwd_paramsE
        .type           _ZN5flash16flash_fwd_kernelI23Flash_fwd_kernel_traitsILi64ELi128ELi64ELi4ELb0ELb0EN7cutlass10bfloat16_tE19Flash_kernel_traitsILi64ELi128ELi64ELi4ES3_EELb1ELb1ELb0ELb0ELb1ELb1ELb0ELb0EEEvNS_16Flash_fwd_paramsE,@function
        .size           _ZN5flash16flash_fwd_kernelI23Flash_fwd_kernel_traitsILi64ELi128ELi64ELi4ELb0ELb0EN7cutlass10bfloat16_tE19Flash_kernel_traitsILi64ELi128ELi64ELi4ES3_EELb1ELb1ELb0ELb0ELb1ELb1ELb0ELb0EEEvNS_16Flash_fwd_paramsE,(.L_x_1139 - _ZN5flash16flash_fwd_kernelI23Flash_fwd_kernel_traitsILi64ELi128ELi64ELi4ELb0ELb0EN7cutlass10bfloat16_tE19Flash_kernel_traitsILi64ELi128ELi64ELi4ES3_EELb1ELb1ELb0ELb0ELb1ELb1ELb0ELb0EEEvNS_16Flash_fwd_paramsE)
        .other          _ZN5flash16flash_fwd_kernelI23Flash_fwd_kernel_traitsILi64ELi128ELi64ELi4ELb0ELb0EN7cutlass10bfloat16_tE19Flash_kernel_traitsILi64ELi128ELi64ELi4ES3_EELb1ELb1ELb0ELb0ELb1ELb1ELb0ELb0EEEvNS_16Flash_fwd_paramsE,@"STO_CUDA_ENTRY STV_DEFAULT"
_ZN5flash16flash_fwd_kernelI23Flash_fwd_kernel_traitsILi64ELi128ELi64ELi4ELb0ELb0EN7cutlass10bfloat16_tE19Flash_kernel_traitsILi64ELi128ELi64ELi4ES3_EELb1ELb1ELb0ELb0ELb1ELb1ELb0ELb0EEEvNS_16Flash_fwd_paramsE:
.text._ZN5flash16flash_fwd_kernelI23Flash_fwd_kernel_traitsILi64ELi128ELi64ELi4ELb0ELb0EN7cutlass10bfloat16_tE19Flash_kernel_traitsILi64ELi128ELi64ELi4ES3_EELb1ELb1ELb0ELb0ELb1ELb1ELb0ELb0EEEvNS_16Flash_fwd_paramsE:
[----:B------:R-:W-:Y:S02]  /*0000*/  MOV R1, c[0x0][0x28] ;  /* 0x00000a0000017a02 */ /* 0x000fe40000000f00 */
[----:B------:R-:W-:Y:S02]  /*0010*/  ULDC.U8 UR4, c[0x0][0x304] ;  /* 0x0000c10000047ab9 */ /* 0x000fe40000000000 */
[----:B------:R-:W-:Y:S01]  /*0020*/  ISETP.NE.AND P2, PT, RZ, UR4, PT ;  /* 0x00000004ff007c0c */ /* 0x000fe2000bf45270 */
[----:B------:R-:W-:Y:S02]  /*0030*/  ULDC.64 UR14, c[0x0][0x2f0] ;  /* 0x0000bc00000e7ab9 */ /* 0x000fe40000000a00 */
[----:B------:R-:W-:Y:S01]  /*0040*/  IMAD.U32 R2, RZ, RZ, UR14 ;  /* 0x0000000eff027e24 */ /* 0x000fe2000f8e00ff */
[----:B------:R-:W-:Y:S01]  /*0050*/  ULDC.64 UR12, c[0x0][0x118] ;  /* 0x00004600000c7ab9 */ /* 0x000fe20000000a00 */
[----:B------:R-:W-:-:S08]  /*0060*/  IMAD.U32 R3, RZ, RZ, UR15 ;  /* 0x0000000fff037e24 */ /* 0x000fd0000f8e00ff */
[----:B------:R-:W2:Y:S01]  /*0070*/  @P2 LDG.E.64 R2, [R2.64] ;  /* 0x0000000c02022981 */ /* 0x000ea2000c1e1b00 */
[----:B------:R-:W-:Y:S02]  /*0080*/  IMAD.MOV.U32 R137, RZ, RZ, c[0x0][0x2f8] ;  /* 0x0000be00ff897624 */ /* 0x000fe400078e00ff */
[----:B------:R-:W-:Y:S02]  /*0090*/  IMAD.MOV.U32 R116, RZ, RZ, c[0x0][0x2fc] ;  /* 0x0000bf00ff747624 */ /* 0x000fe400078e00ff */
[----:B------:R-:W-:Y:S02]  /*00a0*/  @P2 IMAD.MOV.U32 R4, RZ, RZ, R137 ;  /* 0x000000ffff042224 */ /* 0x000fe400078e0089 */
[----:B------:R-:W-:-:S05]  /*00b0*/  @P2 IMAD.MOV.U32 R5, RZ, RZ, R116 ;  /* 0x000000ffff052224 */ /* 0x000fca00078e0074 */
[----:B------:R-:W3:Y:S01]  /*00c0*/  @P2 LDG.E.64 R8, [R4.64] ;  /* 0x0000000c04082981 */ /* 0x000ee2000c1e1b00 */
[----:B------:R-:W-:Y:S02]  /*00d0*/  ISETP.NE.U32.AND P1, PT, RZ, c[0x0][0x250], PT ;  /* 0x00009400ff007a0c */ /* 0x000fe40003f25070 */
[----:B------:R-:W-:Y:S01]  /*00e0*/  ISETP.NE.U32.AND P4, PT, RZ, c[0x0][0x258], PT ;  /* 0x00009600ff007a0c */ /* 0x000fe20003f85070 */
[----:B------:R-:W1:Y:S01]  /*00f0*/  S2R R117, SR_CTAID.X ;  /* 0x0000000000757919 */ /* 0x000e620000002500 */
[----:B------:R-:W-:Y:S02]  /*0100*/  ISETP.NE.AND.EX P1, PT, RZ, c[0x0][0x254], PT, P1 ;  /* 0x00009500ff007a0c */ /* 0x000fe40003f25310 */
[----:B------:R-:W-:Y:S01]  /*0110*/  ISETP.NE.AND.EX P4, PT, RZ, c[0x0][0x25c], PT, P4 ;  /* 0x00009700ff007a0c */ /* 0x000fe20003f85340 */
[----:B------:R-:W1:Y:S04]  /*0120*/  S2R R10, SR_CTAID.Y ;  /* 0x00000000000a7919 */ /* 0x000e680000002600 */
[----:B------:R-:W1:Y:S04]  /*0130*/  S2R R14, SR_CTAID.Z ;  /* 0x00000000000e7919 */ /* 0x000e680000002700 */
[----:B------:R-:W4:Y:S01]  /*0140*/  S2R R119, SR_TID.X ;  /* 0x0000000000777919 */ /* 0x000f220000002100 */
[----:B-1----:R-:W-:-:S04]  /*0150*/  LOP3.LUT R0, R14, R117, R10, 0xfe, !PT ;  /* 0x000000750e007212 */ /* 0x002fc800078efe0a */
[----:B----4-:R-:W-:Y:S01]  /*0160*/  LOP3.LUT P3, RZ, R0, R119, RZ, 0xfc, !PT ;  /* 0x0000007700ff7212 */ /* 0x010fe2000786fcff */
[----:B------:R-:W-:-:S04]  /*0170*/  @P4 IMAD.MOV.U32 R0, RZ, RZ, 0x4 ;  /* 0x00000004ff004424 */ /* 0x000fc800078e00ff */
[----:B------:R-:W-:-:S08]  /*0180*/  @P4 IMAD.WIDE R12, R10, R0, c[0x0][0x258] ;  /* 0x000096000a0c4625 */ /* 0x000fd000078e0200 */
[----:B------:R-:W-:Y:S02]  /*0190*/  @!P3 IMAD.MOV.U32 R6, RZ, RZ, c[0x0][0x308] ;  /* 0x0000c200ff06b624 */ /* 0x000fe400078e00ff */
[----:B------:R-:W-:Y:S01]  /*01a0*/  @!P3 IMAD.MOV.U32 R7, RZ, RZ, c[0x0][0x30c] ;  /* 0x0000c300ff07b624 */ /* 0x000fe200078e00ff */
[----:B--2---:R1:W2:Y:S08]  /*01b0*/  @P2 R2UR UR14, R2 ;  /* 0x00000000020e23c2 */ /* 0x0042b000000e0000 */
[----:B------:R4:W5:Y:S01]  /*01c0*/  @P2 R2UR UR15, R3 ;  /* 0x00000000030f23c2 */ /* 0x00096200000e0000 */
[----:B---3--:R-:W-:-:S05]  /*01d0*/  @P2 IADD3 R137, P0, R8, c[0x0][0x300], RZ ;  /* 0x0000c00008892a10 */ /* 0x008fca0007f1e0ff */
[----:B------:R-:W-:Y:S02]  /*01e0*/  @P2 IMAD.X R116, RZ, RZ, R9, P0 ;  /* 0x000000ffff742224 */ /* 0x000fe400000e0609 */
[----:B-1----:R-:W-:Y:S02]  /*01f0*/  IMAD.MOV.U32 R2, RZ, RZ, RZ ;  /* 0x000000ffff027224 */ /* 0x002fe400078e00ff */
[----:B--2---:R-:W-:Y:S01]  /*0200*/  IMAD.U32 R4, RZ, RZ, UR14 ;  /* 0x0000000eff047e24 */ /* 0x004fe2000f8e00ff */
[----:B----4-:R-:W-:Y:S02]  /*0210*/  @P1 MOV R3, 0x4 ;  /* 0x0000000400031802 */ /* 0x010fe40000000f00 */
[----:B-----5:R-:W-:-:S03]  /*0220*/  MOV R5, UR15 ;  /* 0x0000000f00057c02 */ /* 0x020fc60008000f00 */
[----:B------:R-:W-:Y:S02]  /*0230*/  @P1 IMAD.WIDE R8, R10, R3, c[0x0][0x250] ;  /* 0x000094000a081625 */ /* 0x000fe400078e0203 */
[----:B------:R1:W-:Y:S02]  /*0240*/  @!P3 STG.E.64 [R6.64], R4 ;  /* 0x000000040600b986 */ /* 0x0003e4000c101b0c */
[----:B-1----:R-:W-:Y:S02]  /*0250*/  @!P3 IMAD.MOV.U32 R4, RZ, RZ, R137 ;  /* 0x000000ffff04b224 */ /* 0x002fe400078e0089 */
[----:B------:R-:W-:-:S05]  /*0260*/  @!P3 IMAD.MOV.U32 R5, RZ, RZ, R116 ;  /* 0x000000ffff05b224 */ /* 0x000fca00078e0074 */
[----:B------:R1:W-:Y:S04]  /*0270*/  @!P3 STG.E.64 [R6.64+0x8], R4 ;  /* 0x000008040600b986 */ /* 0x0003e8000c101b0c */
[----:B------:R-:W2:Y:S04]  /*0280*/  @P1 LDG.E R2, [R8.64] ;  /* 0x0000000c08021981 */ /* 0x000ea8000c1e1900 */
[----:B------:R-:W2:Y:S01]  /*0290*/  @P4 LDG.E R123, [R12.64] ;  /* 0x0000000c0c7b4981 */ /* 0x000ea2000c1e1900 */
[----:B------:R-:W-:Y:S01]  /*02a0*/  SHF.R.S32.HI R18, RZ, 0x1f, R119 ;  /* 0x0000001fff127819 */ /* 0x000fe20000011477 */
[----:B------:R-:W-:Y:S01]  /*02b0*/  IMAD R3, R10, c[0x0][0x1c0], R14 ;  /* 0x000070000a037a24 */ /* 0x000fe200078e020e */
[----:B------:R-:W-:-:S02]  /*02c0*/  SHF.L.U32 R124, R117, 0x7, RZ ;  /* 0x00000007757c7819 */ /* 0x000fc400000006ff */
[----:B------:R-:W-:Y:S01]  /*02d0*/  LEA.HI R118, R18, R119, RZ, 0x5 ;  /* 0x0000007712767211 */ /* 0x000fe200078f28ff */
[----:B------:R-:W-:Y:S01]  /*02e0*/  IMAD.SHL.U32 R3, R3, 0x20, RZ ;  /* 0x0000002003037824 */ /* 0x000fe200078e00ff */
[----:B------:R-:W-:Y:S02]  /*02f0*/  ISETP.GE.AND P2, PT, R124, c[0x0][0x214], PT ;  /* 0x000085007c007a0c */ /* 0x000fe40003f46270 */
[----:B------:R-:W-:Y:S02]  /*0300*/  LOP3.LUT R125, R118, 0xffffffe0, RZ, 0xc0, !PT ;  /* 0xffffffe0767d7812 */ /* 0x000fe400078ec0ff */
[----:B------:R-:W-:-:S03]  /*0310*/  @!P4 ISETP.NE.U32.AND P3, PT, RZ, c[0x0][0x268], PT ;  /* 0x00009a00ff00ca0c */ /* 0x000fc60003f65070 */
[----:B------:R-:W-:Y:S01]  /*0320*/  IMAD.IADD R125, R119, 0x1, -R125 ;  /* 0x00000001777d7824 */ /* 0x000fe200078e0a7d */
[----:B------:R-:W-:-:S04]  /*0330*/  @!P4 ISETP.NE.AND.EX P3, PT, RZ, c[0x0][0x26c], PT, P3 ;  /* 0x00009b00ff00ca0c */ /* 0x000fc80003f65330 */
[----:B------:R-:W-:Y:S02]  /*0340*/  IADD3 R137, P1, P0, R3, R137, R125 ;  /* 0x0000008903897210 */ /* 0x000fe4000783e07d */
[----:B------:R-:W-:Y:S02]  /*0350*/  SHF.R.S32.HI R3, RZ, 0x1f, R3 ;  /* 0x0000001fff037819 */ /* 0x000fe40000011403 */
[----:B------:R-:W-:Y:S02]  /*0360*/  @!P4 SEL R0, RZ, c[0x0][0x21c], !P3 ;  /* 0x00008700ff00ca07 */ /* 0x000fe40005800000 */
[----:B-1----:R-:W-:-:S04]  /*0370*/  SHF.R.S32.HI R4, RZ, 0x1f, R125 ;  /* 0x0000001fff047819 */ /* 0x002fc8000001147d */
[----:B------:R-:W-:Y:S01]  /*0380*/  IADD3.X R116, R3, R116, R4, P1, P0 ;  /* 0x0000007403747210 */ /* 0x000fe20000fe0404 */
[--C-:B--2---:R-:W-:Y:S01]  /*0390*/  @P4 IMAD.IADD R123, R123, 0x1, -R2.reuse ;  /* 0x000000017b7b4824 */ /* 0x104fe200078e0a02 */
[----:B------:R-:W-:Y:S01]  /*03a0*/  @!P4 IADD3 R123, R0, c[0x0][0x218], -R2 ;  /* 0x00008600007bca10 */ /* 0x000fe20007ffe802 */
[----:B------:R-:W-:Y:S06]  /*03b0*/  @P2 EXIT ;  /* 0x000000000000294d */ /* 0x000fec0003800000 */
[----:B------:R-:W-:Y:S02]  /*03c0*/  IADD3 R3, R124, 0xbf, RZ ;  /* 0x000000bf7c037810 */ /* 0x000fe40007ffe0ff */
[C---:B------:R-:W-:Y:S02]  /*03d0*/  IADD3 R5, R123.reuse, 0x3f, RZ ;  /* 0x0000003f7b057810 */ /* 0x040fe40007ffe0ff */
[----:B------:R-:W-:Y:S02]  /*03e0*/  IADD3 R3, R123, -c[0x0][0x214], R3 ;  /* 0x800085007b037a10 */ /* 0x000fe40007ffe003 */
[----:B------:R-:W-:Y:S02]  /*03f0*/  SHF.R.S32.HI R4, RZ, 0x1f, R5 ;  /* 0x0000001fff047819 */ /* 0x000fe40000011405 */
[----:B------:R-:W-:-:S02]  /*0400*/  IADD3 R3, R3, c[0x0][0x2e8], RZ ;  /* 0x0000ba0003037a10 */ /* 0x000fc40007ffe0ff */
[----:B------:R-:W-:Y:S02]  /*0410*/  LEA.HI R4, R4, R5, RZ, 0x6 ;  /* 0x0000000504047211 */ /* 0x000fe400078f30ff */
[----:B------:R-:W-:Y:S02]  /*0420*/  SHF.R.S32.HI R0, RZ, 0x1f, R3 ;  /* 0x0000001fff007819 */ /* 0x000fe40000011403 */
[----:B------:R-:W-:Y:S02]  /*0430*/  SHF.R.S32.HI R4, RZ, 0x6, R4 ;  /* 0x00000006ff047819 */ /* 0x000fe40000011404 */
[----:B------:R-:W-:-:S04]  /*0440*/  LEA.HI R0, R0, R3, RZ, 0x6 ;  /* 0x0000000300007211 */ /* 0x000fc800078f30ff */
[----:B------:R-:W-:-:S04]  /*0450*/  SHF.R.S32.HI R0, RZ, 0x6, R0 ;  /* 0x00000006ff007819 */ /* 0x000fc80000011400 */
[----:B------:R-:W-:-:S04]  /*0460*/  IMNMX R132, R4, R0, PT ;  /* 0x0000000004847217 */ /* 0x000fc80003800200 */
[----:B------:R-:W-:-:S13]  /*0470*/  ISETP.GE.AND P0, PT, R132, 0x1, PT ;  /* 0x000000018400780c */ /* 0x000fda0003f06270 */
[----:B------:R-:W-:Y:S05]  /*0480*/  @!P0 BRA `(.L_x_587) ;  /* 0x0000db0000008947 */ /* 0x000fea0003800000 */
[----:B------:R-:W-:Y:S01]  /*0490*/  IABS R8, c[0x0][0x1c8] ;  /* 0x0000720000087a13 */ /* 0x000fe20000000000 */
[----:B------:R-:W-:Y:S01]  /*04a0*/  UMOV UR10, 0x6 ;  /* 0x00000006000a7882 */ /* 0x000fe20000000000 */
[----:B------:R-:W-:Y:S01]  /*04b0*/  LEA.HI R5, R18, R119, RZ, 0x3 ;  /* 0x0000007712057211 */ /* 0x000fe200078f18ff */
[----:B------:R-:W-:Y:S01]  /*04c0*/  ULDC.64 UR6, c[0x0][0x198] ;  /* 0x0000660000067ab9 */ /* 0x000fe20000000a00 */
[----:B------:R-:W1:Y:S01]  /*04d0*/  I2F.RP R12, R8 ;  /* 0x00000008000c7306 */ /* 0x000e620000209400 */
[----:B------:R-:W-:Y:S01]  /*04e0*/  IABS R19, R14 ;  /* 0x0000000e00137213 */ /* 0x000fe20000000000 */
[----:B------:R-:W-:Y:S01]  /*04f0*/  ULDC.64 UR4, c[0x0][0x1a0] ;  /* 0x0000680000047ab9 */ /* 0x000fe20000000a00 */
[----:B------:R-:W-:Y:S01]  /*0500*/  SHF.R.S32.HI R204, RZ, 0x3, R5 ;  /* 0x00000003ffcc7819 */ /* 0x000fe20000011405 */
[----:B------:R-:W-:Y:S01]  /*0510*/  USHF.L.U64.HI UR16, UR6, UR10, UR7 ;  /* 0x0000000a06107299 */ /* 0x000fe20008010207 */
[----:B------:R-:W-:Y:S01]  /*0520*/  LOP3.LUT R84, R5, 0xfffffff8, RZ, 0xc0, !PT ;  /* 0xfffffff805547812 */ /* 0x000fe200078ec0ff */
[----:B------:R-:W-:Y:S01]  /*0530*/  USHF.L.U64.HI UR10, UR4, UR10, UR5 ;  /* 0x0000000a040a7299 */ /* 0x000fe20008010205 */
[----:B------:R-:W-:Y:S01]  /*0540*/  SHF.R.S32.HI R9, RZ, 0x1f, R10 ;  /* 0x0000001fff097819 */ /* 0x000fe2000001140a */
[C---:B------:R-:W-:Y:S01]  /*0550*/  IMAD.SHL.U32 R17, R204.reuse, 0x40, RZ ;  /* 0x00000040cc117824 */ /* 0x040fe200078e00ff */
[----:B------:R-:W-:Y:S01]  /*0560*/  SHF.R.S32.HI R205, RZ, 0x1f, R204 ;  /* 0x0000001fffcd7819 */ /* 0x000fe200000114cc */
[----:B------:R-:W-:Y:S01]  /*0570*/  IMAD.IADD R84, R119, 0x1, -R84 ;  /* 0x0000000177547824 */ /* 0x000fe200078e0a54 */
[----:B------:R-:W-:Y:S01]  /*0580*/  IADD3 R20, P0, R204, R2, RZ ;  /* 0x00000002cc147210 */ /* 0x000fe20007f1e0ff */
[----:B------:R-:W-:Y:S01]  /*0590*/  USHF.L.U32 UR17, UR6, 0x6, URZ ;  /* 0x0000000606117899 */ /* 0x000fe2000800063f */
[----:B------:R-:W-:Y:S01]  /*05a0*/  LOP3.LUT R17, R17, 0x1c0, RZ, 0xc0, !PT ;  /* 0x000001c011117812 */ /* 0x000fe200078ec0ff */
[----:B------:R-:W-:Y:S01]  /*05b0*/  IMAD.SHL.U32 R200, R84, 0x8, RZ ;  /* 0x0000000854c87824 */ /* 0x000fe200078e00ff */
[----:B------:R-:W-:Y:S01]  /*05c0*/  LEA.HI.X.SX32 R2, R2, R205, 0x1, P0 ;  /* 0x000000cd02027211 */ /* 0x000fe200000f0eff */
[----:B-1----:R-:W1:Y:S01]  /*05d0*/  MUFU.RCP R12, R12 ;  /* 0x0000000c000c7308 */ /* 0x002e620000001000 */
[----:B------:R-:W-:Y:S01]  /*05e0*/  LOP3.LUT R0, R14, c[0x0][0x1c8], RZ, 0x3c, !PT ;  /* 0x000072000e007a12 */ /* 0x000fe200078e3cff */
[----:B------:R-:W-:Y:S01]  /*05f0*/  IMAD.WIDE R204, R117, 0x80, R204 ;  /* 0x0000008075cc7825 */ /* 0x000fe200078e02cc */
[--C-:B------:R-:W-:Y:S01]  /*0600*/  LOP3.LUT R3, R17, 0x38, R200.reuse, 0xf8, !PT ;  /* 0x0000003811037812 */ /* 0x100fe200078ef8c8 */
[----:B------:R-:W-:Y:S01]  /*0610*/  USHF.L.U32 UR11, UR4, 0x6, URZ ;  /* 0x00000006040b7899 */ /* 0x000fe2000800063f */
[----:B------:R-:W-:Y:S01]  /*0620*/  SHF.R.U32.HI R17, RZ, 0x3, R17 ;  /* 0x00000003ff117819 */ /* 0x000fe20000011611 */
[----:B------:R-:W-:Y:S01]  /*0630*/  ULDC.64 UR8, c[0x0][0x190] ;  /* 0x0000640000087ab9 */ /* 0x000fe20000000a00 */
[--C-:B------:R-:W-:Y:S01]  /*0640*/  SHF.R.S32.HI R201, RZ, 0x1f, R200.reuse ;  /* 0x0000001fffc97819 */ /* 0x100fe200000114c8 */
[----:B------:R-:W-:Y:S01]  /*0650*/  USHF.L.U32 UR19, UR8, 0x5, URZ ;  /* 0x0000000508137899 */ /* 0x000fe2000800063f */
[----:B------:R-:W-:Y:S01]  /*0660*/  LOP3.LUT R17, R3, R17, RZ, 0x3c, !PT ;  /* 0x0000001103117212 */ /* 0x000fe200078e3cff */
[----:B------:R-:W-:Y:S01]  /*0670*/  IMAD R3, R9, c[0x0][0x178], RZ ;  /* 0x00005e0009037a24 */ /* 0x000fe200078e02ff */
[----:B------:R-:W-:Y:S01]  /*0680*/  IADD3 R120, R132, -0x1, RZ ;  /* 0xffffffff84787810 */ /* 0x000fe20007ffe0ff */
[----:B------:R-:W-:Y:S01]  /*0690*/  IMAD.WIDE.U32 R24, R10, c[0x0][0x178], R200 ;  /* 0x00005e000a187a25 */ /* 0x000fe200078e00c8 */
[----:B------:R-:W-:Y:S01]  /*06a0*/  ISETP.GE.AND P1, PT, R0, RZ, PT ;  /* 0x000000ff0000720c */ /* 0x000fe20003f26270 */
[----:B------:R-:W-:Y:S01]  /*06b0*/  UMOV UR18, 0x5 ;  /* 0x0000000500127882 */ /* 0x000fe20000000000 */
[----:B------:R-:W-:Y:S01]  /*06c0*/  SHF.R.S32.HI R4, RZ, 0x1f, R120 ;  /* 0x0000001fff047819 */ /* 0x000fe20000011478 */
[----:B------:R-:W-:Y:S01]  /*06d0*/  IMAD R3, R10, c[0x0][0x17c], R3 ;  /* 0x00005f000a037a24 */ /* 0x000fe200078e0203 */
[----:B-1----:R-:W-:Y:S01]  /*06e0*/  IADD3 R12, R12, 0xffffffe, RZ ;  /* 0x0ffffffe0c0c7810 */ /* 0x002fe20007ffe0ff */
[----:B------:R-:W-:Y:S01]  /*06f0*/  IMAD.WIDE.U32 R22, R20, c[0x0][0x198], R200 ;  /* 0x0000660014167a25 */ /* 0x000fe200078e00c8 */
[----:B------:R-:W-:Y:S01]  /*0700*/  USHF.L.U64.HI UR9, UR8, UR18, UR9 ;  /* 0x0000001208097299 */ /* 0x000fe20008010209 */
[----:B------:R-:W-:Y:S01]  /*0710*/  SHF.R.S32.HI R118, RZ, 0x5, R118 ;  /* 0x00000005ff767819 */ /* 0x000fe20000011476 */
[----:B------:R-:W1:Y:S01]  /*0720*/  F2I.FTZ.U32.TRUNC.NTZ R13, R12 ;  /* 0x0000000c000d7305 */ /* 0x000e62000021f000 */
[----:B------:R-:W-:Y:S01]  /*0730*/  IMAD.IADD R25, R25, 0x1, R3 ;  /* 0x0000000119197824 */ /* 0x000fe200078e0203 */
[----:B------:R-:W-:Y:S01]  /*0740*/  USHF.L.U32 UR8, UR6, 0x5, URZ ;  /* 0x0000000506087899 */ /* 0x000fe2000800063f */
[C---:B------:R-:W-:Y:S01]  /*0750*/  IMAD R6, R120.reuse, UR16, RZ ;  /* 0x0000001078067c24 */ /* 0x040fe2000f8e02ff */
[----:B------:R-:W-:Y:S01]  /*0760*/  USHF.L.U64.HI UR6, UR6, UR18, UR7 ;  /* 0x0000001206067299 */ /* 0x000fe20008010207 */
[----:B------:R-:W-:Y:S01]  /*0770*/  IMAD R0, R120, UR10, RZ ;  /* 0x0000000a78007c24 */ /* 0x000fe2000f8e02ff */
[----:B------:R-:W-:Y:S01]  /*0780*/  USHF.L.U32 UR25, UR4, 0x5, URZ ;  /* 0x0000000504197899 */ /* 0x000fe2000800063f */
[C---:B------:R-:W-:Y:S01]  /*0790*/  IMAD R6, R4.reuse, UR17, R6 ;  /* 0x0000001104067c24 */ /* 0x040fe2000f8e0206 */
[----:B------:R-:W-:Y:S01]  /*07a0*/  USHF.L.U64.HI UR5, UR4, UR18, UR5 ;  /* 0x0000001204057299 */ /* 0x000fe20008010205 */
[----:B------:R-:W-:Y:S01]  /*07b0*/  IMAD R0, R4, UR11, R0 ;  /* 0x0000000b04007c24 */ /* 0x000fe2000f8e0200 */
[-C--:B------:R-:W-:Y:S01]  /*07c0*/  LEA.HI R4, R18, R119.reuse, RZ, 0x4 ;  /* 0x0000007712047211 */ /* 0x080fe200078f20ff */
[----:B------:R-:W-:Y:S01]  /*07d0*/  IMAD R124, R118, 0x10, R124 ;  /* 0x00000010767c7824 */ /* 0x000fe200078e027c */
[----:B------:R-:W-:Y:S01]  /*07e0*/  LEA.HI R18, R18, R119, RZ, 0x6 ;  /* 0x0000007712127211 */ /* 0x000fe200078f30ff */
[----:B------:R-:W2:Y:S01]  /*07f0*/  LDC.U8 R203, c[0x0][0x2d8] ;  /* 0x0000b600ffcb7b82 */ /* 0x000ea20000000000 */
[----:B------:R-:W-:Y:S01]  /*0800*/  LOP3.LUT R16, R4, 0xfffffff0, RZ, 0xc0, !PT ;  /* 0xfffffff004107812 */ /* 0x000fe200078ec0ff */
[----:B------:R-:W-:Y:S01]  /*0810*/  IMAD.SHL.U32 R233, R119, 0x2, RZ ;  /* 0x0000000277e97824 */ /* 0x000fe200078e00ff */
[----:B------:R-:W-:Y:S01]  /*0820*/  UIADD3 UR24, UR14, -0x4ab325aa, URZ ;  /* 0xb54cda560e187890 */ /* 0x000fe2000fffe03f */
[----:B-1----:R-:W-:-:S02]  /*0830*/  IMAD.MOV R7, RZ, RZ, -R13 ;  /* 0x000000ffff077224 */ /* 0x002fc400078e0a0d */
[----:B------:R-:W-:Y:S01]  /*0840*/  IMAD.MOV.U32 R12, RZ, RZ, RZ ;  /* 0x000000ffff0c7224 */ /* 0x000fe200078e00ff */
[----:B------:R-:W-:Y:S01]  /*0850*/  LOP3.LUT R233, R233, 0x6, RZ, 0xc0, !PT ;  /* 0x00000006e9e97812 */ /* 0x000fe200078ec0ff */
[----:B------:R-:W-:Y:S02]  /*0860*/  IMAD R7, R7, R8, RZ ;  /* 0x0000000807077224 */ /* 0x000fe400078e02ff */
[----:B------:R-:W-:Y:S02]  /*0870*/  IMAD.IADD R16, R119, 0x1, -R16 ;  /* 0x0000000177107824 */ /* 0x000fe400078e0a10 */
[----:B------:R-:W-:Y:S01]  /*0880*/  IMAD.HI.U32 R7, R13, R7, R12 ;  /* 0x000000070d077227 */ /* 0x000fe200078e000c */
[----:B------:R-:W-:Y:S02]  /*0890*/  SHF.R.S32.HI R12, RZ, 0x1f, R14 ;  /* 0x0000001fff0c7819 */ /* 0x000fe4000001140e */
[----:B------:R-:W-:Y:S01]  /*08a0*/  SHF.R.S32.HI R3, RZ, 0x1f, R16 ;  /* 0x0000001fff037819 */ /* 0x000fe20000011410 */
[----:B------:R-:W-:-:S02]  /*08b0*/  IMAD R13, R2, c[0x0][0x198], RZ ;  /* 0x00006600020d7a24 */ /* 0x000fc400078e02ff */
[----:B------:R-:W-:Y:S01]  /*08c0*/  IMAD.HI.U32 R7, R7, R19, RZ ;  /* 0x0000001307077227 */ /* 0x000fe200078e00ff */
[----:B------:R-:W-:-:S03]  /*08d0*/  LEA.HI R3, R3, R16, RZ, 0x3 ;  /* 0x0000001003037211 */ /* 0x000fc600078f18ff */
[----:B------:R-:W-:Y:S02]  /*08e0*/  IMAD.MOV R11, RZ, RZ, -R7 ;  /* 0x000000ffff0b7224 */ /* 0x000fe400078e0a07 */
[----:B------:R-:W-:Y:S02]  /*08f0*/  IMAD R12, R12, c[0x0][0x1a8], RZ ;  /* 0x00006a000c0c7a24 */ /* 0x000fe400078e02ff */
[----:B------:R-:W-:Y:S02]  /*0900*/  IMAD R11, R8, R11, R19 ;  /* 0x0000000b080b7224 */ /* 0x000fe400078e0213 */
[----:B------:R-:W-:Y:S02]  /*0910*/  IMAD R2, R2, c[0x0][0x1a0], RZ ;  /* 0x0000680002027a24 */ /* 0x000fe400078e02ff */
[----:B------:R-:W-:Y:S01]  /*0920*/  IMAD R13, R20, c[0x0][0x19c], R13 ;  /* 0x00006700140d7a24 */ /* 0x000fe200078e020d */
[----:B------:R-:W-:Y:S01]  /*0930*/  ISETP.GT.U32.AND P2, PT, R8, R11, PT ;  /* 0x0000000b0800720c */ /* 0x000fe20003f44070 */
[----:B------:R-:W-:-:S02]  /*0940*/  IMAD R12, R14, c[0x0][0x1ac], R12 ;  /* 0x00006b000e0c7a24 */ /* 0x000fc400078e020c */
[----:B------:R-:W-:-:S04]  /*0950*/  IMAD.WIDE.U32 R14, R14, c[0x0][0x1a8], R24 ;  /* 0x00006a000e0e7a25 */ /* 0x000fc800078e0018 */
[C---:B------:R-:W-:Y:S02]  /*0960*/  IMAD R2, R20.reuse, c[0x0][0x1a4], R2 ;  /* 0x0000690014027a24 */ /* 0x040fe400078e0202 */
[----:B------:R-:W-:Y:S02]  /*0970*/  IMAD.IADD R23, R23, 0x1, R13 ;  /* 0x0000000117177824 */ /* 0x000fe400078e020d */
[----:B------:R-:W-:Y:S02]  /*0980*/  IMAD.WIDE.U32 R20, R20, c[0x0][0x1a0], R200 ;  /* 0x0000680014147a25 */ /* 0x000fe400078e00c8 */
[----:B------:R-:W-:Y:S02]  /*0990*/  @!P2 IADD3 R7, R7, 0x1, RZ ;  /* 0x000000010707a810 */ /* 0x000fe40007ffe0ff */
[----:B------:R-:W-:Y:S02]  /*09a0*/  IMAD.IADD R15, R15, 0x1, R12 ;  /* 0x000000010f0f7824 */ /* 0x000fe400078e020c */
[----:B------:R-:W-:-:S02]  /*09b0*/  IMAD R13, R205, c[0x0][0x190], RZ ;  /* 0x00006400cd0d7a24 */ /* 0x000fc400078e02ff */
[----:B------:R-:W-:Y:S02]  /*09c0*/  IMAD R12, R9, c[0x0][0x180], RZ ;  /* 0x00006000090c7a24 */ /* 0x000fe400078e02ff */
[----:B------:R-:W-:Y:S02]  /*09d0*/  @!P2 IMAD.IADD R11, R11, 0x1, -R8 ;  /* 0x000000010b0ba824 */ /* 0x000fe400078e0a08 */
[----:B------:R-:W-:Y:S02]  /*09e0*/  IMAD.IADD R21, R21, 0x1, R2 ;  /* 0x0000000115157824 */ /* 0x000fe400078e0202 */
[----:B------:R-:W-:Y:S01]  /*09f0*/  IMAD R9, R9, c[0x0][0x188], RZ ;  /* 0x0000620009097a24 */ /* 0x000fe200078e02ff */
[----:B------:R-:W-:Y:S01]  /*0a00*/  ISETP.GE.U32.AND P3, PT, R11, R8, PT ;  /* 0x000000080b00720c */ /* 0x000fe20003f66070 */
[C---:B------:R-:W-:Y:S02]  /*0a10*/  IMAD R13, R204.reuse, c[0x0][0x194], R13 ;  /* 0x00006500cc0d7a24 */ /* 0x040fe400078e020d */
[----:B------:R-:W-:-:S04]  /*0a20*/  IMAD.WIDE.U32 R14, R204, c[0x0][0x190], R14 ;  /* 0x00006400cc0e7a25 */ /* 0x000fc800078e000e */
[C---:B------:R-:W-:Y:S02]  /*0a30*/  IMAD R12, R10.reuse, c[0x0][0x184], R12 ;  /* 0x000061000a0c7a24 */ /* 0x040fe400078e020c */
[----:B------:R-:W-:-:S04]  /*0a40*/  IMAD.WIDE.U32 R22, R10, c[0x0][0x180], R22 ;  /* 0x000060000a167a25 */ /* 0x000fc800078e0016 */
[C---:B------:R-:W-:Y:S01]  /*0a50*/  IMAD R9, R10.reuse, c[0x0][0x18c], R9 ;  /* 0x000063000a097a24 */ /* 0x040fe200078e0209 */
[----:B------:R-:W-:Y:S01]  /*0a60*/  @P3 IADD3 R7, R7, 0x1, RZ ;  /* 0x0000000107073810 */ /* 0x000fe20007ffe0ff */
[----:B------:R-:W-:Y:S01]  /*0a70*/  IMAD.WIDE.U32 R20, R10, c[0x0][0x188], R20 ;  /* 0x000062000a147a25 */ /* 0x000fe200078e0014 */
[----:B------:R-:W-:-:S03]  /*0a80*/  LEA R10, P0, R14, c[0x0][0x160], 0x1 ;  /* 0x000058000e0a7a11 */ /* 0x000fc600078008ff */
[----:B------:R-:W-:Y:S01]  /*0a90*/  IMAD.IADD R13, R15, 0x1, R13 ;  /* 0x000000010f0d7824 */ /* 0x000fe200078e020d */
[----:B------:R-:W-:Y:S01]  /*0aa0*/  IADD3 R8, P2, R10, UR19, RZ ;  /* 0x000000130a087c10 */ /* 0x000fe2000ff5e0ff */
[----:B------:R-:W-:Y:S01]  /*0ab0*/  IMAD.SHL.U32 R19, R18, 0x8, RZ ;  /* 0x0000000812137824 */ /* 0x000fe200078e00ff */
[----:B------:R-:W-:Y:S01]  /*0ac0*/  LOP3.LUT R18, R3, 0xfffffff8, RZ, 0xc0, !PT ;  /* 0xfffffff803127812 */ /* 0x000fe200078ec0ff */
[----:B------:R-:W-:Y:S01]  /*0ad0*/  IMAD.IADD R223, R21, 0x1, R9 ;  /* 0x0000000115df7824 */ /* 0x000fe200078e0209 */
[----:B------:R-:W-:Y:S01]  /*0ae0*/  LEA.HI.X R11, R14, c[0x0][0x164], R13, 0x1, P0 ;  /* 0x000059000e0b7a11 */ /* 0x000fe200000f0c0d */
[----:B------:R-:W-:Y:S01]  /*0af0*/  IMAD.IADD R23, R23, 0x1, R12 ;  /* 0x0000000117177824 */ /* 0x000fe200078e020c */
[----:B------:R-:W-:Y:S01]  /*0b00*/  ISETP.NE.AND P0, PT, RZ, c[0x0][0x1c8], PT ;  /* 0x00007200ff007a0c */ /* 0x000fe20003f05270 */
[----:B------:R-:W-:Y:S01]  /*0b10*/  @!P1 IMAD.MOV R7, RZ, RZ, -R7 ;  /* 0x000000ffff079224 */ /* 0x000fe200078e0a07 */
[----:B------:R-:W-:Y:S01]  /*0b20*/  LOP3.LUT R17, R17, 0x7ffffe00, R19, 0xf8, !PT ;  /* 0x7ffffe0011117812 */ /* 0x000fe200078ef813 */
[----:B------:R-:W-:Y:S01]  /*0b30*/  IMAD.MOV.U32 R222, RZ, RZ, R20 ;  /* 0x000000ffffde7224 */ /* 0x000fe200078e0014 */
[----:B------:R-:W-:Y:S01]  /*0b40*/  IADD3.X R9, R11, UR9, RZ, P2, !PT ;  /* 0x000000090b097c10 */ /* 0x000fe200097fe4ff */
[----:B------:R-:W-:Y:S01]  /*0b50*/  IMAD.IADD R2, R16, 0x1, -R18 ;  /* 0x0000000110027824 */ /* 0x000fe200078e0a12 */
[----:B------:R-:W-:Y:S01]  /*0b60*/  IADD3 R12, P2, R8, UR19, RZ ;  /* 0x00000013080c7c10 */ /* 0x000fe2000ff5e0ff */
[----:B------:R-:W-:-:S02]  /*0b70*/  IMAD.SHL.U32 R195, R17, 0x2, RZ ;  /* 0x0000000211c37824 */ /* 0x000fc400078e00ff */
[----:B------:R-:W-:Y:S01]  /*0b80*/  IMAD.SHL.U32 R121, R2, 0x40, RZ ;  /* 0x0000004002797824 */ /* 0x000fe200078e00ff */
[----:B------:R-:W-:Y:S01]  /*0b90*/  IADD3.X R13, R9, UR9, RZ, P2, !PT ;  /* 0x00000009090d7c10 */ /* 0x000fe200097fe4ff */
[----:B------:R-:W-:Y:S01]  /*0ba0*/  IMAD.SHL.U32 R122, R3, 0x40, RZ ;  /* 0x00000040037a7824 */ /* 0x000fe200078e00ff */
[----:B------:R1:W-:Y:S01]  /*0bb0*/  LDGSTS.E.BYPASS.LTC128B.128 [R195], [R10.64] ;  /* 0x000000000ac37fae */ /* 0x0003e2000b901d4c */
[----:B------:R-:W-:Y:S02]  /*0bc0*/  @!P0 LOP3.LUT R7, RZ, c[0x0][0x1c8], RZ, 0x33, !PT ;  /* 0x00007200ff078a12 */ /* 0x000fe400078e33ff */
[----:B------:R-:W-:Y:S01]  /*0bd0*/  LOP3.LUT R121, R121, 0x1c0, RZ, 0xc0, !PT ;  /* 0x000001c079797812 */ /* 0x000fe200078ec0ff */
[----:B------:R3:W-:Y:S01]  /*0be0*/  LDGSTS.E.BYPASS.LTC128B.128 [R195+0x800], [R8.64] ;  /* 0x0080000008c37fae */ /* 0x0007e2000b901d4c */
[----:B------:R-:W-:Y:S01]  /*0bf0*/  LOP3.LUT R122, R122, 0xfffffe00, RZ, 0xc0, !PT ;  /* 0xfffffe007a7a7812 */ /* 0x000fe200078ec0ff */
[----:B------:R-:W-:Y:S02]  /*0c00*/  IMAD.WIDE.U32 R196, R7, c[0x0][0x1b0], R22 ;  /* 0x00006c0007c47a25 */ /* 0x000fe400078e0016 */
[----:B------:R4:W-:Y:S02]  /*0c10*/  LDGSTS.E.BYPASS.LTC128B.128 [R195+0x1000], [R12.64] ;  /* 0x010000000cc37fae */ /* 0x0009e4000b901d4c */
[----:B------:R-:W-:-:S02]  /*0c20*/  IMAD.MOV.U32 R198, RZ, RZ, R196 ;  /* 0x000000ffffc67224 */ /* 0x000fc400078e00c4 */
[----:B------:R-:W-:-:S04]  /*0c30*/  IMAD.WIDE.U32 R222, R7, c[0x0][0x1b8], R222 ;  /* 0x00006e0007de7a25 */ /* 0x000fc800078e00de */
[----:B------:R-:W-:Y:S02]  /*0c40*/  IMAD.MOV.U32 R224, RZ, RZ, R222 ;  /* 0x000000ffffe07224 */ /* 0x000fe400078e00de */
[----:B------:R-:W-:Y:S01]  /*0c50*/  IMAD R194, R118, 0x400, R122 ;  /* 0x0000040076c27824 */ /* 0x000fe200078e027a */
[----:B-1----:R-:W-:Y:S02]  /*0c60*/  IADD3 R10, P1, R12, UR19, RZ ;  /* 0x000000130c0a7c10 */ /* 0x002fe4000ff3e0ff */
[----:B---3--:R-:W-:Y:S02]  /*0c70*/  SHF.R.S32.HI R8, RZ, 0x1f, R7 ;  /* 0x0000001fff087819 */ /* 0x008fe40000011407 */
[----:B------:R-:W-:Y:S02]  /*0c80*/  IADD3.X R11, R13, UR9, RZ, P1, !PT ;  /* 0x000000090d0b7c10 */ /* 0x000fe40008ffe4ff */
[----:B------:R-:W-:Y:S01]  /*0c90*/  IADD3 R14, P0, R10, UR19, RZ ;  /* 0x000000130a0e7c10 */ /* 0x000fe2000ff1e0ff */
[----:B------:R-:W-:-:S02]  /*0ca0*/  IMAD R9, R8, c[0x0][0x1b0], RZ ;  /* 0x00006c0008097a24 */ /* 0x000fc400078e02ff */
[----:B------:R1:W-:Y:S01]  /*0cb0*/  LDGSTS.E.BYPASS.LTC128B.128 [R195+0x1800], [R10.64] ;  /* 0x018000000ac37fae */ /* 0x0003e2000b901d4c */
[----:B------:R-:W-:Y:S01]  /*0cc0*/  IADD3.X R15, R11, UR9, RZ, P0, !PT ;  /* 0x000000090b0f7c10 */ /* 0x000fe200087fe4ff */
[----:B------:R-:W-:Y:S01]  /*0cd0*/  IMAD R9, R7, c[0x0][0x1b4], R9 ;  /* 0x00006d0007097a24 */ /* 0x000fe200078e0209 */
[----:B----4-:R-:W-:Y:S01]  /*0ce0*/  IADD3 R12, P0, R14, UR19, RZ ;  /* 0x000000130e0c7c10 */ /* 0x010fe2000ff1e0ff */
[----:B------:R-:W-:Y:S02]  /*0cf0*/  IMAD R8, R8, c[0x0][0x1b8], RZ ;  /* 0x00006e0008087a24 */ /* 0x000fe400078e02ff */
[----:B------:R-:W-:Y:S01]  /*0d00*/  IMAD.IADD R199, R197, 0x1, R9 ;  /* 0x00000001c5c77824 */ /* 0x000fe200078e0209 */
[----:B------:R-:W-:Y:S01]  /*0d10*/  IADD3.X R13, R15, UR9, RZ, P0, !PT ;  /* 0x000000090f0d7c10 */ /* 0x000fe200087fe4ff */
[----:B------:R3:W-:Y:S01]  /*0d20*/  LDGSTS.E.BYPASS.LTC128B.128 [R195+0x2000], [R14.64] ;  /* 0x020000000ec37fae */ /* 0x0007e2000b901d4c */
[----:B------:R-:W-:Y:S02]  /*0d30*/  IMAD R7, R7, c[0x0][0x1bc], R8 ;  /* 0x00006f0007077a24 */ /* 0x000fe400078e0208 */
[----:B------:R-:W-:Y:S01]  /*0d40*/  IMAD.SHL.U32 R8, R84, 0x40, RZ ;  /* 0x0000004054087824 */ /* 0x000fe200078e00ff */
[----:B------:R4:W-:Y:S01]  /*0d50*/  LDGSTS.E.BYPASS.LTC128B.128 [R195+0x2800], [R12.64] ;  /* 0x028000000cc37fae */ /* 0x0009e2000b901d4c */
[----:B------:R-:W-:-:S03]  /*0d60*/  IMAD.IADD R225, R223, 0x1, R7 ;  /* 0x00000001dfe17824 */ /* 0x000fc600078e0207 */
[----:B------:R-:W-:-:S04]  /*0d70*/  LOP3.LUT R8, R8, 0x1c0, RZ, 0xc0, !PT ;  /* 0x000001c008087812 */ /* 0x000fc800078ec0ff */
[----:B------:R-:W-:Y:S02]  /*0d80*/  LOP3.LUT R7, R8, 0x8, R5, 0xf8, !PT ;  /* 0x0000000808077812 */ /* 0x000fe400078ef805 */
[----:B------:R-:W-:-:S04]  /*0d90*/  SHF.R.U32.HI R5, RZ, 0x3, R8 ;  /* 0x00000003ff057819 */ /* 0x000fc80000011608 */
[----:B------:R-:W-:Y:S02]  /*0da0*/  LOP3.LUT R5, R7, R5, RZ, 0x3c, !PT ;  /* 0x0000000507057212 */ /* 0x000fe400078e3cff */
[----:B-1----:R-:W-:-:S04]  /*0db0*/  IADD3 R10, P0, R12, UR19, RZ ;  /* 0x000000130c0a7c10 */ /* 0x002fc8000ff1e0ff */
[----:B------:R-:W-:Y:S01]  /*0dc0*/  IADD3.X R11, R13, UR9, RZ, P0, !PT ;  /* 0x000000090d0b7c10 */ /* 0x000fe200087fe4ff */
[----:B---3--:R-:W-:-:S04]  /*0dd0*/  IMAD.WIDE.U32 R14, R120, UR17, R198 ;  /* 0x00000011780e7c25 */ /* 0x008fc8000f8e00c6 */
[----:B------:R1:W-:Y:S01]  /*0de0*/  LDGSTS.E.BYPASS.LTC128B.128 [R195+0x3000], [R10.64] ;  /* 0x030000000ac37fae */ /* 0x0003e2000b901d4c */
[----:B------:R-:W-:Y:S01]  /*0df0*/  IMAD.IADD R6, R15, 0x1, R6 ;  /* 0x000000010f067824 */ /* 0x000fe200078e0206 */
[----:B----4-:R-:W-:-:S04]  /*0e00*/  LEA R12, P0, R14, c[0x0][0x168], 0x1 ;  /* 0x00005a000e0c7a11 */ /* 0x010fc800078008ff */
[----:B------:R-:W-:Y:S02]  /*0e10*/  LEA.HI.X R13, R14, c[0x0][0x16c], R6, 0x1, P0 ;  /* 0x00005b000e0d7a11 */ /* 0x000fe400000f0c06 */
[----:B------:R-:W-:Y:S02]  /*0e20*/  IADD3 R14, P0, R12, UR8, RZ ;  /* 0x000000080c0e7c10 */ /* 0x000fe4000ff1e0ff */
[----:B------:R-:W-:Y:S02]  /*0e30*/  SHF.R.S32.HI R6, RZ, 0x4, R4 ;  /* 0x00000004ff067819 */ /* 0x000fe40000011404 */
[----:B------:R-:W-:Y:S02]  /*0e40*/  IADD3.X R15, R13, UR6, RZ, P0, !PT ;  /* 0x000000060d0f7c10 */ /* 0x000fe400087fe4ff */
[----:B------:R-:W-:-:S04]  /*0e50*/  LEA.HI R4, R4, R6, RZ, 0x1 ;  /* 0x0000000604047211 */ /* 0x000fc800078f08ff */
[----:B------:R-:W-:-:S05]  /*0e60*/  LOP3.LUT R4, R4, 0xfffffffe, RZ, 0xc0, !PT ;  /* 0xfffffffe04047812 */ /* 0x000fca00078ec0ff */
[----:B------:R-:W-:Y:S01]  /*0e70*/  IMAD.IADD R4, R6, 0x1, -R4 ;  /* 0x0000000106047824 */ /* 0x000fe200078e0a04 */
[----:B-1----:R-:W-:-:S04]  /*0e80*/  IADD3 R10, P1, R10, UR19, RZ ;  /* 0x000000130a0a7c10 */ /* 0x002fc8000ff3e0ff */
[----:B------:R-:W-:Y:S02]  /*0e90*/  IADD3.X R11, R11, UR9, RZ, P1, !PT ;  /* 0x000000090b0b7c10 */ /* 0x000fe40008ffe4ff */
[----:B------:R-:W-:-:S03]  /*0ea0*/  LOP3.LUT P1, RZ, R2, 0x2, RZ, 0xc0, !PT ;  /* 0x0000000202ff7812 */ /* 0x000fc6000782c0ff */
[----:B------:R1:W-:Y:S04]  /*0eb0*/  LDGSTS.E.BYPASS.LTC128B.128 [R195+0x3800], [R10.64] ;  /* 0x038000000ac37fae */ /* 0x0003e8000b901d4c */
[----:B------:R3:W-:Y:S04]  /*0ec0*/  LDGSTS.E.BYPASS.LTC128B.128 [R195+0x4000], [R12.64] ;  /* 0x040000000cc37fae */ /* 0x0007e8000b901d4c */
[----:B------:R4:W-:Y:S01]  /*0ed0*/  LDGSTS.E.BYPASS.LTC128B.128 [R195+0x4800], [R14.64] ;  /* 0x048000000ec37fae */ /* 0x0009e2000b901d4c */
[----:B-1----:R-:W-:-:S04]  /*0ee0*/  IADD3 R10, P0, R14, UR8, RZ ;  /* 0x000000080e0a7c10 */ /* 0x002fc8000ff1e0ff */
[----:B------:R-:W-:Y:S02]  /*0ef0*/  IADD3.X R11, R15, UR6, RZ, P0, !PT ;  /* 0x000000060f0b7c10 */ /* 0x000fe400087fe4ff */
[----:B---3--:R-:W-:-:S03]  /*0f00*/  IADD3 R12, P0, R10, UR8, RZ ;  /* 0x000000080a0c7c10 */ /* 0x008fc6000ff1e0ff */
[----:B------:R1:W-:Y:S01]  /*0f10*/  LDGSTS.E.BYPASS.LTC128B.128 [R195+0x5000], [R10.64] ;  /* 0x050000000ac37fae */ /* 0x0003e2000b901d4c */
[----:B------:R-:W-:-:S05]  /*0f20*/  IADD3.X R13, R11, UR6, RZ, P0, !PT ;  /* 0x000000060b0d7c10 */ /* 0x000fca00087fe4ff */
[----:B------:R4:W-:Y:S04]  /*0f30*/  LDGSTS.E.BYPASS.LTC128B.128 [R195+0x5800], [R12.64] ;  /* 0x058000000cc37fae */ /* 0x0009e8000b901d4c */
[----:B------:R-:W0:Y:S01]  /*0f40*/  LDGDEPBAR ;  /* 0x00000000000079af */ /* 0x000e220000000000 */
[----:B-1----:R-:W-:-:S04]  /*0f50*/  IMAD.WIDE.U32 R10, R120, UR11, R224 ;  /* 0x0000000b780a7c25 */ /* 0x002fc8000f8e00e0 */
[----:B------:R-:W-:Y:S01]  /*0f60*/  IMAD.IADD R0, R11, 0x1, R0 ;  /* 0x000000010b007824 */ /* 0x000fe200078e0200 */
[----:B------:R-:W-:Y:S01]  /*0f70*/  LEA R8, P0, R10, c[0x0][0x170], 0x1 ;  /* 0x00005c000a087a11 */ /* 0x000fe200078008ff */
[----:B------:R-:W-:-:S04]  /*0f80*/  DEPBAR.LE SB0, 0x0 ;  /* 0x000080000000791a */ /* 0x000fc80000000000 */
[----:B------:R-:W-:Y:S01]  /*0f90*/  LEA.HI.X R9, R10, c[0x0][0x174], R0, 0x1, P0 ;  /* 0x00005d000a097a11 */ /* 0x000fe200000f0c00 */
[----:B------:R-:W-:Y:S01]  /*0fa0*/  BAR.SYNC.DEFER_BLOCKING 0x0 ;  /* 0x0000000000007b1d */ /* 0x000fe20000010000 */
[----:B------:R-:W-:Y:S01]  /*0fb0*/  IMAD.SHL.U32 R0, R4, 0x8, RZ ;  /* 0x0000000804007824 */ /* 0x000fe200078e00ff */
[----:B------:R-:W-:-:S04]  /*0fc0*/  IADD3 R6, P0, R8, UR25, RZ ;  /* 0x0000001908067c10 */ /* 0x000fc8000ff1e0ff */
[----:B------:R-:W-:Y:S01]  /*0fd0*/  LOP3.LUT R3, R121, 0x8, R0, 0xf8, !PT ;  /* 0x0000000879037812 */ /* 0x000fe200078ef800 */
[----:B------:R-:W-:Y:S01]  /*0fe0*/  IMAD R0, R4, 0x200, R5 ;  /* 0x0000020004007824 */ /* 0x000fe200078e0205 */
[----:B------:R-:W-:Y:S02]  /*0ff0*/  SHF.R.U32.HI R121, RZ, 0x3, R121 ;  /* 0x00000003ff797819 */ /* 0x000fe40000011679 */
[----:B------:R-:W-:Y:S01]  /*1000*/  IADD3.X R7, R9, UR5, RZ, P0, !PT ;  /* 0x0000000509077c10 */ /* 0x000fe200087fe4ff */
[----:B------:R-:W-:Y:S01]  /*1010*/  IMAD.SHL.U32 R80, R0, 0x2, RZ ;  /* 0x0000000200507824 */ /* 0x000fe200078e00ff */
[----:B------:R-:W-:Y:S02]  /*1020*/  IADD3 R4, P0, R6, UR25, RZ ;  /* 0x0000001906047c10 */ /* 0x000fe4000ff1e0ff */
[----:B------:R-:W-:Y:S02]  /*1030*/  LOP3.LUT R121, R3, R121, RZ, 0x3c, !PT ;  /* 0x0000007903797212 */ /* 0x000fe400078e3cff */
[----:B------:R-:W-:-:S02]  /*1040*/  IADD3.X R5, R7, UR5, RZ, P0, !PT ;  /* 0x0000000507057c10 */ /* 0x000fc400087fe4ff */
[----:B------:R-:W-:Y:S01]  /*1050*/  LEA R193, R0, 0x4000, 0x1 ;  /* 0x0000400000c17811 */ /* 0x000fe200078e08ff */
[----:B------:R-:W-:-:S03]  /*1060*/  IMAD.IADD R194, R194, 0x1, R121 ;  /* 0x00000001c2c27824 */ /* 0x000fc600078e0279 */
[----:B------:R-:W-:Y:S01]  /*1070*/  IADD3 R189, R193, 0x40, RZ ;  /* 0x00000040c1bd7810 */ /* 0x000fe20007ffe0ff */
[----:B------:R-:W-:Y:S01]  /*1080*/  IMAD.SHL.U32 R194, R194, 0x2, RZ ;  /* 0x00000002c2c27824 */ /* 0x000fe200078e00ff */
[----:B------:R-:W-:Y:S01]  /*1090*/  @!PT LDS RZ, [RZ] ;  /* 0x00000000fffff984 */ /* 0x000fe20000000800 */
[----:B------:R-:W-:Y:S01]  /*10a0*/  @!PT LDS RZ, [RZ] ;  /* 0x00000000fffff984 */ /* 0x000fe20000000800 */
[----:B------:R-:W-:Y:S01]  /*10b0*/  @!PT LDS RZ, [RZ] ;  /* 0x00000000fffff984 */ /* 0x000fe20000000800 */
[----:B------:R1:W-:Y:S04]  /*10c0*/  LDGSTS.E.BYPASS.LTC128B.128 [R195+0x6000], [R8.64] ;  /* 0x0600000008c37fae */ /* 0x0003e8000b901d4c */
[----:B------:R3:W-:Y:S04]  /*10d0*/  LDGSTS.E.BYPASS.LTC128B.128 [R195+0x6800], [R6.64] ;  /* 0x0680000006c37fae */ /* 0x0007e8000b901d4c */
[----:B------:R5:W-:Y:S01]  /*10e0*/  LDGSTS.E.BYPASS.LTC128B.128 [R195+0x7000], [R4.64] ;  /* 0x0700000004c37fae */ /* 0x000be2000b901d4c */
[----:B-1----:R-:W-:-:S04]  /*10f0*/  IADD3 R8, P0, R4, UR25, RZ ;  /* 0x0000001904087c10 */ /* 0x002fc8000ff1e0ff */
[----:B------:R-:W-:Y:S02]  /*1100*/  IADD3.X R9, R5, UR5, RZ, P0, !PT ;  /* 0x0000000505097c10 */ /* 0x000fe400087fe4ff */
[----:B------:R-:W-:Y:S01]  /*1110*/  LOP3.LUT P0, RZ, R84, 0x2, RZ, 0xc0, !PT ;  /* 0x0000000254ff7812 */ /* 0x000fe2000780c0ff */
[----:B-----5:R-:W-:Y:S02]  /*1120*/  IMAD.MOV.U32 R4, RZ, RZ, 0x20 ;  /* 0x00000020ff047424 */ /* 0x020fe400078e00ff */
[----:B------:R1:W-:Y:S04]  /*1130*/  LDGSTS.E.BYPASS.LTC128B.128 [R195+0x7800], [R8.64] ;  /* 0x0780000008c37fae */ /* 0x0003e8000b901d4c */
[----:B------:R-:W-:Y:S01]  /*1140*/  LDSM.16.M88.4 R56, [R80+0x4000] ;  /* 0x004000005038783b */ /* 0x000fe20000000200 */
[----:B------:R-:W-:-:S02]  /*1150*/  SEL R3, R4, 0xffffffe0, !P0 ;  /* 0xffffffe004037807 */ /* 0x000fc40004000000 */
[----:B------:R-:W-:Y:S01]  /*1160*/  SEL R0, R4, 0xffffffe0, !P1 ;  /* 0xffffffe004007807 */ /* 0x000fe20004800000 */
[----:B------:R-:W-:Y:S01]  /*1170*/  LDSM.16.M88.4 R44, [R80+0x4800] ;  /* 0x00480000502c783b */ /* 0x000fe20000000200 */
[----:B------:R-:W-:Y:S01]  /*1180*/  LOP3.LUT P0, RZ, R84, 0x4, RZ, 0xc0, !PT ;  /* 0x0000000454ff7812 */ /* 0x000fe2000780c0ff */
[----:B------:R-:W-:Y:S01]  /*1190*/  IMAD.IADD R191, R193, 0x1, R3 ;  /* 0x00000001c1bf7824 */ /* 0x000fe200078e0203 */
[----:B------:R-:W-:Y:S01]  /*11a0*/  LOP3.LUT P1, RZ, R2, 0x4, RZ, 0xc0, !PT ;  /* 0x0000000402ff7812 */ /* 0x000fe2000782c0ff */
[----:B------:R-:W-:Y:S01]  /*11b0*/  LDSM.16.M88.4 R28, [R80+0x5000] ;  /* 0x00500000501c783b */ /* 0x000fe20000000200 */
[----:B------:R-:W-:Y:S02]  /*11c0*/  IMAD.IADD R192, R194, 0x1, R0 ;  /* 0x00000001c2c07824 */ /* 0x000fe400078e0200 */
[----:B------:R-:W-:Y:S01]  /*11d0*/  IMAD.MOV.U32 R2, RZ, RZ, 0x40 ;  /* 0x00000040ff027424 */ /* 0x000fe200078e00ff */
[----:B----4-:R-:W4:Y:S04]  /*11e0*/  LDSM.16.M88.4 R12, [R194] ;  /* 0x00000000c20c783b */ /* 0x010f280000000200 */
[----:B------:R-:W5:Y:S01]  /*11f0*/  LDSM.16.M88.4 R16, [R194+0x2000] ;  /* 0x00200000c210783b */ /* 0x000f620000000200 */
[----:B------:R-:W-:-:S02]  /*1200*/  SEL R2, R2, 0xffffffc0, !P1 ;  /* 0xffffffc002027807 */ /* 0x000fc40004800000 */
[----:B------:R-:W-:Y:S01]  /*1210*/  @P0 IADD3 R189, R193, -0x40, RZ ;  /* 0xffffffc0c1bd0810 */ /* 0x000fe20007ffe0ff */
[----:B------:R-:W2:Y:S01]  /*1220*/  LDSM.16.M88.4 R80, [R80+0x5800] ;  /* 0x005800005050783b */ /* 0x000ea20000000200 */
[----:B------:R-:W-:Y:S01]  /*1230*/  ISETP.NE.AND P0, PT, R132, 0x1, PT ;  /* 0x000000018400780c */ /* 0x000fe20003f05270 */
[----:B------:R-:W-:Y:S01]  /*1240*/  IMAD.IADD R190, R194, 0x1, R2 ;  /* 0x00000001c2be7824 */ /* 0x000fe200078e0202 */
[----:B------:R-:W-:Y:S01]  /*1250*/  IADD3 R183, R189, 0x800, RZ ;  /* 0x00000800bdb77810 */ /* 0x000fe20007ffe0ff */
[----:B------:R-:W-:Y:S01]  /*1260*/  LDSM.16.M88.4 R72, [R191] ;  /* 0x00000000bf48783b */ /* 0x000fe20000000200 */
[----:B------:R-:W-:Y:S01]  /*1270*/  IMAD.IADD R180, R3, 0x1, R189 ;  /* 0x0000000103b47824 */ /* 0x000fe200078e02bd */
[----:B------:R-:W-:Y:S01]  /*1280*/  SHF.R.S32.HI R3, RZ, 0x1f, R125 ;  /* 0x0000001fff037819 */ /* 0x000fe2000001147d */
[----:B------:R-:W-:Y:S01]  /*1290*/  IMAD.IADD R188, R0, 0x1, R190 ;  /* 0x0000000100bc7824 */ /* 0x000fe200078e02be */
[----:B------:R-:W2:Y:S01]  /*12a0*/  LDSM.16.M88.4 R76, [R192+0x2000] ;  /* 0x00200000c04c783b */ /* 0x000ea20000000200 */
[----:B------:R-:W-:-:S02]  /*12b0*/  IADD3 R182, R189, 0x1000, RZ ;  /* 0x00001000bdb67810 */ /* 0x000fc40007ffe0ff */
[----:B------:R-:W-:Y:S01]  /*12c0*/  LEA.HI R3, R3, R125, RZ, 0x2 ;  /* 0x0000007d03037211 */ /* 0x000fe200078f10ff */
[----:B------:R-:W2:Y:S01]  /*12d0*/  LDSM.16.M88.4 R68, [R191+0x800] ;  /* 0x00080000bf44783b */ /* 0x000ea20000000200 */
[----:B------:R-:W-:Y:S02]  /*12e0*/  IADD3 R181, R189, 0x1800, RZ ;  /* 0x00001800bdb57810 */ /* 0x000fe40007ffe0ff */
[----:B------:R-:W-:Y:S01]  /*12f0*/  SHF.R.S32.HI R202, RZ, 0x2, R3 ;  /* 0x00000002ffca7819 */ /* 0x000fe20000011403 */
[----:B------:R-:W2:Y:S03]  /*1300*/  LDSM.16.M88.4 R88, [R191+0x1000] ;  /* 0x00100000bf58783b */ /* 0x000ea60000000200 */
[----:B------:R-:W-:Y:S01]  /*1310*/  IADD3 R3, R124, 0x1, R202 ;  /* 0x000000017c037810 */ /* 0x000fe20007ffe0ca */
[----:B-1----:R-:W1:Y:S03]  /*1320*/  LDSM.16.M88.4 R8, [R191+0x1800] ;  /* 0x00180000bf08783b */ /* 0x002e660000000200 */
[----:B------:R-:W-:Y:S01]  /*1330*/  IADD3 R3, R123, -c[0x0][0x214], R3 ;  /* 0x800085007b037a10 */ /* 0x000fe20007ffe003 */
[----:B---3--:R-:W3:Y:S03]  /*1340*/  LDSM.16.M88.4 R4, [R192] ;  /* 0x00000000c004783b */ /* 0x008ee60000000200 */
[----:B------:R-:W-:Y:S01]  /*1350*/  IADD3 R3, R3, c[0x0][0x2e8], RZ ;  /* 0x0000ba0003037a10 */ /* 0x000fe20007ffe0ff */
[----:B------:R-:W-:Y:S03]  /*1360*/  LDSM.16.M88.4 R84, [R190+0x2000] ;  /* 0x00200000be54783b */ /* 0x000fe60000000200 */
[C---:B------:R-:W-:Y:S01]  /*1370*/  IADD3 R231, R3.reuse, 0x8, RZ ;  /* 0x0000000803e77810 */ /* 0x040fe20007ffe0ff */
[----:B----4-:R-:W-:Y:S01]  /*1380*/  HMMA.16816.F32.BF16 R64, R12, R56, RZ ;  /* 0x000000380c40723c */ /* 0x010fe200000418ff */
[----:B------:R-:W-:Y:S01]  /*1390*/  LDSM.16.M88.4 R112, [R188+0x2000] ;  /* 0x00200000bc70783b */ /* 0x000fe20000000200 */
[----:B------:R-:W-:-:S02]  /*13a0*/  IADD3 R230, R3, 0x40, RZ ;  /* 0x0000004003e67810 */ /* 0x000fc40007ffe0ff */
[C---:B------:R-:W-:Y:S01]  /*13b0*/  IADD3 R206, R3.reuse, 0x48, RZ ;  /* 0x0000004803ce7810 */ /* 0x040fe20007ffe0ff */
[----:B------:R-:W-:Y:S01]  /*13c0*/  LDSM.16.M88.4 R108, [R180] ;  /* 0x00000000b46c783b */ /* 0x000fe20000000200 */
[-C--:B------:R-:W-:Y:S02]  /*13d0*/  IMNMX R232, R3, R123.reuse, PT ;  /* 0x0000007b03e87217 */ /* 0x080fe40003800200 */
[----:B-----5:R-:W-:Y:S01]  /*13e0*/  HMMA.16816.F32.BF16 R96, R16, R56, RZ ;  /* 0x000000381060723c */ /* 0x020fe200000418ff */
[----:B------:R-:W-:Y:S01]  /*13f0*/  LDSM.16.M88.4 R104, [R180+0x800] ;  /* 0x00080000b468783b */ /* 0x000fe20000000200 */
[-C--:B------:R-:W-:Y:S02]  /*1400*/  IMNMX R231, R231, R123.reuse, PT ;  /* 0x0000007be7e77217 */ /* 0x080fe40003800200 */
[-C--:B------:R-:W-:Y:S01]  /*1410*/  IMNMX R230, R230, R123.reuse, PT ;  /* 0x0000007be6e67217 */ /* 0x080fe20003800200 */
[----:B------:R-:W-:Y:S01]  /*1420*/  LDSM.16.M88.4 R100, [R180+0x1000] ;  /* 0x00100000b464783b */ /* 0x000fe20000000200 */
[----:B------:R-:W-:-:S02]  /*1430*/  IMNMX R206, R206, R123, PT ;  /* 0x0000007bcece7217 */ /* 0x000fc40003800200 */
[----:B------:R-:W-:Y:S01]  /*1440*/  HMMA.16816.F32.BF16 R60, R16, R58, RZ ;  /* 0x0000003a103c723c */ /* 0x000fe200000418ff */
[----:B------:R-:W0:Y:S01]  /*1450*/  LDGDEPBAR ;  /* 0x00000000000079af */ /* 0x000e220000000000 */
[----:B------:R-:W-:-:S06]  /*1460*/  LOP3.LUT R3, R121, R122, RZ, 0xfc, !PT ;  /* 0x0000007a79037212 */ /* 0x000fcc00078efcff */
[C---:B------:R-:W-:Y:S08]  /*1470*/  HMMA.16816.F32.BF16 R92, R16.reuse, R44, RZ ;  /* 0x0000002c105c723c */ /* 0x040ff000000418ff */
[C---:B------:R-:W-:Y:S08]  /*1480*/  HMMA.16816.F32.BF16 R36, R16.reuse, R28, RZ ;  /* 0x0000001c1024723c */ /* 0x040ff000000418ff */
[C---:B--2---:R-:W-:Y:S08]  /*1490*/  HMMA.16816.F32.BF16 R20, R16.reuse, R80, RZ ;  /* 0x000000501014723c */ /* 0x044ff000000418ff */
[C---:B------:R-:W-:Y:S08]  /*14a0*/  HMMA.16816.F32.BF16 R48, R16.reuse, R46, RZ ;  /* 0x0000002e1030723c */ /* 0x040ff000000418ff */
[----:B------:R-:W-:Y:S08]  /*14b0*/  HMMA.16816.F32.BF16 R32, R16, R30, RZ ;  /* 0x0000001e1020723c */ /* 0x000ff000000418ff */
[C---:B------:R-:W-:Y:S08]  /*14c0*/  HMMA.16816.F32.BF16 R52, R12.reuse, R44, RZ ;  /* 0x0000002c0c34723c */ /* 0x040ff000000418ff */
[C---:B------:R-:W-:Y:S08]  /*14d0*/  HMMA.16816.F32.BF16 R40, R12.reuse, R28, RZ ;  /* 0x0000001c0c28723c */ /* 0x040ff000000418ff */
[----:B------:R-:W-:Y:S08]  /*14e0*/  HMMA.16816.F32.BF16 R56, R12, R58, RZ ;  /* 0x0000003a0c38723c */ /* 0x000ff000000418ff */
[----:B------:R-:W-:Y:S08]  /*14f0*/  HMMA.16816.F32.BF16 R16, R16, R82, RZ ;  /* 0x000000521010723c */ /* 0x000ff000000418ff */
[C---:B------:R-:W-:Y:S08]  /*1500*/  HMMA.16816.F32.BF16 R44, R12.reuse, R46, RZ ;  /* 0x0000002e0c2c723c */ /* 0x040ff000000418ff */
[C---:B------:R-:W-:Y:S08]  /*1510*/  HMMA.16816.F32.BF16 R28, R12.reuse, R30, RZ ;  /* 0x0000001e0c1c723c */ /* 0x040ff000000418ff */
[C---:B------:R-:W-:Y:S08]  /*1520*/  HMMA.16816.F32.BF16 R24, R12.reuse, R80, RZ ;  /* 0x000000500c18723c */ /* 0x040ff000000418ff */
[----:B------:R-:W-:Y:S01]  /*1530*/  HMMA.16816.F32.BF16 R12, R12, R82, RZ ;  /* 0x000000520c0c723c */ /* 0x000fe200000418ff */
[----:B------:R-:W2:Y:S07]  /*1540*/  LDSM.16.M88.4 R80, [R189] ;  /* 0x00000000bd50783b */ /* 0x000eae0000000200 */
[C---:B------:R-:W-:Y:S08]  /*1550*/  HMMA.16816.F32.BF16 R96, R76.reuse, R72, R96 ;  /* 0x000000484c60723c */ /* 0x040ff00000041860 */
[C---:B------:R-:W-:Y:S08]  /*1560*/  HMMA.16816.F32.BF16 R92, R76.reuse, R68, R92 ;  /* 0x000000444c5c723c */ /* 0x040ff0000004185c */
[C---:B------:R-:W-:Y:S08]  /*1570*/  HMMA.16816.F32.BF16 R36, R76.reuse, R88, R36 ;  /* 0x000000584c24723c */ /* 0x040ff00000041824 */
[C---:B-1----:R-:W-:Y:S08]  /*1580*/  HMMA.16816.F32.BF16 R20, R76.reuse, R8, R20 ;  /* 0x000000084c14723c */ /* 0x042ff00000041814 */
[C---:B------:R-:W-:Y:S08]  /*1590*/  HMMA.16816.F32.BF16 R60, R76.reuse, R74, R60 ;  /* 0x0000004a4c3c723c */ /* 0x040ff0000004183c */
[C---:B------:R-:W-:Y:S08]  /*15a0*/  HMMA.16816.F32.BF16 R48, R76.reuse, R70, R48 ;  /* 0x000000464c30723c */ /* 0x040ff00000041830 */
[C---:B------:R-:W-:Y:S08]  /*15b0*/  HMMA.16816.F32.BF16 R32, R76.reuse, R90, R32 ;  /* 0x0000005a4c20723c */ /* 0x040ff00000041820 */
[----:B------:R-:W-:Y:S01]  /*15c0*/  HMMA.16816.F32.BF16 R16, R76, R10, R16 ;  /* 0x0000000a4c10723c */ /* 0x000fe20000041810 */
[----:B------:R-:W1:Y:S07]  /*15d0*/  LDSM.16.M88.4 R76, [R189+0x800] ;  /* 0x00080000bd4c783b */ /* 0x000e6e0000000200 */
[C---:B---3--:R-:W-:Y:S08]  /*15e0*/  HMMA.16816.F32.BF16 R64, R4.reuse, R72, R64 ;  /* 0x000000480440723c */ /* 0x048ff00000041840 */
[C---:B------:R-:W-:Y:S08]  /*15f0*/  HMMA.16816.F32.BF16 R52, R4.reuse, R68, R52 ;  /* 0x000000440434723c */ /* 0x040ff00000041834 */
[C---:B------:R-:W-:Y:S08]  /*1600*/  HMMA.16816.F32.BF16 R40, R4.reuse, R88, R40 ;  /* 0x000000580428723c */ /* 0x040ff00000041828 */
[C---:B------:R-:W-:Y:S01]  /*1610*/  HMMA.16816.F32.BF16 R56, R4.reuse, R74, R56 ;  /* 0x0000004a0438723c */ /* 0x040fe20000041838 */
[----:B------:R-:W3:Y:S07]  /*1620*/  LDSM.16.M88.4 R72, [R189+0x1000] ;  /* 0x00100000bd48783b */ /* 0x000eee0000000200 */
[C---:B------:R-:W-:Y:S01]  /*1630*/  HMMA.16816.F32.BF16 R44, R4.reuse, R70, R44 ;  /* 0x00000046042c723c */ /* 0x040fe2000004182c */
[----:B------:R-:W4:Y:S07]  /*1640*/  LDSM.16.M88.4 R68, [R189+0x1800] ;  /* 0x00180000bd44783b */ /* 0x000f2e0000000200 */
[C---:B------:R-:W-:Y:S01]  /*1650*/  HMMA.16816.F32.BF16 R28, R4.reuse, R90, R28 ;  /* 0x0000005a041c723c */ /* 0x040fe2000004181c */
[----:B------:R-:W5:Y:S07]  /*1660*/  LDSM.16.M88.4 R88, [R190] ;  /* 0x00000000be58783b */ /* 0x000f6e0000000200 */
[C---:B------:R-:W-:Y:S08]  /*1670*/  HMMA.16816.F32.BF16 R24, R4.reuse, R8, R24 ;  /* 0x000000080418723c */ /* 0x040ff00000041818 */
[----:B------:R-:W-:Y:S01]  /*1680*/  HMMA.16816.F32.BF16 R12, R4, R10, R12 ;  /* 0x0000000a040c723c */ /* 0x000fe2000004180c */
[----:B------:R-:W5:Y:S04]  /*1690*/  LDSM.16.M88.4 R4, [R180+0x1800] ;  /* 0x00180000b404783b */ /* 0x000f680000000200 */
[----:B------:R-:W5:Y:S01]  /*16a0*/  LDSM.16.M88.4 R8, [R188] ;  /* 0x00000000bc08783b */ /* 0x000f620000000200 */
[----:B------:R-:W-:-:S04]  /*16b0*/  DEPBAR.LE SB0, 0x0 ;  /* 0x000080000000791a */ /* 0x000fc80000000000 */
[C---:B--2---:R-:W-:Y:S08]  /*16c0*/  HMMA.16816.F32.BF16 R96, R84.reuse, R80, R96 ;  /* 0x000000505460723c */ /* 0x044ff00000041860 */
[C---:B-1----:R-:W-:Y:S08]  /*16d0*/  HMMA.16816.F32.BF16 R92, R84.reuse, R76, R92 ;  /* 0x0000004c545c723c */ /* 0x042ff0000004185c */
[C---:B---3--:R-:W-:Y:S08]  /*16e0*/  HMMA.16816.F32.BF16 R36, R84.reuse, R72, R36 ;  /* 0x000000485424723c */ /* 0x048ff00000041824 */
[C---:B----4-:R-:W-:Y:S08]  /*16f0*/  HMMA.16816.F32.BF16 R20, R84.reuse, R68, R20 ;  /* 0x000000445414723c */ /* 0x050ff00000041814 */
[C---:B------:R-:W-:Y:S08]  /*1700*/  HMMA.16816.F32.BF16 R60, R84.reuse, R82, R60 ;  /* 0x00000052543c723c */ /* 0x040ff0000004183c */
[C---:B------:R-:W-:Y:S08]  /*1710*/  HMMA.16816.F32.BF16 R48, R84.reuse, R78, R48 ;  /* 0x0000004e5430723c */ /* 0x040ff00000041830 */
[C---:B------:R-:W-:Y:S08]  /*1720*/  HMMA.16816.F32.BF16 R32, R84.reuse, R74, R32 ;  /* 0x0000004a5420723c */ /* 0x040ff00000041820 */
[----:B------:R-:W-:Y:S08]  /*1730*/  HMMA.16816.F32.BF16 R16, R84, R70, R16 ;  /* 0x000000465410723c */ /* 0x000ff00000041810 */
[C---:B-----5:R-:W-:Y:S08]  /*1740*/  HMMA.16816.F32.BF16 R64, R88.reuse, R80, R64 ;  /* 0x000000505840723c */ /* 0x060ff00000041840 */
[C---:B------:R-:W-:Y:S08]  /*1750*/  HMMA.16816.F32.BF16 R56, R88.reuse, R82, R56 ;  /* 0x000000525838723c */ /* 0x040ff00000041838 */
        /* <DEDUP_REMOVED lines=8> */
[C---:B------:R-:W-:Y:S08]  /*17e0*/  HMMA.16816.F32.BF16 R92, R112.reuse, R104, R92 ;  /* 0x00000068705c723c */ /* 0x040ff0000004185c */
[C---:B------:R-:W-:Y:S08]  /*17f0*/  HMMA.16816.F32.BF16 R48, R112.reuse, R106, R48 ;  /* 0x0000006a7030723c */ /* 0x040ff00000041830 */
[C---:B------:R-:W-:Y:S08]  /*1800*/  HMMA.16816.F32.BF16 R36, R112.reuse, R100, R36 ;  /* 0x000000647024723c */ /* 0x040ff00000041824 */
[C---:B------:R-:W-:Y:S07]  /*1810*/  HMMA.16816.F32.BF16 R68, R112.reuse, R102, R32 ;  /* 0x000000667044723c */ /* 0x040fee0000041820 */
[----:B------:R-:W-:Y:S01]  /*1820*/  IMAD.MOV.U32 R32, RZ, RZ, R120 ;  /* 0x000000ffff207224 */ /* 0x000fe200078e0078 */
        /* <DEDUP_REMOVED lines=10> */
[----:B------:R-:W-:Y:S06]  /*18d0*/  BAR.SYNC.DEFER_BLOCKING 0x0 ;  /* 0x0000000000007b1d */ /* 0x000fec0000010000 */
[----:B------:R-:W-:Y:S05]  /*18e0*/  @!P0 BRA `(.L_x_588) ;  /* 0x0000016000008947 */ /* 0x000fea0003800000 */
[----:B------:R-:W-:-:S04]  /*18f0*/  IADD3 R6, R132, -0x2, RZ ;  /* 0xfffffffe84067810 */ /* 0x000fc80007ffe0ff */
[----:B------:R-:W-:Y:S01]  /*1900*/  SHF.R.S32.HI R5, RZ, 0x1f, R6 ;  /* 0x0000001fff057819 */ /* 0x000fe20000011406 */
[C---:B------:R-:W-:Y:S02]  /*1910*/  IMAD R4, R6.reuse, UR16, RZ ;  /* 0x0000001006047c24 */ /* 0x040fe4000f8e02ff */
[----:B------:R-:W-:-:S04]  /*1920*/  IMAD.WIDE.U32 R6, R6, UR17, R198 ;  /* 0x0000001106067c25 */ /* 0x000fc8000f8e00c6 */
[----:B------:R-:W-:Y:S01]  /*1930*/  IMAD R4, R5, UR17, R4 ;  /* 0x0000001105047c24 */ /* 0x000fe2000f8e0204 */
[----:B------:R-:W-:-:S03]  /*1940*/  LEA R8, P1, R6, c[0x0][0x168], 0x1 ;  /* 0x00005a0006087a11 */ /* 0x000fc600078208ff */
[----:B------:R-:W-:Y:S01]  /*1950*/  IMAD.IADD R4, R7, 0x1, R4 ;  /* 0x0000000107047824 */ /* 0x000fe200078e0204 */
[----:B------:R-:W-:-:S04]  /*1960*/  IADD3 R10, P0, R8, UR8, RZ ;  /* 0x00000008080a7c10 */ /* 0x000fc8000ff1e0ff */
        /* <DEDUP_REMOVED lines=9> */
[----:B------:R1:W-:Y:S03]  /*1a00*/  LDGSTS.E.BYPASS.LTC128B.128 [R195+0x4800], [R10.64] ;  /* 0x048000000ac37fae */ /* 0x0003e6000b901d4c */
[----:B------:R-:W-:Y:S01]  /*1a10*/  IADD3.X R5, R7, UR6, RZ, P0, !PT ;  /* 0x0000000607057c10 */ /* 0x000fe200087fe4ff */
[----:B------:R1:W-:Y:S04]  /*1a20*/  LDGSTS.E.BYPASS.LTC128B.128 [R195+0x5000], [R6.64] ;  /* 0x0500000006c37fae */ /* 0x0003e8000b901d4c */
[----:B------:R1:W-:Y:S04]  /*1a30*/  LDGSTS.E.BYPASS.LTC128B.128 [R195+0x5800], [R4.64] ;  /* 0x0580000004c37fae */ /* 0x0003e8000b901d4c */
[----:B------:R-:W0:Y:S02]  /*1a40*/  LDGDEPBAR ;  /* 0x00000000000079af */ /* 0x000e240000000000 */
.L_x_588:
[----:B------:R-:W-:Y:S01]  /*1a50*/  IMAD R33, R32, 0x40, R233 ;  /* 0x0000004020217824 */ /* 0x000fe200078e02e9 */
[----:B------:R-:W-:Y:S01]  /*1a60*/  LOP3.LUT R138, R116, UR14, RZ, 0x3c, !PT ;  /* 0x0000000e748a7c12 */ /* 0x000fe2000f8e3cff */
[----:B------:R-:W-:Y:S01]  /*1a70*/  IMAD R211, R117, 0x8, R118 ;  /* 0x0000000875d37824 */ /* 0x000fe200078e0276 */
[----:B------:R-:W-:Y:S01]  /*1a80*/  UIADD3 UR21, UR15, -0x4498517b, URZ ;  /* 0xbb67ae850f157890 */ /* 0x000fe2000fffe03f */
[----:B------:R-:W-:Y:S01]  /*1a90*/  IMAD.WIDE.U32 R228, R137, -0x2daee0ad, RZ ;  /* 0xd2511f5389e47825 */ /* 0x000fe200078e00ff */
[C---:B-1----:R-:W-:Y:S01]  /*1aa0*/  IADD3 R4, R33.reuse, 0x1, RZ ;  /* 0x0000000121047810 */ /* 0x042fe20007ffe0ff */
[----:B------:R-:W-:Y:S01]  /*1ab0*/  UIADD3 UR22, UR14, -0x61c88647, URZ ;  /* 0x9e3779b90e167890 */ /* 0x000fe2000fffe03f */
[----:B------:R-:W-:Y:S01]  /*1ac0*/  IADD3 R5, R33, 0x8, RZ ;  /* 0x0000000821057810 */ /* 0x000fe20007ffe0ff */
[----:B------:R-:W-:Y:S01]  /*1ad0*/  UIADD3 UR20, UR14, 0x3c6ef372, URZ ;  /* 0x3c6ef3720e147890 */ /* 0x000fe2000fffe03f */
[C---:B------:R-:W-:Y:S01]  /*1ae0*/  ISETP.GE.AND P6, PT, R4.reuse, R232, PT ;  /* 0x000000e80400720c */ /* 0x040fe20003fc6270 */
[----:B------:R-:W-:Y:S01]  /*1af0*/  UIADD3 UR19, UR15, 0x76cf5d0a, URZ ;  /* 0x76cf5d0a0f137890 */ /* 0x000fe2000fffe03f */
[CC--:B------:R-:W-:Y:S01]  /*1b00*/  ISETP.GE.AND P5, PT, R4.reuse, R231.reuse, PT ;  /* 0x000000e70400720c */ /* 0x0c0fe20003fa6270 */
[----:B------:R-:W-:Y:S01]  /*1b10*/  UIADD3 UR17, UR15, 0x32370b8f, URZ ;  /* 0x32370b8f0f117890 */ /* 0x000fe2000fffe03f */
[C---:B------:R-:W-:Y:S01]  /*1b20*/  ISETP.GE.AND P3, PT, R4.reuse, R230, PT ;  /* 0x000000e60400720c */ /* 0x040fe20003f66270 */
[----:B------:R-:W-:Y:S01]  /*1b30*/  UIADD3 UR18, UR14, -0x255992d5, URZ ;  /* 0xdaa66d2b0e127890 */ /* 0x000fe2000fffe03f */
[----:B------:R-:W-:Y:S01]  /*1b40*/  ISETP.GE.AND P1, PT, R4, R206, PT ;  /* 0x000000ce0400720c */ /* 0x000fe20003f26270 */
[----:B------:R-:W-:Y:S01]  /*1b50*/  UIADD3 UR16, UR14, 0x78dde6e4, URZ ;  /* 0x78dde6e40e107890 */ /* 0x000fe2000fffe03f */
[----:B------:R-:W-:Y:S01]  /*1b60*/  ISETP.GE.AND P0, PT, R5, R231, PT ;  /* 0x000000e70500720c */ /* 0x000fe20003f06270 */
[----:B------:R-:W-:Y:S01]  /*1b70*/  IMAD.SHL.U32 R187, R3, 0x2, RZ ;  /* 0x0000000203bb7824 */ /* 0x000fe200078e00ff */
[----:B------:R-:W-:Y:S01]  /*1b80*/  IADD3 R4, R33, 0x9, RZ ;  /* 0x0000000921047810 */ /* 0x000fe20007ffe0ff */
[----:B------:R-:W-:Y:S01]  /*1b90*/  UIADD3 UR9, UR15, -0x126145ec, URZ ;  /* 0xed9eba140f097890 */ /* 0x000fe2000fffe03f */
[CC--:B------:R-:W-:Y:S01]  /*1ba0*/  ISETP.GE.AND P2, PT, R5.reuse, R232.reuse, PT ;  /* 0x000000e80500720c */ /* 0x0c0fe20003f46270 */
[----:B------:R-:W-:Y:S01]  /*1bb0*/  UIADD3 UR4, UR15, -0x56f99767, URZ ;  /* 0xa90668990f047890 */ /* 0x000fe2000fffe03f */
[----:B------:R-:W-:Y:S01]  /*1bc0*/  FSEL R73, R58, -INF , !P0 ;  /* 0xff8000003a497808 */ /* 0x000fe20004000000 */
[--C-:B------:R-:W-:Y:S01]  /*1bd0*/  IMAD.IADD R185, R2, 0x1, R187.reuse ;  /* 0x0000000102b97824 */ /* 0x100fe200078e02bb */
[----:B------:R-:W-:Y:S01]  /*1be0*/  ISETP.GE.AND P0, PT, R4, R232, PT ;  /* 0x000000e80400720c */ /* 0x000fe20003f06270 */
[----:B------:R-:W-:Y:S01]  /*1bf0*/  IMAD.IADD R186, R0, 0x1, R187 ;  /* 0x0000000100ba7824 */ /* 0x000fe200078e02bb */
[----:B------:R-:W-:Y:S01]  /*1c00*/  FSEL R75, R56, -INF , !P2 ;  /* 0xff800000384b7808 */ /* 0x000fe20005000000 */
[----:B------:R-:W-:Y:S01]  /*1c10*/  IMAD.IADD R184, R0, 0x1, R185 ;  /* 0x0000000100b87824 */ /* 0x000fe200078e02b9 */
[C---:B------:R-:W-:Y:S01]  /*1c20*/  ISETP.GE.AND P2, PT, R5.reuse, R206, PT ;  /* 0x000000ce0500720c */ /* 0x040fe20003f46270 */
[----:B------:R-:W-:Y:S01]  /*1c30*/  UIADD3 UR7, UR14, 0x1715609d, URZ ;  /* 0x1715609d0e077890 */ /* 0x000fe2000fffe03f */
[----:B------:R-:W-:Y:S01]  /*1c40*/  ISETP.GE.AND P4, PT, R5, R230, PT ;  /* 0x000000e60500720c */ /* 0x000fe20003f86270 */
[----:B------:R-:W-:Y:S01]  /*1c50*/  LDSM.16.MT88.4 R116, [R187+0x6000] ;  /* 0x00600000bb74783b */ /* 0x000fe20000004200 */
[----:B------:R-:W-:Y:S01]  /*1c60*/  FSEL R74, R57, -INF , !P0 ;  /* 0xff800000394a7808 */ /* 0x000fe20004000000 */
[----:B------:R-:W-:Y:S01]  /*1c70*/  UIADD3 UR23, UR15, 0x646e171e, URZ ;  /* 0x646e171e0f177890 */ /* 0x000fe2000fffe03f */
[----:B------:R-:W-:Y:S01]  /*1c80*/  ISETP.GE.AND P0, PT, R4, R206, PT ;  /* 0x000000ce0400720c */ /* 0x000fe20003f06270 */
[----:B------:R-:W-:Y:S01]  /*1c90*/  LDSM.16.MT88.4 R108, [R186+0x6000] ;  /* 0x00600000ba6c783b */ /* 0x000fe20000004200 */
[----:B------:R-:W-:-:S02]  /*1ca0*/  FSEL R62, R62, -INF , !P2 ;  /* 0xff8000003e3e7808 */ /* 0x000fc40005000000 */
[----:B------:R-:W-:Y:S01]  /*1cb0*/  IADD3 R8, R33, 0x10, RZ ;  /* 0x0000001021087810 */ /* 0x000fe20007ffe0ff */
[----:B------:R-:W-:Y:S01]  /*1cc0*/  LDSM.16.MT88.4 R84, [R185+0x6000] ;  /* 0x00600000b954783b */ /* 0x000fe20000004200 */
[----:B------:R-:W-:Y:S02]  /*1cd0*/  FSEL R5, R60, -INF , !P4 ;  /* 0xff8000003c057808 */ /* 0x000fe40006000000 */
[C---:B------:R-:W-:Y:S02]  /*1ce0*/  ISETP.GE.AND P2, PT, R4.reuse, R230, PT ;  /* 0x000000e60400720c */ /* 0x040fe40003f46270 */
[-C--:B------:R-:W-:Y:S02]  /*1cf0*/  ISETP.GE.AND P4, PT, R4, R231.reuse, PT ;  /* 0x000000e70400720c */ /* 0x080fe40003f86270 */
[----:B------:R-:W-:Y:S02]  /*1d00*/  FSEL R4, R63, -INF , !P0 ;  /* 0xff8000003f047808 */ /* 0x000fe40004000000 */
[----:B------:R-:W-:-:S02]  /*1d10*/  ISETP.GE.AND P0, PT, R8, R231, PT ;  /* 0x000000e70800720c */ /* 0x000fc40003f06270 */
[----:B------:R-:W-:Y:S02]  /*1d20*/  FSEL R6, R61, -INF , !P2 ;  /* 0xff8000003d067808 */ /* 0x000fe40005000000 */
[----:B------:R-:W-:Y:S02]  /*1d30*/  IADD3 R7, R33, 0x11, RZ ;  /* 0x0000001121077810 */ /* 0x000fe40007ffe0ff */
[-C--:B------:R-:W-:Y:S02]  /*1d40*/  ISETP.GE.AND P2, PT, R8, R232.reuse, PT ;  /* 0x000000e80800720c */ /* 0x080fe40003f46270 */
[----:B------:R-:W-:Y:S02]  /*1d50*/  FSEL R60, R54, -INF , !P0 ;  /* 0xff800000363c7808 */ /* 0x000fe40004000000 */
[----:B------:R-:W-:Y:S02]  /*1d60*/  ISETP.GE.AND P0, PT, R7, R232, PT ;  /* 0x000000e80700720c */ /* 0x000fe40003f06270 */
[----:B------:R-:W-:-:S02]  /*1d70*/  FSEL R56, R52, -INF , !P2 ;  /* 0xff80000034387808 */ /* 0x000fc40005000000 */
[C---:B------:R-:W-:Y:S02]  /*1d80*/  ISETP.GE.AND P2, PT, R8.reuse, R206, PT ;  /* 0x000000ce0800720c */ /* 0x040fe40003f46270 */
[----:B------:R-:W-:Y:S02]  /*1d90*/  FSEL R72, R59, -INF , !P4 ;  /* 0xff8000003b487808 */ /* 0x000fe40006000000 */
[----:B------:R-:W-:Y:S02]  /*1da0*/  FSEL R54, R53, -INF , !P0 ;  /* 0xff80000035367808 */ /* 0x000fe40004000000 */
[----:B------:R-:W-:Y:S02]  /*1db0*/  ISETP.GE.AND P4, PT, R8, R230, PT ;  /* 0x000000e60800720c */ /* 0x000fe40003f86270 */
[----:B------:R-:W-:Y:S02]  /*1dc0*/  ISETP.GE.AND P0, PT, R7, R206, PT ;  /* 0x000000ce0700720c */ /* 0x000fe40003f06270 */
[----:B------:R-:W-:-:S02]  /*1dd0*/  FSEL R8, R94, -INF , !P2 ;  /* 0xff8000005e087808 */ /* 0x000fc40005000000 */
[----:B------:R-:W-:Y:S02]  /*1de0*/  IADD3 R9, R33, 0x18, RZ ;  /* 0x0000001821097810 */ /* 0x000fe40007ffe0ff */
[----:B------:R-:W-:Y:S02]  /*1df0*/  ISETP.GE.AND P2, PT, R7, R230, PT ;  /* 0x000000e60700720c */ /* 0x000fe40003f46270 */
[----:B------:R-:W-:Y:S02]  /*1e00*/  FSEL R76, R92, -INF , !P4 ;  /* 0xff8000005c4c7808 */ /* 0x000fe40006000000 */
[----:B------:R-:W-:Y:S02]  /*1e10*/  FSEL R53, R95, -INF , !P0 ;  /* 0xff8000005f357808 */ /* 0x000fe40004000000 */
[-C--:B------:R-:W-:Y:S02]  /*1e20*/  ISETP.GE.AND P4, PT, R7, R231.reuse, PT ;  /* 0x000000e70700720c */ /* 0x080fe40003f86270 */
[----:B------:R-:W-:-:S02]  /*1e30*/  ISETP.GE.AND P0, PT, R9, R231, PT ;  /* 0x000000e70900720c */ /* 0x000fc40003f06270 */
[----:B------:R-:W-:Y:S02]  /*1e40*/  FSEL R61, R93, -INF , !P2 ;  /* 0xff8000005d3d7808 */ /* 0x000fe40005000000 */
[----:B------:R-:W-:Y:S02]  /*1e50*/  IADD3 R7, R33, 0x19, RZ ;  /* 0x0000001921077810 */ /* 0x000fe40007ffe0ff */
[-C--:B------:R-:W-:Y:S02]  /*1e60*/  ISETP.GE.AND P2, PT, R9, R232.reuse, PT ;  /* 0x000000e80900720c */ /* 0x080fe40003f46270 */
[----:B------:R-:W-:Y:S02]  /*1e70*/  FSEL R172, R46, -INF , !P0 ;  /* 0xff8000002eac7808 */ /* 0x000fe40004000000 */
[----:B------:R-:W-:Y:S02]  /*1e80*/  FSEL R171, R55, -INF , !P4 ;  /* 0xff80000037ab7808 */ /* 0x000fe40006000000 */
[----:B------:R-:W-:-:S02]  /*1e90*/  ISETP.GE.AND P0, PT, R7, R232, PT ;  /* 0x000000e80700720c */ /* 0x000fc40003f06270 */
[----:B------:R-:W-:Y:S02]  /*1ea0*/  FSEL R55, R44, -INF , !P2 ;  /* 0xff8000002c377808 */ /* 0x000fe40005000000 */
[----:B------:R-:W-:Y:S02]  /*1eb0*/  ISETP.GE.AND P2, PT, R9, R206, PT ;  /* 0x000000ce0900720c */ /* 0x000fe40003f46270 */
        /* <DEDUP_REMOVED lines=14> */
[----:B------:R-:W-:Y:S02]  /*1fa0*/  ISETP.GE.AND P0, PT, R7, R232, PT ;  /* 0x000000e80700720c */ /* 0x000fe40003f06270 */
[----:B------:R-:W-:-:S02]  /*1fb0*/  FSEL R63, R47, -INF , !P4 ;  /* 0xff8000002f3f7808 */ /* 0x000fc40006000000 */
[----:B------:R-:W-:Y:S02]  /*1fc0*/  FSEL R160, R40, -INF , !P2 ;  /* 0xff80000028a07808 */ /* 0x000fe40005000000 */
[C---:B------:R-:W-:Y:S02]  /*1fd0*/  ISETP.GE.AND P4, PT, R34.reuse, R230, PT ;  /* 0x000000e62200720c */ /* 0x040fe40003f86270 */
[-C--:B------:R-:W-:Y:S02]  /*1fe0*/  ISETP.GE.AND P2, PT, R34, R206.reuse, PT ;  /* 0x000000ce2200720c */ /* 0x080fe40003f46270 */
[----:B------:R-:W-:Y:S02]  /*1ff0*/  FSEL R159, R41, -INF , !P0 ;  /* 0xff800000299f7808 */ /* 0x000fe40004000000 */
[----:B------:R-:W-:Y:S02]  /*2000*/  ISETP.GE.AND P0, PT, R7, R206, PT ;  /* 0x000000ce0700720c */ /* 0x000fe40003f06270 */
[----:B------:R-:W-:-:S02]  /*2010*/  FSEL R143, R36, -INF , !P4 ;  /* 0xff800000248f7808 */ /* 0x000fc40006000000 */
[----:B------:R-:W-:Y:S02]  /*2020*/  FSEL R154, R38, -INF , !P2 ;  /* 0xff800000269a7808 */ /* 0x000fe40005000000 */
[----:B------:R-:W-:Y:S02]  /*2030*/  IADD3 R34, R33, 0x28, RZ ;  /* 0x0000002821227810 */ /* 0x000fe40007ffe0ff */
[CC--:B------:R-:W-:Y:S02]  /*2040*/  ISETP.GE.AND P4, PT, R7.reuse, R231.reuse, PT ;  /* 0x000000e70700720c */ /* 0x0c0fe40003f86270 */
[----:B------:R-:W-:Y:S02]  /*2050*/  ISETP.GE.AND P2, PT, R7, R230, PT ;  /* 0x000000e60700720c */ /* 0x000fe40003f46270 */
[----:B------:R-:W-:Y:S02]  /*2060*/  FSEL R157, R39, -INF , !P0 ;  /* 0xff800000279d7808 */ /* 0x000fe40004000000 */
[----:B------:R-:W-:-:S02]  /*2070*/  ISETP.GE.AND P0, PT, R34, R231, PT ;  /* 0x000000e72200720c */ /* 0x000fc40003f06270 */
[----:B------:R-:W-:Y:S02]  /*2080*/  FSEL R158, R43, -INF , !P4 ;  /* 0xff8000002b9e7808 */ /* 0x000fe40006000000 */
[----:B------:R-:W-:Y:S02]  /*2090*/  FSEL R145, R37, -INF , !P2 ;  /* 0xff80000025917808 */ /* 0x000fe40005000000 */
[----:B------:R-:W-:Y:S02]  /*20a0*/  IADD3 R7, R33, 0x29, RZ ;  /* 0x0000002921077810 */ /* 0x000fe40007ffe0ff */
[C---:B------:R-:W-:Y:S02]  /*20b0*/  ISETP.GE.AND P2, PT, R34.reuse, R232, PT ;  /* 0x000000e82200720c */ /* 0x040fe40003f46270 */
[----:B------:R-:W-:Y:S02]  /*20c0*/  ISETP.GE.AND P4, PT, R34, R230, PT ;  /* 0x000000e62200720c */ /* 0x000fe40003f86270 */
[----:B------:R-:W-:-:S02]  /*20d0*/  FSEL R166, R30, -INF , !P0 ;  /* 0xff8000001ea67808 */ /* 0x000fc40004000000 */
[C---:B------:R-:W-:Y:S02]  /*20e0*/  ISETP.GE.AND P0, PT, R7.reuse, R232, PT ;  /* 0x000000e80700720c */ /* 0x040fe40003f06270 */
[----:B------:R-:W-:Y:S02]  /*20f0*/  FSEL R168, R28, -INF , !P2 ;  /* 0xff8000001ca87808 */ /* 0x000fe40005000000 */
[----:B------:R-:W-:Y:S02]  /*2100*/  FSEL R147, R68, -INF , !P4 ;  /* 0xff80000044937808 */ /* 0x000fe40006000000 */
[----:B------:R-:W-:Y:S02]  /*2110*/  ISETP.GE.AND P2, PT, R34, R206, PT ;  /* 0x000000ce2200720c */ /* 0x000fe40003f46270 */
[----:B------:R-:W-:Y:S02]  /*2120*/  ISETP.GE.AND P4, PT, R7, R231, PT ;  /* 0x000000e70700720c */ /* 0x000fe40003f86270 */
[----:B------:R-:W-:-:S02]  /*2130*/  IADD3 R28, R33, 0x30, RZ ;  /* 0x00000030211c7810 */ /* 0x000fc40007ffe0ff */
[----:B------:R-:W-:Y:S02]  /*2140*/  FSEL R167, R29, -INF , !P0 ;  /* 0xff8000001da77808 */ /* 0x000fe40004000000 */
[----:B------:R-:W-:Y:S02]  /*2150*/  ISETP.GE.AND P0, PT, R7, R206, PT ;  /* 0x000000ce0700720c */ /* 0x000fe40003f06270 */
[----:B------:R-:W-:Y:S02]  /*2160*/  FSEL R170, R70, -INF , !P2 ;  /* 0xff80000046aa7808 */ /* 0x000fe40005000000 */
[----:B------:R-:W-:Y:S02]  /*2170*/  FSEL R165, R31, -INF , !P4 ;  /* 0xff8000001fa57808 */ /* 0x000fe40006000000 */
[-C--:B------:R-:W-:Y:S02]  /*2180*/  ISETP.GE.AND P2, PT, R7, R230.reuse, PT ;  /* 0x000000e60700720c */ /* 0x080fe40003f46270 */
[----:B------:R-:W-:-:S02]  /*2190*/  ISETP.GE.AND P4, PT, R28, R230, PT ;  /* 0x000000e61c00720c */ /* 0x000fc40003f86270 */
[----:B------:R-:W-:Y:S02]  /*21a0*/  IADD3 R7, R33, 0x31, RZ ;  /* 0x0000003121077810 */ /* 0x000fe40007ffe0ff */
        /* <DEDUP_REMOVED lines=8> */
[----:B------:R-:W-:Y:S02]  /*2230*/  ISETP.GE.AND P2, PT, R28, R232, PT ;  /* 0x000000e81c00720c */ /* 0x000fe40003f46270 */
[----:B------:R-:W-:Y:S02]  /*2240*/  ISETP.GE.AND P4, PT, R33, R230, PT ;  /* 0x000000e62100720c */ /* 0x000fe40003f86270 */
[----:B------:R-:W-:-:S02]  /*2250*/  FSEL R141, R25, -INF , !P0 ;  /* 0xff800000198d7808 */ /* 0x000fc40004000000 */
[-C--:B------:R-:W-:Y:S02]  /*2260*/  ISETP.GE.AND P0, PT, R7, R206.reuse, PT ;  /* 0x000000ce0700720c */ /* 0x080fe40003f06270 */
[----:B------:R-:W-:Y:S01]  /*2270*/  FSEL R140, R24, -INF , !P2 ;  /* 0xff800000188c7808 */ /* 0x000fe20005000000 */
[----:B------:R-:W-:Y:S01]  /*2280*/  IMAD.WIDE.U32 R24, R211, -0x326172a9, RZ ;  /* 0xcd9e8d57d3187825 */ /* 0x000fe200078e00ff */
[----:B------:R-:W-:Y:S02]  /*2290*/  FSEL R96, R96, -INF , !P4 ;  /* 0xff80000060607808 */ /* 0x000fe40006000000 */
[----:B------:R-:W-:Y:S02]  /*22a0*/  FSEL R97, R97, -INF , !P3 ;  /* 0xff80000061617808 */ /* 0x000fe40005800000 */
[----:B------:R-:W-:Y:S02]  /*22b0*/  ISETP.GE.AND P2, PT, R28, R206, PT ;  /* 0x000000ce1c00720c */ /* 0x000fe40003f46270 */
[----:B------:R-:W-:-:S02]  /*22c0*/  FSEL R149, R23, -INF , !P0 ;  /* 0xff80000017957808 */ /* 0x000fc40004000000 */
[----:B------:R-:W-:Y:S02]  /*22d0*/  FMNMX.FTZ R23, R96, R97, !PT ;  /* 0x0000006160177209 */ /* 0x000fe40007810000 */
[----:B------:R-:W-:Y:S02]  /*22e0*/  FSEL R150, R22, -INF , !P2 ;  /* 0xff80000016967808 */ /* 0x000fe40005000000 */
[----:B------:R-:W-:Y:S02]  /*22f0*/  ISETP.GE.AND P2, PT, R7, R230, PT ;  /* 0x000000e60700720c */ /* 0x000fe40003f46270 */
[----:B------:R-:W-:Y:S02]  /*2300*/  IADD3 R7, R33, 0x38, RZ ;  /* 0x0000003821077810 */ /* 0x000fe40007ffe0ff */
[----:B------:R-:W-:Y:S02]  /*2310*/  FMNMX.FTZ R23, R5, R23, !PT ;  /* 0x0000001705177209 */ /* 0x000fe40007810000 */
[----:B------:R-:W-:-:S02]  /*2320*/  ISETP.GE.AND P0, PT, R33, R232, PT ;  /* 0x000000e82100720c */ /* 0x000fc40003f06270 */
[----:B------:R-:W-:Y:S02]  /*2330*/  FSEL R155, R21, -INF , !P2 ;  /* 0xff800000159b7808 */ /* 0x000fe40005000000 */
[----:B------:R-:W-:Y:S02]  /*2340*/  ISETP.GE.AND P2, PT, R7, R232, PT ;  /* 0x000000e80700720c */ /* 0x000fe40003f46270 */
[----:B------:R-:W-:Y:S02]  /*2350*/  FSEL R20, R67, -INF , !P5 ;  /* 0xff80000043147808 */ /* 0x000fe40006800000 */
[C---:B------:R-:W-:Y:S02]  /*2360*/  ISETP.GE.AND P4, PT, R7.reuse, R231, PT ;  /* 0x000000e70700720c */ /* 0x040fe40003f86270 */
[C---:B------:R-:W-:Y:S02]  /*2370*/  ISETP.GE.AND P3, PT, R7.reuse, R230, PT ;  /* 0x000000e60700720c */ /* 0x040fe40003f66270 */
[----:B------:R-:W-:-:S02]  /*2380*/  ISETP.GE.AND P5, PT, R7, R206, PT ;  /* 0x000000ce0700720c */ /* 0x000fc40003fa6270 */
[----:B------:R-:W-:Y:S02]  /*2390*/  FMNMX.FTZ R23, R6, R23, !PT ;  /* 0x0000001706177209 */ /* 0x000fe40007810000 */
[----:B------:R-:W-:Y:S02]  /*23a0*/  FSEL R22, R65, -INF , !P6 ;  /* 0xff80000041167808 */ /* 0x000fe40007000000 */
[----:B------:R-:W-:Y:S02]  /*23b0*/  FSEL R7, R64, -INF , !P0 ;  /* 0xff80000040077808 */ /* 0x000fe40004000000 */
[C---:B------:R-:W-:Y:S02]  /*23c0*/  ISETP.GE.AND P6, PT, R33.reuse, R231, PT ;  /* 0x000000e72100720c */ /* 0x040fe40003fc6270 */
[C---:B------:R-:W-:Y:S02]  /*23d0*/  ISETP.GE.AND P0, PT, R33.reuse, R206, PT ;  /* 0x000000ce2100720c */ /* 0x040fe40003f06270 */
[----:B------:R-:W-:-:S02]  /*23e0*/  IADD3 R33, R33, 0x39, RZ ;  /* 0x0000003921217810 */ /* 0x000fc40007ffe0ff */
[----:B------:R-:W-:Y:S02]  /*23f0*/  FSEL R144, R12, -INF , !P2 ;  /* 0xff8000000c907808 */ /* 0x000fe40005000000 */
[----:B------:R-:W-:Y:S02]  /*2400*/  FMNMX.FTZ R12, R76, R23, !PT ;  /* 0x000000174c0c7209 */ /* 0x000fe40007810000 */
[----:B------:R-:W-:Y:S02]  /*2410*/  FSEL R99, R99, -INF , !P1 ;  /* 0xff80000063637808 */ /* 0x000fe40004800000 */
[----:B------:R-:W-:Y:S02]  /*2420*/  ISETP.GE.AND P1, PT, R33, R232, PT ;  /* 0x000000e82100720c */ /* 0x000fe40003f26270 */
[----:B------:R-:W-:Y:S02]  /*2430*/  FMNMX.FTZ R12, R61, R12, !PT ;  /* 0x0000000c3d0c7209 */ /* 0x000fe40007810000 */
[----:B------:R-:W-:-:S02]  /*2440*/  FSEL R98, R98, -INF , !P0 ;  /* 0xff80000062627808 */ /* 0x000fc40004000000 */
[----:B------:R-:W-:Y:S02]  /*2450*/  FSEL R142, R13, -INF , !P1 ;  /* 0xff8000000d8e7808 */ /* 0x000fe40004800000 */
[----:B------:R-:W-:Y:S02]  /*2460*/  FMNMX.FTZ R13, R52, R12, !PT ;  /* 0x0000000c340d7209 */ /* 0x000fe40007810000 */
[----:B------:R-:W-:Y:S02]  /*2470*/  FMNMX.FTZ R12, R98, R99, !PT ;  /* 0x00000063620c7209 */ /* 0x000fe40007810000 */
[----:B------:R-:W-:Y:S02]  /*2480*/  FMNMX.FTZ R13, R11, R13, !PT ;  /* 0x0000000d0b0d7209 */ /* 0x000fe40007810000 */
[----:B------:R-:W-:Y:S02]  /*2490*/  FMNMX.FTZ R12, R62, R12, !PT ;  /* 0x0000000c3e0c7209 */ /* 0x000fe40007810000 */
[----:B------:R-:W-:Y:S01]  /*24a0*/  FSEL R21, R66, -INF , !P6 ;  /* 0xff80000042157808 */ /* 0x000fe20007000000 */
[----:B------:R-:W-:Y:S01]  /*24b0*/  IMAD.SHL.U32 R66, R32, 0x2, RZ ;  /* 0x0000000220427824 */ /* 0x000fe200078e00ff */
[----:B------:R-:W-:-:S02]  /*24c0*/  FMNMX.FTZ R12, R4, R12, !PT ;  /* 0x0000000c040c7209 */ /* 0x000fc40007810000 */
[----:B------:R-:W-:Y:S02]  /*24d0*/  ISETP.GE.AND P6, PT, R33, R230, PT ;  /* 0x000000e62100720c */ /* 0x000fe40003fc6270 */
[----:B------:R-:W-:Y:S02]  /*24e0*/  FMNMX.FTZ R12, R8, R12, !PT ;  /* 0x0000000c080c7209 */ /* 0x000fe40007810000 */
[----:B------:R-:W-:Y:S02]  /*24f0*/  FMNMX.FTZ R13, R143, R13, !PT ;  /* 0x0000000d8f0d7209 */ /* 0x000fe40007810000 */
[----:B------:R-:W-:Y:S02]  /*2500*/  FMNMX.FTZ R12, R53, R12, !PT ;  /* 0x0000000c350c7209 */ /* 0x000fe40007810000 */
[----:B------:R-:W-:Y:S02]  /*2510*/  FSEL R163, R16, -INF , !P3 ;  /* 0xff80000010a37808 */ /* 0x000fe40005800000 */
[----:B------:R-:W-:-:S02]  /*2520*/  FMNMX.FTZ R12, R10, R12, !PT ;  /* 0x0000000c0a0c7209 */ /* 0x000fc40007810000 */
[----:B------:R-:W-:Y:S02]  /*2530*/  FSEL R161, R17, -INF , !P6 ;  /* 0xff80000011a17808 */ /* 0x000fe40007000000 */
        /* <DEDUP_REMOVED lines=20> */
[----:B------:R-:W-:Y:S02]  /*2680*/  FSEL R65, R14, -INF , !P4 ;  /* 0xff8000000e417808 */ /* 0x000fe40006000000 */
[----:B------:R-:W-:Y:S02]  /*2690*/  FMNMX.FTZ R17, R163, R17, !PT ;  /* 0x00000011a3117209 */ /* 0x000fe40007810000 */
[----:B------:R-:W-:-:S02]  /*26a0*/  FMNMX.FTZ R16, R55, R16, !PT ;  /* 0x0000001037107209 */ /* 0x000fc40007810000 */
[----:B------:R-:W-:Y:S02]  /*26b0*/  ISETP.GE.AND P4, PT, R33, R206, PT ;  /* 0x000000ce2100720c */ /* 0x000fe40003f86270 */
[----:B------:R-:W-:Y:S02]  /*26c0*/  FSEL R151, R18, -INF , !P5 ;  /* 0xff80000012977808 */ /* 0x000fe40006800000 */
[----:B------:R-:W-:Y:S02]  /*26d0*/  FMNMX.FTZ R12, R149, R12, !PT ;  /* 0x0000000c950c7209 */ /* 0x000fe40007810000 */
[----:B------:R-:W-:Y:S02]  /*26e0*/  FMNMX.FTZ R135, R171, R135, !PT ;  /* 0x00000087ab877209 */ /* 0x000fe40007810000 */
[----:B------:R-:W-:Y:S02]  /*26f0*/  ISETP.GE.AND P2, PT, R33, R231, PT ;  /* 0x000000e72100720c */ /* 0x000fe40003f46270 */
[----:B------:R-:W-:-:S02]  /*2700*/  FMNMX.FTZ R17, R161, R17, !PT ;  /* 0x00000011a1117209 */ /* 0x000fc40007810000 */
[----:B------:R-:W-:Y:S02]  /*2710*/  FMNMX.FTZ R16, R57, R16, !PT ;  /* 0x0000001039107209 */ /* 0x000fe40007810000 */
[----:B------:R-:W-:Y:S02]  /*2720*/  FSEL R152, R19, -INF , !P4 ;  /* 0xff80000013987808 */ /* 0x000fe40006000000 */
[----:B------:R-:W-:Y:S02]  /*2730*/  FMNMX.FTZ R12, R151, R12, !PT ;  /* 0x0000000c970c7209 */ /* 0x000fe40007810000 */
[----:B------:R-:W-:Y:S02]  /*2740*/  FMNMX.FTZ R135, R172, R135, !PT ;  /* 0x00000087ac877209 */ /* 0x000fe40007810000 */
[----:B------:R-:W-:Y:S02]  /*2750*/  FSEL R64, R15, -INF , !P2 ;  /* 0xff8000000f407808 */ /* 0x000fe40005000000 */
[----:B------:R-:W-:Y:S01]  /*2760*/  FMNMX.FTZ R16, R160, R16, !PT ;  /* 0x00000010a0107209 */ /* 0x000fe20007810000 */
[----:B------:R-:W1:Y:S01]  /*2770*/  SHFL.BFLY PT, R15, R17, 0x2, 0x1f ;  /* 0x0c401f00110f7f89 */ /* 0x000e6200000e0000 */
[----:B------:R-:W-:-:S02]  /*2780*/  FMNMX.FTZ R12, R152, R12, !PT ;  /* 0x0000000c980c7209 */ /* 0x000fc40007810000 */
[----:B------:R-:W-:Y:S02]  /*2790*/  FMNMX.FTZ R135, R63, R135, !PT ;  /* 0x000000873f877209 */ /* 0x000fe40007810000 */
[----:B------:R-:W-:Y:S01]  /*27a0*/  FMNMX.FTZ R16, R159, R16, !PT ;  /* 0x000000109f107209 */ /* 0x000fe20007810000 */
[----:B------:R-:W2:Y:S01]  /*27b0*/  SHFL.BFLY PT, R18, R12, 0x2, 0x1f ;  /* 0x0c401f000c127f89 */ /* 0x000ea200000e0000 */
[----:B------:R-:W-:Y:S02]  /*27c0*/  FMNMX.FTZ R135, R164, R135, !PT ;  /* 0x00000087a4877209 */ /* 0x000fe40007810000 */
[----:B------:R-:W-:Y:S02]  /*27d0*/  IADD3 R139, R211, 0x4, RZ ;  /* 0x00000004d38b7810 */ /* 0x000fe40007ffe0ff */
[----:B------:R-:W-:Y:S02]  /*27e0*/  FMNMX.FTZ R16, R168, R16, !PT ;  /* 0x00000010a8107209 */ /* 0x000fe40007810000 */
[----:B------:R-:W-:Y:S01]  /*27f0*/  FMNMX.FTZ R135, R158, R135, !PT ;  /* 0x000000879e877209 */ /* 0x000fe20007810000 */
[----:B------:R-:W-:Y:S01]  /*2800*/  IMAD.WIDE.U32 R226, R139, -0x326172a9, RZ ;  /* 0xcd9e8d578be27825 */ /* 0x000fe200078e00ff */
[----:B------:R-:W-:-:S02]  /*2810*/  FMNMX.FTZ R13, R167, R16, !PT ;  /* 0x00000010a70d7209 */ /* 0x000fc40007810000 */
[----:B------:R-:W-:Y:S02]  /*2820*/  FMNMX.FTZ R135, R166, R135, !PT ;  /* 0x00000087a6877209 */ /* 0x000fe40007810000 */
[----:B------:R-:W-:Y:S02]  /*2830*/  FMNMX.FTZ R13, R140, R13, !PT ;  /* 0x0000000d8c0d7209 */ /* 0x000fe40007810000 */
[-C--:B------:R-:W-:Y:S02]  /*2840*/  LOP3.LUT R218, R25, R138.reuse, RZ, 0x3c, !PT ;  /* 0x0000008a19da7212 */ /* 0x080fe400078e3cff */
[----:B------:R-:W-:Y:S02]  /*2850*/  FMNMX.FTZ R135, R165, R135, !PT ;  /* 0x00000087a5877209 */ /* 0x000fe40007810000 */
[----:B------:R-:W-:Y:S01]  /*2860*/  LOP3.LUT R220, R227, R138, RZ, 0x3c, !PT ;  /* 0x0000008ae3dc7212 */ /* 0x000fe200078e3cff */
[----:B------:R-:W-:Y:S01]  /*2870*/  IMAD.WIDE.U32 R218, R218, -0x2daee0ad, RZ ;  /* 0xd2511f53dada7825 */ /* 0x000fe200078e00ff */
[----:B------:R-:W-:-:S02]  /*2880*/  FMNMX.FTZ R13, R141, R13, !PT ;  /* 0x0000000d8d0d7209 */ /* 0x000fc40007810000 */
[----:B------:R-:W-:Y:S01]  /*2890*/  FMNMX.FTZ R135, R59, R135, !PT ;  /* 0x000000873b877209 */ /* 0x000fe20007810000 */
[----:B------:R-:W-:Y:S01]  /*28a0*/  IMAD.WIDE.U32 R220, R220, -0x2daee0ad, RZ ;  /* 0xd2511f53dcdc7825 */ /* 0x000fe200078e00ff */
[----:B------:R-:W-:Y:S02]  /*28b0*/  LOP3.LUT R28, R229, UR15, R66, 0x96, !PT ;  /* 0x0000000fe51c7c12 */ /* 0x000fe4000f8e9642 */
[----:B------:R-:W-:Y:S02]  /*28c0*/  FMNMX.FTZ R13, R144, R13, !PT ;  /* 0x0000000d900d7209 */ /* 0x000fe40007810000 */
[----:B-1----:R-:W-:Y:S01]  /*28d0*/  FMNMX.FTZ R15, R17, R15, !PT ;  /* 0x0000000f110f7209 */ /* 0x002fe20007810000 */
[----:B------:R-:W-:Y:S01]  /*28e0*/  IMAD.WIDE.U32 R28, R28, -0x326172a9, RZ ;  /* 0xcd9e8d571c1c7825 */ /* 0x000fe200078e00ff */
[----:B------:R-:W-:Y:S02]  /*28f0*/  FMNMX.FTZ R135, R58, R135, !PT ;  /* 0x000000873a877209 */ /* 0x000fe40007810000 */
[--C-:B------:R-:W-:Y:S01]  /*2900*/  LOP3.LUT R216, R219, UR21, R228.reuse, 0x96, !PT ;  /* 0x00000015dbd87c12 */ /* 0x100fe2000f8e96e4 */
[----:B------:R-:W1:Y:S01]  /*2910*/  SHFL.BFLY PT, R134, R15, 0x1, 0x1f ;  /* 0x0c201f000f867f89 */ /* 0x000e6200000e0000 */
[----:B------:R-:W-:-:S02]  /*2920*/  LOP3.LUT R26, R221, UR21, R228, 0x96, !PT ;  /* 0x00000015dd1a7c12 */ /* 0x000fc4000f8e96e4 */
[----:B------:R-:W-:Y:S01]  /*2930*/  FMNMX.FTZ R13, R142, R13, !PT ;  /* 0x0000000d8e0d7209 */ /* 0x000fe20007810000 */
[----:B------:R-:W-:Y:S01]  /*2940*/  IMAD.WIDE.U32 R216, R216, -0x326172a9, RZ ;  /* 0xcd9e8d57d8d87825 */ /* 0x000fe200078e00ff */
[----:B------:R-:W-:Y:S02]  /*2950*/  FMNMX.FTZ R135, R65, R135, !PT ;  /* 0x0000008741877209 */ /* 0x000fe40007810000 */
[----:B--2---:R-:W-:Y:S01]  /*2960*/  FMNMX.FTZ R18, R12, R18, !PT ;  /* 0x000000120c127209 */ /* 0x004fe20007810000 */
[----:B------:R-:W-:Y:S01]  /*2970*/  IMAD.WIDE.U32 R26, R26, -0x326172a9, RZ ;  /* 0xcd9e8d571a1a7825 */ /* 0x000fe200078e00ff */
[----:B------:R-:W-:Y:S01]  /*2980*/  LOP3.LUT R19, R29, UR22, R24, 0x96, !PT ;  /* 0x000000161d137c12 */ /* 0x000fe2000f8e9618 */
[----:B------:R-:W2:Y:S01]  /*2990*/  SHFL.BFLY PT, R136, R13, 0x2, 0x1f ;  /* 0x0c401f000d887f89 */ /* 0x000ea200000e0000 */
[----:B------:R-:W-:Y:S02]  /*29a0*/  FMNMX.FTZ R135, R64, R135, !PT ;  /* 0x0000008740877209 */ /* 0x000fe40007810000 */
[----:B------:R-:W-:Y:S01]  /*29b0*/  LOP3.LUT R178, R217, UR20, R28, 0x96, !PT ;  /* 0x00000014d9b27c12 */ /* 0x000fe2000f8e961c */
[----:B------:R-:W3:Y:S01]  /*29c0*/  SHFL.BFLY PT, R133, R18, 0x1, 0x1f ;  /* 0x0c201f0012857f89 */ /* 0x000ee200000e0000 */
[----:B------:R-:W-:Y:S01]  /*29d0*/  IMAD.WIDE.U32 R176, R19, -0x2daee0ad, RZ ;  /* 0xd2511f5313b07825 */ /* 0x000fe200078e00ff */
[----:B------:R-:W-:-:S02]  /*29e0*/  LOP3.LUT R14, R29, UR22, R226, 0x96, !PT ;  /* 0x000000161d0e7c12 */ /* 0x000fc4000f8e96e2 */
[----:B------:R-:W-:Y:S01]  /*29f0*/  LOP3.LUT R28, R27, UR20, R28, 0x96, !PT ;  /* 0x000000141b1c7c12 */ /* 0x000fe2000f8e961c */
[----:B------:R-:W4:Y:S01]  /*2a00*/  SHFL.BFLY PT, R19, R135, 0x2, 0x1f ;  /* 0x0c401f0087137f89 */ /* 0x000f2200000e0000 */
[----:B------:R-:W-:Y:S01]  /*2a10*/  IMAD.WIDE.U32 R178, R178, -0x2daee0ad, RZ ;  /* 0xd2511f53b2b27825 */ /* 0x000fe200078e00ff */
[----:B------:R-:W-:-:S03]  /*2a20*/  LOP3.LUT R174, R177, UR19, R218, 0x96, !PT ;  /* 0x00000013b1ae7c12 */ /* 0x000fc6000f8e96da */
[----:B------:R-:W-:Y:S01]  /*2a30*/  IMAD.WIDE.U32 R16, R14, -0x2daee0ad, RZ ;  /* 0xd2511f530e107825 */ /* 0x000fe200078e00ff */
[----:B-1----:R-:W-:Y:S02]  /*2a40*/  FMNMX.FTZ R134, R15, R134, !PT ;  /* 0x000000860f867209 */ /* 0x002fe40007810000 */
[----:B------:R-:W-:Y:S01]  /*2a50*/  LOP3.LUT R176, R179, UR17, R176, 0x96, !PT ;  /* 0x00000011b3b07c12 */ /* 0x000fe2000f8e96b0 */
[----:B------:R-:W-:Y:S01]  /*2a60*/  IMAD.WIDE.U32 R28, R28, -0x2daee0ad, RZ ;  /* 0xd2511f531c1c7825 */ /* 0x000fe200078e00ff */
[----:B------:R-:W-:Y:S02]  /*2a70*/  LOP3.LUT R14, R17, UR19, R220, 0x96, !PT ;  /* 0x00000013110e7c12 */ /* 0x000fe4000f8e96dc */
[C---:B------:R-:W-:Y:S01]  /*2a80*/  FSETP.NEU.FTZ.AND P0, PT, R134.reuse, -INF , PT ;  /* 0xff8000008600780b */ /* 0x040fe20003f1d000 */
[----:B------:R-:W-:Y:S01]  /*2a90*/  FMUL.FTZ R162, R134, c[0x0][0x23c] ;  /* 0x00008f0086a27a20 */ /* 0x000fe20000410000 */
[----:B------:R-:W-:Y:S01]  /*2aa0*/  LOP3.LUT R16, R29, UR17, R16, 0x96, !PT ;  /* 0x000000111d107c12 */ /* 0x000fe2000f8e9610 */
[----:B------:R-:W-:Y:S01]  /*2ab0*/  IMAD.WIDE.U32 R30, R14, -0x326172a9, RZ ;  /* 0xcd9e8d570e1e7825 */ /* 0x000fe200078e00ff */
[----:B--2---:R-:W-:-:S02]  /*2ac0*/  FMNMX.FTZ R136, R13, R136, !PT ;  /* 0x000000880d887209 */ /* 0x004fc40007810000 */
[----:B------:R-:W-:Y:S01]  /*2ad0*/  FSEL R162, R162, RZ, P0 ;  /* 0x000000ffa2a27208 */ /* 0x000fe20000000000 */
[----:B------:R-:W-:Y:S01]  /*2ae0*/  IMAD.WIDE.U32 R16, R16, -0x326172a9, RZ ;  /* 0xcd9e8d5710107825 */ /* 0x000fe200078e00ff */
[----:B------:R-:W-:Y:S02]  /*2af0*/  LOP3.LUT R12, R31, UR18, R26, 0x96, !PT ;  /* 0x000000121f0c7c12 */ /* 0x000fe4000f8e961a */
[----:B---3--:R-:W-:Y:S01]  /*2b00*/  FMNMX.FTZ R133, R18, R133, !PT ;  /* 0x0000008512857209 */ /* 0x008fe20007810000 */
[----:B------:R-:W-:Y:S01]  /*2b10*/  IMAD.WIDE.U32 R174, R174, -0x326172a9, RZ ;  /* 0xcd9e8d57aeae7825 */ /* 0x000fe200078e00ff */
[----:B------:R-:W-:Y:S01]  /*2b20*/  LOP3.LUT R14, R17, UR16, R30, 0x96, !PT ;  /* 0x00000010110e7c12 */ /* 0x000fe2000f8e961e */
[----:B------:R-:W1:Y:S01]  /*2b30*/  SHFL.BFLY PT, R18, R136, 0x1, 0x1f ;  /* 0x0c201f0088127f89 */ /* 0x000e6200000e0000 */
[----:B----4-:R-:W-:Y:S01]  /*2b40*/  FMNMX.FTZ R135, R135, R19, !PT ;  /* 0x0000001387877209 */ /* 0x010fe20007810000 */
[----:B------:R-:W-:Y:S01]  /*2b50*/  IMAD.WIDE.U32 R30, R12, -0x2daee0ad, RZ ;  /* 0xd2511f530c1e7825 */ /* 0x000fe200078e00ff */
[----:B------:R-:W-:-:S03]  /*2b60*/  FSETP.NEU.FTZ.AND P0, PT, R133, -INF , PT ;  /* 0xff8000008500780b */ /* 0x000fc60003f1d000 */
[----:B------:R-:W-:Y:S01]  /*2b70*/  IMAD.WIDE.U32 R14, R14, -0x2daee0ad, RZ ;  /* 0xd2511f530e0e7825 */ /* 0x000fe200078e00ff */
[----:B------:R-:W2:Y:S01]  /*2b80*/  SHFL.BFLY PT, R0, R135, 0x1, 0x1f ;  /* 0x0c201f0087007f89 */ /* 0x000ea200000e0000 */
[----:B------:R-:W-:Y:S02]  /*2b90*/  LOP3.LUT R12, R31, UR9, R28, 0x96, !PT ;  /* 0x000000091f0c7c12 */ /* 0x000fe4000f8e961c */
[----:B------:R-:W-:Y:S01]  /*2ba0*/  FMUL.FTZ R153, R133, c[0x0][0x23c] ;  /* 0x00008f0085997a20 */ /* 0x000fe20000410000 */
[----:B------:R-:W-:Y:S01]  /*2bb0*/  LOP3.LUT R15, R15, UR4, R30, 0x96, !PT ;  /* 0x000000040f0f7c12 */ /* 0x000fe2000f8e961e */
[----:B------:R-:W-:-:S03]  /*2bc0*/  IMAD.WIDE.U32 R176, R176, -0x326172a9, RZ ;  /* 0xcd9e8d57b0b07825 */ /* 0x000fc600078e00ff */
[----:B------:R-:W-:Y:S01]  /*2bd0*/  FSEL R153, R153, RZ, P0 ;  /* 0x000000ff99997208 */ /* 0x000fe20000000000 */
[----:B------:R-:W-:Y:S01]  /*2be0*/  IMAD.WIDE.U32 R12, R12, -0x326172a9, RZ ;  /* 0xcd9e8d570c0c7825 */ /* 0x000fe200078e00ff */
[----:B------:R-:W-:-:S03]  /*2bf0*/  LOP3.LUT R174, R177, UR16, R174, 0x96, !PT ;  /* 0x00000010b1ae7c12 */ /* 0x000fc6000f8e96ae */
[----:B------:R-:W-:-:S04]  /*2c00*/  IMAD.WIDE.U32 R28, R15, -0x326172a9, RZ ;  /* 0xcd9e8d570f1c7825 */ /* 0x000fc800078e00ff */
[--C-:B------:R-:W-:Y:S01]  /*2c10*/  FFMA.FTZ R45, R98, c[0x0][0x23c], -R153.reuse ;  /* 0x00008f00622d7a23 */ /* 0x100fe20000010899 */
[----:B------:R-:W-:Y:S01]  /*2c20*/  LOP3.LUT R17, R29, UR24, R12, 0x96, !PT ;  /* 0x000000181d117c12 */ /* 0x000fe2000f8e960c */
[----:B------:R-:W-:Y:S01]  /*2c30*/  FFMA.FTZ R44, R99, c[0x0][0x23c], -R153 ;  /* 0x00008f00632c7a23 */ /* 0x000fe20000010899 */
[----:B------:R-:W-:Y:S01]  /*2c40*/  LOP3.LUT R15, R28, 0xffff, RZ, 0xc0, !PT ;  /* 0x0000ffff1c0f7812 */ /* 0x000fe200078ec0ff */
[--C-:B------:R-:W-:Y:S01]  /*2c50*/  FFMA.FTZ R35, R5, c[0x0][0x23c], -R162.reuse ;  /* 0x00008f0005237a23 */ /* 0x100fe200000108a2 */
[----:B------:R-:W-:Y:S01]  /*2c60*/  SHF.R.U32.HI R93, RZ, 0x10, R17 ;  /* 0x00000010ff5d7819 */ /* 0x000fe20000011611 */
[----:B------:R-:W-:Y:S01]  /*2c70*/  MUFU.EX2 R45, R45 ;  /* 0x0000002d002d7308 */ /* 0x000fe20000000800 */
[----:B------:R-:W-:Y:S01]  /*2c80*/  FFMA.FTZ R34, R6, c[0x0][0x23c], -R162 ;  /* 0x00008f0006227a23 */ /* 0x000fe200000108a2 */
[----:B------:R-:W-:Y:S01]  /*2c90*/  LOP3.LUT R25, R28, 0xff, RZ, 0xc0, !PT ;  /* 0x000000ff1c197812 */ /* 0x000fe200078ec0ff */
[----:B------:R-:W-:Y:S01]  /*2ca0*/  FFMA.FTZ R33, R62, c[0x0][0x23c], -R153 ;  /* 0x00008f003e217a23 */ /* 0x000fe20000010899 */
[--C-:B------:R-:W-:Y:S01]  /*2cb0*/  SHF.R.U32.HI R23, RZ, 0x10, R28.reuse ;  /* 0x00000010ff177819 */ /* 0x100fe2000001161c */
[----:B------:R-:W-:Y:S01]  /*2cc0*/  IMAD R62, R203, 0x10000, R203 ;  /* 0x00010000cb3e7824 */ /* 0x000fe200078e02cb */
[----:B------:R-:W-:Y:S01]  /*2cd0*/  SHF.R.U32.HI R5, RZ, 0x18, R28 ;  /* 0x00000018ff057819 */ /* 0x000fe2000001161c */
[----:B------:R-:W-:Y:S01]  /*2ce0*/  FFMA.FTZ R37, R4, c[0x0][0x23c], -R153 ;  /* 0x00008f0004257a23 */ /* 0x000fe20000010899 */
[----:B------:R-:W3:Y:S01]  /*2cf0*/  MUFU.EX2 R44, R44 ;  /* 0x0000002c002c7308 */ /* 0x000ee20000000800 */
[----:B------:R-:W-:Y:S01]  /*2d00*/  SHF.R.U32.HI R6, RZ, 0x8, R15 ;  /* 0x00000008ff067819 */ /* 0x000fe2000001160f */
[--C-:B------:R-:W-:Y:S01]  /*2d10*/  FFMA.FTZ R42, R96, c[0x0][0x23c], -R162.reuse ;  /* 0x00008f00602a7a23 */ /* 0x100fe200000108a2 */
[----:B------:R-:W-:Y:S01]  /*2d20*/  LOP3.LUT R28, R17, 0xffff, RZ, 0xc0, !PT ;  /* 0x0000ffff111c7812 */ /* 0x000fe200078ec0ff */
[----:B------:R-:W-:Y:S01]  /*2d30*/  FFMA.FTZ R41, R97, c[0x0][0x23c], -R162 ;  /* 0x00008f0061297a23 */ /* 0x000fe200000108a2 */
[----:B------:R-:W-:Y:S01]  /*2d40*/  LOP3.LUT R15, R17, 0xff, RZ, 0xc0, !PT ;  /* 0x000000ff110f7812 */ /* 0x000fe200078ec0ff */
[----:B------:R-:W-:Y:S01]  /*2d50*/  FFMA.FTZ R38, R10, c[0x0][0x23c], -R153 ;  /* 0x00008f000a267a23 */ /* 0x000fe20000010899 */
[----:B------:R-:W-:Y:S01]  /*2d60*/  LOP3.LUT R12, R175, UR18, R216, 0x96, !PT ;  /* 0x00000012af0c7c12 */ /* 0x000fe2000f8e96d8 */
[----:B------:R-:W-:Y:S01]  /*2d70*/  IMAD.WIDE.U32 R174, R174, -0x2daee0ad, RZ ;  /* 0xd2511f53aeae7825 */ /* 0x000fe200078e00ff */
[----:B-1----:R-:W-:Y:S01]  /*2d80*/  FMNMX.FTZ R136, R136, R18, !PT ;  /* 0x0000001288887209 */ /* 0x002fe20007810000 */
[----:B------:R-:W-:Y:S01]  /*2d90*/  MUFU.EX2 R35, R35 ;  /* 0x0000002300237308 */ /* 0x000fe20000000800 */
[----:B------:R-:W-:Y:S01]  /*2da0*/  SHF.R.U32.HI R17, RZ, 0x18, R17 ;  /* 0x00000018ff117819 */ /* 0x000fe20000011611 */
[----:B------:R-:W-:Y:S01]  /*2db0*/  IMAD.WIDE.U32 R18, R12, -0x2daee0ad, RZ ;  /* 0xd2511f530c127825 */ /* 0x000fe200078e00ff */
[----:B------:R-:W-:-:S02]  /*2dc0*/  LOP3.LUT R93, R93, 0xff, RZ, 0xc0, !PT ;  /* 0x000000ff5d5d7812 */ /* 0x000fc400078ec0ff */
[----:B--2---:R-:W-:Y:S01]  /*2dd0*/  FMNMX.FTZ R135, R135, R0, !PT ;  /* 0x0000000087877209 */ /* 0x004fe20007810000 */
[C---:B------:R-:W-:Y:S01]  /*2de0*/  FMUL.FTZ R146, R136.reuse, c[0x0][0x23c] ;  /* 0x00008f0088927a20 */ /* 0x040fe20000410000 */
[----:B------:R-:W-:Y:S01]  /*2df0*/  PRMT R93, R93, 0x5410, R17 ;  /* 0x000054105d5d7816 */ /* 0x000fe20000000011 */
[----:B------:R-:W1:Y:S01]  /*2e00*/  MUFU.EX2 R34, R34 ;  /* 0x0000002200227308 */ /* 0x000e620000000800 */
[----:B------:R-:W-:Y:S01]  /*2e10*/  FSETP.NEU.FTZ.AND P0, PT, R136, -INF , PT ;  /* 0xff8000008800780b */ /* 0x000fe20003f1d000 */
[----:B------:R-:W-:Y:S01]  /*2e20*/  FMUL.FTZ R67, R135, c[0x0][0x23c] ;  /* 0x00008f0087437a20 */ /* 0x000fe20000410000 */
[----:B---3--:R-:W-:Y:S01]  /*2e30*/  F2FP.BF16.PACK_AB R2, R44, R45 ;  /* 0x0000002d2c02723e */ /* 0x008fe200000010ff */
[----:B------:R-:W-:Y:S01]  /*2e40*/  HSET2.LE.AND R93, R93, R62, PT ;  /* 0x0000003e5d5d7233 */ /* 0x000fe20003803000 */
[----:B------:R-:W-:Y:S01]  /*2e50*/  FSEL R146, R146, RZ, P0 ;  /* 0x000000ff92927208 */ /* 0x000fe20000000000 */
[----:B------:R-:W-:Y:S01]  /*2e60*/  FFMA.FTZ R43, R9, c[0x0][0x23c], -R153 ;  /* 0x00008f00092b7a23 */ /* 0x000fe20000010899 */
[----:B------:R-:W-:Y:S01]  /*2e70*/  LOP3.LUT R178, R19, UR9, R178, 0x96, !PT ;  /* 0x0000000913b27c12 */ /* 0x000fe2000f8e96b2 */
[----:B------:R-:W-:Y:S01]  /*2e80*/  MUFU.EX2 R33, R33 ;  /* 0x0000002100217308 */ /* 0x000fe20000000800 */
[----:B------:R-:W-:Y:S01]  /*2e90*/  LOP3.LUT R0, R175, UR4, R18, 0x96, !PT ;  /* 0x00000004af007c12 */ /* 0x000fe2000f8e9612 */
[----:B------:R-:W-:Y:S01]  /*2ea0*/  FFMA.FTZ R51, R7, c[0x0][0x23c], -R146 ;  /* 0x00008f0007337a23 */ /* 0x000fe20000010892 */
[----:B------:R-:W-:Y:S01]  /*2eb0*/  FSETP.NEU.FTZ.AND P0, PT, R135, -INF , PT ;  /* 0xff8000008700780b */ /* 0x000fe20003f1d000 */
[----:B------:R-:W-:Y:S01]  /*2ec0*/  IMAD.WIDE.U32 R178, R178, -0x326172a9, RZ ;  /* 0xcd9e8d57b2b27825 */ /* 0x000fe200078e00ff */
[----:B------:R-:W-:-:S02]  /*2ed0*/  LOP3.LUT R93, R93, R2, RZ, 0xc0, !PT ;  /* 0x000000025d5d7212 */ /* 0x000fc400078ec0ff */
[----:B------:R-:W-:Y:S01]  /*2ee0*/  FSEL R67, R67, RZ, P0 ;  /* 0x000000ff43437208 */ /* 0x000fe20000000000 */
[----:B------:R-:W-:Y:S01]  /*2ef0*/  IMAD.WIDE.U32 R2, R0, -0x326172a9, RZ ;  /* 0xcd9e8d5700027825 */ /* 0x000fe200078e00ff */
[----:B------:R-:W2:Y:S01]  /*2f00*/  MUFU.EX2 R37, R37 ;  /* 0x0000002500257308 */ /* 0x000ea20000000800 */
[----:B------:R-:W-:Y:S02]  /*2f10*/  LOP3.LUT R12, R13, UR7, R16, 0x96, !PT ;  /* 0x000000070d0c7c12 */ /* 0x000fe4000f8e9610 */
[----:B------:R-:W-:Y:S01]  /*2f20*/  FFMA.FTZ R50, R22, c[0x0][0x23c], -R146 ;  /* 0x00008f0016327a23 */ /* 0x000fe20000010892 */
[----:B------:R-:W-:Y:S01]  /*2f30*/  LOP3.LUT R13, R3, UR24, R178, 0x96, !PT ;  /* 0x00000018030d7c12 */ /* 0x000fe2000f8e96b2 */
[--C-:B------:R-:W-:Y:S01]  /*2f40*/  FFMA.FTZ R46, R73, c[0x0][0x23c], -R67.reuse ;  /* 0x00008f00492e7a23 */ /* 0x100fe20000010843 */
[----:B------:R-:W-:Y:S01]  /*2f50*/  LOP3.LUT R23, R23, 0xff, RZ, 0xc0, !PT ;  /* 0x000000ff17177812 */ /* 0x000fe200078ec0ff */
[--C-:B------:R-:W-:Y:S01]  /*2f60*/  FFMA.FTZ R39, R72, c[0x0][0x23c], -R67.reuse ;  /* 0x00008f0048277a23 */ /* 0x100fe20000010843 */
[----:B------:R-:W-:Y:S01]  /*2f70*/  MUFU.EX2 R51, R51 ;  /* 0x0000003300337308 */ /* 0x000fe20000000800 */
[----:B------:R-:W-:Y:S01]  /*2f80*/  LOP3.LUT R0, R13, 0xffff, RZ, 0xc0, !PT ;  /* 0x0000ffff0d007812 */ /* 0x000fe200078ec0ff */
[--C-:B------:R-:W-:Y:S01]  /*2f90*/  FFMA.FTZ R48, R21, c[0x0][0x23c], -R67.reuse ;  /* 0x00008f0015307a23 */ /* 0x100fe20000010843 */
[----:B------:R-:W-:Y:S01]  /*2fa0*/  PRMT R6, R25, 0x5410, R6 ;  /* 0x0000541019067816 */ /* 0x000fe20000000006 */
[----:B------:R-:W-:Y:S01]  /*2fb0*/  FFMA.FTZ R47, R20, c[0x0][0x23c], -R67 ;  /* 0x00008f00142f7a23 */ /* 0x000fe20000010843 */
[----:B------:R-:W-:Y:S01]  /*2fc0*/  PRMT R5, R23, 0x5410, R5 ;  /* 0x0000541017057816 */ /* 0x000fe20000000005 */
[----:B------:R-:W-:Y:S01]  /*2fd0*/  FFMA.FTZ R49, R75, c[0x0][0x23c], -R146 ;  /* 0x00008f004b317a23 */ /* 0x000fe20000010892 */
[----:B------:R-:W-:Y:S01]  /*2fe0*/  SHF.R.U32.HI R99, RZ, 0x10, R2 ;  /* 0x00000010ff637819 */ /* 0x000fe20000011602 */
[----:B------:R-:W3:Y:S01]  /*2ff0*/  MUFU.EX2 R50, R50 ;  /* 0x0000003200327308 */ /* 0x000ee20000000800 */
[----:B------:R-:W-:Y:S01]  /*3000*/  LOP3.LUT R96, R13, 0xff, RZ, 0xc0, !PT ;  /* 0x000000ff0d607812 */ /* 0x000fe200078ec0ff */
[----:B------:R-:W-:Y:S01]  /*3010*/  FFMA.FTZ R40, R74, c[0x0][0x23c], -R146 ;  /* 0x00008f004a287a23 */ /* 0x000fe20000010892 */
[----:B------:R-:W-:Y:S01]  /*3020*/  SHF.R.U32.HI R0, RZ, 0x8, R0 ;  /* 0x00000008ff007819 */ /* 0x000fe20000011600 */
[--C-:B------:R-:W-:Y:S01]  /*3030*/  HSET2.LE.AND R6, R6, R62.reuse, PT ;  /* 0x0000003e06067233 */ /* 0x100fe20003803000 */
[----:B------:R-:W-:Y:S01]  /*3040*/  SHF.R.U32.HI R97, RZ, 0x10, R13 ;  /* 0x00000010ff617819 */ /* 0x000fe2000001160d */
[--C-:B------:R-:W-:Y:S01]  /*3050*/  HSET2.LE.AND R5, R5, R62.reuse, PT ;  /* 0x0000003e05057233 */ /* 0x100fe20003803000 */
[C---:B------:R-:W-:Y:S01]  /*3060*/  LOP3.LUT R3, R2.reuse, 0xffff, RZ, 0xc0, !PT ;  /* 0x0000ffff02037812 */ /* 0x040fe200078ec0ff */
[----:B------:R-:W-:Y:S01]  /*3070*/  MUFU.EX2 R46, R46 ;  /* 0x0000002e002e7308 */ /* 0x000fe20000000800 */
[----:B------:R-:W-:Y:S01]  /*3080*/  LOP3.LUT R98, R2, 0xff, RZ, 0xc0, !PT ;  /* 0x000000ff02627812 */ /* 0x000fe200078ec0ff */
[----:B------:R-:W-:Y:S01]  /*3090*/  FFMA.FTZ R36, R11, c[0x0][0x23c], -R162 ;  /* 0x00008f000b247a23 */ /* 0x000fe200000108a2 */
[----:B-1----:R-:W-:Y:S01]  /*30a0*/  F2FP.BF16.PACK_AB R94, R34, R35 ;  /* 0x00000023225e723e */ /* 0x002fe200000010ff */
[----:B------:R-:W-:Y:S01]  /*30b0*/  FFMA.FTZ R53, R53, c[0x0][0x23c], -R153 ;  /* 0x00008f0035357a23 */ /* 0x000fe20000010899 */
[----:B--2---:R-:W-:Y:S01]  /*30c0*/  F2FP.BF16.PACK_AB R95, R37, R33 ;  /* 0x00000021255f723e */ /* 0x004fe200000010ff */
[----:B------:R-:W-:Y:S01]  /*30d0*/  LDSM.16.MT88.4 R16, [R187+0x6800] ;  /* 0x00680000bb10783b */ /* 0x000fe20000004200 */
[----:B------:R-:W-:Y:S01]  /*30e0*/  SHF.R.U32.HI R2, RZ, 0x18, R2 ;  /* 0x00000018ff027819 */ /* 0x000fe20000011602 */
[----:B------:R-:W1:Y:S01]  /*30f0*/  MUFU.EX2 R39, R39 ;  /* 0x0000002700277308 */ /* 0x000e620000000800 */
[----:B------:R-:W-:Y:S01]  /*3100*/  LOP3.LUT R99, R99, 0xff, RZ, 0xc0, !PT ;  /* 0x000000ff63637812 */ /* 0x000fe200078ec0ff */
[----:B------:R-:W-:Y:S01]  /*3110*/  FFMA.FTZ R55, R55, c[0x0][0x23c], -R146 ;  /* 0x00008f0037377a23 */ /* 0x000fe20000010892 */
[----:B------:R-:W-:Y:S01]  /*3120*/  PRMT R96, R96, 0x5410, R0 ;  /* 0x0000541060607816 */ /* 0x000fe20000000000 */
[--C-:B------:R-:W-:Y:S01]  /*3130*/  FFMA.FTZ R57, R57, c[0x0][0x23c], -R146.reuse ;  /* 0x00008f0039397a23 */ /* 0x100fe20000010892 */
[----:B------:R-:W-:Y:S01]  /*3140*/  SHF.R.U32.HI R13, RZ, 0x18, R13 ;  /* 0x00000018ff0d7819 */ /* 0x000fe2000001160d */
[--C-:B------:R-:W-:Y:S01]  /*3150*/  FFMA.FTZ R56, R56, c[0x0][0x23c], -R146.reuse ;  /* 0x00008f0038387a23 */ /* 0x100fe20000010892 */
[----:B------:R-:W-:Y:S01]  /*3160*/  LOP3.LUT R97, R97, 0xff, RZ, 0xc0, !PT ;  /* 0x000000ff61617812 */ /* 0x000fe200078ec0ff */
[----:B------:R-:W-:Y:S01]  /*3170*/  MUFU.EX2 R48, R48 ;  /* 0x0000003000307308 */ /* 0x000fe20000000800 */
[----:B------:R-:W-:Y:S01]  /*3180*/  LOP3.LUT R94, R6, R94, RZ, 0xc0, !PT ;  /* 0x0000005e065e7212 */ /* 0x000fe200078ec0ff */
[--C-:B------:R-:W-:Y:S01]  /*3190*/  HSET2.LE.AND R96, R96, R62.reuse, PT ;  /* 0x0000003e60607233 */ /* 0x100fe20003803000 */
[----:B------:R-:W-:Y:S01]  /*31a0*/  LOP3.LUT R95, R5, R95, RZ, 0xc0, !PT ;  /* 0x0000005f055f7212 */ /* 0x000fe200078ec0ff */
[----:B------:R-:W-:Y:S01]  /*31b0*/  FFMA.FTZ R54, R54, c[0x0][0x23c], -R146 ;  /* 0x00008f0036367a23 */ /* 0x000fe20000010892 */
[----:B------:R-:W-:Y:S01]  /*31c0*/  PRMT R99, R99, 0x5410, R2 ;  /* 0x0000541063637816 */ /* 0x000fe20000000002 */
[----:B------:R-:W2:Y:S01]  /*31d0*/  LDSM.16.MT88.4 R4, [R184+0x6000] ;  /* 0x00600000b804783b */ /* 0x000ea20000004200 */
[----:B------:R-:W-:Y:S01]  /*31e0*/  PRMT R97, R97, 0x5410, R13 ;  /* 0x0000541061617816 */ /* 0x000fe2000000000d */
[----:B------:R-:W4:Y:S01]  /*31f0*/  MUFU.EX2 R47, R47 ;  /* 0x0000002f002f7308 */ /* 0x000f220000000800 */
[----:B---3--:R-:W-:Y:S01]  /*3200*/  F2FP.BF16.PACK_AB R13, R50, R51 ;  /* 0x00000033320d723e */ /* 0x008fe200000010ff */
[--C-:B------:R-:W-:Y:S01]  /*3210*/  HSET2.LE.AND R99, R99, R62.reuse, PT ;  /* 0x0000003e63637233 */ /* 0x100fe20003803000 */
[----:B------:R-:W-:Y:S01]  /*3220*/  SHF.R.U32.HI R3, RZ, 0x8, R3 ;  /* 0x00000008ff037819 */ /* 0x000fe20000011603 */
[----:B------:R-:W-:Y:S01]  /*3230*/  HSET2.LE.AND R97, R97, R62, PT ;  /* 0x0000003e61617233 */ /* 0x000fe20003803000 */
[----:B-1----:R-:W-:Y:S01]  /*3240*/  F2FP.BF16.PACK_AB R0, R39, R46 ;  /* 0x0000002e2700723e */ /* 0x002fe200000010ff */
[----:B------:R-:W-:Y:S01]  /*3250*/  FFMA.FTZ R63, R63, c[0x0][0x23c], -R67 ;  /* 0x00008f003f3f7a23 */ /* 0x000fe20000010843 */
[----:B------:R-:W-:Y:S01]  /*3260*/  LOP3.LUT R96, R96, R13, RZ, 0xc0, !PT ;  /* 0x0000000d60607212 */ /* 0x000fe200078ec0ff */
[----:B------:R-:W-:Y:S01]  /*3270*/  MUFU.EX2 R49, R49 ;  /* 0x0000003100317308 */ /* 0x000fe20000000800 */
[----:B------:R-:W-:Y:S01]  /*3280*/  IMAD.WIDE.U32 R12, R12, -0x2daee0ad, RZ ;  /* 0xd2511f530c0c7825 */ /* 0x000fe200078e00ff */
[----:B------:R-:W-:-:S02]  /*3290*/  PRMT R98, R98, 0x5410, R3 ;  /* 0x0000541062627816 */ /* 0x000fc40000000003 */
[----:B------:R-:W-:Y:S01]  /*32a0*/  LOP3.LUT R99, R99, R0, RZ, 0xc0, !PT ;  /* 0x0000000063637212 */ /* 0x000fe200078ec0ff */
[----:B------:R-:W-:Y:S01]  /*32b0*/  FFMA.FTZ R3, R76, c[0x0][0x23c], -R162 ;  /* 0x00008f004c037a23 */ /* 0x000fe200000108a2 */
[----:B------:R-:W-:Y:S01]  /*32c0*/  SHF.R.U32.HI R10, RZ, 0x10, R12 ;  /* 0x00000010ff0a7819 */ /* 0x000fe2000001160c */
[--C-:B------:R-:W-:Y:S01]  /*32d0*/  HSET2.LE.AND R98, R98, R62.reuse, PT ;  /* 0x0000003e62627233 */ /* 0x100fe20003803000 */
[----:B------:R-:W1:Y:S01]  /*32e0*/  MUFU.EX2 R40, R40 ;  /* 0x0000002800287308 */ /* 0x000e620000000800 */
[----:B----4-:R-:W-:Y:S01]  /*32f0*/  F2FP.BF16.PACK_AB R0, R47, R48 ;  /* 0x000000302f00723e */ /* 0x010fe200000010ff */
[--C-:B------:R-:W-:Y:S01]  /*3300*/  FFMA.FTZ R154, R154, c[0x0][0x23c], -R153.reuse ;  /* 0x00008f009a9a7a23 */ /* 0x100fe20000010899 */
[----:B------:R-:W-:Y:S01]  /*3310*/  SHF.R.U32.HI R28, RZ, 0x8, R28 ;  /* 0x00000008ff1c7819 */ /* 0x000fe2000001161c */
[--C-:B------:R-:W-:Y:S01]  /*3320*/  FFMA.FTZ R157, R157, c[0x0][0x23c], -R153.reuse ;  /* 0x00008f009d9d7a23 */ /* 0x100fe20000010899 */
[----:B------:R-:W-:Y:S01]  /*3330*/  LOP3.LUT R97, R97, R0, RZ, 0xc0, !PT ;  /* 0x0000000061617212 */ /* 0x000fe200078ec0ff */
[----:B------:R-:W-:Y:S01]  /*3340*/  FFMA.FTZ R0, R52, c[0x0][0x23c], -R162 ;  /* 0x00008f0034007a23 */ /* 0x000fe200000108a2 */
[----:B------:R-:W-:Y:S01]  /*3350*/  LOP3.LUT R11, R12, 0xffff, RZ, 0xc0, !PT ;  /* 0x0000ffff0c0b7812 */ /* 0x000fe200078ec0ff */
[----:B------:R-:W-:Y:S01]  /*3360*/  MUFU.EX2 R38, R38 ;  /* 0x0000002600267308 */ /* 0x000fe20000000800 */
[----:B------:R-:W-:Y:S01]  /*3370*/  SHF.R.U32.HI R23, RZ, 0x18, R12 ;  /* 0x00000018ff177819 */ /* 0x000fe2000001160c */
[--C-:B------:R-:W-:Y:S01]  /*3380*/  FFMA.FTZ R52, R8, c[0x0][0x23c], -R153.reuse ;  /* 0x00008f0008347a23 */ /* 0x100fe20000010899 */
[----:B------:R-:W-:Y:S01]  /*3390*/  LOP3.LUT R10, R10, 0xff, RZ, 0xc0, !PT ;  /* 0x000000ff0a0a7812 */ /* 0x000fe200078ec0ff */
[----:B------:R-:W-:Y:S01]  /*33a0*/  FFMA.FTZ R170, R170, c[0x0][0x23c], -R153 ;  /* 0x00008f00aaaa7a23 */ /* 0x000fe20000010899 */
[----:B------:R-:W-:Y:S01]  /*33b0*/  LOP3.LUT R29, R13, UR23, R14, 0x96, !PT ;  /* 0x000000170d1d7c12 */ /* 0x000fe2000f8e960e */
[----:B------:R-:W-:Y:S01]  /*33c0*/  FFMA.FTZ R147, R147, c[0x0][0x23c], -R162 ;  /* 0x00008f0093937a23 */ /* 0x000fe200000108a2 */
[----:B------:R-:W-:Y:S01]  /*33d0*/  PRMT R15, R15, 0x5410, R28 ;  /* 0x000054100f0f7816 */ /* 0x000fe2000000001c */
[----:B------:R-:W3:Y:S01]  /*33e0*/  MUFU.EX2 R43, R43 ;  /* 0x0000002b002b7308 */ /* 0x000ee20000000800 */
[----:B-1----:R-:W-:Y:S01]  /*33f0*/  F2FP.BF16.PACK_AB R2, R40, R49 ;  /* 0x000000312802723e */ /* 0x002fe200000010ff */
[--C-:B------:R-:W-:Y:S01]  /*3400*/  FFMA.FTZ R148, R148, c[0x0][0x23c], -R162.reuse ;  /* 0x00008f0094947a23 */ /* 0x100fe200000108a2 */
[----:B------:R-:W-:Y:S01]  /*3410*/  LOP3.LUT R21, R12, 0xff, RZ, 0xc0, !PT ;  /* 0x000000ff0c157812 */ /* 0x000fe200078ec0ff */
[--C-:B------:R-:W-:Y:S01]  /*3420*/  HSET2.LE.AND R15, R15, R62.reuse, PT ;  /* 0x0000003e0f0f7233 */ /* 0x100fe20003803000 */
[----:B------:R-:W-:Y:S01]  /*3430*/  LOP3.LUT R98, R98, R2, RZ, 0xc0, !PT ;  /* 0x0000000262627212 */ /* 0x000fe200078ec0ff */
[--C-:B------:R-:W-:Y:S01]  /*3440*/  FFMA.FTZ R2, R61, c[0x0][0x23c], -R162.reuse ;  /* 0x00008f003d027a23 */ /* 0x100fe200000108a2 */
[----:B------:R-:W-:Y:S01]  /*3450*/  SHF.R.U32.HI R11, RZ, 0x8, R11 ;  /* 0x00000008ff0b7819 */ /* 0x000fe2000001160b */
[----:B------:R-:W-:Y:S01]  /*3460*/  MUFU.EX2 R42, R42 ;  /* 0x0000002a002a7308 */ /* 0x000fe20000000800 */
[----:B------:R-:W-:Y:S01]  /*3470*/  PRMT R23, R10, 0x5410, R23 ;  /* 0x000054100a177816 */ /* 0x000fe20000000017 */
[----:B------:R-:W-:Y:S01]  /*3480*/  FFMA.FTZ R61, R60, c[0x0][0x23c], -R67 ;  /* 0x00008f003c3d7a23 */ /* 0x000fe20000010843 */
[----:B------:R-:W-:Y:S01]  /*3490*/  LOP3.LUT R9, R29, 0xffff, RZ, 0xc0, !PT ;  /* 0x0000ffff1d097812 */ /* 0x000fe200078ec0ff */
[C---:B------:R-:W-:Y:S01]  /*34a0*/  HMMA.16816.F32.BF16 R128, R96.reuse, R116, RZ ;  /* 0x000000746080723c */ /* 0x040fe200000418ff */
[----:B------:R-:W-:Y:S01]  /*34b0*/  SHF.R.U32.HI R28, RZ, 0x10, R29 ;  /* 0x00000010ff1c7819 */ /* 0x000fe2000001161d */
[--C-:B------:R-:W-:Y:S01]  /*34c0*/  HSET2.LE.AND R23, R23, R62.reuse, PT ;  /* 0x0000003e17177233 */ /* 0x100fe20003803000 */
[----:B------:R-:W-:Y:S01]  /*34d0*/  PRMT R21, R21, 0x5410, R11 ;  /* 0x0000541015157816 */ /* 0x000fe2000000000b */
[----:B------:R-:W1:Y:S01]  /*34e0*/  MUFU.EX2 R41, R41 ;  /* 0x0000002900297308 */ /* 0x000e620000000800 */
[----:B------:R-:W-:Y:S01]  /*34f0*/  LOP3.LUT R20, R29, 0xff, RZ, 0xc0, !PT ;  /* 0x000000ff1d147812 */ /* 0x000fe200078ec0ff */
[----:B------:R-:W-:Y:S01]  /*3500*/  FFMA.FTZ R60, R172, c[0x0][0x23c], -R67 ;  /* 0x00008f00ac3c7a23 */ /* 0x000fe20000010843 */
[----:B------:R-:W-:Y:S01]  /*3510*/  SHF.R.U32.HI R9, RZ, 0x8, R9 ;  /* 0x00000008ff097819 */ /* 0x000fe20000011609 */
[--C-:B------:R-:W-:Y:S01]  /*3520*/  HSET2.LE.AND R22, R21, R62.reuse, PT ;  /* 0x0000003e15167233 */ /* 0x100fe20003803000 */
[----:B------:R-:W-:Y:S01]  /*3530*/  SHF.R.U32.HI R29, RZ, 0x18, R29 ;  /* 0x00000018ff1d7819 */ /* 0x000fe2000001161d */
[C---:B------:R-:W-:Y:S01]  /*3540*/  HMMA.16816.F32.BF16 R112, R96.reuse, R108, RZ ;  /* 0x0000006c6070723c */ /* 0x040fe200000418ff */
[----:B------:R-:W-:Y:S01]  /*3550*/  LOP3.LUT R28, R28, 0xff, RZ, 0xc0, !PT ;  /* 0x000000ff1c1c7812 */ /* 0x000fe200078ec0ff */
[----:B------:R-:W-:Y:S01]  /*3560*/  MUFU.EX2 R0, R0 ;  /* 0x0000000000007308 */ /* 0x000fe20000000800 */
[----:B---3--:R-:W-:Y:S01]  /*3570*/  F2FP.BF16.PACK_AB R30, R43, R38 ;  /* 0x000000262b1e723e */ /* 0x008fe200000010ff */
[--C-:B------:R-:W-:Y:S01]  /*3580*/  FFMA.FTZ R143, R143, c[0x0][0x23c], -R162.reuse ;  /* 0x00008f008f8f7a23 */ /* 0x100fe200000108a2 */
[----:B------:R-:W-:Y:S01]  /*3590*/  PRMT R20, R20, 0x5410, R9 ;  /* 0x0000541014147816 */ /* 0x000fe20000000009 */
[----:B------:R-:W-:Y:S01]  /*35a0*/  FFMA.FTZ R145, R145, c[0x0][0x23c], -R162 ;  /* 0x00008f0091917a23 */ /* 0x000fe200000108a2 */
[----:B------:R-:W-:Y:S01]  /*35b0*/  PRMT R21, R28, 0x5410, R29 ;  /* 0x000054101c157816 */ /* 0x000fe2000000001d */
[----:B------:R-:W-:Y:S01]  /*35c0*/  LDSM.16.MT88.4 R8, [R185+0x6800] ;  /* 0x00680000b908783b */ /* 0x000fe20000004200 */
[----:B------:R-:W-:Y:S01]  /*35d0*/  LOP3.LUT R23, R23, R30, RZ, 0xc0, !PT ;  /* 0x0000001e17177212 */ /* 0x000fe200078ec0ff */
[----:B------:R-:W3:Y:S01]  /*35e0*/  MUFU.EX2 R36, R36 ;  /* 0x0000002400247308 */ /* 0x000ee20000000800 */
[----:B-1----:R-:W-:Y:S01]  /*35f0*/  F2FP.BF16.PACK_AB R92, R41, R42 ;  /* 0x0000002a295c723e */ /* 0x002fe200000010ff */
[----:B------:R-:W-:Y:S01]  /*3600*/  LDSM.16.MT88.4 R28, [R184+0x6800] ;  /* 0x00680000b81c783b */ /* 0x000fe20000004200 */
[----:B------:R-:W-:Y:S01]  /*3610*/  LOP3.LUT R176, R179, UR7, R176, 0x96, !PT ;  /* 0x00000007b3b07c12 */ /* 0x000fe2000f8e96b0 */
[----:B------:R-:W-:Y:S01]  /*3620*/  HMMA.16816.F32.BF16 R76, R96, R84, RZ ;  /* 0x00000054604c723c */ /* 0x000fe200000418ff */
[----:B------:R-:W-:Y:S01]  /*3630*/  LOP3.LUT R92, R15, R92, RZ, 0xc0, !PT ;  /* 0x0000005c0f5c7212 */ /* 0x000fe200078ec0ff */
[--C-:B------:R-:W-:Y:S01]  /*3640*/  HSET2.LE.AND R20, R20, R62.reuse, PT ;  /* 0x0000003e14147233 */ /* 0x100fe20003803000 */
[----:B------:R-:W1:Y:S01]  /*3650*/  LDSM.16.MT88.4 R12, [R186+0x6800] ;  /* 0x00680000ba0c783b */ /* 0x000e620000004200 */
[----:B------:R-:W4:Y:S01]  /*3660*/  MUFU.EX2 R3, R3 ;  /* 0x0000000300037308 */ /* 0x000f220000000800 */
[----:B------:R-:W-:Y:S01]  /*3670*/  IMAD.WIDE.U32 R176, R176, -0x2daee0ad, RZ ;  /* 0xd2511f53b0b07825 */ /* 0x000fe200078e00ff */
[----:B------:R-:W-:Y:S01]  /*3680*/  HSET2.LE.AND R21, R21, R62, PT ;  /* 0x0000003e15157233 */ /* 0x000fe20003803000 */
[----:B------:R-:W-:Y:S01]  /*3690*/  ISETP.GE.AND P0, PT, R132, 0x2, PT ;  /* 0x000000028400780c */ /* 0x000fe20003f06270 */
[----:B------:R-:W-:Y:S01]  /*36a0*/  HMMA.16816.F32.BF16 R124, R92, R116, RZ ;  /* 0x000000745c7c723c */ /* 0x000fe200000418ff */
[----:B------:R-:W-:-:S02]  /*36b0*/  FFMA.FTZ R166, R166, c[0x0][0x23c], -R67 ;  /* 0x00008f00a6a67a23 */ /* 0x000fc40000010843 */
[--C-:B------:R-:W-:Y:S01]  /*36c0*/  FFMA.FTZ R165, R165, c[0x0][0x23c], -R67.reuse ;  /* 0x00008f00a5a57a23 */ /* 0x100fe20000010843 */
[----:B------:R-:W-:Y:S01]  /*36d0*/  MUFU.EX2 R2, R2 ;  /* 0x0000000200027308 */ /* 0x000fe20000000800 */
[----:B---3--:R-:W-:Y:S01]  /*36e0*/  F2FP.BF16.PACK_AB R25, R36, R0 ;  /* 0x000000002419723e */ /* 0x008fe200000010ff */
[--C-:B------:R-:W-:Y:S02]  /*36f0*/  FFMA.FTZ R160, R160, c[0x0][0x23c], -R146.reuse ;  /* 0x00008f00a0a07a23 */ /* 0x100fe40000010892 */
[----:B------:R-:W-:Y:S01]  /*3700*/  HMMA.16816.F32.BF16 R68, R92, R108, RZ ;  /* 0x0000006c5c44723c */ /* 0x000fe200000418ff */
[----:B------:R-:W-:Y:S01]  /*3710*/  LOP3.LUT R22, R22, R25, RZ, 0xc0, !PT ;  /* 0x0000001916167212 */ /* 0x000fe200078ec0ff */
[----:B------:R-:W-:Y:S01]  /*3720*/  FFMA.FTZ R159, R159, c[0x0][0x23c], -R146 ;  /* 0x00008f009f9f7a23 */ /* 0x000fe20000010892 */
[----:B------:R-:W-:Y:S01]  /*3730*/  LOP3.LUT R25, R176, 0xffff, RZ, 0xc0, !PT ;  /* 0x0000ffffb0197812 */ /* 0x000fe200078ec0ff */
[----:B------:R-:W3:Y:S01]  /*3740*/  MUFU.EX2 R52, R52 ;  /* 0x0000003400347308 */ /* 0x000ee20000000800 */
[----:B------:R-:W-:-:S02]  /*3750*/  FFMA.FTZ R164, R164, c[0x0][0x23c], -R67 ;  /* 0x00008f00a4a47a23 */ /* 0x000fc40000010843 */
[----:B------:R-:W-:Y:S01]  /*3760*/  SHF.R.U32.HI R25, RZ, 0x8, R25 ;  /* 0x00000008ff197819 */ /* 0x000fe20000011619 */
[C---:B------:R-:W-:Y:S01]  /*3770*/  HMMA.16816.F32.BF16 R80, R92.reuse, R84, RZ ;  /* 0x000000545c50723c */ /* 0x040fe200000418ff */
[----:B------:R-:W-:Y:S02]  /*3780*/  FFMA.FTZ R158, R158, c[0x0][0x23c], -R67 ;  /* 0x00008f009e9e7a23 */ /* 0x000fe40000010843 */
[--C-:B------:R-:W-:Y:S01]  /*3790*/  FFMA.FTZ R151, R151, c[0x0][0x23c], -R153.reuse ;  /* 0x00008f0097977a23 */ /* 0x100fe20000010899 */
[----:B------:R-:W-:Y:S01]  /*37a0*/  MUFU.EX2 R53, R53 ;  /* 0x0000003500357308 */ /* 0x000fe20000000800 */
[----:B------:R-:W-:Y:S02]  /*37b0*/  FFMA.FTZ R207, R152, c[0x0][0x23c], -R153 ;  /* 0x00008f0098cf7a23 */ /* 0x000fe40000010899 */
[--C-:B------:R-:W-:Y:S01]  /*37c0*/  FFMA.FTZ R156, R156, c[0x0][0x23c], -R162.reuse ;  /* 0x00008f009c9c7a23 */ /* 0x100fe200000108a2 */
[----:B------:R-:W-:Y:S01]  /*37d0*/  HMMA.16816.F32.BF16 R120, R92, R118, RZ ;  /* 0x000000765c78723c */ /* 0x000fe200000418ff */
[----:B------:R-:W-:-:S02]  /*37e0*/  FFMA.FTZ R155, R155, c[0x0][0x23c], -R162 ;  /* 0x00008f009b9b7a23 */ /* 0x000fc400000108a2 */
[----:B------:R-:W-:Y:S01]  /*37f0*/  FFMA.FTZ R163, R163, c[0x0][0x23c], -R162 ;  /* 0x00008f00a3a37a23 */ /* 0x000fe200000108a2 */
[----:B------:R-:W-:Y:S01]  /*3800*/  MUFU.EX2 R55, R55 ;  /* 0x0000003700377308 */ /* 0x000fe20000000800 */
[--C-:B------:R-:W-:Y:S02]  /*3810*/  FFMA.FTZ R150, R150, c[0x0][0x23c], -R153.reuse ;  /* 0x00008f0096967a23 */ /* 0x100fe40000010899 */
[----:B------:R-:W-:Y:S01]  /*3820*/  FFMA.FTZ R149, R149, c[0x0][0x23c], -R153 ;  /* 0x00008f0095957a23 */ /* 0x000fe20000010899 */
[----:B------:R-:W-:Y:S01]  /*3830*/  HMMA.16816.F32.BF16 R72, R92, R110, RZ ;  /* 0x0000006e5c48723c */ /* 0x000fe200000418ff */
[----:B------:R-:W-:Y:S02]  /*3840*/  FADD.FTZ R50, R51, R50 ;  /* 0x0000003233327221 */ /* 0x000fe40000010000 */
[----:B------:R-:W-:Y:S01]  /*3850*/  FADD.FTZ R47, R48, R47 ;  /* 0x0000002f302f7221 */ /* 0x000fe20000010000 */
[----:B------:R-:W-:Y:S01]  /*3860*/  MUFU.EX2 R57, R57 ;  /* 0x0000003900397308 */ /* 0x000fe20000000800 */
[----:B------:R-:W-:-:S02]  /*3870*/  FADD.FTZ R41, R42, R41 ;  /* 0x000000292a297221 */ /* 0x000fc40000010000 */
[----:B------:R-:W-:Y:S01]  /*3880*/  FADD.FTZ R44, R45, R44 ;  /* 0x0000002c2d2c7221 */ /* 0x000fe20000010000 */
[C---:B------:R-:W-:Y:S01]  /*3890*/  HMMA.16816.F32.BF16 R104, R92.reuse, R86, RZ ;  /* 0x000000565c68723c */ /* 0x040fe200000418ff */
[----:B------:R-:W-:Y:S02]  /*38a0*/  FADD.FTZ R50, R49, R50 ;  /* 0x0000003231327221 */ /* 0x000fe40000010000 */
[----:B------:R-:W-:Y:S01]  /*38b0*/  FADD.FTZ R47, R46, R47 ;  /* 0x0000002f2e2f7221 */ /* 0x000fe20000010000 */
[----:B------:R-:W5:Y:S01]  /*38c0*/  MUFU.EX2 R61, R61 ;  /* 0x0000003d003d7308 */ /* 0x000f620000000800 */
[----:B------:R-:W-:Y:S02]  /*38d0*/  FADD.FTZ R41, R35, R41 ;  /* 0x0000002923297221 */ /* 0x000fe40000010000 */
[----:B------:R-:W-:Y:S01]  /*38e0*/  FADD.FTZ R44, R33, R44 ;  /* 0x0000002c212c7221 */ /* 0x000fe20000010000 */
[----:B--2---:R-:W-:Y:S01]  /*38f0*/  HMMA.16816.F32.BF16 R88, R92, R4, RZ ;  /* 0x000000045c58723c */ /* 0x004fe200000418ff */
[----:B------:R-:W-:-:S02]  /*3900*/  FADD.FTZ R50, R40, R50 ;  /* 0x0000003228327221 */ /* 0x000fc40000010000 */
[----:B------:R-:W-:Y:S01]  /*3910*/  FADD.FTZ R47, R39, R47 ;  /* 0x0000002f272f7221 */ /* 0x000fe20000010000 */
[----:B------:R-:W2:Y:S01]  /*3920*/  MUFU.EX2 R56, R56 ;  /* 0x0000003800387308 */ /* 0x000ea20000000800 */
[----:B------:R-:W-:Y:S02]  /*3930*/  FADD.FTZ R41, R34, R41 ;  /* 0x0000002922297221 */ /* 0x000fe40000010000 */
[----:B------:R-:W-:Y:S01]  /*3940*/  FADD.FTZ R44, R37, R44 ;  /* 0x0000002c252c7221 */ /* 0x000fe20000010000 */
[----:B------:R-:W-:Y:S01]  /*3950*/  HMMA.16816.F32.BF16 R116, R96, R118, RZ ;  /* 0x000000766074723c */ /* 0x000fe200000418ff */
[----:B----4-:R-:W-:Y:S02]  /*3960*/  FADD.FTZ R41, R3, R41 ;  /* 0x0000002903297221 */ /* 0x010fe40000010000 */
[----:B---3--:R-:W-:Y:S01]  /*3970*/  FADD.FTZ R44, R52, R44 ;  /* 0x0000002c342c7221 */ /* 0x008fe20000010000 */
[----:B------:R-:W3:Y:S01]  /*3980*/  MUFU.EX2 R54, R54 ;  /* 0x0000003600367308 */ /* 0x000ee20000000800 */
[----:B-----5:R-:W-:-:S02]  /*3990*/  FADD.FTZ R47, R61, R47 ;  /* 0x0000002f3d2f7221 */ /* 0x020fc40000010000 */
[----:B------:R-:W-:Y:S01]  /*39a0*/  FADD.FTZ R41, R2, R41 ;  /* 0x0000002902297221 */ /* 0x000fe20000010000 */
[C---:B------:R-:W-:Y:S01]  /*39b0*/  HMMA.16816.F32.BF16 R108, R96.reuse, R110, RZ ;  /* 0x0000006e606c723c */ /* 0x040fe200000418ff */
[----:B------:R-:W-:Y:S02]  /*39c0*/  FADD.FTZ R44, R53, R44 ;  /* 0x0000002c352c7221 */ /* 0x000fe40000010000 */
[----:B------:R-:W-:Y:S01]  /*39d0*/  FFMA.FTZ R140, R140, c[0x0][0x23c], -R146 ;  /* 0x00008f008c8c7a23 */ /* 0x000fe20000010892 */
[----:B------:R-:W-:Y:S01]  /*39e0*/  MUFU.EX2 R60, R60 ;  /* 0x0000003c003c7308 */ /* 0x000fe20000000800 */
[----:B--2---:R-:W-:Y:S02]  /*39f0*/  FADD.FTZ R50, R56, R50 ;  /* 0x0000003238327221 */ /* 0x004fe40000010000 */
[--C-:B------:R-:W-:Y:S01]  /*3a00*/  FFMA.FTZ R141, R141, c[0x0][0x23c], -R146.reuse ;  /* 0x00008f008d8d7a23 */ /* 0x100fe20000010892 */
[----:B------:R-:W-:Y:S01]  /*3a10*/  HMMA.16816.F32.BF16 R84, R96, R86, RZ ;  /* 0x000000566054723c */ /* 0x000fe200000418ff */
[----:B------:R-:W-:-:S02]  /*3a20*/  FFMA.FTZ R144, R144, c[0x0][0x23c], -R146 ;  /* 0x00008f0090907a23 */ /* 0x000fc40000010892 */
[----:B------:R-:W-:Y:S01]  /*3a30*/  FFMA.FTZ R210, R142, c[0x0][0x23c], -R146 ;  /* 0x00008f008ed27a23 */ /* 0x000fe20000010892 */
[----:B------:R-:W-:Y:S01]  /*3a40*/  MUFU.EX2 R63, R63 ;  /* 0x0000003f003f7308 */ /* 0x000fe20000000800 */
[C---:B---3--:R-:W-:Y:S01]  /*3a50*/  F2FP.BF16.PACK_AB R173, R54.reuse, R56 ;  /* 0x0000003836ad723e */ /* 0x048fe200000010ff */
[----:B------:R-:W-:Y:S02]  /*3a60*/  FADD.FTZ R50, R54, R50 ;  /* 0x0000003236327221 */ /* 0x000fe40000010000 */
[----:B------:R-:W-:Y:S01]  /*3a70*/  HMMA.16816.F32.BF16 R100, R96, R4, RZ ;  /* 0x000000046064723c */ /* 0x000fe200000418ff */
[--C-:B------:R-:W-:Y:S02]  /*3a80*/  FFMA.FTZ R59, R59, c[0x0][0x23c], -R67.reuse ;  /* 0x00008f003b3b7a23 */ /* 0x100fe40000010843 */
[--C-:B------:R-:W-:Y:S01]  /*3a90*/  FFMA.FTZ R65, R65, c[0x0][0x23c], -R67.reuse ;  /* 0x00008f0041417a23 */ /* 0x100fe20000010843 */
[----:B------:R-:W-:Y:S01]  /*3aa0*/  MUFU.EX2 R154, R154 ;  /* 0x0000009a009a7308 */ /* 0x000fe20000000800 */
[----:B------:R-:W-:-:S02]  /*3ab0*/  FFMA.FTZ R58, R58, c[0x0][0x23c], -R67 ;  /* 0x00008f003a3a7a23 */ /* 0x000fc40000010843 */
[----:B------:R-:W-:Y:S01]  /*3ac0*/  F2FP.BF16.PACK_AB R5, R2, R3 ;  /* 0x000000030205723e */ /* 0x000fe200000010ff */
[-C--:B------:R-:W-:Y:S01]  /*3ad0*/  HMMA.16816.F32.BF16 R92, R92, R6.reuse, RZ ;  /* 0x000000065c5c723c */ /* 0x080fe200000418ff */
[----:B------:R-:W-:Y:S01]  /*3ae0*/  F2FP.BF16.PACK_AB R4, R53, R52 ;  /* 0x000000343504723e */ /* 0x000fe200000010ff */
[----:B------:R-:W-:Y:S01]  /*3af0*/  FADD.FTZ R50, R55, R50 ;  /* 0x0000003237327221 */ /* 0x000fe20000010000 */
[----:B------:R-:W-:Y:S01]  /*3b00*/  LOP3.LUT R20, R20, R5, RZ, 0xc0, !PT ;  /* 0x0000000514147212 */ /* 0x000fe200078ec0ff */
[----:B------:R-:W-:Y:S01]  /*3b10*/  MUFU.EX2 R157, R157 ;  /* 0x0000009d009d7308 */ /* 0x000fe20000000800 */
[----:B------:R-:W-:Y:S01]  /*3b20*/  LOP3.LUT R21, R21, R4, RZ, 0xc0, !PT ;  /* 0x0000000415157212 */ /* 0x000fe200078ec0ff */
[----:B------:R-:W-:Y:S01]  /*3b30*/  FADD.FTZ R41, R0, R41 ;  /* 0x0000002900297221 */ /* 0x000fe20000010000 */
[----:B------:R-:W-:Y:S01]  /*3b40*/  LOP3.LUT R5, R176, 0xff, RZ, 0xc0, !PT ;  /* 0x000000ffb0057812 */ /* 0x000fe200078ec0ff */
[----:B------:R-:W-:Y:S01]  /*3b50*/  HMMA.16816.F32.BF16 R96, R96, R6, RZ ;  /* 0x000000066060723c */ /* 0x000fe200000418ff */
[----:B------:R-:W-:Y:S01]  /*3b60*/  SHF.R.U32.HI R4, RZ, 0x18, R176 ;  /* 0x00000018ff047819 */ /* 0x000fe200000116b0 */
[----:B------:R-:W-:Y:S01]  /*3b70*/  FADD.FTZ R44, R38, R44 ;  /* 0x0000002c262c7221 */ /* 0x000fe20000010000 */
[----:B------:R-:W-:Y:S01]  /*3b80*/  PRMT R5, R5, 0x5410, R25 ;  /* 0x0000541005057816 */ /* 0x000fe20000000019 */
[----:B------:R-:W-:Y:S01]  /*3b90*/  MUFU.EX2 R147, R147 ;  /* 0x0000009300937308 */ /* 0x000fe20000000800 */
[----:B------:R-:W-:-:S02]  /*3ba0*/  FADD.FTZ R50, R57, R50 ;  /* 0x0000003239327221 */ /* 0x000fc40000010000 */
[----:B------:R-:W-:Y:S01]  /*3bb0*/  SHF.R.U32.HI R6, RZ, 0x10, R176 ;  /* 0x00000010ff067819 */ /* 0x000fe200000116b0 */
[----:B------:R-:W-:Y:S01]  /*3bc0*/  HSET2.LE.AND R5, R5, R62, PT ;  /* 0x0000003e05057233 */ /* 0x000fe20003803000 */
[----:B------:R-:W-:Y:S01]  /*3bd0*/  LOP3.LUT R7, R177, UR23, R174, 0x96, !PT ;  /* 0x00000017b1077c12 */ /* 0x000fe2000f8e96ae */
[C---:B------:R-:W-:Y:S01]  /*3be0*/  HMMA.16816.F32.BF16 R124, R20.reuse, R16, R124 ;  /* 0x00000010147c723c */ /* 0x040fe2000004187c */
[----:B------:R-:W-:Y:S01]  /*3bf0*/  LOP3.LUT R6, R6, 0xff, RZ, 0xc0, !PT ;  /* 0x000000ff06067812 */ /* 0x000fe200078ec0ff */
[----:B------:R-:W-:Y:S01]  /*3c00*/  MUFU.EX2 R148, R148 ;  /* 0x0000009400947308 */ /* 0x000fe20000000800 */
[----:B------:R-:W-:Y:S01]  /*3c10*/  IADD3 R176, R66, 0x1, RZ ;  /* 0x0000000142b07810 */ /* 0x000fe20007ffe0ff */
[----:B------:R-:W-:Y:S01]  /*3c20*/  FFMA.FTZ R66, R171, c[0x0][0x23c], -R67 ;  /* 0x00008f00ab427a23 */ /* 0x000fe20000010843 */
[----:B------:R-:W-:Y:S01]  /*3c30*/  PRMT R4, R6, 0x5410, R4 ;  /* 0x0000541006047816 */ /* 0x000fe20000000004 */
[----:B------:R-:W-:Y:S01]  /*3c40*/  FADD.FTZ R41, R36, R41 ;  /* 0x0000002924297221 */ /* 0x000fe20000010000 */
[----:B------:R-:W-:Y:S01]  /*3c50*/  LOP3.LUT R176, R229, UR15, R176, 0x96, !PT ;  /* 0x0000000fe5b07c12 */ /* 0x000fe2000f8e96b0 */
[----:B-1----:R-:W-:Y:S01]  /*3c60*/  HMMA.16816.F32.BF16 R68, R20, R12, R68 ;  /* 0x0000000c1444723c */ /* 0x002fe20000041844 */
[C---:B------:R-:W-:Y:S01]  /*3c70*/  LOP3.LUT R6, R7.reuse, 0xffff, RZ, 0xc0, !PT ;  /* 0x0000ffff07067812 */ /* 0x040fe200078ec0ff */
[----:B------:R-:W1:Y:S01]  /*3c80*/  MUFU.EX2 R66, R66 ;  /* 0x0000004200427308 */ /* 0x000e620000000800 */
[----:B------:R-:W-:Y:S01]  /*3c90*/  SHF.R.U32.HI R25, RZ, 0x10, R7 ;  /* 0x00000010ff197819 */ /* 0x000fe20000011607 */
[----:B------:R-:W-:Y:S01]  /*3ca0*/  IMAD.WIDE.U32 R176, R176, -0x326172a9, RZ ;  /* 0xcd9e8d57b0b07825 */ /* 0x000fe200078e00ff */
[----:B------:R-:W-:-:S02]  /*3cb0*/  LOP3.LUT R172, R7, 0xff, RZ, 0xc0, !PT ;  /* 0x000000ff07ac7812 */ /* 0x000fc400078ec0ff */
[----:B------:R-:W-:Y:S01]  /*3cc0*/  SHF.R.U32.HI R6, RZ, 0x8, R6 ;  /* 0x00000008ff067819 */ /* 0x000fe20000011606 */
[C---:B------:R-:W-:Y:S01]  /*3cd0*/  HMMA.16816.F32.BF16 R80, R20.reuse, R8, R80 ;  /* 0x000000081450723c */ /* 0x040fe20000041850 */
[----:B------:R-:W-:Y:S01]  /*3ce0*/  LOP3.LUT R171, R25, 0xff, RZ, 0xc0, !PT ;  /* 0x000000ff19ab7812 */ /* 0x000fe200078ec0ff */
[----:B------:R-:W2:Y:S01]  /*3cf0*/  MUFU.EX2 R143, R143 ;  /* 0x0000008f008f7308 */ /* 0x000ea20000000800 */
[----:B------:R-:W-:Y:S01]  /*3d00*/  F2FP.BF16.PACK_AB R25, R57, R55 ;  /* 0x000000373919723e */ /* 0x000fe200000010ff */
[----:B------:R-:W-:Y:S01]  /*3d10*/  FADD.FTZ R44, R43, R44 ;  /* 0x0000002c2b2c7221 */ /* 0x000fe20000010000 */
[----:B------:R-:W-:Y:S02]  /*3d20*/  PRMT R172, R172, 0x5410, R6 ;  /* 0x00005410acac7816 */ /* 0x000fe40000000006 */
[----:B------:R-:W-:Y:S01]  /*3d30*/  LOP3.LUT R6, R5, R25, RZ, 0xc0, !PT ;  /* 0x0000001905067212 */ /* 0x000fe200078ec0ff */
[C---:B------:R-:W-:Y:S01]  /*3d40*/  HMMA.16816.F32.BF16 R88, R20.reuse, R28, R88 ;  /* 0x0000001c1458723c */ /* 0x040fe20000041858 */
[----:B------:R-:W-:Y:S01]  /*3d50*/  LOP3.LUT R5, R177, UR22, R226, 0x96, !PT ;  /* 0x00000016b1057c12 */ /* 0x000fe2000f8e96e2 */
[----:B------:R-:W-:Y:S01]  /*3d60*/  MUFU.EX2 R145, R145 ;  /* 0x0000009100917308 */ /* 0x000fe20000000800 */
[----:B------:R-:W-:Y:S01]  /*3d70*/  LOP3.LUT R25, R27, UR20, R176, 0x96, !PT ;  /* 0x000000141b197c12 */ /* 0x000fe2000f8e96b0 */
[C---:B-1----:R-:W-:Y:S01]  /*3d80*/  FADD.FTZ R47, R66.reuse, R47 ;  /* 0x0000002f422f7221 */ /* 0x042fe20000010000 */
[----:B------:R-:W-:Y:S01]  /*3d90*/  SHF.R.U32.HI R7, RZ, 0x18, R7 ;  /* 0x00000018ff077819 */ /* 0x000fe20000011607 */
[----:B------:R-:W-:Y:S01]  /*3da0*/  IMAD.WIDE.U32 R174, R5, -0x2daee0ad, RZ ;  /* 0xd2511f5305ae7825 */ /* 0x000fe200078e00ff */
[----:B------:R-:W-:Y:S01]  /*3db0*/  LOP3.LUT R24, R177, UR22, R24, 0x96, !PT ;  /* 0x00000016b1187c12 */ /* 0x000fe2000f8e9618 */
[C---:B------:R-:W-:Y:S01]  /*3dc0*/  HMMA.16816.F32.BF16 R120, R20.reuse, R18, R120 ;  /* 0x000000121478723c */ /* 0x040fe20000041878 */
[----:B------:R-:W-:Y:S01]  /*3dd0*/  PRMT R7, R171, 0x5410, R7 ;  /* 0x00005410ab077816 */ /* 0x000fe20000000007 */
[----:B------:R-:W-:Y:S01]  /*3de0*/  IMAD.WIDE.U32 R178, R25, -0x2daee0ad, RZ ;  /* 0xd2511f5319b27825 */ /* 0x000fe200078e00ff */
[--C-:B------:R-:W-:Y:S01]  /*3df0*/  HSET2.LE.AND R171, R4, R62.reuse, PT ;  /* 0x0000003e04ab7233 */ /* 0x100fe20003803000 */
[----:B------:R-:W-:Y:S01]  /*3e00*/  MUFU.EX2 R166, R166 ;  /* 0x000000a600a67308 */ /* 0x000fe20000000800 */
[--C-:B------:R-:W-:Y:S01]  /*3e10*/  HSET2.LE.AND R4, R172, R62.reuse, PT ;  /* 0x0000003eac047233 */ /* 0x100fe20003803000 */
[----:B------:R-:W-:Y:S01]  /*3e20*/  F2FP.BF16.PACK_AB R172, R66, R61 ;  /* 0x0000003d42ac723e */ /* 0x000fe200000010ff */
[----:B------:R-:W-:Y:S01]  /*3e30*/  HSET2.LE.AND R27, R7, R62, PT ;  /* 0x0000003e071b7233 */ /* 0x000fe20003803000 */
[C---:B------:R-:W-:Y:S01]  /*3e40*/  HMMA.16816.F32.BF16 R72, R20.reuse, R14, R72 ;  /* 0x0000000e1448723c */ /* 0x040fe20000041848 */
[----:B------:R-:W-:Y:S01]  /*3e50*/  LOP3.LUT R174, R179, UR17, R174, 0x96, !PT ;  /* 0x00000011b3ae7c12 */ /* 0x000fe2000f8e96ae */
[----:B------:R-:W-:Y:S01]  /*3e60*/  IMAD.WIDE.U32 R24, R24, -0x2daee0ad, RZ ;  /* 0xd2511f5318187825 */ /* 0x000fe200078e00ff */
[----:B------:R-:W-:Y:S01]  /*3e70*/  F2FP.BF16.PACK_AB R7, R63, R60 ;  /* 0x0000003c3f07723e */ /* 0x000fe200000010ff */
[----:B------:R-:W-:Y:S01]  /*3e80*/  MUFU.EX2 R165, R165 ;  /* 0x000000a500a57308 */ /* 0x000fe20000000800 */
[----:B------:R-:W-:Y:S01]  /*3e90*/  LOP3.LUT R5, R27, R172, RZ, 0xc0, !PT ;  /* 0x000000ac1b057212 */ /* 0x000fe200078ec0ff */
[----:B------:R-:W-:Y:S01]  /*3ea0*/  FADD.FTZ R47, R60, R47 ;  /* 0x0000002f3c2f7221 */ /* 0x000fe20000010000 */
[----:B------:R-:W-:Y:S01]  /*3eb0*/  LOP3.LUT R7, R171, R7, RZ, 0xc0, !PT ;  /* 0x00000007ab077212 */ /* 0x000fe200078ec0ff */
[----:B------:R-:W-:Y:S01]  /*3ec0*/  HMMA.16816.F32.BF16 R104, R20, R10, R104 ;  /* 0x0000000a1468723c */ /* 0x000fe20000041868 */
[----:B------:R-:W-:Y:S01]  /*3ed0*/  LOP3.LUT R4, R4, R173, RZ, 0xc0, !PT ;  /* 0x000000ad04047212 */ /* 0x000fe200078ec0ff */
[----:B------:R-:W-:Y:S01]  /*3ee0*/  FADD.FTZ R47, R63, R47 ;  /* 0x0000002f3f2f7221 */ /* 0x000fe20000010000 */
[----:B------:R-:W-:Y:S01]  /*3ef0*/  LOP3.LUT R179, R217, UR20, R176, 0x96, !PT ;  /* 0x00000014d9b37c12 */ /* 0x000fe2000f8e96b0 */
[----:B------:R-:W1:Y:S01]  /*3f00*/  MUFU.EX2 R160, R160 ;  /* 0x000000a000a07308 */ /* 0x000e620000000800 */
[----:B------:R-:W-:Y:S01]  /*3f10*/  LOP3.LUT R25, R25, UR19, R218, 0x96, !PT ;  /* 0x0000001319197c12 */ /* 0x000fe2000f8e96da */
[----:B--2---:R-:W-:-:S02]  /*3f20*/  FADD.FTZ R41, R143, R41 ;  /* 0x000000298f297221 */ /* 0x004fc40000010000 */
[----:B------:R-:W-:Y:S01]  /*3f30*/  HMMA.16816.F32.BF16 R92, R20, R30, R92 ;  /* 0x0000001e145c723c */ /* 0x000fe2000004185c */
[----:B------:R-:W-:Y:S02]  /*3f40*/  FADD.FTZ R44, R154, R44 ;  /* 0x0000002c9a2c7221 */ /* 0x000fe40000010000 */
[----:B------:R-:W-:Y:S01]  /*3f50*/  IMAD.WIDE.U32 R208, R25, -0x326172a9, RZ ;  /* 0xcd9e8d5719d07825 */ /* 0x000fe200078e00ff */
[----:B------:R-:W2:Y:S03]  /*3f60*/  MUFU.EX2 R159, R159 ;  /* 0x0000009f009f7308 */ /* 0x000ea60000000800 */
[----:B------:R-:W-:Y:S01]  /*3f70*/  LOP3.LUT R20, R175, UR19, R220, 0x96, !PT ;  /* 0x00000013af147c12 */ /* 0x000fe2000f8e96dc */
[----:B------:R-:W-:Y:S01]  /*3f80*/  IMAD.WIDE.U32 R174, R174, -0x326172a9, RZ ;  /* 0xcd9e8d57aeae7825 */ /* 0x000fe200078e00ff */
[C---:B------:R-:W-:Y:S03]  /*3f90*/  HMMA.16816.F32.BF16 R112, R4.reuse, R12, R112 ;  /* 0x0000000c0470723c */ /* 0x040fe60000041870 */
[----:B------:R-:W-:Y:S01]  /*3fa0*/  IMAD.WIDE.U32 R20, R20, -0x326172a9, RZ ;  /* 0xcd9e8d5714147825 */ /* 0x000fe200078e00ff */
[----:B------:R-:W3:Y:S03]  /*3fb0*/  MUFU.EX2 R164, R164 ;  /* 0x000000a400a47308 */ /* 0x000ee60000000800 */
[----:B-1----:R-:W-:Y:S01]  /*3fc0*/  FADD.FTZ R50, R160, R50 ;  /* 0x00000032a0327221 */ /* 0x002fe20000010000 */
[----:B------:R-:W-:Y:S01]  /*3fd0*/  LOP3.LUT R26, R21, UR18, R26, 0x96, !PT ;  /* 0x00000012151a7c12 */ /* 0x000fe2000f8e961a */
[----:B------:R-:W-:Y:S01]  /*3fe0*/  HMMA.16816.F32.BF16 R76, R4, R8, R76 ;  /* 0x00000008044c723c */ /* 0x000fe2000004184c */
[----:B------:R-:W-:Y:S01]  /*3ff0*/  LOP3.LUT R172, R175, UR16, R20, 0x96, !PT ;  /* 0x00000010afac7c12 */ /* 0x000fe2000f8e9614 */
[----:B--2---:R-:W-:Y:S01]  /*4000*/  FADD.FTZ R50, R159, R50 ;  /* 0x000000329f327221 */ /* 0x004fe20000010000 */
[----:B------:R-:W1:Y:S01]  /*4010*/  MUFU.EX2 R158, R158 ;  /* 0x0000009e009e7308 */ /* 0x000e620000000800 */
[----:B------:R-:W-:-:S04]  /*4020*/  IMAD.WIDE.U32 R26, R26, -0x2daee0ad, RZ ;  /* 0xd2511f531a1a7825 */ /* 0x000fc800078e00ff */
[----:B------:R-:W-:Y:S01]  /*4030*/  IMAD.WIDE.U32 R172, R172, -0x2daee0ad, RZ ;  /* 0xd2511f53acac7825 */ /* 0x000fe200078e00ff */
[----:B------:R-:W-:Y:S01]  /*4040*/  LOP3.LUT R176, R27, UR9, R178, 0x96, !PT ;  /* 0x000000091bb07c12 */ /* 0x000fe2000f8e96b2 */
[C---:B------:R-:W-:Y:S01]  /*4050*/  HMMA.16816.F32.BF16 R100, R4.reuse, R28, R100 ;  /* 0x0000001c0464723c */ /* 0x040fe20000041864 */
[----:B------:R2:W-:Y:S01]  /*4060*/  MUFU.EX2 R28, R170 ;  /* 0x000000aa001c7308 */ /* 0x0005e20000000800 */
[----:B------:R-:W-:Y:S01]  /*4070*/  IMAD.WIDE.U32 R178, R179, -0x2daee0ad, RZ ;  /* 0xd2511f53b3b27825 */ /* 0x000fe200078e00ff */
[----:B------:R-:W-:Y:S02]  /*4080*/  LOP3.LUT R12, R173, UR4, R26, 0x96, !PT ;  /* 0x00000004ad0c7c12 */ /* 0x000fe4000f8e961a */
[----:B------:R-:W-:Y:S01]  /*4090*/  F2FP.BF16.PACK_AB R26, R148, R147 ;  /* 0x00000093941a723e */ /* 0x000fe200000010ff */
[----:B------:R-:W-:Y:S01]  /*40a0*/  IMAD.WIDE.U32 R176, R176, -0x326172a9, RZ ;  /* 0xcd9e8d57b0b07825 */ /* 0x000fe200078e00ff */
[----:B------:R-:W-:Y:S01]  /*40b0*/  LOP3.LUT R171, R179, UR17, R24, 0x96, !PT ;  /* 0x00000011b3ab7c12 */ /* 0x000fe2000f8e9618 */
[C---:B------:R-:W-:Y:S01]  /*40c0*/  HMMA.16816.F32.BF16 R116, R4.reuse, R18, R116 ;  /* 0x000000120474723c */ /* 0x040fe20000041874 */
[----:B------:R-:W-:Y:S01]  /*40d0*/  F2FP.BF16.PACK_AB R173, R145, R143 ;  /* 0x0000008f91ad723e */ /* 0x000fe200000010ff */
[----:B------:R-:W-:Y:S01]  /*40e0*/  IMAD.WIDE.U32 R20, R12, -0x326172a9, RZ ;  /* 0xcd9e8d570c147825 */ /* 0x000fe200078e00ff */
[----:B------:R-:W-:Y:S01]  /*40f0*/  LOP3.LUT R174, R177, UR7, R174, 0x96, !PT ;  /* 0x00000007b1ae7c12 */ /* 0x000fe2000f8e96ae */
[----:B------:R-:W-:Y:S02]  /*4100*/  MUFU.EX2 R151, R151 ;  /* 0x0000009700977308 */ /* 0x000fe40000000800 */
[----:B------:R-:W-:Y:S01]  /*4110*/  FFMA.FTZ R29, R169, c[0x0][0x23c], -R153 ;  /* 0x00008f00a91d7a23 */ /* 0x000fe20000010899 */
[----:B------:R-:W-:Y:S01]  /*4120*/  LOP3.LUT R8, R21, UR24, R176, 0x96, !PT ;  /* 0x0000001815087c12 */ /* 0x000fe2000f8e96b0 */
[C---:B------:R-:W-:Y:S01]  /*4130*/  HMMA.16816.F32.BF16 R128, R4.reuse, R16, R128 ;  /* 0x000000100480723c */ /* 0x040fe20000041880 */
[----:B--2---:R-:W-:Y:S01]  /*4140*/  F2FP.BF16.PACK_AB R170, R157, R154 ;  /* 0x0000009a9daa723e */ /* 0x004fe200000010ff */
[----:B------:R-:W-:Y:S01]  /*4150*/  IMAD.WIDE.U32 R174, R174, -0x2daee0ad, RZ ;  /* 0xd2511f53aeae7825 */ /* 0x000fe200078e00ff */
[--C-:B------:R-:W-:Y:S01]  /*4160*/  SHF.R.U32.HI R169, RZ, 0x10, R8.reuse ;  /* 0x00000010ffa97819 */ /* 0x100fe20000011608 */
[----:B------:R-:W2:Y:S01]  /*4170*/  MUFU.EX2 R29, R29 ;  /* 0x0000001d001d7308 */ /* 0x000ea20000000800 */
[----:B------:R-:W-:Y:S01]  /*4180*/  LOP3.LUT R18, R8, 0xffff, RZ, 0xc0, !PT ;  /* 0x0000ffff08127812 */ /* 0x000fe200078ec0ff */
[----:B---3--:R-:W-:Y:S01]  /*4190*/  FADD.FTZ R47, R164, R47 ;  /* 0x0000002fa42f7221 */ /* 0x008fe20000010000 */
[----:B------:R-:W-:Y:S01]  /*41a0*/  LOP3.LUT R24, R8, 0xff, RZ, 0xc0, !PT ;  /* 0x000000ff08187812 */ /* 0x000fe200078ec0ff */
[C---:B------:R-:W-:Y:S01]  /*41b0*/  HMMA.16816.F32.BF16 R96, R4.reuse, R30, R96 ;  /* 0x0000001e0460723c */ /* 0x040fe20000041860 */
[----:B------:R-:W-:Y:S01]  /*41c0*/  SHF.R.U32.HI R8, RZ, 0x18, R8 ;  /* 0x00000018ff087819 */ /* 0x000fe20000011608 */
[----:B-1----:R-:W-:Y:S01]  /*41d0*/  FADD.FTZ R47, R158, R47 ;  /* 0x0000002f9e2f7221 */ /* 0x002fe20000010000 */
[----:B------:R-:W-:Y:S01]  /*41e0*/  LOP3.LUT R169, R169, 0xff, RZ, 0xc0, !PT ;  /* 0x000000ffa9a97812 */ /* 0x000fe200078ec0ff */
[----:B------:R-:W-:Y:S01]  /*41f0*/  MUFU.EX2 R207, R207 ;  /* 0x000000cf00cf7308 */ /* 0x000fe20000000800 */
[----:B------:R-:W-:Y:S01]  /*4200*/  LOP3.LUT R16, R20, 0xffff, RZ, 0xc0, !PT ;  /* 0x0000ffff14107812 */ /* 0x000fe200078ec0ff */
[----:B------:R-:W-:Y:S01]  /*4210*/  FADD.FTZ R41, R145, R41 ;  /* 0x0000002991297221 */ /* 0x000fe20000010000 */
[----:B------:R-:W-:Y:S01]  /*4220*/  PRMT R169, R169, 0x5410, R8 ;  /* 0x00005410a9a97816 */ /* 0x000fe20000000008 */
[C---:B------:R-:W-:Y:S01]  /*4230*/  HMMA.16816.F32.BF16 R108, R4.reuse, R14, R108 ;  /* 0x0000000e046c723c */ /* 0x040fe2000004186c */
[--C-:B------:R-:W-:Y:S01]  /*4240*/  FFMA.FTZ R30, R168, c[0x0][0x23c], -R146.reuse ;  /* 0x00008f00a81e7a23 */ /* 0x100fe20000010892 */
[----:B------:R-:W-:Y:S01]  /*4250*/  LOP3.LUT R12, R20, 0xff, RZ, 0xc0, !PT ;  /* 0x000000ff140c7812 */ /* 0x000fe200078ec0ff */
[----:B------:R-:W-:Y:S01]  /*4260*/  FFMA.FTZ R31, R167, c[0x0][0x23c], -R146 ;  /* 0x00008f00a71f7a23 */ /* 0x000fe20000010892 */
[----:B------:R-:W-:Y:S01]  /*4270*/  HSET2.LE.AND R169, R169, R62, PT ;  /* 0x0000003ea9a97233 */ /* 0x000fe20003803000 */
[----:B------:R-:W-:Y:S01]  /*4280*/  SHF.R.U32.HI R16, RZ, 0x8, R16 ;  /* 0x00000008ff107819 */ /* 0x000fe20000011610 */
[----:B------:R-:W-:Y:S01]  /*4290*/  MUFU.EX2 R156, R156 ;  /* 0x0000009c009c7308 */ /* 0x000fe20000000800 */
[----:B------:R-:W-:Y:S01]  /*42a0*/  SHF.R.U32.HI R13, RZ, 0x10, R20 ;  /* 0x00000010ff0d7819 */ /* 0x000fe20000011614 */
[----:B------:R-:W-:Y:S01]  /*42b0*/  HMMA.16816.F32.BF16 R84, R4, R10, R84 ;  /* 0x0000000a0454723c */ /* 0x000fe20000041854 */
[----:B------:R-:W-:Y:S01]  /*42c0*/  LOP3.LUT R25, R169, R170, RZ, 0xc0, !PT ;  /* 0x000000aaa9197212 */ /* 0x000fe200078ec0ff */
[----:B------:R-:W-:Y:S01]  /*42d0*/  IMAD.WIDE.U32 R170, R171, -0x326172a9, RZ ;  /* 0xcd9e8d57abaa7825 */ /* 0x000fe200078e00ff */
[----:B------:R-:W-:-:S02]  /*42e0*/  PRMT R12, R12, 0x5410, R16 ;  /* 0x000054100c0c7816 */ /* 0x000fc40000000010 */
[----:B------:R-:W-:Y:S01]  /*42f0*/  SHF.R.U32.HI R9, RZ, 0x18, R20 ;  /* 0x00000018ff097819 */ /* 0x000fe20000011614 */
[----:B------:R-:W1:Y:S01]  /*4300*/  MUFU.EX2 R30, R30 ;  /* 0x0000001e001e7308 */ /* 0x000e620000000800 */
[----:B------:R-:W-:Y:S01]  /*4310*/  LOP3.LUT R4, R209, UR18, R216, 0x96, !PT ;  /* 0x00000012d1047c12 */ /* 0x000fe2000f8e96d8 */
[--C-:B------:R-:W-:Y:S01]  /*4320*/  HSET2.LE.AND R12, R12, R62.reuse, PT ;  /* 0x0000003e0c0c7233 */ /* 0x100fe20003803000 */
[----:B------:R-:W-:Y:S01]  /*4330*/  LOP3.LUT R168, R171, UR16, R208, 0x96, !PT ;  /* 0x00000010aba87c12 */ /* 0x000fe2000f8e96d0 */
[----:B------:R-:W3:Y:S01]  /*4340*/  LDSM.16.MT88.4 R20, [R187+0x7000] ;  /* 0x00700000bb14783b */ /* 0x000ee20000004200 */
[----:B------:R-:W-:Y:S01]  /*4350*/  LOP3.LUT R17, R13, 0xff, RZ, 0xc0, !PT ;  /* 0x000000ff0d117812 */ /* 0x000fe200078ec0ff */
[----:B------:R-:W-:Y:S01]  /*4360*/  IMAD.WIDE.U32 R4, R4, -0x2daee0ad, RZ ;  /* 0xd2511f5304047825 */ /* 0x000fe200078e00ff */
[----:B------:R-:W-:Y:S01]  /*4370*/  SHF.R.U32.HI R13, RZ, 0x8, R18 ;  /* 0x00000008ff0d7819 */ /* 0x000fe20000011612 */
[----:B------:R-:W4:Y:S01]  /*4380*/  MUFU.EX2 R31, R31 ;  /* 0x0000001f001f7308 */ /* 0x000f220000000800 */
[----:B------:R-:W-:Y:S01]  /*4390*/  PRMT R9, R17, 0x5410, R9 ;  /* 0x0000541011097816 */ /* 0x000fe20000000009 */
[----:B------:R-:W-:Y:S01]  /*43a0*/  IMAD.WIDE.U32 R168, R168, -0x2daee0ad, RZ ;  /* 0xd2511f53a8a87825 */ /* 0x000fe200078e00ff */
[----:B------:R-:W-:Y:S01]  /*43b0*/  PRMT R24, R24, 0x5410, R13 ;  /* 0x0000541018187816 */ /* 0x000fe2000000000d */
[----:B------:R-:W-:Y:S01]  /*43c0*/  LDSM.16.MT88.4 R16, [R186+0x7000] ;  /* 0x00700000ba10783b */ /* 0x000fe20000004200 */
[----:B------:R-:W-:Y:S01]  /*43d0*/  LOP3.LUT R26, R12, R26, RZ, 0xc0, !PT ;  /* 0x0000001a0c1a7212 */ /* 0x000fe200078ec0ff */
[--C-:B------:R-:W-:Y:S01]  /*43e0*/  HSET2.LE.AND R9, R9, R62.reuse, PT ;  /* 0x0000003e09097233 */ /* 0x100fe20003803000 */
[----:B------:R-:W-:Y:S01]  /*43f0*/  LOP3.LUT R4, R169, UR4, R4, 0x96, !PT ;  /* 0x00000004a9047c12 */ /* 0x000fe2000f8e9604 */
[----:B------:R-:W5:Y:S01]  /*4400*/  LDSM.16.MT88.4 R12, [R185+0x7000] ;  /* 0x00700000b90c783b */ /* 0x000f620000004200 */
[----:B--2---:R-:W-:Y:S01]  /*4410*/  F2FP.BF16.PACK_AB R27, R29, R28 ;  /* 0x0000001c1d1b723e */ /* 0x004fe200000010ff */
[----:B------:R-:W-:Y:S01]  /*4420*/  HSET2.LE.AND R24, R24, R62, PT ;  /* 0x0000003e18187233 */ /* 0x000fe20003803000 */
[----:B------:R-:W-:Y:S01]  /*4430*/  LOP3.LUT R178, R5, UR9, R178, 0x96, !PT ;  /* 0x0000000905b27c12 */ /* 0x000fe2000f8e96b2 */
[----:B------:R-:W-:Y:S01]  /*4440*/  IMAD.WIDE.U32 R6, R4, -0x326172a9, RZ ;  /* 0xcd9e8d5704067825 */ /* 0x000fe200078e00ff */
[----:B------:R-:W-:Y:S01]  /*4450*/  LOP3.LUT R27, R9, R27, RZ, 0xc0, !PT ;  /* 0x0000001b091b7212 */ /* 0x000fe200078ec0ff */
[----:B------:R-:W-:Y:S01]  /*4460*/  MUFU.EX2 R155, R155 ;  /* 0x0000009b009b7308 */ /* 0x000fe20000000800 */
[----:B------:R-:W2:Y:S01]  /*4470*/  LDSM.16.MT88.4 R8, [R184+0x7000] ;  /* 0x00700000b808783b */ /* 0x000ea20000004200 */
[----:B------:R-:W-:Y:S01]  /*4480*/  IMAD.WIDE.U32 R178, R178, -0x326172a9, RZ ;  /* 0xcd9e8d57b2b27825 */ /* 0x000fe200078e00ff */
[----:B------:R-:W-:-:S02]  /*4490*/  LOP3.LUT R5, R6, 0xffff, RZ, 0xc0, !PT ;  /* 0x0000ffff06057812 */ /* 0x000fc400078ec0ff */
[----:B------:R-:W-:Y:S01]  /*44a0*/  LOP3.LUT R4, R6, 0xff, RZ, 0xc0, !PT ;  /* 0x000000ff06047812 */ /* 0x000fe200078ec0ff */
[----:B------:R-:W-:Y:S01]  /*44b0*/  FFMA.FTZ R208, R161, c[0x0][0x23c], -R162 ;  /* 0x00008f00a1d07a23 */ /* 0x000fe200000108a2 */
[----:B------:R-:W-:Y:S01]  /*44c0*/  SHF.R.U32.HI R5, RZ, 0x8, R5 ;  /* 0x00000008ff057819 */ /* 0x000fe20000011605 */
[----:B------:R-:W-:Y:S01]  /*44d0*/  MUFU.EX2 R163, R163 ;  /* 0x000000a300a37308 */ /* 0x000fe20000000800 */
[----:B------:R-:W-:Y:S01]  /*44e0*/  SHF.R.U32.HI R167, RZ, 0x10, R6 ;  /* 0x00000010ffa77819 */ /* 0x000fe20000011606 */
[----:B------:R-:W-:Y:S01]  /*44f0*/  FFMA.FTZ R209, R64, c[0x0][0x23c], -R67 ;  /* 0x00008f0040d17a23 */ /* 0x000fe20000010843 */
[----:B------:R-:W-:Y:S01]  /*4500*/  LOP3.LUT R7, R7, UR24, R178, 0x96, !PT ;  /* 0x0000001807077c12 */ /* 0x000fe2000f8e96b2 */
[----:B------:R-:W-:Y:S01]  /*4510*/  FADD.FTZ R44, R157, R44 ;  /* 0x0000002c9d2c7221 */ /* 0x000fe20000010000 */
[----:B------:R-:W-:Y:S01]  /*4520*/  PRMT R4, R4, 0x5410, R5 ;  /* 0x0000541004047816 */ /* 0x000fe20000000005 */
[----:B-1----:R-:W-:Y:S01]  /*4530*/  FADD.FTZ R50, R30, R50 ;  /* 0x000000321e327221 */ /* 0x002fe20000010000 */
[----:B------:R-:W-:Y:S01]  /*4540*/  LOP3.LUT R5, R167, 0xff, RZ, 0xc0, !PT ;  /* 0x000000ffa7057812 */ /* 0x000fe200078ec0ff */
[----:B------:R-:W-:Y:S01]  /*4550*/  MUFU.EX2 R208, R208 ;  /* 0x000000d000d07308 */ /* 0x000fe20000000800 */
[----:B------:R-:W-:Y:S01]  /*4560*/  LOP3.LUT R24, R24, R173, RZ, 0xc0, !PT ;  /* 0x000000ad18187212 */ /* 0x000fe200078ec0ff */
[--C-:B------:R-:W-:Y:S01]  /*4570*/  HSET2.LE.AND R4, R4, R62.reuse, PT ;  /* 0x0000003e04047233 */ /* 0x100fe20003803000 */
[----:B------:R-:W-:Y:S01]  /*4580*/  LOP3.LUT R167, R7, 0xffff, RZ, 0xc0, !PT ;  /* 0x0000ffff07a77812 */ /* 0x000fe200078ec0ff */
[----:B------:R-:W-:Y:S01]  /*4590*/  FADD.FTZ R47, R166, R47 ;  /* 0x0000002fa62f7221 */ /* 0x000fe20000010000 */
[----:B------:R-:W-:Y:S01]  /*45a0*/  SHF.R.U32.HI R173, RZ, 0x10, R7 ;  /* 0x00000010ffad7819 */ /* 0x000fe20000011607 */
[----:B------:R-:W-:Y:S01]  /*45b0*/  FADD.FTZ R41, R147, R41 ;  /* 0x0000002993297221 */ /* 0x000fe20000010000 */
[----:B------:R-:W-:Y:S01]  /*45c0*/  SHF.R.U32.HI R6, RZ, 0x18, R6 ;  /* 0x00000018ff067819 */ /* 0x000fe20000011606 */
[----:B------:R-:W-:Y:S01]  /*45d0*/  MUFU.EX2 R150, R150 ;  /* 0x0000009600967308 */ /* 0x000fe20000000800 */
[----:B------:R-:W-:Y:S01]  /*45e0*/  LOP3.LUT R169, R7, 0xff, RZ, 0xc0, !PT ;  /* 0x000000ff07a97812 */ /* 0x000fe200078ec0ff */
[C---:B---3--:R-:W-:Y:S01]  /*45f0*/  HMMA.16816.F32.BF16 R124, R24.reuse, R20, R124 ;  /* 0x00000014187c723c */ /* 0x048fe2000004187c */
[----:B------:R-:W-:Y:S01]  /*4600*/  SHF.R.U32.HI R171, RZ, 0x8, R167 ;  /* 0x00000008ffab7819 */ /* 0x000fe200000116a7 */
[----:B------:R-:W-:Y:S01]  /*4610*/  FADD.FTZ R44, R28, R44 ;  /* 0x0000002c1c2c7221 */ /* 0x000fe20000010000 */
[----:B------:R-:W-:Y:S01]  /*4620*/  SHF.R.U32.HI R7, RZ, 0x18, R7 ;  /* 0x00000018ff077819 */ /* 0x000fe20000011607 */
[----:B----4-:R-:W-:Y:S01]  /*4630*/  FADD.FTZ R50, R31, R50 ;  /* 0x000000321f327221 */ /* 0x010fe20000010000 */
[----:B------:R-:W-:Y:S01]  /*4640*/  LOP3.LUT R167, R173, 0xff, RZ, 0xc0, !PT ;  /* 0x000000ffada77812 */ /* 0x000fe200078ec0ff */
[----:B------:R-:W-:Y:S01]  /*4650*/  MUFU.EX2 R149, R149 ;  /* 0x0000009500957308 */ /* 0x000fe20000000800 */
[----:B------:R-:W-:Y:S01]  /*4660*/  PRMT R5, R5, 0x5410, R6 ;  /* 0x0000541005057816 */ /* 0x000fe20000000006 */
[C---:B-----5:R-:W-:Y:S01]  /*4670*/  HMMA.16816.F32.BF16 R80, R24.reuse, R12, R80 ;  /* 0x0000000c1850723c */ /* 0x060fe20000041850 */
[----:B------:R-:W-:Y:S01]  /*4680*/  F2FP.BF16.PACK_AB R173, R31, R30 ;  /* 0x0000001e1fad723e */ /* 0x000fe200000010ff */
[----:B------:R-:W-:Y:S01]  /*4690*/  FADD.FTZ R47, R165, R47 ;  /* 0x0000002fa52f7221 */ /* 0x000fe20000010000 */
[----:B------:R-:W-:Y:S01]  /*46a0*/  PRMT R169, R169, 0x5410, R171 ;  /* 0x00005410a9a97816 */ /* 0x000fe200000000ab */
[--C-:B------:R-:W-:Y:S01]  /*46b0*/  HSET2.LE.AND R5, R5, R62.reuse, PT ;  /* 0x0000003e05057233 */ /* 0x100fe20003803000 */
[----:B------:R-:W-:Y:S01]  /*46c0*/  PRMT R7, R167, 0x5410, R7 ;  /* 0x00005410a7077816 */ /* 0x000fe20000000007 */
[----:B------:R-:W1:Y:S01]  /*46d0*/  MUFU.EX2 R140, R140 ;  /* 0x0000008c008c7308 */ /* 0x000e620000000800 */
[----:B------:R-:W-:Y:S01]  /*46e0*/  LOP3.LUT R6, R4, R173, RZ, 0xc0, !PT ;  /* 0x000000ad04067212 */ /* 0x000fe200078ec0ff */
[--C-:B------:R-:W-:Y:S01]  /*46f0*/  HSET2.LE.AND R4, R169, R62.reuse, PT ;  /* 0x0000003ea9047233 */ /* 0x100fe20003803000 */
[----:B------:R-:W-:Y:S01]  /*4700*/  F2FP.BF16.PACK_AB R173, R165, R166 ;  /* 0x000000a6a5ad723e */ /* 0x000fe200000010ff */
[----:B------:R-:W-:Y:S01]  /*4710*/  HSET2.LE.AND R167, R7, R62, PT ;  /* 0x0000003e07a77233 */ /* 0x000fe20003803000 */
[----:B------:R-:W-:Y:S01]  /*4720*/  F2FP.BF16.PACK_AB R171, R159, R160 ;  /* 0x000000a09fab723e */ /* 0x000fe200000010ff */
[C---:B------:R-:W-:Y:S01]  /*4730*/  HMMA.16816.F32.BF16 R68, R24.reuse, R16, R68 ;  /* 0x000000101844723c */ /* 0x040fe20000041844 */
[----:B------:R-:W-:Y:S01]  /*4740*/  F2FP.BF16.PACK_AB R169, R158, R164 ;  /* 0x000000a49ea9723e */ /* 0x000fe200000010ff */
[----:B------:R-:W3:Y:S01]  /*4750*/  MUFU.EX2 R141, R141 ;  /* 0x0000008d008d7308 */ /* 0x000ee20000000800 */
[----:B------:R-:W-:Y:S01]  /*4760*/  LOP3.LUT R7, R5, R173, RZ, 0xc0, !PT ;  /* 0x000000ad05077212 */ /* 0x000fe200078ec0ff */
[----:B------:R-:W-:Y:S01]  /*4770*/  FADD.FTZ R41, R148, R41 ;  /* 0x0000002994297221 */ /* 0x000fe20000010000 */
[----:B------:R-:W-:Y:S01]  /*4780*/  LOP3.LUT R4, R4, R171, RZ, 0xc0, !PT ;  /* 0x000000ab04047212 */ /* 0x000fe200078ec0ff */
[----:B------:R-:W-:Y:S01]  /*4790*/  FADD.FTZ R44, R29, R44 ;  /* 0x0000002c1d2c7221 */ /* 0x000fe20000010000 */
[----:B------:R-:W-:Y:S01]  /*47a0*/  LOP3.LUT R5, R167, R169, RZ, 0xc0, !PT ;  /* 0x000000a9a7057212 */ /* 0x000fe200078ec0ff */
[----:B------:R-:W-:Y:S01]  /*47b0*/  HMMA.16816.F32.BF16 R104, R24, R14, R104 ;  /* 0x0000000e1868723c */ /* 0x000fe20000041868 */
[----:B------:R-:W-:Y:S01]  /*47c0*/  LOP3.LUT R172, R175, UR23, R172, 0x96, !PT ;  /* 0x00000017afac7c12 */ /* 0x000fe2000f8e96ac */
[----:B------:R-:W4:Y:S01]  /*47d0*/  MUFU.EX2 R144, R144 ;  /* 0x0000009000907308 */ /* 0x000f220000000800 */
[----:B------:R-:W-:Y:S01]  /*47e0*/  LOP3.LUT R170, R179, UR7, R170, 0x96, !PT ;  /* 0x00000007b3aa7c12 */ /* 0x000fe2000f8e96aa */
[----:B-1----:R-:W-:-:S02]  /*47f0*/  FADD.FTZ R50, R140, R50 ;  /* 0x000000328c327221 */ /* 0x002fc40000010000 */
[----:B------:R-:W-:Y:S02]  /*4800*/  FADD.FTZ R41, R156, R41 ;  /* 0x000000299c297221 */ /* 0x000fe40000010000 */
[C---:B------:R-:W-:Y:S01]  /*4810*/  HMMA.16816.F32.BF16 R76, R4.reuse, R12, R76 ;  /* 0x0000000c044c723c */ /* 0x040fe2000004184c */
[----:B------:R-:W-:Y:S01]  /*4820*/  IMAD.WIDE.U32 R170, R170, -0x2daee0ad, RZ ;  /* 0xd2511f53aaaa7825 */ /* 0x000fe200078e00ff */
[----:B------:R-:W-:Y:S03]  /*4830*/  MUFU.EX2 R210, R210 ;  /* 0x000000d200d27308 */ /* 0x000fe60000000800 */
[----:B------:R-:W-:Y:S01]  /*4840*/  FADD.FTZ R44, R150, R44 ;  /* 0x0000002c962c7221 */ /* 0x000fe20000010000 */
[----:B------:R-:W-:Y:S01]  /*4850*/  LOP3.LUT R168, R171, UR23, R168, 0x96, !PT ;  /* 0x00000017aba87c12 */ /* 0x000fe2000f8e96a8 */
[----:B---3--:R-:W-:Y:S01]  /*4860*/  FADD.FTZ R50, R141, R50 ;  /* 0x000000328d327221 */ /* 0x008fe20000010000 */
[C---:B------:R-:W-:Y:S01]  /*4870*/  HMMA.16816.F32.BF16 R112, R4.reuse, R16, R112 ;  /* 0x000000100470723c */ /* 0x040fe20000041870 */
[C---:B------:R-:W-:Y:S01]  /*4880*/  LOP3.LUT R13, R174.reuse, 0xffff, RZ, 0xc0, !PT ;  /* 0x0000ffffae0d7812 */ /* 0x040fe200078ec0ff */
[----:B------:R-:W1:Y:S01]  /*4890*/  MUFU.EX2 R59, R59 ;  /* 0x0000003b003b7308 */ /* 0x000e620000000800 */
[----:B------:R-:W-:Y:S01]  /*48a0*/  LOP3.LUT R12, R174, 0xff, RZ, 0xc0, !PT ;  /* 0x000000ffae0c7812 */ /* 0x000fe200078ec0ff */
[----:B------:R-:W-:Y:S01]  /*48b0*/  FADD.FTZ R41, R155, R41 ;  /* 0x000000299b297221 */ /* 0x000fe20000010000 */
[----:B------:R-:W-:Y:S01]  /*48c0*/  SHF.R.U32.HI R13, RZ, 0x8, R13 ;  /* 0x00000008ff0d7819 */ /* 0x000fe2000001160d */
[----:B------:R-:W-:Y:S01]  /*48d0*/  FADD.FTZ R44, R149, R44 ;  /* 0x0000002c952c7221 */ /* 0x000fe20000010000 */
[----:B------:R-:W-:Y:S01]  /*48e0*/  SHF.R.U32.HI R16, RZ, 0x10, R174 ;  /* 0x00000010ff107819 */ /* 0x000fe200000116ae */
[----:B------:R-:W-:Y:S01]  /*48f0*/  HMMA.16816.F32.BF16 R84, R4, R14, R84 ;  /* 0x0000000e0454723c */ /* 0x000fe20000041854 */
[----:B------:R-:W-:Y:S01]  /*4900*/  SHF.R.U32.HI R17, RZ, 0x10, R172 ;  /* 0x00000010ff117819 */ /* 0x000fe200000116ac */
[----:B------:R-:W-:Y:S01]  /*4910*/  MUFU.EX2 R65, R65 ;  /* 0x0000004100417308 */ /* 0x000fe20000000800 */
[----:B------:R-:W-:Y:S01]  /*4920*/  LOP3.LUT R16, R16, 0xff, RZ, 0xc0, !PT ;  /* 0x000000ff10107812 */ /* 0x000fe200078ec0ff */
[----:B----4-:R-:W-:Y:S01]  /*4930*/  FADD.FTZ R50, R144, R50 ;  /* 0x0000003290327221 */ /* 0x010fe20000010000 */
[----:B------:R-:W-:Y:S01]  /*4940*/  LOP3.LUT R17, R17, 0xff, RZ, 0xc0, !PT ;  /* 0x000000ff11117812 */ /* 0x000fe200078ec0ff */
[----:B------:R-:W-:Y:S01]  /*4950*/  FADD.FTZ R41, R163, R41 ;  /* 0x00000029a3297221 */ /* 0x000fe20000010000 */
[C---:B------:R-:W-:Y:S01]  /*4960*/  LOP3.LUT R15, R172.reuse, 0xffff, RZ, 0xc0, !PT ;  /* 0x0000ffffac0f7812 */ /* 0x040fe200078ec0ff */
[C---:B--2---:R-:W-:Y:S01]  /*4970*/  HMMA.16816.F32.BF16 R88, R24.reuse, R8, R88 ;  /* 0x000000081858723c */ /* 0x044fe20000041858 */
[----:B------:R-:W-:Y:S01]  /*4980*/  LOP3.LUT R14, R172, 0xff, RZ, 0xc0, !PT ;  /* 0x000000ffac0e7812 */ /* 0x000fe200078ec0ff */
[----:B------:R-:W-:Y:S01]  /*4990*/  MUFU.EX2 R209, R209 ;  /* 0x000000d100d17308 */ /* 0x000fe20000000800 */
[----:B------:R-:W-:Y:S01]  /*49a0*/  SHF.R.U32.HI R172, RZ, 0x18, R172 ;  /* 0x00000018ffac7819 */ /* 0x000fe200000116ac */
[----:B-1----:R-:W-:Y:S01]  /*49b0*/  FADD.FTZ R47, R59, R47 ;  /* 0x0000002f3b2f7221 */ /* 0x002fe20000010000 */
[----:B------:R-:W-:Y:S01]  /*49c0*/  SHF.R.U32.HI R15, RZ, 0x8, R15 ;  /* 0x00000008ff0f7819 */ /* 0x000fe2000001160f */
[----:B------:R-:W-:Y:S01]  /*49d0*/  FADD.FTZ R44, R151, R44 ;  /* 0x0000002c972c7221 */ /* 0x000fe20000010000 */
[----:B------:R-:W-:Y:S01]  /*49e0*/  PRMT R12, R12, 0x5410, R13 ;  /* 0x000054100c0c7816 */ /* 0x000fe2000000000d */
[C---:B------:R-:W-:Y:S01]  /*49f0*/  HMMA.16816.F32.BF16 R120, R24.reuse, R22, R120 ;  /* 0x000000161878723c */ /* 0x040fe20000041878 */
[----:B------:R-:W-:Y:S01]  /*4a00*/  PRMT R14, R14, 0x5410, R15 ;  /* 0x000054100e0e7816 */ /* 0x000fe2000000000f */
[----:B------:R-:W1:Y:S01]  /*4a10*/  MUFU.EX2 R58, R58 ;  /* 0x0000003a003a7308 */ /* 0x000e620000000800 */
[----:B------:R-:W-:Y:S01]  /*4a20*/  PRMT R13, R17, 0x5410, R172 ;  /* 0x00005410110d7816 */ /* 0x000fe200000000ac */
[--C-:B------:R-:W-:Y:S01]  /*4a30*/  HSET2.LE.AND R12, R12, R62.reuse, PT ;  /* 0x0000003e0c0c7233 */ /* 0x100fe20003803000 */
[C---:B------:R-:W-:Y:S01]  /*4a40*/  LOP3.LUT R67, R168.reuse, 0xffff, RZ, 0xc0, !PT ;  /* 0x0000ffffa8437812 */ /* 0x040fe200078ec0ff */
[--C-:B------:R-:W-:Y:S01]  /*4a50*/  HSET2.LE.AND R14, R14, R62.reuse, PT ;  /* 0x0000003e0e0e7233 */ /* 0x100fe20003803000 */
[----:B------:R-:W-:Y:S01]  /*4a60*/  SHF.R.U32.HI R142, RZ, 0x10, R168 ;  /* 0x00000010ff8e7819 */ /* 0x000fe200000116a8 */
[----:B------:R-:W-:Y:S01]  /*4a70*/  HMMA.16816.F32.BF16 R72, R24, R18, R72 ;  /* 0x000000121848723c */ /* 0x000fe20000041848 */
[----:B------:R-:W-:Y:S01]  /*4a80*/  HSET2.LE.AND R13, R13, R62, PT ;  /* 0x0000003e0d0d7233 */ /* 0x000fe20003803000 */
[----:B------:R-:W-:-:S02]  /*4a90*/  LOP3.LUT R64, R168, 0xff, RZ, 0xc0, !PT ;  /* 0x000000ffa8407812 */ /* 0x000fc400078ec0ff */
[----:B------:R-:W-:Y:S02]  /*4aa0*/  SHF.R.U32.HI R168, RZ, 0x18, R168 ;  /* 0x00000018ffa87819 */ /* 0x000fe400000116a8 */
[----:B------:R-:W-:Y:S02]  /*4ab0*/  SHF.R.U32.HI R67, RZ, 0x8, R67 ;  /* 0x00000008ff437819 */ /* 0x000fe40000011643 */
[----:B------:R-:W-:Y:S01]  /*4ac0*/  HMMA.16816.F32.BF16 R92, R24, R10, R92 ;  /* 0x0000000a185c723c */ /* 0x000fe2000004185c */
[----:B------:R-:W-:Y:S01]  /*4ad0*/  LOP3.LUT R142, R142, 0xff, RZ, 0xc0, !PT ;  /* 0x000000ff8e8e7812 */ /* 0x000fe200078ec0ff */
[----:B-1----:R-:W-:Y:S01]  /*4ae0*/  FADD.FTZ R47, R58, R47 ;  /* 0x0000002f3a2f7221 */ /* 0x002fe20000010000 */
[----:B------:R-:W-:Y:S02]  /*4af0*/  PRMT R64, R64, 0x5410, R67 ;  /* 0x0000541040407816 */ /* 0x000fe40000000043 */
[----:B------:R-:W-:Y:S01]  /*4b00*/  F2FP.BF16.PACK_AB R67, R141, R140 ;  /* 0x0000008c8d43723e */ /* 0x000fe200000010ff */
[----:B------:R-:W-:Y:S01]  /*4b10*/  FADD.FTZ R47, R65, R47 ;  /* 0x0000002f412f7221 */ /* 0x000fe20000010000 */
[----:B------:R-:W-:Y:S01]  /*4b20*/  SHF.R.U32.HI R27, RZ, 0x18, R174 ;  /* 0x00000018ff1b7819 */ /* 0x000fe200000116ae */
[----:B------:R-:W-:Y:S01]  /*4b30*/  HMMA.16816.F32.BF16 R100, R4, R8, R100 ;  /* 0x000000080464723c */ /* 0x000fe20000041864 */
[----:B------:R-:W-:-:S02]  /*4b40*/  F2FP.BF16.PACK_AB R24, R155, R156 ;  /* 0x0000009c9b18723e */ /* 0x000fc400000010ff */
[----:B------:R-:W-:Y:S02]  /*4b50*/  PRMT R27, R16, 0x5410, R27 ;  /* 0x00005410101b7816 */ /* 0x000fe4000000001b */
[----:B------:R-:W-:Y:S02]  /*4b60*/  F2FP.BF16.PACK_AB R25, R149, R150 ;  /* 0x000000969519723e */ /* 0x000fe400000010ff */
[----:B------:R-:W-:Y:S01]  /*4b70*/  F2FP.BF16.PACK_AB R8, R207, R151 ;  /* 0x00000097cf08723e */ /* 0x000fe200000010ff */
[----:B------:R-:W-:Y:S01]  /*4b80*/  HSET2.LE.AND R27, R27, R62, PT ;  /* 0x0000003e1b1b7233 */ /* 0x000fe20003803000 */
[----:B------:R-:W-:Y:S01]  /*4b90*/  F2FP.BF16.PACK_AB R26, R208, R163 ;  /* 0x000000a3d01a723e */ /* 0x000fe200000010ff */
[----:B------:R-:W-:Y:S01]  /*4ba0*/  HMMA.16816.F32.BF16 R128, R4, R20, R128 ;  /* 0x000000140480723c */ /* 0x000fe20000041880 */
[----:B------:R-:W-:Y:S01]  /*4bb0*/  LOP3.LUT R24, R14, R24, RZ, 0xc0, !PT ;  /* 0x000000180e187212 */ /* 0x000fe200078ec0ff */
[----:B------:R-:W-:Y:S01]  /*4bc0*/  FADD.FTZ R208, R208, R41 ;  /* 0x00000029d0d07221 */ /* 0x000fe20000010000 */
[----:B------:R-:W-:Y:S01]  /*4bd0*/  LOP3.LUT R25, R13, R25, RZ, 0xc0, !PT ;  /* 0x000000190d197212 */ /* 0x000fe200078ec0ff */
[----:B------:R-:W-:Y:S01]  /*4be0*/  FADD.FTZ R207, R207, R44 ;  /* 0x0000002ccfcf7221 */ /* 0x000fe20000010000 */
[----:B------:R-:W-:-:S02]  /*4bf0*/  LOP3.LUT R26, R12, R26, RZ, 0xc0, !PT ;  /* 0x0000001a0c1a7212 */ /* 0x000fc400078ec0ff */
[----:B------:R-:W-:Y:S01]  /*4c00*/  LOP3.LUT R27, R27, R8, RZ, 0xc0, !PT ;  /* 0x000000081b1b7212 */ /* 0x000fe200078ec0ff */
[C---:B------:R-:W-:Y:S01]  /*4c10*/  HMMA.16816.F32.BF16 R116, R4.reuse, R22, R116 ;  /* 0x000000160474723c */ /* 0x040fe20000041874 */
[----:B------:R-:W1:Y:S04]  /*4c20*/  LDSM.16.MT88.4 R20, [R187+0x7800] ;  /* 0x00780000bb14783b */ /* 0x000e680000004200 */
[----:B------:R-:W-:Y:S03]  /*4c30*/  LDSM.16.MT88.4 R12, [R185+0x7800] ;  /* 0x00780000b90c783b */ /* 0x000fe60000004200 */
[C---:B------:R-:W-:Y:S01]  /*4c40*/  HMMA.16816.F32.BF16 R108, R4.reuse, R18, R108 ;  /* 0x00000012046c723c */ /* 0x040fe2000004186c */
[----:B------:R-:W2:Y:S07]  /*4c50*/  LDSM.16.MT88.4 R16, [R186+0x7800] ;  /* 0x00780000ba10783b */ /* 0x000eae0000004200 */
[----:B------:R-:W-:Y:S01]  /*4c60*/  HMMA.16816.F32.BF16 R96, R4, R10, R96 ;  /* 0x0000000a0460723c */ /* 0x000fe20000041860 */
[----:B------:R-:W3:Y:S06]  /*4c70*/  LDSM.16.MT88.4 R8, [R184+0x7800] ;  /* 0x00780000b808783b */ /* 0x000eec0000004200 */
[----:B------:R-:W-:-:S02]  /*4c80*/  LOP3.LUT R7, R170, 0xffff, RZ, 0xc0, !PT ;  /* 0x0000ffffaa077812 */ /* 0x000fc400078ec0ff */
[--C-:B------:R-:W-:Y:S02]  /*4c90*/  SHF.R.U32.HI R6, RZ, 0x10, R170.reuse ;  /* 0x00000010ff067819 */ /* 0x100fe400000116aa */
[----:B------:R-:W-:Y:S02]  /*4ca0*/  LOP3.LUT R4, R170, 0xff, RZ, 0xc0, !PT ;  /* 0x000000ffaa047812 */ /* 0x000fe400078ec0ff */
[----:B------:R-:W-:Y:S02]  /*4cb0*/  SHF.R.U32.HI R7, RZ, 0x8, R7 ;  /* 0x00000008ff077819 */ /* 0x000fe40000011607 */
[----:B------:R-:W-:Y:S02]  /*4cc0*/  SHF.R.U32.HI R5, RZ, 0x18, R170 ;  /* 0x00000018ff057819 */ /* 0x000fe400000116aa */
[----:B------:R-:W-:Y:S02]  /*4cd0*/  LOP3.LUT R6, R6, 0xff, RZ, 0xc0, !PT ;  /* 0x000000ff06067812 */ /* 0x000fe400078ec0ff */
[----:B------:R-:W-:-:S02]  /*4ce0*/  PRMT R4, R4, 0x5410, R7 ;  /* 0x0000541004047816 */ /* 0x000fc40000000007 */
[----:B------:R-:W-:Y:S02]  /*4cf0*/  PRMT R7, R6, 0x5410, R5 ;  /* 0x0000541006077816 */ /* 0x000fe40000000005 */
[----:B------:R-:W-:Y:S01]  /*4d00*/  PRMT R5, R142, 0x5410, R168 ;  /* 0x000054108e057816 */ /* 0x000fe200000000a8 */
[--C-:B------:R-:W-:Y:S01]  /*4d10*/  HSET2.LE.AND R6, R4, R62.reuse, PT ;  /* 0x0000003e04067233 */ /* 0x100fe20003803000 */
[C---:B------:R-:W-:Y:S01]  /*4d20*/  F2FP.BF16.PACK_AB R142, R209.reuse, R65 ;  /* 0x00000041d18e723e */ /* 0x040fe200000010ff */
[--C-:B------:R-:W-:Y:S01]  /*4d30*/  HSET2.LE.AND R7, R7, R62.reuse, PT ;  /* 0x0000003e07077233 */ /* 0x100fe20003803000 */
[C---:B-1----:R-:W-:Y:S01]  /*4d40*/  HMMA.16816.F32.BF16 R124, R24.reuse, R20, R124 ;  /* 0x00000014187c723c */ /* 0x042fe2000004187c */
        /* <DEDUP_REMOVED lines=8> */
[----:B------:R-:W-:Y:S01]  /*4dd0*/  HMMA.16816.F32.BF16 R120, R24, R22, R120 ;  /* 0x000000161878723c */ /* 0x000fe20000041878 */
[----:B------:R-:W-:-:S02]  /*4de0*/  LOP3.LUT R4, R4, R67, RZ, 0xc0, !PT ;  /* 0x0000004304047212 */ /* 0x000fc400078ec0ff */
[----:B------:R-:W-:-:S05]  /*4df0*/  LOP3.LUT R5, R5, R62, RZ, 0xc0, !PT ;  /* 0x0000003e05057212 */ /* 0x000fca00078ec0ff */
[C---:B--2---:R-:W-:Y:S08]  /*4e00*/  HMMA.16816.F32.BF16 R68, R24.reuse, R16, R68 ;  /* 0x000000101844723c */ /* 0x044ff00000041844 */
[C---:B------:R-:W-:Y:S08]  /*4e10*/  HMMA.16816.F32.BF16 R72, R24.reuse, R18, R72 ;  /* 0x000000121848723c */ /* 0x040ff00000041848 */
[C---:B------:R-:W-:Y:S08]  /*4e20*/  HMMA.16816.F32.BF16 R80, R24.reuse, R12, R80 ;  /* 0x0000000c1850723c */ /* 0x040ff00000041850 */
        /* <DEDUP_REMOVED lines=13> */
[----:B------:R-:W-:Y:S01]  /*4f00*/  IADD3 R234, R132, -0x2, RZ ;  /* 0xfffffffe84ea7810 */ /* 0x000fe20007ffe0ff */
[----:B------:R-:W-:-:S04]  /*4f10*/  DEPBAR.LE SB0, 0x0 ;  /* 0x000080000000791a */ /* 0x000fc80000000000 */
[----:B------:R-:W-:Y:S01]  /*4f20*/  SHF.R.S32.HI R0, RZ, 0x1f, R234 ;  /* 0x0000001fff007819 */ /* 0x000fe200000114ea */
[C---:B------:R-:W-:Y:S02]  /*4f30*/  IMAD R2, R234.reuse, UR10, RZ ;  /* 0x0000000aea027c24 */ /* 0x040fe4000f8e02ff */
[----:B------:R-:W-:-:S04]  /*4f40*/  IMAD.WIDE.U32 R4, R234, UR11, R224 ;  /* 0x0000000bea047c25 */ /* 0x000fc8000f8e00e0 */
[----:B------:R-:W-:Y:S01]  /*4f50*/  IMAD R0, R0, UR11, R2 ;  /* 0x0000000b00007c24 */ /* 0x000fe2000f8e0202 */
[----:B------:R-:W-:Y:S01]  /*4f60*/  BAR.SYNC.DEFER_BLOCKING 0x0 ;  /* 0x0000000000007b1d */ /* 0x000fe20000010000 */
[----:B------:R-:W-:Y:S02]  /*4f70*/  LEA R2, P1, R4, c[0x0][0x170], 0x1 ;  /* 0x00005c0004027a11 */ /* 0x000fe400078208ff */
[----:B------:R-:W-:Y:S02]  /*4f80*/  IMAD.IADD R0, R5, 0x1, R0 ;  /* 0x0000000105007824 */ /* 0x000fe400078e0200 */
[----:B------:R-:W-:-:S03]  /*4f90*/  IADD3 R6, P0, R2, UR25, RZ ;  /* 0x0000001902067c10 */ /* 0x000fc6000ff1e0ff */
[----:B------:R-:W-:Y:S01]  /*4fa0*/  LEA.HI.X R3, R4, c[0x0][0x174], R0, 0x1, P1 ;  /* 0x00005d0004037a11 */ /* 0x000fe200008f0c00 */
[----:B------:R-:W-:Y:S01]  /*4fb0*/  IMAD R0, R234, 0x40, R233 ;  /* 0x00000040ea007824 */ /* 0x000fe200078e02e9 */
[----:B------:R-:W-:Y:S02]  /*4fc0*/  IADD3 R8, P1, R6, UR25, RZ ;  /* 0x0000001906087c10 */ /* 0x000fe4000ff3e0ff */
[----:B------:R-:W-:Y:S02]  /*4fd0*/  IADD3.X R7, R3, UR5, RZ, P0, !PT ;  /* 0x0000000503077c10 */ /* 0x000fe400087fe4ff */
[----:B------:R-:W-:Y:S02]  /*4fe0*/  IADD3 R4, P0, R8, UR25, RZ ;  /* 0x0000001908047c10 */ /* 0x000fe4000ff1e0ff */
[----:B------:R-:W-:Y:S02]  /*4ff0*/  IADD3.X R9, R7, UR5, RZ, P1, !PT ;  /* 0x0000000507097c10 */ /* 0x000fe40008ffe4ff */
[----:B------:R-:W-:-:S02]  /*5000*/  ISETP.GE.AND P4, PT, R0, R232, PT ;  /* 0x000000e80000720c */ /* 0x000fc40003f86270 */
[----:B------:R-:W-:Y:S02]  /*5010*/  IADD3.X R5, R9, UR5, RZ, P0, !PT ;  /* 0x0000000509057c10 */ /* 0x000fe400087fe4ff */
[C---:B------:R-:W-:Y:S01]  /*5020*/  ISETP.GE.AND P1, PT, R0.reuse, R231, PT ;  /* 0x000000e70000720c */ /* 0x040fe20003f26270 */
[----:B------:R-:W-:Y:S01]  /*5030*/  @!PT LDS RZ, [RZ] ;  /* 0x00000000fffff984 */ /* 0x000fe20000000800 */
[----:B------:R-:W-:Y:S01]  /*5040*/  @!PT LDS RZ, [RZ] ;  /* 0x00000000fffff984 */ /* 0x000fe20000000800 */
[----:B------:R-:W-:Y:S01]  /*5050*/  @!PT LDS RZ, [RZ] ;  /* 0x00000000fffff984 */ /* 0x000fe20000000800 */
[----:B------:R1:W-:Y:S04]  /*5060*/  LDGSTS.E.BYPASS.LTC128B.128 [R195+0x6000], [R2.64] ;  /* 0x0600000002c37fae */ /* 0x0003e8000b901d4c */
[----:B------:R2:W-:Y:S04]  /*5070*/  LDGSTS.E.BYPASS.LTC128B.128 [R195+0x6800], [R6.64] ;  /* 0x0680000006c37fae */ /* 0x0005e8000b901d4c */
[----:B------:R3:W-:Y:S04]  /*5080*/  LDGSTS.E.BYPASS.LTC128B.128 [R195+0x7000], [R8.64] ;  /* 0x0700000008c37fae */ /* 0x0007e8000b901d4c */
[----:B------:R2:W-:Y:S04]  /*5090*/  LDGSTS.E.BYPASS.LTC128B.128 [R195+0x7800], [R4.64] ;  /* 0x0780000004c37fae */ /* 0x0005e8000b901d4c */
[----:B------:R-:W-:Y:S04]  /*50a0*/  LDSM.16.M88.4 R60, [R193] ;  /* 0x00000000c13c783b */ /* 0x000fe80000000200 */
[----:B------:R-:W4:Y:S04]  /*50b0*/  LDSM.16.M88.4 R16, [R194+0x2000] ;  /* 0x00200000c210783b */ /* 0x000f280000000200 */
[----:B------:R-:W5:Y:S01]  /*50c0*/  LDSM.16.M88.4 R44, [R193+0x800] ;  /* 0x00080000c12c783b */ /* 0x000f620000000200 */
[----:B-1----:R-:W-:-:S03]  /*50d0*/  IADD3 R2, R0, 0x1, RZ ;  /* 0x0000000100027810 */ /* 0x002fc60007ffe0ff */
[----:B------:R-:W1:Y:S01]  /*50e0*/  LDSM.16.M88.4 R28, [R193+0x1000] ;  /* 0x00100000c11c783b */ /* 0x000e620000000200 */
[----:B------:R-:W-:Y:S02]  /*50f0*/  IADD3 R3, R0, 0x18, RZ ;  /* 0x0000001800037810 */ /* 0x000fe40007ffe0ff */
[C---:B------:R-:W-:Y:S01]  /*5100*/  ISETP.GE.AND P2, PT, R2.reuse, R232, PT ;  /* 0x000000e80200720c */ /* 0x040fe20003f46270 */
[----:B------:R-:W1:Y:S01]  /*5110*/  LDSM.16.M88.4 R152, [R193+0x1800] ;  /* 0x00180000c198783b */ /* 0x000e620000000200 */
[CC--:B------:R-:W-:Y:S02]  /*5120*/  ISETP.GE.AND P0, PT, R2.reuse, R231.reuse, PT ;  /* 0x000000e70200720c */ /* 0x0c0fe40003f06270 */
[C---:B------:R-:W-:Y:S01]  /*5130*/  ISETP.GE.AND P5, PT, R2.reuse, R230, PT ;  /* 0x000000e60200720c */ /* 0x040fe20003fa6270 */
[----:B------:R-:W1:Y:S01]  /*5140*/  LDSM.16.M88.4 R172, [R194] ;  /* 0x00000000c2ac783b */ /* 0x000e620000000200 */
[----:B------:R-:W-:Y:S02]  /*5150*/  ISETP.GE.AND P3, PT, R2, R206, PT ;  /* 0x000000ce0200720c */ /* 0x000fe40003f66270 */
[----:B------:R-:W-:Y:S01]  /*5160*/  IADD3 R2, R0, 0x8, RZ ;  /* 0x0000000800027810 */ /* 0x000fe20007ffe0ff */
[----:B------:R-:W-:Y:S03]  /*5170*/  LDSM.16.M88.4 R12, [R191] ;  /* 0x00000000bf0c783b */ /* 0x000fe60000000200 */
[----:B------:R-:W-:Y:S01]  /*5180*/  ISETP.GE.AND P6, PT, R2, R231, PT ;  /* 0x000000e70200720c */ /* 0x000fe20003fc6270 */
[----:B------:R-:W1:Y:S04]  /*5190*/  LDSM.16.M88.4 R148, [R192+0x2000] ;  /* 0x00200000c094783b */ /* 0x000e680000000200 */
[----:B---3--:R-:W3:Y:S04]  /*51a0*/  LDSM.16.M88.4 R8, [R191+0x800] ;  /* 0x00080000bf08783b */ /* 0x008ee80000000200 */
[----:B--2---:R-:W2:Y:S04]  /*51b0*/  LDSM.16.M88.4 R4, [R191+0x1000] ;  /* 0x00100000bf04783b */ /* 0x004ea80000000200 */
[----:B------:R-:W2:Y:S04]  /*51c0*/  LDSM.16.M88.4 R212, [R191+0x1800] ;  /* 0x00180000bfd4783b */ /* 0x000ea80000000200 */
[----:B------:R-:W2:Y:S01]  /*51d0*/  LDSM.16.M88.4 R176, [R192] ;  /* 0x00000000c0b0783b */ /* 0x000ea20000000200 */
[C---:B----4-:R-:W-:Y:S03]  /*51e0*/  HMMA.16816.F32.BF16 R140, R16.reuse, R60, RZ ;  /* 0x0000003c108c723c */ /* 0x050fe600000418ff */
[----:B------:R-:W-:Y:S04]  /*51f0*/  LDSM.16.M88.4 R160, [R189] ;  /* 0x00000000bda0783b */ /* 0x000fe80000000200 */
[----:B------:R-:W4:Y:S01]  /*5200*/  LDSM.16.M88.4 R168, [R190] ;  /* 0x00000000bea8783b */ /* 0x000f220000000200 */
[C---:B------:R-:W-:Y:S03]  /*5210*/  HMMA.16816.F32.BF16 R64, R16.reuse, R62, RZ ;  /* 0x0000003e1040723c */ /* 0x040fe600000418ff */
[----:B------:R-:W2:Y:S04]  /*5220*/  LDSM.16.M88.4 R164, [R190+0x2000] ;  /* 0x00200000bea4783b */ /* 0x000ea80000000200 */
[----:B------:R-:W-:Y:S01]  /*5230*/  LDSM.16.M88.4 R156, [R183] ;  /* 0x00000000b79c783b */ /* 0x000fe20000000200 */
[C---:B-----5:R-:W-:Y:S03]  /*5240*/  HMMA.16816.F32.BF16 R52, R16.reuse, R44, RZ ;  /* 0x0000002c1034723c */ /* 0x060fe600000418ff */
[----:B------:R-:W0:Y:S05]  /*5250*/  LDGDEPBAR ;  /* 0x00000000000079af */ /* 0x000e2a0000000000 */
[C---:B------:R-:W-:Y:S08]  /*5260*/  HMMA.16816.F32.BF16 R48, R16.reuse, R46, RZ ;  /* 0x0000002e1030723c */ /* 0x040ff000000418ff */
[C---:B-1----:R-:W-:Y:S08]  /*5270*/  HMMA.16816.F32.BF16 R36, R16.reuse, R28, RZ ;  /* 0x0000001c1024723c */ /* 0x042ff000000418ff */
        /* <DEDUP_REMOVED lines=13> */
[C---:B------:R-:W-:Y:S08]  /*5350*/  HMMA.16816.F32.BF16 R64, R148.reuse, R14, R64 ;  /* 0x0000000e9440723c */ /* 0x040ff00000041840 */
[C---:B---3--:R-:W-:Y:S08]  /*5360*/  HMMA.16816.F32.BF16 R52, R148.reuse, R8, R52 ;  /* 0x000000089434723c */ /* 0x048ff00000041834 */
[C---:B------:R-:W-:Y:S08]  /*5370*/  HMMA.16816.F32.BF16 R48, R148.reuse, R10, R48 ;  /* 0x0000000a9430723c */ /* 0x040ff00000041830 */
[C---:B--2---:R-:W-:Y:S08]  /*5380*/  HMMA.16816.F32.BF16 R36, R148.reuse, R4, R36 ;  /* 0x000000049424723c */ /* 0x044ff00000041824 */
[C---:B------:R-:W-:Y:S08]  /*5390*/  HMMA.16816.F32.BF16 R32, R148.reuse, R6, R32 ;  /* 0x000000069420723c */ /* 0x040ff00000041820 */
[C---:B------:R-:W-:Y:S08]  /*53a0*/  HMMA.16816.F32.BF16 R20, R148.reuse, R212, R20 ;  /* 0x000000d49414723c */ /* 0x040ff00000041814 */
[----:B------:R-:W-:Y:S01]  /*53b0*/  HMMA.16816.F32.BF16 R16, R148, R214, R16 ;  /* 0x000000d69410723c */ /* 0x000fe20000041810 */
[----:B------:R-:W1:Y:S07]  /*53c0*/  LDSM.16.M88.4 R148, [R181] ;  /* 0x00000000b594783b */ /* 0x000e6e0000000200 */
[C---:B------:R-:W-:Y:S08]  /*53d0*/  HMMA.16816.F32.BF16 R144, R176.reuse, R12, R144 ;  /* 0x0000000cb090723c */ /* 0x040ff00000041890 */
[C---:B------:R-:W-:Y:S01]  /*53e0*/  HMMA.16816.F32.BF16 R60, R176.reuse, R14, R60 ;  /* 0x0000000eb03c723c */ /* 0x040fe2000004183c */
[----:B------:R-:W-:Y:S07]  /*53f0*/  LDSM.16.M88.4 R12, [R188] ;  /* 0x00000000bc0c783b */ /* 0x000fee0000000200 */
[C---:B------:R-:W-:Y:S08]  /*5400*/  HMMA.16816.F32.BF16 R40, R176.reuse, R4, R40 ;  /* 0x00000004b028723c */ /* 0x040ff00000041828 */
[C---:B------:R-:W-:Y:S01]  /*5410*/  HMMA.16816.F32.BF16 R28, R176.reuse, R6, R28 ;  /* 0x00000006b01c723c */ /* 0x040fe2000004181c */
[----:B------:R-:W2:Y:S07]  /*5420*/  LDSM.16.M88.4 R4, [R180] ;  /* 0x00000000b404783b */ /* 0x000eae0000000200 */
[C---:B------:R-:W-:Y:S08]  /*5430*/  HMMA.16816.F32.BF16 R24, R176.reuse, R212, R24 ;  /* 0x000000d4b018723c */ /* 0x040ff00000041818 */
[C---:B------:R-:W-:Y:S08]  /*5440*/  HMMA.16816.F32.BF16 R172, R176.reuse, R214, R172 ;  /* 0x000000d6b0ac723c */ /* 0x040ff000000418ac */
[C---:B------:R-:W-:Y:S08]  /*5450*/  HMMA.16816.F32.BF16 R56, R176.reuse, R8, R56 ;  /* 0x00000008b038723c */ /* 0x040ff00000041838 */
[----:B------:R-:W-:Y:S01]  /*5460*/  HMMA.16816.F32.BF16 R44, R176, R10, R44 ;  /* 0x0000000ab02c723c */ /* 0x000fe2000004182c */
[----:B------:R-:W3:Y:S07]  /*5470*/  LDSM.16.M88.4 R8, [R188+0x2000] ;  /* 0x00200000bc08783b */ /* 0x000eee0000000200 */
[-C--:B----4-:R-:W-:Y:S08]  /*5480*/  HMMA.16816.F32.BF16 R144, R168, R160.reuse, R144 ;  /* 0x000000a0a890723c */ /* 0x090ff00000041890 */
[C---:B------:R-:W-:Y:S08]  /*5490*/  HMMA.16816.F32.BF16 R140, R164.reuse, R160, R140 ;  /* 0x000000a0a48c723c */ /* 0x040ff0000004188c */
[C---:B-1----:R-:W-:Y:S08]  /*54a0*/  HMMA.16816.F32.BF16 R20, R164.reuse, R148, R20 ;  /* 0x00000094a414723c */ /* 0x042ff00000041814 */
[----:B------:R-:W-:Y:S08]  /*54b0*/  HMMA.16816.F32.BF16 R16, R164, R150, R16 ;  /* 0x00000096a410723c */ /* 0x000ff00000041810 */
[C---:B------:R-:W-:Y:S08]  /*54c0*/  HMMA.16816.F32.BF16 R24, R168.reuse, R148, R24 ;  /* 0x00000094a818723c */ /* 0x040ff00000041818 */
[----:B------:R-:W-:Y:S01]  /*54d0*/  HMMA.16816.F32.BF16 R172, R168, R150, R172 ;  /* 0x00000096a8ac723c */ /* 0x000fe200000418ac */
[----:B------:R-:W1:Y:S07]  /*54e0*/  LDSM.16.M88.4 R148, [R180+0x800] ;  /* 0x00080000b494783b */ /* 0x000e6e0000000200 */
[-C--:B------:R-:W-:Y:S08]  /*54f0*/  HMMA.16816.F32.BF16 R64, R164, R162.reuse, R64 ;  /* 0x000000a2a440723c */ /* 0x080ff00000041840 */
[----:B------:R-:W-:Y:S08]  /*5500*/  HMMA.16816.F32.BF16 R60, R168, R162, R60 ;  /* 0x000000a2a83c723c */ /* 0x000ff0000004183c */
[----:B--2---:R-:W-:Y:S08]  /*5510*/  HMMA.16816.F32.BF16 R144, R12, R4, R144 ;  /* 0x000000040c90723c */ /* 0x004ff00000041890 */
[----:B------:R-:W-:Y:S08]  /*5520*/  HMMA.16816.F32.BF16 R56, R168, R156, R56 ;  /* 0x0000009ca838723c */ /* 0x000ff00000041838 */
[C---:B---3--:R-:W-:Y:S08]  /*5530*/  HMMA.16816.F32.BF16 R140, R8.reuse, R4, R140 ;  /* 0x00000004088c723c */ /* 0x048ff0000004188c */
[----:B------:R-:W-:Y:S01]  /*5540*/  HMMA.16816.F32.BF16 R64, R8, R6, R64 ;  /* 0x000000060840723c */ /* 0x000fe20000041840 */
[----:B------:R-:W-:-:S02]  /*5550*/  FSEL R242, R144, -INF , !P4 ;  /* 0xff80000090f27808 */ /* 0x000fc40006000000 */
[----:B------:R-:W-:Y:S02]  /*5560*/  FSEL R237, R145, -INF , !P2 ;  /* 0xff80000091ed7808 */ /* 0x000fe40005000000 */
[----:B------:R-:W-:Y:S02]  /*5570*/  FSEL R235, R146, -INF , !P1 ;  /* 0xff80000092eb7808 */ /* 0x000fe40004800000 */
[----:B------:R-:W-:Y:S01]  /*5580*/  FSEL R233, R147, -INF , !P0 ;  /* 0xff80000093e97808 */ /* 0x000fe20004000000 */
[----:B------:R-:W-:Y:S01]  /*5590*/  HMMA.16816.F32.BF16 R60, R12, R6, R60 ;  /* 0x000000060c3c723c */ /* 0x000fe2000004183c */
[----:B------:R-:W-:Y:S01]  /*55a0*/  ISETP.GE.AND P1, PT, R0, R230, PT ;  /* 0x000000e60000720c */ /* 0x000fe20003f26270 */
[----:B------:R-:W2:Y:S01]  /*55b0*/  LDSM.16.M88.4 R4, [R180+0x1000] ;  /* 0x00100000b404783b */ /* 0x000ea20000000200 */
[C---:B------:R-:W-:Y:S02]  /*55c0*/  ISETP.GE.AND P4, PT, R2.reuse, R232, PT ;  /* 0x000000e80200720c */ /* 0x040fe40003f86270 */
[----:B------:R-:W-:-:S02]  /*55d0*/  ISETP.GE.AND P0, PT, R2, R230, PT ;  /* 0x000000e60200720c */ /* 0x000fc40003f06270 */
[-C--:B------:R-:W-:Y:S01]  /*55e0*/  ISETP.GE.AND P2, PT, R2, R206.reuse, PT ;  /* 0x000000ce0200720c */ /* 0x080fe20003f46270 */
[----:B-1----:R-:W-:Y:S01]  /*55f0*/  HMMA.16816.F32.BF16 R56, R12, R148, R56 ;  /* 0x000000940c38723c */ /* 0x002fe20000041838 */
[----:B------:R-:W-:Y:S02]  /*5600*/  IADD3 R2, R0, 0x9, RZ ;  /* 0x0000000900027810 */ /* 0x000fe40007ffe0ff */
[----:B------:R-:W-:Y:S02]  /*5610*/  FSEL R244, R140, -INF , !P1 ;  /* 0xff8000008cf47808 */ /* 0x000fe40004800000 */
[----:B------:R-:W-:Y:S02]  /*5620*/  FSEL R243, R141, -INF , !P5 ;  /* 0xff8000008df37808 */ /* 0x000fe40006800000 */
[----:B------:R-:W-:Y:S01]  /*5630*/  ISETP.GE.AND P1, PT, R0, R206, PT ;  /* 0x000000ce0000720c */ /* 0x000fe20003f26270 */
[----:B------:R-:W-:Y:S01]  /*5640*/  HMMA.16816.F32.BF16 R52, R164, R156, R52 ;  /* 0x0000009ca434723c */ /* 0x000fe20000041834 */
[----:B------:R-:W-:-:S02]  /*5650*/  ISETP.GE.AND P5, PT, R2, R230, PT ;  /* 0x000000e60200720c */ /* 0x000fc40003fa6270 */
[----:B------:R-:W-:Y:S02]  /*5660*/  FSEL R247, R64, -INF , !P0 ;  /* 0xff80000040f77808 */ /* 0x000fe40004000000 */
[----:B------:R-:W-:Y:S02]  /*5670*/  FSEL R246, R65, -INF , !P5 ;  /* 0xff80000041f67808 */ /* 0x000fe40006800000 */
[----:B------:R-:W-:Y:S01]  /*5680*/  FSEL R245, R142, -INF , !P1 ;  /* 0xff8000008ef57808 */ /* 0x000fe20004800000 */
[----:B------:R-:W-:Y:S01]  /*5690*/  HMMA.16816.F32.BF16 R48, R164, R158, R48 ;  /* 0x0000009ea430723c */ /* 0x000fe20000041830 */
[C---:B------:R-:W-:Y:S02]  /*56a0*/  ISETP.GE.AND P0, PT, R2.reuse, R232, PT ;  /* 0x000000e80200720c */ /* 0x040fe40003f06270 */
[C---:B------:R-:W-:Y:S02]  /*56b0*/  ISETP.GE.AND P5, PT, R2.reuse, R231, PT ;  /* 0x000000e70200720c */ /* 0x040fe40003fa6270 */
[----:B------:R-:W-:-:S02]  /*56c0*/  ISETP.GE.AND P1, PT, R2, R206, PT ;  /* 0x000000ce0200720c */ /* 0x000fc40003f26270 */
[----:B------:R-:W-:Y:S01]  /*56d0*/  IADD3 R2, R0, 0x10, RZ ;  /* 0x0000001000027810 */ /* 0x000fe20007ffe0ff */
[C---:B------:R-:W-:Y:S01]  /*56e0*/  HMMA.16816.F32.BF16 R44, R168.reuse, R158, R44 ;  /* 0x0000009ea82c723c */ /* 0x040fe2000004182c */
[----:B------:R-:W-:Y:S02]  /*56f0*/  FSEL R250, R143, -INF , !P3 ;  /* 0xff8000008ffa7808 */ /* 0x000fe40005800000 */
[----:B------:R-:W-:Y:S02]  /*5700*/  FSEL R239, R60, -INF , !P4 ;  /* 0xff8000003cef7808 */ /* 0x000fe40006000000 */
[----:B------:R-:W-:Y:S02]  /*5710*/  FSEL R238, R61, -INF , !P0 ;  /* 0xff8000003dee7808 */ /* 0x000fe40004000000 */
[----:B------:R-:W-:Y:S01]  /*5720*/  FSEL R251, R66, -INF , !P2 ;  /* 0xff80000042fb7808 */ /* 0x000fe20005000000 */
[----:B------:R-:W-:Y:S01]  /*5730*/  HMMA.16816.F32.BF16 R40, R168, R152, R40 ;  /* 0x00000098a828723c */ /* 0x000fe20000041828 */
[----:B------:R-:W-:-:S02]  /*5740*/  ISETP.GE.AND P3, PT, R2, R232, PT ;  /* 0x000000e80200720c */ /* 0x000fc40003f66270 */
[C---:B------:R-:W-:Y:S02]  /*5750*/  ISETP.GE.AND P4, PT, R2.reuse, R231, PT ;  /* 0x000000e70200720c */ /* 0x040fe40003f86270 */
[C---:B------:R-:W-:Y:S02]  /*5760*/  ISETP.GE.AND P0, PT, R2.reuse, R230, PT ;  /* 0x000000e60200720c */ /* 0x040fe40003f06270 */
[----:B------:R-:W-:Y:S01]  /*5770*/  ISETP.GE.AND P2, PT, R2, R206, PT ;  /* 0x000000ce0200720c */ /* 0x000fe20003f46270 */
[----:B------:R-:W-:Y:S01]  /*5780*/  HMMA.16816.F32.BF16 R36, R164, R152, R36 ;  /* 0x00000098a424723c */ /* 0x000fe20000041824 */
[----:B------:R-:W-:Y:S02]  /*5790*/  IADD3 R2, R0, 0x11, RZ ;  /* 0x0000001100027810 */ /* 0x000fe40007ffe0ff */
[----:B------:R-:W-:Y:S02]  /*57a0*/  FSEL R252, R67, -INF , !P1 ;  /* 0xff80000043fc7808 */ /* 0x000fe40004800000 */
[----:B------:R-:W-:-:S02]  /*57b0*/  FSEL R236, R62, -INF , !P6 ;  /* 0xff8000003eec7808 */ /* 0x000fc40007000000 */
[C---:B------:R-:W-:Y:S01]  /*57c0*/  ISETP.GE.AND P6, PT, R2.reuse, R232, PT ;  /* 0x000000e80200720c */ /* 0x040fe20003fc6270 */
[----:B------:R-:W-:Y:S01]  /*57d0*/  HMMA.16816.F32.BF16 R52, R8, R148, R52 ;  /* 0x000000940834723c */ /* 0x000fe20000041834 */
[----:B------:R-:W-:Y:S02]  /*57e0*/  ISETP.GE.AND P1, PT, R2, R231, PT ;  /* 0x000000e70200720c */ /* 0x000fe40003f26270 */
[----:B------:R-:W-:Y:S02]  /*57f0*/  FSEL R163, R56, -INF , !P3 ;  /* 0xff80000038a37808 */ /* 0x000fe40005800000 */
[----:B------:R-:W-:Y:S02]  /*5800*/  FSEL R162, R57, -INF , !P6 ;  /* 0xff80000039a27808 */ /* 0x000fe40007000000 */
[----:B------:R-:W-:Y:S01]  /*5810*/  FSEL R161, R58, -INF , !P4 ;  /* 0xff8000003aa17808 */ /* 0x000fe20006000000 */
[----:B------:R-:W-:Y:S01]  /*5820*/  HMMA.16816.F32.BF16 R32, R164, R154, R32 ;  /* 0x0000009aa420723c */ /* 0x000fe20000041820 */
[----:B------:R-:W-:-:S02]  /*5830*/  FSEL R156, R59, -INF , !P1 ;  /* 0xff8000003b9c7808 */ /* 0x000fc40004800000 */
[----:B------:R-:W1:Y:S01]  /*5840*/  LDSM.16.M88.4 R56, [R180+0x1800] ;  /* 0x00180000b438783b */ /* 0x000e620000000200 */
[----:B------:R-:W-:Y:S01]  /*5850*/  FSEL R64, R63, -INF , !P5 ;  /* 0xff8000003f407808 */ /* 0x000fe20006800000 */
[----:B------:R-:W-:-:S04]  /*5860*/  DEPBAR.LE SB0, 0x0 ;  /* 0x000080000000791a */ /* 0x000fc80000000000 */
[-C--:B------:R-:W-:Y:S01]  /*5870*/  HMMA.16816.F32.BF16 R48, R8, R150.reuse, R48 ;  /* 0x000000960830723c */ /* 0x080fe20000041830 */
[C---:B------:R-:W-:Y:S02]  /*5880*/  ISETP.GE.AND P5, PT, R2.reuse, R230, PT ;  /* 0x000000e60200720c */ /* 0x040fe40003fa6270 */
[----:B------:R-:W-:Y:S02]  /*5890*/  ISETP.GE.AND P3, PT, R2, R206, PT ;  /* 0x000000ce0200720c */ /* 0x000fe40003f66270 */
[----:B------:R-:W-:Y:S02]  /*58a0*/  IADD3 R2, R0, 0x19, RZ ;  /* 0x0000001900027810 */ /* 0x000fe40007ffe0ff */
[----:B------:R-:W-:Y:S01]  /*58b0*/  FSEL R153, R53, -INF , !P5 ;  /* 0xff80000035997808 */ /* 0x000fe20006800000 */
[----:B------:R-:W-:Y:S01]  /*58c0*/  HMMA.16816.F32.BF16 R44, R12, R150, R44 ;  /* 0x000000960c2c723c */ /* 0x000fe2000004182c */
[-C--:B------:R-:W-:Y:S02]  /*58d0*/  ISETP.GE.AND P1, PT, R3, R230.reuse, PT ;  /* 0x000000e60300720c */ /* 0x080fe40003f26270 */
[----:B------:R-:W-:-:S02]  /*58e0*/  ISETP.GE.AND P5, PT, R2, R230, PT ;  /* 0x000000e60200720c */ /* 0x000fc40003fa6270 */
[C---:B------:R-:W-:Y:S02]  /*58f0*/  ISETP.GE.AND P4, PT, R3.reuse, R232, PT ;  /* 0x000000e80300720c */ /* 0x040fe40003f86270 */
[----:B------:R-:W-:Y:S01]  /*5900*/  FSEL R151, R52, -INF , !P0 ;  /* 0xff80000034977808 */ /* 0x000fe20004000000 */
[----:B------:R-:W-:Y:S01]  /*5910*/  HMMA.16816.F32.BF16 R28, R168, R154, R28 ;  /* 0x0000009aa81c723c */ /* 0x000fe2000004181c */
[----:B------:R-:W-:Y:S02]  /*5920*/  ISETP.GE.AND P0, PT, R3, R206, PT ;  /* 0x000000ce0300720c */ /* 0x000fe40003f06270 */
[----:B------:R-:W-:Y:S02]  /*5930*/  FSEL R157, R55, -INF , !P3 ;  /* 0xff800000379d7808 */ /* 0x000fe40005800000 */
[----:B------:R-:W-:Y:S02]  /*5940*/  ISETP.GE.AND P6, PT, R3, R231, PT ;  /* 0x000000e70300720c */ /* 0x000fe40003fc6270 */
[----:B------:R-:W-:Y:S01]  /*5950*/  FSEL R154, R54, -INF , !P2 ;  /* 0xff800000369a7808 */ /* 0x000fe20005000000 */
[----:B--2---:R-:W-:Y:S01]  /*5960*/  HMMA.16816.F32.BF16 R40, R12, R4, R40 ;  /* 0x000000040c28723c */ /* 0x004fe20000041828 */
[----:B------:R-:W-:-:S02]  /*5970*/  FSEL R152, R48, -INF , !P1 ;  /* 0xff80000030987808 */ /* 0x000fc40004800000 */
[----:B------:R-:W-:Y:S02]  /*5980*/  FSEL R155, R49, -INF , !P5 ;  /* 0xff800000319b7808 */ /* 0x000fe40006800000 */
[C---:B------:R-:W-:Y:S02]  /*5990*/  ISETP.GE.AND P1, PT, R2.reuse, R232, PT ;  /* 0x000000e80200720c */ /* 0x040fe40003f26270 */
[C---:B------:R-:W-:Y:S01]  /*59a0*/  ISETP.GE.AND P5, PT, R2.reuse, R231, PT ;  /* 0x000000e70200720c */ /* 0x040fe20003fa6270 */
[----:B------:R-:W-:Y:S01]  /*59b0*/  HMMA.16816.F32.BF16 R36, R8, R4, R36 ;  /* 0x000000040824723c */ /* 0x000fe20000041824 */
[----:B------:R-:W-:Y:S02]  /*59c0*/  ISETP.GE.AND P2, PT, R2, R206, PT ;  /* 0x000000ce0200720c */ /* 0x000fe40003f46270 */
[----:B------:R-:W-:Y:S02]  /*59d0*/  IADD3 R2, R0, 0x20, RZ ;  /* 0x0000002000027810 */ /* 0x000fe40007ffe0ff */
[----:B------:R-:W-:-:S02]  /*59e0*/  FSEL R171, R44, -INF , !P4 ;  /* 0xff8000002cab7808 */ /* 0x000fc40006000000 */
[----:B------:R-:W-:Y:S01]  /*59f0*/  FSEL R176, R45, -INF , !P1 ;  /* 0xff8000002db07808 */ /* 0x000fe20004800000 */
[----:B------:R-:W-:Y:S01]  /*5a00*/  HMMA.16816.F32.BF16 R32, R8, R6, R32 ;  /* 0x000000060820723c */ /* 0x000fe20000041820 */
[----:B------:R-:W-:Y:S02]  /*5a10*/  FSEL R158, R50, -INF , !P0 ;  /* 0xff800000329e7808 */ /* 0x000fe40004000000 */
[C---:B------:R-:W-:Y:S02]  /*5a20*/  ISETP.GE.AND P3, PT, R2.reuse, R232, PT ;  /* 0x000000e80200720c */ /* 0x040fe40003f66270 */
[C---:B------:R-:W-:Y:S02]  /*5a30*/  ISETP.GE.AND P4, PT, R2.reuse, R231, PT ;  /* 0x000000e70200720c */ /* 0x040fe40003f86270 */
[C---:B------:R-:W-:Y:S01]  /*5a40*/  ISETP.GE.AND P1, PT, R2.reuse, R230, PT ;  /* 0x000000e60200720c */ /* 0x040fe20003f26270 */
[----:B-1----:R-:W-:Y:S01]  /*5a50*/  HMMA.16816.F32.BF16 R24, R12, R56, R24 ;  /* 0x000000380c18723c */ /* 0x002fe20000041818 */
        /* <DEDUP_REMOVED lines=9> */
[C---:B------:R-:W-:Y:S01]  /*5af0*/  HMMA.16816.F32.BF16 R20, R8.reuse, R56, R20 ;  /* 0x000000380814723c */ /* 0x040fe20000041814 */
[C---:B------:R-:W-:Y:S02]  /*5b00*/  ISETP.GE.AND P5, PT, R2.reuse, R230, PT ;  /* 0x000000e60200720c */ /* 0x040fe40003fa6270 */
[----:B------:R-:W-:Y:S02]  /*5b10*/  ISETP.GE.AND P3, PT, R2, R206, PT ;  /* 0x000000ce0200720c */ /* 0x000fe40003f66270 */
[C---:B------:R-:W-:Y:S02]  /*5b20*/  IADD3 R3, R0.reuse, 0x28, RZ ;  /* 0x0000002800037810 */ /* 0x040fe40007ffe0ff */
[----:B------:R-:W-:Y:S01]  /*5b30*/  IADD3 R2, R0, 0x29, RZ ;  /* 0x0000002900027810 */ /* 0x000fe20007ffe0ff */
[----:B------:R-:W-:Y:S01]  /*5b40*/  HMMA.16816.F32.BF16 R16, R8, R58, R16 ;  /* 0x0000003a0810723c */ /* 0x000fe20000041810 */
[----:B------:R-:W-:-:S02]  /*5b50*/  FSEL R60, R43, -INF , !P2 ;  /* 0xff8000002b3c7808 */ /* 0x000fc40005000000 */
[----:B------:R-:W-:Y:S02]  /*5b60*/  FSEL R168, R36, -INF , !P1 ;  /* 0xff80000024a87808 */ /* 0x000fe40004800000 */
[-C--:B------:R-:W-:Y:S02]  /*5b70*/  ISETP.GE.AND P2, PT, R3, R230.reuse, PT ;  /* 0x000000e60300720c */ /* 0x080fe40003f46270 */
[----:B------:R-:W-:Y:S01]  /*5b80*/  ISETP.GE.AND P1, PT, R2, R230, PT ;  /* 0x000000e60200720c */ /* 0x000fe20003f26270 */
[----:B------:R-:W-:Y:S01]  /*5b90*/  HMMA.16816.F32.BF16 R172, R12, R58, R172 ;  /* 0x0000003a0cac723c */ /* 0x000fe200000418ac */
[----:B------:R-:W-:Y:S01]  /*5ba0*/  FSEL R166, R32, -INF , !P2 ;  /* 0xff80000020a67808 */ /* 0x000fe20005000000 */
[----:B------:R-:W-:Y:S01]  /*5bb0*/  IMAD.MOV.U32 R32, RZ, RZ, R234 ;  /* 0x000000ffff207224 */ /* 0x000fe200078e00ea */
[----:B------:R-:W-:Y:S02]  /*5bc0*/  FSEL R164, R33, -INF , !P1 ;  /* 0xff80000021a47808 */ /* 0x000fe40004800000 */
[----:B------:R-:W-:-:S02]  /*5bd0*/  FSEL R165, R38, -INF , !P0 ;  /* 0xff80000026a57808 */ /* 0x000fc40004000000 */
[C---:B------:R-:W-:Y:S02]  /*5be0*/  ISETP.GE.AND P2, PT, R2.reuse, R232, PT ;  /* 0x000000e80200720c */ /* 0x040fe40003f46270 */
[CC--:B------:R-:W-:Y:S02]  /*5bf0*/  ISETP.GE.AND P1, PT, R2.reuse, R231.reuse, PT ;  /* 0x000000e70200720c */ /* 0x0c0fe40003f26270 */
[----:B------:R-:W-:Y:S02]  /*5c00*/  ISETP.GE.AND P0, PT, R2, R206, PT ;  /* 0x000000ce0200720c */ /* 0x000fe40003f06270 */
[----:B------:R-:W-:Y:S02]  /*5c10*/  IADD3 R2, R0, 0x30, RZ ;  /* 0x0000003000027810 */ /* 0x000fe40007ffe0ff */
[----:B------:R-:W-:Y:S02]  /*5c20*/  FSEL R170, R35, -INF , !P0 ;  /* 0xff80000023aa7808 */ /* 0x000fe40004000000 */
[----:B------:R-:W-:-:S02]  /*5c30*/  ISETP.GE.AND P0, PT, R2, R231, PT ;  /* 0x000000e70200720c */ /* 0x000fc40003f06270 */
[C---:B------:R-:W-:Y:S02]  /*5c40*/  IADD3 R6, R0.reuse, 0x31, RZ ;  /* 0x0000003100067810 */ /* 0x040fe40007ffe0ff */
[C---:B------:R-:W-:Y:S02]  /*5c50*/  IADD3 R5, R0.reuse, 0x38, RZ ;  /* 0x0000003800057810 */ /* 0x040fe40007ffe0ff */
[----:B------:R-:W-:Y:S02]  /*5c60*/  IADD3 R4, R0, 0x39, RZ ;  /* 0x0000003900047810 */ /* 0x000fe40007ffe0ff */
[----:B------:R-:W-:Y:S01]  /*5c70*/  FSEL R0, R26, -INF , !P0 ;  /* 0xff8000001a007808 */ /* 0x000fe20004000000 */
[----:B------:R-:W-:Y:S01]  /*5c80*/  BAR.SYNC.DEFER_BLOCKING 0x0 ;  /* 0x0000000000007b1d */ /* 0x000fe20000010000 */
[----:B------:R-:W-:Y:S02]  /*5c90*/  ISETP.GE.AND P0, PT, R2, R206, PT ;  /* 0x000000ce0200720c */ /* 0x000fe40003f06270 */
[----:B------:R-:W-:-:S02]  /*5ca0*/  FSEL R149, R29, -INF , !P2 ;  /* 0xff8000001d957808 */ /* 0x000fc40005000000 */
[----:B------:R-:W-:Y:S02]  /*5cb0*/  ISETP.GE.AND P2, PT, R6, R232, PT ;  /* 0x000000e80600720c */ /* 0x000fe40003f46270 */
[----:B------:R-:W-:Y:S02]  /*5cc0*/  FSEL R66, R22, -INF , !P0 ;  /* 0xff80000016427808 */ /* 0x000fe40004000000 */
[----:B------:R-:W-:Y:S02]  /*5cd0*/  FSEL R144, R31, -INF , !P1 ;  /* 0xff8000001f907808 */ /* 0x000fe40004800000 */
[----:B------:R-:W-:Y:S02]  /*5ce0*/  ISETP.GE.AND P0, PT, R4, R230, PT ;  /* 0x000000e60400720c */ /* 0x000fe40003f06270 */
[----:B------:R-:W-:Y:S02]  /*5cf0*/  ISETP.GE.AND P1, PT, R6, R231, PT ;  /* 0x000000e70600720c */ /* 0x000fe40003f26270 */
[----:B------:R-:W-:-:S02]  /*5d00*/  FSEL R167, R39, -INF , !P3 ;  /* 0xff80000027a77808 */ /* 0x000fc40005800000 */
[----:B------:R-:W-:Y:S02]  /*5d10*/  FSEL R51, R25, -INF , !P2 ;  /* 0xff80000019337808 */ /* 0x000fe40005000000 */
[C---:B------:R-:W-:Y:S02]  /*5d20*/  ISETP.GE.AND P3, PT, R2.reuse, R232, PT ;  /* 0x000000e80200720c */ /* 0x040fe40003f66270 */
[----:B------:R-:W-:Y:S02]  /*5d30*/  ISETP.GE.AND P2, PT, R2, R230, PT ;  /* 0x000000e60200720c */ /* 0x000fe40003f46270 */
[----:B------:R-:W-:Y:S02]  /*5d40*/  FSEL R141, R17, -INF , !P0 ;  /* 0xff800000118d7808 */ /* 0x000fe40004000000 */
[----:B------:R-:W-:Y:S02]  /*5d50*/  FSEL R2, R27, -INF , !P1 ;  /* 0xff8000001b027808 */ /* 0x000fe40004800000 */
[----:B------:R-:W-:-:S02]  /*5d60*/  ISETP.NE.AND P0, PT, R132, 0x2, PT ;  /* 0x000000028400780c */ /* 0x000fc40003f05270 */
[----:B------:R-:W-:Y:S02]  /*5d70*/  ISETP.GE.AND P1, PT, R6, R230, PT ;  /* 0x000000e60600720c */ /* 0x000fe40003f26270 */
[----:B------:R-:W-:Y:S02]  /*5d80*/  FSEL R145, R41, -INF , !P6 ;  /* 0xff80000029917808 */ /* 0x000fe40007000000 */
[----:B------:R-:W-:Y:S02]  /*5d90*/  FSEL R62, R42, -INF , !P4 ;  /* 0xff8000002a3e7808 */ /* 0x000fe40006000000 */
[----:B------:R-:W-:Y:S02]  /*5da0*/  FSEL R169, R37, -INF , !P5 ;  /* 0xff80000025a97808 */ /* 0x000fe40006800000 */
[----:B------:R-:W-:Y:S02]  /*5db0*/  FSEL R142, R20, -INF , !P2 ;  /* 0xff800000148e7808 */ /* 0x000fe40005000000 */
[----:B------:R-:W-:-:S02]  /*5dc0*/  FSEL R140, R21, -INF , !P1 ;  /* 0xff800000158c7808 */ /* 0x000fc40004800000 */
[C---:B------:R-:W-:Y:S02]  /*5dd0*/  ISETP.GE.AND P6, PT, R3.reuse, R232, PT ;  /* 0x000000e80300720c */ /* 0x040fe40003fc6270 */
[C---:B------:R-:W-:Y:S02]  /*5de0*/  ISETP.GE.AND P4, PT, R3.reuse, R231, PT ;  /* 0x000000e70300720c */ /* 0x040fe40003f86270 */
[-C--:B------:R-:W-:Y:S02]  /*5df0*/  ISETP.GE.AND P5, PT, R3, R206.reuse, PT ;  /* 0x000000ce0300720c */ /* 0x080fe40003fa6270 */
[----:B------:R-:W-:Y:S02]  /*5e00*/  ISETP.GE.AND P2, PT, R6, R206, PT ;  /* 0x000000ce0600720c */ /* 0x000fe40003f46270 */
[----:B------:R-:W-:Y:S02]  /*5e10*/  ISETP.GE.AND P1, PT, R5, R230, PT ;  /* 0x000000e60500720c */ /* 0x000fe40003f26270 */
[----:B------:R-:W-:-:S02]  /*5e20*/  FSEL R150, R28, -INF , !P6 ;  /* 0xff8000001c967808 */ /* 0x000fc40007000000 */
[----:B------:R-:W-:Y:S02]  /*5e30*/  FSEL R160, R34, -INF , !P5 ;  /* 0xff80000022a07808 */ /* 0x000fe40006800000 */
[----:B------:R-:W-:Y:S02]  /*5e40*/  FSEL R148, R30, -INF , !P4 ;  /* 0xff8000001e947808 */ /* 0x000fe40006000000 */
[----:B------:R-:W-:Y:S02]  /*5e50*/  FSEL R3, R24, -INF , !P3 ;  /* 0xff80000018037808 */ /* 0x000fe40005800000 */
[----:B------:R-:W-:Y:S02]  /*5e60*/  FSEL R65, R23, -INF , !P2 ;  /* 0xff80000017417808 */ /* 0x000fe40005000000 */
[----:B------:R-:W-:Y:S02]  /*5e70*/  FSEL R143, R16, -INF , !P1 ;  /* 0xff800000108f7808 */ /* 0x000fe40004800000 */
[----:B------:R-:W-:-:S02]  /*5e80*/  ISETP.GE.AND P6, PT, R5, R232, PT ;  /* 0x000000e80500720c */ /* 0x000fc40003fc6270 */
[C---:B------:R-:W-:Y:S02]  /*5e90*/  ISETP.GE.AND P5, PT, R4.reuse, R232, PT ;  /* 0x000000e80400720c */ /* 0x040fe40003fa6270 */
[CC--:B------:R-:W-:Y:S02]  /*5ea0*/  ISETP.GE.AND P4, PT, R5.reuse, R231.reuse, PT ;  /* 0x000000e70500720c */ /* 0x0c0fe40003f86270 */
[C---:B------:R-:W-:Y:S02]  /*5eb0*/  ISETP.GE.AND P3, PT, R4.reuse, R231, PT ;  /* 0x000000e70400720c */ /* 0x040fe40003f66270 */
        /* <DEDUP_REMOVED lines=9> */
[----:B------:R-:W-:-:S04]  /*5f50*/  IADD3 R5, R132, -0x3, RZ ;  /* 0xfffffffd84057810 */ /* 0x000fc80007ffe0ff */
[----:B------:R-:W-:Y:S01]  /*5f60*/  SHF.R.S32.HI R4, RZ, 0x1f, R5 ;  /* 0x0000001fff047819 */ /* 0x000fe20000011405 */
[----:B------:R-:W-:-:S04]  /*5f70*/  IMAD.WIDE.U32 R6, R5, c[0x0][0x198], RZ ;  /* 0x0000660005067a25 */ /* 0x000fc800078e00ff */
[----:B------:R-:W-:-:S04]  /*5f80*/  IMAD R4, R4, c[0x0][0x198], RZ ;  /* 0x0000660004047a24 */ /* 0x000fc800078e02ff */
[----:B------:R-:W-:Y:S01]  /*5f90*/  IMAD R4, R5, c[0x0][0x19c], R4 ;  /* 0x0000670005047a24 */ /* 0x000fe200078e0204 */
[----:B------:R-:W-:-:S03]  /*5fa0*/  LEA R5, P0, R6, R196, 0x6 ;  /* 0x000000c406057211 */ /* 0x000fc600078030ff */
[----:B------:R-:W-:Y:S01]  /*5fb0*/  IMAD.IADD R4, R7, 0x1, R4 ;  /* 0x0000000107047824 */ /* 0x000fe200078e0204 */
[----:B------:R-:W-:-:S04]  /*5fc0*/  LEA R8, P1, R5, c[0x0][0x168], 0x1 ;  /* 0x00005a0005087a11 */ /* 0x000fc800078208ff */
[----:B------:R-:W-:Y:S02]  /*5fd0*/  LEA.HI.X R4, R6, R199, R4, 0x6, P0 ;  /* 0x000000c706047211 */ /* 0x000fe400000f3404 */
        /* <DEDUP_REMOVED lines=8> */
[----:B------:R-:W-:-:S02]  /*6060*/  IADD3 R4, P0, R10, UR8, RZ ;  /* 0x000000080a047c10 */ /* 0x000fc4000ff1e0ff */
[----:B------:R-:W-:Y:S01]  /*6070*/  IADD3.X R11, R7, UR6, RZ, P1, !PT ;  /* 0x00000006070b7c10 */ /* 0x000fe20008ffe4ff */
[----:B------:R1:W-:Y:S03]  /*6080*/  LDGSTS.E.BYPASS.LTC128B.128 [R195+0x4800], [R6.64] ;  /* 0x0480000006c37fae */ /* 0x0003e6000b901d4c */
[----:B------:R-:W-:Y:S01]  /*6090*/  IADD3.X R5, R11, UR6, RZ, P0, !PT ;  /* 0x000000060b057c10 */ /* 0x000fe200087fe4ff */
[----:B------:R1:W-:Y:S04]  /*60a0*/  LDGSTS.E.BYPASS.LTC128B.128 [R195+0x5000], [R10.64] ;  /* 0x050000000ac37fae */ /* 0x0003e8000b901d4c */
[----:B------:R1:W-:Y:S04]  /*60b0*/  LDGSTS.E.BYPASS.LTC128B.128 [R195+0x5800], [R4.64] ;  /* 0x0580000004c37fae */ /* 0x0003e8000b901d4c */
[----:B------:R-:W0:Y:S02]  /*60c0*/  LDGDEPBAR ;  /* 0x00000000000079af */ /* 0x000e240000000000 */
.L_x_590:
[----:B-1----:R-:W-:Y:S01]  /*60d0*/  FMNMX.FTZ R10, R136, R242, !PT ;  /* 0x000000f2880a7209 */ /* 0x002fe20007810000 */
[----:B------:R-:W-:Y:S01]  /*60e0*/  IMAD.SHL.U32 R30, R32, 0x2, RZ ;  /* 0x00000002201e7824 */ /* 0x000fe200078e00ff */
[----:B------:R-:W-:Y:S01]  /*60f0*/  FMNMX.FTZ R6, R134, R244, !PT ;  /* 0x000000f486067209 */ /* 0x000fe20007810000 */
[----:B------:R-:W-:Y:S01]  /*6100*/  IMAD R179, R211, -0x326172a9, RZ ;  /* 0xcd9e8d57d3b37824 */ /* 0x000fe200078e02ff */
        /* <DEDUP_REMOVED lines=35> */
[----:B------:R-:W-:Y:S02]  /*6340*/  LOP3.LUT R12, R229, UR15, R30, 0x96, !PT ;  /* 0x0000000fe50c7c12 */ /* 0x000fe4000f8e961e */
[----:B------:R-:W-:-:S02]  /*6350*/  FMNMX.FTZ R9, R160, R9, !PT ;  /* 0x00000009a0097209 */ /* 0x000fc40007810000 */
[----:B------:R-:W-:Y:S01]  /*6360*/  FMNMX.FTZ R7, R236, R7, !PT ;  /* 0x00000007ec077209 */ /* 0x000fe20007810000 */
[----:B------:R-:W-:Y:S01]  /*6370*/  IMAD.WIDE.U32 R12, R12, -0x326172a9, RZ ;  /* 0xcd9e8d570c0c7825 */ /* 0x000fe200078e00ff */
        /* <DEDUP_REMOVED lines=8> */
[----:B------:R-:W-:Y:S02]  /*6400*/  LOP3.LUT R4, R13, UR22, R179, 0x96, !PT ;  /* 0x000000160d047c12 */ /* 0x000fe4000f8e96b3 */
[----:B------:R-:W-:Y:S02]  /*6410*/  FMNMX.FTZ R10, R173, R10, !PT ;  /* 0x0000000aad0a7209 */ /* 0x000fe40007810000 */
[----:B------:R-:W-:Y:S01]  /*6420*/  FMNMX.FTZ R6, R143, R6, !PT ;  /* 0x000000068f067209 */ /* 0x000fe20007810000 */
[----:B------:R-:W-:Y:S01]  /*6430*/  IMAD.WIDE.U32 R230, R4, -0x2daee0ad, RZ ;  /* 0xd2511f5304e67825 */ /* 0x000fe200078e00ff */
[----:B------:R-:W-:Y:S01]  /*6440*/  FMNMX.FTZ R9, R65, R9, !PT ;  /* 0x0000000941097209 */ /* 0x000fe20007810000 */
[----:B------:R-:W1:Y:S01]  /*6450*/  SHFL.BFLY PT, R5, R10, 0x2, 0x1f ;  /* 0x0c401f000a057f89 */ /* 0x000e6200000e0000 */
[----:B------:R-:W-:-:S02]  /*6460*/  FMNMX.FTZ R7, R156, R7, !PT ;  /* 0x000000079c077209 */ /* 0x000fc40007810000 */
[----:B------:R-:W-:Y:S02]  /*6470*/  FMNMX.FTZ R6, R141, R6, !PT ;  /* 0x000000068d067209 */ /* 0x000fe40007810000 */
[----:B------:R-:W-:Y:S02]  /*6480*/  FMNMX.FTZ R9, R61, R9, !PT ;  /* 0x000000093d097209 */ /* 0x000fe40007810000 */
[----:B------:R-:W-:Y:S01]  /*6490*/  FMNMX.FTZ R7, R178, R7, !PT ;  /* 0x00000007b2077209 */ /* 0x000fe20007810000 */
[----:B------:R-:W2:Y:S01]  /*64a0*/  SHFL.BFLY PT, R8, R6, 0x2, 0x1f ;  /* 0x0c401f0006087f89 */ /* 0x000ea200000e0000 */
[----:B------:R-:W-:Y:S02]  /*64b0*/  LOP3.LUT R4, R231, UR19, R218, 0x96, !PT ;  /* 0x00000013e7047c12 */ /* 0x000fe4000f8e96da */
[----:B------:R-:W-:Y:S02]  /*64c0*/  FMNMX.FTZ R9, R63, R9, !PT ;  /* 0x000000093f097209 */ /* 0x000fe40007810000 */
[----:B------:R-:W-:Y:S01]  /*64d0*/  FMNMX.FTZ R7, R177, R7, !PT ;  /* 0x00000007b1077209 */ /* 0x000fe20007810000 */
[----:B------:R-:W-:Y:S01]  /*64e0*/  IMAD.WIDE.U32 R28, R4, -0x326172a9, RZ ;  /* 0xcd9e8d57041c7825 */ /* 0x000fe200078e00ff */
[----:B------:R-:W-:Y:S01]  /*64f0*/  LOP3.LUT R214, R217, UR20, R12, 0x96, !PT ;  /* 0x00000014d9d67c12 */ /* 0x000fe2000f8e960c */
[----:B------:R-:W3:Y:S01]  /*6500*/  SHFL.BFLY PT, R4, R9, 0x2, 0x1f ;  /* 0x0c401f0009047f89 */ /* 0x000ee200000e0000 */
[----:B------:R-:W-:-:S02]  /*6510*/  FMNMX.FTZ R7, R62, R7, !PT ;  /* 0x000000073e077209 */ /* 0x000fc40007810000 */
[----:B------:R-:W-:Y:S01]  /*6520*/  LOP3.LUT R11, R13, UR22, R226, 0x96, !PT ;  /* 0x000000160d0b7c12 */ /* 0x000fe2000f8e96e2 */
[----:B------:R-:W-:Y:S01]  /*6530*/  IMAD.WIDE.U32 R214, R214, -0x2daee0ad, RZ ;  /* 0xd2511f53d6d67825 */ /* 0x000fe200078e00ff */
[----:B------:R-:W-:Y:S02]  /*6540*/  FMNMX.FTZ R7, R60, R7, !PT ;  /* 0x000000073c077209 */ /* 0x000fe40007810000 */
[----:B------:R-:W-:Y:S01]  /*6550*/  LOP3.LUT R212, R221, UR21, R228, 0x96, !PT ;  /* 0x00000015ddd47c12 */ /* 0x000fe2000f8e96e4 */
[----:B------:R-:W-:Y:S01]  /*6560*/  IMAD.WIDE.U32 R248, R11, -0x2daee0ad, RZ ;  /* 0xd2511f530bf87825 */ /* 0x000fe200078e00ff */
[----:B------:R-:W-:Y:S02]  /*6570*/  FMNMX.FTZ R7, R148, R7, !PT ;  /* 0x0000000794077209 */ /* 0x000fe40007810000 */
[----:B------:R-:W-:Y:S01]  /*6580*/  LOP3.LUT R230, R215, UR17, R230, 0x96, !PT ;  /* 0x00000011d7e67c12 */ /* 0x000fe2000f8e96e6 */
[----:B------:R-:W-:Y:S01]  /*6590*/  IMAD.WIDE.U32 R212, R212, -0x326172a9, RZ ;  /* 0xcd9e8d57d4d47825 */ /* 0x000fe200078e00ff */
[----:B------:R-:W-:-:S02]  /*65a0*/  FMNMX.FTZ R7, R144, R7, !PT ;  /* 0x0000000790077209 */ /* 0x000fc40007810000 */
[----:B-1----:R-:W-:Y:S01]  /*65b0*/  FMNMX.FTZ R5, R10, R5, !PT ;  /* 0x000000050a057209 */ /* 0x002fe20007810000 */
[----:B------:R-:W-:Y:S01]  /*65c0*/  IMAD.WIDE.U32 R230, R230, -0x326172a9, RZ ;  /* 0xcd9e8d57e6e67825 */ /* 0x000fe200078e00ff */
[----:B------:R-:W-:Y:S02]  /*65d0*/  LOP3.LUT R10, R249, UR19, R220, 0x96, !PT ;  /* 0x00000013f90a7c12 */ /* 0x000fe4000f8e96dc */
[----:B------:R-:W-:Y:S01]  /*65e0*/  FMNMX.FTZ R7, R0, R7, !PT ;  /* 0x0000000700077209 */ /* 0x000fe20007810000 */
[----:B------:R-:W1:Y:S01]  /*65f0*/  SHFL.BFLY PT, R36, R5, 0x1, 0x1f ;  /* 0x0c201f0005247f89 */ /* 0x000e6200000e0000 */
[----:B--2---:R-:W-:Y:S01]  /*6600*/  FMNMX.FTZ R8, R6, R8, !PT ;  /* 0x0000000806087209 */ /* 0x004fe20007810000 */
[----:B------:R-:W-:Y:S01]  /*6610*/  IMAD.WIDE.U32 R240, R10, -0x326172a9, RZ ;  /* 0xcd9e8d570af07825 */ /* 0x000fe200078e00ff */
[----:B------:R-:W-:Y:S02]  /*6620*/  LOP3.LUT R6, R29, UR18, R216, 0x96, !PT ;  /* 0x000000121d067c12 */ /* 0x000fe4000f8e96d8 */
[----:B------:R-:W-:Y:S01]  /*6630*/  FMNMX.FTZ R7, R2, R7, !PT ;  /* 0x0000000702077209 */ /* 0x000fe20007810000 */
[----:B------:R-:W2:Y:S01]  /*6640*/  SHFL.BFLY PT, R34, R8, 0x1, 0x1f ;  /* 0x0c201f0008227f89 */ /* 0x000ea200000e0000 */
[----:B------:R-:W-:Y:S01]  /*6650*/  LOP3.LUT R28, R231, UR16, R28, 0x96, !PT ;  /* 0x00000010e71c7c12 */ /* 0x000fe2000f8e961c */
[----:B------:R-:W-:Y:S01]  /*6660*/  IMAD.WIDE.U32 R10, R6, -0x2daee0ad, RZ ;  /* 0xd2511f53060a7825 */ /* 0x000fe200078e00ff */
[----:B------:R-:W-:-:S02]  /*6670*/  LOP3.LUT R12, R213, UR20, R12, 0x96, !PT ;  /* 0x00000014d50c7c12 */ /* 0x000fc4000f8e960c */
[----:B------:R-:W-:Y:S01]  /*6680*/  FMNMX.FTZ R7, R174, R7, !PT ;  /* 0x00000007ae077209 */ /* 0x000fe20007810000 */
[----:B------:R-:W-:Y:S01]  /*6690*/  IMAD.WIDE.U32 R28, R28, -0x2daee0ad, RZ ;  /* 0xd2511f531c1c7825 */ /* 0x000fe200078e00ff */
[----:B---3--:R-:W-:Y:S02]  /*66a0*/  FMNMX.FTZ R4, R9, R4, !PT ;  /* 0x0000000409047209 */ /* 0x008fe40007810000 */
[----:B------:R-:W-:Y:S01]  /*66b0*/  LOP3.LUT R6, R241, UR18, R212, 0x96, !PT ;  /* 0x00000012f1067c12 */ /* 0x000fe2000f8e96d4 */
[----:B------:R-:W-:Y:S01]  /*66c0*/  IMAD.WIDE.U32 R12, R12, -0x2daee0ad, RZ ;  /* 0xd2511f530c0c7825 */ /* 0x000fe200078e00ff */
[----:B------:R-:W-:Y:S01]  /*66d0*/  FMNMX.FTZ R7, R175, R7, !PT ;  /* 0x00000007af077209 */ /* 0x000fe20007810000 */
[----:B------:R-:W3:Y:S01]  /*66e0*/  SHFL.BFLY PT, R33, R4, 0x1, 0x1f ;  /* 0x0c201f0004217f89 */ /* 0x000ee200000e0000 */
[----:B------:R-:W-:Y:S01]  /*66f0*/  LOP3.LUT R214, R11, UR9, R214, 0x96, !PT ;  /* 0x000000090bd67c12 */ /* 0x000fe2000f8e96d6 */
[----:B------:R-:W-:Y:S01]  /*6700*/  IMAD.WIDE.U32 R14, R6, -0x2daee0ad, RZ ;  /* 0xd2511f53060e7825 */ /* 0x000fe200078e00ff */
[----:B------:R-:W-:-:S02]  /*6710*/  LOP3.LUT R6, R29, UR4, R10, 0x96, !PT ;  /* 0x000000041d067c12 */ /* 0x000fc4000f8e960a */
[----:B------:R-:W4:Y:S01]  /*6720*/  SHFL.BFLY PT, R10, R7, 0x2, 0x1f ;  /* 0x0c401f00070a7f89 */ /* 0x000f2200000e0000 */
[----:B------:R-:W-:Y:S01]  /*6730*/  LOP3.LUT R248, R13, UR17, R248, 0x96, !PT ;  /* 0x000000110df87c12 */ /* 0x000fe2000f8e96f8 */
[----:B------:R-:W-:Y:S01]  /*6740*/  IMAD.WIDE.U32 R214, R214, -0x326172a9, RZ ;  /* 0xcd9e8d57d6d67825 */ /* 0x000fe200078e00ff */
[----:B-1----:R-:W-:Y:S02]  /*6750*/  FMNMX.FTZ R36, R5, R36, !PT ;  /* 0x0000002405247209 */ /* 0x002fe40007810000 */
[----:B------:R-:W-:Y:S01]  /*6760*/  LOP3.LUT R5, R15, UR9, R12, 0x96, !PT ;  /* 0x000000090f057c12 */ /* 0x000fe2000f8e960c */
[----:B------:R-:W-:Y:S01]  /*6770*/  IMAD.WIDE.U32 R248, R248, -0x326172a9, RZ ;  /* 0xcd9e8d57f8f87825 */ /* 0x000fe200078e00ff */
[----:B--2---:R-:W-:Y:S02]  /*6780*/  FMNMX.FTZ R34, R8, R34, !PT ;  /* 0x0000002208227209 */ /* 0x004fe40007810000 */
[----:B------:R-:W-:Y:S01]  /*6790*/  FSETP.NEU.FTZ.AND P2, PT, R36, -INF , PT ;  /* 0xff8000002400780b */ /* 0x000fe20003f5d000 */
[----:B------:R-:W-:Y:S01]  /*67a0*/  IMAD.WIDE.U32 R8, R6, -0x326172a9, RZ ;  /* 0xcd9e8d5706087825 */ /* 0x000fe200078e00ff */
[----:B------:R-:W-:-:S02]  /*67b0*/  LOP3.LUT R240, R249, UR16, R240, 0x96, !PT ;  /* 0x00000010f9f07c12 */ /* 0x000fc4000f8e96f0 */
[C---:B------:R-:W-:Y:S01]  /*67c0*/  FSETP.NEU.FTZ.AND P1, PT, R34.reuse, -INF , PT ;  /* 0xff8000002200780b */ /* 0x040fe20003f3d000 */
[----:B------:R-:W-:Y:S01]  /*67d0*/  FMUL.FTZ R147, R34, c[0x0][0x23c] ;  /* 0x00008f0022937a20 */ /* 0x000fe20000410000 */
[----:B------:R-:W-:Y:S01]  /*67e0*/  LOP3.LUT R24, R9, UR24, R214, 0x96, !PT ;  /* 0x0000001809187c12 */ /* 0x000fe2000f8e96d6 */
[----:B------:R-:W-:Y:S01]  /*67f0*/  IMAD.WIDE.U32 R240, R240, -0x2daee0ad, RZ ;  /* 0xd2511f53f0f07825 */ /* 0x000fe200078e00ff */
[----:B------:R-:W-:Y:S02]  /*6800*/  LOP3.LUT R12, R8, 0xffff, RZ, 0xc0, !PT ;  /* 0x0000ffff080c7812 */ /* 0x000fe400078ec0ff */
[----:B---3--:R-:W-:Y:S01]  /*6810*/  FMNMX.FTZ R33, R4, R33, !PT ;  /* 0x0000002104217209 */ /* 0x008fe20007810000 */
[----:B------:R-:W-:Y:S01]  /*6820*/  FMUL.FTZ R56, R36, c[0x0][0x23c] ;  /* 0x00008f0024387a20 */ /* 0x000fe20000410000 */
[----:B------:R-:W-:Y:S01]  /*6830*/  LOP3.LUT R14, R241, UR4, R14, 0x96, !PT ;  /* 0x00000004f10e7c12 */ /* 0x000fe2000f8e960e */
[----:B------:R-:W-:Y:S01]  /*6840*/  IMAD.WIDE.U32 R16, R5, -0x326172a9, RZ ;  /* 0xcd9e8d5705107825 */ /* 0x000fe200078e00ff */
[----:B------:R-:W-:-:S02]  /*6850*/  FSEL R147, R147, RZ, P1 ;  /* 0x000000ff93937208 */ /* 0x000fc40000800000 */
[----:B----4-:R-:W-:Y:S01]  /*6860*/  FMNMX.FTZ R7, R7, R10, !PT ;  /* 0x0000000a07077209 */ /* 0x010fe20007810000 */
[----:B------:R-:W-:Y:S01]  /*6870*/  IMAD.WIDE.U32 R14, R14, -0x326172a9, RZ ;  /* 0xcd9e8d570e0e7825 */ /* 0x000fe200078e00ff */
[--C-:B------:R-:W-:Y:S02]  /*6880*/  SHF.R.U32.HI R9, RZ, 0x10, R8.reuse ;  /* 0x00000010ff097819 */ /* 0x100fe40000011608 */
[C---:B------:R-:W-:Y:S01]  /*6890*/  FSETP.NEU.FTZ.AND P0, PT, R33.reuse, -INF , PT ;  /* 0xff8000002100780b */ /* 0x040fe20003f1d000 */
[----:B------:R-:W-:Y:S01]  /*68a0*/  FMUL.FTZ R67, R33, c[0x0][0x23c] ;  /* 0x00008f0021437a20 */ /* 0x000fe20000410000 */
[----:B------:R-:W1:Y:S01]  /*68b0*/  SHFL.BFLY PT, R35, R7, 0x1, 0x1f ;  /* 0x0c201f0007237f89 */ /* 0x000e6200000e0000 */
[----:B------:R-:W-:Y:S01]  /*68c0*/  FSEL R56, R56, RZ, P2 ;  /* 0x000000ff38387208 */ /* 0x000fe20001000000 */
[--C-:B------:R-:W-:Y:S01]  /*68d0*/  FFMA.FTZ R42, R247, c[0x0][0x23c], -R147.reuse ;  /* 0x00008f00f72a7a23 */ /* 0x100fe20000010893 */
[----:B------:R-:W-:Y:S01]  /*68e0*/  LOP3.LUT R27, R8, 0xff, RZ, 0xc0, !PT ;  /* 0x000000ff081b7812 */ /* 0x000fe200078ec0ff */
[--C-:B------:R-:W-:Y:S01]  /*68f0*/  FFMA.FTZ R41, R246, c[0x0][0x23c], -R147.reuse ;  /* 0x00008f00f6297a23 */ /* 0x100fe20000010893 */
[----:B------:R-:W-:Y:S01]  /*6900*/  SHF.R.U32.HI R31, RZ, 0x18, R8 ;  /* 0x00000018ff1f7819 */ /* 0x000fe20000011608 */
[----:B------:R-:W-:Y:S01]  /*6910*/  FFMA.FTZ R48, R242, c[0x0][0x23c], -R56 ;  /* 0x00008f00f2307a23 */ /* 0x000fe20000010838 */
[----:B------:R-:W-:Y:S01]  /*6920*/  LOP3.LUT R8, R14, 0xffff, RZ, 0xc0, !PT ;  /* 0x0000ffff0e087812 */ /* 0x000fe200078ec0ff */
[--C-:B------:R-:W-:Y:S01]  /*6930*/  FFMA.FTZ R44, R244, c[0x0][0x23c], -R147.reuse ;  /* 0x00008f00f42c7a23 */ /* 0x100fe20000010893 */
[----:B------:R-:W-:Y:S01]  /*6940*/  LOP3.LUT R9, R9, 0xff, RZ, 0xc0, !PT ;  /* 0x000000ff09097812 */ /* 0x000fe200078ec0ff */
[----:B------:R-:W-:Y:S01]  /*6950*/  FFMA.FTZ R43, R243, c[0x0][0x23c], -R147 ;  /* 0x00008f00f32b7a23 */ /* 0x000fe20000010893 */
[----:B------:R-:W-:Y:S01]  /*6960*/  FSEL R67, R67, RZ, P0 ;  /* 0x000000ff43437208 */ /* 0x000fe20000000000 */
[----:B------:R-:W-:Y:S01]  /*6970*/  IMAD.MOV.U32 R242, RZ, RZ, R16 ;  /* 0x000000fffff27224 */ /* 0x000fe200078e0010 */
[----:B------:R-:W-:Y:S01]  /*6980*/  LOP3.LUT R6, R14, 0xff, RZ, 0xc0, !PT ;  /* 0x000000ff0e067812 */ /* 0x000fe200078ec0ff */
[----:B------:R-:W-:Y:S01]  /*6990*/  MUFU.EX2 R42, R42 ;  /* 0x0000002a002a7308 */ /* 0x000fe20000000800 */
[----:B------:R-:W-:Y:S01]  /*69a0*/  SHF.R.U32.HI R8, RZ, 0x8, R8 ;  /* 0x00000008ff087819 */ /* 0x000fe20000011608 */
[----:B------:R-:W-:Y:S01]  /*69b0*/  FFMA.FTZ R38, R251, c[0x0][0x23c], -R67 ;  /* 0x00008f00fb267a23 */ /* 0x000fe20000010843 */
[----:B------:R-:W-:Y:S01]  /*69c0*/  PRMT R31, R9, 0x5410, R31 ;  /* 0x00005410091f7816 */ /* 0x000fe2000000001f */
[--C-:B------:R-:W-:Y:S01]  /*69d0*/  FFMA.FTZ R37, R252, c[0x0][0x23c], -R67.reuse ;  /* 0x00008f00fc257a23 */ /* 0x100fe20000010843 */
[----:B------:R-:W-:Y:S01]  /*69e0*/  LOP3.LUT R9, R24, 0xffff, RZ, 0xc0, !PT ;  /* 0x0000ffff18097812 */ /* 0x000fe200078ec0ff */
[--C-:B------:R-:W-:Y:S01]  /*69f0*/  FFMA.FTZ R40, R245, c[0x0][0x23c], -R67.reuse ;  /* 0x00008f00f5287a23 */ /* 0x100fe20000010843 */
[----:B------:R-:W-:Y:S01]  /*6a00*/  PRMT R6, R6, 0x5410, R8 ;  /* 0x0000541006067816 */ /* 0x000fe20000000008 */
[----:B------:R-:W2:Y:S01]  /*6a10*/  MUFU.EX2 R41, R41 ;  /* 0x0000002900297308 */ /* 0x000ea20000000800 */
[----:B------:R-:W-:Y:S01]  /*6a20*/  FFMA.FTZ R39, R250, c[0x0][0x23c], -R67 ;  /* 0x00008f00fa277a23 */ /* 0x000fe20000010843 */
[----:B------:R-:W-:Y:S01]  /*6a30*/  LOP3.LUT R25, R24, 0xff, RZ, 0xc0, !PT ;  /* 0x000000ff18197812 */ /* 0x000fe200078ec0ff */
[----:B------:R-:W-:Y:S01]  /*6a40*/  IMAD.MOV.U32 R243, RZ, RZ, R17 ;  /* 0x000000fffff37224 */ /* 0x000fe200078e0011 */
[----:B------:R-:W-:Y:S01]  /*6a50*/  SHF.R.U32.HI R8, RZ, 0x10, R24 ;  /* 0x00000010ff087819 */ /* 0x000fe20000011618 */
[----:B------:R-:W3:Y:S01]  /*6a60*/  LDSM.16.MT88.4 R16, [R187+0x6000] ;  /* 0x00600000bb10783b */ /* 0x000ee20000004200 */
[----:B------:R-:W-:Y:S01]  /*6a70*/  SHF.R.U32.HI R9, RZ, 0x8, R9 ;  /* 0x00000008ff097819 */ /* 0x000fe20000011609 */
[----:B------:R-:W-:Y:S01]  /*6a80*/  FFMA.FTZ R46, R239, c[0x0][0x23c], -R56 ;  /* 0x00008f00ef2e7a23 */ /* 0x000fe20000010838 */
[----:B------:R-:W-:Y:S01]  /*6a90*/  LOP3.LUT R4, R15, UR24, R242, 0x96, !PT ;  /* 0x000000180f047c12 */ /* 0x000fe2000f8e96f2 */
[----:B------:R-:W-:Y:S01]  /*6aa0*/  MUFU.EX2 R44, R44 ;  /* 0x0000002c002c7308 */ /* 0x000fe20000000800 */
[----:B------:R-:W-:Y:S01]  /*6ab0*/  SHF.R.U32.HI R11, RZ, 0x10, R14 ;  /* 0x00000010ff0b7819 */ /* 0x000fe2000001160e */
[----:B------:R-:W-:Y:S01]  /*6ac0*/  FFMA.FTZ R45, R238, c[0x0][0x23c], -R56 ;  /* 0x00008f00ee2d7a23 */ /* 0x000fe20000010838 */
[----:B------:R-:W-:Y:S01]  /*6ad0*/  SHF.R.U32.HI R24, RZ, 0x18, R24 ;  /* 0x00000018ff187819 */ /* 0x000fe20000011618 */
[----:B------:R-:W-:Y:S01]  /*6ae0*/  FFMA.FTZ R47, R237, c[0x0][0x23c], -R56 ;  /* 0x00008f00ed2f7a23 */ /* 0x000fe20000010838 */
[----:B------:R-:W-:Y:S01]  /*6af0*/  LOP3.LUT R8, R8, 0xff, RZ, 0xc0, !PT ;  /* 0x000000ff08087812 */ /* 0x000fe200078ec0ff */
[----:B------:R-:W-:Y:S01]  /*6b00*/  FFMA.FTZ R152, R152, c[0x0][0x23c], -R147 ;  /* 0x00008f0098987a23 */ /* 0x000fe20000010893 */
[----:B------:R-:W-:Y:S01]  /*6b10*/  PRMT R25, R25, 0x5410, R9 ;  /* 0x0000541019197816 */ /* 0x000fe20000000009 */
[----:B------:R-:W-:Y:S01]  /*6b20*/  MUFU.EX2 R43, R43 ;  /* 0x0000002b002b7308 */ /* 0x000fe20000000800 */
[----:B------:R-:W-:Y:S01]  /*6b30*/  LOP3.LUT R10, R4, 0xffff, RZ, 0xc0, !PT ;  /* 0x0000ffff040a7812 */ /* 0x000fe200078ec0ff */
[----:B------:R-:W-:Y:S01]  /*6b40*/  FFMA.FTZ R155, R155, c[0x0][0x23c], -R147 ;  /* 0x00008f009b9b7a23 */ /* 0x000fe20000010893 */
[----:B------:R-:W-:Y:S01]  /*6b50*/  SHF.R.U32.HI R9, RZ, 0x10, R4 ;  /* 0x00000010ff097819 */ /* 0x000fe20000011604 */
[--C-:B------:R-:W-:Y:S01]  /*6b60*/  FFMA.FTZ R171, R171, c[0x0][0x23c], -R56.reuse ;  /* 0x00008f00abab7a23 */ /* 0x100fe20000010838 */
[----:B------:R-:W-:Y:S01]  /*6b70*/  PRMT R53, R203, 0x7054, R203 ;  /* 0x00007054cb357816 */ /* 0x000fe200000000cb */
[----:B------:R-:W-:Y:S01]  /*6b80*/  FFMA.FTZ R176, R176, c[0x0][0x23c], -R56 ;  /* 0x00008f00b0b07a23 */ /* 0x000fe20000010838 */
[----:B------:R-:W-:Y:S01]  /*6b90*/  SHF.R.U32.HI R5, RZ, 0x18, R14 ;  /* 0x00000018ff057819 */ /* 0x000fe2000001160e */
[----:B------:R-:W-:Y:S01]  /*6ba0*/  MUFU.EX2 R38, R38 ;  /* 0x0000002600267308 */ /* 0x000fe20000000800 */
[----:B------:R-:W-:Y:S01]  /*6bb0*/  LOP3.LUT R11, R11, 0xff, RZ, 0xc0, !PT ;  /* 0x000000ff0b0b7812 */ /* 0x000fe200078ec0ff */
[--C-:B------:R-:W-:Y:S01]  /*6bc0*/  HSET2.LE.AND R6, R6, R53.reuse, PT ;  /* 0x0000003506067233 */ /* 0x100fe20003803000 */
[----:B------:R-:W-:Y:S01]  /*6bd0*/  PRMT R24, R8, 0x5410, R24 ;  /* 0x0000541008187816 */ /* 0x000fe20000000018 */
[--C-:B------:R-:W-:Y:S01]  /*6be0*/  HSET2.LE.AND R31, R31, R53.reuse, PT ;  /* 0x000000351f1f7233 */ /* 0x100fe20003803000 */
[----:B------:R-:W-:Y:S01]  /*6bf0*/  LOP3.LUT R20, R4, 0xff, RZ, 0xc0, !PT ;  /* 0x000000ff04147812 */ /* 0x000fe200078ec0ff */
[--C-:B------:R-:W-:Y:S01]  /*6c00*/  HSET2.LE.AND R25, R25, R53.reuse, PT ;  /* 0x0000003519197233 */ /* 0x100fe20003803000 */
[----:B------:R-:W-:Y:S01]  /*6c10*/  SHF.R.U32.HI R4, RZ, 0x18, R4 ;  /* 0x00000018ff047819 */ /* 0x000fe20000011604 */
[----:B------:R-:W4:Y:S01]  /*6c20*/  MUFU.EX2 R37, R37 ;  /* 0x0000002500257308 */ /* 0x000f220000000800 */
[----:B------:R-:W-:Y:S01]  /*6c30*/  SHF.R.U32.HI R10, RZ, 0x8, R10 ;  /* 0x00000008ff0a7819 */ /* 0x000fe2000001160a */
[--C-:B------:R-:W-:Y:S01]  /*6c40*/  FFMA.FTZ R151, R151, c[0x0][0x23c], -R147.reuse ;  /* 0x00008f0097977a23 */ /* 0x100fe20000010893 */
[----:B------:R-:W-:Y:S01]  /*6c50*/  LOP3.LUT R9, R9, 0xff, RZ, 0xc0, !PT ;  /* 0x000000ff09097812 */ /* 0x000fe200078ec0ff */
[----:B------:R-:W-:Y:S01]  /*6c60*/  FFMA.FTZ R153, R153, c[0x0][0x23c], -R147 ;  /* 0x00008f0099997a23 */ /* 0x000fe20000010893 */
[----:B------:R-:W-:Y:S01]  /*6c70*/  FSEL R8, R33, RZ, P0 ;  /* 0x000000ff21087208 */ /* 0x000fe20000000000 */
[----:B------:R-:W-:Y:S01]  /*6c80*/  FFMA.FTZ R158, R158, c[0x0][0x23c], -R67 ;  /* 0x00008f009e9e7a23 */ /* 0x000fe20000010843 */
[----:B------:R-:W-:Y:S01]  /*6c90*/  PRMT R5, R11, 0x5410, R5 ;  /* 0x000054100b057816 */ /* 0x000fe20000000005 */
[----:B------:R-:W-:Y:S01]  /*6ca0*/  MUFU.EX2 R40, R40 ;  /* 0x0000002800287308 */ /* 0x000fe20000000800 */
[----:B------:R-:W-:Y:S01]  /*6cb0*/  PRMT R20, R20, 0x5410, R10 ;  /* 0x0000541014147816 */ /* 0x000fe2000000000a */
[----:B------:R-:W-:Y:S01]  /*6cc0*/  FADD.FTZ R8, R133, -R8 ;  /* 0x8000000885087221 */ /* 0x000fe20000010000 */
[----:B------:R-:W-:Y:S01]  /*6cd0*/  PRMT R4, R9, 0x5410, R4 ;  /* 0x0000541009047816 */ /* 0x000fe20000000004 */
[--C-:B------:R-:W-:Y:S01]  /*6ce0*/  HSET2.LE.AND R23, R5, R53.reuse, PT ;  /* 0x0000003505177233 */ /* 0x100fe20003803000 */
[----:B--2---:R-:W-:Y:S01]  /*6cf0*/  F2FP.BF16.PACK_AB R22, R41, R42 ;  /* 0x0000002a2916723e */ /* 0x004fe200000010ff */
[----:B------:R-:W-:Y:S01]  /*6d00*/  FMUL.FTZ R8, R8, c[0x0][0x23c] ;  /* 0x00008f0008087a20 */ /* 0x000fe20000410000 */
[----:B-1----:R-:W-:Y:S01]  /*6d10*/  FMNMX.FTZ R35, R7, R35, !PT ;  /* 0x0000002307237209 */ /* 0x002fe20007810000 */
[----:B------:R-:W1:Y:S01]  /*6d20*/  MUFU.EX2 R39, R39 ;  /* 0x0000002700277308 */ /* 0x000e620000000800 */
[----:B------:R-:W-:Y:S01]  /*6d30*/  LOP3.LUT R22, R6, R22, RZ, 0xc0, !PT ;  /* 0x0000001606167212 */ /* 0x000fe200078ec0ff */
[--C-:B------:R-:W-:Y:S01]  /*6d40*/  HSET2.LE.AND R20, R20, R53.reuse, PT ;  /* 0x0000003514147233 */ /* 0x100fe20003803000 */
[----:B------:R-:W-:Y:S01]  /*6d50*/  SHF.R.U32.HI R12, RZ, 0x8, R12 ;  /* 0x00000008ff0c7819 */ /* 0x000fe2000001160c */
[--C-:B------:R-:W-:Y:S01]  /*6d60*/  HSET2.LE.AND R4, R4, R53.reuse, PT ;  /* 0x0000003504047233 */ /* 0x100fe20003803000 */
[----:B----4-:R-:W-:Y:S01]  /*6d70*/  F2FP.BF16.PACK_AB R6, R37, R38 ;  /* 0x000000262506723e */ /* 0x010fe200000010ff */
[----:B------:R-:W-:Y:S01]  /*6d80*/  FMUL.FTZ R54, R35, c[0x0][0x23c] ;  /* 0x00008f0023367a20 */ /* 0x000fe20000410000 */
[----:B------:R-:W-:Y:S01]  /*6d90*/  F2FP.BF16.PACK_AB R5, R43, R44 ;  /* 0x0000002c2b05723e */ /* 0x000fe200000010ff */
[----:B------:R2:W4:Y:S01]  /*6da0*/  MUFU.EX2 R49, R8 ;  /* 0x0000000800317308 */ /* 0x0005220000000800 */
[----:B------:R-:W-:Y:S01]  /*6db0*/  FSETP.NEU.FTZ.AND P0, PT, R35, -INF , PT ;  /* 0xff8000002300780b */ /* 0x000fe20003f1d000 */
[----:B------:R-:W-:Y:S01]  /*6dc0*/  FFMA.FTZ R154, R154, c[0x0][0x23c], -R67 ;  /* 0x00008f009a9a7a23 */ /* 0x000fe20000010843 */
[----:B------:R-:W-:Y:S01]  /*6dd0*/  PRMT R27, R27, 0x5410, R12 ;  /* 0x000054101b1b7816 */ /* 0x000fe2000000000c */
[--C-:B------:R-:W-:Y:S01]  /*6de0*/  FFMA.FTZ R163, R163, c[0x0][0x23c], -R56.reuse ;  /* 0x00008f00a3a37a23 */ /* 0x100fe20000010838 */
[----:B------:R-:W-:Y:S01]  /*6df0*/  LOP3.LUT R23, R23, R6, RZ, 0xc0, !PT ;  /* 0x0000000617177212 */ /* 0x000fe200078ec0ff */
[----:B------:R-:W5:Y:S01]  /*6e00*/  LDSM.16.MT88.4 R12, [R186+0x6000] ;  /* 0x00600000ba0c783b */ /* 0x000f620000004200 */
[----:B------:R-:W-:Y:S01]  /*6e10*/  LOP3.LUT R20, R20, R5, RZ, 0xc0, !PT ;  /* 0x0000000514147212 */ /* 0x000fe200078ec0ff */
[----:B------:R-:W-:Y:S01]  /*6e20*/  MUFU.EX2 R46, R46 ;  /* 0x0000002e002e7308 */ /* 0x000fe20000000800 */
[----:B-1----:R-:W-:Y:S01]  /*6e30*/  F2FP.BF16.PACK_AB R21, R39, R40 ;  /* 0x000000282715723e */ /* 0x002fe200000010ff */
[----:B------:R-:W-:Y:S01]  /*6e40*/  HSET2.LE.AND R27, R27, R53, PT ;  /* 0x000000351b1b7233 */ /* 0x000fe20003803000 */
[----:B------:R-:W-:Y:S01]  /*6e50*/  FSEL R54, R54, RZ, P0 ;  /* 0x000000ff36367208 */ /* 0x000fe20000000000 */
[----:B------:R-:W-:Y:S01]  /*6e60*/  FFMA.FTZ R162, R162, c[0x0][0x23c], -R56 ;  /* 0x00008f00a2a27a23 */ /* 0x000fe20000010838 */
[----:B------:R-:W-:Y:S01]  /*6e70*/  LOP3.LUT R21, R4, R21, RZ, 0xc0, !PT ;  /* 0x0000001504157212 */ /* 0x000fe200078ec0ff */
[----:B------:R-:W-:Y:S01]  /*6e80*/  FFMA.FTZ R168, R168, c[0x0][0x23c], -R147 ;  /* 0x00008f00a8a87a23 */ /* 0x000fe20000010893 */
[----:B------:R-:W-:Y:S01]  /*6e90*/  LDSM.16.MT88.4 R4, [R184+0x6000] ;  /* 0x00600000b804783b */ /* 0x000fe20000004200 */
[----:B------:R-:W-:Y:S01]  /*6ea0*/  FSEL R29, R36, RZ, P2 ;  /* 0x000000ff241d7208 */ /* 0x000fe20001000000 */
[--C-:B------:R-:W-:Y:S01]  /*6eb0*/  FFMA.FTZ R57, R236, c[0x0][0x23c], -R54.reuse ;  /* 0x00008f00ec397a23 */ /* 0x100fe20000010836 */
[----:B------:R-:W-:Y:S01]  /*6ec0*/  FSEL R26, R35, RZ, P0 ;  /* 0x000000ff231a7208 */ /* 0x000fe20000000000 */
[----:B--2---:R-:W1:Y:S01]  /*6ed0*/  LDSM.16.MT88.4 R8, [R185+0x6000] ;  /* 0x00600000b908783b */ /* 0x004e620000004200 */
[--C-:B------:R-:W-:Y:S01]  /*6ee0*/  FFMA.FTZ R58, R64, c[0x0][0x23c], -R54.reuse ;  /* 0x00008f00403a7a23 */ /* 0x100fe20000010836 */
[----:B------:R-:W-:Y:S01]  /*6ef0*/  FSEL R50, R34, RZ, P1 ;  /* 0x000000ff22327208 */ /* 0x000fe20000800000 */
[--C-:B------:R-:W-:Y:S01]  /*6f00*/  FFMA.FTZ R52, R235, c[0x0][0x23c], -R54.reuse ;  /* 0x00008f00eb347a23 */ /* 0x100fe20000010836 */
[----:B------:R-:W-:Y:S01]  /*6f10*/  MUFU.EX2 R45, R45 ;  /* 0x0000002d002d7308 */ /* 0x000fe20000000800 */
[----:B------:R-:W-:Y:S01]  /*6f20*/  FFMA.FTZ R55, R233, c[0x0][0x23c], -R54 ;  /* 0x00008f00e9377a23 */ /* 0x000fe20000010836 */
[----:B------:R-:W-:Y:S01]  /*6f30*/  LOP3.LUT R248, R243, UR7, R248, 0x96, !PT ;  /* 0x00000007f3f87c12 */ /* 0x000fe2000f8e96f8 */
[----:B------:R-:W-:Y:S01]  /*6f40*/  FADD.FTZ R29, R136, -R29 ;  /* 0x8000001d881d7221 */ /* 0x000fe20000010000 */
[----:B------:R-:W-:Y:S01]  /*6f50*/  IADD3 R30, R30, 0x1, RZ ;  /* 0x000000011e1e7810 */ /* 0x000fe20007ffe0ff */
[----:B------:R-:W-:Y:S01]  /*6f60*/  FADD.FTZ R26, R135, -R26 ;  /* 0x8000001a871a7221 */ /* 0x000fe20000010000 */
[----:B------:R-:W-:Y:S01]  /*6f70*/  ISETP.GE.AND P0, PT, R132, 0x3, PT ;  /* 0x000000038400780c */ /* 0x000fe20003f06270 */
[----:B------:R-:W-:Y:S01]  /*6f80*/  FADD.FTZ R50, R134, -R50 ;  /* 0x8000003286327221 */ /* 0x000fe20000010000 */
[----:B------:R-:W-:Y:S01]  /*6f90*/  MUFU.EX2 R57, R57 ;  /* 0x0000003900397308 */ /* 0x000fe20000000800 */
[----:B------:R-:W-:-:S02]  /*6fa0*/  FMUL.FTZ R29, R29, c[0x0][0x23c] ;  /* 0x00008f001d1d7a20 */ /* 0x000fc40000410000 */
[----:B------:R-:W-:Y:S02]  /*6fb0*/  FMUL.FTZ R26, R26, c[0x0][0x23c] ;  /* 0x00008f001a1a7a20 */ /* 0x000fe40000410000 */
[----:B------:R-:W-:Y:S02]  /*6fc0*/  FMUL.FTZ R50, R50, c[0x0][0x23c] ;  /* 0x00008f0032327a20 */ /* 0x000fe40000410000 */
[-C--:B----4-:R-:W-:Y:S01]  /*6fd0*/  FMUL.FTZ R70, R70, R49.reuse ;  /* 0x0000003146467220 */ /* 0x090fe20000410000 */
[----:B------:R-:W-:Y:S01]  /*6fe0*/  MUFU.EX2 R58, R58 ;  /* 0x0000003a003a7308 */ /* 0x000fe20000000800 */
[-C--:B------:R-:W-:Y:S02]  /*6ff0*/  FMUL.FTZ R71, R71, R49.reuse ;  /* 0x0000003147477220 */ /* 0x080fe40000410000 */
[-C--:B------:R-:W-:Y:S01]  /*7000*/  FMUL.FTZ R82, R82, R49.reuse ;  /* 0x0000003152527220 */ /* 0x080fe20000410000 */
[----:B------:R-:W-:Y:S01]  /*7010*/  @P0 IADD3 R206, R132, -0x3, RZ ;  /* 0xfffffffd84ce0810 */ /* 0x000fe20007ffe0ff */
[----:B------:R-:W-:-:S02]  /*7020*/  FMUL.FTZ R83, R83, R49 ;  /* 0x0000003153537220 */ /* 0x000fc40000410000 */
[-C--:B------:R-:W-:Y:S01]  /*7030*/  FMUL.FTZ R74, R74, R49.reuse ;  /* 0x000000314a4a7220 */ /* 0x080fe20000410000 */
[----:B------:R-:W-:Y:S01]  /*7040*/  MUFU.EX2 R48, R48 ;  /* 0x0000003000307308 */ /* 0x000fe20000000800 */
[----:B------:R-:W-:Y:S02]  /*7050*/  FMUL.FTZ R75, R75, R49 ;  /* 0x000000314b4b7220 */ /* 0x000fe40000410000 */
[----:B------:R-:W-:-:S04]  /*7060*/  IMAD.WIDE.U32 R248, R248, -0x2daee0ad, RZ ;  /* 0xd2511f53f8f87825 */ /* 0x000fc800078e00ff */
[-C--:B------:R-:W-:Y:S01]  /*7070*/  FMUL.FTZ R126, R126, R49.reuse ;  /* 0x000000317e7e7220 */ /* 0x080fe20000410000 */
[----:B------:R-:W2:Y:S01]  /*7080*/  MUFU.EX2 R47, R47 ;  /* 0x0000002f002f7308 */ /* 0x000ea20000000800 */
[-C--:B------:R-:W-:Y:S01]  /*7090*/  FMUL.FTZ R127, R127, R49.reuse ;  /* 0x000000317f7f7220 */ /* 0x080fe20000410000 */
[----:B------:R-:W-:Y:S01]  /*70a0*/  LOP3.LUT R240, R249, UR23, R240, 0x96, !PT ;  /* 0x00000017f9f07c12 */ /* 0x000fe2000f8e96f0 */
[-C--:B------:R-:W-:Y:S02]  /*70b0*/  FMUL.FTZ R122, R122, R49.reuse ;  /* 0x000000317a7a7220 */ /* 0x080fe40000410000 */
[----:B------:R-:W-:Y:S02]  /*70c0*/  FMUL.FTZ R123, R123, R49 ;  /* 0x000000317b7b7220 */ /* 0x000fe40000410000 */
[--C-:B------:R-:W-:Y:S01]  /*70d0*/  FFMA.FTZ R178, R178, c[0x0][0x23c], -R54.reuse ;  /* 0x00008f00b2b27a23 */ /* 0x100fe20000010836 */
[----:B------:R-:W-:Y:S01]  /*70e0*/  MUFU.EX2 R52, R52 ;  /* 0x0000003400347308 */ /* 0x000fe20000000800 */
[----:B------:R-:W-:-:S02]  /*70f0*/  FFMA.FTZ R177, R177, c[0x0][0x23c], -R54 ;  /* 0x00008f00b1b17a23 */ /* 0x000fc40000010836 */
[--C-:B------:R-:W-:Y:S02]  /*7100*/  FFMA.FTZ R161, R161, c[0x0][0x23c], -R54.reuse ;  /* 0x00008f00a1a17a23 */ /* 0x100fe40000010836 */
[----:B------:R-:W-:Y:S02]  /*7110*/  FFMA.FTZ R156, R156, c[0x0][0x23c], -R54 ;  /* 0x00008f009c9c7a23 */ /* 0x000fe40000010836 */
[-C--:B------:R-:W-:Y:S01]  /*7120*/  FMUL.FTZ R106, R106, R49.reuse ;  /* 0x000000316a6a7220 */ /* 0x080fe20000410000 */
[----:B------:R-:W4:Y:S01]  /*7130*/  MUFU.EX2 R55, R55 ;  /* 0x0000003700377308 */ /* 0x000f220000000800 */
[----:B--2---:R-:W-:Y:S01]  /*7140*/  F2FP.BF16.PACK_AB R134, R47, R48 ;  /* 0x000000302f86723e */ /* 0x004fe200000010ff */
[-C--:B------:R-:W-:Y:S02]  /*7150*/  FMUL.FTZ R107, R107, R49.reuse ;  /* 0x000000316b6b7220 */ /* 0x080fe40000410000 */
[-C--:B------:R-:W-:Y:S02]  /*7160*/  FMUL.FTZ R90, R90, R49.reuse ;  /* 0x000000315a5a7220 */ /* 0x080fe40000410000 */
[----:B------:R-:W-:-:S02]  /*7170*/  FMUL.FTZ R91, R91, R49 ;  /* 0x000000315b5b7220 */ /* 0x000fc40000410000 */
[----:B------:R2:W1:Y:S01]  /*7180*/  MUFU.EX2 R59, R29 ;  /* 0x0000001d003b7308 */ /* 0x0004620000000800 */
[-C--:B------:R-:W-:Y:S02]  /*7190*/  FMUL.FTZ R94, R94, R49.reuse ;  /* 0x000000315e5e7220 */ /* 0x080fe40000410000 */
[----:B------:R-:W-:Y:S02]  /*71a0*/  FMUL.FTZ R95, R95, R49 ;  /* 0x000000315f5f7220 */ /* 0x000fe40000410000 */
[----:B------:R-:W-:Y:S02]  /*71b0*/  FFMA.FTZ R169, R169, c[0x0][0x23c], -R147 ;  /* 0x00008f00a9a97a23 */ /* 0x000fe40000010893 */
[--C-:B------:R-:W-:Y:S01]  /*71c0*/  FFMA.FTZ R165, R165, c[0x0][0x23c], -R67.reuse ;  /* 0x00008f00a5a57a23 */ /* 0x100fe20000010843 */
[----:B------:R3:W3:Y:S01]  /*71d0*/  MUFU.EX2 R64, R26 ;  /* 0x0000001a00407308 */ /* 0x0006e20000000800 */
[----:B----4-:R-:W-:Y:S01]  /*71e0*/  F2FP.BF16.PACK_AB R133, R55, R52 ;  /* 0x000000343785723e */ /* 0x010fe200000010ff */
[----:B------:R-:W-:-:S02]  /*71f0*/  FFMA.FTZ R167, R167, c[0x0][0x23c], -R67 ;  /* 0x00008f00a7a77a23 */ /* 0x000fc40000010843 */
[--C-:B------:R-:W-:Y:S02]  /*7200*/  FFMA.FTZ R166, R166, c[0x0][0x23c], -R147.reuse ;  /* 0x00008f00a6a67a23 */ /* 0x100fe40000010893 */
[----:B------:R-:W-:Y:S02]  /*7210*/  FFMA.FTZ R164, R164, c[0x0][0x23c], -R147 ;  /* 0x00008f00a4a47a23 */ /* 0x000fe40000010893 */
[----:B------:R-:W4:Y:S01]  /*7220*/  MUFU.EX2 R50, R50 ;  /* 0x0000003200327308 */ /* 0x000f220000000800 */
[----:B--2---:R-:W-:Y:S01]  /*7230*/  HSET2.LE.AND R29, R24, R53, PT ;  /* 0x00000035181d7233 */ /* 0x004fe20003803000 */
[----:B------:R-:W-:Y:S01]  /*7240*/  F2FP.BF16.PACK_AB R24, R58, R57 ;  /* 0x000000393a18723e */ /* 0x000fe200000010ff */
[-C--:B-1----:R-:W-:Y:S02]  /*7250*/  FMUL.FTZ R128, R128, R59.reuse ;  /* 0x0000003b80807220 */ /* 0x082fe40000410000 */
[-C--:B------:R-:W-:Y:S02]  /*7260*/  FMUL.FTZ R129, R129, R59.reuse ;  /* 0x0000003b81817220 */ /* 0x080fe40000410000 */
[-C--:B------:R-:W-:Y:S01]  /*7270*/  FMUL.FTZ R116, R116, R59.reuse ;  /* 0x0000003b74747220 */ /* 0x080fe20000410000 */
[----:B---3--:R-:W-:Y:S01]  /*7280*/  F2FP.BF16.PACK_AB R26, R45, R46 ;  /* 0x0000002e2d1a723e */ /* 0x008fe200000010ff */
[-C--:B------:R-:W-:Y:S01]  /*7290*/  FMUL.FTZ R130, R130, R64.reuse ;  /* 0x0000004082827220 */ /* 0x080fe20000410000 */
[----:B------:R-:W-:Y:S01]  /*72a0*/  MUFU.EX2 R152, R152 ;  /* 0x0000009800987308 */ /* 0x000fe20000000800 */
[----:B------:R-:W-:Y:S01]  /*72b0*/  FMUL.FTZ R131, R131, R64 ;  /* 0x0000004083837220 */ /* 0x000fe20000410000 */
[----:B------:R-:W-:Y:S01]  /*72c0*/  LOP3.LUT R26, R27, R26, RZ, 0xc0, !PT ;  /* 0x0000001a1b1a7212 */ /* 0x000fe200078ec0ff */
[-C--:B------:R-:W-:Y:S01]  /*72d0*/  FMUL.FTZ R117, R117, R59.reuse ;  /* 0x0000003b75757220 */ /* 0x080fe20000410000 */
[----:B------:R-:W-:Y:S01]  /*72e0*/  LOP3.LUT R27, R31, R24, RZ, 0xc0, !PT ;  /* 0x000000181f1b7212 */ /* 0x000fe200078ec0ff */
[----:B------:R-:W-:Y:S01]  /*72f0*/  FMUL.FTZ R118, R118, R64 ;  /* 0x0000004076767220 */ /* 0x000fe20000410000 */
[----:B------:R-:W-:Y:S01]  /*7300*/  LOP3.LUT R24, R25, R134, RZ, 0xc0, !PT ;  /* 0x0000008619187212 */ /* 0x000fe200078ec0ff */
[-C--:B------:R-:W-:Y:S01]  /*7310*/  FMUL.FTZ R119, R119, R64.reuse ;  /* 0x0000004077777220 */ /* 0x080fe20000410000 */
[----:B------:R-:W-:Y:S01]  /*7320*/  LOP3.LUT R134, R215, UR7, R230, 0x96, !PT ;  /* 0x00000007d7867c12 */ /* 0x000fe2000f8e96e6 */
[----:B------:R-:W-:Y:S01]  /*7330*/  FMUL.FTZ R112, R112, R59 ;  /* 0x0000003b70707220 */ /* 0x000fe20000410000 */
[----:B------:R-:W-:Y:S01]  /*7340*/  LOP3.LUT R25, R29, R133, RZ, 0xc0, !PT ;  /* 0x000000851d197212 */ /* 0x000fe200078ec0ff */
[----:B------:R-:W-:Y:S01]  /*7350*/  FMUL.FTZ R113, R113, R59 ;  /* 0x0000003b71717220 */ /* 0x000fe20000410000 */
[----:B------:R-:W1:Y:S01]  /*7360*/  MUFU.EX2 R155, R155 ;  /* 0x0000009b009b7308 */ /* 0x000e620000000800 */
[----:B------:R-:W-:-:S02]  /*7370*/  FMUL.FTZ R114, R114, R64 ;  /* 0x0000004072727220 */ /* 0x000fc40000410000 */
[-C--:B------:R-:W-:Y:S02]  /*7380*/  FMUL.FTZ R115, R115, R64.reuse ;  /* 0x0000004073737220 */ /* 0x080fe40000410000 */
[-C--:B------:R-:W-:Y:S01]  /*7390*/  FMUL.FTZ R108, R108, R59.reuse ;  /* 0x0000003b6c6c7220 */ /* 0x080fe20000410000 */
[C---:B------:R-:W-:Y:S01]  /*73a0*/  HMMA.16816.F32.BF16 R128, R24.reuse, R16, R128 ;  /* 0x000000101880723c */ /* 0x040fe20000041880 */
[-C--:B------:R-:W-:Y:S01]  /*73b0*/  FMUL.FTZ R109, R109, R59.reuse ;  /* 0x0000003b6d6d7220 */ /* 0x080fe20000410000 */
[----:B------:R-:W-:Y:S01]  /*73c0*/  MUFU.EX2 R171, R171 ;  /* 0x000000ab00ab7308 */ /* 0x000fe20000000800 */
[-C--:B------:R-:W-:Y:S02]  /*73d0*/  FMUL.FTZ R110, R110, R64.reuse ;  /* 0x000000406e6e7220 */ /* 0x080fe40000410000 */
[-C--:B------:R-:W-:Y:S02]  /*73e0*/  FMUL.FTZ R111, R111, R64.reuse ;  /* 0x000000406f6f7220 */ /* 0x080fe40000410000 */
[-C--:B------:R-:W-:Y:S01]  /*73f0*/  FMUL.FTZ R76, R76, R59.reuse ;  /* 0x0000003b4c4c7220 */ /* 0x080fe20000410000 */
[----:B------:R-:W-:Y:S01]  /*7400*/  HMMA.16816.F32.BF16 R116, R24, R18, R116 ;  /* 0x000000121874723c */ /* 0x000fe20000041874 */
[----:B------:R-:W-:Y:S01]  /*7410*/  FMUL.FTZ R77, R77, R59 ;  /* 0x0000003b4d4d7220 */ /* 0x000fe20000410000 */
[----:B------:R-:W2:Y:S01]  /*7420*/  MUFU.EX2 R176, R176 ;  /* 0x000000b000b07308 */ /* 0x000ea20000000800 */
[----:B------:R-:W-:-:S02]  /*7430*/  FMUL.FTZ R78, R78, R64 ;  /* 0x000000404e4e7220 */ /* 0x000fc40000410000 */
[-C--:B------:R-:W-:Y:S02]  /*7440*/  FMUL.FTZ R79, R79, R64.reuse ;  /* 0x000000404f4f7220 */ /* 0x080fe40000410000 */
[-C--:B------:R-:W-:Y:S01]  /*7450*/  FMUL.FTZ R84, R84, R59.reuse ;  /* 0x0000003b54547220 */ /* 0x080fe20000410000 */
[C---:B-----5:R-:W-:Y:S01]  /*7460*/  HMMA.16816.F32.BF16 R112, R24.reuse, R12, R112 ;  /* 0x0000000c1870723c */ /* 0x060fe20000041870 */
[-C--:B------:R-:W-:Y:S01]  /*7470*/  FMUL.FTZ R85, R85, R59.reuse ;  /* 0x0000003b55557220 */ /* 0x080fe20000410000 */
[----:B------:R-:W-:Y:S01]  /*7480*/  MUFU.EX2 R178, R178 ;  /* 0x000000b200b27308 */ /* 0x000fe20000000800 */
[-C--:B------:R-:W-:Y:S02]  /*7490*/  FMUL.FTZ R86, R86, R64.reuse ;  /* 0x0000004056567220 */ /* 0x080fe40000410000 */
[-C--:B------:R-:W-:Y:S02]  /*74a0*/  FMUL.FTZ R87, R87, R64.reuse ;  /* 0x0000004057577220 */ /* 0x080fe40000410000 */
[-C--:B------:R-:W-:Y:S01]  /*74b0*/  FMUL.FTZ R100, R100, R59.reuse ;  /* 0x0000003b64647220 */ /* 0x080fe20000410000 */
[----:B------:R-:W-:Y:S01]  /*74c0*/  HMMA.16816.F32.BF16 R108, R24, R14, R108 ;  /* 0x0000000e186c723c */ /* 0x000fe2000004186c */
[----:B------:R-:W-:Y:S01]  /*74d0*/  FMUL.FTZ R101, R101, R59 ;  /* 0x0000003b65657220 */ /* 0x000fe20000410000 */
[----:B------:R-:W3:Y:S01]  /*74e0*/  MUFU.EX2 R177, R177 ;  /* 0x000000b100b17308 */ /* 0x000ee20000000800 */
[----:B------:R-:W-:-:S02]  /*74f0*/  FMUL.FTZ R102, R102, R64 ;  /* 0x0000004066667220 */ /* 0x000fc40000410000 */
[-C--:B------:R-:W-:Y:S02]  /*7500*/  FMUL.FTZ R103, R103, R64.reuse ;  /* 0x0000004067677220 */ /* 0x080fe40000410000 */
[-C--:B------:R-:W-:Y:S01]  /*7510*/  FMUL.FTZ R96, R96, R59.reuse ;  /* 0x0000003b60607220 */ /* 0x080fe20000410000 */
[C---:B------:R-:W-:Y:S01]  /*7520*/  HMMA.16816.F32.BF16 R76, R24.reuse, R8, R76 ;  /* 0x00000008184c723c */ /* 0x040fe2000004184c */
[----:B------:R-:W-:Y:S01]  /*7530*/  FMUL.FTZ R97, R97, R59 ;  /* 0x0000003b61617220 */ /* 0x000fe20000410000 */
[----:B------:R-:W-:Y:S01]  /*7540*/  MUFU.EX2 R151, R151 ;  /* 0x0000009700977308 */ /* 0x000fe20000000800 */
[-C--:B------:R-:W-:Y:S02]  /*7550*/  FMUL.FTZ R98, R98, R64.reuse ;  /* 0x0000004062627220 */ /* 0x080fe40000410000 */
[----:B------:R-:W-:Y:S02]  /*7560*/  FMUL.FTZ R99, R99, R64 ;  /* 0x0000004063637220 */ /* 0x000fe40000410000 */
[----:B------:R-:W-:Y:S01]  /*7570*/  IMAD.WIDE.U32 R134, R134, -0x2daee0ad, RZ ;  /* 0xd2511f5386867825 */ /* 0x000fe200078e00ff */
[C---:B------:R-:W-:Y:S02]  /*7580*/  HMMA.16816.F32.BF16 R84, R24.reuse, R10, R84 ;  /* 0x0000000a1854723c */ /* 0x040fe40000041854 */
[----:B------:R-:W5:Y:S01]  /*7590*/  MUFU.EX2 R153, R153 ;  /* 0x0000009900997308 */ /* 0x000f620000000800 */
[-C--:B----4-:R-:W-:Y:S01]  /*75a0*/  FMUL.FTZ R68, R68, R50.reuse ;  /* 0x0000003244447220 */ /* 0x090fe20000410000 */
[----:B------:R-:W-:Y:S01]  /*75b0*/  LOP3.LUT R29, R134, 0xffff, RZ, 0xc0, !PT ;  /* 0x0000ffff861d7812 */ /* 0x000fe200078ec0ff */
[-C--:B------:R-:W-:Y:S01]  /*75c0*/  FMUL.FTZ R69, R69, R50.reuse ;  /* 0x0000003245457220 */ /* 0x080fe20000410000 */
[----:B------:R-:W-:Y:S01]  /*75d0*/  LOP3.LUT R28, R135, UR23, R28, 0x96, !PT ;  /* 0x00000017871c7c12 */ /* 0x000fe2000f8e961c */
[-C--:B------:R-:W-:Y:S01]  /*75e0*/  FMUL.FTZ R80, R80, R50.reuse ;  /* 0x0000003250507220 */ /* 0x080fe20000410000 */
[C---:B------:R-:W-:Y:S01]  /*75f0*/  HMMA.16816.F32.BF16 R100, R24.reuse, R4, R100 ;  /* 0x000000041864723c */ /* 0x040fe20000041864 */
[-C--:B------:R-:W-:Y:S01]  /*7600*/  FMUL.FTZ R81, R81, R50.reuse ;  /* 0x0000003251517220 */ /* 0x080fe20000410000 */
[----:B------:R-:W-:Y:S01]  /*7610*/  SHF.R.U32.HI R29, RZ, 0x8, R29 ;  /* 0x00000008ff1d7819 */ /* 0x000fe2000001161d */
[-C--:B------:R-:W-:Y:S01]  /*7620*/  FMUL.FTZ R72, R72, R50.reuse ;  /* 0x0000003248487220 */ /* 0x080fe20000410000 */
[----:B------:R-:W-:Y:S01]  /*7630*/  SHF.R.U32.HI R133, RZ, 0x10, R28 ;  /* 0x00000010ff857819 */ /* 0x000fe2000001161c */
[-C--:B------:R-:W-:Y:S01]  /*7640*/  FMUL.FTZ R73, R73, R50.reuse ;  /* 0x0000003249497220 */ /* 0x080fe20000410000 */
[----:B------:R-:W-:Y:S01]  /*7650*/  MUFU.EX2 R158, R158 ;  /* 0x0000009e009e7308 */ /* 0x000fe20000000800 */
[-C--:B------:R-:W-:Y:S01]  /*7660*/  FMUL.FTZ R124, R124, R50.reuse ;  /* 0x000000327c7c7220 */ /* 0x080fe20000410000 */
[----:B------:R-:W-:Y:S01]  /*7670*/  HMMA.16816.F32.BF16 R96, R24, R6, R96 ;  /* 0x000000061860723c */ /* 0x000fe20000041860 */
[----:B------:R-:W-:-:S02]  /*7680*/  FMUL.FTZ R125, R125, R50 ;  /* 0x000000327d7d7220 */ /* 0x000fc40000410000 */
[-C--:B------:R-:W-:Y:S02]  /*7690*/  FMUL.FTZ R120, R120, R50.reuse ;  /* 0x0000003278787220 */ /* 0x080fe40000410000 */
[-C--:B------:R-:W-:Y:S01]  /*76a0*/  FMUL.FTZ R121, R121, R50.reuse ;  /* 0x0000003279797220 */ /* 0x080fe20000410000 */
[----:B------:R-:W-:Y:S01]  /*76b0*/  MUFU.EX2 R161, R161 ;  /* 0x000000a100a17308 */ /* 0x000fe20000000800 */
[----:B------:R-:W-:Y:S01]  /*76c0*/  LOP3.LUT R24, R229, UR15, R30, 0x96, !PT ;  /* 0x0000000fe5187c12 */ /* 0x000fe2000f8e961e */
[C---:B------:R-:W-:Y:S01]  /*76d0*/  HMMA.16816.F32.BF16 R68, R20.reuse, R12, R68 ;  /* 0x0000000c1444723c */ /* 0x040fe20000041844 */
[--C-:B------:R-:W-:Y:S01]  /*76e0*/  SHF.R.U32.HI R30, RZ, 0x10, R134.reuse ;  /* 0x00000010ff1e7819 */ /* 0x100fe20000011686 */
[-C--:B------:R-:W-:Y:S01]  /*76f0*/  FMUL.FTZ R104, R104, R50.reuse ;  /* 0x0000003268687220 */ /* 0x080fe20000410000 */
[----:B------:R-:W-:Y:S01]  /*7700*/  SHF.R.U32.HI R26, RZ, 0x18, R134 ;  /* 0x00000018ff1a7819 */ /* 0x000fe20000011686 */
[-C--:B------:R-:W-:Y:S01]  /*7710*/  FMUL.FTZ R105, R105, R50.reuse ;  /* 0x0000003269697220 */ /* 0x080fe20000410000 */
[----:B------:R-:W-:Y:S01]  /*7720*/  LOP3.LUT R30, R30, 0xff, RZ, 0xc0, !PT ;  /* 0x000000ff1e1e7812 */ /* 0x000fe200078ec0ff */
[-C--:B------:R-:W-:Y:S01]  /*7730*/  FMUL.FTZ R88, R88, R50.reuse ;  /* 0x0000003258587220 */ /* 0x080fe20000410000 */
[----:B------:R-:W-:Y:S01]  /*7740*/  LOP3.LUT R13, R248, 0xffff, RZ, 0xc0, !PT ;  /* 0x0000fffff80d7812 */ /* 0x000fe200078ec0ff */
[C---:B------:R-:W-:Y:S01]  /*7750*/  HMMA.16816.F32.BF16 R80, R20.reuse, R8, R80 ;  /* 0x000000081450723c */ /* 0x040fe20000041850 */
[--C-:B------:R-:W-:Y:S01]  /*7760*/  SHF.R.U32.HI R12, RZ, 0x18, R248.reuse ;  /* 0x00000018ff0c7819 */ /* 0x100fe200000116f8 */
[-C--:B------:R-:W-:Y:S01]  /*7770*/  FMUL.FTZ R89, R89, R50.reuse ;  /* 0x0000003259597220 */ /* 0x080fe20000410000 */
[----:B------:R-:W-:Y:S01]  /*7780*/  SHF.R.U32.HI R13, RZ, 0x8, R13 ;  /* 0x00000008ff0d7819 */ /* 0x000fe2000001160d */
[-C--:B------:R-:W-:Y:S01]  /*7790*/  FMUL.FTZ R92, R92, R50.reuse ;  /* 0x000000325c5c7220 */ /* 0x080fe20000410000 */
[----:B------:R-:W-:Y:S01]  /*77a0*/  LOP3.LUT R27, R134, 0xff, RZ, 0xc0, !PT ;  /* 0x000000ff861b7812 */ /* 0x000fe200078ec0ff */
[----:B------:R-:W-:Y:S01]  /*77b0*/  FMUL.FTZ R93, R93, R50 ;  /* 0x000000325d5d7220 */ /* 0x000fe20000410000 */
[----:B------:R-:W-:Y:S01]  /*77c0*/  SHF.R.U32.HI R8, RZ, 0x10, R248 ;  /* 0x00000010ff087819 */ /* 0x000fe200000116f8 */
[----:B------:R-:W-:Y:S01]  /*77d0*/  HMMA.16816.F32.BF16 R72, R20, R14, R72 ;  /* 0x0000000e1448723c */ /* 0x000fe20000041848 */
[----:B------:R-:W-:Y:S01]  /*77e0*/  LOP3.LUT R9, R248, 0xff, RZ, 0xc0, !PT ;  /* 0x000000fff8097812 */ /* 0x000fe200078ec0ff */
[----:B------:R-:W-:Y:S01]  /*77f0*/  MUFU.EX2 R156, R156 ;  /* 0x0000009c009c7308 */ /* 0x000fe20000000800 */
[----:B------:R-:W-:Y:S01]  /*7800*/  LOP3.LUT R8, R8, 0xff, RZ, 0xc0, !PT ;  /* 0x000000ff08087812 */ /* 0x000fe200078ec0ff */
[----:B------:R-:W-:Y:S01]  /*7810*/  IMAD.WIDE.U32 R24, R24, -0x326172a9, RZ ;  /* 0xcd9e8d5718187825 */ /* 0x000fe200078e00ff */
[----:B------:R-:W-:-:S02]  /*7820*/  PRMT R26, R30, 0x5410, R26 ;  /* 0x000054101e1a7816 */ /* 0x000fc4000000001a */
[----:B------:R-:W-:Y:S01]  /*7830*/  LOP3.LUT R30, R28, 0xffff, RZ, 0xc0, !PT ;  /* 0x0000ffff1c1e7812 */ /* 0x000fe200078ec0ff */
[--C-:B------:R-:W-:Y:S01]  /*7840*/  FFMA.FTZ R14, R159, c[0x0][0x23c], -R67.reuse ;  /* 0x00008f009f0e7a23 */ /* 0x100fe20000010843 */
[C---:B------:R-:W-:Y:S01]  /*7850*/  HMMA.16816.F32.BF16 R124, R20.reuse, R16, R124 ;  /* 0x00000010147c723c */ /* 0x040fe2000004187c */
[----:B------:R-:W-:Y:S01]  /*7860*/  FFMA.FTZ R159, R157, c[0x0][0x23c], -R67 ;  /* 0x00008f009d9f7a23 */ /* 0x000fe20000010843 */
[----:B------:R-:W-:Y:S01]  /*7870*/  PRMT R9, R9, 0x5410, R13 ;  /* 0x0000541009097816 */ /* 0x000fe2000000000d */
[----:B------:R1:W4:Y:S01]  /*7880*/  MUFU.EX2 R157, R14 ;  /* 0x0000000e009d7308 */ /* 0x0003220000000800 */
[----:B------:R-:W-:Y:S01]  /*7890*/  PRMT R8, R8, 0x5410, R12 ;  /* 0x0000541008087816 */ /* 0x000fe2000000000c */
[--C-:B------:R-:W-:Y:S01]  /*78a0*/  HSET2.LE.AND R26, R26, R53.reuse, PT ;  /* 0x000000351a1a7233 */ /* 0x100fe20003803000 */
[----:B------:R-:W-:Y:S01]  /*78b0*/  PRMT R29, R27, 0x5410, R29 ;  /* 0x000054101b1d7816 */ /* 0x000fe2000000001d */
[--C-:B------:R-:W-:Y:S01]  /*78c0*/  FFMA.FTZ R160, R160, c[0x0][0x23c], -R67.reuse ;  /* 0x00008f00a0a07a23 */ /* 0x100fe20000010843 */
[C---:B------:R-:W-:Y:S01]  /*78d0*/  HMMA.16816.F32.BF16 R120, R20.reuse, R18, R120 ;  /* 0x000000121478723c */ /* 0x040fe20000041878 */
[----:B------:R-:W4:Y:S01]  /*78e0*/  LDSM.16.MT88.4 R16, [R187+0x6800] ;  /* 0x00680000bb10783b */ /* 0x000f220000004200 */
[----:B------:R-:W-:Y:S01]  /*78f0*/  LOP3.LUT R13, R240, 0xffff, RZ, 0xc0, !PT ;  /* 0x0000fffff00d7812 */ /* 0x000fe200078ec0ff */
[--C-:B------:R-:W-:Y:S01]  /*7900*/  HSET2.LE.AND R29, R29, R53.reuse, PT ;  /* 0x000000351d1d7233 */ /* 0x100fe20003803000 */
[----:B------:R-:W-:Y:S01]  /*7910*/  SHF.R.U32.HI R12, RZ, 0x10, R240 ;  /* 0x00000010ff0c7819 */ /* 0x000fe200000116f0 */
[----:B------:R-:W-:Y:S01]  /*7920*/  MUFU.EX2 R154, R154 ;  /* 0x0000009a009a7308 */ /* 0x000fe20000000800 */
[----:B------:R-:W-:Y:S01]  /*7930*/  LOP3.LUT R27, R28, 0xff, RZ, 0xc0, !PT ;  /* 0x000000ff1c1b7812 */ /* 0x000fe200078ec0ff */
[--C-:B------:R-:W-:Y:S01]  /*7940*/  HSET2.LE.AND R8, R8, R53.reuse, PT ;  /* 0x0000003508087233 */ /* 0x100fe20003803000 */
[----:B------:R-:W-:Y:S01]  /*7950*/  SHF.R.U32.HI R31, RZ, 0x8, R30 ;  /* 0x00000008ff1f7819 */ /* 0x000fe2000001161e */
[C---:B------:R-:W-:Y:S01]  /*7960*/  HMMA.16816.F32.BF16 R104, R20.reuse, R10, R104 ;  /* 0x0000000a1468723c */ /* 0x040fe20000041868 */
[----:B------:R-:W-:Y:S01]  /*7970*/  SHF.R.U32.HI R28, RZ, 0x18, R28 ;  /* 0x00000018ff1c7819 */ /* 0x000fe2000001161c */
[----:B------:R-:W-:Y:S01]  /*7980*/  FFMA.FTZ R170, R170, c[0x0][0x23c], -R67 ;  /* 0x00008f00aaaa7a23 */ /* 0x000fe20000010843 */
[----:B------:R-:W-:Y:S01]  /*7990*/  LOP3.LUT R30, R133, 0xff, RZ, 0xc0, !PT ;  /* 0x000000ff851e7812 */ /* 0x000fe200078ec0ff */
[----:B------:R-:W3:Y:S01]  /*79a0*/  MUFU.EX2 R159, R159 ;  /* 0x0000009f009f7308 */ /* 0x000ee20000000800 */
[----:B------:R-:W-:Y:S01]  /*79b0*/  SHF.R.U32.HI R13, RZ, 0x8, R13 ;  /* 0x00000008ff0d7819 */ /* 0x000fe2000001160d */
[--C-:B------:R-:W-:Y:S01]  /*79c0*/  FFMA.FTZ R146, R146, c[0x0][0x23c], -R56.reuse ;  /* 0x00008f0092927a23 */ /* 0x100fe20000010838 */
[----:B------:R-:W-:Y:S01]  /*79d0*/  LOP3.LUT R10, R240, 0xff, RZ, 0xc0, !PT ;  /* 0x000000fff00a7812 */ /* 0x000fe200078ec0ff */
[C---:B------:R-:W-:Y:S01]  /*79e0*/  HMMA.16816.F32.BF16 R88, R20.reuse, R4, R88 ;  /* 0x000000041458723c */ /* 0x040fe20000041858 */
[----:B------:R-:W-:Y:S01]  /*79f0*/  LOP3.LUT R12, R12, 0xff, RZ, 0xc0, !PT ;  /* 0x000000ff0c0c7812 */ /* 0x000fe200078ec0ff */
[----:B------:R-:W-:Y:S01]  /*7a00*/  FFMA.FTZ R145, R145, c[0x0][0x23c], -R56 ;  /* 0x00008f0091917a23 */ /* 0x000fe20000010838 */
[----:B-1----:R-:W-:Y:S01]  /*7a10*/  F2FP.BF16.PACK_AB R14, R155, R152 ;  /* 0x000000989b0e723e */ /* 0x002fe200000010ff */
[----:B------:R-:W-:Y:S01]  /*7a20*/  MUFU.EX2 R163, R163 ;  /* 0x000000a300a37308 */ /* 0x000fe20000000800 */
[----:B------:R-:W-:Y:S01]  /*7a30*/  PRMT R27, R27, 0x5410, R31 ;  /* 0x000054101b1b7816 */ /* 0x000fe2000000001f */
[----:B------:R-:W-:Y:S01]  /*7a40*/  FFMA.FTZ R144, R144, c[0x0][0x23c], -R54 ;  /* 0x00008f0090907a23 */ /* 0x000fe20000010836 */
[----:B------:R-:W-:Y:S01]  /*7a50*/  SHF.R.U32.HI R11, RZ, 0x18, R240 ;  /* 0x00000018ff0b7819 */ /* 0x000fe200000116f0 */
[----:B------:R-:W-:Y:S01]  /*7a60*/  HMMA.16816.F32.BF16 R92, R20, R6, R92 ;  /* 0x00000006145c723c */ /* 0x000fe2000004185c */
[----:B--2---:R-:W-:Y:S01]  /*7a70*/  F2FP.BF16.PACK_AB R133, R176, R171 ;  /* 0x000000abb085723e */ /* 0x004fe200000010ff */
[----:B------:R-:W-:Y:S01]  /*7a80*/  FFMA.FTZ R66, R66, c[0x0][0x23c], -R67 ;  /* 0x00008f0042427a23 */ /* 0x000fe20000010843 */
[----:B------:R-:W-:Y:S01]  /*7a90*/  PRMT R31, R30, 0x5410, R28 ;  /* 0x000054101e1f7816 */ /* 0x000fe2000000001c */
[----:B------:R-:W1:Y:S01]  /*7aa0*/  MUFU.EX2 R162, R162 ;  /* 0x000000a200a27308 */ /* 0x000e620000000800 */
[----:B------:R-:W-:Y:S01]  /*7ab0*/  PRMT R10, R10, 0x5410, R13 ;  /* 0x000054100a0a7816 */ /* 0x000fe2000000000d */
[--C-:B------:R-:W-:Y:S01]  /*7ac0*/  HSET2.LE.AND R28, R27, R53.reuse, PT ;  /* 0x000000351b1c7233 */ /* 0x100fe20003803000 */
[----:B------:R-:W-:Y:S01]  /*7ad0*/  LOP3.LUT R30, R29, R133, RZ, 0xc0, !PT ;  /* 0x000000851d1e7212 */ /* 0x000fe200078ec0ff */
[--C-:B------:R-:W-:Y:S01]  /*7ae0*/  HSET2.LE.AND R22, R9, R53.reuse, PT ;  /* 0x0000003509167233 */ /* 0x100fe20003803000 */
[----:B------:R-:W-:Y:S01]  /*7af0*/  PRMT R9, R12, 0x5410, R11 ;  /* 0x000054100c097816 */ /* 0x000fe2000000000b */
[--C-:B------:R-:W-:Y:S01]  /*7b00*/  HSET2.LE.AND R29, R31, R53.reuse, PT ;  /* 0x000000351f1d7233 */ /* 0x100fe20003803000 */
[----:B---3--:R-:W-:Y:S01]  /*7b10*/  F2FP.BF16.PACK_AB R31, R177, R178 ;  /* 0x000000b2b11f723e */ /* 0x008fe200000010ff */
[--C-:B------:R-:W-:Y:S01]  /*7b20*/  HSET2.LE.AND R10, R10, R53.reuse, PT ;  /* 0x000000350a0a7233 */ /* 0x100fe20003803000 */
[----:B------:R-:W-:Y:S01]  /*7b30*/  LOP3.LUT R22, R22, R14, RZ, 0xc0, !PT ;  /* 0x0000000e16167212 */ /* 0x000fe200078ec0ff */
[----:B------:R-:W-:Y:S01]  /*7b40*/  HSET2.LE.AND R21, R9, R53, PT ;  /* 0x0000003509157233 */ /* 0x000fe20003803000 */
[----:B------:R-:W2:Y:S01]  /*7b50*/  LDSM.16.MT88.4 R12, [R186+0x6800] ;  /* 0x00680000ba0c783b */ /* 0x000ea20000004200 */
[----:B-----5:R-:W-:Y:S01]  /*7b60*/  F2FP.BF16.PACK_AB R20, R153, R151 ;  /* 0x000000979914723e */ /* 0x020fe200000010ff */
[----:B------:R-:W-:Y:S01]  /*7b70*/  MUFU.EX2 R168, R168 ;  /* 0x000000a800a87308 */ /* 0x000fe20000000800 */
[----:B----4-:R-:W-:Y:S01]  /*7b80*/  F2FP.BF16.PACK_AB R23, R157, R158 ;  /* 0x0000009e9d17723e */ /* 0x010fe200000010ff */
[----:B------:R-:W-:Y:S01]  /*7b90*/  FFMA.FTZ R65, R65, c[0x0][0x23c], -R67 ;  /* 0x00008f0041417a23 */ /* 0x000fe20000010843 */
[----:B------:R-:W-:Y:S01]  /*7ba0*/  LOP3.LUT R226, R25, UR22, R226, 0x96, !PT ;  /* 0x0000001619e27c12 */ /* 0x000fe2000f8e96e2 */
[--C-:B------:R-:W-:Y:S01]  /*7bb0*/  FFMA.FTZ R143, R143, c[0x0][0x23c], -R147.reuse ;  /* 0x00008f008f8f7a23 */ /* 0x100fe20000010893 */
[----:B------:R-:W-:Y:S01]  /*7bc0*/  LOP3.LUT R31, R26, R31, RZ, 0xc0, !PT ;  /* 0x0000001f1a1f7212 */ /* 0x000fe200078ec0ff */
[--C-:B------:R-:W-:Y:S01]  /*7bd0*/  FFMA.FTZ R141, R141, c[0x0][0x23c], -R147.reuse ;  /* 0x00008f008d8d7a23 */ /* 0x100fe20000010893 */
[----:B------:R-:W-:Y:S01]  /*7be0*/  F2FP.BF16.PACK_AB R27, R156, R161 ;  /* 0x000000a19c1b723e */ /* 0x000fe200000010ff */
[----:B------:R-:W-:Y:S01]  /*7bf0*/  IMAD.WIDE.U32 R226, R226, -0x2daee0ad, RZ ;  /* 0xd2511f53e2e27825 */ /* 0x000fe200078e00ff */
[----:B------:R-:W-:Y:S01]  /*7c00*/  LOP3.LUT R26, R213, UR20, R24, 0x96, !PT ;  /* 0x00000014d51a7c12 */ /* 0x000fe2000f8e9618 */
[----:B------:R-:W3:Y:S01]  /*7c10*/  MUFU.EX2 R169, R169 ;  /* 0x000000a900a97308 */ /* 0x000ee20000000800 */
[----:B------:R-:W-:Y:S01]  /*7c20*/  LOP3.LUT R23, R8, R23, RZ, 0xc0, !PT ;  /* 0x0000001708177212 */ /* 0x000fe200078ec0ff */
[--C-:B------:R-:W-:Y:S01]  /*7c30*/  FFMA.FTZ R142, R142, c[0x0][0x23c], -R147.reuse ;  /* 0x00008f008e8e7a23 */ /* 0x100fe20000010893 */
[----:B------:R-:W-:Y:S01]  /*7c40*/  LOP3.LUT R20, R10, R20, RZ, 0xc0, !PT ;  /* 0x000000140a147212 */ /* 0x000fe200078ec0ff */
[----:B------:R-:W-:Y:S01]  /*7c50*/  FFMA.FTZ R140, R140, c[0x0][0x23c], -R147 ;  /* 0x00008f008c8c7a23 */ /* 0x000fe20000010893 */
[----:B------:R-:W4:Y:S01]  /*7c60*/  LDSM.16.MT88.4 R8, [R185+0x6800] ;  /* 0x00680000b908783b */ /* 0x000f220000004200 */
[----:B------:R-:W-:Y:S01]  /*7c70*/  LOP3.LUT R29, R29, R27, RZ, 0xc0, !PT ;  /* 0x0000001b1d1d7212 */ /* 0x000fe200078ec0ff */
[----:B------:R-:W-:Y:S01]  /*7c80*/  IMAD.WIDE.U32 R26, R26, -0x2daee0ad, RZ ;  /* 0xd2511f531a1a7825 */ /* 0x000fe200078e00ff */
[----:B------:R-:W-:Y:S01]  /*7c90*/  F2FP.BF16.PACK_AB R4, R159, R154 ;  /* 0x0000009a9f04723e */ /* 0x000fe200000010ff */
[----:B------:R-:W-:Y:S01]  /*7ca0*/  MUFU.EX2 R165, R165 ;  /* 0x000000a500a57308 */ /* 0x000fe20000000800 */
[----:B-1----:R-:W-:Y:S01]  /*7cb0*/  F2FP.BF16.PACK_AB R133, R162, R163 ;  /* 0x000000a3a285723e */ /* 0x002fe200000010ff */
[----:B------:R-:W-:Y:S01]  /*7cc0*/  FFMA.FTZ R48, R210, R59, R48 ;  /* 0x0000003bd2307223 */ /* 0x000fe20000010030 */
[----:B------:R-:W-:Y:S01]  /*7cd0*/  LOP3.LUT R220, R227, UR19, R220, 0x96, !PT ;  /* 0x00000013e3dc7c12 */ /* 0x000fe2000f8e96dc */
[----:B------:R-:W-:Y:S01]  /*7ce0*/  FFMA.FTZ R52, R209, R64, R52 ;  /* 0x00000040d1347223 */ /* 0x000fe20000010034 */
[----:B------:R-:W-:Y:S01]  /*7cf0*/  LOP3.LUT R134, R27, UR17, R226, 0x96, !PT ;  /* 0x000000111b867c12 */ /* 0x000fe2000f8e96e2 */
[----:B------:R-:W-:Y:S01]  /*7d00*/  FFMA.FTZ R44, R208, R50, R44 ;  /* 0x00000032d02c7223 */ /* 0x000fe2000001002c */
[----:B------:R-:W-:Y:S01]  /*7d10*/  LOP3.LUT R21, R21, R4, RZ, 0xc0, !PT ;  /* 0x0000000415157212 */ /* 0x000fe200078ec0ff */
[----:B------:R-:W-:Y:S01]  /*7d20*/  IMAD.WIDE.U32 R220, R220, -0x326172a9, RZ ;  /* 0xcd9e8d57dcdc7825 */ /* 0x000fe200078e00ff */
[----:B------:R-:W-:Y:S01]  /*7d30*/  LOP3.LUT R28, R28, R133, RZ, 0xc0, !PT ;  /* 0x000000851c1c7212 */ /* 0x000fe200078ec0ff */
[----:B------:R-:W1:Y:S01]  /*7d40*/  LDSM.16.MT88.4 R4, [R184+0x6800] ;  /* 0x00680000b804783b */ /* 0x000e620000004200 */
[----:B------:R-:W-:Y:S01]  /*7d50*/  LOP3.LUT R179, R25, UR22, R179, 0x96, !PT ;  /* 0x0000001619b37c12 */ /* 0x000fe2000f8e96b3 */
[----:B------:R-:W-:Y:S01]  /*7d60*/  IMAD.WIDE.U32 R134, R134, -0x326172a9, RZ ;  /* 0xcd9e8d5786867825 */ /* 0x000fe200078e00ff */
[----:B------:R-:W-:Y:S01]  /*7d70*/  LOP3.LUT R213, R221, UR18, R212, 0x96, !PT ;  /* 0x00000012ddd57c12 */ /* 0x000fe2000f8e96d4 */
[-C--:B------:R-:W-:Y:S01]  /*7d80*/  HMMA.16816.F32.BF16 R120, R20, R18.reuse, R120 ;  /* 0x000000121478723c */ /* 0x080fe20000041878 */
[----:B------:R-:W5:Y:S01]  /*7d90*/  MUFU.EX2 R167, R167 ;  /* 0x000000a700a77308 */ /* 0x000f620000000800 */
[----:B------:R-:W-:Y:S01]  /*7da0*/  FFMA.FTZ R40, R207, R49, R40 ;  /* 0x00000031cf287223 */ /* 0x000fe20000010028 */
[----:B------:R-:W-:Y:S01]  /*7db0*/  LOP3.LUT R212, R135, UR16, R220, 0x96, !PT ;  /* 0x0000001087d47c12 */ /* 0x000fe2000f8e96dc */
[--C-:B------:R-:W-:Y:S01]  /*7dc0*/  FFMA.FTZ R61, R61, c[0x0][0x23c], -R67.reuse ;  /* 0x00008f003d3d7a23 */ /* 0x100fe20000010843 */
[----:B------:R-:W-:Y:S01]  /*7dd0*/  LOP3.LUT R220, R217, UR20, R24, 0x96, !PT ;  /* 0x00000014d9dc7c12 */ /* 0x000fe2000f8e9618 */
[----:B------:R-:W-:Y:S01]  /*7de0*/  FFMA.FTZ R63, R63, c[0x0][0x23c], -R67 ;  /* 0x00008f003f3f7a23 */ /* 0x000fe20000010843 */
[----:B---3--:R-:W-:Y:S01]  /*7df0*/  F2FP.BF16.PACK_AB R24, R169, R168 ;  /* 0x000000a8a918723e */ /* 0x008fe200000010ff */
[----:B------:R-:W-:Y:S01]  /*7e00*/  HMMA.16816.F32.BF16 R116, R28, R18, R116 ;  /* 0x000000121c74723c */ /* 0x000fe20000041874 */
[----:B------:R-:W-:Y:S01]  /*7e10*/  MUFU.EX2 R166, R166 ;  /* 0x000000a600a67308 */ /* 0x000fe20000000800 */
[----:B------:R-:W-:-:S04]  /*7e20*/  IMAD.WIDE.U32 R220, R220, -0x2daee0ad, RZ ;  /* 0xd2511f53dcdc7825 */ /* 0x000fc800078e00ff */
[----:B------:R-:W-:Y:S02]  /*7e30*/  FADD.FTZ R48, R47, R48 ;  /* 0x000000302f307221 */ /* 0x000fe40000010000 */
[----:B------:R-:W-:Y:S01]  /*7e40*/  IMAD.WIDE.U32 R18, R179, -0x2daee0ad, RZ ;  /* 0xd2511f53b3127825 */ /* 0x000fe200078e00ff */
[-C--:B------:R-:W-:Y:S01]  /*7e50*/  HMMA.16816.F32.BF16 R124, R20, R16.reuse, R124 ;  /* 0x00000010147c723c */ /* 0x080fe2000004187c */
[----:B------:R-:W3:Y:S01]  /*7e60*/  MUFU.EX2 R164, R164 ;  /* 0x000000a400a47308 */ /* 0x000ee20000000800 */
[----:B-----5:R-:W-:Y:S01]  /*7e70*/  F2FP.BF16.PACK_AB R25, R167, R165 ;  /* 0x000000a5a719723e */ /* 0x020fe200000010ff */
[----:B------:R-:W-:Y:S01]  /*7e80*/  FADD.FTZ R52, R55, R52 ;  /* 0x0000003437347221 */ /* 0x000fe20000010000 */
[----:B------:R-:W-:Y:S01]  /*7e90*/  LOP3.LUT R214, R19, UR19, R218, 0x96, !PT ;  /* 0x0000001313d67c12 */ /* 0x000fe2000f8e96da */
[----:B------:R-:W-:Y:S01]  /*7ea0*/  FADD.FTZ R44, R43, R44 ;  /* 0x0000002c2b2c7221 */ /* 0x000fe20000010000 */
[----:B------:R-:W-:Y:S01]  /*7eb0*/  LOP3.LUT R217, R221, UR17, R18, 0x96, !PT ;  /* 0x00000011ddd97c12 */ /* 0x000fe2000f8e9612 */
[----:B------:R-:W-:Y:S01]  /*7ec0*/  FADD.FTZ R40, R39, R40 ;  /* 0x0000002827287221 */ /* 0x000fe20000010000 */
[----:B------:R-:W-:Y:S01]  /*7ed0*/  HMMA.16816.F32.BF16 R128, R28, R16, R128 ;  /* 0x000000101c80723c */ /* 0x000fe20000041880 */
[----:B------:R-:W-:Y:S01]  /*7ee0*/  IMAD.WIDE.U32 R214, R214, -0x326172a9, RZ ;  /* 0xcd9e8d57d6d67825 */ /* 0x000fe200078e00ff */
[----:B------:R-:W-:Y:S03]  /*7ef0*/  MUFU.EX2 R160, R160 ;  /* 0x000000a000a07308 */ /* 0x000fe60000000800 */
[----:B------:R-:W-:Y:S01]  /*7f00*/  FADD.FTZ R48, R46, R48 ;  /* 0x000000302e307221 */ /* 0x000fe20000010000 */
[----:B------:R-:W-:Y:S01]  /*7f10*/  LOP3.LUT R133, R215, UR18, R216, 0x96, !PT ;  /* 0x00000012d7857c12 */ /* 0x000fe2000f8e96d8 */
[----:B------:R-:W-:Y:S01]  /*7f20*/  IMAD.WIDE.U32 R16, R213, -0x2daee0ad, RZ ;  /* 0xd2511f53d5107825 */ /* 0x000fe200078e00ff */
[----:B--2---:R-:W-:Y:S02]  /*7f30*/  HMMA.16816.F32.BF16 R68, R20, R12, R68 ;  /* 0x0000000c1444723c */ /* 0x004fe40000041844 */
[----:B------:R-:W2:Y:S01]  /*7f40*/  MUFU.EX2 R170, R170 ;  /* 0x000000aa00aa7308 */ /* 0x000ea20000000800 */
[----:B------:R-:W-:Y:S01]  /*7f50*/  IMAD.WIDE.U32 R212, R212, -0x2daee0ad, RZ ;  /* 0xd2511f53d4d47825 */ /* 0x000fe200078e00ff */
[----:B------:R-:W-:-:S02]  /*7f60*/  LOP3.LUT R218, R17, UR9, R26, 0x96, !PT ;  /* 0x0000000911da7c12 */ /* 0x000fc4000f8e961a */
[----:B---3--:R-:W-:Y:S01]  /*7f70*/  F2FP.BF16.PACK_AB R26, R164, R166 ;  /* 0x000000a6a41a723e */ /* 0x008fe200000010ff */
[----:B------:R-:W-:Y:S01]  /*7f80*/  IMAD.WIDE.U32 R216, R217, -0x326172a9, RZ ;  /* 0xcd9e8d57d9d87825 */ /* 0x000fe200078e00ff */
[----:B------:R-:W-:Y:S01]  /*7f90*/  LOP3.LUT R16, R213, UR4, R16, 0x96, !PT ;  /* 0x00000004d5107c12 */ /* 0x000fe2000f8e9610 */
[----:B------:R-:W-:Y:S01]  /*7fa0*/  HMMA.16816.F32.BF16 R112, R28, R12, R112 ;  /* 0x0000000c1c70723c */ /* 0x000fe20000041870 */
[----:B------:R-:W-:Y:S01]  /*7fb0*/  MUFU.EX2 R146, R146 ;  /* 0x0000009200927308 */ /* 0x000fe20000000800 */
[----:B------:R-:W-:Y:S01]  /*7fc0*/  IMAD.WIDE.U32 R218, R218, -0x326172a9, RZ ;  /* 0xcd9e8d57dada7825 */ /* 0x000fe200078e00ff */
[----:B------:R-:W-:-:S03]  /*7fd0*/  LOP3.LUT R214, R217, UR16, R214, 0x96, !PT ;  /* 0x00000010d9d67c12 */ /* 0x000fc6000f8e96d6 */
[----:B------:R-:W-:Y:S01]  /*7fe0*/  IMAD.WIDE.U32 R226, R133, -0x2daee0ad, RZ ;  /* 0xd2511f5385e27825 */ /* 0x000fe200078e00ff */
[----:B------:R-:W-:Y:S01]  /*7ff0*/  LOP3.LUT R134, R219, UR7, R134, 0x96, !PT ;  /* 0x00000007db867c12 */ /* 0x000fe2000f8e9686 */
[-C--:B------:R-:W-:Y:S01]  /*8000*/  HMMA.16816.F32.BF16 R72, R20, R14.reuse, R72 ;  /* 0x0000000e1448723c */ /* 0x080fe20000041848 */
[----:B--2---:R-:W-:Y:S01]  /*8010*/  F2FP.BF16.PACK_AB R27, R170, R160 ;  /* 0x000000a0aa1b723e */ /* 0x004fe200000010ff */
[----:B------:R-:W-:Y:S01]  /*8020*/  IMAD.WIDE.U32 R12, R16, -0x326172a9, RZ ;  /* 0xcd9e8d57100c7825 */ /* 0x000fe200078e00ff */
[----:B------:R-:W-:Y:S01]  /*8030*/  LOP3.LUT R220, R227, UR9, R220, 0x96, !PT ;  /* 0x00000009e3dc7c12 */ /* 0x000fe2000f8e96dc */
[----:B------:R-:W-:Y:S02]  /*8040*/  MUFU.EX2 R145, R145 ;  /* 0x0000009100917308 */ /* 0x000fe40000000800 */
[----:B------:R-:W-:Y:S01]  /*8050*/  IMAD.WIDE.U32 R214, R214, -0x2daee0ad, RZ ;  /* 0xd2511f53d6d67825 */ /* 0x000fe200078e00ff */
[----:B------:R-:W-:Y:S01]  /*8060*/  LOP3.LUT R16, R13, UR24, R218, 0x96, !PT ;  /* 0x000000180d107c12 */ /* 0x000fe2000f8e96da */
[----:B------:R-:W-:Y:S02]  /*8070*/  HMMA.16816.F32.BF16 R108, R28, R14, R108 ;  /* 0x0000000e1c6c723c */ /* 0x000fe4000004186c */
[----:B------:R-:W-:Y:S01]  /*8080*/  IMAD.WIDE.U32 R220, R220, -0x326172a9, RZ ;  /* 0xcd9e8d57dcdc7825 */ /* 0x000fe200078e00ff */
[----:B------:R-:W-:Y:S01]  /*8090*/  LOP3.LUT R17, R16, 0xff, RZ, 0xc0, !PT ;  /* 0x000000ff10117812 */ /* 0x000fe200078ec0ff */
[----:B------:R-:W-:Y:S01]  /*80a0*/  MUFU.EX2 R66, R66 ;  /* 0x0000004200427308 */ /* 0x000fe20000000800 */
[----:B------:R-:W-:Y:S01]  /*80b0*/  LOP3.LUT R226, R215, UR4, R226, 0x96, !PT ;  /* 0x00000004d7e27c12 */ /* 0x000fe2000f8e96e2 */
[----:B------:R-:W-:Y:S01]  /*80c0*/  FADD.FTZ R52, R57, R52 ;  /* 0x0000003439347221 */ /* 0x000fe20000010000 */
[----:B------:R-:W-:Y:S01]  /*80d0*/  LOP3.LUT R15, R12, 0xffff, RZ, 0xc0, !PT ;  /* 0x0000ffff0c0f7812 */ /* 0x000fe200078ec0ff */
[-C--:B----4-:R-:W-:Y:S01]  /*80e0*/  HMMA.16816.F32.BF16 R80, R20, R8.reuse, R80 ;  /* 0x000000081450723c */ /* 0x090fe20000041850 */
[--C-:B------:R-:W-:Y:S01]  /*80f0*/  SHF.R.U32.HI R14, RZ, 0x10, R12.reuse ;  /* 0x00000010ff0e7819 */ /* 0x100fe2000001160c */
[----:B------:R-:W-:Y:S01]  /*8100*/  IMAD.WIDE.U32 R226, R226, -0x326172a9, RZ ;  /* 0xcd9e8d57e2e27825 */ /* 0x000fe200078e00ff */
[----:B------:R-:W-:Y:S01]  /*8110*/  LOP3.LUT R13, R12, 0xff, RZ, 0xc0, !PT ;  /* 0x000000ff0c0d7812 */ /* 0x000fe200078ec0ff */
[----:B------:R-:W-:Y:S01]  /*8120*/  MUFU.EX2 R65, R65 ;  /* 0x0000004100417308 */ /* 0x000fe20000000800 */
[----:B------:R-:W-:Y:S01]  /*8130*/  SHF.R.U32.HI R12, RZ, 0x18, R12 ;  /* 0x00000018ff0c7819 */ /* 0x000fe2000001160c */
[----:B------:R-:W-:Y:S01]  /*8140*/  FADD.FTZ R44, R42, R44 ;  /* 0x0000002c2a2c7221 */ /* 0x000fe20000010000 */
[----:B------:R-:W-:Y:S01]  /*8150*/  SHF.R.U32.HI R19, RZ, 0x8, R15 ;  /* 0x00000008ff137819 */ /* 0x000fe2000001160f */
[----:B------:R-:W-:Y:S01]  /*8160*/  HMMA.16816.F32.BF16 R76, R28, R8, R76 ;  /* 0x000000081c4c723c */ /* 0x000fe2000004184c */
[----:B------:R-:W-:Y:S01]  /*8170*/  LOP3.LUT R18, R14, 0xff, RZ, 0xc0, !PT ;  /* 0x000000ff0e127812 */ /* 0x000fe200078ec0ff */
[----:B------:R-:W-:Y:S01]  /*8180*/  FADD.FTZ R40, R38, R40 ;  /* 0x0000002826287221 */ /* 0x000fe20000010000 */
[----:B------:R-:W-:Y:S01]  /*8190*/  SHF.R.U32.HI R133, RZ, 0x10, R226 ;  /* 0x00000010ff857819 */ /* 0x000fe200000116e2 */
[----:B------:R-:W-:Y:S01]  /*81a0*/  MUFU.EX2 R143, R143 ;  /* 0x0000008f008f7308 */ /* 0x000fe20000000800 */
[----:B------:R-:W-:-:S02]  /*81b0*/  FADD.FTZ R48, R45, R48 ;  /* 0x000000302d307221 */ /* 0x000fc40000010000 */
[----:B------:R-:W-:Y:S01]  /*81c0*/  LOP3.LUT R9, R16, 0xffff, RZ, 0xc0, !PT ;  /* 0x0000ffff10097812 */ /* 0x000fe200078ec0ff */
[C---:B------:R-:W-:Y:S01]  /*81d0*/  HMMA.16816.F32.BF16 R84, R28.reuse, R10, R84 ;  /* 0x0000000a1c54723c */ /* 0x040fe20000041854 */
[----:B------:R-:W-:Y:S01]  /*81e0*/  SHF.R.U32.HI R8, RZ, 0x10, R16 ;  /* 0x00000010ff087819 */ /* 0x000fe20000011610 */
[----:B------:R-:W-:Y:S01]  /*81f0*/  FADD.FTZ R52, R58, R52 ;  /* 0x000000343a347221 */ /* 0x000fe20000010000 */
[----:B------:R-:W-:Y:S01]  /*8200*/  SHF.R.U32.HI R16, RZ, 0x18, R16 ;  /* 0x00000018ff107819 */ /* 0x000fe20000011610 */
[----:B------:R-:W-:Y:S01]  /*8210*/  MUFU.EX2 R141, R141 ;  /* 0x0000008d008d7308 */ /* 0x000fe20000000800 */
[----:B------:R-:W-:Y:S01]  /*8220*/  SHF.R.U32.HI R15, RZ, 0x8, R9 ;  /* 0x00000008ff0f7819 */ /* 0x000fe20000011609 */
[----:B------:R-:W-:Y:S01]  /*8230*/  FADD.FTZ R44, R41, R44 ;  /* 0x0000002c292c7221 */ /* 0x000fe20000010000 */
[----:B------:R-:W-:Y:S01]  /*8240*/  LOP3.LUT R14, R8, 0xff, RZ, 0xc0, !PT ;  /* 0x000000ff080e7812 */ /* 0x000fe200078ec0ff */
[C---:B-1----:R-:W-:Y:S01]  /*8250*/  HMMA.16816.F32.BF16 R100, R28.reuse, R4, R100 ;  /* 0x000000041c64723c */ /* 0x042fe20000041864 */
[----:B------:R-:W-:Y:S01]  /*8260*/  PRMT R9, R13, 0x5410, R19 ;  /* 0x000054100d097816 */ /* 0x000fe20000000013 */
[----:B------:R-:W-:Y:S01]  /*8270*/  FADD.FTZ R40, R37, R40 ;  /* 0x0000002825287221 */ /* 0x000fe20000010000 */
[----:B------:R-:W-:Y:S01]  /*8280*/  PRMT R8, R18, 0x5410, R12 ;  /* 0x0000541012087816 */ /* 0x000fe2000000000c */
[----:B------:R-:W-:Y:S01]  /*8290*/  MUFU.EX2 R142, R142 ;  /* 0x0000008e008e7308 */ /* 0x000fe20000000800 */
[----:B------:R-:W-:Y:S01]  /*82a0*/  PRMT R13, R17, 0x5410, R15 ;  /* 0x00005410110d7816 */ /* 0x000fe2000000000f */
[--C-:B------:R-:W-:Y:S01]  /*82b0*/  HSET2.LE.AND R9, R9, R53.reuse, PT ;  /* 0x0000003509097233 */ /* 0x100fe20003803000 */
[----:B------:R-:W-:Y:S01]  /*82c0*/  PRMT R12, R14, 0x5410, R16 ;  /* 0x000054100e0c7816 */ /* 0x000fe20000000010 */
[----:B------:R-:W-:Y:S01]  /*82d0*/  HMMA.16816.F32.BF16 R96, R28, R6, R96 ;  /* 0x000000061c60723c */ /* 0x000fe20000041860 */
[--C-:B------:R-:W-:Y:S01]  /*82e0*/  HSET2.LE.AND R8, R8, R53.reuse, PT ;  /* 0x0000003508087233 */ /* 0x100fe20003803000 */
[----:B------:R-:W-:Y:S01]  /*82f0*/  LOP3.LUT R133, R133, 0xff, RZ, 0xc0, !PT ;  /* 0x000000ff85857812 */ /* 0x000fe200078ec0ff */
[--C-:B------:R-:W-:Y:S01]  /*8300*/  HSET2.LE.AND R13, R13, R53.reuse, PT ;  /* 0x000000350d0d7233 */ /* 0x100fe20003803000 */
[----:B------:R-:W-:Y:S01]  /*8310*/  LOP3.LUT R26, R9, R26, RZ, 0xc0, !PT ;  /* 0x0000001a091a7212 */ /* 0x000fe200078ec0ff */
[--C-:B------:R-:W-:Y:S01]  /*8320*/  HSET2.LE.AND R12, R12, R53.reuse, PT ;  /* 0x000000350c0c7233 */ /* 0x100fe20003803000 */
[----:B------:R-:W-:Y:S01]  /*8330*/  LOP3.LUT R27, R8, R27, RZ, 0xc0, !PT ;  /* 0x0000001b081b7212 */ /* 0x000fe200078ec0ff */
[----:B------:R-:W-:Y:S01]  /*8340*/  FFMA.FTZ R30, R62, c[0x0][0x23c], -R54 ;  /* 0x00008f003e1e7a23 */ /* 0x000fe20000010836 */
[----:B------:R-:W-:Y:S01]  /*8350*/  LOP3.LUT R24, R13, R24, RZ, 0xc0, !PT ;  /* 0x000000180d187212 */ /* 0x000fe200078ec0ff */
[C---:B------:R-:W-:Y:S01]  /*8360*/  HMMA.16816.F32.BF16 R88, R20.reuse, R4, R88 ;  /* 0x000000041458723c */ /* 0x040fe20000041858 */
[----:B------:R-:W-:Y:S01]  /*8370*/  LOP3.LUT R25, R12, R25, RZ, 0xc0, !PT ;  /* 0x000000190c197212 */ /* 0x000fe200078ec0ff */
[----:B------:R-:W-:Y:S01]  /*8380*/  FFMA.FTZ R28, R150, c[0x0][0x23c], -R56 ;  /* 0x00008f00961c7a23 */ /* 0x000fe20000010838 */
[----:B------:R-:W-:Y:S01]  /*8390*/  LOP3.LUT R62, R227, UR24, R220, 0x96, !PT ;  /* 0x00000018e33e7c12 */ /* 0x000fe2000f8e96dc */
[----:B------:R-:W1:Y:S01]  /*83a0*/  LDSM.16.MT88.4 R12, [R185+0x7000] ;  /* 0x00700000b90c783b */ /* 0x000e620000004200 */
[----:B------:R-:W-:Y:S01]  /*83b0*/  FFMA.FTZ R29, R149, c[0x0][0x23c], -R56 ;  /* 0x00008f00951d7a23 */ /* 0x000fe20000010838 */
[----:B------:R-:W-:Y:S01]  /*83c0*/  MUFU.EX2 R30, R30 ;  /* 0x0000001e001e7308 */ /* 0x000fe20000000800 */
[----:B------:R-:W-:Y:S01]  /*83d0*/  LOP3.LUT R5, R62, 0xffff, RZ, 0xc0, !PT ;  /* 0x0000ffff3e057812 */ /* 0x000fe200078ec0ff */
[C---:B------:R-:W-:Y:S01]  /*83e0*/  HMMA.16816.F32.BF16 R104, R20.reuse, R10, R104 ;  /* 0x0000000a1468723c */ /* 0x040fe20000041868 */
[--C-:B------:R-:W-:Y:S01]  /*83f0*/  FFMA.FTZ R31, R60, c[0x0][0x23c], -R54.reuse ;  /* 0x00008f003c1f7a23 */ /* 0x100fe20000010836 */
[----:B------:R-:W-:Y:S01]  /*8400*/  LOP3.LUT R4, R62, 0xff, RZ, 0xc0, !PT ;  /* 0x000000ff3e047812 */ /* 0x000fe200078ec0ff */
[----:B------:R-:W-:Y:S01]  /*8410*/  FFMA.FTZ R60, R148, c[0x0][0x23c], -R54 ;  /* 0x00008f00943c7a23 */ /* 0x000fe20000010836 */
[----:B------:R-:W-:Y:S01]  /*8420*/  SHF.R.U32.HI R135, RZ, 0x8, R5 ;  /* 0x00000008ff877819 */ /* 0x000fe20000011605 */
[----:B------:R-:W-:Y:S01]  /*8430*/  LDSM.16.MT88.4 R8, [R184+0x7000] ;  /* 0x00700000b808783b */ /* 0x000fe20000004200 */
[----:B------:R-:W-:Y:S01]  /*8440*/  MUFU.EX2 R28, R28 ;  /* 0x0000001c001c7308 */ /* 0x000fe20000000800 */
[----:B------:R-:W-:Y:S01]  /*8450*/  SHF.R.U32.HI R136, RZ, 0x10, R62 ;  /* 0x00000010ff887819 */ /* 0x000fe2000001163e */
[----:B------:R-:W-:Y:S01]  /*8460*/  HMMA.16816.F32.BF16 R92, R20, R6, R92 ;  /* 0x00000006145c723c */ /* 0x000fe2000004185c */
[----:B------:R-:W2:Y:S01]  /*8470*/  LDSM.16.MT88.4 R20, [R187+0x7000] ;  /* 0x00700000bb14783b */ /* 0x000ea20000004200 */
[----:B------:R-:W-:Y:S01]  /*8480*/  PRMT R4, R4, 0x5410, R135 ;  /* 0x0000541004047816 */ /* 0x000fe20000000087 */
[----:B------:R-:W-:Y:S01]  /*8490*/  FADD.FTZ R48, R163, R48 ;  /* 0x00000030a3307221 */ /* 0x000fe20000010000 */
[----:B------:R-:W-:Y:S01]  /*84a0*/  SHF.R.U32.HI R135, RZ, 0x18, R62 ;  /* 0x00000018ff877819 */ /* 0x000fe2000001163e */
[----:B------:R-:W3:Y:S01]  /*84b0*/  LDSM.16.MT88.4 R16, [R186+0x7000] ;  /* 0x00700000ba10783b */ /* 0x000ee20000004200 */
[----:B------:R-:W4:Y:S01]  /*84c0*/  MUFU.EX2 R29, R29 ;  /* 0x0000001d001d7308 */ /* 0x000f220000000800 */
[C---:B------:R-:W-:Y:S01]  /*84d0*/  LOP3.LUT R7, R226.reuse, 0xffff, RZ, 0xc0, !PT ;  /* 0x0000ffffe2077812 */ /* 0x040fe200078ec0ff */
[--C-:B------:R-:W-:Y:S01]  /*84e0*/  HSET2.LE.AND R4, R4, R53.reuse, PT ;  /* 0x0000003504047233 */ /* 0x100fe20003803000 */
[----:B------:R-:W-:Y:S01]  /*84f0*/  LOP3.LUT R6, R226, 0xff, RZ, 0xc0, !PT ;  /* 0x000000ffe2067812 */ /* 0x000fe200078ec0ff */
[----:B------:R-:W-:Y:S01]  /*8500*/  FADD.FTZ R52, R161, R52 ;  /* 0x00000034a1347221 */ /* 0x000fe20000010000 */
[----:B------:R-:W-:Y:S01]  /*8510*/  SHF.R.U32.HI R7, RZ, 0x8, R7 ;  /* 0x00000008ff077819 */ /* 0x000fe20000011607 */
[----:B------:R-:W-:Y:S01]  /*8520*/  FADD.FTZ R44, R151, R44 ;  /* 0x0000002c972c7221 */ /* 0x000fe20000010000 */
[----:B------:R-:W-:Y:S01]  /*8530*/  LOP3.LUT R136, R136, 0xff, RZ, 0xc0, !PT ;  /* 0x000000ff88887812 */ /* 0x000fe200078ec0ff */
[----:B------:R-:W-:Y:S01]  /*8540*/  MUFU.EX2 R31, R31 ;  /* 0x0000001f001f7308 */ /* 0x000fe20000000800 */
[----:B------:R-:W-:Y:S01]  /*8550*/  SHF.R.U32.HI R5, RZ, 0x18, R226 ;  /* 0x00000018ff057819 */ /* 0x000fe200000116e2 */
[----:B------:R-:W-:Y:S01]  /*8560*/  FADD.FTZ R40, R154, R40 ;  /* 0x000000289a287221 */ /* 0x000fe20000010000 */
[----:B------:R-:W-:Y:S01]  /*8570*/  PRMT R6, R6, 0x5410, R7 ;  /* 0x0000541006067816 */ /* 0x000fe20000000007 */
[----:B------:R-:W-:Y:S01]  /*8580*/  FADD.FTZ R48, R162, R48 ;  /* 0x00000030a2307221 */ /* 0x000fe20000010000 */
[----:B------:R-:W-:Y:S01]  /*8590*/  PRMT R135, R136, 0x5410, R135 ;  /* 0x0000541088877816 */ /* 0x000fe20000000087 */
[----:B------:R-:W-:Y:S01]  /*85a0*/  FADD.FTZ R52, R156, R52 ;  /* 0x000000349c347221 */ /* 0x000fe20000010000 */
[----:B------:R-:W-:Y:S01]  /*85b0*/  PRMT R5, R133, 0x5410, R5 ;  /* 0x0000541085057816 */ /* 0x000fe20000000005 */
[----:B------:R-:W-:Y:S01]  /*85c0*/  MUFU.EX2 R60, R60 ;  /* 0x0000003c003c7308 */ /* 0x000fe20000000800 */
[--C-:B------:R-:W-:Y:S01]  /*85d0*/  HSET2.LE.AND R6, R6, R53.reuse, PT ;  /* 0x0000003506067233 */ /* 0x100fe20003803000 */
[----:B------:R-:W-:Y:S01]  /*85e0*/  FADD.FTZ R44, R153, R44 ;  /* 0x0000002c992c7221 */ /* 0x000fe20000010000 */
[--C-:B------:R-:W-:Y:S01]  /*85f0*/  HSET2.LE.AND R136, R135, R53.reuse, PT ;  /* 0x0000003587887233 */ /* 0x100fe20003803000 */
[----:B----4-:R-:W-:Y:S01]  /*8600*/  F2FP.BF16.PACK_AB R135, R29, R28 ;  /* 0x0000001c1d87723e */ /* 0x010fe200000010ff */
[----:B------:R-:W-:Y:S01]  /*8610*/  HSET2.LE.AND R7, R5, R53, PT ;  /* 0x0000003505077233 */ /* 0x000fe20003803000 */
[----:B-1----:R-:W-:Y:S01]  /*8620*/  HMMA.16816.F32.BF16 R80, R24, R12, R80 ;  /* 0x0000000c1850723c */ /* 0x002fe20000041850 */
[----:B------:R-:W-:Y:S01]  /*8630*/  FADD.FTZ R40, R159, R40 ;  /* 0x000000289f287221 */ /* 0x000fe20000010000 */
[----:B------:R1:W4:Y:S01]  /*8640*/  MUFU.EX2 R62, R144 ;  /* 0x00000090003e7308 */ /* 0x0003220000000800 */
[----:B------:R-:W-:Y:S01]  /*8650*/  LOP3.LUT R6, R6, R135, RZ, 0xc0, !PT ;  /* 0x0000008706067212 */ /* 0x000fe200078ec0ff */
[----:B------:R-:W-:-:S04]  /*8660*/  IMAD.WIDE.U32 R134, R134, -0x2daee0ad, RZ ;  /* 0xd2511f5386867825 */ /* 0x000fc800078e00ff */
[C---:B------:R-:W-:Y:S01]  /*8670*/  HMMA.16816.F32.BF16 R104, R24.reuse, R14, R104 ;  /* 0x0000000e1868723c */ /* 0x040fe20000041868 */
[----:B------:R-:W-:Y:S01]  /*8680*/  LOP3.LUT R212, R135, UR23, R212, 0x96, !PT ;  /* 0x0000001787d47c12 */ /* 0x000fe2000f8e96d4 */
[----:B------:R-:W5:Y:S01]  /*8690*/  MUFU.EX2 R140, R140 ;  /* 0x0000008c008c7308 */ /* 0x000f620000000800 */
[--C-:B------:R-:W-:Y:S02]  /*86a0*/  FFMA.FTZ R3, R3, c[0x0][0x23c], -R56.reuse ;  /* 0x00008f0003037a23 */ /* 0x100fe40000010838 */
[--C-:B------:R-:W-:Y:S02]  /*86b0*/  FFMA.FTZ R51, R51, c[0x0][0x23c], -R56.reuse ;  /* 0x00008f0033337a23 */ /* 0x100fe40000010838 */
[--C-:B------:R-:W-:Y:S01]  /*86c0*/  FFMA.FTZ R67, R172, c[0x0][0x23c], -R56.reuse ;  /* 0x00008f00ac437a23 */ /* 0x100fe20000010838 */
[C---:B--2---:R-:W-:Y:S01]  /*86d0*/  HMMA.16816.F32.BF16 R124, R24.reuse, R20, R124 ;  /* 0x00000014187c723c */ /* 0x044fe2000004187c */
[----:B------:R-:W-:Y:S01]  /*86e0*/  FFMA.FTZ R56, R173, c[0x0][0x23c], -R56 ;  /* 0x00008f00ad387a23 */ /* 0x000fe20000010838 */
[----:B-1----:R-:W-:Y:S01]  /*86f0*/  F2FP.BF16.PACK_AB R144, R145, R146 ;  /* 0x000000929190723e */ /* 0x002fe200000010ff */
[----:B------:R-:W-:Y:S01]  /*8700*/  MUFU.EX2 R61, R61 ;  /* 0x0000003d003d7308 */ /* 0x000fe20000000800 */
[----:B----4-:R-:W-:Y:S01]  /*8710*/  F2FP.BF16.PACK_AB R133, R62, R60 ;  /* 0x0000003c3e85723e */ /* 0x010fe200000010ff */
[--C-:B------:R-:W-:Y:S01]  /*8720*/  FFMA.FTZ R0, R0, c[0x0][0x23c], -R54.reuse ;  /* 0x00008f0000007a23 */ /* 0x100fe20000010836 */
[----:B------:R-:W-:Y:S01]  /*8730*/  LOP3.LUT R4, R4, R144, RZ, 0xc0, !PT ;  /* 0x0000009004047212 */ /* 0x000fe200078ec0ff */
[--C-:B------:R-:W-:Y:S01]  /*8740*/  FFMA.FTZ R2, R2, c[0x0][0x23c], -R54.reuse ;  /* 0x00008f0002027a23 */ /* 0x100fe20000010836 */
[----:B------:R-:W-:Y:S01]  /*8750*/  F2FP.BF16.PACK_AB R144, R31, R30 ;  /* 0x0000001e1f90723e */ /* 0x000fe200000010ff */
[----:B------:R-:W-:Y:S01]  /*8760*/  HMMA.16816.F32.BF16 R120, R24, R22, R120 ;  /* 0x000000161878723c */ /* 0x000fe20000041878 */
[----:B------:R-:W-:Y:S01]  /*8770*/  LOP3.LUT R7, R7, R133, RZ, 0xc0, !PT ;  /* 0x0000008507077212 */ /* 0x000fe200078ec0ff */
[----:B------:R-:W1:Y:S01]  /*8780*/  MUFU.EX2 R63, R63 ;  /* 0x0000003f003f7308 */ /* 0x000e620000000800 */
[----:B------:R-:W-:Y:S01]  /*8790*/  LOP3.LUT R5, R136, R144, RZ, 0xc0, !PT ;  /* 0x0000009088057212 */ /* 0x000fe200078ec0ff */
[----:B------:R-:W-:-:S02]  /*87a0*/  FFMA.FTZ R144, R175, c[0x0][0x23c], -R54 ;  /* 0x00008f00af907a23 */ /* 0x000fc40000010836 */
[----:B------:R-:W-:Y:S02]  /*87b0*/  FADD.FTZ R48, R171, R48 ;  /* 0x00000030ab307221 */ /* 0x000fe40000010000 */
[----:B------:R-:W-:Y:S01]  /*87c0*/  HMMA.16816.F32.BF16 R88, R24, R8, R88 ;  /* 0x000000081858723c */ /* 0x000fe20000041858 */
[----:B------:R-:W-:Y:S01]  /*87d0*/  FADD.FTZ R52, R178, R52 ;  /* 0x00000034b2347221 */ /* 0x000fe20000010000 */
[----:B------:R-:W2:Y:S01]  /*87e0*/  MUFU.EX2 R3, R3 ;  /* 0x0000000300037308 */ /* 0x000ea20000000800 */
[----:B------:R-:W-:Y:S02]  /*87f0*/  FADD.FTZ R44, R152, R44 ;  /* 0x0000002c982c7221 */ /* 0x000fe40000010000 */
[----:B------:R-:W-:Y:S02]  /*8800*/  FADD.FTZ R40, R158, R40 ;  /* 0x000000289e287221 */ /* 0x000fe40000010000 */
[----:B------:R-:W-:Y:S01]  /*8810*/  FFMA.FTZ R174, R174, c[0x0][0x23c], -R54 ;  /* 0x00008f00aeae7a23 */ /* 0x000fe20000010836 */
[----:B------:R-:W-:Y:S01]  /*8820*/  HMMA.16816.F32.BF16 R76, R4, R12, R76 ;  /* 0x0000000c044c723c */ /* 0x000fe2000004184c */
[----:B------:R-:W-:Y:S01]  /*8830*/  FADD.FTZ R48, R176, R48 ;  /* 0x00000030b0307221 */ /* 0x000fe20000010000 */
[----:B------:R-:W-:Y:S01]  /*8840*/  MUFU.EX2 R51, R51 ;  /* 0x0000003300337308 */ /* 0x000fe20000000800 */
[----:B------:R-:W-:-:S02]  /*8850*/  FADD.FTZ R52, R177, R52 ;  /* 0x00000034b1347221 */ /* 0x000fc40000010000 */
[----:B------:R-:W-:Y:S02]  /*8860*/  FADD.FTZ R44, R155, R44 ;  /* 0x0000002c9b2c7221 */ /* 0x000fe40000010000 */
[----:B------:R-:W-:Y:S01]  /*8870*/  LOP3.LUT R13, R134, 0xffff, RZ, 0xc0, !PT ;  /* 0x0000ffff860d7812 */ /* 0x000fe200078ec0ff */
[C---:B------:R-:W-:Y:S01]  /*8880*/  HMMA.16816.F32.BF16 R84, R4.reuse, R14, R84 ;  /* 0x0000000e0454723c */ /* 0x040fe20000041854 */
[----:B------:R-:W-:Y:S01]  /*8890*/  SHF.R.U32.HI R12, RZ, 0x10, R134 ;  /* 0x00000010ff0c7819 */ /* 0x000fe20000011686 */
[----:B------:R-:W-:Y:S01]  /*88a0*/  FADD.FTZ R40, R157, R40 ;  /* 0x000000289d287221 */ /* 0x000fe20000010000 */
[----:B------:R-:W-:Y:S01]  /*88b0*/  SHF.R.U32.HI R13, RZ, 0x8, R13 ;  /* 0x00000008ff0d7819 */ /* 0x000fe2000001160d */
[----:B------:R-:W-:Y:S01]  /*88c0*/  MUFU.EX2 R67, R67 ;  /* 0x0000004300437308 */ /* 0x000fe20000000800 */
[----:B------:R-:W-:Y:S01]  /*88d0*/  LOP3.LUT R12, R12, 0xff, RZ, 0xc0, !PT ;  /* 0x000000ff0c0c7812 */ /* 0x000fe200078ec0ff */
[----:B------:R-:W-:Y:S01]  /*88e0*/  FADD.FTZ R48, R146, R48 ;  /* 0x0000003092307221 */ /* 0x000fe20000010000 */
        /* <DEDUP_REMOVED lines=12> */
[----:B------:R-:W-:Y:S01]  /*89b0*/  PRMT R20, R20, 0x5410, R13 ;  /* 0x0000541014147816 */ /* 0x000fe2000000000d */
[----:B------:R-:W4:Y:S01]  /*89c0*/  MUFU.EX2 R0, R0 ;  /* 0x0000000000007308 */ /* 0x000f220000000800 */
[----:B------:R-:W-:Y:S01]  /*89d0*/  PRMT R21, R14, 0x5410, R21 ;  /* 0x000054100e157816 */ /* 0x000fe20000000015 */
[----:B------:R-:W-:Y:S01]  /*89e0*/  FADD.FTZ R48, R145, R48 ;  /* 0x0000003091307221 */ /* 0x000fe20000010000 */
[----:B------:R-:W-:Y:S01]  /*89f0*/  LOP3.LUT R22, R212, 0xff, RZ, 0xc0, !PT ;  /* 0x000000ffd4167812 */ /* 0x000fe200078ec0ff */
[----:B------:R-:W-:Y:S01]  /*8a00*/  HMMA.16816.F32.BF16 R100, R4, R8, R100 ;  /* 0x000000080464723c */ /* 0x000fe20000041864 */
[----:B------:R-:W-:Y:S01]  /*8a10*/  SHF.R.U32.HI R23, RZ, 0x18, R134 ;  /* 0x00000018ff177819 */ /* 0x000fe20000011686 */
[--C-:B------:R-:W-:Y:S01]  /*8a20*/  HSET2.LE.AND R21, R21, R53.reuse, PT ;  /* 0x0000003515157233 */ /* 0x100fe20003803000 */
[----:B------:R-:W-:Y:S01]  /*8a30*/  PRMT R22, R22, 0x5410, R15 ;  /* 0x0000541016167816 */ /* 0x000fe2000000000f */
[----:B------:R-:W1:Y:S01]  /*8a40*/  MUFU.EX2 R2, R2 ;  /* 0x0000000200027308 */ /* 0x000e620000000800 */
[----:B------:R-:W-:Y:S01]  /*8a50*/  PRMT R23, R12, 0x5410, R23 ;  /* 0x000054100c177816 */ /* 0x000fe20000000017 */
[----:B------:R-:W-:Y:S01]  /*8a60*/  FADD.FTZ R52, R31, R52 ;  /* 0x000000341f347221 */ /* 0x000fe20000010000 */
[--C-:B------:R-:W-:Y:S01]  /*8a70*/  HSET2.LE.AND R8, R20, R53.reuse, PT ;  /* 0x0000003514087233 */ /* 0x100fe20003803000 */
[----:B------:R-:W-:Y:S01]  /*8a80*/  F2FP.BF16.PACK_AB R9, R65, R66 ;  /* 0x000000424109723e */ /* 0x000fe200000010ff */
[--C-:B------:R-:W-:Y:S01]  /*8a90*/  HSET2.LE.AND R20, R22, R53.reuse, PT ;  /* 0x0000003516147233 */ /* 0x100fe20003803000 */
[----:B------:R-:W-:Y:S01]  /*8aa0*/  F2FP.BF16.PACK_AB R22, R141, R143 ;  /* 0x0000008f8d16723e */ /* 0x000fe200000010ff */
[C---:B---3--:R-:W-:Y:S01]  /*8ab0*/  HMMA.16816.F32.BF16 R68, R24.reuse, R16, R68 ;  /* 0x000000101844723c */ /* 0x048fe20000041844 */
[----:B------:R-:W-:Y:S01]  /*8ac0*/  LOP3.LUT R21, R21, R9, RZ, 0xc0, !PT ;  /* 0x0000000915157212 */ /* 0x000fe200078ec0ff */
[----:B------:R-:W-:Y:S01]  /*8ad0*/  LDSM.16.MT88.4 R12, [R186+0x7800] ;  /* 0x00780000ba0c783b */ /* 0x000fe20000004200 */
[----:B------:R-:W-:Y:S01]  /*8ae0*/  LOP3.LUT R22, R8, R22, RZ, 0xc0, !PT ;  /* 0x0000001608167212 */ /* 0x000fe200078ec0ff */
[----:B------:R-:W-:Y:S01]  /*8af0*/  HSET2.LE.AND R23, R23, R53, PT ;  /* 0x0000003517177233 */ /* 0x000fe20003803000 */
[----:B------:R-:W-:Y:S01]  /*8b00*/  LOP3.LUT R134, R221, UR7, R216, 0x96, !PT ;  /* 0x00000007dd867c12 */ /* 0x000fe2000f8e96d8 */
[----:B------:R-:W3:Y:S01]  /*8b10*/  MUFU.EX2 R54, R174 ;  /* 0x000000ae00367308 */ /* 0x000ee20000000800 */
[----:B------:R-:W-:Y:S01]  /*8b20*/  FADD.FTZ R44, R169, R44 ;  /* 0x0000002ca92c7221 */ /* 0x000fe20000010000 */
[----:B------:R-:W-:Y:S01]  /*8b30*/  HMMA.16816.F32.BF16 R72, R24, R18, R72 ;  /* 0x000000121848723c */ /* 0x000fe20000041848 */
[----:B------:R-:W-:-:S02]  /*8b40*/  FADD.FTZ R40, R167, R40 ;  /* 0x00000028a7287221 */ /* 0x000fc40000010000 */
[----:B------:R-:W-:-:S03]  /*8b50*/  IMAD.WIDE.U32 R134, R134, -0x2daee0ad, RZ ;  /* 0xd2511f5386867825 */ /* 0x000fc600078e00ff */
[----:B------:R-:W2:Y:S01]  /*8b60*/  MUFU.EX2 R144, R144 ;  /* 0x0000009000907308 */ /* 0x000ea20000000800 */
[----:B------:R-:W-:Y:S01]  /*8b70*/  FADD.FTZ R48, R28, R48 ;  /* 0x000000301c307221 */ /* 0x000fe20000010000 */
[----:B------:R-:W-:Y:S01]  /*8b80*/  HMMA.16816.F32.BF16 R92, R24, R10, R92 ;  /* 0x0000000a185c723c */ /* 0x000fe2000004185c */
[----:B------:R-:W-:Y:S01]  /*8b90*/  LOP3.LUT R214, R135, UR23, R214, 0x96, !PT ;  /* 0x0000001787d67c12 */ /* 0x000fe2000f8e96d6 */
[----:B------:R-:W-:Y:S02]  /*8ba0*/  FADD.FTZ R52, R60, R52 ;  /* 0x000000343c347221 */ /* 0x000fe40000010000 */
[----:B------:R-:W-:Y:S01]  /*8bb0*/  FADD.FTZ R44, R166, R44 ;  /* 0x0000002ca62c7221 */ /* 0x000fe20000010000 */
[----:B------:R-:W-:Y:S01]  /*8bc0*/  LOP3.LUT R133, R214, 0xff, RZ, 0xc0, !PT ;  /* 0x000000ffd6857812 */ /* 0x000fe200078ec0ff */
[----:B------:R-:W-:Y:S01]  /*8bd0*/  FADD.FTZ R40, R160, R40 ;  /* 0x00000028a0287221 */ /* 0x000fe20000010000 */
[----:B-----5:R-:W-:Y:S01]  /*8be0*/  F2FP.BF16.PACK_AB R24, R140, R142 ;  /* 0x0000008e8c18723e */ /* 0x020fe200000010ff */
[C---:B------:R-:W-:Y:S01]  /*8bf0*/  HMMA.16816.F32.BF16 R112, R4.reuse, R16, R112 ;  /* 0x000000100470723c */ /* 0x040fe20000041870 */
[----:B------:R-:W-:Y:S01]  /*8c00*/  LOP3.LUT R27, R134, 0xffff, RZ, 0xc0, !PT ;  /* 0x0000ffff861b7812 */ /* 0x000fe200078ec0ff */
[----:B------:R-:W-:Y:S01]  /*8c10*/  FADD.FTZ R48, R29, R48 ;  /* 0x000000301d307221 */ /* 0x000fe20000010000 */
[----:B------:R-:W-:Y:S01]  /*8c20*/  LOP3.LUT R20, R20, R24, RZ, 0xc0, !PT ;  /* 0x0000001814147212 */ /* 0x000fe200078ec0ff */
[----:B------:R-:W-:Y:S01]  /*8c30*/  FADD.FTZ R52, R62, R52 ;  /* 0x000000343e347221 */ /* 0x000fe20000010000 */
[----:B-1----:R-:W-:Y:S01]  /*8c40*/  F2FP.BF16.PACK_AB R24, R63, R61 ;  /* 0x0000003d3f18723e */ /* 0x002fe200000010ff */
[----:B------:R-:W-:Y:S01]  /*8c50*/  FADD.FTZ R44, R164, R44 ;  /* 0x0000002ca42c7221 */ /* 0x000fe20000010000 */
[----:B------:R-:W-:Y:S01]  /*8c60*/  SHF.R.U32.HI R26, RZ, 0x10, R134 ;  /* 0x00000010ff1a7819 */ /* 0x000fe20000011686 */
[C---:B------:R-:W-:Y:S01]  /*8c70*/  HMMA.16816.F32.BF16 R108, R4.reuse, R18, R108 ;  /* 0x00000012046c723c */ /* 0x040fe2000004186c */
[----:B------:R-:W1:Y:S01]  /*8c80*/  LDSM.16.MT88.4 R16, [R187+0x7800] ;  /* 0x00780000bb10783b */ /* 0x000e620000004200 */
[----:B------:R-:W-:Y:S01]  /*8c90*/  LOP3.LUT R23, R23, R24, RZ, 0xc0, !PT ;  /* 0x0000001817177212 */ /* 0x000fe200078ec0ff */
[----:B------:R-:W-:Y:S01]  /*8ca0*/  FADD.FTZ R40, R170, R40 ;  /* 0x00000028aa287221 */ /* 0x000fe20000010000 */
[----:B------:R-:W-:Y:S01]  /*8cb0*/  LOP3.LUT R24, R134, 0xff, RZ, 0xc0, !PT ;  /* 0x000000ff86187812 */ /* 0x000fe200078ec0ff */
[----:B--2---:R-:W-:Y:S01]  /*8cc0*/  FADD.FTZ R48, R3, R48 ;  /* 0x0000003003307221 */ /* 0x004fe20000010000 */
[----:B------:R-:W-:Y:S01]  /*8cd0*/  SHF.R.U32.HI R25, RZ, 0x18, R134 ;  /* 0x00000018ff197819 */ /* 0x000fe20000011686 */
[----:B----4-:R-:W-:Y:S01]  /*8ce0*/  FADD.FTZ R52, R0, R52 ;  /* 0x0000003400347221 */ /* 0x010fe20000010000 */
[----:B------:R-:W-:Y:S01]  /*8cf0*/  HMMA.16816.F32.BF16 R96, R4, R10, R96 ;  /* 0x0000000a0460723c */ /* 0x000fe20000041860 */
[----:B------:R-:W2:Y:S01]  /*8d00*/  LDSM.16.MT88.4 R8, [R185+0x7800] ;  /* 0x00780000b908783b */ /* 0x000ea20000004200 */
[----:B------:R-:W-:Y:S01]  /*8d10*/  LOP3.LUT R135, R214, 0xffff, RZ, 0xc0, !PT ;  /* 0x0000ffffd6877812 */ /* 0x000fe200078ec0ff */
[----:B------:R-:W-:Y:S01]  /*8d20*/  FADD.FTZ R44, R142, R44 ;  /* 0x0000002c8e2c7221 */ /* 0x000fe20000010000 */
[----:B------:R-:W-:Y:S01]  /*8d30*/  SHF.R.U32.HI R134, RZ, 0x10, R214 ;  /* 0x00000010ff867819 */ /* 0x000fe200000116d6 */
[----:B------:R-:W4:Y:S01]  /*8d40*/  LDSM.16.MT88.4 R4, [R184+0x7800] ;  /* 0x00780000b804783b */ /* 0x000f220000004200 */
[----:B------:R-:W-:Y:S01]  /*8d50*/  SHF.R.U32.HI R27, RZ, 0x8, R27 ;  /* 0x00000008ff1b7819 */ /* 0x000fe2000001161b */
[----:B------:R-:W-:Y:S01]  /*8d60*/  FADD.FTZ R40, R66, R40 ;  /* 0x0000002842287221 */ /* 0x000fe20000010000 */
[----:B------:R-:W-:Y:S01]  /*8d70*/  LOP3.LUT R26, R26, 0xff, RZ, 0xc0, !PT ;  /* 0x000000ff1a1a7812 */ /* 0x000fe200078ec0ff */
[----:B------:R-:W-:Y:S01]  /*8d80*/  FADD.FTZ R48, R51, R48 ;  /* 0x0000003033307221 */ /* 0x000fe20000010000 */
[----:B------:R-:W-:Y:S01]  /*8d90*/  SHF.R.U32.HI R135, RZ, 0x8, R135 ;  /* 0x00000008ff877819 */ /* 0x000fe20000011687 */
[----:B------:R-:W-:Y:S01]  /*8da0*/  FADD.FTZ R52, R2, R52 ;  /* 0x0000003402347221 */ /* 0x000fe20000010000 */
[----:B------:R-:W-:Y:S01]  /*8db0*/  SHF.R.U32.HI R214, RZ, 0x18, R214 ;  /* 0x00000018ffd67819 */ /* 0x000fe200000116d6 */
[----:B------:R-:W-:Y:S01]  /*8dc0*/  FADD.FTZ R44, R140, R44 ;  /* 0x0000002c8c2c7221 */ /* 0x000fe20000010000 */
[----:B------:R-:W-:Y:S01]  /*8dd0*/  LOP3.LUT R134, R134, 0xff, RZ, 0xc0, !PT ;  /* 0x000000ff86867812 */ /* 0x000fe200078ec0ff */
[----:B------:R-:W-:Y:S01]  /*8de0*/  FADD.FTZ R40, R65, R40 ;  /* 0x0000002841287221 */ /* 0x000fe20000010000 */
[----:B------:R-:W-:Y:S01]  /*8df0*/  PRMT R24, R24, 0x5410, R27 ;  /* 0x0000541018187816 */ /* 0x000fe2000000001b */
[----:B------:R-:W-:Y:S01]  /*8e00*/  FADD.FTZ R48, R67, R48 ;  /* 0x0000003043307221 */ /* 0x000fe20000010000 */
[----:B------:R-:W-:Y:S01]  /*8e10*/  PRMT R25, R26, 0x5410, R25 ;  /* 0x000054101a197816 */ /* 0x000fe20000000019 */
[----:B---3--:R-:W-:Y:S01]  /*8e20*/  FADD.FTZ R52, R54, R52 ;  /* 0x0000003436347221 */ /* 0x008fe20000010000 */
[----:B------:R-:W-:Y:S01]  /*8e30*/  PRMT R133, R133, 0x5410, R135 ;  /* 0x0000541085857816 */ /* 0x000fe20000000087 */
[--C-:B------:R-:W-:Y:S01]  /*8e40*/  HSET2.LE.AND R26, R24, R53.reuse, PT ;  /* 0x00000035181a7233 */ /* 0x100fe20003803000 */
        /* <DEDUP_REMOVED lines=11> */
[----:B-1----:R-:W-:Y:S01]  /*8f00*/  HMMA.16816.F32.BF16 R124, R20, R16, R124 ;  /* 0x00000010147c723c */ /* 0x002fe2000004187c */
[----:B------:R-:W-:Y:S01]  /*8f10*/  LOP3.LUT R25, R134, R135, RZ, 0xc0, !PT ;  /* 0x0000008786197212 */ /* 0x000fe200078ec0ff */
[----:B------:R-:W-:Y:S01]  /*8f20*/  IMAD.MOV.U32 R135, RZ, RZ, R35 ;  /* 0x000000ffff877224 */ /* 0x000fe200078e0023 */
[----:B------:R-:W-:Y:S01]  /*8f30*/  LOP3.LUT R26, R26, R133, RZ, 0xc0, !PT ;  /* 0x000000851a1a7212 */ /* 0x000fe200078ec0ff */
[----:B------:R-:W-:Y:S01]  /*8f40*/  IMAD.MOV.U32 R136, RZ, RZ, R36 ;  /* 0x000000ffff887224 */ /* 0x000fe200078e0024 */
[----:B------:R-:W-:Y:S01]  /*8f50*/  LOP3.LUT R27, R27, R53, RZ, 0xc0, !PT ;  /* 0x000000351b1b7212 */ /* 0x000fe200078ec0ff */
[----:B------:R-:W-:-:S02]  /*8f60*/  IMAD.MOV.U32 R133, RZ, RZ, R33 ;  /* 0x000000ffff857224 */ /* 0x000fc400078e0021 */
[C---:B------:R-:W-:Y:S01]  /*8f70*/  HMMA.16816.F32.BF16 R120, R20.reuse, R18, R120 ;  /* 0x000000121478723c */ /* 0x040fe20000041878 */
[----:B------:R-:W-:Y:S02]  /*8f80*/  IMAD.MOV.U32 R134, RZ, RZ, R34 ;  /* 0x000000ffff867224 */ /* 0x000fe400078e0022 */
[----:B------:R-:W-:Y:S02]  /*8f90*/  @P0 IMAD.MOV.U32 R135, RZ, RZ, R35 ;  /* 0x000000ffff870224 */ /* 0x000fe400078e0023 */
[----:B------:R-:W-:Y:S02]  /*8fa0*/  @P0 IMAD.MOV.U32 R136, RZ, RZ, R36 ;  /* 0x000000ffff880224 */ /* 0x000fe400078e0024 */
[----:B------:R-:W-:Y:S01]  /*8fb0*/  @P0 IMAD.MOV.U32 R133, RZ, RZ, R33 ;  /* 0x000000ffff850224 */ /* 0x000fe200078e0021 */
[----:B------:R-:W-:Y:S01]  /*8fc0*/  HMMA.16816.F32.BF16 R68, R20, R12, R68 ;  /* 0x0000000c1444723c */ /* 0x000fe20000041844 */
[----:B------:R-:W-:Y:S02]  /*8fd0*/  @P0 IMAD.MOV.U32 R134, RZ, RZ, R34 ;  /* 0x000000ffff860224 */ /* 0x000fe400078e0022 */
[----:B------:R-:W-:-:S02]  /*8fe0*/  FADD.FTZ R210, R56, R48 ;  /* 0x0000003038d27221 */ /* 0x000fc40000010000 */
[----:B------:R-:W-:Y:S02]  /*8ff0*/  FADD.FTZ R209, R144, R52 ;  /* 0x0000003490d17221 */ /* 0x000fe40000010000 */
[----:B------:R-:W-:Y:S01]  /*9000*/  FADD.FTZ R208, R141, R44 ;  /* 0x0000002c8dd07221 */ /* 0x000fe20000010000 */
[----:B------:R-:W-:Y:S01]  /*9010*/  HMMA.16816.F32.BF16 R72, R20, R14, R72 ;  /* 0x0000000e1448723c */ /* 0x000fe20000041848 */
[----:B------:R-:W-:-:S07]  /*9020*/  FADD.FTZ R207, R63, R40 ;  /* 0x000000283fcf7221 */ /* 0x000fce0000010000 */
[C---:B--2---:R-:W-:Y:S08]  /*9030*/  HMMA.16816.F32.BF16 R80, R20.reuse, R8, R80 ;  /* 0x000000081450723c */ /* 0x044ff00000041850 */
[C---:B------:R-:W-:Y:S08]  /*9040*/  HMMA.16816.F32.BF16 R104, R20.reuse, R10, R104 ;  /* 0x0000000a1468723c */ /* 0x040ff00000041868 */
[C---:B----4-:R-:W-:Y:S08]  /*9050*/  HMMA.16816.F32.BF16 R88, R20.reuse, R4, R88 ;  /* 0x000000041458723c */ /* 0x050ff00000041858 */
        /* <DEDUP_REMOVED lines=10> */
[----:B------:R-:W-:Y:S11]  /*9100*/  @P0 BRA `(.L_x_591) ;  /* 0x0000001000000947 */ /* 0x000ff60003800000 */
.L_x_589:
[----:B------:R-:W-:-:S07]  /*9110*/  IADD3 R206, R32, -0x1, RZ ;  /* 0xffffffff20ce7810 */ /* 0x000fce0007ffe0ff */
.L_x_591:
[----:B------:R-:W-:-:S13]  /*9120*/  ISETP.GE.AND P0, PT, R206, RZ, PT ;  /* 0x000000ffce00720c */ /* 0x000fda0003f06270 */
[----:B------:R-:W-:Y:S05]  /*9130*/  @!P0 BRA `(.L_x_592) ;  /* 0x0000392000008947 */ /* 0x000fea0003800000 */
[----:B------:R-:W-:Y:S01]  /*9140*/  IMAD.WIDE.U32 R218, R211, -0x326172a9, RZ ;  /* 0xcd9e8d57d3da7825 */ /* 0x000fe200078e00ff */
[----:B------:R-:W-:Y:S02]  /*9150*/  PRMT R203, R203, 0x7054, R203 ;  /* 0x00007054cbcb7816 */ /* 0x000fe400000000cb */
[----:B------:R-:W-:Y:S01]  /*9160*/  MOV R3, R135 ;  /* 0x0000008700037202 */ /* 0x000fe20000000f00 */
[----:B------:R-:W-:Y:S01]  /*9170*/  IMAD.WIDE.U32 R214, R139, -0x326172a9, RZ ;  /* 0xcd9e8d578bd67825 */ /* 0x000fe200078e00ff */
[----:B------:R-:W-:Y:S02]  /*9180*/  LOP3.LUT R216, R219, R138, RZ, 0x3c, !PT ;  /* 0x0000008adbd87212 */ /* 0x000fe400078e3cff */
[----:B------:R-:W-:Y:S01]  /*9190*/  MOV R132, R136 ;  /* 0x0000008800847202 */ /* 0x000fe20000000f00 */
[----:B------:R-:W-:Y:S01]  /*91a0*/  IMAD.WIDE.U32 R220, R137, -0x2daee0ad, RZ ;  /* 0xd2511f5389dc7825 */ /* 0x000fe200078e00ff */
[----:B------:R-:W-:Y:S02]  /*91b0*/  LOP3.LUT R212, R215, R138, RZ, 0x3c, !PT ;  /* 0x0000008ad7d47212 */ /* 0x000fe400078e3cff */
[----:B------:R-:W-:Y:S01]  /*91c0*/  MOV R0, R133 ;  /* 0x0000008500007202 */ /* 0x000fe20000000f00 */
[----:B------:R-:W-:Y:S01]  /*91d0*/  IMAD.WIDE.U32 R216, R216, -0x2daee0ad, RZ ;  /* 0xd2511f53d8d87825 */ /* 0x000fe200078e00ff */
[----:B------:R-:W-:-:S02]  /*91e0*/  MOV R2, R134 ;  /* 0x0000008600027202 */ /* 0x000fc40000000f00 */
[----:B------:R-:W-:Y:S01]  /*91f0*/  MOV R223, R225 ;  /* 0x000000e100df7202 */ /* 0x000fe20000000f00 */
[----:B------:R-:W-:Y:S01]  /*9200*/  IMAD.WIDE.U32 R212, R212, -0x2daee0ad, RZ ;  /* 0xd2511f53d4d47825 */ /* 0x000fe200078e00ff */
[----:B------:R-:W-:Y:S05]  /*9210*/  BRA `(.L_x_593) ;  /* 0x0000019000007947 */ /* 0x000fea0003800000 */
.L_x_595:
[----:B------:R-:W-:Y:S04]  /*9220*/  IADD3 R134, R206, -0x1, RZ ;  /* 0xffffffffce867810 */ /* 0x000fe80007ffe0ff */
[----:B------:R-:W-:Y:S01]  /*9230*/  SHF.R.S32.HI R133, RZ, 0x1f, R134 ;  /* 0x0000001fff857819 */ /* 0x000fe20000011486 */
[C---:B------:R-:W-:Y:S04]  /*9240*/  IMAD.WIDE.U32 R136, R134.reuse, c[0x0][0x198], RZ ;  /* 0x0000660086887a25 */ /* 0x040fe800078e00ff */
[----:B------:R-:W-:Y:S04]  /*9250*/  IMAD R133, R133, c[0x0][0x198], RZ ;  /* 0x0000660085857a24 */ /* 0x000fe800078e02ff */
[----:B------:R-:W-:Y:S01]  /*9260*/  IMAD R133, R134, c[0x0][0x19c], R133 ;  /* 0x0000670086857a24 */ /* 0x000fe200078e0285 */
[----:B------:R-:W-:Y:S03]  /*9270*/  LEA R134, P1, R136, R196, 0x6 ;  /* 0x000000c488867211 */ /* 0x000fe600078230ff */
[----:B------:R-:W-:Y:S01]  /*9280*/  IMAD.IADD R133, R137, 0x1, R133 ;  /* 0x0000000189857824 */ /* 0x000fe200078e0285 */
[----:B------:R-:W-:Y:S04]  /*9290*/  LEA R138, P2, R134, c[0x0][0x168], 0x1 ;  /* 0x00005a00868a7a11 */ /* 0x000fe800078408ff */
        /* <DEDUP_REMOVED lines=15> */
[----:B------:R-:W0:Y:S01]  /*9390*/  LDGDEPBAR ;  /* 0x00000000000079af */ /* 0x000e220000000000 */
[----:B------:R-:W-:-:S05]  /*93a0*/  BRA `(.L_x_594) ;  /* 0x0000073000007947 */ /* 0x000fca0003800000 */
.L_x_593:
[----:B------:R-:W-:Y:S04]  /*93b0*/  DEPBAR.LE SB0, 0x0 ;  /* 0x000080000000791a */ /* 0x000fe80000000000 */
[----:B------:R-:W-:Y:S01]  /*93c0*/  BAR.SYNC.DEFER_BLOCKING 0x0 ;  /* 0x0000000000007b1d */ /* 0x000fe20000010000 */
[----:B------:R-:W-:Y:S01]  /*93d0*/  SHF.R.S32.HI R5, RZ, 0x1f, R206 ;  /* 0x0000001fff057819 */ /* 0x000fe200000114ce */
[C---:B------:R-:W-:Y:S02]  /*93e0*/  IMAD R4, R206.reuse, UR10, RZ ;  /* 0x0000000ace047c24 */ /* 0x040fe4000f8e02ff */
[----:B------:R-:W-:Y:S04]  /*93f0*/  IMAD.WIDE.U32 R6, R206, UR11, R222 ;  /* 0x0000000bce067c25 */ /* 0x000fe8000f8e00de */
[----:B------:R-:W-:Y:S01]  /*9400*/  IMAD R4, R5, UR11, R4 ;  /* 0x0000000b05047c24 */ /* 0x000fe2000f8e0204 */
[----:B------:R-:W-:Y:S03]  /*9410*/  LEA R8, P1, R6, c[0x0][0x170], 0x1 ;  /* 0x00005c0006087a11 */ /* 0x000fe600078208ff */
[----:B------:R-:W-:Y:S01]  /*9420*/  IMAD.IADD R4, R7, 0x1, R4 ;  /* 0x0000000107047824 */ /* 0x000fe200078e0204 */
[----:B------:R-:W-:Y:S04]  /*9430*/  IADD3 R10, P0, R8, UR25, RZ ;  /* 0x00000019080a7c10 */ /* 0x000fe8000ff1e0ff */
[----:B------:R-:W-:Y:S02]  /*9440*/  LEA.HI.X R9, R6, c[0x0][0x174], R4, 0x1, P1 ;  /* 0x00005d0006097a11 */ /* 0x000fe400008f0c04 */
[----:B------:R-:W-:Y:S02]  /*9450*/  IADD3 R6, P1, R10, UR25, RZ ;  /* 0x000000190a067c10 */ /* 0x000fe4000ff3e0ff */
[----:B------:R-:W-:Y:S02]  /*9460*/  IADD3.X R11, R9, UR5, RZ, P0, !PT ;  /* 0x00000005090b7c10 */ /* 0x000fe400087fe4ff */
[----:B------:R-:W-:Y:S01]  /*9470*/  IADD3 R4, P0, R6, UR25, RZ ;  /* 0x0000001906047c10 */ /* 0x000fe2000ff1e0ff */
[----:B------:R-:W-:Y:S01]  /*9480*/  @!PT LDS RZ, [RZ] ;  /* 0x00000000fffff984 */ /* 0x000fe20000000800 */
[----:B------:R-:W-:Y:S01]  /*9490*/  @!PT LDS RZ, [RZ] ;  /* 0x00000000fffff984 */ /* 0x000fe20000000800 */
[----:B------:R-:W-:Y:S01]  /*94a0*/  @!PT LDS RZ, [RZ] ;  /* 0x00000000fffff984 */ /* 0x000fe20000000800 */
[----:B------:R1:W-:Y:S01]  /*94b0*/  LDGSTS.E.BYPASS.LTC128B.128 [R195+0x6000], [R8.64] ;  /* 0x0600000008c37fae */ /* 0x0003e2000b901d4c */
[----:B------:R-:W-:Y:S04]  /*94c0*/  IADD3.X R7, R11, UR5, RZ, P1, !PT ;  /* 0x000000050b077c10 */ /* 0x000fe80008ffe4ff */
[----:B------:R-:W-:Y:S02]  /*94d0*/  IADD3.X R5, R7, UR5, RZ, P0, !PT ;  /* 0x0000000507057c10 */ /* 0x000fe400087fe4ff */
[----:B------:R1:W-:Y:S01]  /*94e0*/  LDGSTS.E.BYPASS.LTC128B.128 [R195+0x6800], [R10.64] ;  /* 0x068000000ac37fae */ /* 0x0003e2000b901d4c */
[----:B------:R-:W-:Y:S06]  /*94f0*/  ISETP.GT.AND P0, PT, R206, RZ, PT ;  /* 0x000000ffce00720c */ /* 0x000fec0003f04270 */
[----:B------:R2:W-:Y:S07]  /*9500*/  LDGSTS.E.BYPASS.LTC128B.128 [R195+0x7000], [R6.64] ;  /* 0x0700000006c37fae */ /* 0x0005ee000b901d4c */
[----:B------:R2:W-:Y:S07]  /*9510*/  LDGSTS.E.BYPASS.LTC128B.128 [R195+0x7800], [R4.64] ;  /* 0x0780000004c37fae */ /* 0x0005ee000b901d4c */
[----:B------:R-:W-:Y:S07]  /*9520*/  LDSM.16.M88.4 R64, [R194] ;  /* 0x00000000c240783b */ /* 0x000fee0000000200 */
[----:B------:R-:W2:Y:S07]  /*9530*/  LDSM.16.M88.4 R16, [R193] ;  /* 0x00000000c110783b */ /* 0x000eae0000000200 */
[----:B------:R-:W1:Y:S07]  /*9540*/  LDSM.16.M88.4 R60, [R194+0x2000] ;  /* 0x00200000c23c783b */ /* 0x000e6e0000000200 */
[----:B------:R-:W3:Y:S07]  /*9550*/  LDSM.16.M88.4 R32, [R193+0x800] ;  /* 0x00080000c120783b */ /* 0x000eee0000000200 */
[----:B------:R-:W0:Y:S07]  /*9560*/  LDGDEPBAR ;  /* 0x00000000000079af */ /* 0x000e2e0000000000 */
[----:B------:R-:W4:Y:S07]  /*9570*/  LDSM.16.M88.4 R48, [R193+0x1000] ;  /* 0x00100000c130783b */ /* 0x000f2e0000000200 */
[----:B------:R-:W5:Y:S01]  /*9580*/  LDSM.16.M88.4 R136, [R193+0x1800] ;  /* 0x00180000c188783b */ /* 0x000f620000000200 */
[-C--:B--2---:R-:W-:Y:S06]  /*9590*/  HMMA.16816.F32.BF16 R4, R64, R16.reuse, RZ ;  /* 0x000000104004723c */ /* 0x084fec00000418ff */
[----:B------:R-:W-:Y:S02]  /*95a0*/  LDSM.16.M88.4 R140, [R192] ;  /* 0x00000000c08c783b */ /* 0x000fe40000000200 */
[C---:B-1----:R-:W-:Y:S05]  /*95b0*/  HMMA.16816.F32.BF16 R8, R60.reuse, R16, RZ ;  /* 0x000000103c08723c */ /* 0x042fea00000418ff */
[----:B------:R-:W1:Y:S03]  /*95c0*/  LDSM.16.M88.4 R144, [R191] ;  /* 0x00000000bf90783b */ /* 0x000e660000000200 */
[-C--:B------:R-:W-:Y:S04]  /*95d0*/  HMMA.16816.F32.BF16 R12, R60, R18.reuse, RZ ;  /* 0x000000123c0c723c */ /* 0x080fe800000418ff */
[----:B------:R-:W2:Y:S04]  /*95e0*/  LDSM.16.M88.4 R148, [R192+0x2000] ;  /* 0x00200000c094783b */ /* 0x000ea80000000200 */
[C---:B------:R-:W-:Y:S03]  /*95f0*/  HMMA.16816.F32.BF16 R16, R64.reuse, R18, RZ ;  /* 0x000000124010723c */ /* 0x040fe600000418ff */
[----:B------:R-:W1:Y:S05]  /*9600*/  LDSM.16.M88.4 R152, [R191+0x800] ;  /* 0x00080000bf98783b */ /* 0x000e6a0000000200 */
[-C--:B---3--:R-:W-:Y:S02]  /*9610*/  HMMA.16816.F32.BF16 R20, R64, R32.reuse, RZ ;  /* 0x000000204014723c */ /* 0x088fe400000418ff */
[----:B------:R-:W3:Y:S06]  /*9620*/  LDSM.16.M88.4 R156, [R191+0x1000] ;  /* 0x00100000bf9c783b */ /* 0x000eec0000000200 */
[C---:B------:R-:W-:Y:S01]  /*9630*/  HMMA.16816.F32.BF16 R24, R60.reuse, R32, RZ ;  /* 0x000000203c18723c */ /* 0x040fe200000418ff */
[----:B------:R-:W1:Y:S07]  /*9640*/  LDSM.16.M88.4 R160, [R191+0x1800] ;  /* 0x00180000bfa0783b */ /* 0x000e6e0000000200 */
[-C--:B------:R-:W-:Y:S01]  /*9650*/  HMMA.16816.F32.BF16 R28, R60, R34.reuse, RZ ;  /* 0x000000223c1c723c */ /* 0x080fe200000418ff */
[----:B------:R-:W-:Y:S07]  /*9660*/  LDSM.16.M88.4 R164, [R190+0x2000] ;  /* 0x00200000bea4783b */ /* 0x000fee0000000200 */
[C---:B------:R-:W-:Y:S01]  /*9670*/  HMMA.16816.F32.BF16 R32, R64.reuse, R34, RZ ;  /* 0x000000224020723c */ /* 0x040fe200000418ff */
[----:B------:R-:W-:Y:S07]  /*9680*/  LDSM.16.M88.4 R168, [R188+0x2000] ;  /* 0x00200000bca8783b */ /* 0x000fee0000000200 */
[-C--:B----4-:R-:W-:Y:S01]  /*9690*/  HMMA.16816.F32.BF16 R36, R64, R48.reuse, RZ ;  /* 0x000000304024723c */ /* 0x090fe200000418ff */
[----:B------:R-:W-:Y:S07]  /*96a0*/  LDSM.16.M88.4 R172, [R180+0x800] ;  /* 0x00080000b4ac783b */ /* 0x000fee0000000200 */
[C---:B------:R-:W-:Y:S01]  /*96b0*/  HMMA.16816.F32.BF16 R40, R60.reuse, R48, RZ ;  /* 0x000000303c28723c */ /* 0x040fe200000418ff */
[----:B------:R-:W-:Y:S07]  /*96c0*/  LDSM.16.M88.4 R176, [R180+0x1000] ;  /* 0x00100000b4b0783b */ /* 0x000fee0000000200 */
[-C--:B------:R-:W-:Y:S08]  /*96d0*/  HMMA.16816.F32.BF16 R44, R60, R50.reuse, RZ ;  /* 0x000000323c2c723c */ /* 0x080ff000000418ff */
[C---:B------:R-:W-:Y:S08]  /*96e0*/  HMMA.16816.F32.BF16 R48, R64.reuse, R50, RZ ;  /* 0x000000324030723c */ /* 0x040ff000000418ff */
[-C--:B-----5:R-:W-:Y:S08]  /*96f0*/  HMMA.16816.F32.BF16 R52, R64, R136.reuse, RZ ;  /* 0x000000884034723c */ /* 0x0a0ff000000418ff */
[C---:B------:R-:W-:Y:S08]  /*9700*/  HMMA.16816.F32.BF16 R56, R60.reuse, R136, RZ ;  /* 0x000000883c38723c */ /* 0x040ff000000418ff */
[-C--:B------:R-:W-:Y:S08]  /*9710*/  HMMA.16816.F32.BF16 R60, R60, R138.reuse, RZ ;  /* 0x0000008a3c3c723c */ /* 0x080ff000000418ff */
[----:B------:R-:W-:Y:S01]  /*9720*/  HMMA.16816.F32.BF16 R64, R64, R138, RZ ;  /* 0x0000008a4040723c */ /* 0x000fe200000418ff */
[----:B------:R-:W-:Y:S07]  /*9730*/  LDSM.16.M88.4 R136, [R190] ;  /* 0x00000000be88783b */ /* 0x000fee0000000200 */
[-C--:B-1----:R-:W-:Y:S08]  /*9740*/  HMMA.16816.F32.BF16 R4, R140, R144.reuse, R4 ;  /* 0x000000908c04723c */ /* 0x082ff00000041804 */
[C---:B--2---:R-:W-:Y:S08]  /*9750*/  HMMA.16816.F32.BF16 R8, R148.reuse, R144, R8 ;  /* 0x000000909408723c */ /* 0x044ff00000041808 */
[-C--:B------:R-:W-:Y:S08]  /*9760*/  HMMA.16816.F32.BF16 R12, R148, R146.reuse, R12 ;  /* 0x00000092940c723c */ /* 0x080ff0000004180c */
[C---:B------:R-:W-:Y:S01]  /*9770*/  HMMA.16816.F32.BF16 R16, R140.reuse, R146, R16 ;  /* 0x000000928c10723c */ /* 0x040fe20000041810 */
[----:B------:R-:W1:Y:S07]  /*9780*/  LDSM.16.M88.4 R144, [R189] ;  /* 0x00000000bd90783b */ /* 0x000e6e0000000200 */
[-C--:B------:R-:W-:Y:S08]  /*9790*/  HMMA.16816.F32.BF16 R20, R140, R152.reuse, R20 ;  /* 0x000000988c14723c */ /* 0x080ff00000041814 */
[C---:B------:R-:W-:Y:S08]  /*97a0*/  HMMA.16816.F32.BF16 R24, R148.reuse, R152, R24 ;  /* 0x000000989418723c */ /* 0x040ff00000041818 */
[-C--:B------:R-:W-:Y:S08]  /*97b0*/  HMMA.16816.F32.BF16 R28, R148, R154.reuse, R28 ;  /* 0x0000009a941c723c */ /* 0x080ff0000004181c */
[C---:B------:R-:W-:Y:S01]  /*97c0*/  HMMA.16816.F32.BF16 R32, R140.reuse, R154, R32 ;  /* 0x0000009a8c20723c */ /* 0x040fe20000041820 */
[----:B------:R-:W2:Y:S07]  /*97d0*/  LDSM.16.M88.4 R152, [R183] ;  /* 0x00000000b798783b */ /* 0x000eae0000000200 */
[-C--:B---3--:R-:W-:Y:S08]  /*97e0*/  HMMA.16816.F32.BF16 R36, R140, R156.reuse, R36 ;  /* 0x0000009c8c24723c */ /* 0x088ff00000041824 */
[C---:B------:R-:W-:Y:S08]  /*97f0*/  HMMA.16816.F32.BF16 R40, R148.reuse, R156, R40 ;  /* 0x0000009c9428723c */ /* 0x040ff00000041828 */
[-C--:B------:R-:W-:Y:S08]  /*9800*/  HMMA.16816.F32.BF16 R44, R148, R158.reuse, R44 ;  /* 0x0000009e942c723c */ /* 0x080ff0000004182c */
[C---:B------:R-:W-:Y:S01]  /*9810*/  HMMA.16816.F32.BF16 R48, R140.reuse, R158, R48 ;  /* 0x0000009e8c30723c */ /* 0x040fe20000041830 */
[----:B------:R-:W-:Y:S07]  /*9820*/  LDSM.16.M88.4 R156, [R181] ;  /* 0x00000000b59c783b */ /* 0x000fee0000000200 */
[-C--:B------:R-:W-:Y:S08]  /*9830*/  HMMA.16816.F32.BF16 R52, R140, R160.reuse, R52 ;  /* 0x000000a08c34723c */ /* 0x080ff00000041834 */
[C---:B------:R-:W-:Y:S08]  /*9840*/  HMMA.16816.F32.BF16 R56, R148.reuse, R160, R56 ;  /* 0x000000a09438723c */ /* 0x040ff00000041838 */
[-C--:B------:R-:W-:Y:S01]  /*9850*/  HMMA.16816.F32.BF16 R60, R148, R162.reuse, R60 ;  /* 0x000000a2943c723c */ /* 0x080fe2000004183c */
[----:B------:R-:W3:Y:S07]  /*9860*/  LDSM.16.M88.4 R148, [R182] ;  /* 0x00000000b694783b */ /* 0x000eee0000000200 */
[----:B------:R-:W-:Y:S01]  /*9870*/  HMMA.16816.F32.BF16 R64, R140, R162, R64 ;  /* 0x000000a28c40723c */ /* 0x000fe20000041840 */
[----:B------:R-:W-:Y:S07]  /*9880*/  LDSM.16.M88.4 R140, [R188] ;  /* 0x00000000bc8c783b */ /* 0x000fee0000000200 */
[-C--:B-1----:R-:W-:Y:S01]  /*9890*/  HMMA.16816.F32.BF16 R4, R136, R144.reuse, R4 ;  /* 0x000000908804723c */ /* 0x082fe20000041804 */
[----:B------:R-:W1:Y:S07]  /*98a0*/  LDSM.16.M88.4 R160, [R180] ;  /* 0x00000000b4a0783b */ /* 0x000e6e0000000200 */
[C---:B------:R-:W-:Y:S08]  /*98b0*/  HMMA.16816.F32.BF16 R8, R164.reuse, R144, R8 ;  /* 0x00000090a408723c */ /* 0x040ff00000041808 */
[-C--:B------:R-:W-:Y:S08]  /*98c0*/  HMMA.16816.F32.BF16 R12, R164, R146.reuse, R12 ;  /* 0x00000092a40c723c */ /* 0x080ff0000004180c */
[C---:B------:R-:W-:Y:S01]  /*98d0*/  HMMA.16816.F32.BF16 R16, R136.reuse, R146, R16 ;  /* 0x000000928810723c */ /* 0x040fe20000041810 */
[----:B------:R-:W4:Y:S01]  /*98e0*/  LDSM.16.M88.4 R144, [R180+0x1800] ;  /* 0x00180000b490783b */ /* 0x000f220000000200 */
[----:B------:R-:W-:Y:S06]  /*98f0*/  DEPBAR.LE SB0, 0x0 ;  /* 0x000080000000791a */ /* 0x000fec0000000000 */
[-C--:B--2---:R-:W-:Y:S01]  /*9900*/  HMMA.16816.F32.BF16 R20, R136, R152.reuse, R20 ;  /* 0x000000988814723c */ /* 0x084fe20000041814 */
[----:B------:R-:W-:Y:S07]  /*9910*/  BAR.SYNC.DEFER_BLOCKING 0x0 ;  /* 0x0000000000007b1d */ /* 0x000fee0000010000 */
[C---:B------:R-:W-:Y:S08]  /*9920*/  HMMA.16816.F32.BF16 R24, R164.reuse, R152, R24 ;  /* 0x00000098a418723c */ /* 0x040ff00000041818 */
[-C--:B------:R-:W-:Y:S08]  /*9930*/  HMMA.16816.F32.BF16 R28, R164, R154.reuse, R28 ;  /* 0x0000009aa41c723c */ /* 0x080ff0000004181c */
[C---:B------:R-:W-:Y:S08]  /*9940*/  HMMA.16816.F32.BF16 R32, R136.reuse, R154, R32 ;  /* 0x0000009a8820723c */ /* 0x040ff00000041820 */
        /* <DEDUP_REMOVED lines=23> */
[----:B------:R-:W-:Y:S01]  /*9ac0*/  HMMA.16816.F32.BF16 R64, R140, R146, R64 ;  /* 0x000000928c40723c */ /* 0x000fe20000041840 */
[----:B------:R-:W-:-:S07]  /*9ad0*/  @P0 BRA `(.L_x_595) ;  /* 0xfffff74000000947 */ /* 0x000fce000383ffff */
.L_x_594:
[----:B-1----:R-:W-:Y:S01]  /*9ae0*/  FMNMX.FTZ R134, R8, R2, !PT ;  /* 0x0000000208867209 */ /* 0x002fe20007810000 */
[----:B------:R-:W-:Y:S01]  /*9af0*/  IMAD.SHL.U32 R230, R206, 0x2, RZ ;  /* 0x00000002cee67824 */ /* 0x000fe200078e00ff */
[----:B------:R-:W-:Y:S01]  /*9b00*/  FMNMX.FTZ R136, R4, R132, !PT ;  /* 0x0000008404887209 */ /* 0x000fe20007810000 */
[----:B------:R-:W-:Y:S01]  /*9b10*/  LDSM.16.MT88.4 R144, [R187+0x6000] ;  /* 0x00600000bb90783b */ /* 0x000fe20000004200 */
        /* <DEDUP_REMOVED lines=39> */
[----:B------:R-:W-:Y:S01]  /*9d90*/  SHFL.BFLY PT, R133, R134, 0x2, 0x1f ;  /* 0x0c401f0086857f89 */ /* 0x000fe200000e0000 */
        /* <DEDUP_REMOVED lines=14> */
[--C-:B------:R-:W-:Y:S01]  /*9e80*/  LOP3.LUT R228, R217, UR21, R220.reuse, 0x96, !PT ;  /* 0x00000015d9e47c12 */ /* 0x100fe2000f8e96dc */
[----:B------:R-:W1:Y:S01]  /*9e90*/  SHFL.BFLY PT, R138, R135, 0x2, 0x1f ;  /* 0x0c401f00878a7f89 */ /* 0x000e6200000e0000 */
[----:B------:R-:W-:Y:S02]  /*9ea0*/  FMNMX.FTZ R137, R30, R137, !PT ;  /* 0x000000891e897209 */ /* 0x000fe40007810000 */
[----:B------:R-:W-:Y:S01]  /*9eb0*/  LOP3.LUT R226, R213, UR21, R220, 0x96, !PT ;  /* 0x00000015d5e27c12 */ /* 0x000fe2000f8e96dc */
[----:B------:R-:W-:Y:S01]  /*9ec0*/  IMAD.WIDE.U32 R228, R228, -0x326172a9, RZ ;  /* 0xcd9e8d57e4e47825 */ /* 0x000fe200078e00ff */
[----:B------:R-:W-:Y:S02]  /*9ed0*/  FMNMX.FTZ R137, R31, R137, !PT ;  /* 0x000000891f897209 */ /* 0x000fe40007810000 */
[----:B------:R-:W-:Y:S01]  /*9ee0*/  IADD3 R206, R206, -0x1, RZ ;  /* 0xffffffffcece7810 */ /* 0x000fe20007ffe0ff */
[----:B------:R-:W-:Y:S01]  /*9ef0*/  IMAD.WIDE.U32 R226, R226, -0x326172a9, RZ ;  /* 0xcd9e8d57e2e27825 */ /* 0x000fe200078e00ff */
[----:B-1----:R-:W-:Y:S02]  /*9f00*/  FMNMX.FTZ R138, R135, R138, !PT ;  /* 0x0000008a878a7209 */ /* 0x002fe40007810000 */
[----:B------:R-:W-:Y:S02]  /*9f10*/  FMNMX.FTZ R133, R134, R133, !PT ;  /* 0x0000008586857209 */ /* 0x000fe40007810000 */
[----:B------:R-:W-:Y:S01]  /*9f20*/  FMNMX.FTZ R139, R136, R139, !PT ;  /* 0x0000008b888b7209 */ /* 0x000fe20007810000 */
[----:B------:R-:W1:Y:S08]  /*9f30*/  SHFL.BFLY PT, R135, R138, 0x1, 0x1f ;  /* 0x0c201f008a877f89 */ /* 0x000e7000000e0000 */
[----:B------:R-:W2:Y:S08]  /*9f40*/  SHFL.BFLY PT, R134, R133, 0x1, 0x1f ;  /* 0x0c201f0085867f89 */ /* 0x000eb000000e0000 */
[----:B------:R-:W3:Y:S01]  /*9f50*/  SHFL.BFLY PT, R136, R139, 0x1, 0x1f ;  /* 0x0c201f008b887f89 */ /* 0x000ee200000e0000 */
[----:B-1----:R-:W-:Y:S05]  /*9f60*/  FMNMX.FTZ R135, R138, R135, !PT ;  /* 0x000000878a877209 */ /* 0x002fea0007810000 */
[C---:B------:R-:W-:Y:S02]  /*9f70*/  FMUL.FTZ R173, R135.reuse, c[0x0][0x23c] ;  /* 0x00008f0087ad7a20 */ /* 0x040fe40000410000 */
[----:B------:R-:W-:Y:S01]  /*9f80*/  FADD.FTZ R3, -R135, R3 ;  /* 0x0000000387037221 */ /* 0x000fe20000010100 */
[----:B--2---:R-:W-:Y:S02]  /*9f90*/  FMNMX.FTZ R134, R133, R134, !PT ;  /* 0x0000008685867209 */ /* 0x004fe40007810000 */
[----:B------:R-:W-:Y:S01]  /*9fa0*/  FMNMX.FTZ R133, R42, R137, !PT ;  /* 0x000000892a857209 */ /* 0x000fe20007810000 */
[----:B------:R-:W-:Y:S02]  /*9fb0*/  FMUL.FTZ R3, R3, c[0x0][0x23c] ;  /* 0x00008f0003037a20 */ /* 0x000fe40000410000 */
[C---:B------:R-:W-:Y:S01]  /*9fc0*/  FMUL.FTZ R168, R134.reuse, c[0x0][0x23c] ;  /* 0x00008f0086a87a20 */ /* 0x040fe20000410000 */
[----:B------:R-:W-:Y:S01]  /*9fd0*/  FMNMX.FTZ R133, R43, R133, !PT ;  /* 0x000000852b857209 */ /* 0x000fe20007810000 */
[----:B------:R-:W-:Y:S01]  /*9fe0*/  FADD.FTZ R2, -R134, R2 ;  /* 0x0000000286027221 */ /* 0x000fe20000010100 */
[----:B---3--:R-:W-:Y:S01]  /*9ff0*/  FMNMX.FTZ R136, R139, R136, !PT ;  /* 0x000000888b887209 */ /* 0x008fe20007810000 */
[----:B------:R-:W1:Y:S01]  /*a000*/  MUFU.EX2 R3, R3 ;  /* 0x0000000300037308 */ /* 0x000e620000000800 */
[----:B------:R-:W-:Y:S01]  /*a010*/  FMNMX.FTZ R133, R46, R133, !PT ;  /* 0x000000852e857209 */ /* 0x000fe20007810000 */
[----:B------:R-:W-:Y:S01]  /*a020*/  FMUL.FTZ R2, R2, c[0x0][0x23c] ;  /* 0x00008f0002027a20 */ /* 0x000fe20000410000 */
[C---:B------:R-:W-:Y:S01]  /*a030*/  FSETP.NEU.FTZ.AND P1, PT, R136.reuse, -INF , PT ;  /* 0xff8000008800780b */ /* 0x040fe20003f3d000 */
[C---:B------:R-:W-:Y:S01]  /*a040*/  FMUL.FTZ R175, R136.reuse, c[0x0][0x23c] ;  /* 0x00008f0088af7a20 */ /* 0x040fe20000410000 */
[----:B------:R-:W-:Y:S01]  /*a050*/  FMNMX.FTZ R133, R47, R133, !PT ;  /* 0x000000852f857209 */ /* 0x000fe20007810000 */
[----:B------:R-:W-:Y:S03]  /*a060*/  FADD.FTZ R132, -R136, R132 ;  /* 0x0000008488847221 */ /* 0x000fe60000010100 */
[----:B------:R-:W-:Y:S01]  /*a070*/  FSEL R175, R175, RZ, P1 ;  /* 0x000000ffafaf7208 */ /* 0x000fe20000800000 */
[----:B------:R-:W2:Y:S01]  /*a080*/  MUFU.EX2 R2, R2 ;  /* 0x0000000200027308 */ /* 0x000ea20000000800 */
[----:B------:R-:W-:Y:S01]  /*a090*/  FMNMX.FTZ R133, R58, R133, !PT ;  /* 0x000000853a857209 */ /* 0x000fe20007810000 */
[----:B------:R-:W-:Y:S01]  /*a0a0*/  FMUL.FTZ R132, R132, c[0x0][0x23c] ;  /* 0x00008f0084847a20 */ /* 0x000fe20000410000 */
[----:B------:R-:W-:Y:S01]  /*a0b0*/  FSETP.NEU.FTZ.AND P1, PT, R135, -INF , PT ;  /* 0xff8000008700780b */ /* 0x000fe20003f3d000 */
[--C-:B------:R-:W-:Y:S01]  /*a0c0*/  FFMA.FTZ R137, R16, c[0x0][0x23c], -R175.reuse ;  /* 0x00008f0010897a23 */ /* 0x100fe200000108af */
[----:B------:R-:W-:Y:S01]  /*a0d0*/  FMNMX.FTZ R16, R59, R133, !PT ;  /* 0x000000853b107209 */ /* 0x000fe20007810000 */
[--C-:B------:R-:W-:Y:S01]  /*a0e0*/  FFMA.FTZ R138, R17, c[0x0][0x23c], -R175.reuse ;  /* 0x00008f00118a7a23 */ /* 0x100fe200000108af */
[----:B------:R-:W-:Y:S01]  /*a0f0*/  FSEL R173, R173, RZ, P1 ;  /* 0x000000ffadad7208 */ /* 0x000fe20000800000 */
[--C-:B------:R-:W-:Y:S01]  /*a100*/  FFMA.FTZ R153, R4, c[0x0][0x23c], -R175.reuse ;  /* 0x00008f0004997a23 */ /* 0x100fe200000108af */
[----:B------:R-:W-:Y:S01]  /*a110*/  FMNMX.FTZ R16, R62, R16, !PT ;  /* 0x000000103e107209 */ /* 0x000fe20007810000 */
[----:B------:R-:W-:Y:S01]  /*a120*/  MUFU.EX2 R137, R137 ;  /* 0x0000008900897308 */ /* 0x000fe20000000800 */
[----:B------:R-:W-:Y:S01]  /*a130*/  FFMA.FTZ R154, R5, c[0x0][0x23c], -R175 ;  /* 0x00008f00059a7a23 */ /* 0x000fe200000108af */
[----:B------:R-:W-:Y:S01]  /*a140*/  FSETP.NEU.FTZ.AND P1, PT, R134, -INF , PT ;  /* 0xff8000008600780b */ /* 0x000fe20003f3d000 */
[--C-:B------:R-:W-:Y:S01]  /*a150*/  FFMA.FTZ R139, R18, c[0x0][0x23c], -R173.reuse ;  /* 0x00008f00128b7a23 */ /* 0x100fe200000108ad */
[----:B------:R-:W-:Y:S01]  /*a160*/  FMNMX.FTZ R17, R63, R16, !PT ;  /* 0x000000103f117209 */ /* 0x000fe20007810000 */
[--C-:B------:R-:W-:Y:S01]  /*a170*/  FFMA.FTZ R152, R19, c[0x0][0x23c], -R173.reuse ;  /* 0x00008f0013987a23 */ /* 0x100fe200000108ad */
[----:B------:R-:W-:Y:S01]  /*a180*/  LOP3.LUT R18, R221, UR15, R230, 0x96, !PT ;  /* 0x0000000fdd127c12 */ /* 0x000fe2000f8e96e6 */
[--C-:B------:R-:W-:Y:S01]  /*a190*/  FFMA.FTZ R155, R6, c[0x0][0x23c], -R173.reuse ;  /* 0x00008f00069b7a23 */ /* 0x100fe200000108ad */
[----:B------:R-:W-:Y:S01]  /*a1a0*/  FSEL R168, R168, RZ, P1 ;  /* 0x000000ffa8a87208 */ /* 0x000fe20000800000 */
[----:B------:R-:W3:Y:S01]  /*a1b0*/  SHFL.BFLY PT, R16, R17, 0x2, 0x1f ;  /* 0x0c401f0011107f89 */ /* 0x000ee200000e0000 */
[----:B------:R-:W-:Y:S01]  /*a1c0*/  MUFU.EX2 R138, R138 ;  /* 0x0000008a008a7308 */ /* 0x000fe20000000800 */
[----:B------:R-:W-:Y:S01]  /*a1d0*/  IMAD.WIDE.U32 R18, R18, -0x326172a9, RZ ;  /* 0xcd9e8d5712127825 */ /* 0x000fe200078e00ff */
[----:B------:R-:W-:Y:S03]  /*a1e0*/  IADD3 R230, R230, 0x1, RZ ;  /* 0x00000001e6e67810 */ /* 0x000fe60007ffe0ff */
[----:B------:R-:W-:Y:S01]  /*a1f0*/  FFMA.FTZ R156, R7, c[0x0][0x23c], -R173 ;  /* 0x00008f00079c7a23 */ /* 0x000fe200000108ad */
[----:B------:R-:W-:Y:S01]  /*a200*/  LOP3.LUT R234, R229, UR20, R18, 0x96, !PT ;  /* 0x00000014e5ea7c12 */ /* 0x000fe2000f8e9612 */
[----:B------:R-:W-:Y:S01]  /*a210*/  FFMA.FTZ R157, R12, c[0x0][0x23c], -R168 ;  /* 0x00008f000c9d7a23 */ /* 0x000fe200000108a8 */
[----:B------:R-:W-:Y:S01]  /*a220*/  LOP3.LUT R6, R19, UR22, R218, 0x96, !PT ;  /* 0x0000001613067c12 */ /* 0x000fe2000f8e96da */
[----:B------:R-:W-:Y:S01]  /*a230*/  FFMA.FTZ R158, R13, c[0x0][0x23c], -R168 ;  /* 0x00008f000d9e7a23 */ /* 0x000fe200000108a8 */
[----:B------:R-:W-:Y:S01]  /*a240*/  MUFU.EX2 R153, R153 ;  /* 0x0000009900997308 */ /* 0x000fe20000000800 */
[----:B------:R-:W-:Y:S01]  /*a250*/  LOP3.LUT R5, R19, UR22, R214, 0x96, !PT ;  /* 0x0000001613057c12 */ /* 0x000fe2000f8e96d6 */
[----:B------:R-:W-:Y:S01]  /*a260*/  IMAD.WIDE.U32 R234, R234, -0x2daee0ad, RZ ;  /* 0xd2511f53eaea7825 */ /* 0x000fe200078e00ff */
[----:B------:R-:W-:Y:S02]  /*a270*/  LOP3.LUT R224, R227, UR20, R18, 0x96, !PT ;  /* 0x00000014e3e07c12 */ /* 0x000fe4000f8e9612 */
[----:B------:R-:W-:Y:S01]  /*a280*/  LOP3.LUT R230, R221, UR15, R230, 0x96, !PT ;  /* 0x0000000fdde67c12 */ /* 0x000fe2000f8e96e6 */
[----:B------:R-:W-:Y:S04]  /*a290*/  IMAD.WIDE.U32 R232, R6, -0x2daee0ad, RZ ;  /* 0xd2511f5306e87825 */ /* 0x000fe800078e00ff */
[----:B------:R-:W-:Y:S01]  /*a2a0*/  MUFU.EX2 R154, R154 ;  /* 0x0000009a009a7308 */ /* 0x000fe20000000800 */
[----:B------:R-:W-:Y:S01]  /*a2b0*/  IMAD.WIDE.U32 R170, R5, -0x2daee0ad, RZ ;  /* 0xd2511f5305aa7825 */ /* 0x000fe200078e00ff */
[----:B------:R-:W-:Y:S02]  /*a2c0*/  LOP3.LUT R6, R233, UR19, R216, 0x96, !PT ;  /* 0x00000013e9067c12 */ /* 0x000fe4000f8e96d8 */
[----:B---3--:R-:W-:Y:S01]  /*a2d0*/  FMNMX.FTZ R4, R17, R16, !PT ;  /* 0x0000001011047209 */ /* 0x008fe20007810000 */
[----:B------:R-:W-:Y:S01]  /*a2e0*/  IMAD.WIDE.U32 R224, R224, -0x2daee0ad, RZ ;  /* 0xd2511f53e0e07825 */ /* 0x000fe200078e00ff */
[----:B------:R-:W-:Y:S02]  /*a2f0*/  LOP3.LUT R232, R235, UR17, R232, 0x96, !PT ;  /* 0x00000011ebe87c12 */ /* 0x000fe4000f8e96e8 */
[----:B------:R-:W-:Y:S01]  /*a300*/  LOP3.LUT R5, R171, UR19, R212, 0x96, !PT ;  /* 0x00000013ab057c12 */ /* 0x000fe2000f8e96d4 */
[----:B------:R-:W3:Y:S01]  /*a310*/  SHFL.BFLY PT, R133, R4, 0x1, 0x1f ;  /* 0x0c201f0004857f89 */ /* 0x000ee200000e0000 */
[----:B------:R-:W-:Y:S01]  /*a320*/  MUFU.EX2 R155, R155 ;  /* 0x0000009b009b7308 */ /* 0x000fe20000000800 */
[----:B------:R-:W-:Y:S01]  /*a330*/  LOP3.LUT R170, R225, UR17, R170, 0x96, !PT ;  /* 0x00000011e1aa7c12 */ /* 0x000fe2000f8e96aa */
[----:B------:R-:W-:Y:S04]  /*a340*/  IMAD.WIDE.U32 R232, R232, -0x326172a9, RZ ;  /* 0xcd9e8d57e8e87825 */ /* 0x000fe800078e00ff */
[----:B------:R-:W-:Y:S04]  /*a350*/  IMAD.WIDE.U32 R6, R6, -0x326172a9, RZ ;  /* 0xcd9e8d5706067825 */ /* 0x000fe800078e00ff */
[----:B------:R-:W-:Y:S01]  /*a360*/  MUFU.EX2 R156, R156 ;  /* 0x0000009c009c7308 */ /* 0x000fe20000000800 */
[----:B------:R-:W-:Y:S01]  /*a370*/  IMAD.WIDE.U32 R170, R170, -0x326172a9, RZ ;  /* 0xcd9e8d57aaaa7825 */ /* 0x000fe200078e00ff */
[----:B------:R-:W-:Y:S03]  /*a380*/  LOP3.LUT R178, R233, UR16, R6, 0x96, !PT ;  /* 0x00000010e9b27c12 */ /* 0x000fe6000f8e9606 */
[----:B------:R-:W-:Y:S01]  /*a390*/  IMAD.WIDE.U32 R176, R5, -0x326172a9, RZ ;  /* 0xcd9e8d5705b07825 */ /* 0x000fe200078e00ff */
[----:B------:R-:W-:Y:S03]  /*a3a0*/  LOP3.LUT R5, R7, UR18, R228, 0x96, !PT ;  /* 0x0000001207057c12 */ /* 0x000fe6000f8e96e4 */
[----:B------:R-:W-:Y:S01]  /*a3b0*/  IMAD.WIDE.U32 R178, R178, -0x2daee0ad, RZ ;  /* 0xd2511f53b2b27825 */ /* 0x000fe200078e00ff */
[----:B------:R-:W-:Y:S01]  /*a3c0*/  MUFU.EX2 R157, R157 ;  /* 0x0000009d009d7308 */ /* 0x000fe20000000800 */
[----:B------:R-:W-:Y:S02]  /*a3d0*/  LOP3.LUT R176, R171, UR16, R176, 0x96, !PT ;  /* 0x00000010abb07c12 */ /* 0x000fe4000f8e96b0 */
[----:B---3--:R-:W-:Y:S01]  /*a3e0*/  FMNMX.FTZ R133, R4, R133, !PT ;  /* 0x0000008504857209 */ /* 0x008fe20007810000 */
[----:B------:R-:W-:Y:S01]  /*a3f0*/  IMAD.WIDE.U32 R6, R5, -0x2daee0ad, RZ ;  /* 0xd2511f5305067825 */ /* 0x000fe200078e00ff */
[----:B------:R-:W-:Y:S02]  /*a400*/  LOP3.LUT R4, R177, UR18, R226, 0x96, !PT ;  /* 0x00000012b1047c12 */ /* 0x000fe4000f8e96e2 */
[C---:B------:R-:W-:Y:S01]  /*a410*/  FSETP.NEU.FTZ.AND P1, PT, R133.reuse, -INF , PT ;  /* 0xff8000008500780b */ /* 0x040fe20003f3d000 */
[----:B------:R-:W-:Y:S01]  /*a420*/  FMUL.FTZ R167, R133, c[0x0][0x23c] ;  /* 0x00008f0085a77a20 */ /* 0x000fe20000410000 */
[----:B------:R-:W-:Y:S01]  /*a430*/  LOP3.LUT R5, R179, UR4, R6, 0x96, !PT ;  /* 0x00000004b3057c12 */ /* 0x000fe2000f8e9606 */
[----:B------:R-:W-:Y:S01]  /*a440*/  MUFU.EX2 R158, R158 ;  /* 0x0000009e009e7308 */ /* 0x000fe20000000800 */
[----:B------:R-:W-:Y:S01]  /*a450*/  IMAD.WIDE.U32 R176, R176, -0x2daee0ad, RZ ;  /* 0xd2511f53b0b07825 */ /* 0x000fe200078e00ff */
[----:B------:R-:W-:Y:S02]  /*a460*/  LOP3.LUT R234, R7, UR9, R234, 0x96, !PT ;  /* 0x0000000907ea7c12 */ /* 0x000fe4000f8e96ea */
[----:B------:R-:W-:Y:S01]  /*a470*/  FSEL R167, R167, RZ, P1 ;  /* 0x000000ffa7a77208 */ /* 0x000fe20000800000 */
[----:B------:R-:W-:Y:S04]  /*a480*/  IMAD.WIDE.U32 R12, R4, -0x2daee0ad, RZ ;  /* 0xd2511f53040c7825 */ /* 0x000fe800078e00ff */
[----:B------:R-:W-:Y:S01]  /*a490*/  IMAD.WIDE.U32 R6, R5, -0x326172a9, RZ ;  /* 0xcd9e8d5705067825 */ /* 0x000fe200078e00ff */
[----:B------:R-:W-:Y:S01]  /*a4a0*/  MUFU.EX2 R139, R139 ;  /* 0x0000008b008b7308 */ /* 0x000fe20000000800 */
[----:B------:R-:W-:Y:S02]  /*a4b0*/  LOP3.LUT R4, R177, UR4, R12, 0x96, !PT ;  /* 0x00000004b1047c12 */ /* 0x000fe4000f8e960c */
[----:B------:R-:W-:Y:S01]  /*a4c0*/  IMAD.WIDE.U32 R234, R234, -0x326172a9, RZ ;  /* 0xcd9e8d57eaea7825 */ /* 0x000fe200078e00ff */
[----:B------:R-:W-:Y:S02]  /*a4d0*/  SHF.R.U32.HI R5, RZ, 0x10, R6 ;  /* 0x00000010ff057819 */ /* 0x000fe40000011606 */
[----:B------:R-:W-:Y:S01]  /*a4e0*/  LOP3.LUT R224, R13, UR9, R224, 0x96, !PT ;  /* 0x000000090de07c12 */ /* 0x000fe2000f8e96e0 */
[--C-:B------:R-:W-:Y:S01]  /*a4f0*/  FFMA.FTZ R159, R14, c[0x0][0x23c], -R167.reuse ;  /* 0x00008f000e9f7a23 */ /* 0x100fe200000108a7 */
[----:B------:R-:W-:Y:S01]  /*a500*/  LOP3.LUT R12, R6, 0xffff, RZ, 0xc0, !PT ;  /* 0x0000ffff060c7812 */ /* 0x000fe200078ec0ff */
[--C-:B------:R-:W-:Y:S01]  /*a510*/  FFMA.FTZ R160, R15, c[0x0][0x23c], -R167.reuse ;  /* 0x00008f000fa07a23 */ /* 0x100fe200000108a7 */
[----:B------:R-:W3:Y:S01]  /*a520*/  MUFU.EX2 R152, R152 ;  /* 0x0000009800987308 */ /* 0x000ee20000000800 */
[----:B------:R-:W-:Y:S01]  /*a530*/  IMAD.WIDE.U32 R14, R4, -0x326172a9, RZ ;  /* 0xcd9e8d57040e7825 */ /* 0x000fe200078e00ff */
[----:B------:R-:W-:Y:S02]  /*a540*/  LOP3.LUT R4, R7, UR24, R234, 0x96, !PT ;  /* 0x0000001807047c12 */ /* 0x000fe4000f8e96ea */
[----:B------:R-:W-:Y:S01]  /*a550*/  LOP3.LUT R142, R6, 0xff, RZ, 0xc0, !PT ;  /* 0x000000ff068e7812 */ /* 0x000fe200078ec0ff */
[----:B------:R-:W-:Y:S01]  /*a560*/  FFMA.FTZ R161, R8, c[0x0][0x23c], -R168 ;  /* 0x00008f0008a17a23 */ /* 0x000fe200000108a8 */
[----:B------:R-:W-:Y:S01]  /*a570*/  SHF.R.U32.HI R143, RZ, 0x18, R6 ;  /* 0x00000018ff8f7819 */ /* 0x000fe20000011606 */
[----:B------:R-:W-:Y:S01]  /*a580*/  FFMA.FTZ R162, R9, c[0x0][0x23c], -R168 ;  /* 0x00008f0009a27a23 */ /* 0x000fe200000108a8 */
[----:B------:R-:W-:Y:S01]  /*a590*/  LOP3.LUT R6, R14, 0xffff, RZ, 0xc0, !PT ;  /* 0x0000ffff0e067812 */ /* 0x000fe200078ec0ff */
[--C-:B------:R-:W-:Y:S01]  /*a5a0*/  FFMA.FTZ R163, R10, c[0x0][0x23c], -R167.reuse ;  /* 0x00008f000aa37a23 */ /* 0x100fe200000108a7 */
[----:B------:R-:W-:Y:S01]  /*a5b0*/  MUFU.EX2 R159, R159 ;  /* 0x0000009f009f7308 */ /* 0x000fe20000000800 */
[----:B------:R-:W-:Y:S01]  /*a5c0*/  FFMA.FTZ R164, R11, c[0x0][0x23c], -R167 ;  /* 0x00008f000ba47a23 */ /* 0x000fe200000108a7 */
[----:B------:R-:W-:Y:S01]  /*a5d0*/  LOP3.LUT R8, R5, 0xff, RZ, 0xc0, !PT ;  /* 0x000000ff05087812 */ /* 0x000fe200078ec0ff */
[----:B------:R-:W-:Y:S01]  /*a5e0*/  FFMA.FTZ R233, R65, c[0x0][0x23c], -R175 ;  /* 0x00008f0041e97a23 */ /* 0x000fe200000108af */
[----:B------:R-:W-:Y:S01]  /*a5f0*/  SHF.R.U32.HI R12, RZ, 0x8, R12 ;  /* 0x00000008ff0c7819 */ /* 0x000fe2000001160c */
[----:B------:R-:W-:Y:S01]  /*a600*/  FFMA.FTZ R234, R66, c[0x0][0x23c], -R173 ;  /* 0x00008f0042ea7a23 */ /* 0x000fe200000108ad */
[----:B------:R-:W-:Y:S01]  /*a610*/  PRMT R143, R8, 0x5410, R143 ;  /* 0x00005410088f7816 */ /* 0x000fe2000000008f */
[----:B------:R-:W-:Y:S01]  /*a620*/  FFMA.FTZ R34, R34, c[0x0][0x23c], -R173 ;  /* 0x00008f0022227a23 */ /* 0x000fe200000108ad */
[----:B------:R-:W-:Y:S01]  /*a630*/  SHF.R.U32.HI R8, RZ, 0x8, R6 ;  /* 0x00000008ff087819 */ /* 0x000fe20000011606 */
[--C-:B------:R-:W-:Y:S01]  /*a640*/  FFMA.FTZ R165, R32, c[0x0][0x23c], -R175.reuse ;  /* 0x00008f0020a57a23 */ /* 0x100fe200000108af */
[----:B------:R-:W-:Y:S01]  /*a650*/  MUFU.EX2 R160, R160 ;  /* 0x000000a000a07308 */ /* 0x000fe20000000800 */
[----:B------:R-:W-:Y:S01]  /*a660*/  FFMA.FTZ R166, R33, c[0x0][0x23c], -R175 ;  /* 0x00008f0021a67a23 */ /* 0x000fe200000108af */
[--C-:B------:R-:W-:Y:S01]  /*a670*/  HSET2.LE.AND R143, R143, R203.reuse, PT ;  /* 0x000000cb8f8f7233 */ /* 0x100fe20003803000 */
[----:B------:R-:W-:Y:S01]  /*a680*/  FFMA.FTZ R169, R22, c[0x0][0x23c], -R173 ;  /* 0x00008f0016a97a23 */ /* 0x000fe200000108ad */
[----:B------:R-:W-:Y:S01]  /*a690*/  SHF.R.U32.HI R7, RZ, 0x10, R14 ;  /* 0x00000010ff077819 */ /* 0x000fe2000001160e */
[----:B-1----:R-:W-:Y:S01]  /*a6a0*/  FMUL.FTZ R22, R3, R110 ;  /* 0x0000006e03167220 */ /* 0x002fe20000410000 */
[----:B------:R-:W-:Y:S01]  /*a6b0*/  LOP3.LUT R150, R14, 0xff, RZ, 0xc0, !PT ;  /* 0x000000ff0e967812 */ /* 0x000fe200078ec0ff */
[C---:B--2---:R-:W-:Y:S01]  /*a6c0*/  FMUL.FTZ R92, R2.reuse, R92 ;  /* 0x0000005c025c7220 */ /* 0x044fe20000410000 */
[----:B------:R-:W-:Y:S01]  /*a6d0*/  LOP3.LUT R7, R7, 0xff, RZ, 0xc0, !PT ;  /* 0x000000ff07077812 */ /* 0x000fe200078ec0ff */
[----:B------:R-:W-:Y:S01]  /*a6e0*/  FMUL.FTZ R93, R2, R93 ;  /* 0x0000005d025d7220 */ /* 0x000fe20000410000 */
[----:B------:R-:W-:Y:S01]  /*a6f0*/  MUFU.EX2 R161, R161 ;  /* 0x000000a100a17308 */ /* 0x000fe20000000800 */
[----:B------:R-:W-:Y:S01]  /*a700*/  IMAD.WIDE.U32 R230, R230, -0x326172a9, RZ ;  /* 0xcd9e8d57e6e67825 */ /* 0x000fe200078e00ff */
[----:B------:R-:W-:Y:S02]  /*a710*/  PRMT R142, R142, 0x5410, R12 ;  /* 0x000054108e8e7816 */ /* 0x000fe4000000000c */
[----:B------:R-:W-:Y:S01]  /*a720*/  SHF.R.U32.HI R151, RZ, 0x18, R14 ;  /* 0x00000018ff977819 */ /* 0x000fe2000001160e */
[----:B------:R-:W-:Y:S01]  /*a730*/  FFMA.FTZ R236, R52, c[0x0][0x23c], -R175 ;  /* 0x00008f0034ec7a23 */ /* 0x000fe200000108af */
[----:B------:R-:W-:Y:S01]  /*a740*/  PRMT R150, R150, 0x5410, R8 ;  /* 0x0000541096967816 */ /* 0x000fe20000000008 */
[----:B------:R-:W-:Y:S01]  /*a750*/  FFMA.FTZ R237, R54, c[0x0][0x23c], -R173 ;  /* 0x00008f0036ed7a23 */ /* 0x000fe200000108ad */
[--C-:B------:R-:W-:Y:S01]  /*a760*/  HSET2.LE.AND R142, R142, R203.reuse, PT ;  /* 0x000000cb8e8e7233 */ /* 0x100fe20003803000 */
[----:B------:R-:W-:Y:S01]  /*a770*/  PRMT R151, R7, 0x5410, R151 ;  /* 0x0000541007977816 */ /* 0x000fe20000000097 */
[----:B------:R-:W-:Y:S01]  /*a780*/  MUFU.EX2 R162, R162 ;  /* 0x000000a200a27308 */ /* 0x000fe20000000800 */
[----:B---3--:R-:W-:Y:S01]  /*a790*/  F2FP.BF16.PACK_AB R7, R152, R139 ;  /* 0x0000008b9807723e */ /* 0x008fe200000010ff */
[--C-:B------:R-:W-:Y:S01]  /*a7a0*/  HSET2.LE.AND R150, R150, R203.reuse, PT ;  /* 0x000000cb96967233 */ /* 0x100fe20003803000 */
[----:B------:R-:W-:Y:S01]  /*a7b0*/  FMUL.FTZ R8, R2, R124 ;  /* 0x0000007c02087220 */ /* 0x000fe20000410000 */
[--C-:B------:R-:W-:Y:S01]  /*a7c0*/  HSET2.LE.AND R151, R151, R203.reuse, PT ;  /* 0x000000cb97977233 */ /* 0x100fe20003803000 */
[----:B------:R-:W-:Y:S01]  /*a7d0*/  LOP3.LUT R143, R143, R7, RZ, 0xc0, !PT ;  /* 0x000000078f8f7212 */ /* 0x000fe200078ec0ff */
[----:B------:R-:W-:Y:S01]  /*a7e0*/  FMUL.FTZ R7, R3, R131 ;  /* 0x0000008303077220 */ /* 0x000fe20000410000 */
[----:B------:R-:W-:Y:S01]  /*a7f0*/  LOP3.LUT R6, R4, 0xffff, RZ, 0xc0, !PT ;  /* 0x0000ffff04067812 */ /* 0x000fe200078ec0ff */
[----:B------:R-:W-:Y:S01]  /*a800*/  FMUL.FTZ R9, R2, R125 ;  /* 0x0000007d02097220 */ /* 0x000fe20000410000 */
[----:B------:R-:W-:Y:S01]  /*a810*/  SHF.R.U32.HI R141, RZ, 0x10, R4 ;  /* 0x00000010ff8d7819 */ /* 0x000fe20000011604 */
[----:B------:R-:W-:Y:S01]  /*a820*/  MUFU.EX2 R163, R163 ;  /* 0x000000a300a37308 */ /* 0x000fe20000000800 */
[----:B------:R-:W-:Y:S01]  /*a830*/  IMAD.WIDE.U32 R224, R224, -0x326172a9, RZ ;  /* 0xcd9e8d57e0e07825 */ /* 0x000fe200078e00ff */
[----:B------:R-:W-:Y:S02]  /*a840*/  LOP3.LUT R140, R4, 0xff, RZ, 0xc0, !PT ;  /* 0x000000ff048c7812 */ /* 0x000fe400078ec0ff */
[----:B------:R-:W-:Y:S01]  /*a850*/  SHF.R.U32.HI R6, RZ, 0x8, R6 ;  /* 0x00000008ff067819 */ /* 0x000fe20000011606 */
[----:B------:R-:W-:Y:S01]  /*a860*/  FADD.FTZ R0, -R133, R0 ;  /* 0x0000000085007221 */ /* 0x000fe20000010100 */
[----:B------:R-:W-:Y:S01]  /*a870*/  LOP3.LUT R5, R15, UR24, R224, 0x96, !PT ;  /* 0x000000180f057c12 */ /* 0x000fe2000f8e96e0 */
[----:B------:R-:W-:Y:S01]  /*a880*/  FMUL.FTZ R12, R2, R120 ;  /* 0x00000078020c7220 */ /* 0x000fe20000410000 */
[----:B------:R-:W-:Y:S01]  /*a890*/  SHF.R.U32.HI R4, RZ, 0x18, R4 ;  /* 0x00000018ff047819 */ /* 0x000fe20000011604 */
[----:B------:R-:W-:Y:S01]  /*a8a0*/  FMUL.FTZ R0, R0, c[0x0][0x23c] ;  /* 0x00008f0000007a20 */ /* 0x000fe20000410000 */
[----:B------:R-:W-:Y:S01]  /*a8b0*/  MUFU.EX2 R164, R164 ;  /* 0x000000a400a47308 */ /* 0x000fe20000000800 */
[----:B------:R-:W-:Y:S01]  /*a8c0*/  PRMT R140, R140, 0x5410, R6 ;  /* 0x000054108c8c7816 */ /* 0x000fe20000000006 */
[----:B------:R-:W-:Y:S01]  /*a8d0*/  FMUL.FTZ R13, R2, R121 ;  /* 0x00000079020d7220 */ /* 0x000fe20000410000 */
[----:B------:R-:W-:Y:S01]  /*a8e0*/  LOP3.LUT R141, R141, 0xff, RZ, 0xc0, !PT ;  /* 0x000000ff8d8d7812 */ /* 0x000fe200078ec0ff */
[----:B------:R-:W-:Y:S01]  /*a8f0*/  FMUL.FTZ R18, R3, R118 ;  /* 0x0000007603127220 */ /* 0x000fe20000410000 */
[----:B------:R-:W-:Y:S01]  /*a900*/  LOP3.LUT R6, R5, 0xffff, RZ, 0xc0, !PT ;  /* 0x0000ffff05067812 */ /* 0x000fe200078ec0ff */
[--C-:B------:R-:W-:Y:S01]  /*a910*/  HSET2.LE.AND R140, R140, R203.reuse, PT ;  /* 0x000000cb8c8c7233 */ /* 0x100fe20003803000 */
[----:B------:R-:W-:Y:S01]  /*a920*/  SHF.R.U32.HI R149, RZ, 0x10, R5 ;  /* 0x00000010ff957819 */ /* 0x000fe20000011605 */
[----:B------:R-:W-:Y:S01]  /*a930*/  FMUL.FTZ R19, R3, R119 ;  /* 0x0000007703137220 */ /* 0x000fe20000410000 */
[----:B------:R-:W-:Y:S01]  /*a940*/  PRMT R141, R141, 0x5410, R4 ;  /* 0x000054108d8d7816 */ /* 0x000fe20000000004 */
[----:B------:R-:W1:Y:S01]  /*a950*/  MUFU.EX2 R132, R132 ;  /* 0x0000008400847308 */ /* 0x000e620000000800 */
[----:B------:R-:W-:Y:S01]  /*a960*/  SHF.R.U32.HI R6, RZ, 0x8, R6 ;  /* 0x00000008ff067819 */ /* 0x000fe20000011606 */
[----:B------:R-:W-:Y:S01]  /*a970*/  FFMA.FTZ R20, R20, c[0x0][0x23c], -R175 ;  /* 0x00008f0014147a23 */ /* 0x000fe200000108af */
[----:B------:R-:W-:Y:S01]  /*a980*/  LOP3.LUT R148, R5, 0xff, RZ, 0xc0, !PT ;  /* 0x000000ff05947812 */ /* 0x000fe200078ec0ff */
[--C-:B------:R-:W-:Y:S01]  /*a990*/  HSET2.LE.AND R141, R141, R203.reuse, PT ;  /* 0x000000cb8d8d7233 */ /* 0x100fe20003803000 */
[----:B------:R-:W-:Y:S01]  /*a9a0*/  SHF.R.U32.HI R5, RZ, 0x18, R5 ;  /* 0x00000018ff057819 */ /* 0x000fe20000011605 */
[C---:B------:R-:W-:Y:S01]  /*a9b0*/  FMUL.FTZ R68, R2.reuse, R68 ;  /* 0x0000004402447220 */ /* 0x040fe20000410000 */
[----:B------:R-:W-:Y:S01]  /*a9c0*/  LOP3.LUT R149, R149, 0xff, RZ, 0xc0, !PT ;  /* 0x000000ff95957812 */ /* 0x000fe200078ec0ff */
[----:B------:R-:W-:Y:S01]  /*a9d0*/  FMUL.FTZ R69, R2, R69 ;  /* 0x0000004502457220 */ /* 0x000fe20000410000 */
[----:B------:R-:W-:Y:S01]  /*a9e0*/  F2FP.BF16.PACK_AB R4, R138, R137 ;  /* 0x000000898a04723e */ /* 0x000fe200000010ff */
[----:B------:R-:W2:Y:S01]  /*a9f0*/  MUFU.EX2 R0, R0 ;  /* 0x0000000000007308 */ /* 0x000ea20000000800 */
[----:B------:R-:W-:Y:S01]  /*aa00*/  PRMT R148, R148, 0x5410, R6 ;  /* 0x0000541094947816 */ /* 0x000fe20000000006 */
[C---:B------:R-:W-:Y:S01]  /*aa10*/  FMUL.FTZ R72, R2.reuse, R72 ;  /* 0x0000004802487220 */ /* 0x040fe20000410000 */
[----:B------:R-:W-:Y:S01]  /*aa20*/  PRMT R149, R149, 0x5410, R5 ;  /* 0x0000541095957816 */ /* 0x000fe20000000005 */
[----:B------:R-:W-:Y:S01]  /*aa30*/  FMUL.FTZ R73, R2, R73 ;  /* 0x0000004902497220 */ /* 0x000fe20000410000 */
[----:B------:R-:W-:Y:S01]  /*aa40*/  LOP3.LUT R142, R142, R4, RZ, 0xc0, !PT ;  /* 0x000000048e8e7212 */ /* 0x000fe200078ec0ff */
[--C-:B------:R-:W-:Y:S01]  /*aa50*/  HSET2.LE.AND R148, R148, R203.reuse, PT ;  /* 0x000000cb94947233 */ /* 0x100fe20003803000 */
[----:B------:R-:W-:Y:S01]  /*aa60*/  F2FP.BF16.PACK_AB R6, R154, R153 ;  /* 0x000000999a06723e */ /* 0x000fe200000010ff */
[--C-:B------:R-:W-:Y:S01]  /*aa70*/  HSET2.LE.AND R149, R149, R203.reuse, PT ;  /* 0x000000cb95957233 */ /* 0x100fe20003803000 */
[----:B------:R-:W-:Y:S01]  /*aa80*/  F2FP.BF16.PACK_AB R5, R156, R155 ;  /* 0x0000009b9c05723e */ /* 0x000fe200000010ff */
[C---:B------:R-:W-:Y:S01]  /*aa90*/  FMUL.FTZ R78, R3.reuse, R78 ;  /* 0x0000004e034e7220 */ /* 0x040fe20000410000 */
[----:B------:R-:W-:Y:S01]  /*aaa0*/  F2FP.BF16.PACK_AB R4, R158, R157 ;  /* 0x0000009d9e04723e */ /* 0x000fe200000010ff */
[----:B------:R-:W-:Y:S01]  /*aab0*/  FMUL.FTZ R79, R3, R79 ;  /* 0x0000004f034f7220 */ /* 0x000fe20000410000 */
[----:B------:R-:W-:Y:S01]  /*aac0*/  LOP3.LUT R140, R140, R6, RZ, 0xc0, !PT ;  /* 0x000000068c8c7212 */ /* 0x000fe200078ec0ff */
[C---:B-1----:R-:W-:Y:S01]  /*aad0*/  FMUL.FTZ R16, R132.reuse, R116 ;  /* 0x0000007484107220 */ /* 0x042fe20000410000 */
[----:B------:R-:W-:Y:S01]  /*aae0*/  LOP3.LUT R141, R141, R5, RZ, 0xc0, !PT ;  /* 0x000000058d8d7212 */ /* 0x000fe200078ec0ff */
[----:B------:R-:W-:Y:S01]  /*aaf0*/  FMUL.FTZ R17, R132, R117 ;  /* 0x0000007584117220 */ /* 0x000fe20000410000 */
[----:B------:R-:W-:Y:S01]  /*ab00*/  LOP3.LUT R150, R150, R4, RZ, 0xc0, !PT ;  /* 0x0000000496967212 */ /* 0x000fe200078ec0ff */
[----:B------:R-:W-:Y:S01]  /*ab10*/  FMUL.FTZ R32, R132, R112 ;  /* 0x0000007084207220 */ /* 0x000fe20000410000 */
[----:B------:R-:W-:Y:S01]  /*ab20*/  F2FP.BF16.PACK_AB R6, R160, R159 ;  /* 0x0000009fa006723e */ /* 0x000fe200000010ff */
[----:B------:R-:W-:Y:S01]  /*ab30*/  FMUL.FTZ R33, R132, R113 ;  /* 0x0000007184217220 */ /* 0x000fe20000410000 */
[----:B------:R-:W-:Y:S01]  /*ab40*/  F2FP.BF16.PACK_AB R5, R162, R161 ;  /* 0x000000a1a205723e */ /* 0x000fe200000010ff */
[----:B------:R-:W-:Y:S01]  /*ab50*/  FMUL.FTZ R76, R132, R76 ;  /* 0x0000004c844c7220 */ /* 0x000fe20000410000 */
[----:B------:R-:W-:Y:S01]  /*ab60*/  F2FP.BF16.PACK_AB R4, R164, R163 ;  /* 0x000000a3a404723e */ /* 0x000fe200000010ff */
[----:B--2---:R-:W-:Y:S01]  /*ab70*/  FMUL.FTZ R10, R0, R126 ;  /* 0x0000007e000a7220 */ /* 0x004fe20000410000 */
[----:B------:R-:W-:Y:S01]  /*ab80*/  LOP3.LUT R151, R151, R6, RZ, 0xc0, !PT ;  /* 0x0000000697977212 */ /* 0x000fe200078ec0ff */
[----:B------:R-:W-:Y:S01]  /*ab90*/  FMUL.FTZ R6, R3, R130 ;  /* 0x0000008203067220 */ /* 0x000fe20000410000 */
[----:B------:R-:W-:Y:S01]  /*aba0*/  LOP3.LUT R148, R148, R5, RZ, 0xc0, !PT ;  /* 0x0000000594947212 */ /* 0x000fe200078ec0ff */
[C---:B------:R-:W-:Y:S01]  /*abb0*/  FMUL.FTZ R5, R132.reuse, R129 ;  /* 0x0000008184057220 */ /* 0x040fe20000410000 */
[----:B------:R-:W-:Y:S01]  /*abc0*/  LOP3.LUT R149, R149, R4, RZ, 0xc0, !PT ;  /* 0x0000000495957212 */ /* 0x000fe200078ec0ff */
[----:B------:R-:W-:Y:S01]  /*abd0*/  FMUL.FTZ R4, R132, R128 ;  /* 0x0000008084047220 */ /* 0x000fe20000410000 */
[----:B------:R-:W-:Y:S01]  /*abe0*/  LOP3.LUT R116, R235, UR7, R232, 0x96, !PT ;  /* 0x00000007eb747c12 */ /* 0x000fe2000f8e96e8 */
[----:B------:R-:W1:Y:S01]  /*abf0*/  LDSM.16.MT88.4 R128, [R186+0x6000] ;  /* 0x00600000ba80783b */ /* 0x000e620000004200 */
[--C-:B------:R-:W-:Y:S01]  /*ac00*/  FFMA.FTZ R235, R67, c[0x0][0x23c], -R173.reuse ;  /* 0x00008f0043eb7a23 */ /* 0x100fe200000108ad */
[----:B------:R-:W-:Y:S01]  /*ac10*/  LOP3.LUT R120, R225, UR7, R170, 0x96, !PT ;  /* 0x00000007e1787c12 */ /* 0x000fe2000f8e96aa */
[--C-:B------:R-:W-:Y:S01]  /*ac20*/  FFMA.FTZ R170, R23, c[0x0][0x23c], -R173.reuse ;  /* 0x00008f0017aa7a23 */ /* 0x100fe200000108ad */
[----:B------:R-:W-:Y:S01]  /*ac30*/  MUFU.EX2 R165, R165 ;  /* 0x000000a500a57308 */ /* 0x000fe20000000800 */
[-C--:B------:R-:W-:Y:S01]  /*ac40*/  HMMA.16816.F32.BF16 R4, R140, R144.reuse, R4 ;  /* 0x000000908c04723c */ /* 0x080fe20000041804 */
[C---:B------:R-:W-:Y:S02]  /*ac50*/  FMUL.FTZ R11, R0.reuse, R127 ;  /* 0x0000007f000b7220 */ /* 0x040fe40000410000 */
[----:B------:R-:W-:Y:S02]  /*ac60*/  FMUL.FTZ R23, R3, R111 ;  /* 0x0000006f03177220 */ /* 0x000fe40000410000 */
[C---:B------:R-:W-:Y:S02]  /*ac70*/  FMUL.FTZ R94, R0.reuse, R94 ;  /* 0x0000005e005e7220 */ /* 0x040fe40000410000 */
[C---:B------:R-:W-:Y:S01]  /*ac80*/  FMUL.FTZ R95, R0.reuse, R95 ;  /* 0x0000005f005f7220 */ /* 0x040fe20000410000 */
[C---:B------:R-:W-:Y:S01]  /*ac90*/  HMMA.16816.F32.BF16 R8, R148.reuse, R144, R8 ;  /* 0x000000909408723c */ /* 0x040fe20000041808 */
[----:B------:R2:W-:Y:S03]  /*aca0*/  MUFU.EX2 R144, R34 ;  /* 0x0000002200907308 */ /* 0x0005e60000000800 */
[C---:B------:R-:W-:Y:S02]  /*acb0*/  FMUL.FTZ R14, R0.reuse, R122 ;  /* 0x0000007a000e7220 */ /* 0x040fe40000410000 */
[----:B------:R-:W-:Y:S02]  /*acc0*/  FMUL.FTZ R15, R0, R123 ;  /* 0x0000007b000f7220 */ /* 0x000fe40000410000 */
[----:B------:R-:W-:Y:S03]  /*acd0*/  FFMA.FTZ R145, R35, c[0x0][0x23c], -R173 ;  /* 0x00008f0023917a23 */ /* 0x000fe600000108ad */
[----:B------:R-:W3:Y:S01]  /*ace0*/  MUFU.EX2 R166, R166 ;  /* 0x000000a600a67308 */ /* 0x000ee20000000800 */
[C---:B------:R-:W-:Y:S01]  /*acf0*/  FMUL.FTZ R35, R3.reuse, R115 ;  /* 0x0000007303237220 */ /* 0x040fe20000410000 */
[-C--:B------:R-:W-:Y:S01]  /*ad00*/  HMMA.16816.F32.BF16 R12, R148, R146.reuse, R12 ;  /* 0x00000092940c723c */ /* 0x080fe2000004180c */
[--C-:B------:R-:W-:Y:S02]  /*ad10*/  FFMA.FTZ R232, R64, c[0x0][0x23c], -R175.reuse ;  /* 0x00008f0040e87a23 */ /* 0x100fe400000108af */
[C---:B------:R-:W-:Y:S02]  /*ad20*/  FMUL.FTZ R70, R0.reuse, R70 ;  /* 0x0000004600467220 */ /* 0x040fe40000410000 */
[C---:B------:R-:W-:Y:S02]  /*ad30*/  FMUL.FTZ R71, R0.reuse, R71 ;  /* 0x0000004700477220 */ /* 0x040fe40000410000 */
[C---:B------:R-:W-:Y:S01]  /*ad40*/  FMUL.FTZ R74, R0.reuse, R74 ;  /* 0x0000004a004a7220 */ /* 0x040fe20000410000 */
[C---:B------:R-:W-:Y:S01]  /*ad50*/  HMMA.16816.F32.BF16 R16, R140.reuse, R146, R16 ;  /* 0x000000928c10723c */ /* 0x040fe20000041810 */
[----:B------:R4:W-:Y:S03]  /*ad60*/  MUFU.EX2 R146, R20 ;  /* 0x0000001400927308 */ /* 0x0009e60000000800 */
[----:B--2---:R-:W-:Y:S02]  /*ad70*/  FMUL.FTZ R34, R3, R114 ;  /* 0x0000007203227220 */ /* 0x004fe40000410000 */
[----:B------:R-:W2:Y:S01]  /*ad80*/  LDSM.16.MT88.4 R112, [R185+0x6000] ;  /* 0x00600000b970783b */ /* 0x000ea20000004200 */
[----:B------:R-:W-:Y:S02]  /*ad90*/  FMUL.FTZ R75, R0, R75 ;  /* 0x0000004b004b7220 */ /* 0x000fe40000410000 */
[----:B------:R-:W-:Y:S02]  /*ada0*/  FFMA.FTZ R147, R21, c[0x0][0x23c], -R175 ;  /* 0x00008f0015937a23 */ /* 0x000fe400000108af */
[-C--:B-1----:R-:W-:Y:S01]  /*adb0*/  HMMA.16816.F32.BF16 R32, R140, R128.reuse, R32 ;  /* 0x000000808c20723c */ /* 0x082fe20000041820 */
[----:B------:R-:W-:Y:S01]  /*adc0*/  FMUL.FTZ R21, R132, R109 ;  /* 0x0000006d84157220 */ /* 0x000fe20000410000 */
[----:B------:R-:W1:Y:S01]  /*add0*/  MUFU.EX2 R145, R145 ;  /* 0x0000009100917308 */ /* 0x000e620000000800 */
[C---:B------:R-:W-:Y:S02]  /*ade0*/  FMUL.FTZ R80, R2.reuse, R80 ;  /* 0x0000005002507220 */ /* 0x040fe40000410000 */
[----:B------:R-:W-:Y:S02]  /*adf0*/  FMUL.FTZ R81, R2, R81 ;  /* 0x0000005102517220 */ /* 0x000fe40000410000 */
[C---:B------:R-:W-:Y:S01]  /*ae00*/  FMUL.FTZ R82, R0.reuse, R82 ;  /* 0x0000005200527220 */ /* 0x040fe20000410000 */
[C---:B------:R-:W-:Y:S01]  /*ae10*/  HMMA.16816.F32.BF16 R68, R148.reuse, R128, R68 ;  /* 0x000000809444723c */ /* 0x040fe20000041844 */
[----:B------:R-:W-:Y:S03]  /*ae20*/  FMUL.FTZ R83, R0, R83 ;  /* 0x0000005300537220 */ /* 0x000fe60000410000 */
[----:B------:R-:W-:Y:S01]  /*ae30*/  IMAD.WIDE.U32 R120, R120, -0x2daee0ad, RZ ;  /* 0xd2511f5378787825 */ /* 0x000fe200078e00ff */
[----:B------:R-:W-:Y:S03]  /*ae40*/  MUFU.EX2 R147, R147 ;  /* 0x0000009300937308 */ /* 0x000fe60000000800 */
[-C--:B------:R-:W-:Y:S01]  /*ae50*/  HMMA.16816.F32.BF16 R72, R148, R130.reuse, R72 ;  /* 0x000000829448723c */ /* 0x080fe20000041848 */
[----:B----4-:R-:W-:Y:S03]  /*ae60*/  FMUL.FTZ R20, R132, R108 ;  /* 0x0000006c84147220 */ /* 0x010fe60000410000 */
[----:B------:R-:W-:Y:S01]  /*ae70*/  LOP3.LUT R118, R121, UR23, R176, 0x96, !PT ;  /* 0x0000001779767c12 */ /* 0x000fe2000f8e96b0 */
[----:B------:R-:W-:Y:S01]  /*ae80*/  FFMA.FTZ R172, R25, c[0x0][0x23c], -R168 ;  /* 0x00008f0019ac7a23 */ /* 0x000fe200000108a8 */
[----:B------:R-:W-:Y:S01]  /*ae90*/  SHF.R.U32.HI R119, RZ, 0x10, R120 ;  /* 0x00000010ff777819 */ /* 0x000fe20000011678 */
[----:B------:R-:W-:Y:S01]  /*aea0*/  FMUL.FTZ R25, R2, R105 ;  /* 0x0000006902197220 */ /* 0x000fe20000410000 */
[C---:B------:R-:W-:Y:S01]  /*aeb0*/  HMMA.16816.F32.BF16 R20, R140.reuse, R130, R20 ;  /* 0x000000828c14723c */ /* 0x040fe20000041814 */
[----:B------:R-:W-:Y:S01]  /*aec0*/  FMUL.FTZ R77, R132, R77 ;  /* 0x0000004d844d7220 */ /* 0x000fe20000410000 */
[----:B------:R-:W-:Y:S02]  /*aed0*/  MUFU.EX2 R169, R169 ;  /* 0x000000a900a97308 */ /* 0x000fe40000000800 */
[--C-:B------:R-:W-:Y:S02]  /*aee0*/  FFMA.FTZ R174, R26, c[0x0][0x23c], -R167.reuse ;  /* 0x00008f001aae7a23 */ /* 0x100fe400000108a7 */
[----:B------:R-:W-:Y:S02]  /*aef0*/  FMUL.FTZ R26, R0, R106 ;  /* 0x0000006a001a7220 */ /* 0x000fe40000410000 */
[----:B------:R-:W-:Y:S01]  /*af00*/  IMAD.WIDE.U32 R116, R116, -0x2daee0ad, RZ ;  /* 0xd2511f5374747825 */ /* 0x000fe200078e00ff */
[-C--:B--2---:R-:W-:Y:S03]  /*af10*/  HMMA.16816.F32.BF16 R76, R140, R112.reuse, R76 ;  /* 0x000000708c4c723c */ /* 0x084fe6000004184c */
[----:B------:R-:W-:Y:S01]  /*af20*/  FFMA.FTZ R177, R28, c[0x0][0x23c], -R168 ;  /* 0x00008f001cb17a23 */ /* 0x000fe200000108a8 */
[----:B------:R-:W-:Y:S01]  /*af30*/  LOP3.LUT R108, R116, 0xffff, RZ, 0xc0, !PT ;  /* 0x0000ffff746c7812 */ /* 0x000fe200078ec0ff */
[----:B------:R-:W-:Y:S01]  /*af40*/  FMUL.FTZ R28, R132, R100 ;  /* 0x00000064841c7220 */ /* 0x000fe20000410000 */
[----:B------:R-:W-:Y:S01]  /*af50*/  SHF.R.U32.HI R109, RZ, 0x10, R116 ;  /* 0x00000010ff6d7819 */ /* 0x000fe20000011674 */
[----:B------:R-:W-:Y:S01]  /*af60*/  MUFU.EX2 R172, R172 ;  /* 0x000000ac00ac7308 */ /* 0x000fe20000000800 */
[----:B------:R-:W-:Y:S01]  /*af70*/  SHF.R.U32.HI R108, RZ, 0x8, R108 ;  /* 0x00000008ff6c7819 */ /* 0x000fe2000001166c */
[----:B------:R-:W-:Y:S01]  /*af80*/  FMUL.FTZ R88, R2, R88 ;  /* 0x0000005802587220 */ /* 0x000fe20000410000 */
[C---:B------:R-:W-:Y:S02]  /*af90*/  HMMA.16816.F32.BF16 R80, R148.reuse, R112, R80 ;  /* 0x000000709450723c */ /* 0x040fe40000041850 */
[----:B------:R-:W-:Y:S01]  /*afa0*/  FFMA.FTZ R171, R24, c[0x0][0x23c], -R168 ;  /* 0x00008f0018ab7a23 */ /* 0x000fe200000108a8 */
[----:B------:R-:W-:Y:S01]  /*afb0*/  LOP3.LUT R24, R120, 0xffff, RZ, 0xc0, !PT ;  /* 0x0000ffff78187812 */ /* 0x000fe200078ec0ff */
[--C-:B------:R-:W-:Y:S01]  /*afc0*/  FFMA.FTZ R176, R27, c[0x0][0x23c], -R167.reuse ;  /* 0x00008f001bb07a23 */ /* 0x100fe200000108a7 */
[----:B------:R-:W-:Y:S01]  /*afd0*/  LOP3.LUT R109, R109, 0xff, RZ, 0xc0, !PT ;  /* 0x000000ff6d6d7812 */ /* 0x000fe200078ec0ff */
[----:B------:R-:W-:Y:S01]  /*afe0*/  FMUL.FTZ R27, R0, R107 ;  /* 0x0000006b001b7220 */ /* 0x000fe20000410000 */
[----:B------:R-:W-:Y:S01]  /*aff0*/  SHF.R.U32.HI R113, RZ, 0x8, R24 ;  /* 0x00000008ff717819 */ /* 0x000fe20000011618 */
[----:B------:R-:W-:Y:S01]  /*b000*/  FMUL.FTZ R24, R2, R104 ;  /* 0x0000006802187220 */ /* 0x000fe20000410000 */
[----:B------:R-:W2:Y:S03]  /*b010*/  MUFU.EX2 R171, R171 ;  /* 0x000000ab00ab7308 */ /* 0x000ea60000000800 */
[----:B------:R-:W-:Y:S01]  /*b020*/  LOP3.LUT R104, R118, 0xff, RZ, 0xc0, !PT ;  /* 0x000000ff76687812 */ /* 0x000fe200078ec0ff */
[----:B------:R-:W-:Y:S01]  /*b030*/  FMUL.FTZ R89, R2, R89 ;  /* 0x0000005902597220 */ /* 0x000fe20000410000 */
[----:B------:R-:W-:Y:S01]  /*b040*/  LOP3.LUT R178, R117, UR23, R178, 0x96, !PT ;  /* 0x0000001775b27c12 */ /* 0x000fe2000f8e96b2 */
[----:B------:R-:W-:Y:S01]  /*b050*/  FMUL.FTZ R90, R0, R90 ;  /* 0x0000005a005a7220 */ /* 0x000fe20000410000 */
[-C--:B------:R-:W-:Y:S01]  /*b060*/  HMMA.16816.F32.BF16 R24, R148, R114.reuse, R24 ;  /* 0x000000729418723c */ /* 0x080fe20000041818 */
[----:B------:R-:W-:Y:S01]  /*b070*/  FMUL.FTZ R84, R132, R84 ;  /* 0x0000005484547220 */ /* 0x000fe20000410000 */
[----:B------:R-:W-:Y:S01]  /*b080*/  LOP3.LUT R117, R116, 0xff, RZ, 0xc0, !PT ;  /* 0x000000ff74757812 */ /* 0x000fe200078ec0ff */
[----:B------:R-:W-:Y:S01]  /*b090*/  FMUL.FTZ R85, R132, R85 ;  /* 0x0000005584557220 */ /* 0x000fe20000410000 */
[----:B------:R-:W-:Y:S01]  /*b0a0*/  SHF.R.U32.HI R116, RZ, 0x18, R116 ;  /* 0x00000018ff747819 */ /* 0x000fe20000011674 */
[C---:B------:R-:W-:Y:S01]  /*b0b0*/  FMUL.FTZ R86, R3.reuse, R86 ;  /* 0x0000005603567220 */ /* 0x040fe20000410000 */
[----:B------:R-:W-:Y:S01]  /*b0c0*/  LOP3.LUT R121, R120, 0xff, RZ, 0xc0, !PT ;  /* 0x000000ff78797812 */ /* 0x000fe200078ec0ff */
[----:B------:R-:W-:Y:S01]  /*b0d0*/  FMUL.FTZ R87, R3, R87 ;  /* 0x0000005703577220 */ /* 0x000fe20000410000 */
[----:B------:R-:W-:Y:S01]  /*b0e0*/  PRMT R117, R117, 0x5410, R108 ;  /* 0x0000541075757816 */ /* 0x000fe2000000006c */
[----:B------:R-:W-:Y:S03]  /*b0f0*/  MUFU.EX2 R174, R174 ;  /* 0x000000ae00ae7308 */ /* 0x000fe60000000800 */
[----:B------:R-:W-:Y:S01]  /*b100*/  PRMT R116, R109, 0x5410, R116 ;  /* 0x000054106d747816 */ /* 0x000fe20000000074 */
[----:B------:R-:W-:Y:S01]  /*b110*/  FMUL.FTZ R91, R0, R91 ;  /* 0x0000005b005b7220 */ /* 0x000fe20000410000 */
[C---:B------:R-:W-:Y:S01]  /*b120*/  HMMA.16816.F32.BF16 R84, R140.reuse, R114, R84 ;  /* 0x000000728c54723c */ /* 0x040fe20000041854 */
[----:B------:R-:W-:Y:S01]  /*b130*/  SHF.R.U32.HI R120, RZ, 0x18, R120 ;  /* 0x00000018ff787819 */ /* 0x000fe20000011678 */
[----:B------:R-:W-:Y:S01]  /*b140*/  FFMA.FTZ R29, R29, c[0x0][0x23c], -R168 ;  /* 0x00008f001d1d7a23 */ /* 0x000fe200000108a8 */
[----:B------:R-:W-:Y:S01]  /*b150*/  LOP3.LUT R112, R119, 0xff, RZ, 0xc0, !PT ;  /* 0x000000ff77707812 */ /* 0x000fe200078ec0ff */
[----:B------:R-:W4:Y:S01]  /*b160*/  LDSM.16.MT88.4 R108, [R184+0x6000] ;  /* 0x00600000b86c783b */ /* 0x000f220000004200 */
[----:B------:R-:W-:Y:S01]  /*b170*/  LOP3.LUT R106, R178, 0xff, RZ, 0xc0, !PT ;  /* 0x000000ffb26a7812 */ /* 0x000fe200078ec0ff */
[--C-:B------:R-:W-:Y:S01]  /*b180*/  FFMA.FTZ R179, R30, c[0x0][0x23c], -R167.reuse ;  /* 0x00008f001eb37a23 */ /* 0x100fe200000108a7 */
[----:B------:R-:W-:Y:S01]  /*b190*/  SHF.R.U32.HI R105, RZ, 0x18, R178 ;  /* 0x00000018ff697819 */ /* 0x000fe200000116b2 */
[----:B------:R-:W-:Y:S01]  /*b1a0*/  FMUL.FTZ R30, R3, R102 ;  /* 0x00000066031e7220 */ /* 0x000fe20000410000 */
[----:B------:R-:W-:Y:S01]  /*b1b0*/  PRMT R112, R112, 0x5410, R120 ;  /* 0x0000541070707816 */ /* 0x000fe20000000078 */
[----:B------:R-:W5:Y:S02]  /*b1c0*/  MUFU.EX2 R176, R176 ;  /* 0x000000b000b07308 */ /* 0x000f640000000800 */
[----:B------:R-:W-:Y:S01]  /*b1d0*/  SHF.R.U32.HI R120, RZ, 0x10, R178 ;  /* 0x00000010ff787819 */ /* 0x000fe200000116b2 */
[----:B------:R-:W-:Y:S01]  /*b1e0*/  FFMA.FTZ R211, R31, c[0x0][0x23c], -R167 ;  /* 0x00008f001fd37a23 */ /* 0x000fe200000108a7 */
[----:B------:R-:W-:Y:S01]  /*b1f0*/  LOP3.LUT R114, R178, 0xffff, RZ, 0xc0, !PT ;  /* 0x0000ffffb2727812 */ /* 0x000fe200078ec0ff */
[----:B------:R-:W-:Y:S01]  /*b200*/  FMUL.FTZ R31, R3, R103 ;  /* 0x00000067031f7220 */ /* 0x000fe20000410000 */
[--C-:B------:R-:W-:Y:S01]  /*b210*/  SHF.R.U32.HI R107, RZ, 0x10, R118.reuse ;  /* 0x00000010ff6b7819 */ /* 0x100fe20000011676 */
[--C-:B------:R-:W-:Y:S01]  /*b220*/  HSET2.LE.AND R102, R117, R203.reuse, PT ;  /* 0x000000cb75667233 */ /* 0x100fe20003803000 */
[----:B------:R-:W-:Y:S01]  /*b230*/  LOP3.LUT R119, R118, 0xffff, RZ, 0xc0, !PT ;  /* 0x0000ffff76777812 */ /* 0x000fe200078ec0ff */
[--C-:B------:R-:W-:Y:S01]  /*b240*/  HSET2.LE.AND R103, R116, R203.reuse, PT ;  /* 0x000000cb74677233 */ /* 0x100fe20003803000 */
[----:B------:R4:W-:Y:S01]  /*b250*/  MUFU.EX2 R178, R29 ;  /* 0x0000001d00b27308 */ /* 0x0009e20000000800 */
[----:B------:R-:W-:Y:S01]  /*b260*/  LOP3.LUT R107, R107, 0xff, RZ, 0xc0, !PT ;  /* 0x000000ff6b6b7812 */ /* 0x000fe200078ec0ff */
[--C-:B------:R-:W-:Y:S01]  /*b270*/  FFMA.FTZ R224, R48, c[0x0][0x23c], -R175.reuse ;  /* 0x00008f0030e07a23 */ /* 0x100fe200000108af */
[----:B------:R-:W-:Y:S01]  /*b280*/  SHF.R.U32.HI R115, RZ, 0x18, R118 ;  /* 0x00000018ff737819 */ /* 0x000fe20000011676 */
[----:B------:R-:W-:Y:S01]  /*b290*/  FFMA.FTZ R225, R49, c[0x0][0x23c], -R175 ;  /* 0x00008f0031e17a23 */ /* 0x000fe200000108af */
[----:B------:R-:W-:Y:S01]  /*b2a0*/  SHF.R.U32.HI R114, RZ, 0x8, R114 ;  /* 0x00000008ff727819 */ /* 0x000fe20000011672 */
[----:B------:R-:W-:Y:S01]  /*b2b0*/  FFMA.FTZ R116, R50, c[0x0][0x23c], -R173 ;  /* 0x00008f0032747a23 */ /* 0x000fe200000108ad */
[----:B------:R-:W-:Y:S01]  /*b2c0*/  SHF.R.U32.HI R118, RZ, 0x8, R119 ;  /* 0x00000008ff767819 */ /* 0x000fe20000011677 */
[----:B------:R-:W-:Y:S01]  /*b2d0*/  FMUL.FTZ R50, R3, R98 ;  /* 0x0000006203327220 */ /* 0x000fe20000410000 */
[----:B------:R-:W-:Y:S01]  /*b2e0*/  PRMT R100, R106, 0x5410, R114 ;  /* 0x000054106a647816 */ /* 0x000fe20000000072 */
[----:B------:R-:W5:Y:S01]  /*b2f0*/  MUFU.EX2 R170, R170 ;  /* 0x000000aa00aa7308 */ /* 0x000f620000000800 */
[----:B------:R-:W-:Y:S01]  /*b300*/  PRMT R118, R104, 0x5410, R118 ;  /* 0x0000541068767816 */ /* 0x000fe20000000076 */
[----:B------:R-:W-:Y:S01]  /*b310*/  FFMA.FTZ R114, R51, c[0x0][0x23c], -R173 ;  /* 0x00008f0033727a23 */ /* 0x000fe200000108ad */
[----:B------:R-:W-:Y:S01]  /*b320*/  PRMT R115, R107, 0x5410, R115 ;  /* 0x000054106b737816 */ /* 0x000fe20000000073 */
[----:B------:R-:W-:Y:S01]  /*b330*/  FMUL.FTZ R51, R3, R99 ;  /* 0x0000006303337220 */ /* 0x000fe20000410000 */
[----:B---3--:R-:W-:Y:S01]  /*b340*/  F2FP.BF16.PACK_AB R49, R166, R165 ;  /* 0x000000a5a631723e */ /* 0x008fe200000010ff */
[--C-:B------:R-:W-:Y:S01]  /*b350*/  HSET2.LE.AND R100, R100, R203.reuse, PT ;  /* 0x000000cb64647233 */ /* 0x100fe20003803000 */
[----:B-1----:R-:W-:Y:S01]  /*b360*/  F2FP.BF16.PACK_AB R48, R145, R144 ;  /* 0x000000909130723e */ /* 0x002fe200000010ff */
[--C-:B------:R-:W-:Y:S01]  /*b370*/  FFMA.FTZ R62, R62, c[0x0][0x23c], -R167.reuse ;  /* 0x00008f003e3e7a23 */ /* 0x100fe200000108a7 */
[----:B------:R-:W-:Y:S01]  /*b380*/  LOP3.LUT R102, R102, R49, RZ, 0xc0, !PT ;  /* 0x0000003166667212 */ /* 0x000fe200078ec0ff */
[----:B------:R-:W1:Y:S01]  /*b390*/  MUFU.EX2 R177, R177 ;  /* 0x000000b100b17308 */ /* 0x000e620000000800 */
[----:B------:R-:W-:Y:S01]  /*b3a0*/  LOP3.LUT R103, R103, R48, RZ, 0xc0, !PT ;  /* 0x0000003067677212 */ /* 0x000fe200078ec0ff */
[----:B------:R-:W-:Y:S01]  /*b3b0*/  FMUL.FTZ R48, R132, R96 ;  /* 0x0000006084307220 */ /* 0x000fe20000410000 */
[----:B--2---:R-:W-:Y:S01]  /*b3c0*/  F2FP.BF16.PACK_AB R96, R172, R171 ;  /* 0x000000abac60723e */ /* 0x004fe200000010ff */
[----:B----4-:R-:W-:Y:S01]  /*b3d0*/  FMUL.FTZ R29, R132, R101 ;  /* 0x00000065841d7220 */ /* 0x010fe20000410000 */
[----:B------:R-:W-:Y:S01]  /*b3e0*/  LOP3.LUT R101, R120, 0xff, RZ, 0xc0, !PT ;  /* 0x000000ff78657812 */ /* 0x000fe200078ec0ff */
[----:B------:R-:W-:Y:S01]  /*b3f0*/  FMUL.FTZ R49, R132, R97 ;  /* 0x0000006184317220 */ /* 0x000fe20000410000 */
[----:B-----5:R-:W-:Y:S01]  /*b400*/  F2FP.BF16.PACK_AB R97, R176, R174 ;  /* 0x000000aeb061723e */ /* 0x020fe200000010ff */
[----:B------:R-:W-:Y:S01]  /*b410*/  FFMA.FTZ R58, R58, c[0x0][0x23c], -R167 ;  /* 0x00008f003a3a7a23 */ /* 0x000fe200000108a7 */
[----:B------:R-:W-:Y:S01]  /*b420*/  PRMT R101, R101, 0x5410, R105 ;  /* 0x0000541065657816 */ /* 0x000fe20000000069 */
[----:B------:R-:W-:Y:S01]  /*b430*/  MUFU.EX2 R179, R179 ;  /* 0x000000b300b37308 */ /* 0x000fe20000000800 */
[-C--:B------:R-:W-:Y:S01]  /*b440*/  HMMA.16816.F32.BF16 R28, R140, R108.reuse, R28 ;  /* 0x0000006c8c1c723c */ /* 0x080fe2000004181c */
[----:B------:R-:W2:Y:S01]  /*b450*/  LDSM.16.MT88.4 R104, [R187+0x6800] ;  /* 0x00680000bb68783b */ /* 0x000ea20000004200 */
[----:B------:R-:W-:Y:S01]  /*b460*/  PRMT R113, R121, 0x5410, R113 ;  /* 0x0000541079717816 */ /* 0x000fe20000000071 */
[--C-:B------:R-:W-:Y:S01]  /*b470*/  HSET2.LE.AND R101, R101, R203.reuse, PT ;  /* 0x000000cb65657233 */ /* 0x100fe20003803000 */
[----:B------:R-:W-:Y:S01]  /*b480*/  F2FP.BF16.PACK_AB R99, R147, R146 ;  /* 0x000000929363723e */ /* 0x000fe200000010ff */
[----:B------:R-:W-:Y:S01]  /*b490*/  FFMA.FTZ R59, R59, c[0x0][0x23c], -R167 ;  /* 0x00008f003b3b7a23 */ /* 0x000fe200000108a7 */
[----:B------:R-:W-:Y:S01]  /*b4a0*/  F2FP.BF16.PACK_AB R98, R170, R169 ;  /* 0x000000a9aa62723e */ /* 0x000fe200000010ff */
[--C-:B------:R-:W-:Y:S01]  /*b4b0*/  FFMA.FTZ R56, R56, c[0x0][0x23c], -R168.reuse ;  /* 0x00008f0038387a23 */ /* 0x100fe200000108a8 */
[C---:B------:R-:W-:Y:S01]  /*b4c0*/  HMMA.16816.F32.BF16 R88, R148.reuse, R108, R88 ;  /* 0x0000006c9458723c */ /* 0x040fe20000041858 */
[----:B------:R-:W3:Y:S03]  /*b4d0*/  MUFU.EX2 R211, R211 ;  /* 0x000000d300d37308 */ /* 0x000ee60000000800 */
[----:B------:R-:W-:Y:S01]  /*b4e0*/  LOP3.LUT R100, R100, R99, RZ, 0xc0, !PT ;  /* 0x0000006364647212 */ /* 0x000fe200078ec0ff */
[--C-:B------:R-:W-:Y:S01]  /*b4f0*/  HSET2.LE.AND R99, R112, R203.reuse, PT ;  /* 0x000000cb70637233 */ /* 0x100fe20003803000 */
[----:B------:R-:W-:Y:S01]  /*b500*/  LOP3.LUT R101, R101, R98, RZ, 0xc0, !PT ;  /* 0x0000006265657212 */ /* 0x000fe200078ec0ff */
[--C-:B------:R-:W-:Y:S01]  /*b510*/  HSET2.LE.AND R109, R118, R203.reuse, PT ;  /* 0x000000cb766d7233 */ /* 0x100fe20003803000 */
[-C--:B------:R-:W-:Y:S01]  /*b520*/  HMMA.16816.F32.BF16 R92, R148, R110.reuse, R92 ;  /* 0x0000006e945c723c */ /* 0x080fe2000004185c */
[--C-:B------:R-:W-:Y:S02]  /*b530*/  HSET2.LE.AND R108, R115, R203.reuse, PT ;  /* 0x000000cb736c7233 */ /* 0x100fe40003803000 */
[----:B------:R4:W-:Y:S01]  /*b540*/  MUFU.EX2 R148, R116 ;  /* 0x0000007400947308 */ /* 0x0009e20000000800 */
[----:B------:R-:W-:Y:S01]  /*b550*/  LOP3.LUT R96, R109, R96, RZ, 0xc0, !PT ;  /* 0x000000606d607212 */ /* 0x000fe200078ec0ff */
[--C-:B------:R-:W-:Y:S01]  /*b560*/  HSET2.LE.AND R98, R113, R203.reuse, PT ;  /* 0x000000cb71627233 */ /* 0x100fe20003803000 */
[----:B------:R-:W-:Y:S01]  /*b570*/  LOP3.LUT R97, R108, R97, RZ, 0xc0, !PT ;  /* 0x000000616c617212 */ /* 0x000fe200078ec0ff */
[----:B------:R-:W-:Y:S01]  /*b580*/  FFMA.FTZ R149, R39, c[0x0][0x23c], -R173 ;  /* 0x00008f0027957a23 */ /* 0x000fe200000108ad */
[----:B------:R-:W-:Y:S01]  /*b590*/  HMMA.16816.F32.BF16 R48, R140, R110, R48 ;  /* 0x0000006e8c30723c */ /* 0x000fe20000041830 */
[----:B------:R-:W5:Y:S03]  /*b5a0*/  LDSM.16.MT88.4 R108, [R186+0x6800] ;  /* 0x00680000ba6c783b */ /* 0x000f660000004200 */
[----:B-1----:R-:W-:Y:S01]  /*b5b0*/  F2FP.BF16.PACK_AB R113, R178, R177 ;  /* 0x000000b1b271723e */ /* 0x002fe200000010ff */
[----:B------:R-:W-:Y:S01]  /*b5c0*/  FFMA.FTZ R151, R41, c[0x0][0x23c], -R168 ;  /* 0x00008f0029977a23 */ /* 0x000fe200000108a8 */
[----:B------:R1:W-:Y:S01]  /*b5d0*/  MUFU.EX2 R140, R114 ;  /* 0x00000072008c7308 */ /* 0x0003e20000000800 */
[--C-:B------:R-:W-:Y:S01]  /*b5e0*/  FFMA.FTZ R141, R36, c[0x0][0x23c], -R175.reuse ;  /* 0x00008f00248d7a23 */ /* 0x100fe200000108af */
[----:B------:R-:W-:Y:S01]  /*b5f0*/  LOP3.LUT R98, R98, R113, RZ, 0xc0, !PT ;  /* 0x0000007162627212 */ /* 0x000fe200078ec0ff */
[--C-:B------:R-:W-:Y:S03]  /*b600*/  FFMA.FTZ R142, R37, c[0x0][0x23c], -R175.reuse ;  /* 0x00008f00258e7a23 */ /* 0x100fe600000108af */
[----:B---3--:R-:W-:Y:S01]  /*b610*/  F2FP.BF16.PACK_AB R112, R211, R179 ;  /* 0x000000b3d370723e */ /* 0x008fe200000010ff */
[----:B------:R-:W-:Y:S01]  /*b620*/  FFMA.FTZ R175, R53, c[0x0][0x23c], -R175 ;  /* 0x00008f0035af7a23 */ /* 0x000fe200000108af */
[----:B------:R-:W-:Y:S01]  /*b630*/  LOP3.LUT R36, R229, UR20, R230, 0x96, !PT ;  /* 0x00000014e5247c12 */ /* 0x000fe2000f8e96e6 */
[----:B------:R-:W-:Y:S01]  /*b640*/  FFMA.FTZ R143, R38, c[0x0][0x23c], -R173 ;  /* 0x00008f00268f7a23 */ /* 0x000fe200000108ad */
[----:B------:R-:W-:Y:S01]  /*b650*/  LOP3.LUT R99, R99, R112, RZ, 0xc0, !PT ;  /* 0x0000007063637212 */ /* 0x000fe200078ec0ff */
[-C--:B--2---:R-:W-:Y:S01]  /*b660*/  HMMA.16816.F32.BF16 R4, R100, R104.reuse, R4 ;  /* 0x000000686404723c */ /* 0x084fe20000041804 */
[C---:B------:R-:W-:Y:S01]  /*b670*/  LOP3.LUT R112, R231.reuse, UR22, R214, 0x96, !PT ;  /* 0x00000016e7707c12 */ /* 0x040fe2000f8e96d6 */
[----:B------:R-:W-:Y:S01]  /*b680*/  IMAD.WIDE.U32 R36, R36, -0x2daee0ad, RZ ;  /* 0xd2511f5324247825 */ /* 0x000fe200078e00ff */
[----:B----4-:R-:W-:Y:S01]  /*b690*/  LOP3.LUT R116, R231, UR22, R218, 0x96, !PT ;  /* 0x00000016e7747c12 */ /* 0x010fe2000f8e96da */
[----:B------:R-:W-:Y:S01]  /*b6a0*/  MUFU.EX2 R141, R141 ;  /* 0x0000008d008d7308 */ /* 0x000fe20000000800 */
[----:B------:R-:W-:Y:S01]  /*b6b0*/  LOP3.LUT R38, R227, UR20, R230, 0x96, !PT ;  /* 0x00000014e3267c12 */ /* 0x000fe2000f8e96e6 */
[--C-:B------:R-:W-:Y:S02]  /*b6c0*/  FFMA.FTZ R231, R46, c[0x0][0x23c], -R167.reuse ;  /* 0x00008f002ee77a23 */ /* 0x100fe400000108a7 */
[C---:B------:R-:W-:Y:S01]  /*b6d0*/  HMMA.16816.F32.BF16 R8, R96.reuse, R104, R8 ;  /* 0x000000686008723c */ /* 0x040fe20000041808 */
[--C-:B------:R-:W-:Y:S03]  /*b6e0*/  FFMA.FTZ R230, R47, c[0x0][0x23c], -R167.reuse ;  /* 0x00008f002fe67a23 */ /* 0x100fe600000108a7 */
[----:B------:R-:W-:Y:S02]  /*b6f0*/  IMAD.WIDE.U32 R38, R38, -0x2daee0ad, RZ ;  /* 0xd2511f5326267825 */ /* 0x000fe400078e00ff */
[----:B------:R-:W2:Y:S02]  /*b700*/  MUFU.EX2 R142, R142 ;  /* 0x0000008e008e7308 */ /* 0x000ea40000000800 */
[-C--:B------:R-:W-:Y:S01]  /*b710*/  HMMA.16816.F32.BF16 R12, R96, R106.reuse, R12 ;  /* 0x0000006a600c723c */ /* 0x080fe2000004180c */
[----:B------:R-:W-:Y:S04]  /*b720*/  IMAD.WIDE.U32 R116, R116, -0x2daee0ad, RZ ;  /* 0xd2511f5374747825 */ /* 0x000fe800078e00ff */
[----:B------:R-:W-:Y:S01]  /*b730*/  IMAD.WIDE.U32 R118, R112, -0x2daee0ad, RZ ;  /* 0xd2511f5370767825 */ /* 0x000fe200078e00ff */
[----:B------:R-:W-:Y:S02]  /*b740*/  LOP3.LUT R113, R117, UR19, R216, 0x96, !PT ;  /* 0x0000001375717c12 */ /* 0x000fe4000f8e96d8 */
[C---:B------:R-:W-:Y:S01]  /*b750*/  HMMA.16816.F32.BF16 R16, R100.reuse, R106, R16 ;  /* 0x0000006a6410723c */ /* 0x040fe20000041810 */
[----:B------:R-:W3:Y:S01]  /*b760*/  LDSM.16.MT88.4 R104, [R185+0x6800] ;  /* 0x00680000b968783b */ /* 0x000ee20000004200 */
[----:B------:R-:W-:Y:S02]  /*b770*/  MUFU.EX2 R231, R231 ;  /* 0x000000e700e77308 */ /* 0x000fe40000000800 */
[----:B------:R-:W-:Y:S01]  /*b780*/  LOP3.LUT R112, R39, UR17, R118, 0x96, !PT ;  /* 0x0000001127707c12 */ /* 0x000fe2000f8e9676 */
[----:B-1----:R-:W-:Y:S01]  /*b790*/  IMAD.WIDE.U32 R114, R113, -0x326172a9, RZ ;  /* 0xcd9e8d5771727825 */ /* 0x002fe200078e00ff */
[----:B------:R-:W-:Y:S02]  /*b7a0*/  LOP3.LUT R116, R37, UR17, R116, 0x96, !PT ;  /* 0x0000001125747c12 */ /* 0x000fe4000f8e9674 */
[-C--:B-----5:R-:W-:Y:S01]  /*b7b0*/  HMMA.16816.F32.BF16 R32, R100, R108.reuse, R32 ;  /* 0x0000006c6420723c */ /* 0x0a0fe20000041820 */
[----:B------:R-:W-:Y:S03]  /*b7c0*/  LOP3.LUT R37, R119, UR19, R212, 0x96, !PT ;  /* 0x0000001377257c12 */ /* 0x000fe6000f8e96d4 */
[----:B------:R-:W-:Y:S01]  /*b7d0*/  IMAD.WIDE.U32 R116, R116, -0x326172a9, RZ ;  /* 0xcd9e8d5774747825 */ /* 0x000fe200078e00ff */
[----:B------:R-:W-:Y:S01]  /*b7e0*/  MUFU.EX2 R230, R230 ;  /* 0x000000e600e67308 */ /* 0x000fe20000000800 */
[----:B--2---:R-:W-:Y:S02]  /*b7f0*/  F2FP.BF16.PACK_AB R64, R142, R141 ;  /* 0x0000008d8e40723e */ /* 0x004fe400000010ff */
        /* <DEDUP_REMOVED lines=13> */
[----:B------:R-:W1:Y:S03]  /*b8d0*/  MUFU.EX2 R225, R225 ;  /* 0x000000e100e17308 */ /* 0x000e660000000800 */
[----:B------:R-:W-:Y:S01]  /*b8e0*/  FFMA.FTZ R150, R40, c[0x0][0x23c], -R168 ;  /* 0x00008f0028967a23 */ /* 0x000fe200000108a8 */
[----:B------:R-:W-:Y:S01]  /*b8f0*/  LOP3.LUT R40, R229, UR9, R36, 0x96, !PT ;  /* 0x00000009e5287c12 */ /* 0x000fe2000f8e9624 */
[----:B------:R-:W-:Y:S01]  /*b900*/  IMAD.WIDE.U32 R108, R108, -0x2daee0ad, RZ ;  /* 0xd2511f536c6c7825 */ /* 0x000fe200078e00ff */
[----:B------:R-:W-:Y:S01]  /*b910*/  LOP3.LUT R36, R115, UR4, R228, 0x96, !PT ;  /* 0x0000000473247c12 */ /* 0x000fe2000f8e96e4 */
[-C--:B---3--:R-:W-:Y:S03]  /*b920*/  HMMA.16816.F32.BF16 R76, R100, R104.reuse, R76 ;  /* 0x00000068644c723c */ /* 0x088fe6000004184c */
[----:B------:R-:W-:Y:S01]  /*b930*/  LOP3.LUT R41, R119, UR9, R38, 0x96, !PT ;  /* 0x0000000977297c12 */ /* 0x000fe2000f8e9626 */
[----:B------:R-:W-:Y:S01]  /*b940*/  IMAD.WIDE.U32 R120, R36, -0x326172a9, RZ ;  /* 0xcd9e8d5724787825 */ /* 0x000fe200078e00ff */
[----:B------:R-:W-:Y:S01]  /*b950*/  MUFU.EX2 R150, R150 ;  /* 0x0000009600967308 */ /* 0x000fe20000000800 */
[----:B------:R-:W2:Y:S02]  /*b960*/  LDSM.16.MT88.4 R36, [R184+0x6800] ;  /* 0x00680000b824783b */ /* 0x000ea40000004200 */
[C---:B------:R-:W-:Y:S01]  /*b970*/  HMMA.16816.F32.BF16 R80, R96.reuse, R104, R80 ;  /* 0x000000686050723c */ /* 0x040fe20000041850 */
[--C-:B------:R-:W-:Y:S03]  /*b980*/  FFMA.FTZ R226, R42, c[0x0][0x23c], -R167.reuse ;  /* 0x00008f002ae27a23 */ /* 0x100fe600000108a7 */
[----:B------:R-:W-:Y:S01]  /*b990*/  LOP3.LUT R42, R109, UR4, R118, 0x96, !PT ;  /* 0x000000046d2a7c12 */ /* 0x000fe2000f8e9676 */
[----:B------:R-:W-:Y:S01]  /*b9a0*/  IMAD.WIDE.U32 R110, R40, -0x326172a9, RZ ;  /* 0xcd9e8d57286e7825 */ /* 0x000fe200078e00ff */
[----:B------:R-:W-:Y:S01]  /*b9b0*/  LOP3.LUT R115, R120, 0xffff, RZ, 0xc0, !PT ;  /* 0x0000ffff78737812 */ /* 0x000fe200078ec0ff */
[----:B------:R-:W-:Y:S01]  /*b9c0*/  MUFU.EX2 R226, R226 ;  /* 0x000000e200e27308 */ /* 0x000fe20000000800 */
[-C--:B------:R-:W-:Y:S01]  /*b9d0*/  HMMA.16816.F32.BF16 R24, R96, R106.reuse, R24 ;  /* 0x0000006a6018723c */ /* 0x080fe20000041818 */
[----:B------:R-:W-:Y:S03]  /*b9e0*/  IMAD.WIDE.U32 R118, R42, -0x326172a9, RZ ;  /* 0xcd9e8d572a767825 */ /* 0x000fe600078e00ff */
[----:B------:R-:W-:Y:S01]  /*b9f0*/  LOP3.LUT R40, R121, UR24, R110, 0x96, !PT ;  /* 0x0000001879287c12 */ /* 0x000fe2000f8e966e */
[----:B------:R-:W-:Y:S01]  /*ba00*/  IMAD.WIDE.U32 R104, R41, -0x326172a9, RZ ;  /* 0xcd9e8d5729687825 */ /* 0x000fe200078e00ff */
[----:B------:R-:W-:Y:S02]  /*ba10*/  SHF.R.U32.HI R117, RZ, 0x10, R118 ;  /* 0x00000010ff757819 */ /* 0x000fe40000011676 */
[C---:B------:R-:W-:Y:S01]  /*ba20*/  HMMA.16816.F32.BF16 R84, R100.reuse, R106, R84 ;  /* 0x0000006a6454723c */ /* 0x040fe20000041854 */
[----:B------:R-:W-:Y:S01]  /*ba30*/  LOP3.LUT R110, R118, 0xffff, RZ, 0xc0, !PT ;  /* 0x0000ffff766e7812 */ /* 0x000fe200078ec0ff */
[----:B------:R-:W3:Y:S02]  /*ba40*/  MUFU.EX2 R151, R151 ;  /* 0x0000009700977308 */ /* 0x000ee40000000800 */
[----:B------:R-:W-:Y:S01]  /*ba50*/  LOP3.LUT R41, R119, UR24, R104, 0x96, !PT ;  /* 0x0000001877297c12 */ /* 0x000fe2000f8e9668 */
[----:B------:R-:W-:Y:S01]  /*ba60*/  FFMA.FTZ R228, R44, c[0x0][0x23c], -R168 ;  /* 0x00008f002ce47a23 */ /* 0x000fe200000108a8 */
[----:B------:R-:W-:Y:S01]  /*ba70*/  SHF.R.U32.HI R44, RZ, 0x18, R118 ;  /* 0x00000018ff2c7819 */ /* 0x000fe20000011676 */
[----:B------:R-:W-:Y:S01]  /*ba80*/  FFMA.FTZ R229, R45, c[0x0][0x23c], -R168 ;  /* 0x00008f002de57a23 */ /* 0x000fe200000108a8 */
[----:B------:R-:W-:Y:S01]  /*ba90*/  LOP3.LUT R104, R117, 0xff, RZ, 0xc0, !PT ;  /* 0x000000ff75687812 */ /* 0x000fe200078ec0ff */
[----:B------:R-:W-:Y:S03]  /*baa0*/  FFMA.FTZ R227, R43, c[0x0][0x23c], -R167 ;  /* 0x00008f002be37a23 */ /* 0x000fe600000108a7 */
[----:B------:R-:W-:Y:S01]  /*bab0*/  SHF.R.U32.HI R113, RZ, 0x10, R120 ;  /* 0x00000010ff717819 */ /* 0x000fe20000011678 */
[----:B------:R-:W-:Y:S01]  /*bac0*/  MUFU.EX2 R228, R228 ;  /* 0x000000e400e47308 */ /* 0x000fe20000000800 */
[----:B------:R-:W-:Y:S01]  /*bad0*/  LOP3.LUT R109, R118, 0xff, RZ, 0xc0, !PT ;  /* 0x000000ff766d7812 */ /* 0x000fe200078ec0ff */
[----:B------:R-:W-:Y:S01]  /*bae0*/  FFMA.FTZ R173, R55, c[0x0][0x23c], -R173 ;  /* 0x00008f0037ad7a23 */ /* 0x000fe200000108ad */
[----:B------:R-:W-:Y:S01]  /*baf0*/  LOP3.LUT R45, R40, 0xffff, RZ, 0xc0, !PT ;  /* 0x0000ffff282d7812 */ /* 0x000fe200078ec0ff */
[----:B------:R-:W-:Y:S01]  /*bb00*/  FFMA.FTZ R167, R63, c[0x0][0x23c], -R167 ;  /* 0x00008f003fa77a23 */ /* 0x000fe200000108a7 */
[----:B------:R-:W-:Y:S01]  /*bb10*/  SHF.R.U32.HI R110, RZ, 0x8, R110 ;  /* 0x00000008ff6e7819 */ /* 0x000fe2000001166e */
[----:B------:R-:W-:Y:S01]  /*bb20*/  FFMA.FTZ R57, R57, c[0x0][0x23c], -R168 ;  /* 0x00008f0039397a23 */ /* 0x000fe200000108a8 */
[----:B------:R-:W-:Y:S01]  /*bb30*/  PRMT R104, R104, 0x5410, R44 ;  /* 0x0000541068687816 */ /* 0x000fe2000000002c */
[----:B------:R-:W-:Y:S01]  /*bb40*/  FFMA.FTZ R60, R60, c[0x0][0x23c], -R168 ;  /* 0x00008f003c3c7a23 */ /* 0x000fe200000108a8 */
[-C--:B--2---:R-:W-:Y:S01]  /*bb50*/  HMMA.16816.F32.BF16 R28, R100, R36.reuse, R28 ;  /* 0x00000024641c723c */ /* 0x084fe2000004181c */
[----:B------:R-:W-:Y:S01]  /*bb60*/  SHF.R.U32.HI R44, RZ, 0x10, R40 ;  /* 0x00000010ff2c7819 */ /* 0x000fe20000011628 */
[----:B------:R-:W-:Y:S01]  /*bb70*/  MUFU.EX2 R143, R143 ;  /* 0x0000008f008f7308 */ /* 0x000fe20000000800 */
[----:B------:R-:W-:Y:S01]  /*bb80*/  SHF.R.U32.HI R115, RZ, 0x8, R115 ;  /* 0x00000008ff737819 */ /* 0x000fe20000011673 */
[----:B------:R-:W-:Y:S01]  /*bb90*/  FFMA.FTZ R168, R61, c[0x0][0x23c], -R168 ;  /* 0x00008f003da87a23 */ /* 0x000fe200000108a8 */
[----:B------:R-:W-:Y:S01]  /*bba0*/  LOP3.LUT R113, R113, 0xff, RZ, 0xc0, !PT ;  /* 0x000000ff71717812 */ /* 0x000fe200078ec0ff */
[----:B------:R-:W-:Y:S01]  /*bbb0*/  FFMA.FTZ R153, R132, R210, R153 ;  /* 0x000000d284997223 */ /* 0x000fe20000010099 */
[----:B------:R-:W-:Y:S01]  /*bbc0*/  LOP3.LUT R42, R120, 0xff, RZ, 0xc0, !PT ;  /* 0x000000ff782a7812 */ /* 0x000fe200078ec0ff */
[C---:B------:R-:W-:Y:S01]  /*bbd0*/  HMMA.16816.F32.BF16 R88, R96.reuse, R36, R88 ;  /* 0x000000246058723c */ /* 0x040fe20000041858 */
[----:B------:R-:W-:Y:S03]  /*bbe0*/  SHF.R.U32.HI R43, RZ, 0x18, R120 ;  /* 0x00000018ff2b7819 */ /* 0x000fe60000011678 */
[----:B------:R-:W-:Y:S01]  /*bbf0*/  PRMT R109, R109, 0x5410, R110 ;  /* 0x000054106d6d7816 */ /* 0x000fe2000000006e */
[----:B------:R-:W2:Y:S01]  /*bc00*/  MUFU.EX2 R149, R149 ;  /* 0x0000009500957308 */ /* 0x000ea20000000800 */
[----:B------:R-:W-:Y:S01]  /*bc10*/  LOP3.LUT R117, R40, 0xff, RZ, 0xc0, !PT ;  /* 0x000000ff28757812 */ /* 0x000fe200078ec0ff */
[----:B------:R-:W-:Y:S01]  /*bc20*/  FFMA.FTZ R155, R3, R209, R155 ;  /* 0x000000d1039b7223 */ /* 0x000fe2000001009b */
[-C--:B------:R-:W-:Y:S01]  /*bc30*/  HMMA.16816.F32.BF16 R92, R96, R38.reuse, R92 ;  /* 0x00000026605c723c */ /* 0x080fe2000004185c */
[----:B------:R-:W-:Y:S03]  /*bc40*/  SHF.R.U32.HI R106, RZ, 0x10, R41 ;  /* 0x00000010ff6a7819 */ /* 0x000fe60000011629 */
[----:B------:R-:W-:Y:S01]  /*bc50*/  LOP3.LUT R107, R41, 0xff, RZ, 0xc0, !PT ;  /* 0x000000ff296b7812 */ /* 0x000fe200078ec0ff */
[----:B------:R-:W-:Y:S01]  /*bc60*/  FFMA.FTZ R161, R2, R208, R161 ;  /* 0x000000d002a17223 */ /* 0x000fe200000100a1 */
[----:B------:R-:W-:Y:S01]  /*bc70*/  SHF.R.U32.HI R110, RZ, 0x18, R41 ;  /* 0x00000018ff6e7819 */ /* 0x000fe20000011629 */
[----:B------:R-:W4:Y:S01]  /*bc80*/  MUFU.EX2 R227, R227 ;  /* 0x000000e300e37308 */ /* 0x000f220000000800 */
[----:B------:R-:W-:Y:S01]  /*bc90*/  HMMA.16816.F32.BF16 R48, R100, R38, R48 ;  /* 0x000000266430723c */ /* 0x000fe20000041830 */
[----:B------:R-:W-:Y:S03]  /*bca0*/  PRMT R42, R42, 0x5410, R115 ;  /* 0x000054102a2a7816 */ /* 0x000fe60000000073 */
[----:B------:R-:W-:Y:S01]  /*bcb0*/  SHF.R.U32.HI R115, RZ, 0x18, R40 ;  /* 0x00000018ff737819 */ /* 0x000fe20000011628 */
[----:B------:R-:W-:Y:S01]  /*bcc0*/  FFMA.FTZ R163, R0, R207, R163 ;  /* 0x000000cf00a37223 */ /* 0x000fe200000100a3 */
[----:B------:R-:W-:Y:S01]  /*bcd0*/  SHF.R.U32.HI R40, RZ, 0x8, R45 ;  /* 0x00000008ff287819 */ /* 0x000fe2000001162d */
[--C-:B------:R-:W-:Y:S01]  /*bce0*/  HSET2.LE.AND R42, R42, R203.reuse, PT ;  /* 0x000000cb2a2a7233 */ /* 0x100fe20003803000 */
[----:B------:R-:W-:Y:S01]  /*bcf0*/  PRMT R43, R113, 0x5410, R43 ;  /* 0x00005410712b7816 */ /* 0x000fe2000000002b */
[----:B------:R-:W5:Y:S03]  /*bd00*/  MUFU.EX2 R229, R229 ;  /* 0x000000e500e57308 */ /* 0x000f660000000800 */
[----:B------:R-:W-:Y:S01]  /*bd10*/  LOP3.LUT R113, R41, 0xffff, RZ, 0xc0, !PT ;  /* 0x0000ffff29717812 */ /* 0x000fe200078ec0ff */
[--C-:B------:R-:W-:Y:S01]  /*bd20*/  HSET2.LE.AND R43, R43, R203.reuse, PT ;  /* 0x000000cb2b2b7233 */ /* 0x100fe20003803000 */
[----:B------:R-:W-:Y:S01]  /*bd30*/  LOP3.LUT R41, R44, 0xff, RZ, 0xc0, !PT ;  /* 0x000000ff2c297812 */ /* 0x000fe200078ec0ff */
[--C-:B------:R-:W-:Y:S01]  /*bd40*/  HSET2.LE.AND R38, R109, R203.reuse, PT ;  /* 0x000000cb6d267233 */ /* 0x100fe20003803000 */
[----:B------:R-:W5:Y:S01]  /*bd50*/  LDSM.16.MT88.4 R44, [R187+0x7000] ;  /* 0x00700000bb2c783b */ /* 0x000f620000004200 */
[----:B------:R-:W-:Y:S01]  /*bd60*/  SHF.R.U32.HI R113, RZ, 0x8, R113 ;  /* 0x00000008ff717819 */ /* 0x000fe20000011671 */
[--C-:B------:R-:W-:Y:S01]  /*bd70*/  HSET2.LE.AND R39, R104, R203.reuse, PT ;  /* 0x000000cb68277233 */ /* 0x100fe20003803000 */
[----:B------:R-:W-:Y:S01]  /*bd80*/  PRMT R40, R117, 0x5410, R40 ;  /* 0x0000541075287816 */ /* 0x000fe20000000028 */
[----:B------:R-:W-:Y:S01]  /*bd90*/  MUFU.EX2 R232, R232 ;  /* 0x000000e800e87308 */ /* 0x000fe20000000800 */
[----:B------:R-:W-:Y:S01]  /*bda0*/  PRMT R107, R107, 0x5410, R113 ;  /* 0x000054106b6b7816 */ /* 0x000fe20000000071 */
[----:B------:R-:W-:Y:S01]  /*bdb0*/  FADD.FTZ R153, R154, R153 ;  /* 0x000000999a997221 */ /* 0x000fe20000010000 */
[----:B------:R-:W-:Y:S01]  /*bdc0*/  LOP3.LUT R106, R106, 0xff, RZ, 0xc0, !PT ;  /* 0x000000ff6a6a7812 */ /* 0x000fe200078ec0ff */
[--C-:B------:R-:W-:Y:S01]  /*bdd0*/  HSET2.LE.AND R40, R40, R203.reuse, PT ;  /* 0x000000cb28287233 */ /* 0x100fe20003803000 */
[----:B------:R-:W-:Y:S01]  /*bde0*/  F2FP.BF16.PACK_AB R36, R140, R148 ;  /* 0x000000948c24723e */ /* 0x000fe200000010ff */
[----:B------:R-:W-:Y:S01]  /*bdf0*/  FADD.FTZ R155, R156, R155 ;  /* 0x0000009b9c9b7221 */ /* 0x000fe20000010000 */
[----:B------:R-:W-:Y:S01]  /*be00*/  PRMT R41, R41, 0x5410, R115 ;  /* 0x0000541029297816 */ /* 0x000fe20000000073 */
[----:B------:R-:W-:Y:S01]  /*be10*/  FADD.FTZ R161, R162, R161 ;  /* 0x000000a1a2a17221 */ /* 0x000fe20000010000 */
[----:B-1----:R-:W-:Y:S01]  /*be20*/  F2FP.BF16.PACK_AB R37, R225, R224 ;  /* 0x000000e0e125723e */ /* 0x002fe200000010ff */
[----:B------:R-:W1:Y:S01]  /*be30*/  MUFU.EX2 R233, R233 ;  /* 0x000000e900e97308 */ /* 0x000e620000000800 */
[----:B------:R-:W-:Y:S01]  /*be40*/  PRMT R106, R106, 0x5410, R110 ;  /* 0x000054106a6a7816 */ /* 0x000fe2000000006e */
[--C-:B------:R-:W-:Y:S01]  /*be50*/  HSET2.LE.AND R41, R41, R203.reuse, PT ;  /* 0x000000cb29297233 */ /* 0x100fe20003803000 */
[----:B------:R-:W-:Y:S01]  /*be60*/  LOP3.LUT R43, R43, R36, RZ, 0xc0, !PT ;  /* 0x000000242b2b7212 */ /* 0x000fe200078ec0ff */
[--C-:B------:R-:W-:Y:S01]  /*be70*/  HSET2.LE.AND R36, R107, R203.reuse, PT ;  /* 0x000000cb6b247233 */ /* 0x100fe20003803000 */
[----:B------:R-:W-:Y:S01]  /*be80*/  LOP3.LUT R42, R42, R37, RZ, 0xc0, !PT ;  /* 0x000000252a2a7212 */ /* 0x000fe200078ec0ff */
[----:B------:R-:W-:Y:S01]  /*be90*/  FADD.FTZ R163, R164, R163 ;  /* 0x000000a3a4a37221 */ /* 0x000fe20000010000 */
[----:B---3--:R-:W-:Y:S01]  /*bea0*/  F2FP.BF16.PACK_AB R37, R151, R150 ;  /* 0x000000969725723e */ /* 0x008fe200000010ff */
[----:B------:R-:W-:Y:S01]  /*beb0*/  FADD.FTZ R153, R137, R153 ;  /* 0x0000009989997221 */ /* 0x000fe20000010000 */
[----:B--2---:R-:W-:Y:S01]  /*bec0*/  F2FP.BF16.PACK_AB R96, R149, R143 ;  /* 0x0000008f9560723e */ /* 0x004fe200000010ff */
[----:B------:R-:W-:Y:S01]  /*bed0*/  MUFU.EX2 R234, R234 ;  /* 0x000000ea00ea7308 */ /* 0x000fe20000000800 */
[----:B------:R-:W-:Y:S01]  /*bee0*/  LOP3.LUT R40, R40, R64, RZ, 0xc0, !PT ;  /* 0x0000004028287212 */ /* 0x000fe200078ec0ff */
[----:B------:R-:W-:Y:S01]  /*bef0*/  FADD.FTZ R155, R139, R155 ;  /* 0x0000009b8b9b7221 */ /* 0x000fe20000010000 */
[----:B------:R-:W2:Y:S01]  /*bf00*/  LDSM.16.MT88.4 R64, [R186+0x7000] ;  /* 0x00700000ba40783b */ /* 0x000ea20000004200 */
[----:B------:R-:W-:Y:S01]  /*bf10*/  LOP3.LUT R36, R36, R37, RZ, 0xc0, !PT ;  /* 0x0000002524247212 */ /* 0x000fe200078ec0ff */
[--C-:B------:R-:W-:Y:S01]  /*bf20*/  HSET2.LE.AND R37, R106, R203.reuse, PT ;  /* 0x000000cb6a257233 */ /* 0x100fe20003803000 */
[----:B------:R-:W-:Y:S01]  /*bf30*/  LOP3.LUT R41, R41, R96, RZ, 0xc0, !PT ;  /* 0x0000006029297212 */ /* 0x000fe200078ec0ff */
[----:B------:R-:W-:Y:S01]  /*bf40*/  FADD.FTZ R161, R157, R161 ;  /* 0x000000a19da17221 */ /* 0x000fe20000010000 */
[----:B----4-:R-:W-:Y:S01]  /*bf50*/  F2FP.BF16.PACK_AB R96, R227, R226 ;  /* 0x000000e2e360723e */ /* 0x010fe200000010ff */
[----:B------:R-:W-:Y:S01]  /*bf60*/  FADD.FTZ R163, R159, R163 ;  /* 0x000000a39fa37221 */ /* 0x000fe20000010000 */
[----:B-----5:R-:W-:Y:S01]  /*bf70*/  F2FP.BF16.PACK_AB R97, R229, R228 ;  /* 0x000000e4e561723e */ /* 0x020fe200000010ff */
[----:B------:R-:W-:Y:S01]  /*bf80*/  MUFU.EX2 R235, R235 ;  /* 0x000000eb00eb7308 */ /* 0x000fe20000000800 */
[----:B------:R-:W-:Y:S01]  /*bf90*/  LOP3.LUT R37, R37, R96, RZ, 0xc0, !PT ;  /* 0x0000006025257212 */ /* 0x000fe200078ec0ff */
[----:B------:R-:W-:Y:S01]  /*bfa0*/  FADD.FTZ R153, R138, R153 ;  /* 0x000000998a997221 */ /* 0x000fe20000010000 */
[----:B------:R-:W-:Y:S01]  /*bfb0*/  F2FP.BF16.PACK_AB R96, R230, R231 ;  /* 0x000000e7e660723e */ /* 0x000fe200000010ff */
[----:B------:R-:W-:Y:S01]  /*bfc0*/  FADD.FTZ R155, R152, R155 ;  /* 0x0000009b989b7221 */ /* 0x000fe20000010000 */
[-C--:B------:R-:W-:Y:S01]  /*bfd0*/  HMMA.16816.F32.BF16 R4, R40, R44.reuse, R4 ;  /* 0x0000002c2804723c */ /* 0x080fe20000041804 */
[----:B------:R-:W-:Y:S01]  /*bfe0*/  LOP3.LUT R38, R38, R97, RZ, 0xc0, !PT ;  /* 0x0000006126267212 */ /* 0x000fe200078ec0ff */
[----:B------:R-:W-:Y:S01]  /*bff0*/  FADD.FTZ R161, R158, R161 ;  /* 0x000000a19ea17221 */ /* 0x000fe20000010000 */
[----:B------:R-:W-:Y:S01]  /*c000*/  LOP3.LUT R39, R39, R96, RZ, 0xc0, !PT ;  /* 0x0000006027277212 */ /* 0x000fe200078ec0ff */
[----:B------:R-:W-:Y:S01]  /*c010*/  FADD.FTZ R163, R160, R163 ;  /* 0x000000a3a0a37221 */ /* 0x000fe20000010000 */
[----:B------:R-:W3:Y:S01]  /*c020*/  LDSM.16.MT88.4 R96, [R185+0x7000] ;  /* 0x00700000b960783b */ /* 0x000ee20000004200 */
[----:B------:R-:W-:Y:S01]  /*c030*/  LOP3.LUT R110, R111, UR7, R116, 0x96, !PT ;  /* 0x000000076f6e7c12 */ /* 0x000fe2000f8e9674 */
[----:B------:R-:W-:Y:S01]  /*c040*/  MUFU.EX2 R236, R236 ;  /* 0x000000ec00ec7308 */ /* 0x000fe20000000800 */
[----:B------:R-:W-:Y:S01]  /*c050*/  LOP3.LUT R100, R105, UR7, R112, 0x96, !PT ;  /* 0x0000000769647c12 */ /* 0x000fe2000f8e9670 */
[----:B------:R-:W-:Y:S01]  /*c060*/  FADD.FTZ R153, R146, R153 ;  /* 0x0000009992997221 */ /* 0x000fe20000010000 */
[C---:B------:R-:W-:Y:S02]  /*c070*/  HMMA.16816.F32.BF16 R8, R36.reuse, R44, R8 ;  /* 0x0000002c2408723c */ /* 0x040fe40000041808 */
[----:B------:R-:W-:Y:S01]  /*c080*/  IMAD.WIDE.U32 R110, R110, -0x2daee0ad, RZ ;  /* 0xd2511f536e6e7825 */ /* 0x000fe200078e00ff */
[----:B------:R-:W-:Y:S03]  /*c090*/  LDSM.16.MT88.4 R116, [R187+0x7800] ;  /* 0x00780000bb74783b */ /* 0x000fe60000004200 */
[----:B------:R-:W-:Y:S01]  /*c0a0*/  IMAD.WIDE.U32 R100, R100, -0x2daee0ad, RZ ;  /* 0xd2511f5364647825 */ /* 0x000fe200078e00ff */
[C---:B------:R-:W-:Y:S01]  /*c0b0*/  LOP3.LUT R54, R110.reuse, 0xffff, RZ, 0xc0, !PT ;  /* 0x0000ffff6e367812 */ /* 0x040fe200078ec0ff */
[-C--:B------:R-:W-:Y:S01]  /*c0c0*/  HMMA.16816.F32.BF16 R12, R36, R46.reuse, R12 ;  /* 0x0000002e240c723c */ /* 0x080fe2000004180c */
[----:B------:R-:W-:Y:S01]  /*c0d0*/  LOP3.LUT R114, R111, UR23, R114, 0x96, !PT ;  /* 0x000000176f727c12 */ /* 0x000fe2000f8e9672 */
[----:B------:R-:W4:Y:S02]  /*c0e0*/  MUFU.EX2 R175, R175 ;  /* 0x000000af00af7308 */ /* 0x000f240000000800 */
[----:B------:R-:W-:Y:S01]  /*c0f0*/  LOP3.LUT R52, R101, UR23, R108, 0x96, !PT ;  /* 0x0000001765347c12 */ /* 0x000fe2000f8e966c */
[----:B------:R-:W-:Y:S01]  /*c100*/  FADD.FTZ R155, R169, R155 ;  /* 0x0000009ba99b7221 */ /* 0x000fe20000010000 */
[----:B------:R-:W-:Y:S01]  /*c110*/  LOP3.LUT R53, R110, 0xff, RZ, 0xc0, !PT ;  /* 0x000000ff6e357812 */ /* 0x000fe200078ec0ff */
[----:B------:R-:W-:Y:S01]  /*c120*/  FADD.FTZ R161, R171, R161 ;  /* 0x000000a1aba17221 */ /* 0x000fe20000010000 */
[C---:B------:R-:W-:Y:S01]  /*c130*/  HMMA.16816.F32.BF16 R16, R40.reuse, R46, R16 ;  /* 0x0000002e2810723c */ /* 0x040fe20000041810 */
[----:B------:R-:W5:Y:S03]  /*c140*/  LDSM.16.MT88.4 R44, [R184+0x7000] ;  /* 0x00700000b82c783b */ /* 0x000f660000004200 */
[----:B------:R-:W-:Y:S01]  /*c150*/  LOP3.LUT R63, R52, 0xff, RZ, 0xc0, !PT ;  /* 0x000000ff343f7812 */ /* 0x000fe200078ec0ff */
[----:B------:R-:W-:Y:S01]  /*c160*/  MUFU.EX2 R237, R237 ;  /* 0x000000ed00ed7308 */ /* 0x000fe20000000800 */
[----:B------:R-:W-:Y:S01]  /*c170*/  LOP3.LUT R55, R100, 0xffff, RZ, 0xc0, !PT ;  /* 0x0000ffff64377812 */ /* 0x000fe200078ec0ff */
[----:B------:R-:W-:Y:S01]  /*c180*/  FADD.FTZ R163, R174, R163 ;  /* 0x000000a3aea37221 */ /* 0x000fe20000010000 */
[-C--:B--2---:R-:W-:Y:S01]  /*c190*/  HMMA.16816.F32.BF16 R32, R40, R64.reuse, R32 ;  /* 0x000000402820723c */ /* 0x084fe20000041820 */
[----:B------:R-:W-:Y:S03]  /*c1a0*/  FADD.FTZ R153, R147, R153 ;  /* 0x0000009993997221 */ /* 0x000fe60000010000 */
[----:B------:R-:W-:Y:S01]  /*c1b0*/  SHF.R.U32.HI R55, RZ, 0x8, R55 ;  /* 0x00000008ff377819 */ /* 0x000fe20000011637 */
[----:B------:R-:W-:Y:S02]  /*c1c0*/  FADD.FTZ R155, R170, R155 ;  /* 0x0000009baa9b7221 */ /* 0x000fe40000010000 */
[----:B------:R-:W2:Y:S01]  /*c1d0*/  MUFU.EX2 R173, R173 ;  /* 0x000000ad00ad7308 */ /* 0x000ea20000000800 */
[C---:B------:R-:W-:Y:S01]  /*c1e0*/  HMMA.16816.F32.BF16 R68, R36.reuse, R64, R68 ;  /* 0x000000402444723c */ /* 0x040fe20000041844 */
[----:B------:R-:W-:Y:S03]  /*c1f0*/  FADD.FTZ R161, R172, R161 ;  /* 0x000000a1aca17221 */ /* 0x000fe60000010000 */
[----:B------:R-:W-:Y:S02]  /*c200*/  FADD.FTZ R163, R176, R163 ;  /* 0x000000a3b0a37221 */ /* 0x000fe40000010000 */
[----:B------:R-:W-:Y:S01]  /*c210*/  FADD.FTZ R153, R165, R153 ;  /* 0x00000099a5997221 */ /* 0x000fe20000010000 */
[--C-:B------:R-:W-:Y:S01]  /*c220*/  SHF.R.U32.HI R64, RZ, 0x10, R110.reuse ;  /* 0x00000010ff407819 */ /* 0x100fe2000001166e */
[-C--:B------:R-:W-:Y:S01]  /*c230*/  HMMA.16816.F32.BF16 R72, R36, R66.reuse, R72 ;  /* 0x000000422448723c */ /* 0x080fe20000041848 */
[----:B------:R-:W-:Y:S01]  /*c240*/  SHF.R.U32.HI R65, RZ, 0x18, R110 ;  /* 0x00000018ff417819 */ /* 0x000fe2000001166e */
[----:B------:R-:W-:Y:S01]  /*c250*/  MUFU.EX2 R56, R56 ;  /* 0x0000003800387308 */ /* 0x000fe20000000800 */
[----:B------:R-:W1:Y:S01]  /*c260*/  LDSM.16.MT88.4 R108, [R186+0x7800] ;  /* 0x00780000ba6c783b */ /* 0x000e620000004200 */
[----:B------:R-:W-:Y:S02]  /*c270*/  FADD.FTZ R155, R144, R155 ;  /* 0x0000009b909b7221 */ /* 0x000fe40000010000 */
[----:B------:R-:W-:Y:S02]  /*c280*/  FADD.FTZ R161, R177, R161 ;  /* 0x000000a1b1a17221 */ /* 0x000fe40000010000 */
[C---:B------:R-:W-:Y:S01]  /*c290*/  HMMA.16816.F32.BF16 R20, R40.reuse, R66, R20 ;  /* 0x000000422814723c */ /* 0x040fe20000041814 */
[----:B------:R-:W-:Y:S03]  /*c2a0*/  FADD.FTZ R163, R179, R163 ;  /* 0x000000a3b3a37221 */ /* 0x000fe60000010000 */
[----:B------:R-:W1:Y:S01]  /*c2b0*/  MUFU.EX2 R57, R57 ;  /* 0x0000003900397308 */ /* 0x000e620000000800 */
[----:B------:R-:W-:Y:S02]  /*c2c0*/  FADD.FTZ R153, R166, R153 ;  /* 0x00000099a6997221 */ /* 0x000fe40000010000 */
[----:B------:R-:W-:Y:S01]  /*c2d0*/  LOP3.LUT R67, R64, 0xff, RZ, 0xc0, !PT ;  /* 0x000000ff40437812 */ /* 0x000fe200078ec0ff */
[-C--:B---3--:R-:W-:Y:S01]  /*c2e0*/  HMMA.16816.F32.BF16 R76, R40, R96.reuse, R76 ;  /* 0x00000060284c723c */ /* 0x088fe2000004184c */
[----:B------:R-:W-:Y:S03]  /*c2f0*/  LOP3.LUT R64, R100, 0xff, RZ, 0xc0, !PT ;  /* 0x000000ff64407812 */ /* 0x000fe600078ec0ff */
[----:B------:R-:W-:Y:S01]  /*c300*/  PRMT R65, R67, 0x5410, R65 ;  /* 0x0000541043417816 */ /* 0x000fe20000000041 */
[----:B------:R-:W-:Y:S01]  /*c310*/  FADD.FTZ R155, R145, R155 ;  /* 0x0000009b919b7221 */ /* 0x000fe20000010000 */
[----:B------:R-:W-:Y:S01]  /*c320*/  PRMT R64, R64, 0x5410, R55 ;  /* 0x0000541040407816 */ /* 0x000fe20000000037 */
[----:B------:R-:W-:Y:S01]  /*c330*/  MUFU.EX2 R58, R58 ;  /* 0x0000003a003a7308 */ /* 0x000fe20000000800 */
[C---:B------:R-:W-:Y:S01]  /*c340*/  HMMA.16816.F32.BF16 R80, R36.reuse, R96, R80 ;  /* 0x000000602450723c */ /* 0x040fe20000041850 */
[----:B------:R-:W-:Y:S03]  /*c350*/  SHF.R.U32.HI R66, RZ, 0x10, R100 ;  /* 0x00000010ff427819 */ /* 0x000fe60000011664 */
[----:B------:R-:W-:Y:S01]  /*c360*/  FADD.FTZ R161, R178, R161 ;  /* 0x000000a1b2a17221 */ /* 0x000fe20000010000 */
[----:B------:R-:W-:Y:S01]  /*c370*/  LOP3.LUT R61, R66, 0xff, RZ, 0xc0, !PT ;  /* 0x000000ff423d7812 */ /* 0x000fe200078ec0ff */
[----:B------:R-:W-:Y:S01]  /*c380*/  FADD.FTZ R163, R211, R163 ;  /* 0x000000a3d3a37221 */ /* 0x000fe20000010000 */
[----:B------:R-:W-:Y:S01]  /*c390*/  SHF.R.U32.HI R96, RZ, 0x8, R54 ;  /* 0x00000008ff607819 */ /* 0x000fe20000011636 */
[-C--:B------:R-:W-:Y:S01]  /*c3a0*/  HMMA.16816.F32.BF16 R24, R36, R98.reuse, R24 ;  /* 0x000000622418723c */ /* 0x080fe20000041818 */
[----:B------:R-:W-:Y:S01]  /*c3b0*/  SHF.R.U32.HI R54, RZ, 0x18, R100 ;  /* 0x00000018ff367819 */ /* 0x000fe20000011664 */
[----:B------:R-:W3:Y:S02]  /*c3c0*/  MUFU.EX2 R59, R59 ;  /* 0x0000003b003b7308 */ /* 0x000ee40000000800 */
[----:B------:R-:W-:Y:S01]  /*c3d0*/  PRMT R53, R53, 0x5410, R96 ;  /* 0x0000541035357816 */ /* 0x000fe20000000060 */
[----:B------:R-:W-:Y:S01]  /*c3e0*/  FADD.FTZ R153, R141, R153 ;  /* 0x000000998d997221 */ /* 0x000fe20000010000 */
[----:B------:R-:W-:Y:S01]  /*c3f0*/  PRMT R61, R61, 0x5410, R54 ;  /* 0x000054103d3d7816 */ /* 0x000fe20000000036 */
[----:B------:R-:W-:Y:S01]  /*c400*/  FADD.FTZ R155, R143, R155 ;  /* 0x0000009b8f9b7221 */ /* 0x000fe20000010000 */
[C---:B------:R-:W-:Y:S01]  /*c410*/  HMMA.16816.F32.BF16 R84, R40.reuse, R98, R84 ;  /* 0x000000622854723c */ /* 0x040fe20000041854 */
[----:B------:R-:W-:Y:S03]  /*c420*/  LOP3.LUT R54, R52, 0xffff, RZ, 0xc0, !PT ;  /* 0x0000ffff34367812 */ /* 0x000fe600078ec0ff */
[----:B------:R-:W-:Y:S01]  /*c430*/  LOP3.LUT R96, R114, 0xff, RZ, 0xc0, !PT ;  /* 0x000000ff72607812 */ /* 0x000fe200078ec0ff */
[----:B------:R-:W-:Y:S01]  /*c440*/  MUFU.EX2 R60, R60 ;  /* 0x0000003c003c7308 */ /* 0x000fe20000000800 */
[----:B------:R-:W-:Y:S01]  /*c450*/  SHF.R.U32.HI R54, RZ, 0x8, R54 ;  /* 0x00000008ff367819 */ /* 0x000fe20000011636 */
[--C-:B------:R-:W-:Y:S01]  /*c460*/  HSET2.LE.AND R98, R53, R203.reuse, PT ;  /* 0x000000cb35627233 */ /* 0x100fe20003803000 */
[-C--:B-----5:R-:W-:Y:S01]  /*c470*/  HMMA.16816.F32.BF16 R28, R40, R44.reuse, R28 ;  /* 0x0000002c281c723c */ /* 0x0a0fe2000004181c */
[--C-:B------:R-:W-:Y:S03]  /*c480*/  HSET2.LE.AND R99, R65, R203.reuse, PT ;  /* 0x000000cb41637233 */ /* 0x100fe60003803000 */
[----:B------:R-:W-:Y:S01]  /*c490*/  PRMT R63, R63, 0x5410, R54 ;  /* 0x000054103f3f7816 */ /* 0x000fe20000000036 */
[----:B------:R-:W-:Y:S01]  /*c4a0*/  FADD.FTZ R161, R150, R161 ;  /* 0x000000a196a17221 */ /* 0x000fe20000010000 */
[----:B------:R-:W-:Y:S01]  /*c4b0*/  LOP3.LUT R66, R114, 0xffff, RZ, 0xc0, !PT ;  /* 0x0000ffff72427812 */ /* 0x000fe200078ec0ff */
[----:B------:R-:W5:Y:S01]  /*c4c0*/  MUFU.EX2 R168, R168 ;  /* 0x000000a800a87308 */ /* 0x000f620000000800 */
[C---:B------:R-:W-:Y:S01]  /*c4d0*/  HMMA.16816.F32.BF16 R88, R36.reuse, R44, R88 ;  /* 0x0000002c2458723c */ /* 0x040fe20000041858 */
[--C-:B------:R-:W-:Y:S03]  /*c4e0*/  SHF.R.U32.HI R97, RZ, 0x10, R114.reuse ;  /* 0x00000010ff617819 */ /* 0x100fe60000011672 */
[----:B------:R-:W-:Y:S01]  /*c4f0*/  SHF.R.U32.HI R114, RZ, 0x18, R114 ;  /* 0x00000018ff727819 */ /* 0x000fe20000011672 */
[----:B------:R-:W-:Y:S01]  /*c500*/  FADD.FTZ R163, R226, R163 ;  /* 0x000000a3e2a37221 */ /* 0x000fe20000010000 */
[----:B------:R-:W-:Y:S01]  /*c510*/  SHF.R.U32.HI R66, RZ, 0x8, R66 ;  /* 0x00000008ff427819 */ /* 0x000fe20000011642 */
[----:B------:R-:W-:Y:S01]  /*c520*/  FADD.FTZ R153, R142, R153 ;  /* 0x000000998e997221 */ /* 0x000fe20000010000 */
[-C--:B------:R-:W-:Y:S01]  /*c530*/  HMMA.16816.F32.BF16 R92, R36, R46.reuse, R92 ;  /* 0x0000002e245c723c */ /* 0x080fe2000004185c */
[----:B------:R3:W-:Y:S03]  /*c540*/  MUFU.EX2 R45, R62 ;  /* 0x0000003e002d7308 */ /* 0x0007e60000000800 */
[----:B------:R-:W-:Y:S01]  /*c550*/  LOP3.LUT R97, R97, 0xff, RZ, 0xc0, !PT ;  /* 0x000000ff61617812 */ /* 0x000fe200078ec0ff */
[----:B------:R-:W-:Y:S01]  /*c560*/  FADD.FTZ R155, R149, R155 ;  /* 0x0000009b959b7221 */ /* 0x000fe20000010000 */
[----:B------:R-:W-:Y:S01]  /*c570*/  PRMT R96, R96, 0x5410, R66 ;  /* 0x0000541060607816 */ /* 0x000fe20000000042 */
[--C-:B------:R-:W-:Y:S01]  /*c580*/  HSET2.LE.AND R36, R63, R203.reuse, PT ;  /* 0x000000cb3f247233 */ /* 0x100fe20003803000 */
[----:B------:R-:W-:Y:S01]  /*c590*/  HMMA.16816.F32.BF16 R48, R40, R46, R48 ;  /* 0x0000002e2830723c */ /* 0x000fe20000041830 */
[----:B------:R-:W-:Y:S02]  /*c5a0*/  PRMT R97, R97, 0x5410, R114 ;  /* 0x0000541061617816 */ /* 0x000fe40000000072 */
[----:B------:R-:W5:Y:S01]  /*c5b0*/  MUFU.EX2 R167, R167 ;  /* 0x000000a700a77308 */ /* 0x000f620000000800 */
[----:B-1----:R-:W-:Y:S01]  /*c5c0*/  F2FP.BF16.PACK_AB R44, R233, R232 ;  /* 0x000000e8e92c723e */ /* 0x002fe200000010ff */
[--C-:B------:R-:W-:Y:S01]  /*c5d0*/  HSET2.LE.AND R96, R96, R203.reuse, PT ;  /* 0x000000cb60607233 */ /* 0x100fe20003803000 */
[----:B----4-:R-:W-:Y:S01]  /*c5e0*/  F2FP.BF16.PACK_AB R39, R175, R236 ;  /* 0x000000ecaf27723e */ /* 0x010fe200000010ff */
[--C-:B------:R-:W-:Y:S01]  /*c5f0*/  HSET2.LE.AND R97, R97, R203.reuse, PT ;  /* 0x000000cb61617233 */ /* 0x100fe20003803000 */
[----:B------:R-:W-:Y:S01]  /*c600*/  LOP3.LUT R98, R98, R44, RZ, 0xc0, !PT ;  /* 0x0000002c62627212 */ /* 0x000fe200078ec0ff */
[----:B------:R-:W-:Y:S03]  /*c610*/  FADD.FTZ R161, R151, R161 ;  /* 0x000000a197a17221 */ /* 0x000fe60000010000 */
[----:B------:R-:W-:Y:S01]  /*c620*/  F2FP.BF16.PACK_AB R44, R235, R234 ;  /* 0x000000eaeb2c723e */ /* 0x000fe200000010ff */
[----:B------:R-:W-:Y:S01]  /*c630*/  FADD.FTZ R163, R227, R163 ;  /* 0x000000a3e3a37221 */ /* 0x000fe20000010000 */
[----:B--2---:R-:W-:Y:S01]  /*c640*/  F2FP.BF16.PACK_AB R38, R173, R237 ;  /* 0x000000edad26723e */ /* 0x004fe200000010ff */
[----:B------:R-:W-:Y:S01]  /*c650*/  FADD.FTZ R153, R224, R153 ;  /* 0x00000099e0997221 */ /* 0x000fe20000010000 */
[----:B------:R-:W-:Y:S01]  /*c660*/  F2FP.BF16.PACK_AB R37, R57, R56 ;  /* 0x000000383925723e */ /* 0x000fe200000010ff */
[----:B------:R-:W-:Y:S01]  /*c670*/  FADD.FTZ R155, R148, R155 ;  /* 0x0000009b949b7221 */ /* 0x000fe20000010000 */
[--C-:B---3--:R-:W-:Y:S01]  /*c680*/  SHF.R.U32.HI R62, RZ, 0x10, R52.reuse ;  /* 0x00000010ff3e7819 */ /* 0x108fe20000011634 */
[----:B------:R-:W-:Y:S01]  /*c690*/  FADD.FTZ R161, R228, R161 ;  /* 0x000000a1e4a17221 */ /* 0x000fe20000010000 */
[----:B------:R-:W-:Y:S01]  /*c6a0*/  SHF.R.U32.HI R52, RZ, 0x18, R52 ;  /* 0x00000018ff347819 */ /* 0x000fe20000011634 */
[----:B------:R-:W-:Y:S01]  /*c6b0*/  FADD.FTZ R163, R231, R163 ;  /* 0x000000a3e7a37221 */ /* 0x000fe20000010000 */
[----:B------:R-:W-:Y:S01]  /*c6c0*/  LOP3.LUT R62, R62, 0xff, RZ, 0xc0, !PT ;  /* 0x000000ff3e3e7812 */ /* 0x000fe200078ec0ff */
[----:B------:R-:W-:Y:S01]  /*c6d0*/  FADD.FTZ R153, R225, R153 ;  /* 0x00000099e1997221 */ /* 0x000fe20000010000 */
[----:B------:R-:W-:Y:S01]  /*c6e0*/  LOP3.LUT R99, R99, R44, RZ, 0xc0, !PT ;  /* 0x0000002c63637212 */ /* 0x000fe200078ec0ff */
[----:B------:R-:W-:Y:S01]  /*c6f0*/  FADD.FTZ R155, R140, R155 ;  /* 0x0000009b8c9b7221 */ /* 0x000fe20000010000 */
[----:B------:R-:W-:Y:S01]  /*c700*/  PRMT R62, R62, 0x5410, R52 ;  /* 0x000054103e3e7816 */ /* 0x000fe20000000034 */
[----:B------:R-:W-:Y:S01]  /*c710*/  FADD.FTZ R161, R229, R161 ;  /* 0x000000a1e5a17221 */ /* 0x000fe20000010000 */
[----:B------:R-:W-:Y:S01]  /*c720*/  LOP3.LUT R96, R96, R39, RZ, 0xc0, !PT ;  /* 0x0000002760607212 */ /* 0x000fe200078ec0ff */
[--C-:B------:R-:W-:Y:S01]  /*c730*/  HSET2.LE.AND R39, R61, R203.reuse, PT ;  /* 0x000000cb3d277233 */ /* 0x100fe20003803000 */
[----:B------:R-:W-:Y:S01]  /*c740*/  LOP3.LUT R97, R97, R38, RZ, 0xc0, !PT ;  /* 0x0000002661617212 */ /* 0x000fe200078ec0ff */
[--C-:B------:R-:W-:Y:S01]  /*c750*/  HSET2.LE.AND R38, R64, R203.reuse, PT ;  /* 0x000000cb40267233 */ /* 0x100fe20003803000 */
[----:B------:R-:W-:Y:S01]  /*c760*/  LOP3.LUT R36, R36, R37, RZ, 0xc0, !PT ;  /* 0x0000002524247212 */ /* 0x000fe200078ec0ff */
[----:B------:R-:W-:Y:S01]  /*c770*/  HSET2.LE.AND R37, R62, R203, PT ;  /* 0x000000cb3e257233 */ /* 0x000fe20003803000 */
[----:B------:R-:W-:Y:S01]  /*c780*/  F2FP.BF16.PACK_AB R42, R59, R58 ;  /* 0x0000003a3b2a723e */ /* 0x000fe200000010ff */
[----:B------:R-:W1:Y:S01]  /*c790*/  LDSM.16.MT88.4 R52, [R185+0x7800] ;  /* 0x00780000b934783b */ /* 0x000e620000004200 */
[----:B-----5:R-:W-:Y:S01]  /*c7a0*/  F2FP.BF16.PACK_AB R41, R168, R60 ;  /* 0x0000003ca829723e */ /* 0x020fe200000010ff */
[-C--:B------:R-:W-:Y:S01]  /*c7b0*/  HMMA.16816.F32.BF16 R128, R96, R116.reuse, R4 ;  /* 0x000000746080723c */ /* 0x080fe20000041804 */
[----:B------:R-:W-:Y:S01]  /*c7c0*/  F2FP.BF16.PACK_AB R40, R167, R45 ;  /* 0x0000002da728723e */ /* 0x000fe200000010ff */
[----:B------:R-:W-:Y:S01]  /*c7d0*/  FADD.FTZ R163, R230, R163 ;  /* 0x000000a3e6a37221 */ /* 0x000fe20000010000 */
[----:B------:R-:W-:Y:S01]  /*c7e0*/  LOP3.LUT R37, R37, R42, RZ, 0xc0, !PT ;  /* 0x0000002a25257212 */ /* 0x000fe200078ec0ff */
[----:B------:R-:W-:Y:S01]  /*c7f0*/  FADD.FTZ R153, R236, R153 ;  /* 0x00000099ec997221 */ /* 0x000fe20000010000 */
[----:B------:R-:W-:Y:S01]  /*c800*/  LOP3.LUT R38, R38, R41, RZ, 0xc0, !PT ;  /* 0x0000002926267212 */ /* 0x000fe200078ec0ff */
[----:B------:R-:W2:Y:S01]  /*c810*/  LDSM.16.MT88.4 R4, [R184+0x7800] ;  /* 0x00780000b804783b */ /* 0x000ea20000004200 */
        /* <DEDUP_REMOVED lines=13> */
[----:B------:R-:W-:Y:S03]  /*c8f0*/  FADD.FTZ R161, R60, R161 ;  /* 0x000000a13ca17221 */ /* 0x000fe60000010000 */
[----:B------:R-:W-:Y:S02]  /*c900*/  FADD.FTZ R163, R45, R163 ;  /* 0x000000a32da37221 */ /* 0x000fe40000010000 */
[----:B------:R-:W-:Y:S02]  /*c910*/  FADD.FTZ R210, R233, R153 ;  /* 0x00000099e9d27221 */ /* 0x000fe40000010000 */
[-C--:B------:R-:W-:Y:S01]  /*c920*/  HMMA.16816.F32.BF16 R112, R96, R108.reuse, R32 ;  /* 0x0000006c6070723c */ /* 0x080fe20000041820 */
[----:B------:R-:W-:Y:S03]  /*c930*/  FADD.FTZ R209, R235, R155 ;  /* 0x0000009bebd17221 */ /* 0x000fe60000010000 */
[----:B------:R-:W-:Y:S02]  /*c940*/  FADD.FTZ R208, R168, R161 ;  /* 0x000000a1a8d07221 */ /* 0x000fe40000010000 */
[----:B------:R-:W-:Y:S02]  /*c950*/  FADD.FTZ R207, R167, R163 ;  /* 0x000000a3a7cf7221 */ /* 0x000fe40000010000 */
[C---:B------:R-:W-:Y:S01]  /*c960*/  HMMA.16816.F32.BF16 R68, R36.reuse, R108, R68 ;  /* 0x0000006c2444723c */ /* 0x040fe20000041844 */
[----:B------:R-:W-:Y:S03]  /*c970*/  IMAD.MOV.U32 R0, RZ, RZ, R133 ;  /* 0x000000ffff007224 */ /* 0x000fe600078e0085 */
[----:B------:R-:W-:Y:S02]  /*c980*/  IMAD.MOV.U32 R3, RZ, RZ, R135 ;  /* 0x000000ffff037224 */ /* 0x000fe400078e0087 */
[----:B------:R-:W-:Y:S02]  /*c990*/  IMAD.MOV.U32 R132, RZ, RZ, R136 ;  /* 0x000000ffff847224 */ /* 0x000fe400078e0088 */
[-C--:B------:R-:W-:Y:S01]  /*c9a0*/  HMMA.16816.F32.BF16 R72, R36, R110.reuse, R72 ;  /* 0x0000006e2448723c */ /* 0x080fe20000041848 */
[----:B------:R-:W-:Y:S07]  /*c9b0*/  IMAD.MOV.U32 R2, RZ, RZ, R134 ;  /* 0x000000ffff027224 */ /* 0x000fee00078e0086 */
        /* <DEDUP_REMOVED lines=10> */
.L_x_592:
[----:B------:R-:W1:Y:S01]  /*ca60*/  SHFL.BFLY PT, R3, R210, 0x2, 0x1f ;  /* 0x0c401f00d2037f89 */ /* 0x000e6200000e0000 */
[----:B------:R-:W-:Y:S01]  /*ca70*/  ULDC.U8 UR4, c[0x0][0x329] ;  /* 0x0000ca4000047ab9 */ /* 0x000fe20000000000 */
[----:B------:R-:W-:Y:S01]  /*ca80*/  MOV R10, 0xfffffff0 ;  /* 0xfffffff0000a7802 */ /* 0x000fe20000000f00 */
[----:B------:R-:W-:Y:S01]  /*ca90*/  ULDC.U8 UR5, c[0x0][0x328] ;  /* 0x0000ca0000057ab9 */ /* 0x000fe20000000000 */
[----:B------:R-:W2:Y:S01]  /*caa0*/  SHFL.BFLY PT, R4, R209, 0x2, 0x1f ;  /* 0x0c401f00d1047f89 */ /* 0x000ea200000e0000 */
[----:B------:R-:W-:Y:S01]  /*cab0*/  ISETP.NE.AND P0, PT, RZ, UR4, PT ;  /* 0x00000004ff007c0c */ /* 0x000fe2000bf05270 */
[----:B------:R-:W-:Y:S01]  /*cac0*/  CS2R R48, SRZ ;  /* 0x0000000000307805 */ /* 0x000fe2000001ff00 */
[----:B------:R-:W-:Y:S01]  /*cad0*/  ISETP.NE.AND P3, PT, RZ, UR5, PT ;  /* 0x00000005ff007c0c */ /* 0x000fe2000bf65270 */
[----:B------:R-:W3:Y:S01]  /*cae0*/  SHFL.BFLY PT, R2, R208, 0x2, 0x1f ;  /* 0x0c401f00d0027f89 */ /* 0x000ee200000e0000 */
[----:B------:R-:W-:Y:S01]  /*caf0*/  MOV R14, 0x3f800000 ;  /* 0x3f800000000e7802 */ /* 0x000fe20000000f00 */
[----:B------:R-:W-:Y:S01]  /*cb00*/  BSSY B0, `(.L_x_596) ;  /* 0x000011a000007945 */ /* 0x000fe20003800000 */
[----:B------:R-:W-:Y:S01]  /*cb10*/  MOV R15, 0x3f800000 ;  /* 0x3f800000000f7802 */ /* 0x000fe20000000f00 */
[----:B------:R-:W4:Y:S01]  /*cb20*/  S2R R0, SR_TID.X ;  /* 0x0000000000007919 */ /* 0x000f220000002100 */
[----:B------:R-:W-:-:S02]  /*cb30*/  MOV R12, 0x3f800000 ;  /* 0x3f800000000c7802 */ /* 0x000fc40000000f00 */
[----:B------:R-:W-:Y:S01]  /*cb40*/  MOV R13, 0x3f800000 ;  /* 0x3f800000000d7802 */ /* 0x000fe20000000f00 */
[----:B------:R-:W5:Y:S02]  /*cb50*/  SHFL.BFLY PT, R5, R207, 0x2, 0x1f ;  /* 0x0c401f00cf057f89 */ /* 0x000f6400000e0000 */
[----:B------:R-:W-:-:S05]  /*cb60*/  @P0 MOV R9, c[0x0][0x210] ;  /* 0x0000840000090a02 */ /* 0x000fca0000000f00 */
[----:B------:R-:W-:Y:S02]  /*cb70*/  @P0 IMAD R9, R9, c[0x0][0x214], RZ ;  /* 0x0000850009090a24 */ /* 0x000fe400078e02ff */
[----:B-1----:R-:W-:Y:S02]  /*cb80*/  FADD.FTZ R210, R3, R210 ;  /* 0x000000d203d27221 */ /* 0x002fe40000010000 */
[----:B--2---:R-:W-:-:S03]  /*cb90*/  FADD.FTZ R209, R4, R209 ;  /* 0x000000d104d17221 */ /* 0x004fc60000010000 */
[----:B------:R-:W1:Y:S01]  /*cba0*/  SHFL.BFLY PT, R3, R210, 0x1, 0x1f ;  /* 0x0c201f00d2037f89 */ /* 0x000e6200000e0000 */
[----:B---3--:R-:W-:-:S03]  /*cbb0*/  FADD.FTZ R208, R2, R208 ;  /* 0x000000d002d07221 */ /* 0x008fc60000010000 */
[----:B------:R-:W2:Y:S01]  /*cbc0*/  SHFL.BFLY PT, R8, R209, 0x1, 0x1f ;  /* 0x0c201f00d1087f89 */ /* 0x000ea200000e0000 */
[----:B----4-:R-:W-:-:S03]  /*cbd0*/  SHF.R.S32.HI R2, RZ, 0x1f, R0 ;  /* 0x0000001fff027819 */ /* 0x010fc60000011400 */
[----:B------:R-:W3:Y:S01]  /*cbe0*/  SHFL.BFLY PT, R7, R208, 0x1, 0x1f ;  /* 0x0c201f00d0077f89 */ /* 0x000ee200000e0000 */
[CC--:B------:R-:W-:Y:S01]  /*cbf0*/  LEA.HI R4, R2.reuse, R0.reuse, RZ, 0x2 ;  /* 0x0000000002047211 */ /* 0x0c0fe200078f10ff */
[----:B-----5:R-:W-:Y:S01]  /*cc00*/  FADD.FTZ R207, R5, R207 ;  /* 0x000000cf05cf7221 */ /* 0x020fe20000010000 */
[----:B------:R-:W-:Y:S02]  /*cc10*/  LEA.HI R2, R2, R0, RZ, 0x5 ;  /* 0x0000000002027211 */ /* 0x000fe400078f28ff */
[--C-:B------:R-:W-:Y:S02]  /*cc20*/  SHF.R.S32.HI R11, RZ, 0x2, R4.reuse ;  /* 0x00000002ff0b7819 */ /* 0x100fe40000011404 */
[----:B------:R-:W-:Y:S01]  /*cc30*/  SHF.R.S32.HI R5, RZ, 0x1f, R4 ;  /* 0x0000001fff057819 */ /* 0x000fe20000011404 */
[----:B------:R-:W4:Y:S01]  /*cc40*/  SHFL.BFLY PT, R6, R207, 0x1, 0x1f ;  /* 0x0c201f00cf067f89 */ /* 0x000f2200000e0000 */
[----:B------:R-:W-:Y:S02]  /*cc50*/  LOP3.LUT R4, R4, 0x3ffffffc, RZ, 0xc0, !PT ;  /* 0x3ffffffc04047812 */ /* 0x000fe400078ec0ff */
[----:B------:R-:W-:-:S02]  /*cc60*/  LEA.HI R5, R5, R11, RZ, 0x3 ;  /* 0x0000000b05057211 */ /* 0x000fc400078f18ff */
[----:B------:R-:W-:Y:S02]  /*cc70*/  SHF.R.S32.HI R16, RZ, 0x5, R2 ;  /* 0x00000005ff107819 */ /* 0x000fe40000011402 */
[----:B------:R-:W-:Y:S01]  /*cc80*/  LOP3.LUT R5, R5, 0xfffffff8, RZ, 0xc0, !PT ;  /* 0xfffffff805057812 */ /* 0x000fe200078ec0ff */
[----:B-1----:R-:W-:Y:S01]  /*cc90*/  FADD.FTZ R3, R210, R3 ;  /* 0x00000003d2037221 */ /* 0x002fe20000010000 */
[----:B------:R-:W-:Y:S02]  /*cca0*/  IADD3 R4, -R4, R0, RZ ;  /* 0x0000000004047210 */ /* 0x000fe40007ffe1ff */
[----:B------:R-:W-:Y:S01]  /*ccb0*/  IADD3 R11, R11, -R5, RZ ;  /* 0x800000050b0b7210 */ /* 0x000fe20007ffe0ff */
[----:B--2---:R-:W-:Y:S01]  /*ccc0*/  FADD.FTZ R8, R209, R8 ;  /* 0x00000008d1087221 */ /* 0x004fe20000010000 */
[----:B------:R-:W-:Y:S02]  /*ccd0*/  FSETP.NE.FTZ.AND P6, PT, R3, RZ, PT ;  /* 0x000000ff0300720b */ /* 0x000fe40003fd5000 */
[----:B------:R-:W-:Y:S01]  /*cce0*/  LOP3.LUT R5, R11, 0x1, RZ, 0xc0, !PT ;  /* 0x000000010b057812 */ /* 0x000fe200078ec0ff */
[----:B---3--:R-:W-:Y:S01]  /*ccf0*/  FADD.FTZ R7, R208, R7 ;  /* 0x00000007d0077221 */ /* 0x008fe20000010000 */
[----:B------:R-:W-:-:S02]  /*cd00*/  FSETP.NE.FTZ.AND P5, PT, R8, RZ, PT ;  /* 0x000000ff0800720b */ /* 0x000fc40003fb5000 */
[----:B------:R-:W-:Y:S02]  /*cd10*/  ISETP.NE.U32.AND P1, PT, R5, 0x1, PT ;  /* 0x000000010500780c */ /* 0x000fe40003f25070 */
[----:B------:R-:W-:Y:S02]  /*cd20*/  @!P0 MOV R5, c[0x0][0x214] ;  /* 0x0000850000058a02 */ /* 0x000fe40000000f00 */
[----:B------:R-:W-:Y:S01]  /*cd30*/  FSETP.NE.FTZ.AND P4, PT, R7, RZ, PT ;  /* 0x000000ff0700720b */ /* 0x000fe20003f95000 */
[----:B----4-:R-:W-:Y:S01]  /*cd40*/  FADD.FTZ R6, R207, R6 ;  /* 0x00000006cf067221 */ /* 0x010fe20000010000 */
[----:B------:R-:W-:Y:S01]  /*cd50*/  @!P0 SEL R9, R5, c[0x0][0x234], !P3 ;  /* 0x00008d0005098a07 */ /* 0x000fe20005800000 */
[----:B------:R-:W-:Y:S01]  /*cd60*/  IMAD.MOV.U32 R5, RZ, RZ, 0x20 ;  /* 0x00000020ff057424 */ /* 0x000fe200078e00ff */
[----:B------:R-:W-:Y:S01]  /*cd70*/  SEL R10, R10, 0x10, !P1 ;  /* 0x000000100a0a7807 */ /* 0x000fe20004800000 */
[----:B------:R-:W1:Y:S01]  /*cd80*/  @P6 MUFU.RCP R14, R3 ;  /* 0x00000003000e6308 */ /* 0x000e620000001000 */
[----:B------:R-:W-:-:S02]  /*cd90*/  R2P PR, R11, 0x6 ;  /* 0x000000060b007804 */ /* 0x000fc40000000000 */
[----:B------:R-:W-:Y:S02]  /*cda0*/  SHF.L.U32 R11, R11, 0x6, RZ ;  /* 0x000000060b0b7819 */ /* 0x000fe400000006ff */
[----:B------:R-:W-:Y:S02]  /*cdb0*/  LEA R4, R16, R4, 0x9 ;  /* 0x0000000410047211 */ /* 0x000fe400078e48ff */
[----:B------:R-:W-:Y:S01]  /*cdc0*/  SEL R5, R5, 0xffffffe0, !P1 ;  /* 0xffffffe005057807 */ /* 0x000fe20004800000 */
[----:B------:R-:W2:Y:S01]  /*cdd0*/  @P5 MUFU.RCP R15, R8 ;  /* 0x00000008000f5308 */ /* 0x000ea20000001000 */
[----:B------:R-:W-:Y:S02]  /*cde0*/  FSETP.NE.FTZ.AND P1, PT, R6, RZ, PT ;  /* 0x000000ff0600720b */ /* 0x000fe40003f35000 */
[----:B------:R-:W-:Y:S02]  /*cdf0*/  LOP3.LUT R11, R11, 0x1c0, RZ, 0xc0, !PT ;  /* 0x000001c00b0b7812 */ /* 0x000fe400078ec0ff */
[----:B------:R-:W-:-:S02]  /*ce00*/  ISETP.NE.OR P3, PT, RZ, UR4, !P3 ;  /* 0x00000004ff007c0c */ /* 0x000fc4000df65670 */
[----:B------:R-:W-:Y:S01]  /*ce10*/  LEA.HI R11, R11, R11, RZ, 0x1d ;  /* 0x0000000b0b0b7211 */ /* 0x000fe200078fe8ff */
[----:B------:R-:W3:Y:S01]  /*ce20*/  @P4 MUFU.RCP R12, R7 ;  /* 0x00000007000c4308 */ /* 0x000ee20000001000 */
[----:B-1----:R-:W-:Y:S01]  /*ce30*/  FMUL.FTZ R14, R14, c[0x0][0x2dc] ;  /* 0x0000b7000e0e7a20 */ /* 0x002fe20000410000 */
[----:B------:R-:W-:Y:S02]  /*ce40*/  LOP3.LUT R2, R2, 0xffffffe0, RZ, 0xc0, !PT ;  /* 0xffffffe002027812 */ /* 0x000fe400078ec0ff */
[----:B------:R-:W-:Y:S02]  /*ce50*/  IMAD.U32 R4, R4, 0x2, R11 ;  /* 0x0000000204047824 */ /* 0x000fe400078e000b */
[----:B------:R-:W-:Y:S01]  /*ce60*/  FMUL.FTZ R128, R14, R128 ;  /* 0x000000800e807220 */ /* 0x000fe20000410000 */
[----:B------:R-:W-:Y:S01]  /*ce70*/  IADD3 R2, -R2, R0, RZ ;  /* 0x0000000002027210 */ /* 0x000fe20007ffe1ff */
[----:B------:R-:W1:Y:S01]  /*ce80*/  @P1 MUFU.RCP R13, R6 ;  /* 0x00000006000d1308 */ /* 0x000e620000001000 */
[----:B--2---:R-:W-:Y:S01]  /*ce90*/  FMUL.FTZ R15, R15, c[0x0][0x2dc] ;  /* 0x0000b7000f0f7a20 */ /* 0x004fe20000410000 */
[----:B------:R-:W-:Y:S01]  /*cea0*/  SHF.L.U32 R4, R4, 0x1, RZ ;  /* 0x0000000104047819 */ /* 0x000fe200000006ff */
[----:B------:R-:W-:Y:S01]  /*ceb0*/  FMUL.FTZ R129, R14, R129 ;  /* 0x000000810e817220 */ /* 0x000fe20000410000 */
[----:B------:R-:W-:Y:S01]  /*cec0*/  @P0 MOV R0, c[0x0][0x210] ;  /* 0x0000840000000a02 */ /* 0x000fe20000000f00 */
[C---:B------:R-:W-:Y:S01]  /*ced0*/  FMUL.FTZ R130, R15.reuse, R130 ;  /* 0x000000820f827220 */ /* 0x040fe20000410000 */
[----:B------:R-:W-:Y:S01]  /*cee0*/  IADD3 R11, R4, R10, RZ ;  /* 0x0000000a040b7210 */ /* 0x000fe20007ffe0ff */
[----:B------:R-:W-:Y:S01]  /*cef0*/  FMUL.FTZ R131, R15, R131 ;  /* 0x000000830f837220 */ /* 0x000fe20000410000 */
[----:B------:R-:W-:Y:S01]  /*cf00*/  F2FP.BF16.PACK_AB R128, R129, R128 ;  /* 0x000000808180723e */ /* 0x000fe200000010ff */
[----:B---3--:R-:W-:Y:S01]  /*cf10*/  FMUL.FTZ R12, R12, c[0x0][0x2dc] ;  /* 0x0000b7000c0c7a20 */ /* 0x008fe20000410000 */
[----:B------:R-:W-:Y:S01]  /*cf20*/  IADD3 R17, R4, 0x40, RZ ;  /* 0x0000004004117810 */ /* 0x000fe20007ffe0ff */
[C---:B------:R-:W-:Y:S01]  /*cf30*/  FMUL.FTZ R116, R14.reuse, R116 ;  /* 0x000000740e747220 */ /* 0x040fe20000410000 */
[----:B------:R-:W-:Y:S01]  /*cf40*/  F2FP.BF16.PACK_AB R130, R131, R130 ;  /* 0x000000828382723e */ /* 0x000fe200000010ff */
[----:B------:R-:W-:Y:S01]  /*cf50*/  FMUL.FTZ R117, R14, R117 ;  /* 0x000000750e757220 */ /* 0x000fe20000410000 */
[----:B------:R-:W-:Y:S01]  /*cf60*/  STS [R4], R128 ;  /* 0x0000008004007388 */ /* 0x000fe20000000800 */
[----:B------:R-:W-:Y:S01]  /*cf70*/  FMUL.FTZ R118, R15, R118 ;  /* 0x000000760f767220 */ /* 0x000fe20000410000 */
[----:B------:R-:W-:Y:S01]  /*cf80*/  @P2 IADD3 R17, R4, -0x40, RZ ;  /* 0xffffffc004112810 */ /* 0x000fe20007ffe0ff */
[----:B-1----:R-:W-:Y:S01]  /*cf90*/  FMUL.FTZ R13, R13, c[0x0][0x2dc] ;  /* 0x0000b7000d0d7a20 */ /* 0x002fe20000410000 */
[----:B------:R-:W-:Y:S01]  /*cfa0*/  F2FP.BF16.PACK_AB R116, R117, R116 ;  /* 0x000000747574723e */ /* 0x000fe200000010ff */
[----:B------:R-:W-:Y:S01]  /*cfb0*/  FMUL.FTZ R119, R15, R119 ;  /* 0x000000770f777220 */ /* 0x000fe20000410000 */
[----:B------:R-:W-:Y:S01]  /*cfc0*/  STS [R4+0x400], R130 ;  /* 0x0004008204007388 */ /* 0x000fe20000000800 */
[----:B------:R-:W-:Y:S01]  /*cfd0*/  FMUL.FTZ R124, R12, R124 ;  /* 0x0000007c0c7c7220 */ /* 0x000fe20000410000 */
[----:B------:R-:W-:Y:S01]  /*cfe0*/  IADD3 R18, R4, R5, RZ ;  /* 0x0000000504127210 */ /* 0x000fe20007ffe0ff */
[C---:B------:R-:W-:Y:S01]  /*cff0*/  FMUL.FTZ R125, R12.reuse, R125 ;  /* 0x0000007d0c7d7220 */ /* 0x040fe20000410000 */
        /* <DEDUP_REMOVED lines=9> */
[C---:B------:R-:W-:Y:S01]  /*d090*/  FMUL.FTZ R122, R13.reuse, R122 ;  /* 0x0000007a0d7a7220 */ /* 0x040fe20000410000 */
[----:B------:R-:W-:Y:S01]  /*d0a0*/  STS [R4+0x2000], R124 ;  /* 0x0020007c04007388 */ /* 0x000fe20000000800 */
[----:B------:R-:W-:Y:S01]  /*d0b0*/  FMUL.FTZ R123, R13, R123 ;  /* 0x0000007b0d7b7220 */ /* 0x000fe20000410000 */
[----:B------:R-:W-:Y:S01]  /*d0c0*/  F2FP.BF16.PACK_AB R120, R121, R120 ;  /* 0x000000787978723e */ /* 0x000fe200000010ff */
[C---:B------:R-:W-:Y:S01]  /*d0d0*/  FMUL.FTZ R112, R14.reuse, R112 ;  /* 0x000000700e707220 */ /* 0x040fe20000410000 */
[----:B------:R1:W-:Y:S01]  /*d0e0*/  STS [R4+0x2400], R126 ;  /* 0x0024007e04007388 */ /* 0x0003e20000000800 */
[C---:B------:R-:W-:Y:S01]  /*d0f0*/  FMUL.FTZ R113, R14.reuse, R113 ;  /* 0x000000710e717220 */ /* 0x040fe20000410000 */
[----:B------:R-:W-:Y:S01]  /*d100*/  F2FP.BF16.PACK_AB R122, R123, R122 ;  /* 0x0000007a7b7a723e */ /* 0x000fe200000010ff */
[C---:B------:R-:W-:Y:S01]  /*d110*/  FMUL.FTZ R114, R15.reuse, R114 ;  /* 0x000000720f727220 */ /* 0x040fe20000410000 */
[----:B------:R-:W-:Y:S01]  /*d120*/  STS [R11+0x2000], R120 ;  /* 0x002000780b007388 */ /* 0x000fe20000000800 */
[----:B------:R-:W-:Y:S01]  /*d130*/  FMUL.FTZ R115, R15, R115 ;  /* 0x000000730f737220 */ /* 0x000fe20000410000 */
[----:B------:R-:W-:Y:S01]  /*d140*/  F2FP.BF16.PACK_AB R112, R113, R112 ;  /* 0x000000707170723e */ /* 0x000fe200000010ff */
[C---:B------:R-:W-:Y:S01]  /*d150*/  FMUL.FTZ R108, R14.reuse, R108 ;  /* 0x0000006c0e6c7220 */ /* 0x040fe20000410000 */
[----:B------:R2:W-:Y:S01]  /*d160*/  STS [R11+0x2400], R122 ;  /* 0x0024007a0b007388 */ /* 0x0005e20000000800 */
        /* <DEDUP_REMOVED lines=8> */
[C---:B------:R-:W-:Y:S01]  /*d1f0*/  FMUL.FTZ R69, R12.reuse, R69 ;  /* 0x000000450c457220 */ /* 0x040fe20000410000 */
[----:B------:R-:W-:Y:S01]  /*d200*/  F2FP.BF16.PACK_AB R110, R111, R110 ;  /* 0x0000006e6f6e723e */ /* 0x000fe200000010ff */
[C---:B------:R-:W-:Y:S01]  /*d210*/  FMUL.FTZ R70, R13.reuse, R70 ;  /* 0x000000460d467220 */ /* 0x040fe20000410000 */
[----:B------:R-:W3:Y:S01]  /*d220*/  @P6 MUFU.LG2 R3, R3 ;  /* 0x0000000300036308 */ /* 0x000ee20000000c00 */
[----:B------:R-:W-:Y:S01]  /*d230*/  FMUL.FTZ R71, R13, R71 ;  /* 0x000000470d477220 */ /* 0x000fe20000410000 */
[----:B------:R-:W-:Y:S01]  /*d240*/  F2FP.BF16.PACK_AB R68, R69, R68 ;  /* 0x000000444544723e */ /* 0x000fe200000010ff */
[C---:B------:R-:W-:Y:S01]  /*d250*/  FMUL.FTZ R72, R12.reuse, R72 ;  /* 0x000000480c487220 */ /* 0x040fe20000410000 */
[----:B------:R-:W-:Y:S01]  /*d260*/  @!P0 MOV R0, 0x1 ;  /* 0x0000000100008802 */ /* 0x000fe20000000f00 */
[----:B------:R-:W-:Y:S01]  /*d270*/  FMUL.FTZ R73, R12, R73 ;  /* 0x000000490c497220 */ /* 0x000fe20000410000 */
[----:B-1----:R-:W-:Y:S01]  /*d280*/  IADD3 R4, R11, R5, RZ ;  /* 0x000000050b047210 */ /* 0x002fe20007ffe0ff */
[----:B------:R-:W-:Y:S01]  /*d290*/  FMUL.FTZ R74, R13, R74 ;  /* 0x0000004a0d4a7220 */ /* 0x000fe20000410000 */
[----:B------:R-:W-:Y:S01]  /*d2a0*/  F2FP.BF16.PACK_AB R70, R71, R70 ;  /* 0x000000464746723e */ /* 0x000fe200000010ff */
[----:B------:R-:W-:Y:S01]  /*d2b0*/  FMUL.FTZ R75, R13, R75 ;  /* 0x0000004b0d4b7220 */ /* 0x000fe20000410000 */
[----:B------:R-:W-:Y:S01]  /*d2c0*/  F2FP.BF16.PACK_AB R72, R73, R72 ;  /* 0x000000484948723e */ /* 0x000fe200000010ff */
[C---:B------:R-:W-:Y:S01]  /*d2d0*/  FMUL.FTZ R76, R14.reuse, R76 ;  /* 0x0000004c0e4c7220 */ /* 0x040fe20000410000 */
[----:B------:R-:W-:Y:S01]  /*d2e0*/  STS [R4], R108 ;  /* 0x0000006c04007388 */ /* 0x000fe20000000800 */
[----:B------:R-:W-:Y:S01]  /*d2f0*/  FMUL.FTZ R77, R14, R77 ;  /* 0x0000004d0e4d7220 */ /* 0x000fe20000410000 */
[----:B--2---:R-:W-:Y:S01]  /*d300*/  IADD3 R11, R5, 0x400, R17 ;  /* 0x00000400050b7810 */ /* 0x004fe20007ffe011 */
[----:B------:R-:W-:Y:S01]  /*d310*/  FMUL.FTZ R78, R15, R78 ;  /* 0x0000004e0f4e7220 */ /* 0x000fe20000410000 */
[----:B------:R-:W-:Y:S01]  /*d320*/  F2FP.BF16.PACK_AB R74, R75, R74 ;  /* 0x0000004a4b4a723e */ /* 0x000fe200000010ff */
[----:B------:R-:W-:Y:S01]  /*d330*/  FMUL.FTZ R79, R15, R79 ;  /* 0x0000004f0f4f7220 */ /* 0x000fe20000410000 */
[----:B------:R-:W-:Y:S01]  /*d340*/  IADD3 R11, R10, R11, RZ ;  /* 0x0000000b0a0b7210 */ /* 0x000fe20007ffe0ff */
[C---:B------:R-:W-:Y:S01]  /*d350*/  FMUL.FTZ R84, R14.reuse, R84 ;  /* 0x000000540e547220 */ /* 0x040fe20000410000 */
[----:B------:R-:W-:Y:S01]  /*d360*/  F2FP.BF16.PACK_AB R76, R77, R76 ;  /* 0x0000004c4d4c723e */ /* 0x000fe200000010ff */
        /* <DEDUP_REMOVED lines=8> */
[C---:B------:R-:W-:Y:S01]  /*d3f0*/  FMUL.FTZ R81, R12.reuse, R81 ;  /* 0x000000510c517220 */ /* 0x040fe20000410000 */
[----:B------:R-:W-:Y:S01]  /*d400*/  F2FP.BF16.PACK_AB R86, R87, R86 ;  /* 0x000000565756723e */ /* 0x000fe200000010ff */
[C---:B------:R-:W-:Y:S01]  /*d410*/  FMUL.FTZ R82, R13.reuse, R82 ;  /* 0x000000520d527220 */ /* 0x040fe20000410000 */
[----:B------:R1:W-:Y:S01]  /*d420*/  STS [R18+0x2400], R70 ;  /* 0x0024004612007388 */ /* 0x0003e20000000800 */
        /* <DEDUP_REMOVED lines=11> */
[----:B------:R-:W-:Y:S01]  /*d4e0*/  STS [R17], R76 ;  /* 0x0000004c11007388 */ /* 0x000fe20000000800 */
[C---:B------:R-:W-:Y:S01]  /*d4f0*/  FMUL.FTZ R101, R14.reuse, R101 ;  /* 0x000000650e657220 */ /* 0x040fe20000410000 */
[----:B------:R-:W-:Y:S01]  /*d500*/  F2FP.BF16.PACK_AB R106, R107, R106 ;  /* 0x0000006a6b6a723e */ /* 0x000fe200000010ff */
[C---:B------:R-:W-:Y:S01]  /*d510*/  FMUL.FTZ R96, R14.reuse, R96 ;  /* 0x000000600e607220 */ /* 0x040fe20000410000 */
[----:B------:R-:W-:Y:S01]  /*d520*/  STS [R17+0x400], R78 ;  /* 0x0004004e11007388 */ /* 0x000fe20000000800 */
[----:B------:R-:W-:Y:S01]  /*d530*/  FMUL.FTZ R102, R15, R102 ;  /* 0x000000660f667220 */ /* 0x000fe20000410000 */
[----:B------:R-:W-:Y:S01]  /*d540*/  F2FP.BF16.PACK_AB R100, R101, R100 ;  /* 0x000000646564723e */ /* 0x000fe200000010ff */
[----:B------:R-:W-:Y:S01]  /*d550*/  FMUL.FTZ R103, R15, R103 ;  /* 0x000000670f677220 */ /* 0x000fe20000410000 */
[----:B------:R-:W2:Y:S01]  /*d560*/  @P1 MUFU.LG2 R6, R6 ;  /* 0x0000000600061308 */ /* 0x000ea20000000c00 */
[----:B------:R-:W-:-:S02]  /*d570*/  FMUL.FTZ R14, R14, R97 ;  /* 0x000000610e0e7220 */ /* 0x000fc40000410000 */
[----:B------:R-:W-:Y:S01]  /*d580*/  FMUL.FTZ R98, R15, R98 ;  /* 0x000000620f627220 */ /* 0x000fe20000410000 */
[----:B------:R-:W-:Y:S01]  /*d590*/  F2FP.BF16.PACK_AB R102, R103, R102 ;  /* 0x000000666766723e */ /* 0x000fe200000010ff */
[----:B------:R-:W-:Y:S01]  /*d5a0*/  IMAD.IADD R10, R10, 0x1, R17 ;  /* 0x000000010a0a7824 */ /* 0x000fe200078e0211 */
[----:B-1----:R-:W-:Y:S01]  /*d5b0*/  IADD3 R18, R5, R17, RZ ;  /* 0x0000001105127210 */ /* 0x002fe20007ffe0ff */
[----:B------:R-:W-:Y:S01]  /*d5c0*/  FMUL.FTZ R15, R15, R99 ;  /* 0x000000630f0f7220 */ /* 0x000fe20000410000 */
[----:B------:R-:W-:Y:S01]  /*d5d0*/  F2FP.BF16.PACK_AB R14, R14, R96 ;  /* 0x000000600e0e723e */ /* 0x000fe200000010ff */
[C---:B------:R-:W-:Y:S01]  /*d5e0*/  FMUL.FTZ R88, R12.reuse, R88 ;  /* 0x000000580c587220 */ /* 0x040fe20000410000 */
        /* <DEDUP_REMOVED lines=10> */
[----:B------:R-:W1:Y:S01]  /*d690*/  @P5 MUFU.LG2 R8, R8 ;  /* 0x0000000800085308 */ /* 0x000e620000000c00 */
[----:B------:R-:W-:Y:S01]  /*d6a0*/  FMUL.FTZ R94, R13, R94 ;  /* 0x0000005e0d5e7220 */ /* 0x000fe20000410000 */
[----:B------:R-:W-:Y:S01]  /*d6b0*/  F2FP.BF16.PACK_AB R90, R91, R90 ;  /* 0x0000005a5b5a723e */ /* 0x000fe200000010ff */
[----:B------:R-:W-:Y:S01]  /*d6c0*/  FMUL.FTZ R13, R13, R95 ;  /* 0x0000005f0d0d7220 */ /* 0x000fe20000410000 */
[----:B------:R-:W-:Y:S01]  /*d6d0*/  STS [R17+0x2000], R80 ;  /* 0x0020005011007388 */ /* 0x000fe20000000800 */
[----:B------:R-:W-:Y:S01]  /*d6e0*/  F2FP.BF16.PACK_AB R12, R12, R92 ;  /* 0x0000005c0c0c723e */ /* 0x000fe200000010ff */
[----:B---3--:R-:W-:-:S02]  /*d6f0*/  @P6 FMUL.FTZ R3, R3, 0.69314718246459960938 ;  /* 0x3f31721803036820 */ /* 0x008fc40000410000 */
[----:B------:R3:W-:Y:S01]  /*d700*/  STS [R17+0x2400], R82 ;  /* 0x0024005211007388 */ /* 0x0007e20000000800 */
[----:B------:R-:W-:Y:S01]  /*d710*/  F2FP.BF16.PACK_AB R13, R13, R94 ;  /* 0x0000005e0d0d723e */ /* 0x000fe200000010ff */
[----:B--2---:R-:W-:Y:S02]  /*d720*/  @P1 FMUL.FTZ R19, R6, 0.69314718246459960938 ;  /* 0x3f31721806131820 */ /* 0x004fe40000410000 */
[----:B------:R-:W-:Y:S04]  /*d730*/  STS [R10+0x2000], R104 ;  /* 0x002000680a007388 */ /* 0x000fe80000000800 */
[----:B------:R2:W-:Y:S01]  /*d740*/  STS [R10+0x2400], R106 ;  /* 0x0024006a0a007388 */ /* 0x0005e20000000800 */
[----:B-1----:R-:W-:-:S03]  /*d750*/  @P5 FMUL.FTZ R8, R8, 0.69314718246459960938 ;  /* 0x3f31721808085820 */ /* 0x002fc60000410000 */
[----:B------:R-:W-:Y:S04]  /*d760*/  STS [R18], R100 ;  /* 0x0000006412007388 */ /* 0x000fe80000000800 */
[----:B------:R-:W-:Y:S04]  /*d770*/  STS [R18+0x400], R102 ;  /* 0x0004006612007388 */ /* 0x000fe80000000800 */
[----:B------:R-:W-:Y:S04]  /*d780*/  STS [R5], R14 ;  /* 0x0000000e05007388 */ /* 0x000fe80000000800 */
[----:B------:R-:W-:Y:S01]  /*d790*/  STS [R11], R15 ;  /* 0x0000000f0b007388 */ /* 0x000fe20000000800 */
[----:B---3--:R-:W1:Y:S03]  /*d7a0*/  @P4 MUFU.LG2 R17, R7 ;  /* 0x0000000700114308 */ /* 0x008e660000000c00 */
[----:B------:R-:W-:Y:S04]  /*d7b0*/  STS [R18+0x2000], R88 ;  /* 0x0020005812007388 */ /* 0x000fe80000000800 */
[----:B------:R3:W-:Y:S04]  /*d7c0*/  STS [R18+0x2400], R90 ;  /* 0x0024005a12007388 */ /* 0x0007e80000000800 */
[----:B------:R4:W-:Y:S04]  /*d7d0*/  STS [R5+0x2000], R12 ;  /* 0x0020000c05007388 */ /* 0x0009e80000000800 */
[----:B------:R5:W-:Y:S01]  /*d7e0*/  STS [R11+0x2000], R13 ;  /* 0x0020000d0b007388 */ /* 0x000be20000000800 */
[----:B-1----:R-:W-:-:S03]  /*d7f0*/  @P4 FMUL.FTZ R17, R17, 0.69314718246459960938 ;  /* 0x3f31721811114820 */ /* 0x002fc60000410000 */
[----:B------:R-:W-:Y:S06]  /*d800*/  BAR.SYNC.DEFER_BLOCKING 0x0 ;  /* 0x0000000000007b1d */ /* 0x000fec0000010000 */
[----:B------:R-:W1:Y:S04]  /*d810*/  S2R R4, SR_CTAID.Y ;  /* 0x0000000000047919 */ /* 0x000e680000002600 */
[----:B--2---:R-:W2:Y:S01]  /*d820*/  S2R R10, SR_CTAID.Z ;  /* 0x00000000000a7919 */ /* 0x004ea20000002700 */
[----:B---3--:R-:W-:-:S02]  /*d830*/  IMAD.MOV.U32 R18, RZ, RZ, 0x7f800000 ;  /* 0x7f800000ff127424 */ /* 0x008fc400078e00ff */
[----:B------:R-:W-:Y:S01]  /*d840*/  @P6 FFMA.FTZ R18, R136, c[0x0][0x238], R3 ;  /* 0x00008e0088126a23 */ /* 0x000fe20000010003 */
[----:B------:R-:W-:Y:S01]  /*d850*/  MOV R3, 0x7f800000 ;  /* 0x7f80000000037802 */ /* 0x000fe20000000f00 */
[----:B----4-:R-:W3:Y:S01]  /*d860*/  S2R R5, SR_CTAID.X ;  /* 0x0000000000057919 */ /* 0x010ee20000002500 */
[----:B------:R-:W-:Y:S01]  /*d870*/  @P4 FFMA.FTZ R3, R134, c[0x0][0x238], R17 ;  /* 0x00008e0086034a23 */ /* 0x000fe20000010011 */
[----:B-----5:R-:W-:Y:S01]  /*d880*/  @P0 MOV R11, 0x1 ;  /* 0x00000001000b0802 */ /* 0x020fe20000000f00 */
[----:B------:R-:W-:Y:S01]  /*d890*/  @!P0 IMAD R11, R9, c[0x0][0x1c0], RZ ;  /* 0x00007000090b8a24 */ /* 0x000fe200078e02ff */
[----:B------:R-:W-:Y:S01]  /*d8a0*/  LOP3.LUT P0, RZ, R2, 0x3, RZ, 0xc0, !PT ;  /* 0x0000000302ff7812 */ /* 0x000fe2000780c0ff */
[----:B------:R4:W4:Y:S04]  /*d8b0*/  LDS.128 R40, [R195] ;  /* 0x00000000c3287984 */ /* 0x0009280000000c00 */
[----:B------:R4:W4:Y:S01]  /*d8c0*/  LDS.128 R36, [R195+0x800] ;  /* 0x00080000c3247984 */ /* 0x0009220000000c00 */
[----:B-1----:R-:W-:-:S03]  /*d8d0*/  IMAD R11, R4, R11, RZ ;  /* 0x0000000b040b7224 */ /* 0x002fc600078e02ff */
[----:B------:R1:W1:Y:S01]  /*d8e0*/  LDS.128 R32, [R195+0x1000] ;  /* 0x00100000c3207984 */ /* 0x0002620000000c00 */
[----:B------:R-:W-:Y:S01]  /*d8f0*/  @!P3 IMAD R7, R4, c[0x0][0x214], RZ ;  /* 0x000085000407ba24 */ /* 0x000fe200078e02ff */
[----:B------:R-:W-:Y:S02]  /*d900*/  SEL R11, R11, RZ, P3 ;  /* 0x000000ff0b0b7207 */ /* 0x000fe40001800000 */
[----:B------:R1:W1:Y:S02]  /*d910*/  LDS.128 R28, [R195+0x1800] ;  /* 0x00180000c31c7984 */ /* 0x0002640000000c00 */
[----:B------:R-:W-:Y:S02]  /*d920*/  @!P3 MOV R48, R7 ;  /* 0x000000070030b202 */ /* 0x000fe40000000f00 */
[----:B------:R1:W1:Y:S01]  /*d930*/  LDS.128 R24, [R195+0x2000] ;  /* 0x00200000c3187984 */ /* 0x0002620000000c00 */
[----:B---3--:R-:W-:Y:S01]  /*d940*/  IMAD R2, R5, R0, RZ ;  /* 0x0000000005027224 */ /* 0x008fe200078e02ff */
[----:B------:R-:W-:Y:S01]  /*d950*/  @!P3 SHF.R.S32.HI R49, RZ, 0x1f, R7 ;  /* 0x0000001fff31b819 */ /* 0x000fe20000011407 */
[----:B--2---:R-:W-:Y:S01]  /*d960*/  IMAD R11, R10, R9, R11 ;  /* 0x000000090a0b7224 */ /* 0x004fe200078e020b */
[----:B------:R2:W3:Y:S01]  /*d970*/  LDS.128 R20, [R195+0x2800] ;  /* 0x00280000c3147984 */ /* 0x0004e20000000c00 */
[----:B------:R-:W-:Y:S01]  /*d980*/  MOV R9, 0x7f800000 ;  /* 0x7f80000000097802 */ /* 0x000fe20000000f00 */
[----:B------:R-:W-:Y:S01]  /*d990*/  @P5 FFMA.FTZ R9, R135, c[0x0][0x238], R8 ;  /* 0x00008e0087095a23 */ /* 0x000fe20000010008 */
[----:B------:R-:W-:Y:S01]  /*d9a0*/  SHF.L.U32 R2, R2, 0x7, RZ ;  /* 0x0000000702027819 */ /* 0x000fe200000006ff */
[----:B------:R2:W1:Y:S01]  /*d9b0*/  LDS.128 R12, [R195+0x3000] ;  /* 0x00300000c30c7984 */ /* 0x0004620000000c00 */
[----:B------:R-:W-:Y:S01]  /*d9c0*/  MOV R7, 0x7f800000 ;  /* 0x7f80000000077802 */ /* 0x000fe20000000f00 */
[----:B------:R-:W-:Y:S01]  /*d9d0*/  @P1 FFMA.FTZ R7, R133, c[0x0][0x238], R19 ;  /* 0x00008e0085071a23 */ /* 0x000fe20000010013 */
[----:B------:R-:W-:Y:S01]  /*d9e0*/  IADD3 R6, P3, P2, R2, R48, R11 ;  /* 0x0000003002067210 */ /* 0x000fe20007a7e00b */
[----:B------:R2:W1:Y:S01]  /*d9f0*/  LDS.128 R44, [R195+0x3800] ;  /* 0x00380000c32c7984 */ /* 0x0004620000000c00 */
[----:B------:R-:W-:-:S02]  /*da00*/  SHF.R.S32.HI R2, RZ, 0x1f, R2 ;  /* 0x0000001fff027819 */ /* 0x000fc40000011402 */
[----:B------:R-:W-:-:S04]  /*da10*/  SHF.R.S32.HI R11, RZ, 0x1f, R11 ;  /* 0x0000001fff0b7819 */ /* 0x000fc8000001140b */
[----:B------:R-:W-:Y:S01]  /*da20*/  IADD3.X R2, R2, R49, R11, P3, P2 ;  /* 0x0000003102027210 */ /* 0x000fe20001fe440b */
[----:B------:R-:W-:Y:S05]  /*da30*/  @P0 BRA `(.L_x_597) ;  /* 0x0000026000000947 */ /* 0x000fea0003800000 */
[----:B------:R-:W-:Y:S01]  /*da40*/  SHF.R.S32.HI R11, RZ, 0x1f, R16 ;  /* 0x0000001fff0b7819 */ /* 0x000fe20000011410 */
[----:B------:R-:W-:-:S03]  /*da50*/  IMAD.MOV.U32 R8, RZ, RZ, c[0x0][0x214] ;  /* 0x00008500ff087624 */ /* 0x000fc600078e00ff */
[----:B------:R-:W-:Y:S01]  /*da60*/  LEA.HI R11, R11, R16, RZ, 0x2 ;  /* 0x000000100b0b7211 */ /* 0x000fe200078f10ff */
[----:B------:R-:W-:-:S03]  /*da70*/  IMAD R5, R5, -0x80, R8 ;  /* 0xffffff8005057824 */ /* 0x000fc600078e0208 */
        /* <DEDUP_REMOVED lines=12> */
[----:B------:R-:W-:Y:S01]  /*db40*/  @!P5 IMAD R16, R16, R0, RZ ;  /* 0x000000001010d224 */ /* 0x000fe200078e02ff */
[----:B------:R-:W-:Y:S01]  /*db50*/  @!P6 LEA.HI.X.SX32 R5, R5, R2, 0x1, P0 ;  /* 0x000000020505e211 */ /* 0x000fe200000f0eff */
[-C--:B------:R-:W-:Y:S01]  /*db60*/  @!P4 IMAD R11, R11, R0.reuse, RZ ;  /* 0x000000000b0bc224 */ /* 0x080fe200078e02ff */
[----:B------:R-:W-:Y:S01]  /*db70*/  @!P6 LEA R48, P0, R8, c[0x0][0x200], 0x2 ;  /* 0x000080000830ea11 */ /* 0x000fe200078010ff */
[----:B------:R-:W-:Y:S01]  /*db80*/  @!P3 IMAD R17, R17, R0, RZ ;  /* 0x000000001111b224 */ /* 0x000fe200078e02ff */
[-C--:B------:R-:W-:Y:S02]  /*db90*/  @!P5 IADD3 R0, P2, R16, R6.reuse, RZ ;  /* 0x000000061000d210 */ /* 0x080fe40007f5e0ff */
[----:B------:R-:W-:Y:S02]  /*dba0*/  @!P6 LEA.HI.X R49, R8, c[0x0][0x204], R5, 0x2, P0 ;  /* 0x000081000831ea11 */ /* 0x000fe400000f1405 */
[----:B------:R-:W-:Y:S02]  /*dbb0*/  @!P4 IADD3 R5, P1, R11, R6, RZ ;  /* 0x000000060b05c210 */ /* 0x000fe40007f3e0ff */
[----:B------:R-:W-:Y:S01]  /*dbc0*/  @!P5 LEA.HI.X.SX32 R16, R16, R2, 0x1, P2 ;  /* 0x000000021010d211 */ /* 0x000fe200010f0eff */
[----:B------:R2:W-:Y:S01]  /*dbd0*/  @!P6 STG.E [R48.64], R18 ;  /* 0x000000123000e986 */ /* 0x0005e2000c10190c */
[----:B------:R-:W-:-:S02]  /*dbe0*/  @!P3 IADD3 R6, P0, R17, R6, RZ ;  /* 0x000000061106b210 */ /* 0x000fc40007f1e0ff */
[C---:B------:R-:W-:Y:S02]  /*dbf0*/  @!P5 LEA R50, P2, R0.reuse, c[0x0][0x200], 0x2 ;  /* 0x000080000032da11 */ /* 0x040fe400078410ff */
[-C--:B------:R-:W-:Y:S02]  /*dc00*/  @!P4 LEA.HI.X.SX32 R11, R11, R2.reuse, 0x1, P1 ;  /* 0x000000020b0bc211 */ /* 0x080fe400008f0eff */
[----:B------:R-:W-:Y:S02]  /*dc10*/  @!P3 LEA.HI.X.SX32 R2, R17, R2, 0x1, P0 ;  /* 0x000000021102b211 */ /* 0x000fe400000f0eff */
[----:B------:R-:W-:Y:S02]  /*dc20*/  @!P5 LEA.HI.X R51, R0, c[0x0][0x204], R16, 0x2, P2 ;  /* 0x000081000033da11 */ /* 0x000fe400010f1410 */
[C---:B------:R-:W-:Y:S02]  /*dc30*/  @!P4 LEA R52, P1, R5.reuse, c[0x0][0x200], 0x2 ;  /* 0x000080000534ca11 */ /* 0x040fe400078210ff */
[----:B------:R-:W-:Y:S01]  /*dc40*/  @!P3 LEA R16, P0, R6, c[0x0][0x200], 0x2 ;  /* 0x000080000610ba11 */ /* 0x000fe200078010ff */
[----:B------:R2:W-:Y:S01]  /*dc50*/  @!P5 STG.E [R50.64], R9 ;  /* 0x000000093200d986 */ /* 0x0005e2000c10190c */
[----:B------:R-:W-:-:S02]  /*dc60*/  @!P4 LEA.HI.X R53, R5, c[0x0][0x204], R11, 0x2, P1 ;  /* 0x000081000535ca11 */ /* 0x000fc400008f140b */
[----:B------:R-:W-:-:S03]  /*dc70*/  @!P3 LEA.HI.X R17, R6, c[0x0][0x204], R2, 0x2, P0 ;  /* 0x000081000611ba11 */ /* 0x000fc600000f1402 */
[----:B------:R2:W-:Y:S04]  /*dc80*/  @!P4 STG.E [R52.64], R3 ;  /* 0x000000033400c986 */ /* 0x0005e8000c10190c */
[----:B------:R2:W-:Y:S02]  /*dc90*/  @!P3 STG.E [R16.64], R7 ;  /* 0x000000071000b986 */ /* 0x0005e4000c10190c */
.L_x_597:
[----:B------:R-:W-:Y:S05]  /*dca0*/  BSYNC B0 ;  /* 0x0000000000007941 */ /* 0x000fea0003800000 */
.L_x_596:
[----:B------:R-:W-:Y:S01]  /*dcb0*/  SHF.R.S32.HI R2, RZ, 0x1f, R4 ;  /* 0x0000001fff027819 */ /* 0x000fe20000011404 */
[--C-:B------:R-:W-:Y:S01]  /*dcc0*/  IMAD.MOV.U32 R6, RZ, RZ, R200.reuse ;  /* 0x000000ffff067224 */ /* 0x100fe200078e00c8 */
[----:B--2---:R-:W-:Y:S01]  /*dcd0*/  SHF.R.S32.HI R7, RZ, 0x1f, R200 ;  /* 0x0000001fff077819 */ /* 0x004fe200000114c8 */
[----:B------:R-:W-:Y:S01]  /*dce0*/  ULDC.64 UR4, c[0x0][0x1e8] ;  /* 0x00007a0000047ab9 */ /* 0x000fe20000000a00 */
[----:B------:R-:W-:Y:S01]  /*dcf0*/  SHF.R.S32.HI R0, RZ, 0x1f, R10 ;  /* 0x0000001fff007819 */ /* 0x000fe2000001140a */
[----:B------:R-:W-:Y:S01]  /*dd00*/  IMAD R2, R2, c[0x0][0x1e0], RZ ;  /* 0x0000780002027a24 */ /* 0x000fe200078e02ff */
[----:B------:R-:W-:Y:S01]  /*dd10*/  USHF.L.U32 UR7, UR4, 0x5, URZ ;  /* 0x0000000504077899 */ /* 0x000fe2000800063f */
[----:B------:R-:W-:Y:S01]  /*dd20*/  IMAD.WIDE.U32 R6, R4, c[0x0][0x1e0], R6 ;  /* 0x0000780004067a25 */ /* 0x000fe200078e0006 */
[----:B------:R-:W-:-:S02]  /*dd30*/  UMOV UR6, 0x5 ;  /* 0x0000000500067882 */ /* 0x000fc40000000000 */
[----:B------:R-:W-:Y:S01]  /*dd40*/  USHF.L.U64.HI UR5, UR4, UR6, UR5 ;  /* 0x0000000604057299 */ /* 0x000fe20008010205 */
[----:B------:R-:W-:Y:S02]  /*dd50*/  IMAD R2, R4, c[0x0][0x1e4], R2 ;  /* 0x0000790004027a24 */ /* 0x000fe400078e0202 */
[----:B------:R-:W-:Y:S02]  /*dd60*/  IMAD R0, R0, c[0x0][0x1f0], RZ ;  /* 0x00007c0000007a24 */ /* 0x000fe400078e02ff */
[----:B------:R-:W-:Y:S02]  /*dd70*/  IMAD.IADD R3, R7, 0x1, R2 ;  /* 0x0000000107037824 */ /* 0x000fe400078e0202 */
[----:B------:R-:W-:Y:S02]  /*dd80*/  IMAD.MOV.U32 R2, RZ, RZ, R6 ;  /* 0x000000ffff027224 */ /* 0x000fe400078e0006 */
[C---:B------:R-:W-:Y:S02]  /*dd90*/  IMAD R0, R10.reuse, c[0x0][0x1f4], R0 ;  /* 0x00007d000a007a24 */ /* 0x040fe400078e0200 */
[----:B------:R-:W-:-:S04]  /*dda0*/  IMAD.WIDE.U32 R10, R10, c[0x0][0x1f0], R2 ;  /* 0x00007c000a0a7a25 */ /* 0x000fc800078e0002 */
[----:B------:R-:W-:Y:S02]  /*ddb0*/  IMAD R2, R205, c[0x0][0x1e8], RZ ;  /* 0x00007a00cd027a24 */ /* 0x000fe400078e02ff */
[----:B------:R-:W-:Y:S02]  /*ddc0*/  IMAD.IADD R11, R11, 0x1, R0 ;  /* 0x000000010b0b7824 */ /* 0x000fe400078e0200 */
[C---:B------:R-:W-:Y:S02]  /*ddd0*/  IMAD R2, R204.reuse, c[0x0][0x1ec], R2 ;  /* 0x00007b00cc027a24 */ /* 0x040fe400078e0202 */
[----:B------:R-:W-:-:S04]  /*dde0*/  IMAD.WIDE.U32 R10, R204, c[0x0][0x1e8], R10 ;  /* 0x00007a00cc0a7a25 */ /* 0x000fc800078e000a */
[----:B------:R-:W-:Y:S01]  /*ddf0*/  IMAD.IADD R2, R11, 0x1, R2 ;  /* 0x000000010b027824 */ /* 0x000fe200078e0202 */
[----:B------:R-:W-:-:S04]  /*de00*/  LEA R4, P0, R10, c[0x0][0x1d0], 0x1 ;  /* 0x000074000a047a11 */ /* 0x000fc800078008ff */
[----:B------:R-:W-:Y:S02]  /*de10*/  LEA.HI.X R5, R10, c[0x0][0x1d4], R2, 0x1, P0 ;  /* 0x000075000a057a11 */ /* 0x000fe400000f0c02 */
[----:B------:R-:W-:-:S03]  /*de20*/  IADD3 R16, P0, R4, UR7, RZ ;  /* 0x0000000704107c10 */ /* 0x000fc6000ff1e0ff */
[----:B----4-:R2:W-:Y:S01]  /*de30*/  STG.E.128 [R4.64], R40 ;  /* 0x0000002804007986 */ /* 0x0105e2000c101d0c */
[----:B------:R-:W-:Y:S02]  /*de40*/  IADD3.X R17, R5, UR5, RZ, P0, !PT ;  /* 0x0000000505117c10 */ /* 0x000fe400087fe4ff */
[----:B------:R-:W-:-:S03]  /*de50*/  IADD3 R10, P0, R16, UR7, RZ ;  /* 0x00000007100a7c10 */ /* 0x000fc6000ff1e0ff */
[----:B------:R-:W-:Y:S01]  /*de60*/  STG.E.128 [R16.64], R36 ;  /* 0x0000002410007986 */ /* 0x000fe2000c101d0c */
[----:B------:R-:W-:Y:S02]  /*de70*/  IADD3.X R11, R17, UR5, RZ, P0, !PT ;  /* 0x00000005110b7c10 */ /* 0x000fe400087fe4ff */
[----:B------:R-:W-:-:S03]  /*de80*/  IADD3 R8, P0, R10, UR7, RZ ;  /* 0x000000070a087c10 */ /* 0x000fc6000ff1e0ff */
[----:B-1----:R1:W-:Y:S01]  /*de90*/  STG.E.128 [R10.64], R32 ;  /* 0x000000200a007986 */ /* 0x0023e2000c101d0c */
[----:B------:R-:W-:Y:S02]  /*dea0*/  IADD3.X R9, R11, UR5, RZ, P0, !PT ;  /* 0x000000050b097c10 */ /* 0x000fe400087fe4ff */
[----:B------:R-:W-:-:S03]  /*deb0*/  IADD3 R6, P0, R8, UR7, RZ ;  /* 0x0000000708067c10 */ /* 0x000fc6000ff1e0ff */
[----:B------:R-:W-:Y:S01]  /*dec0*/  STG.E.128 [R8.64], R28 ;  /* 0x0000001c08007986 */ /* 0x000fe2000c101d0c */
[----:B------:R-:W-:Y:S02]  /*ded0*/  IADD3.X R7, R9, UR5, RZ, P0, !PT ;  /* 0x0000000509077c10 */ /* 0x000fe400087fe4ff */
[----:B------:R-:W-:-:S03]  /*dee0*/  IADD3 R2, P0, R6, UR7, RZ ;  /* 0x0000000706027c10 */ /* 0x000fc6000ff1e0ff */
[----:B------:R-:W-:Y:S01]  /*def0*/  STG.E.128 [R6.64], R24 ;  /* 0x0000001806007986 */ /* 0x000fe2000c101d0c */
[----:B------:R-:W-:-:S05]  /*df00*/  IADD3.X R3, R7, UR5, RZ, P0, !PT ;  /* 0x0000000507037c10 */ /* 0x000fca00087fe4ff */
[----:B---3--:R-:W-:Y:S01]  /*df10*/  STG.E.128 [R2.64], R20 ;  /* 0x0000001402007986 */ /* 0x008fe2000c101d0c */
[----:B--2---:R-:W-:-:S04]  /*df20*/  IADD3 R4, P0, R2, UR7, RZ ;  /* 0x0000000702047c10 */ /* 0x004fc8000ff1e0ff */
[----:B------:R-:W-:-:S05]  /*df30*/  IADD3.X R5, R3, UR5, RZ, P0, !PT ;  /* 0x0000000503057c10 */ /* 0x000fca00087fe4ff */
[----:B------:R-:W-:Y:S01]  /*df40*/  STG.E.128 [R4.64], R12 ;  /* 0x0000000c04007986 */ /* 0x000fe2000c101d0c */
[----:B-1----:R-:W-:-:S04]  /*df50*/  IADD3 R10, P0, R4, UR7, RZ ;  /* 0x00000007040a7c10 */ /* 0x002fc8000ff1e0ff */
[----:B------:R-:W-:-:S05]  /*df60*/  IADD3.X R11, R5, UR5, RZ, P0, !PT ;  /* 0x00000005050b7c10 */ /* 0x000fca00087fe4ff */
[----:B------:R-:W-:Y:S01]  /*df70*/  STG.E.128 [R10.64], R44 ;  /* 0x0000002c0a007986 */ /* 0x000fe2000c101d0c */
[----:B------:R-:W-:Y:S05]  /*df80*/  EXIT ;  /* 0x000000000000794d */ /* 0x000fea0003800000 */
.L_x_587:
[----:B------:R-:W-:Y:S01]  /*df90*/  LEA.HI R2, R18, R119, RZ, 0x3 ;  /* 0x0000007712027211 */ /* 0x000fe200078f18ff */
[----:B------:R-:W1:Y:S01]  /*dfa0*/  LDC.U8 R0, c[0x0][0x329] ;  /* 0x0000ca40ff007b82 */ /* 0x000e620000000000 */
[----:B------:R-:W-:Y:S01]  /*dfb0*/  SHF.R.S32.HI R3, RZ, 0x1f, R10 ;  /* 0x0000001fff037819 */ /* 0x000fe2000001140a */
[----:B------:R-:W-:Y:S01]  /*dfc0*/  ULDC.64 UR4, c[0x0][0x1e8] ;  /* 0x00007a0000047ab9 */ /* 0x000fe20000000a00 */
[----:B------:R-:W-:Y:S01]  /*dfd0*/  LOP3.LUT R6, R2, 0x1ffffff8, RZ, 0xc0, !PT ;  /* 0x1ffffff802067812 */ /* 0x000fe200078ec0ff */
[----:B------:R-:W-:Y:S01]  /*dfe0*/  USHF.L.U32 UR6, UR4, 0x5, URZ ;  /* 0x0000000504067899 */ /* 0x000fe2000800063f */
[----:B------:R-:W-:Y:S01]  /*dff0*/  SHF.R.S32.HI R2, RZ, 0x3, R2 ;  /* 0x00000003ff027819 */ /* 0x000fe20000011402 */
[----:B------:R-:W-:Y:S01]  /*e000*/  IMAD R3, R3, c[0x0][0x1e0], RZ ;  /* 0x0000780003037a24 */ /* 0x000fe200078e02ff */
[----:B------:R-:W-:Y:S01]  /*e010*/  SHF.R.S32.HI R5, RZ, 0x1f, R14 ;  /* 0x0000001fff057819 */ /* 0x000fe2000001140e */
[----:B------:R-:W-:Y:S01]  /*e020*/  IMAD.IADD R6, R119, 0x1, -R6 ;  /* 0x0000000177067824 */ /* 0x000fe200078e0a06 */
[----:B------:R-:W2:Y:S01]  /*e030*/  LDC.U8 R4, c[0x0][0x328] ;  /* 0x0000ca00ff047b82 */ /* 0x000ea20000000000 */
[----:B------:R-:W-:Y:S01]  /*e040*/  IMAD R3, R10, c[0x0][0x1e4], R3 ;  /* 0x000079000a037a24 */ /* 0x000fe200078e0203 */
[----:B------:R-:W-:Y:S01]  /*e050*/  UMOV UR7, 0x5 ;  /* 0x0000000500077882 */ /* 0x000fe20000000000 */
[----:B------:R-:W-:Y:S01]  /*e060*/  IMAD.SHL.U32 R6, R6, 0x8, RZ ;  /* 0x0000000806067824 */ /* 0x000fe200078e00ff */
[----:B------:R-:W-:Y:S01]  /*e070*/  USHF.L.U64.HI UR5, UR4, UR7, UR5 ;  /* 0x0000000704057299 */ /* 0x000fe20008010205 */
[----:B------:R-:W-:Y:S01]  /*e080*/  IMAD R5, R5, c[0x0][0x1f0], RZ ;  /* 0x00007c0005057a24 */ /* 0x000fe200078e02ff */
[----:B------:R-:W-:-:S02]  /*e090*/  LOP3.LUT P6, RZ, R119, 0x7, RZ, 0xc0, !PT ;  /* 0x0000000777ff7812 */ /* 0x000fc400078cc0ff */
[----:B------:R-:W-:Y:S01]  /*e0a0*/  SHF.R.S32.HI R7, RZ, 0x1f, R6 ;  /* 0x0000001fff077819 */ /* 0x000fe20000011406 */
[----:B------:R-:W-:Y:S01]  /*e0b0*/  IMAD R5, R14, c[0x0][0x1f4], R5 ;  /* 0x00007d000e057a24 */ /* 0x000fe200078e0205 */
[----:B------:R-:W-:-:S03]  /*e0c0*/  IADD3 R11, R2, 0x20, RZ ;  /* 0x00000020020b7810 */ /* 0x000fc60007ffe0ff */
[----:B------:R-:W-:Y:S01]  /*e0d0*/  IMAD.WIDE.U32 R6, R10, c[0x0][0x1e0], R6 ;  /* 0x000078000a067a25 */ /* 0x000fe200078e0006 */
[----:B-1----:R-:W-:-:S03]  /*e0e0*/  ISETP.NE.AND P0, PT, R0, RZ, PT ;  /* 0x000000ff0000720c */ /* 0x002fc60003f05270 */
[----:B------:R-:W-:Y:S01]  /*e0f0*/  IMAD.IADD R7, R3, 0x1, R7 ;  /* 0x0000000103077824 */ /* 0x000fe200078e0207 */
[----:B------:R-:W-:-:S03]  /*e100*/  SHF.R.S32.HI R3, RZ, 0x1f, R2 ;  /* 0x0000001fff037819 */ /* 0x000fc60000011402 */
[----:B------:R-:W-:-:S04]  /*e110*/  IMAD.WIDE.U32 R6, R14, c[0x0][0x1f0], R6 ;  /* 0x00007c000e067a25 */ /* 0x000fc800078e0006 */
[----:B------:R-:W-:-:S04]  /*e120*/  IMAD.WIDE R8, R117, 0x80, R2 ;  /* 0x0000008075087825 */ /* 0x000fc800078e0202 */
[----:B------:R-:W-:Y:S02]  /*e130*/  IMAD R3, R9, c[0x0][0x1e8], RZ ;  /* 0x00007a0009037a24 */ /* 0x000fe400078e02ff */
[----:B------:R-:W-:Y:S02]  /*e140*/  IMAD.IADD R7, R5, 0x1, R7 ;  /* 0x0000000105077824 */ /* 0x000fe400078e0207 */
[C---:B------:R-:W-:Y:S02]  /*e150*/  IMAD R3, R8.reuse, c[0x0][0x1ec], R3 ;  /* 0x00007b0008037a24 */ /* 0x040fe400078e0203 */
[----:B------:R-:W-:-:S04]  /*e160*/  IMAD.WIDE.U32 R8, R8, c[0x0][0x1e8], R6 ;  /* 0x00007a0008087a25 */ /* 0x000fc800078e0006 */
[----:B------:R-:W-:Y:S01]  /*e170*/  IMAD.IADD R3, R3, 0x1, R9 ;  /* 0x0000000103037824 */ /* 0x000fe200078e0209 */
[----:B------:R-:W-:Y:S01]  /*e180*/  LEA R6, P1, R8, c[0x0][0x1d0], 0x1 ;  /* 0x0000740008067a11 */ /* 0x000fe200078208ff */
[----:B------:R-:W-:-:S03]  /*e190*/  @P0 IMAD.MOV.U32 R5, RZ, RZ, c[0x0][0x210] ;  /* 0x00008400ff050624 */ /* 0x000fc600078e00ff */
[----:B------:R-:W-:Y:S01]  /*e1a0*/  LEA.HI.X R7, R8, c[0x0][0x1d4], R3, 0x1, P1 ;  /* 0x0000750008077a11 */ /* 0x000fe200008f0c03 */
[----:B------:R-:W-:Y:S01]  /*e1b0*/  @!P0 IMAD.MOV.U32 R3, RZ, RZ, c[0x0][0x214] ;  /* 0x00008500ff038624 */ /* 0x000fe200078e00ff */
[----:B--2---:R-:W-:Y:S01]  /*e1c0*/  @!P0 ISETP.NE.AND P1, PT, R4, RZ, PT ;  /* 0x000000ff0400820c */ /* 0x004fe20003f25270 */
[----:B------:R-:W-:Y:S01]  /*e1d0*/  @P0 IMAD R5, R5, c[0x0][0x214], RZ ;  /* 0x0000850005050a24 */ /* 0x000fe200078e02ff */
[----:B------:R-:W-:Y:S01]  /*e1e0*/  IADD3 R8, P2, R6, UR6, RZ ;  /* 0x0000000606087c10 */ /* 0x000fe2000ff5e0ff */
[----:B------:R1:W-:Y:S01]  /*e1f0*/  STG.E.128 [R6.64], RZ ;  /* 0x000000ff06007986 */ /* 0x0003e2000c101d0c */
[----:B------:R-:W-:Y:S01]  /*e200*/  @!P0 SEL R5, R3, c[0x0][0x234], !P1 ;  /* 0x00008d0003058a07 */ /* 0x000fe20004800000 */
[----:B------:R-:W-:Y:S01]  /*e210*/  @P0 IMAD.MOV.U32 R3, RZ, RZ, 0x1 ;  /* 0x00000001ff030424 */ /* 0x000fe200078e00ff */
[----:B------:R-:W-:Y:S02]  /*e220*/  IADD3.X R9, R7, UR5, RZ, P2, !PT ;  /* 0x0000000507097c10 */ /* 0x000fe400097fe4ff */
[----:B------:R-:W-:Y:S01]  /*e230*/  IADD3 R12, P2, R8, UR6, RZ ;  /* 0x00000006080c7c10 */ /* 0x000fe2000ff5e0ff */
[----:B------:R-:W-:Y:S01]  /*e240*/  @!P0 IMAD R3, R5, c[0x0][0x1c0], RZ ;  /* 0x0000700005038a24 */ /* 0x000fe200078e02ff */
[----:B------:R-:W-:Y:S01]  /*e250*/  ISETP.NE.AND P1, PT, R4, RZ, PT ;  /* 0x000000ff0400720c */ /* 0x000fe20003f25270 */
[----:B------:R2:W-:Y:S01]  /*e260*/  STG.E.128 [R8.64], RZ ;  /* 0x000000ff08007986 */ /* 0x0005e2000c101d0c */
[----:B------:R-:W-:Y:S01]  /*e270*/  IADD3.X R13, R9, UR5, RZ, P2, !PT ;  /* 0x00000005090d7c10 */ /* 0x000fe200097fe4ff */
[----:B------:R-:W-:Y:S01]  /*e280*/  IMAD R3, R10, R3, RZ ;  /* 0x000000030a037224 */ /* 0x000fe200078e02ff */
[----:B------:R-:W-:Y:S01]  /*e290*/  ISETP.EQ.AND P1, PT, R0, RZ, P1 ;  /* 0x000000ff0000720c */ /* 0x000fe20000f22270 */
[----:B------:R-:W-:Y:S01]  /*e2a0*/  IMAD R10, R10, c[0x0][0x214], RZ ;  /* 0x000085000a0a7a24 */ /* 0x000fe200078e02ff */
[----:B------:R-:W-:Y:S01]  /*e2b0*/  IADD3 R0, -R124, c[0x0][0x214], RZ ;  /* 0x000085007c007a10 */ /* 0x000fe20007ffe1ff */
[----:B------:R3:W-:Y:S01]  /*e2c0*/  STG.E.128 [R12.64], RZ ;  /* 0x000000ff0c007986 */ /* 0x0007e2000c101d0c */
[----:B------:R-:W-:-:S02]  /*e2d0*/  SEL R3, R3, RZ, !P1 ;  /* 0x000000ff03037207 */ /* 0x000fc40004800000 */
[----:B------:R-:W-:Y:S02]  /*e2e0*/  SHF.R.S32.HI R4, RZ, 0x1f, R10 ;  /* 0x0000001fff047819 */ /* 0x000fe4000001140a */
[----:B------:R-:W-:Y:S01]  /*e2f0*/  ISETP.GE.OR P5, PT, R11, R0, P6 ;  /* 0x000000000b00720c */ /* 0x000fe200037a6670 */
[----:B------:R-:W-:Y:S01]  /*e300*/  IMAD R14, R14, R5, R3 ;  /* 0x000000050e0e7224 */ /* 0x000fe200078e0203 */
[----:B------:R-:W-:Y:S01]  /*e310*/  SEL R5, R10, RZ, P1 ;  /* 0x000000ff0a057207 */ /* 0x000fe20000800000 */
[----:B------:R-:W-:Y:S01]  /*e320*/  @P0 IMAD.MOV.U32 R3, RZ, RZ, c[0x0][0x210] ;  /* 0x00008400ff030624 */ /* 0x000fe200078e00ff */
[----:B------:R-:W-:Y:S01]  /*e330*/  SEL R4, R4, RZ, P1 ;  /* 0x000000ff04047207 */ /* 0x000fe20000800000 */
[----:B------:R-:W-:Y:S01]  /*e340*/  @!P0 IMAD.MOV.U32 R3, RZ, RZ, 0x1 ;  /* 0x00000001ff038424 */ /* 0x000fe200078e00ff */
[----:B-1----:R-:W-:Y:S02]  /*e350*/  IADD3 R6, P2, R12, UR6, RZ ;  /* 0x000000060c067c10 */ /* 0x002fe4000ff5e0ff */
[----:B------:R-:W-:-:S02]  /*e360*/  IADD3 R10, R2, 0x30, RZ ;  /* 0x00000030020a7810 */ /* 0x000fc40007ffe0ff */
[----:B------:R-:W-:Y:S02]  /*e370*/  IADD3.X R7, R13, UR5, RZ, P2, !PT ;  /* 0x000000050d077c10 */ /* 0x000fe400097fe4ff */
[-C--:B------:R-:W-:Y:S01]  /*e380*/  ISETP.GE.OR P4, PT, R10, R0.reuse, P6 ;  /* 0x000000000a00720c */ /* 0x080fe20003786670 */
[----:B------:R-:W-:Y:S01]  /*e390*/  @!P5 IMAD R11, R11, R3, RZ ;  /* 0x000000030b0bd224 */ /* 0x000fe200078e02ff */
[----:B--2---:R-:W-:Y:S01]  /*e3a0*/  IADD3 R8, P2, R6, UR6, RZ ;  /* 0x0000000606087c10 */ /* 0x004fe2000ff5e0ff */
[----:B------:R1:W-:Y:S03]  /*e3b0*/  STG.E.128 [R6.64], RZ ;  /* 0x000000ff06007986 */ /* 0x0003e6000c101d0c */
[----:B------:R-:W-:Y:S02]  /*e3c0*/  IADD3.X R9, R7, UR5, RZ, P2, !PT ;  /* 0x0000000507097c10 */ /* 0x000fe400097fe4ff */
[----:B------:R-:W-:-:S02]  /*e3d0*/  ISETP.GE.OR P2, PT, R2, R0, P6 ;  /* 0x000000000200720c */ /* 0x000fc40003746670 */
[----:B---3--:R-:W-:Y:S01]  /*e3e0*/  IADD3 R12, P0, R8, UR6, RZ ;  /* 0x00000006080c7c10 */ /* 0x008fe2000ff1e0ff */
[----:B------:R2:W-:Y:S02]  /*e3f0*/  STG.E.128 [R8.64], RZ ;  /* 0x000000ff08007986 */ /* 0x0005e4000c101d0c */
[----:B------:R-:W-:Y:S01]  /*e400*/  @!P4 IMAD R10, R10, R3, RZ ;  /* 0x000000030a0ac224 */ /* 0x000fe200078e02ff */
[----:B------:R-:W-:Y:S02]  /*e410*/  IADD3.X R13, R9, UR5, RZ, P0, !PT ;  /* 0x00000005090d7c10 */ /* 0x000fe400087fe4ff */
[----:B------:R-:W-:-:S03]  /*e420*/  IADD3 R16, P3, R12, UR6, RZ ;  /* 0x000000060c107c10 */ /* 0x000fc6000ff7e0ff */
[----:B------:R3:W-:Y:S01]  /*e430*/  STG.E.128 [R12.64], RZ ;  /* 0x000000ff0c007986 */ /* 0x0007e2000c101d0c */
[----:B------:R-:W-:-:S05]  /*e440*/  IADD3.X R17, R13, UR5, RZ, P3, !PT ;  /* 0x000000050d117c10 */ /* 0x000fca0009ffe4ff */
[----:B------:R-:W-:Y:S01]  /*e450*/  STG.E.128 [R16.64], RZ ;  /* 0x000000ff10007986 */ /* 0x000fe2000c101d0c */
[-C--:B-1----:R-:W-:Y:S02]  /*e460*/  IMAD R7, R124, R3.reuse, RZ ;  /* 0x000000037c077224 */ /* 0x082fe400078e02ff */
[----:B------:R-:W-:-:S03]  /*e470*/  @!P2 IMAD R6, R2, R3, RZ ;  /* 0x000000030206a224 */ /* 0x000fc600078e02ff */
[--C-:B------:R-:W-:Y:S02]  /*e480*/  IADD3 R5, P1, P0, R7, R5, R14.reuse ;  /* 0x0000000507057210 */ /* 0x100fe4000783e00e */
[----:B------:R-:W-:Y:S02]  /*e490*/  SHF.R.S32.HI R7, RZ, 0x1f, R7 ;  /* 0x0000001fff077819 */ /* 0x000fe40000011407 */
[----:B------:R-:W-:Y:S02]  /*e4a0*/  SHF.R.S32.HI R14, RZ, 0x1f, R14 ;  /* 0x0000001fff0e7819 */ /* 0x000fe4000001140e */
[----:B--2---:R-:W-:Y:S02]  /*e4b0*/  IADD3 R8, R2, 0x10, RZ ;  /* 0x0000001002087810 */ /* 0x004fe40007ffe0ff */
[----:B------:R-:W-:Y:S02]  /*e4c0*/  IADD3.X R4, R7, R4, R14, P1, P0 ;  /* 0x0000000407047210 */ /* 0x000fe40000fe040e */
[----:B------:R-:W-:-:S02]  /*e4d0*/  ISETP.GE.OR P1, PT, R8, R0, P6 ;  /* 0x000000000800720c */ /* 0x000fc40003726670 */
[----:B------:R-:W-:Y:S02]  /*e4e0*/  @!P2 IADD3 R7, P0, R6, R5, RZ ;  /* 0x000000050607a210 */ /* 0x000fe40007f1e0ff */
[----:B------:R-:W-:Y:S02]  /*e4f0*/  IADD3 R14, P3, R16, UR6, RZ ;  /* 0x00000006100e7c10 */ /* 0x000fe4000ff7e0ff */
[----:B------:R-:W-:Y:S02]  /*e500*/  @!P2 LEA.HI.X.SX32 R6, R6, R4, 0x1, P0 ;  /* 0x000000040606a211 */ /* 0x000fe400000f0eff */
[----:B---3--:R-:W-:Y:S02]  /*e510*/  @!P2 LEA R12, P0, R7, c[0x0][0x200], 0x2 ;  /* 0x00008000070caa11 */ /* 0x008fe400078010ff */
[----:B------:R-:W-:Y:S02]  /*e520*/  IADD3.X R15, R17, UR5, RZ, P3, !PT ;  /* 0x00000005110f7c10 */ /* 0x000fe40009ffe4ff */
[----:B------:R-:W-:Y:S01]  /*e530*/  @!P2 LEA.HI.X R13, R7, c[0x0][0x204], R6, 0x2, P0 ;  /* 0x00008100070daa11 */ /* 0x000fe200000f1406 */
[----:B------:R-:W-:Y:S01]  /*e540*/  @!P1 IMAD R6, R8, R3, RZ ;  /* 0x0000000308069224 */ /* 0x000fe200078e02ff */
[----:B------:R-:W-:Y:S01]  /*e550*/  IADD3 R9, R2, 0x40, RZ ;  /* 0x0000004002097810 */ /* 0x000fe20007ffe0ff */
[----:B------:R-:W-:Y:S01]  /*e560*/  @!P2 IMAD.MOV.U32 R8, RZ, RZ, 0x7f800000 ;  /* 0x7f800000ff08a424 */ /* 0x000fe200078e00ff */
[----:B------:R-:W-:Y:S02]  /*e570*/  STG.E.128 [R14.64], RZ ;  /* 0x000000ff0e007986 */ /* 0x000fe4000c101d0c */
[----:B------:R-:W-:-:S02]  /*e580*/  @!P1 IADD3 R7, P0, R6, R5, RZ ;  /* 0x0000000506079210 */ /* 0x000fc40007f1e0ff */
[----:B------:R1:W-:Y:S01]  /*e590*/  @!P2 STG.E [R12.64], R8 ;  /* 0x000000080c00a986 */ /* 0x0003e2000c10190c */
[----:B------:R-:W-:Y:S02]  /*e5a0*/  ISETP.GE.OR P3, PT, R9, R0, P6 ;  /* 0x000000000900720c */ /* 0x000fe40003766670 */
[----:B------:R-:W-:-:S11]  /*e5b0*/  @!P1 LEA.HI.X.SX32 R6, R6, R4, 0x1, P0 ;  /* 0x0000000406069211 */ /* 0x000fd600000f0eff */
[----:B------:R-:W-:Y:S01]  /*e5c0*/  @!P3 IMAD R9, R9, R3, RZ ;  /* 0x000000030909b224 */ /* 0x000fe200078e02ff */
[----:B-1----:R-:W-:Y:S02]  /*e5d0*/  @!P1 LEA R12, P2, R7, c[0x0][0x200], 0x2 ;  /* 0x00008000070c9a11 */ /* 0x002fe400078410ff */
[----:B------:R-:W-:Y:S02]  /*e5e0*/  @!P5 IADD3 R8, P0, R11, R5, RZ ;  /* 0x000000050b08d210 */ /* 0x000fe40007f1e0ff */
[----:B------:R-:W-:Y:S02]  /*e5f0*/  @!P1 LEA.HI.X R13, R7, c[0x0][0x204], R6, 0x2, P2 ;  /* 0x00008100070d9a11 */ /* 0x000fe400010f1406 */
[----:B------:R-:W-:Y:S02]  /*e600*/  @!P5 LEA.HI.X.SX32 R7, R11, R4, 0x1, P0 ;  /* 0x000000040b07d211 */ /* 0x000fe400000f0eff */
[----:B------:R-:W-:Y:S02]  /*e610*/  @!P5 LEA R16, P2, R8, c[0x0][0x200], 0x2 ;  /* 0x000080000810da11 */ /* 0x000fe400078410ff */
[----:B------:R-:W-:-:S02]  /*e620*/  IADD3 R6, R2, 0x50, RZ ;  /* 0x0000005002067810 */ /* 0x000fc40007ffe0ff */
[----:B------:R-:W-:Y:S02]  /*e630*/  @!P4 IADD3 R11, P0, R10, R5, RZ ;  /* 0x000000050a0bc210 */ /* 0x000fe40007f1e0ff */
[----:B------:R-:W-:Y:S01]  /*e640*/  @!P5 LEA.HI.X R17, R8, c[0x0][0x204], R7, 0x2, P2 ;  /* 0x000081000811da11 */ /* 0x000fe200010f1407 */
[----:B------:R-:W-:Y:S01]  /*e650*/  @!P1 IMAD.MOV.U32 R7, RZ, RZ, 0x7f800000 ;  /* 0x7f800000ff079424 */ /* 0x000fe200078e00ff */
[----:B------:R-:W-:Y:S02]  /*e660*/  ISETP.GE.OR P2, PT, R6, R0, P6 ;  /* 0x000000000600720c */ /* 0x000fe40003746670 */
[----:B------:R-:W-:Y:S02]  /*e670*/  @!P4 LEA.HI.X.SX32 R10, R10, R4, 0x1, P0 ;  /* 0x000000040a0ac211 */ /* 0x000fe400000f0eff */
[----:B------:R-:W-:Y:S01]  /*e680*/  @!P4 LEA R14, P0, R11, c[0x0][0x200], 0x2 ;  /* 0x000080000b0eca11 */ /* 0x000fe200078010ff */
[----:B------:R1:W-:Y:S01]  /*e690*/  @!P1 STG.E [R12.64], R7 ;  /* 0x000000070c009986 */ /* 0x0003e2000c10190c */
[----:B------:R-:W-:-:S02]  /*e6a0*/  IADD3 R8, R2, 0x60, RZ ;  /* 0x0000006002087810 */ /* 0x000fc40007ffe0ff */
[----:B------:R-:W-:Y:S02]  /*e6b0*/  @!P4 LEA.HI.X R15, R11, c[0x0][0x204], R10, 0x2, P0 ;  /* 0x000081000b0fca11 */ /* 0x000fe400000f140a */
[----:B------:R-:W-:Y:S02]  /*e6c0*/  ISETP.GE.OR P1, PT, R8, R0, P6 ;  /* 0x000000000800720c */ /* 0x000fe40003726670 */
[----:B------:R-:W-:Y:S01]  /*e6d0*/  IADD3 R2, R2, 0x70, RZ ;  /* 0x0000007002027810 */ /* 0x000fe20007ffe0ff */
[----:B------:R-:W-:-:S03]  /*e6e0*/  @!P2 IMAD R6, R6, R3, RZ ;  /* 0x000000030606a224 */ /* 0x000fc600078e02ff */
[----:B------:R-:W-:-:S07]  /*e6f0*/  ISETP.GE.OR P6, PT, R2, R0, P6 ;  /* 0x000000000200720c */ /* 0x000fce00037c6670 */
[----:B------:R-:W-:Y:S01]  /*e700*/  @!P1 IMAD R8, R8, R3, RZ ;  /* 0x0000000308089224 */ /* 0x000fe200078e02ff */
[----:B-1----:R-:W-:-:S04]  /*e710*/  @!P3 IADD3 R7, P0, R9, R5, RZ ;  /* 0x000000050907b210 */ /* 0x002fc80007f1e0ff */
[----:B------:R-:W-:Y:S02]  /*e720*/  @!P3 LEA.HI.X.SX32 R9, R9, R4, 0x1, P0 ;  /* 0x000000040909b211 */ /* 0x000fe400000f0eff */
[----:B------:R-:W-:-:S04]  /*e730*/  @!P3 LEA R12, P0, R7, c[0x0][0x200], 0x2 ;  /* 0x00008000070cba11 */ /* 0x000fc800078010ff */
[----:B------:R-:W-:Y:S02]  /*e740*/  @!P3 LEA.HI.X R13, R7, c[0x0][0x204], R9, 0x2, P0 ;  /* 0x00008100070dba11 */ /* 0x000fe400000f1409 */
[----:B------:R-:W-:-:S04]  /*e750*/  @!P2 IADD3 R7, P0, R6, R5, RZ ;  /* 0x000000050607a210 */ /* 0x000fc80007f1e0ff */
[----:B------:R-:W-:Y:S02]  /*e760*/  @!P2 LEA.HI.X.SX32 R6, R6, R4, 0x1, P0 ;  /* 0x000000040606a211 */ /* 0x000fe400000f0eff */
[----:B------:R-:W-:-:S04]  /*e770*/  @!P2 LEA R10, P0, R7, c[0x0][0x200], 0x2 ;  /* 0x00008000070aaa11 */ /* 0x000fc800078010ff */
[----:B------:R-:W-:Y:S01]  /*e780*/  @!P2 LEA.HI.X R11, R7, c[0x0][0x204], R6, 0x2, P0 ;  /* 0x00008100070baa11 */ /* 0x000fe200000f1406 */
[----:B------:R-:W-:Y:S01]  /*e790*/  @!P5 IMAD.MOV.U32 R7, RZ, RZ, 0x7f800000 ;  /* 0x7f800000ff07d424 */ /* 0x000fe200078e00ff */
[----:B------:R-:W-:-:S04]  /*e7a0*/  @!P1 IADD3 R6, P0, R8, R5, RZ ;  /* 0x0000000508069210 */ /* 0x000fc80007f1e0ff */
[----:B------:R-:W-:Y:S01]  /*e7b0*/  @!P1 LEA.HI.X.SX32 R8, R8, R4, 0x1, P0 ;  /* 0x0000000408089211 */ /* 0x000fe200000f0eff */
[----:B------:R1:W-:Y:S01]  /*e7c0*/  @!P5 STG.E [R16.64], R7 ;  /* 0x000000071000d986 */ /* 0x0003e2000c10190c */
[----:B------:R-:W-:-:S04]  /*e7d0*/  @!P1 LEA R18, P0, R6, c[0x0][0x200], 0x2 ;  /* 0x0000800006129a11 */ /* 0x000fc800078010ff */
[----:B------:R-:W-:Y:S01]  /*e7e0*/  @!P1 LEA.HI.X R19, R6, c[0x0][0x204], R8, 0x2, P0 ;  /* 0x0000810006139a11 */ /* 0x000fe200000f1408 */
[----:B------:R-:W-:Y:S02]  /*e7f0*/  @!P4 IMAD.MOV.U32 R6, RZ, RZ, 0x7f800000 ;  /* 0x7f800000ff06c424 */ /* 0x000fe400078e00ff */
[----:B------:R-:W-:-:S03]  /*e800*/  @!P2 IMAD.MOV.U32 R8, RZ, RZ, 0x7f800000 ;  /* 0x7f800000ff08a424 */ /* 0x000fc600078e00ff */
[----:B------:R2:W-:Y:S01]  /*e810*/  @!P4 STG.E [R14.64], R6 ;  /* 0x000000060e00c986 */ /* 0x0005e2000c10190c */
[----:B-1----:R-:W-:-:S05]  /*e820*/  @!P3 IMAD.MOV.U32 R7, RZ, RZ, 0x7f800000 ;  /* 0x7f800000ff07b424 */ /* 0x002fca00078e00ff */
[----:B------:R1:W-:Y:S04]  /*e830*/  @!P3 STG.E [R12.64], R7 ;  /* 0x000000070c00b986 */ /* 0x0003e8000c10190c */
[----:B------:R1:W-:Y:S01]  /*e840*/  @!P2 STG.E [R10.64], R8 ;  /* 0x000000080a00a986 */ /* 0x0003e2000c10190c */
[----:B--2---:R-:W-:-:S05]  /*e850*/  @!P1 IMAD.MOV.U32 R6, RZ, RZ, 0x7f800000 ;  /* 0x7f800000ff069424 */ /* 0x004fca00078e00ff */
[----:B------:R1:W-:Y:S01]  /*e860*/  @!P1 STG.E [R18.64], R6 ;  /* 0x0000000612009986 */ /* 0x0003e2000c10190c */
[----:B------:R-:W-:Y:S05]  /*e870*/  @P6 EXIT ;  /* 0x000000000000694d */ /* 0x000fea0003800000 */
[----:B------:R-:W-:Y:S02]  /*e880*/  IMAD R2, R2, R3, RZ ;  /* 0x0000000302027224 */ /* 0x000fe400078e02ff */
[----:B------:R-:W-:-:S03]  /*e890*/  IMAD.MOV.U32 R0, RZ, RZ, 0x7f800000 ;  /* 0x7f800000ff007424 */ /* 0x000fc600078e00ff */
[----:B------:R-:W-:-:S04]  /*e8a0*/  IADD3 R5, P0, R2, R5, RZ ;  /* 0x0000000502057210 */ /* 0x000fc80007f1e0ff */
[----:B------:R-:W-:Y:S02]  /*e8b0*/  LEA.HI.X.SX32 R2, R2, R4, 0x1, P0 ;  /* 0x0000000402027211 */ /* 0x000fe400000f0eff */
[----:B------:R-:W-:-:S04]  /*e8c0*/  LEA R4, P0, R5, c[0x0][0x200], 0x2 ;  /* 0x0000800005047a11 */ /* 0x000fc800078010ff */
[----:B------:R-:W-:-:S05]  /*e8d0*/  LEA.HI.X R5, R5, c[0x0][0x204], R2, 0x2, P0 ;  /* 0x0000810005057a11 */ /* 0x000fca00000f1402 */
[----:B------:R-:W-:Y:S01]  /*e8e0*/  STG.E [R4.64], R0 ;  /* 0x0000000004007986 */ /* 0x000fe2000c10190c */
[----:B------:R-:W-:Y:S05]  /*e8f0*/  EXIT ;  /* 0x000000000000794d */ /* 0x000fea0003800000 */
.L_x_598:
        /* <DEDUP_REMOVED lines=16> */
.L_x_1139:


//--------------------- .text._ZN5flash16flash_fwd_kernelI23Flash_fwd_kernel_traitsILi64ELi128ELi64ELi4ELb0ELb0EN7cutlass10bfloat16_tE19Flash_kernel_traitsILi64ELi128ELi64ELi4ES3_EELb0ELb1ELb0ELb0ELb1ELb1ELb1ELb0EEEvNS_16Flash_fwd_paramsE --------------------------
	.section	.text._ZN5flash16flash_fwd_kernelI23Flash_fwd_kernel_traitsILi64ELi128ELi64ELi4ELb0ELb0EN7cutlass10bfloat16_tE19Flash_kernel_traitsILi64ELi128ELi64ELi4ES3_EELb0ELb1ELb0ELb0ELb1ELb1ELb1ELb0EEEvNS_16Flash_fwd_paramsE,"ax",@progbits
	.sectioninfo	@"SHI_REGISTERS=255"
	.align	128
        .global         _ZN5flash16flash_fwd_kernelI23Flash_fwd_kernel_traitsILi64ELi128ELi64ELi4ELb0ELb0EN7cutlass10bfloat16_tE19Flash_kernel_traitsILi64ELi128ELi64ELi4ES3_EELb0ELb1ELb0ELb0ELb1ELb1ELb1ELb0EEEvNS_16Flash_fwd_paramsE
        .type           _ZN5flash16flash_fwd_kernelI23Flash_fwd_kernel_traitsILi64ELi128ELi64ELi4ELb0ELb0EN7cutlass10bfloat16_tE19Flash_kernel_traitsILi64ELi128ELi64ELi4ES3_EELb0ELb1ELb0ELb0ELb1ELb1ELb1ELb0EEEvNS_16Flash_fwd_paramsE,@function
        .size           _ZN5flash16flash_fwd_kernelI23Flash_fwd_kernel_traitsILi64ELi128ELi64ELi4ELb0ELb0EN7cutlass10bfloat16_tE19Flash_kernel_traitsILi64ELi128ELi64ELi4ES3_EELb0ELb1ELb0ELb0ELb1ELb1ELb1ELb0EEEvNS_16Flash_fwd_paramsE,(.L_x_1140 - _ZN5flash16flash_fwd_kernelI23Flash_fwd_kernel_traitsILi64ELi128ELi64ELi4ELb0ELb0EN7cutlass10bfloat16_tE19Flash_kernel_traitsILi64ELi128ELi64ELi4ES3_EELb0ELb1ELb0ELb0ELb1ELb1ELb1ELb0EEEvNS_16Flash_fwd_paramsE)
        .other          _ZN5flash16flash_fwd_kernelI23Flash_fwd_kernel_traitsILi64ELi128ELi64ELi4ELb0ELb0EN7cutlass10bfloat16_tE19Flash_kernel_traitsILi64ELi128ELi64ELi4ES3_EELb0ELb1ELb0ELb0ELb1ELb1ELb1ELb0EEEvNS_16Flash_fwd_paramsE,@"STO_CUDA_ENTRY STV_DEFAULT"
_ZN5flash16flash_fwd_kernelI23Flash_fwd_kernel_traitsILi64ELi128ELi64ELi4ELb0ELb0EN7cutlass10bfloat16_tE19Flash_kernel_traitsILi64ELi128ELi64ELi4ES3_EELb0ELb1ELb0ELb0ELb1ELb1ELb1ELb0EEEvNS_16Flash_fwd_paramsE:
.text._ZN5flash16flash_fwd_kernelI23Flash_fwd_kernel_traitsILi64ELi128ELi64ELi4ELb0ELb0EN7cutlass10bfloat16_tE19Flash_kernel_traitsILi64ELi128ELi64ELi4ES3_EELb0ELb1ELb0ELb0ELb1ELb1ELb1ELb0EEEvNS_16Flash_fwd_paramsE:
[----:B------:R-:W-:Y:S02]  /*0000*/  MOV R1, c[0x0][0x28] ;  /* 0x00000a0000017a02 */ /* 0x000fe40000000f00 */
[----:B------:R-:W1:Y:S01]  /*0010*/  S2R R11, SR_CTAID.Y ;  /* 0x00000000000b7919 */ /* 0x000e620000002600 */
[----:B------:R-:W-:Y:S01]  /*0020*/  ISETP.NE.U32.AND P0, PT, RZ, c[0x0][0x250], PT ;  /* 0x00009400ff007a0c */ /* 0x000fe20003f05070 */
[----:B------:R-:W-:Y:S01]  /*0030*/  IMAD.MOV.U32 R13, RZ, RZ, RZ ;  /* 0x000000ffff0d7224 */ /* 0x000fe200078e00ff */
[----:B------:R-:W-:Y:S01]  /*0040*/  ISETP.NE.U32.AND P2, PT, RZ, c[0x0][0x258], PT ;  /* 0x00009600ff007a0c */ /* 0x000fe20003f45070 */
[----:B------:R-:W-:Y:S01]  /*0050*/  ULDC.64 UR16, c[0x0][0x118] ;  /* 0x0000460000107ab9 */ /* 0x000fe20000000a00 */
[----:B------:R-:W-:Y:S02]  /*0060*/  ISETP.NE.AND.EX P0, PT, RZ, c[0x0][0x254], PT, P0 ;  /* 0x00009500ff007a0c */ /* 0x000fe40003f05300 */
[----:B------:R-:W-:-:S11]  /*0070*/  ISETP.NE.AND.EX P2, PT, RZ, c[0x0][0x25c], PT, P2 ;  /* 0x00009700ff007a0c */ /* 0x000fd60003f45320 */
[----:B------:R-:W-:Y:S02]  /*0080*/  @P0 IMAD.MOV.U32 R2, RZ, RZ, 0x4 ;  /* 0x00000004ff020424 */ /* 0x000fe400078e00ff */
[----:B------:R-:W-:Y:S02]  /*0090*/  @P2 IMAD.MOV.U32 R0, RZ, RZ, 0x4 ;  /* 0x00000004ff002424 */ /* 0x000fe400078e00ff */
[----:B-1----:R-:W-:-:S04]  /*00a0*/  @P0 IMAD.WIDE R2, R11, R2, c[0x0][0x250] ;  /* 0x000094000b020625 */ /* 0x002fc800078e0202 */
[----:B------:R-:W-:Y:S01]  /*00b0*/  @P2 IMAD.WIDE R4, R11, R0, c[0x0][0x258] ;  /* 0x000096000b042625 */ /* 0x000fe200078e0200 */
[----:B------:R-:W2:Y:S04]  /*00c0*/  @P0 LDG.E R13, [R2.64] ;  /* 0x00000010020d0981 */ /* 0x000ea8000c1e1900 */
[----:B------:R-:W2:Y:S01]  /*00d0*/  @P2 LDG.E R84, [R4.64] ;  /* 0x0000001004542981 */ /* 0x000ea2000c1e1900 */
[----:B------:R-:W-:-:S03]  /*00e0*/  @!P2 ISETP.NE.U32.AND P1, PT, RZ, c[0x0][0x268], PT ;  /* 0x00009a00ff00aa0c */ /* 0x000fc60003f25070 */
[----:B------:R-:W1:Y:S01]  /*00f0*/  S2R R208, SR_CTAID.X ;  /* 0x0000000000d07919 */ /* 0x000e620000002500 */
[----:B------:R-:W-:-:S04]  /*0100*/  @!P2 ISETP.NE.AND.EX P1, PT, RZ, c[0x0][0x26c], PT, P1 ;  /* 0x00009b00ff00aa0c */ /* 0x000fc80003f25310 */
[----:B------:R-:W-:Y:S01]  /*0110*/  @!P2 SEL R0, RZ, c[0x0][0x21c], !P1 ;  /* 0x00008700ff00aa07 */ /* 0x000fe20004800000 */
[----:B-1----:R-:W-:-:S05]  /*0120*/  IMAD.SHL.U32 R87, R208, 0x80, RZ ;  /* 0x00000080d0577824 */ /* 0x002fca00078e00ff */
[----:B------:R-:W-:Y:S01]  /*0130*/  ISETP.GE.AND P0, PT, R87, c[0x0][0x214], PT ;  /* 0x0000850057007a0c */ /* 0x000fe20003f06270 */
[--C-:B--2---:R-:W-:Y:S01]  /*0140*/  @P2 IMAD.IADD R84, R84, 0x1, -R13.reuse ;  /* 0x0000000154542824 */ /* 0x104fe200078e0a0d */
[----:B------:R-:W-:-:S11]  /*0150*/  @!P2 IADD3 R84, R0, c[0x0][0x218], -R13 ;  /* 0x000086000054aa10 */ /* 0x000fd60007ffe80d */
[----:B------:R-:W-:Y:S05]  /*0160*/  @P0 EXIT ;  /* 0x000000000000094d */ /* 0x000fea0003800000 */
[----:B------:R-:W-:Y:S01]  /*0170*/  IADD3 R3, R87, 0xbf, RZ ;  /* 0x000000bf57037810 */ /* 0x000fe20007ffe0ff */
[----:B------:R-:W1:Y:S01]  /*0180*/  S2R R15, SR_CTAID.Z ;  /* 0x00000000000f7919 */ /* 0x000e620000002700 */
[C---:B------:R-:W-:Y:S02]  /*0190*/  IADD3 R5, R84.reuse, 0x3f, RZ ;  /* 0x0000003f54057810 */ /* 0x040fe40007ffe0ff */
[----:B------:R-:W-:Y:S01]  /*01a0*/  IADD3 R3, R84, -c[0x0][0x214], R3 ;  /* 0x8000850054037a10 */ /* 0x000fe20007ffe003 */
[----:B------:R-:W2:Y:S01]  /*01b0*/  S2R R80, SR_TID.X ;  /* 0x0000000000507919 */ /* 0x000ea20000002100 */
[----:B------:R-:W-:Y:S02]  /*01c0*/  SHF.R.S32.HI R0, RZ, 0x1f, R5 ;  /* 0x0000001fff007819 */ /* 0x000fe40000011405 */
[----:B------:R-:W-:Y:S02]  /*01d0*/  IADD3 R3, R3, c[0x0][0x2e8], RZ ;  /* 0x0000ba0003037a10 */ /* 0x000fe40007ffe0ff */
[----:B------:R-:W-:-:S02]  /*01e0*/  LEA.HI R0, R0, R5, RZ, 0x6 ;  /* 0x0000000500007211 */ /* 0x000fc400078f30ff */
[----:B------:R-:W-:Y:S02]  /*01f0*/  SHF.R.S32.HI R2, RZ, 0x1f, R3 ;  /* 0x0000001fff027819 */ /* 0x000fe40000011403 */
[----:B------:R-:W-:Y:S02]  /*0200*/  SHF.R.S32.HI R0, RZ, 0x6, R0 ;  /* 0x00000006ff007819 */ /* 0x000fe40000011400 */
[----:B------:R-:W-:-:S04]  /*0210*/  LEA.HI R2, R2, R3, RZ, 0x6 ;  /* 0x0000000302027211 */ /* 0x000fc800078f30ff */
[----:B------:R-:W-:-:S04]  /*0220*/  SHF.R.S32.HI R3, RZ, 0x6, R2 ;  /* 0x00000006ff037819 */ /* 0x000fc80000011402 */
[----:B------:R-:W-:-:S04]  /*0230*/  IMNMX R3, R0, R3, PT ;  /* 0x0000000300037217 */ /* 0x000fc80003800200 */
[----:B------:R-:W-:-:S13]  /*0240*/  ISETP.GE.AND P0, PT, R3, 0x1, PT ;  /* 0x000000010300780c */ /* 0x000fda0003f06270 */
[----:B------:R-:W-:Y:S05]  /*0250*/  @!P0 BRA `(.L_x_599) ;  /* 0x0000bc0000008947 */ /* 0x000fea0003800000 */
[----:B-12---:R-:W-:Y:S01]  /*0260*/  IABS R9, c[0x0][0x1c8] ;  /* 0x0000720000097a13 */ /* 0x006fe20000000000 */
[----:B------:R-:W-:Y:S01]  /*0270*/  UMOV UR13, 0x6 ;  /* 0x00000006000d7882 */ /* 0x000fe20000000000 */
[----:B------:R-:W-:Y:S01]  /*0280*/  SHF.R.S32.HI R85, RZ, 0x1f, R80 ;  /* 0x0000001fff557819 */ /* 0x000fe20000011450 */
[----:B------:R-:W-:Y:S01]  /*0290*/  ULDC.64 UR6, c[0x0][0x198] ;  /* 0x0000660000067ab9 */ /* 0x000fe20000000a00 */
[----:B------:R-:W1:Y:S01]  /*02a0*/  I2F.RP R22, R9 ;  /* 0x0000000900167306 */ /* 0x000e620000209400 */
[----:B------:R-:W-:Y:S01]  /*02b0*/  ULDC.64 UR4, c[0x0][0x1a0] ;  /* 0x0000680000047ab9 */ /* 0x000fe20000000a00 */
[----:B------:R-:W-:Y:S01]  /*02c0*/  IADD3 R81, R3, -0x1, RZ ;  /* 0xffffffff03517810 */ /* 0x000fe20007ffe0ff */
[----:B------:R-:W-:Y:S01]  /*02d0*/  USHF.L.U64.HI UR11, UR6, UR13, UR7 ;  /* 0x0000000d060b7299 */ /* 0x000fe20008010207 */
[CC--:B------:R-:W-:Y:S01]  /*02e0*/  LEA.HI R7, R85.reuse, R80.reuse, RZ, 0x3 ;  /* 0x0000005055077211 */ /* 0x0c0fe200078f18ff */
[----:B------:R-:W-:Y:S01]  /*02f0*/  USHF.L.U64.HI UR13, UR4, UR13, UR5 ;  /* 0x0000000d040d7299 */ /* 0x000fe20008010205 */
[----:B------:R-:W-:Y:S01]  /*0300*/  SHF.R.S32.HI R5, RZ, 0x1f, R81 ;  /* 0x0000001fff057819 */ /* 0x000fe20000011451 */
[----:B------:R-:W-:Y:S01]  /*0310*/  USHF.L.U32 UR12, UR6, 0x6, URZ ;  /* 0x00000006060c7899 */ /* 0x000fe2000800063f */
[----:B------:R-:W-:Y:S01]  /*0320*/  LEA.HI R27, R85, R80, RZ, 0x4 ;  /* 0x00000050551b7211 */ /* 0x000fe200078f20ff */
[----:B------:R-:W-:Y:S01]  /*0330*/  USHF.L.U32 UR14, UR4, 0x6, URZ ;  /* 0x00000006040e7899 */ /* 0x000fe2000800063f */
[C---:B------:R-:W-:Y:S01]  /*0340*/  IMAD R8, R81.reuse, UR11, RZ ;  /* 0x0000000b51087c24 */ /* 0x040fe2000f8e02ff */
[----:B------:R-:W-:Y:S01]  /*0350*/  SHF.R.S32.HI R18, RZ, 0x3, R7 ;  /* 0x00000003ff127819 */ /* 0x000fe20000011407 */
[----:B------:R-:W-:Y:S01]  /*0360*/  IMAD R4, R81, UR13, RZ ;  /* 0x0000000d51047c24 */ /* 0x000fe2000f8e02ff */
[----:B------:R-:W-:Y:S01]  /*0370*/  LOP3.LUT R25, R7, 0xfffffff8, RZ, 0xc0, !PT ;  /* 0xfffffff807197812 */ /* 0x000fe200078ec0ff */
[C---:B------:R-:W-:Y:S01]  /*0380*/  IMAD R8, R5.reuse, UR12, R8 ;  /* 0x0000000c05087c24 */ /* 0x040fe2000f8e0208 */
[----:B------:R-:W-:Y:S01]  /*0390*/  SHF.R.S32.HI R19, RZ, 0x1f, R18 ;  /* 0x0000001fff137819 */ /* 0x000fe20000011412 */
[----:B-1----:R-:W1:Y:S01]  /*03a0*/  MUFU.RCP R22, R22 ;  /* 0x0000001600167308 */ /* 0x002e620000001000 */
[----:B------:R-:W-:Y:S01]  /*03b0*/  IMAD R4, R5, UR14, R4 ;  /* 0x0000000e05047c24 */ /* 0x000fe2000f8e0204 */
[----:B------:R-:W-:Y:S01]  /*03c0*/  SHF.R.S32.HI R5, RZ, 0x4, R27 ;  /* 0x00000004ff057819 */ /* 0x000fe2000001141b */
[C---:B------:R-:W-:Y:S01]  /*03d0*/  IMAD.SHL.U32 R17, R18.reuse, 0x40, RZ ;  /* 0x0000004012117824 */ /* 0x040fe200078e00ff */
[----:B------:R-:W-:Y:S01]  /*03e0*/  IADD3 R21, P0, R18, R13, RZ ;  /* 0x0000000d12157210 */ /* 0x000fe20007f1e0ff */
[----:B------:R-:W-:Y:S01]  /*03f0*/  IMAD.WIDE R208, R208, 0x80, R18 ;  /* 0x00000080d0d07825 */ /* 0x000fe200078e0212 */
[----:B------:R-:W-:Y:S01]  /*0400*/  LEA.HI R2, R27, R5, RZ, 0x1 ;  /* 0x000000051b027211 */ /* 0x000fe200078f08ff */
[----:B------:R-:W-:Y:S01]  /*0410*/  UMOV UR10, 0x5 ;  /* 0x00000005000a7882 */ /* 0x000fe20000000000 */
[----:B------:R-:W-:Y:S01]  /*0420*/  LEA.HI.X.SX32 R12, R13, R19, 0x1, P0 ;  /* 0x000000130d0c7211 */ /* 0x000fe200000f0eff */
[----:B------:R-:W-:Y:S01]  /*0430*/  IMAD.IADD R6, R80, 0x1, -R25 ;  /* 0x0000000150067824 */ /* 0x000fe200078e0a19 */
[----:B------:R-:W-:Y:S01]  /*0440*/  IABS R19, R15 ;  /* 0x0000000f00137213 */ /* 0x000fe20000000000 */
[----:B------:R-:W-:Y:S01]  /*0450*/  ULDC.64 UR8, c[0x0][0x190] ;  /* 0x0000640000087ab9 */ /* 0x000fe20000000a00 */
[----:B------:R-:W-:Y:S01]  /*0460*/  LOP3.LUT R2, R2, 0xfffffffe, RZ, 0xc0, !PT ;  /* 0xfffffffe02027812 */ /* 0x000fe200078ec0ff */
[C---:B------:R-:W-:Y:S01]  /*0470*/  IMAD R14, R12.reuse, c[0x0][0x198], RZ ;  /* 0x000066000c0e7a24 */ /* 0x040fe200078e02ff */
[----:B------:R-:W-:Y:S01]  /*0480*/  LOP3.LUT R0, R15, c[0x0][0x1c8], RZ, 0x3c, !PT ;  /* 0x000072000f007a12 */ /* 0x000fe200078e3cff */
[----:B------:R-:W-:Y:S01]  /*0490*/  IMAD R12, R12, c[0x0][0x1a0], RZ ;  /* 0x000068000c0c7a24 */ /* 0x000fe200078e02ff */
[----:B-1----:R-:W-:Y:S01]  /*04a0*/  IADD3 R22, R22, 0xffffffe, RZ ;  /* 0x0ffffffe16167810 */ /* 0x002fe20007ffe0ff */
[----:B------:R-:W-:Y:S01]  /*04b0*/  IMAD.IADD R2, R5, 0x1, -R2 ;  /* 0x0000000105027824 */ /* 0x000fe200078e0a02 */
[----:B------:R-:W-:Y:S01]  /*04c0*/  LOP3.LUT R17, R17, 0x1c0, RZ, 0xc0, !PT ;  /* 0x000001c011117812 */ /* 0x000fe200078ec0ff */
[C---:B------:R-:W-:Y:S01]  /*04d0*/  IMAD R5, R21.reuse, c[0x0][0x1a4], R12 ;  /* 0x0000690015057a24 */ /* 0x040fe200078e020c */
[----:B------:R-:W1:Y:S01]  /*04e0*/  F2I.FTZ.U32.TRUNC.NTZ R23, R22 ;  /* 0x0000001600177305 */ /* 0x000e62000021f000 */
[----:B------:R-:W-:Y:S01]  /*04f0*/  SHF.L.U32 R204, R6, 0x3, RZ ;  /* 0x0000000306cc7819 */ /* 0x000fe200000006ff */
[----:B------:R-:W-:Y:S01]  /*0500*/  IMAD R14, R21, c[0x0][0x19c], R14 ;  /* 0x00006700150e7a24 */ /* 0x000fe200078e020e */
[----:B------:R-:W-:Y:S01]  /*0510*/  ISETP.GE.AND P1, PT, R0, RZ, PT ;  /* 0x000000ff0000720c */ /* 0x000fe20003f26270 */
[----:B------:R-:W-:Y:S01]  /*0520*/  USHF.L.U64.HI UR9, UR8, UR10, UR9 ;  /* 0x0000000a08097299 */ /* 0x000fe20008010209 */
[--C-:B------:R-:W-:Y:S01]  /*0530*/  LOP3.LUT R0, R17, 0x38, R204.reuse, 0xf8, !PT ;  /* 0x0000003811007812 */ /* 0x100fe200078ef8cc */
[----:B------:R-:W-:Y:S01]  /*0540*/  USHF.L.U32 UR8, UR8, 0x5, URZ ;  /* 0x0000000508087899 */ /* 0x000fe2000800063f */
[----:B------:R-:W-:Y:S01]  /*0550*/  SHF.R.U32.HI R17, RZ, 0x3, R17 ;  /* 0x00000003ff117819 */ /* 0x000fe20000011611 */
[----:B------:R-:W-:Y:S01]  /*0560*/  USHF.L.U64.HI UR5, UR4, UR10, UR5 ;  /* 0x0000000a04057299 */ /* 0x000fe20008010205 */
[----:B------:R-:W-:Y:S01]  /*0570*/  SHF.R.S32.HI R10, RZ, 0x1f, R11 ;  /* 0x0000001fff0a7819 */ /* 0x000fe2000001140b */
[----:B------:R-:W-:Y:S01]  /*0580*/  USHF.L.U32 UR4, UR4, 0x5, URZ ;  /* 0x0000000504047899 */ /* 0x000fe2000800063f */
[----:B------:R-:W-:Y:S01]  /*0590*/  LOP3.LUT R17, R0, R17, RZ, 0x3c, !PT ;  /* 0x0000001100117212 */ /* 0x000fe200078e3cff */
[----:B------:R-:W-:Y:S01]  /*05a0*/  IMAD.SHL.U32 R156, R80, 0x2, RZ ;  /* 0x00000002509c7824 */ /* 0x000fe200078e00ff */
[----:B------:R-:W-:Y:S01]  /*05b0*/  SHF.R.S32.HI R205, RZ, 0x1f, R204 ;  /* 0x0000001fffcd7819 */ /* 0x000fe200000114cc */
[----:B------:R-:W-:Y:S01]  /*05c0*/  IMAD R0, R10, c[0x0][0x178], RZ ;  /* 0x00005e000a007a24 */ /* 0x000fe200078e02ff */
[----:B------:R-:W-:Y:S01]  /*05d0*/  LOP3.LUT R27, R27, 0xfffffff0, RZ, 0xc0, !PT ;  /* 0xfffffff01b1b7812 */ /* 0x000fe200078ec0ff */
[----:B-1----:R-:W-:Y:S01]  /*05e0*/  IMAD.MOV R16, RZ, RZ, -R23 ;  /* 0x000000ffff107224 */ /* 0x002fe200078e0a17 */
[----:B------:R-:W-:Y:S01]  /*05f0*/  MOV R22, RZ ;  /* 0x000000ff00167202 */ /* 0x000fe20000000f00 */
[C---:B------:R-:W-:Y:S01]  /*0600*/  IMAD R0, R11.reuse, c[0x0][0x17c], R0 ;  /* 0x00005f000b007a24 */ /* 0x040fe200078e0200 */
[----:B------:R-:W-:Y:S01]  /*0610*/  SHF.R.S32.HI R18, RZ, 0x1f, R15 ;  /* 0x0000001fff127819 */ /* 0x000fe2000001140f */
[----:B------:R-:W-:Y:S01]  /*0620*/  IMAD R16, R16, R9, RZ ;  /* 0x0000000910107224 */ /* 0x000fe200078e02ff */
[----:B------:R-:W-:Y:S01]  /*0630*/  ISETP.NE.AND P2, PT, RZ, c[0x0][0x1c8], PT ;  /* 0x00007200ff007a0c */ /* 0x000fe20003f45270 */
[----:B------:R-:W-:Y:S01]  /*0640*/  IMAD.WIDE.U32 R24, R11, c[0x0][0x178], R204 ;  /* 0x00005e000b187a25 */ /* 0x000fe200078e00cc */
[----:B------:R-:W-:-:S03]  /*0650*/  LOP3.LUT R156, R156, 0x6, RZ, 0xc0, !PT ;  /* 0x000000069c9c7812 */ /* 0x000fc600078ec0ff */
[----:B------:R-:W-:-:S04]  /*0660*/  IMAD.HI.U32 R16, R23, R16, R22 ;  /* 0x0000001017107227 */ /* 0x000fc800078e0016 */
[----:B------:R-:W-:Y:S02]  /*0670*/  IMAD R18, R18, c[0x0][0x1a8], RZ ;  /* 0x00006a0012127a24 */ /* 0x000fe400078e02ff */
[----:B------:R-:W-:-:S04]  /*0680*/  IMAD.HI.U32 R13, R16, R19, RZ ;  /* 0x00000013100d7227 */ /* 0x000fc800078e00ff */
[----:B------:R-:W-:Y:S02]  /*0690*/  IMAD.MOV R12, RZ, RZ, -R13 ;  /* 0x000000ffff0c7224 */ /* 0x000fe400078e0a0d */
[----:B------:R-:W-:Y:S01]  /*06a0*/  IMAD.IADD R16, R80, 0x1, -R27 ;  /* 0x0000000150107824 */ /* 0x000fe200078e0a1b */
[----:B------:R-:W-:Y:S01]  /*06b0*/  IADD3 R27, R25, R0, RZ ;  /* 0x00000000191b7210 */ /* 0x000fe20007ffe0ff */
[----:B------:R-:W-:Y:S01]  /*06c0*/  IMAD R12, R9, R12, R19 ;  /* 0x0000000c090c7224 */ /* 0x000fe200078e0213 */
[----:B------:R-:W-:Y:S01]  /*06d0*/  LEA.HI R19, R85, R80, RZ, 0x6 ;  /* 0x0000005055137211 */ /* 0x000fe200078f30ff */
[----:B------:R-:W-:Y:S01]  /*06e0*/  IMAD.MOV.U32 R26, RZ, RZ, R24 ;  /* 0x000000ffff1a7224 */ /* 0x000fe200078e0018 */
[----:B------:R-:W-:Y:S01]  /*06f0*/  SHF.R.S32.HI R25, RZ, 0x1f, R16 ;  /* 0x0000001fff197819 */ /* 0x000fe20000011410 */
[----:B------:R-:W-:Y:S01]  /*0700*/  IMAD R18, R15, c[0x0][0x1ac], R18 ;  /* 0x00006b000f127a24 */ /* 0x000fe200078e0212 */
[----:B------:R-:W-:Y:S01]  /*0710*/  ISETP.GT.U32.AND P0, PT, R9, R12, PT ;  /* 0x0000000c0900720c */ /* 0x000fe20003f04070 */
[----:B------:R-:W-:Y:S01]  /*0720*/  IMAD.WIDE.U32 R26, R15, c[0x0][0x1a8], R26 ;  /* 0x00006a000f1a7a25 */ /* 0x000fe200078e001a */
[----:B------:R-:W-:-:S02]  /*0730*/  LEA.HI R0, R25, R16, RZ, 0x3 ;  /* 0x0000001019007211 */ /* 0x000fc400078f18ff */
[----:B------:R-:W-:Y:S01]  /*0740*/  LEA.HI R85, R85, R80, RZ, 0x5 ;  /* 0x0000005055557211 */ /* 0x000fe200078f28ff */
[----:B------:R-:W-:Y:S01]  /*0750*/  IMAD.IADD R27, R27, 0x1, R18 ;  /* 0x000000011b1b7824 */ /* 0x000fe200078e0212 */
[C---:B------:R-:W-:Y:S01]  /*0760*/  LOP3.LUT R15, R0.reuse, 0xfffffff8, RZ, 0xc0, !PT ;  /* 0xfffffff8000f7812 */ /* 0x040fe200078ec0ff */
[----:B------:R-:W-:Y:S01]  /*0770*/  IMAD.WIDE.U32 R22, R21, c[0x0][0x198], R204 ;  /* 0x0000660015167a25 */ /* 0x000fe200078e00cc */
[----:B------:R-:W-:Y:S02]  /*0780*/  SHF.L.U32 R83, R0, 0x6, RZ ;  /* 0x0000000600537819 */ /* 0x000fe400000006ff */
[----:B------:R-:W-:Y:S01]  /*0790*/  SHF.R.S32.HI R86, RZ, 0x5, R85 ;  /* 0x00000005ff567819 */ /* 0x000fe20000011455 */
[----:B------:R-:W-:Y:S01]  /*07a0*/  IMAD.WIDE.U32 R26, R208, c[0x0][0x190], R26 ;  /* 0x00006400d01a7a25 */ /* 0x000fe200078e001a */
[----:B------:R-:W-:Y:S02]  /*07b0*/  IADD3 R23, R23, R14, RZ ;  /* 0x0000000e17177210 */ /* 0x000fe40007ffe0ff */
[----:B------:R-:W-:Y:S01]  /*07c0*/  @!P0 IADD3 R13, R13, 0x1, RZ ;  /* 0x000000010d0d8810 */ /* 0x000fe20007ffe0ff */
[----:B------:R-:W-:Y:S01]  /*07d0*/  @!P0 IMAD.IADD R12, R12, 0x1, -R9 ;  /* 0x000000010c0c8824 */ /* 0x000fe200078e0a09 */
[----:B------:R-:W-:Y:S01]  /*07e0*/  LEA R14, P0, R26, c[0x0][0x160], 0x1 ;  /* 0x000058001a0e7a11 */ /* 0x000fe200078008ff */
[----:B------:R-:W-:Y:S01]  /*07f0*/  IMAD.WIDE.U32 R20, R21, c[0x0][0x1a0], R204 ;  /* 0x0000680015147a25 */ /* 0x000fe200078e00cc */
[----:B------:R-:W-:-:S02]  /*0800*/  LOP3.LUT R83, R83, 0xfffffe00, RZ, 0xc0, !PT ;  /* 0xfffffe0053537812 */ /* 0x000fc400078ec0ff */
[----:B------:R-:W-:Y:S01]  /*0810*/  ISETP.GE.U32.AND P3, PT, R12, R9, PT ;  /* 0x000000090c00720c */ /* 0x000fe20003f66070 */
[----:B------:R-:W-:Y:S01]  /*0820*/  IMAD R9, R209, c[0x0][0x190], RZ ;  /* 0x00006400d1097a24 */ /* 0x000fe200078e02ff */
[----:B------:R-:W-:Y:S01]  /*0830*/  MOV R0, 0x20 ;  /* 0x0000002000007802 */ /* 0x000fe20000000f00 */
[----:B------:R-:W-:Y:S01]  /*0840*/  IMAD.IADD R21, R21, 0x1, R5 ;  /* 0x0000000115157824 */ /* 0x000fe200078e0205 */
[----:B------:R-:W-:Y:S01]  /*0850*/  IADD3 R5, R16, -R15, RZ ;  /* 0x8000000f10057210 */ /* 0x000fe20007ffe0ff */
[----:B------:R-:W-:Y:S01]  /*0860*/  IMAD R9, R208, c[0x0][0x194], R9 ;  /* 0x00006500d0097a24 */ /* 0x000fe200078e0209 */
[----:B------:R-:W-:Y:S01]  /*0870*/  LEA R87, R86, R87, 0x4 ;  /* 0x0000005756577211 */ /* 0x000fe200078e20ff */
[C---:B------:R-:W-:Y:S01]  /*0880*/  IMAD R12, R10.reuse, c[0x0][0x180], RZ ;  /* 0x000060000a0c7a24 */ /* 0x040fe200078e02ff */
[----:B------:R-:W-:Y:S01]  /*0890*/  SHF.L.U32 R82, R5, 0x6, RZ ;  /* 0x0000000605527819 */ /* 0x000fe200000006ff */
[----:B------:R-:W-:Y:S02]  /*08a0*/  IMAD.IADD R9, R27, 0x1, R9 ;  /* 0x000000011b097824 */ /* 0x000fe400078e0209 */
[----:B------:R-:W-:Y:S01]  /*08b0*/  IMAD R10, R10, c[0x0][0x188], RZ ;  /* 0x000062000a0a7a24 */ /* 0x000fe200078e02ff */
[----:B------:R-:W-:Y:S01]  /*08c0*/  LOP3.LUT R82, R82, 0x1c0, RZ, 0xc0, !PT ;  /* 0x000001c052527812 */ /* 0x000fe200078ec0ff */
[----:B------:R-:W-:Y:S01]  /*08d0*/  IMAD.SHL.U32 R24, R19, 0x8, RZ ;  /* 0x0000000813187824 */ /* 0x000fe200078e00ff */
[----:B------:R-:W-:Y:S01]  /*08e0*/  @P3 IADD3 R13, R13, 0x1, RZ ;  /* 0x000000010d0d3810 */ /* 0x000fe20007ffe0ff */
[C---:B------:R-:W-:Y:S01]  /*08f0*/  IMAD R10, R11.reuse, c[0x0][0x18c], R10 ;  /* 0x000063000b0a7a24 */ /* 0x040fe200078e020a */
[----:B------:R-:W-:Y:S01]  /*0900*/  LEA.HI.X R15, R26, c[0x0][0x164], R9, 0x1, P0 ;  /* 0x000059001a0f7a11 */ /* 0x000fe200000f0c09 */
[----:B------:R-:W-:Y:S01]  /*0910*/  IMAD.WIDE.U32 R200, R11, c[0x0][0x180], R22 ;  /* 0x000060000bc87a25 */ /* 0x000fe200078e0016 */
[----:B------:R-:W-:-:S02]  /*0920*/  IADD3 R26, P0, R14, UR8, RZ ;  /* 0x000000080e1a7c10 */ /* 0x000fc4000ff1e0ff */
[----:B------:R-:W-:Y:S01]  /*0930*/  LOP3.LUT R17, R17, 0x7ffffe00, R24, 0xf8, !PT ;  /* 0x7ffffe0011117812 */ /* 0x000fe200078ef818 */
[----:B------:R-:W-:Y:S01]  /*0940*/  IMAD.WIDE.U32 R152, R11, c[0x0][0x188], R20 ;  /* 0x000062000b987a25 */ /* 0x000fe200078e0014 */
[----:B------:R-:W-:Y:S02]  /*0950*/  IADD3.X R27, R15, UR9, RZ, P0, !PT ;  /* 0x000000090f1b7c10 */ /* 0x000fe400087fe4ff */
[----:B------:R-:W-:Y:S01]  /*0960*/  IADD3 R22, P0, R26, UR8, RZ ;  /* 0x000000081a167c10 */ /* 0x000fe2000ff1e0ff */
[----:B------:R-:W-:Y:S01]  /*0970*/  @!P1 IMAD.MOV R13, RZ, RZ, -R13 ;  /* 0x000000ffff0d9224 */ /* 0x000fe200078e0a0d */
[----:B------:R-:W-:Y:S01]  /*0980*/  @!P2 LOP3.LUT R13, RZ, c[0x0][0x1c8], RZ, 0x33, !PT ;  /* 0x00007200ff0daa12 */ /* 0x000fe200078e33ff */
[----:B------:R-:W-:Y:S01]  /*0990*/  IMAD R12, R11, c[0x0][0x184], R12 ;  /* 0x000061000b0c7a24 */ /* 0x000fe200078e020c */
[----:B------:R-:W-:Y:S01]  /*09a0*/  IADD3.X R23, R27, UR9, RZ, P0, !PT ;  /* 0x000000091b177c10 */ /* 0x000fe200087fe4ff */
[----:B------:R-:W-:Y:S01]  /*09b0*/  IMAD.IADD R153, R153, 0x1, R10 ;  /* 0x0000000199997824 */ /* 0x000fe200078e020a */
[----:B------:R-:W-:Y:S01]  /*09c0*/  SHF.R.S32.HI R10, RZ, 0x1f, R13 ;  /* 0x0000001fff0a7819 */ /* 0x000fe2000001140d */
[----:B------:R-:W-:Y:S01]  /*09d0*/  IMAD.SHL.U32 R9, R2, 0x8, RZ ;  /* 0x0000000802097824 */ /* 0x000fe200078e00ff */
[----:B------:R-:W-:Y:S01]  /*09e0*/  IADD3 R24, P0, R22, UR8, RZ ;  /* 0x0000000816187c10 */ /* 0x000fe2000ff1e0ff */
[----:B------:R-:W-:Y:S01]  /*09f0*/  IMAD.WIDE.U32 R152, R13, c[0x0][0x1b8], R152 ;  /* 0x00006e000d987a25 */ /* 0x000fe200078e0098 */
[----:B------:R-:W-:-:S02]  /*0a00*/  IADD3 R201, R201, R12, RZ ;  /* 0x0000000cc9c97210 */ /* 0x000fc40007ffe0ff */
[----:B------:R-:W-:Y:S01]  /*0a10*/  IADD3.X R25, R23, UR9, RZ, P0, !PT ;  /* 0x0000000917197c10 */ /* 0x000fe200087fe4ff */
[----:B------:R-:W-:Y:S01]  /*0a20*/  IMAD R12, R10, c[0x0][0x1b0], RZ ;  /* 0x00006c000a0c7a24 */ /* 0x000fe200078e02ff */
[----:B------:R-:W-:Y:S01]  /*0a30*/  IADD3 R20, P0, R24, UR8, RZ ;  /* 0x0000000818147c10 */ /* 0x000fe2000ff1e0ff */
[----:B------:R-:W-:Y:S01]  /*0a40*/  IMAD.WIDE.U32 R200, R13, c[0x0][0x1b0], R200 ;  /* 0x00006c000dc87a25 */ /* 0x000fe200078e00c8 */
[----:B------:R-:W-:Y:S02]  /*0a50*/  SHF.L.U32 R199, R17, 0x1, RZ ;  /* 0x0000000111c77819 */ /* 0x000fe400000006ff */
[----:B------:R-:W-:Y:S01]  /*0a60*/  IADD3.X R21, R25, UR9, RZ, P0, !PT ;  /* 0x0000000919157c10 */ /* 0x000fe200087fe4ff */
[----:B------:R-:W-:Y:S01]  /*0a70*/  IMAD R203, R13, c[0x0][0x1b4], R12 ;  /* 0x00006d000dcb7a24 */ /* 0x000fe200078e020c */
[----:B------:R-:W-:Y:S01]  /*0a80*/  IADD3 R18, P0, R20, UR8, RZ ;  /* 0x0000000814127c10 */ /* 0x000fe2000ff1e0ff */
[----:B------:R1:W-:Y:S01]  /*0a90*/  LDGSTS.E.BYPASS.LTC128B.128 [R199], [R14.64] ;  /* 0x000000000ec77fae */ /* 0x0003e2000b901d50 */
[----:B------:R-:W-:Y:S01]  /*0aa0*/  MOV R202, R200 ;  /* 0x000000c800ca7202 */ /* 0x000fe20000000f00 */
[----:B------:R-:W-:Y:S01]  /*0ab0*/  IMAD.IADD R203, R201, 0x1, R203 ;  /* 0x00000001c9cb7824 */ /* 0x000fe200078e02cb */
[----:B------:R-:W-:Y:S01]  /*0ac0*/  IADD3.X R19, R21, UR9, RZ, P0, !PT ;  /* 0x0000000915137c10 */ /* 0x000fe200087fe4ff */
[----:B------:R2:W-:Y:S01]  /*0ad0*/  LDGSTS.E.BYPASS.LTC128B.128 [R199+0x800], [R26.64] ;  /* 0x008000001ac77fae */ /* 0x0005e2000b901d50 */
[----:B------:R-:W-:Y:S01]  /*0ae0*/  IADD3 R16, P0, R18, UR8, RZ ;  /* 0x0000000812107c10 */ /* 0x000fe2000ff1e0ff */
[----:B------:R-:W-:Y:S01]  /*0af0*/  IMAD R10, R10, c[0x0][0x1b8], RZ ;  /* 0x00006e000a0a7a24 */ /* 0x000fe200078e02ff */
[----:B------:R-:W-:Y:S01]  /*0b00*/  MOV R154, R152 ;  /* 0x00000098009a7202 */ /* 0x000fe20000000f00 */
[----:B------:R3:W-:Y:S01]  /*0b10*/  LDGSTS.E.BYPASS.LTC128B.128 [R199+0x1000], [R22.64] ;  /* 0x0100000016c77fae */ /* 0x0007e2000b901d50 */
[----:B------:R-:W-:Y:S01]  /*0b20*/  IADD3.X R17, R19, UR9, RZ, P0, !PT ;  /* 0x0000000913117c10 */ /* 0x000fe200087fe4ff */
[----:B------:R-:W-:Y:S01]  /*0b30*/  IMAD R13, R13, c[0x0][0x1bc], R10 ;  /* 0x00006f000d0d7a24 */ /* 0x000fe200078e020a */
[----:B------:R-:W-:Y:S01]  /*0b40*/  SHF.L.U32 R10, R6, 0x6, RZ ;  /* 0x00000006060a7819 */ /* 0x000fe200000006ff */
[----:B------:R4:W-:Y:S01]  /*0b50*/  LDGSTS.E.BYPASS.LTC128B.128 [R199+0x1800], [R24.64] ;  /* 0x0180000018c77fae */ /* 0x0009e2000b901d50 */
[----:B------:R-:W-:Y:S01]  /*0b60*/  LOP3.LUT R9, R82, 0x8, R9, 0xf8, !PT ;  /* 0x0000000852097812 */ /* 0x000fe200078ef809 */
[----:B------:R-:W-:Y:S01]  /*0b70*/  IMAD.IADD R155, R153, 0x1, R13 ;  /* 0x00000001999b7824 */ /* 0x000fe200078e020d */
[----:B------:R-:W-:Y:S01]  /*0b80*/  LOP3.LUT R10, R10, 0x1c0, RZ, 0xc0, !PT ;  /* 0x000001c00a0a7812 */ /* 0x000fe200078ec0ff */
[----:B------:R5:W-:Y:S01]  /*0b90*/  LDGSTS.E.BYPASS.LTC128B.128 [R199+0x2000], [R20.64] ;  /* 0x0200000014c77fae */ /* 0x000be2000b901d50 */
[----:B------:R-:W-:-:S03]  /*0ba0*/  SHF.R.U32.HI R82, RZ, 0x3, R82 ;  /* 0x00000003ff527819 */ /* 0x000fc60000011652 */
[----:B------:R2:W-:Y:S01]  /*0bb0*/  LDGSTS.E.BYPASS.LTC128B.128 [R199+0x2800], [R18.64] ;  /* 0x0280000012c77fae */ /* 0x0005e2000b901d50 */
[----:B------:R-:W-:-:S03]  /*0bc0*/  LOP3.LUT R82, R9, R82, RZ, 0x3c, !PT ;  /* 0x0000005209527212 */ /* 0x000fc600078e3cff */
[----:B------:R2:W-:Y:S01]  /*0bd0*/  LDGSTS.E.BYPASS.LTC128B.128 [R199+0x3000], [R16.64] ;  /* 0x0300000010c77fae */ /* 0x0005e2000b901d50 */
[----:B------:R-:W-:Y:S01]  /*0be0*/  LOP3.LUT R191, R82, R83, RZ, 0xfc, !PT ;  /* 0x0000005352bf7212 */ /* 0x000fe200078efcff */
[----:B-1----:R-:W-:-:S04]  /*0bf0*/  IMAD.WIDE.U32 R14, R81, UR12, R202 ;  /* 0x0000000c510e7c25 */ /* 0x002fc8000f8e00ca */
[----:B------:R-:W-:Y:S01]  /*0c00*/  IMAD.IADD R8, R15, 0x1, R8 ;  /* 0x000000010f087824 */ /* 0x000fe200078e0208 */
[----:B---3--:R-:W-:Y:S02]  /*0c10*/  LEA R22, P0, R14, c[0x0][0x168], 0x1 ;  /* 0x00005a000e167a11 */ /* 0x008fe400078008ff */
[----:B----4-:R-:W-:Y:S01]  /*0c20*/  IADD3 R24, P1, R16, UR8, RZ ;  /* 0x0000000810187c10 */ /* 0x010fe2000ff3e0ff */
[----:B------:R-:W-:Y:S01]  /*0c30*/  USHF.L.U32 UR8, UR6, 0x5, URZ ;  /* 0x0000000506087899 */ /* 0x000fe2000800063f */
[----:B------:R-:W-:Y:S01]  /*0c40*/  LEA.HI.X R23, R14, c[0x0][0x16c], R8, 0x1, P0 ;  /* 0x00005b000e177a11 */ /* 0x000fe200000f0c08 */
[----:B------:R-:W-:Y:S01]  /*0c50*/  USHF.L.U64.HI UR6, UR6, UR10, UR7 ;  /* 0x0000000a06067299 */ /* 0x000fe20008010207 */
[----:B------:R-:W-:Y:S01]  /*0c60*/  IADD3.X R25, R17, UR9, RZ, P1, !PT ;  /* 0x0000000911197c10 */ /* 0x000fe20008ffe4ff */
[----:B------:R-:W-:Y:S01]  /*0c70*/  IMAD.WIDE.U32 R14, R81, UR14, R154 ;  /* 0x0000000e510e7c25 */ /* 0x000fe2000f8e009a */
[----:B------:R-:W-:Y:S02]  /*0c80*/  LOP3.LUT R8, R10, 0x8, R7, 0xf8, !PT ;  /* 0x000000080a087812 */ /* 0x000fe400078ef807 */
[----:B-----5:R-:W-:Y:S01]  /*0c90*/  IADD3 R20, P0, R22, UR8, RZ ;  /* 0x0000000816147c10 */ /* 0x020fe2000ff1e0ff */
[----:B------:R1:W-:Y:S01]  /*0ca0*/  LDGSTS.E.BYPASS.LTC128B.128 [R199+0x3800], [R24.64] ;  /* 0x0380000018c77fae */ /* 0x0003e2000b901d50 */
[----:B------:R-:W-:Y:S01]  /*0cb0*/  IMAD.IADD R4, R15, 0x1, R4 ;  /* 0x000000010f047824 */ /* 0x000fe200078e0204 */
[----:B------:R-:W-:-:S02]  /*0cc0*/  SHF.R.U32.HI R7, RZ, 0x3, R10 ;  /* 0x00000003ff077819 */ /* 0x000fc4000001160a */
[----:B------:R-:W-:Y:S01]  /*0cd0*/  IADD3.X R21, R23, UR6, RZ, P0, !PT ;  /* 0x0000000617157c10 */ /* 0x000fe200087fe4ff */
[----:B------:R3:W-:Y:S01]  /*0ce0*/  LDGSTS.E.BYPASS.LTC128B.128 [R199+0x4000], [R22.64] ;  /* 0x0400000016c77fae */ /* 0x0007e2000b901d50 */
[----:B--2---:R-:W-:Y:S02]  /*0cf0*/  IADD3 R18, P0, R20, UR8, RZ ;  /* 0x0000000814127c10 */ /* 0x004fe4000ff1e0ff */
[----:B------:R-:W-:Y:S01]  /*0d00*/  LOP3.LUT R7, R8, R7, RZ, 0x3c, !PT ;  /* 0x0000000708077212 */ /* 0x000fe200078e3cff */
[----:B------:R3:W-:Y:S01]  /*0d10*/  LDGSTS.E.BYPASS.LTC128B.128 [R199+0x4800], [R20.64] ;  /* 0x0480000014c77fae */ /* 0x0007e2000b901d50 */
[----:B------:R-:W-:Y:S02]  /*0d20*/  IADD3.X R19, R21, UR6, RZ, P0, !PT ;  /* 0x0000000615137c10 */ /* 0x000fe400087fe4ff */
[----:B------:R-:W-:Y:S01]  /*0d30*/  IADD3 R16, P0, R18, UR8, RZ ;  /* 0x0000000812107c10 */ /* 0x000fe2000ff1e0ff */
[----:B------:R-:W-:Y:S01]  /*0d40*/  IMAD R2, R2, 0x200, R7 ;  /* 0x0000020002027824 */ /* 0x000fe200078e0207 */
[----:B------:R-:W-:Y:S01]  /*0d50*/  LEA R7, R86, R83, 0xa ;  /* 0x0000005356077211 */ /* 0x000fe200078e50ff */
[----:B------:R2:W-:Y:S01]  /*0d60*/  LDGSTS.E.BYPASS.LTC128B.128 [R199+0x5000], [R18.64] ;  /* 0x0500000012c77fae */ /* 0x0005e2000b901d50 */
[----:B------:R-:W-:-:S02]  /*0d70*/  IADD3.X R17, R19, UR6, RZ, P0, !PT ;  /* 0x0000000613117c10 */ /* 0x000fc400087fe4ff */
[----:B------:R-:W-:Y:S01]  /*0d80*/  LEA R12, P0, R14, c[0x0][0x170], 0x1 ;  /* 0x00005c000e0c7a11 */ /* 0x000fe200078008ff */
[----:B------:R-:W-:Y:S01]  /*0d90*/  IMAD.IADD R198, R7, 0x1, R82 ;  /* 0x0000000107c67824 */ /* 0x000fe200078e0252 */
[----:B------:R-:W-:Y:S01]  /*0da0*/  SHF.L.U32 R102, R2, 0x1, RZ ;  /* 0x0000000102667819 */ /* 0x000fe200000006ff */
[----:B------:R4:W-:Y:S01]  /*0db0*/  LDGSTS.E.BYPASS.LTC128B.128 [R199+0x5800], [R16.64] ;  /* 0x0580000010c77fae */ /* 0x0009e2000b901d50 */
[----:B------:R-:W-:Y:S01]  /*0dc0*/  LEA.HI.X R13, R14, c[0x0][0x174], R4, 0x1, P0 ;  /* 0x00005d000e0d7a11 */ /* 0x000fe200000f0c04 */
[----:B------:R-:W-:Y:S01]  /*0dd0*/  IMAD.SHL.U32 R198, R198, 0x2, RZ ;  /* 0x00000002c6c67824 */ /* 0x000fe200078e00ff */
[----:B------:R-:W-:Y:S01]  /*0de0*/  LOP3.LUT P1, RZ, R5, 0x2, RZ, 0xc0, !PT ;  /* 0x0000000205ff7812 */ /* 0x000fe2000782c0ff */
[----:B------:R-:W0:Y:S01]  /*0df0*/  LDGDEPBAR ;  /* 0x00000000000079af */ /* 0x000e220000000000 */
[----:B------:R-:W-:Y:S01]  /*0e00*/  LEA R197, R2, 0x4000, 0x1 ;  /* 0x0000400002c57811 */ /* 0x000fe200078e08ff */
[----:B------:R-:W-:-:S03]  /*0e10*/  IMAD.MOV.U32 R2, RZ, RZ, 0x40 ;  /* 0x00000040ff027424 */ /* 0x000fc600078e00ff */
[----:B------:R-:W-:Y:S02]  /*0e20*/  IADD3 R193, R197, 0x40, RZ ;  /* 0x00000040c5c17810 */ /* 0x000fe40007ffe0ff */
[----:B----4-:R-:W-:Y:S01]  /*0e30*/  IADD3 R16, P0, R12, UR4, RZ ;  /* 0x000000040c107c10 */ /* 0x010fe2000ff1e0ff */
[----:B------:R-:W-:-:S04]  /*0e40*/  DEPBAR.LE SB0, 0x0 ;  /* 0x000080000000791a */ /* 0x000fc80000000000 */
[----:B------:R-:W-:Y:S01]  /*0e50*/  BAR.SYNC.DEFER_BLOCKING 0x0 ;  /* 0x0000000000007b1d */ /* 0x000fe20000010000 */
[----:B------:R-:W-:Y:S02]  /*0e60*/  IADD3.X R17, R13, UR5, RZ, P0, !PT ;  /* 0x000000050d117c10 */ /* 0x000fe400087fe4ff */
[----:B------:R-:W-:-:S04]  /*0e70*/  IADD3 R14, P0, R16, UR4, RZ ;  /* 0x00000004100e7c10 */ /* 0x000fc8000ff1e0ff */
[----:B------:R-:W-:Y:S02]  /*0e80*/  IADD3.X R15, R17, UR5, RZ, P0, !PT ;  /* 0x00000005110f7c10 */ /* 0x000fe400087fe4ff */
[----:B--2---:R-:W-:-:S04]  /*0e90*/  IADD3 R18, P0, R14, UR4, RZ ;  /* 0x000000040e127c10 */ /* 0x004fc8000ff1e0ff */
[----:B------:R-:W-:Y:S02]  /*0ea0*/  IADD3.X R19, R15, UR5, RZ, P0, !PT ;  /* 0x000000050f137c10 */ /* 0x000fe400087fe4ff */
[----:B------:R-:W-:-:S04]  /*0eb0*/  LOP3.LUT P0, RZ, R6, 0x2, RZ, 0xc0, !PT ;  /* 0x0000000206ff7812 */ /* 0x000fc8000780c0ff */
[C---:B------:R-:W-:Y:S02]  /*0ec0*/  SEL R4, R0.reuse, 0xffffffe0, !P0 ;  /* 0xffffffe000047807 */ /* 0x040fe40004000000 */
[----:B------:R-:W-:Y:S02]  /*0ed0*/  SEL R0, R0, 0xffffffe0, !P1 ;  /* 0xffffffe000007807 */ /* 0x000fe40004800000 */
[----:B------:R-:W-:Y:S01]  /*0ee0*/  IADD3 R195, R197, R4, RZ ;  /* 0x00000004c5c37210 */ /* 0x000fe20007ffe0ff */
[----:B------:R-:W-:Y:S01]  /*0ef0*/  @!PT LDS RZ, [RZ] ;  /* 0x00000000fffff984 */ /* 0x000fe20000000800 */
[----:B------:R-:W-:Y:S01]  /*0f00*/  @!PT LDS RZ, [RZ] ;  /* 0x00000000fffff984 */ /* 0x000fe20000000800 */
[----:B------:R-:W-:Y:S01]  /*0f10*/  @!PT LDS RZ, [RZ] ;  /* 0x00000000fffff984 */ /* 0x000fe20000000800 */
[----:B------:R2:W-:Y:S01]  /*0f20*/  LDGSTS.E.BYPASS.LTC128B.128 [R199+0x6000], [R12.64] ;  /* 0x060000000cc77fae */ /* 0x0005e2000b901d50 */
[----:B------:R-:W-:Y:S01]  /*0f30*/  LOP3.LUT P0, RZ, R6, 0x4, RZ, 0xc0, !PT ;  /* 0x0000000406ff7812 */ /* 0x000fe2000780c0ff */
[----:B------:R-:W-:Y:S01]  /*0f40*/  IMAD.IADD R196, R198, 0x1, R0 ;  /* 0x00000001c6c47824 */ /* 0x000fe200078e0200 */
[----:B------:R-:W-:Y:S01]  /*0f50*/  LOP3.LUT P1, RZ, R5, 0x4, RZ, 0xc0, !PT ;  /* 0x0000000405ff7812 */ /* 0x000fe2000782c0ff */
[----:B------:R4:W-:Y:S03]  /*0f60*/  LDGSTS.E.BYPASS.LTC128B.128 [R199+0x6800], [R16.64] ;  /* 0x0680000010c77fae */ /* 0x0009e6000b901d50 */
[----:B------:R-:W-:Y:S01]  /*0f70*/  SEL R2, R2, 0xffffffc0, !P1 ;  /* 0xffffffc002027807 */ /* 0x000fe20004800000 */
[----:B------:R2:W-:Y:S03]  /*0f80*/  LDGSTS.E.BYPASS.LTC128B.128 [R199+0x7000], [R14.64] ;  /* 0x070000000ec77fae */ /* 0x0005e6000b901d50 */
[----:B------:R-:W-:Y:S01]  /*0f90*/  IADD3 R194, R198, R2, RZ ;  /* 0x00000002c6c27210 */ /* 0x000fe20007ffe0ff */
[----:B------:R4:W-:Y:S02]  /*0fa0*/  LDGSTS.E.BYPASS.LTC128B.128 [R199+0x7800], [R18.64] ;  /* 0x0780000012c77fae */ /* 0x0009e4000b901d50 */
[----:B------:R-:W-:-:S02]  /*0fb0*/  @P0 IADD3 R193, R197, -0x40, RZ ;  /* 0xffffffc0c5c10810 */ /* 0x000fc40007ffe0ff */
[----:B------:R-:W-:Y:S01]  /*0fc0*/  LDSM.16.M88.4 R44, [R102+0x4000] ;  /* 0x00400000662c783b */ /* 0x000fe20000000200 */
[----:B------:R-:W-:Y:S02]  /*0fd0*/  IADD3 R192, R0, R194, RZ ;  /* 0x000000c200c07210 */ /* 0x000fe40007ffe0ff */
[----:B------:R-:W-:Y:S01]  /*0fe0*/  IMAD.IADD R184, R4, 0x1, R193 ;  /* 0x0000000104b87824 */ /* 0x000fe200078e02c1 */
[----:B------:R-:W5:Y:S01]  /*0ff0*/  LDSM.16.M88.4 R28, [R198+0x2000] ;  /* 0x00200000c61c783b */ /* 0x000f620000000200 */
[----:B------:R-:W-:Y:S02]  /*1000*/  ISETP.NE.AND P0, PT, R3, 0x1, PT ;  /* 0x000000010300780c */ /* 0x000fe40003f05270 */
[C---:B------:R-:W-:Y:S01]  /*1010*/  IADD3 R187, R193.reuse, 0x800, RZ ;  /* 0x00000800c1bb7810 */ /* 0x040fe20007ffe0ff */
[----:B------:R-:W5:Y:S01]  /*1020*/  LDSM.16.M88.4 R8, [R198] ;  /* 0x00000000c608783b */ /* 0x000f620000000200 */
[C---:B------:R-:W-:Y:S02]  /*1030*/  IADD3 R186, R193.reuse, 0x1000, RZ ;  /* 0x00001000c1ba7810 */ /* 0x040fe40007ffe0ff */
[----:B------:R-:W-:Y:S01]  /*1040*/  IADD3 R185, R193, 0x1800, RZ ;  /* 0x00001800c1b97810 */ /* 0x000fe20007ffe0ff */
[----:B------:R-:W-:Y:S04]  /*1050*/  LDSM.16.M88.4 R48, [R195] ;  /* 0x00000000c330783b */ /* 0x000fe80000000200 */
[----:B---3--:R-:W3:Y:S04]  /*1060*/  LDSM.16.M88.4 R20, [R196+0x2000] ;  /* 0x00200000c414783b */ /* 0x008ee80000000200 */
[----:B-1----:R-:W1:Y:S04]  /*1070*/  LDSM.16.M88.4 R24, [R196] ;  /* 0x00000000c418783b */ /* 0x002e680000000200 */
[----:B------:R-:W-:Y:S04]  /*1080*/  LDSM.16.M88.4 R76, [R193] ;  /* 0x00000000c14c783b */ /* 0x000fe80000000200 */
[----:B--2---:R-:W2:Y:S04]  /*1090*/  LDSM.16.M88.4 R12, [R194+0x2000] ;  /* 0x00200000c20c783b */ /* 0x004ea80000000200 */
[----:B----4-:R-:W4:Y:S04]  /*10a0*/  LDSM.16.M88.4 R16, [R194] ;  /* 0x00000000c210783b */ /* 0x010f280000000200 */
[----:B------:R-:W-:Y:S04]  /*10b0*/  LDSM.16.M88.4 R72, [R184] ;  /* 0x00000000b848783b */ /* 0x000fe80000000200 */
[----:B------:R-:W1:Y:S01]  /*10c0*/  LDSM.16.M88.4 R36, [R192+0x2000] ;  /* 0x00200000c024783b */ /* 0x000e620000000200 */
[-C--:B-----5:R-:W-:Y:S03]  /*10d0*/  HMMA.16816.F32.BF16 R32, R28, R44.reuse, RZ ;  /* 0x0000002c1c20723c */ /* 0x0a0fe600000418ff */
[----:B------:R-:W5:Y:S04]  /*10e0*/  LDSM.16.M88.4 R68, [R102+0x4800] ;  /* 0x004800006644783b */ /* 0x000f680000000200 */
[----:B------:R-:W2:Y:S01]  /*10f0*/  LDSM.16.M88.4 R40, [R192] ;  /* 0x00000000c028783b */ /* 0x000ea20000000200 */
[----:B------:R-:W-:Y:S03]  /*1100*/  HMMA.16816.F32.BF16 R64, R8, R44, RZ ;  /* 0x0000002c0840723c */ /* 0x000fe600000418ff */
[----:B------:R-:W2:Y:S04]  /*1110*/  LDSM.16.M88.4 R60, [R195+0x800] ;  /* 0x00080000c33c783b */ /* 0x000ea80000000200 */
[----:B------:R-:W0:Y:S09]  /*1120*/  LDGDEPBAR ;  /* 0x00000000000079af */ /* 0x000e320000000000 */
[----:B---3--:R-:W-:Y:S08]  /*1130*/  HMMA.16816.F32.BF16 R4, R20, R48, R32 ;  /* 0x000000301404723c */ /* 0x008ff00000041820 */
[----:B------:R-:W-:Y:S08]  /*1140*/  HMMA.16816.F32.BF16 R32, R8, R46, RZ ;  /* 0x0000002e0820723c */ /* 0x000ff000000418ff */
[----:B-1----:R-:W-:Y:S08]  /*1150*/  HMMA.16816.F32.BF16 R64, R24, R48, R64 ;  /* 0x000000301840723c */ /* 0x002ff00000041840 */
[----:B------:R-:W-:Y:S08]  /*1160*/  HMMA.16816.F32.BF16 R44, R28, R46, RZ ;  /* 0x0000002e1c2c723c */ /* 0x000ff000000418ff */
[----:B--2---:R-:W-:Y:S08]  /*1170*/  HMMA.16816.F32.BF16 R4, R12, R76, R4 ;  /* 0x0000004c0c04723c */ /* 0x004ff00000041804 */
[----:B------:R-:W-:Y:S08]  /*1180*/  HMMA.16816.F32.BF16 R32, R24, R50, R32 ;  /* 0x000000321820723c */ /* 0x000ff00000041820 */
[----:B----4-:R-:W-:Y:S08]  /*1190*/  HMMA.16816.F32.BF16 R64, R16, R76, R64 ;  /* 0x0000004c1040723c */ /* 0x010ff00000041840 */
[----:B------:R-:W-:Y:S01]  /*11a0*/  HMMA.16816.F32.BF16 R44, R20, R50, R44 ;  /* 0x00000032142c723c */ /* 0x000fe2000004182c */
[----:B------:R-:W1:Y:S07]  /*11b0*/  LDSM.16.M88.4 R48, [R193+0x800] ;  /* 0x00080000c130783b */ /* 0x000e6e0000000200 */
[----:B------:R-:W-:Y:S08]  /*11c0*/  HMMA.16816.F32.BF16 R4, R36, R72, R4 ;  /* 0x000000482404723c */ /* 0x000ff00000041804 */
[----:B------:R-:W-:Y:S08]  /*11d0*/  HMMA.16816.F32.BF16 R32, R16, R78, R32 ;  /* 0x0000004e1020723c */ /* 0x000ff00000041820 */
[----:B-----5:R-:W-:Y:S08]  /*11e0*/  HMMA.16816.F32.BF16 R52, R28, R68, RZ ;  /* 0x000000441c34723c */ /* 0x020ff000000418ff */
[----:B------:R-:W-:Y:S01]  /*11f0*/  HMMA.16816.F32.BF16 R64, R40, R72, R64 ;  /* 0x000000482840723c */ /* 0x000fe20000041840 */
[----:B------:R-:W-:-:S02]  /*1200*/  FMUL.FTZ R4, R4, c[0x0][0x2ec] ;  /* 0x0000bb0004047a20 */ /* 0x000fc40000410000 */
[----:B------:R-:W-:Y:S02]  /*1210*/  FMUL.FTZ R93, R5, c[0x0][0x2ec] ;  /* 0x0000bb00055d7a20 */ /* 0x000fe40000410000 */
[----:B------:R2:W3:Y:S01]  /*1220*/  MUFU.TANH R92, R4 ;  /* 0x00000004005c7308 */ /* 0x0004e20000002400 */
[----:B------:R-:W-:Y:S02]  /*1230*/  FMUL.FTZ R94, R6, c[0x0][0x2ec] ;  /* 0x0000bb00065e7a20 */ /* 0x000fe40000410000 */
[----:B------:R-:W-:Y:S01]  /*1240*/  HMMA.16816.F32.BF16 R56, R8, R68, RZ ;  /* 0x000000440838723c */ /* 0x000fe200000418ff */
[----:B------:R-:W-:-:S04]  /*1250*/  FMUL.FTZ R95, R7, c[0x0][0x2ec] ;  /* 0x0000bb00075f7a20 */ /* 0x000fc80000410000 */
[----:B------:R-:W4:Y:S03]  /*1260*/  MUFU.TANH R93, R93 ;  /* 0x0000005d005d7308 */ /* 0x000f260000002400 */
[----:B------:R-:W-:Y:S01]  /*1270*/  HMMA.16816.F32.BF16 R44, R12, R78, R44 ;  /* 0x0000004e0c2c723c */ /* 0x000fe2000004182c */
[----:B------:R-:W-:Y:S04]  /*1280*/  LDSM.16.M88.4 R76, [R193+0x1000] ;  /* 0x00100000c14c783b */ /* 0x000fe80000000200 */
[----:B--2---:R-:W2:Y:S01]  /*1290*/  LDSM.16.M88.4 R4, [R102+0x5000] ;  /* 0x005000006604783b */ /* 0x004ea20000000200 */
[----:B------:R-:W1:Y:S02]  /*12a0*/  MUFU.TANH R94, R94 ;  /* 0x0000005e005e7308 */ /* 0x000e640000002400 */
[----:B------:R-:W-:Y:S01]  /*12b0*/  HMMA.16816.F32.BF16 R32, R40, R74, R32 ;  /* 0x0000004a2820723c */ /* 0x000fe20000041820 */
[----:B------:R-:W-:-:S02]  /*12c0*/  FMUL.FTZ R64, R64, c[0x0][0x2ec] ;  /* 0x0000bb0040407a20 */ /* 0x000fc40000410000 */
[----:B------:R-:W-:Y:S02]  /*12d0*/  FMUL.FTZ R65, R65, c[0x0][0x2ec] ;  /* 0x0000bb0041417a20 */ /* 0x000fe40000410000 */
[----:B------:R-:W-:Y:S01]  /*12e0*/  FMUL.FTZ R89, R66, c[0x0][0x2ec] ;  /* 0x0000bb0042597a20 */ /* 0x000fe20000410000 */
[----:B------:R-:W1:Y:S01]  /*12f0*/  MUFU.TANH R88, R64 ;  /* 0x0000004000587308 */ /* 0x000e620000002400 */
[----:B------:R-:W-:Y:S01]  /*1300*/  FMUL.FTZ R91, R67, c[0x0][0x2ec] ;  /* 0x0000bb00435b7a20 */ /* 0x000fe20000410000 */
[-C--:B------:R-:W-:Y:S06]  /*1310*/  HMMA.16816.F32.BF16 R52, R20, R60.reuse, R52 ;  /* 0x0000003c1434723c */ /* 0x080fec0000041834 */
[----:B------:R5:W1:Y:S02]  /*1320*/  MUFU.TANH R90, R65 ;  /* 0x00000041005a7308 */ /* 0x000a640000002400 */
[----:B------:R-:W-:Y:S06]  /*1330*/  HMMA.16816.F32.BF16 R56, R24, R60, R56 ;  /* 0x0000003c1838723c */ /* 0x000fec0000041838 */
[----:B------:R-:W1:Y:S02]  /*1340*/  MUFU.TANH R89, R89 ;  /* 0x0000005900597308 */ /* 0x000e640000002400 */
[----:B------:R-:W-:Y:S01]  /*1350*/  HMMA.16816.F32.BF16 R44, R36, R74, R44 ;  /* 0x0000004a242c723c */ /* 0x000fe2000004182c */
[----:B------:R-:W-:-:S02]  /*1360*/  FMUL.FTZ R32, R32, c[0x0][0x2ec] ;  /* 0x0000bb0020207a20 */ /* 0x000fc40000410000 */
[----:B------:R-:W-:Y:S02]  /*1370*/  FMUL.FTZ R98, R33, c[0x0][0x2ec] ;  /* 0x0000bb0021627a20 */ /* 0x000fe40000410000 */
[----:B------:R-:W-:Y:S01]  /*1380*/  FMUL.FTZ R96, R34, c[0x0][0x2ec] ;  /* 0x0000bb0022607a20 */ /* 0x000fe20000410000 */
[----:B-----5:R-:W5:Y:S01]  /*1390*/  LDSM.16.M88.4 R64, [R184+0x800] ;  /* 0x00080000b840783b */ /* 0x020f620000000200 */
[----:B------:R1:W1:Y:S01]  /*13a0*/  MUFU.TANH R97, R32 ;  /* 0x0000002000617308 */ /* 0x0002620000002400 */
[----:B------:R-:W-:Y:S01]  /*13b0*/  HMMA.16816.F32.BF16 R72, R8, R70, RZ ;  /* 0x000000460848723c */ /* 0x000fe200000418ff */
[----:B------:R-:W-:-:S06]  /*13c0*/  FMUL.FTZ R99, R35, c[0x0][0x2ec] ;  /* 0x0000bb0023637a20 */ /* 0x000fcc0000410000 */
[----:B------:R-:W2:Y:S01]  /*13d0*/  MUFU.TANH R91, R91 ;  /* 0x0000005b005b7308 */ /* 0x000ea20000002400 */
[----:B------:R-:W-:Y:S01]  /*13e0*/  HMMA.16816.F32.BF16 R68, R28, R70, RZ ;  /* 0x000000461c44723c */ /* 0x000fe200000418ff */
[----:B-1----:R-:W1:Y:S07]  /*13f0*/  LDSM.16.M88.4 R32, [R195+0x1000] ;  /* 0x00100000c320783b */ /* 0x002e6e0000000200 */
[----:B------:R-:W-:Y:S01]  /*1400*/  HMMA.16816.F32.BF16 R52, R12, R48, R52 ;  /* 0x000000300c34723c */ /* 0x000fe20000041834 */
[----:B------:R-:W-:Y:S01]  /*1410*/  FMUL.FTZ R44, R44, c[0x0][0x2ec] ;  /* 0x0000bb002c2c7a20 */ /* 0x000fe20000410000 */
[----:B------:R-:W1:Y:S01]  /*1420*/  MUFU.TANH R95, R95 ;  /* 0x0000005f005f7308 */ /* 0x000e620000002400 */
[----:B------:R-:W-:-:S02]  /*1430*/  FMUL.FTZ R101, R45, c[0x0][0x2ec] ;  /* 0x0000bb002d657a20 */ /* 0x000fc40000410000 */
[----:B------:R-:W-:Y:S02]  /*1440*/  FMUL.FTZ R103, R46, c[0x0][0x2ec] ;  /* 0x0000bb002e677a20 */ /* 0x000fe40000410000 */
[----:B------:R-:W-:Y:S01]  /*1450*/  FMUL.FTZ R105, R47, c[0x0][0x2ec] ;  /* 0x0000bb002f697a20 */ /* 0x000fe20000410000 */
[----:B------:R-:W-:Y:S02]  /*1460*/  HMMA.16816.F32.BF16 R56, R16, R48, R56 ;  /* 0x000000301038723c */ /* 0x000fe40000041838 */
[----:B------:R1:W1:Y:S06]  /*1470*/  MUFU.TANH R100, R44 ;  /* 0x0000002c00647308 */ /* 0x00026c0000002400 */
[-C--:B------:R-:W-:Y:S02]  /*1480*/  HMMA.16816.F32.BF16 R68, R20, R62.reuse, R68 ;  /* 0x0000003e1444723c */ /* 0x080fe40000041844 */
[----:B------:R-:W1:Y:S06]  /*1490*/  MUFU.TANH R98, R98 ;  /* 0x0000006200627308 */ /* 0x000e6c0000002400 */
[----:B------:R-:W-:Y:S02]  /*14a0*/  HMMA.16816.F32.BF16 R72, R24, R62, R72 ;  /* 0x0000003e1848723c */ /* 0x000fe40000041848 */
[----:B------:R-:W3:Y:S06]  /*14b0*/  MUFU.TANH R96, R96 ;  /* 0x0000006000607308 */ /* 0x000eec0000002400 */
[-C--:B--2---:R-:W-:Y:S02]  /*14c0*/  HMMA.16816.F32.BF16 R60, R8, R4.reuse, RZ ;  /* 0x00000004083c723c */ /* 0x084fe400000418ff */
[----:B------:R-:W2:Y:S06]  /*14d0*/  MUFU.TANH R99, R99 ;  /* 0x0000006300637308 */ /* 0x000eac0000002400 */
[----:B-1----:R-:W-:Y:S02]  /*14e0*/  HMMA.16816.F32.BF16 R44, R28, R4, RZ ;  /* 0x000000041c2c723c */ /* 0x002fe400000418ff */
[----:B------:R-:W1:Y:S06]  /*14f0*/  MUFU.TANH R101, R101 ;  /* 0x0000006500657308 */ /* 0x000e6c0000002400 */
[-C--:B-----5:R-:W-:Y:S02]  /*1500*/  HMMA.16816.F32.BF16 R52, R36, R64.reuse, R52 ;  /* 0x000000402434723c */ /* 0x0a0fe40000041834 */
[----:B------:R-:W1:Y:S06]  /*1510*/  MUFU.TANH R103, R103 ;  /* 0x0000006700677308 */ /* 0x000e6c0000002400 */
[----:B------:R-:W-:Y:S02]  /*1520*/  HMMA.16816.F32.BF16 R56, R40, R64, R56 ;  /* 0x000000402838723c */ /* 0x000fe40000041838 */
[----:B------:R-:W1:Y:S06]  /*1530*/  MUFU.TANH R105, R105 ;  /* 0x0000006900697308 */ /* 0x000e6c0000002400 */
[----:B------:R-:W-:Y:S08]  /*1540*/  HMMA.16816.F32.BF16 R68, R12, R50, R68 ;  /* 0x000000320c44723c */ /* 0x000ff00000041844 */
[----:B------:R-:W-:Y:S01]  /*1550*/  HMMA.16816.F32.BF16 R60, R24, R32, R60 ;  /* 0x00000020183c723c */ /* 0x000fe2000004183c */
[----:B------:R-:W-:-:S02]  /*1560*/  FMUL.FTZ R52, R52, c[0x0][0x2ec] ;  /* 0x0000bb0034347a20 */ /* 0x000fc40000410000 */
[----:B------:R-:W-:Y:S02]  /*1570*/  FMUL.FTZ R110, R53, c[0x0][0x2ec] ;  /* 0x0000bb00356e7a20 */ /* 0x000fe40000410000 */
[----:B------:R5:W1:Y:S01]  /*1580*/  MUFU.TANH R109, R52 ;  /* 0x00000034006d7308 */ /* 0x000a620000002400 */
[----:B------:R-:W-:Y:S02]  /*1590*/  FMUL.FTZ R111, R54, c[0x0][0x2ec] ;  /* 0x0000bb00366f7a20 */ /* 0x000fe40000410000 */
[----:B------:R-:W-:Y:S01]  /*15a0*/  HMMA.16816.F32.BF16 R44, R20, R32, R44 ;  /* 0x00000020142c723c */ /* 0x000fe2000004182c */
[----:B------:R-:W-:Y:S02]  /*15b0*/  FMUL.FTZ R112, R55, c[0x0][0x2ec] ;  /* 0x0000bb0037707a20 */ /* 0x000fe40000410000 */
[----:B------:R-:W-:Y:S02]  /*15c0*/  FMUL.FTZ R56, R56, c[0x0][0x2ec] ;  /* 0x0000bb0038387a20 */ /* 0x000fe40000410000 */
[----:B------:R-:W-:Y:S01]  /*15d0*/  FMUL.FTZ R57, R57, c[0x0][0x2ec] ;  /* 0x0000bb0039397a20 */ /* 0x000fe20000410000 */
[----:B------:R-:W1:Y:S01]  /*15e0*/  MUFU.TANH R110, R110 ;  /* 0x0000006e006e7308 */ /* 0x000e620000002400 */
[----:B------:R-:W-:Y:S01]  /*15f0*/  FMUL.FTZ R58, R58, c[0x0][0x2ec] ;  /* 0x0000bb003a3a7a20 */ /* 0x000fe20000410000 */
[----:B------:R-:W-:Y:S01]  /*1600*/  HMMA.16816.F32.BF16 R72, R16, R50, R72 ;  /* 0x000000321048723c */ /* 0x000fe20000041848 */
[----:B------:R-:W1:Y:S01]  /*1610*/  LDSM.16.M88.4 R48, [R184+0x1000] ;  /* 0x00100000b830783b */ /* 0x000e620000000200 */
[----:B------:R-:W-:-:S03]  /*1620*/  FMUL.FTZ R59, R59, c[0x0][0x2ec] ;  /* 0x0000bb003b3b7a20 */ /* 0x000fc60000410000 */
[----:B-----5:R5:W2:Y:S01]  /*1630*/  LDSM.16.M88.4 R52, [R102+0x5800] ;  /* 0x005800006634783b */ /* 0x020aa20000000200 */
[----:B------:R-:W1:Y:S02]  /*1640*/  MUFU.TANH R107, R56 ;  /* 0x00000038006b7308 */ /* 0x000e640000002400 */
[----:B------:R-:W-:Y:S06]  /*1650*/  HMMA.16816.F32.BF16 R68, R36, R66, R68 ;  /* 0x000000422444723c */ /* 0x000fec0000041844 */
[----:B------:R-:W1:Y:S02]  /*1660*/  MUFU.TANH R108, R57 ;  /* 0x00000039006c7308 */ /* 0x000e640000002400 */
[-C--:B------:R-:W-:Y:S06]  /*1670*/  HMMA.16816.F32.BF16 R60, R16, R76.reuse, R60 ;  /* 0x0000004c103c723c */ /* 0x080fec000004183c */
[----:B------:R-:W1:Y:S02]  /*1680*/  MUFU.TANH R104, R58 ;  /* 0x0000003a00687308 */ /* 0x000e640000002400 */
[----:B------:R-:W-:Y:S06]  /*1690*/  HMMA.16816.F32.BF16 R44, R12, R76, R44 ;  /* 0x0000004c0c2c723c */ /* 0x000fec000004182c */
[----:B------:R2:W2:Y:S02]  /*16a0*/  MUFU.TANH R106, R59 ;  /* 0x0000003b006a7308 */ /* 0x0004a40000002400 */
[----:B------:R-:W-:Y:S01]  /*16b0*/  HMMA.16816.F32.BF16 R72, R40, R66, R72 ;  /* 0x000000422848723c */ /* 0x000fe20000041848 */
[----:B------:R-:W3:Y:S01]  /*16c0*/  LDSM.16.M88.4 R64, [R195+0x1800] ;  /* 0x00180000c340783b */ /* 0x000ee20000000200 */
[----:B------:R-:W-:-:S02]  /*16d0*/  FMUL.FTZ R68, R68, c[0x0][0x2ec] ;  /* 0x0000bb0044447a20 */ /* 0x000fc40000410000 */
[----:B------:R-:W-:Y:S02]  /*16e0*/  FMUL.FTZ R115, R69, c[0x0][0x2ec] ;  /* 0x0000bb0045737a20 */ /* 0x000fe40000410000 */
[----:B-----5:R5:W3:Y:S02]  /*16f0*/  MUFU.TANH R102, R68 ;  /* 0x0000004400667308 */ /* 0x020ae40000002400 */
[----:B-1----:R-:W-:Y:S06]  /*1700*/  HMMA.16816.F32.BF16 R60, R40, R48, R60 ;  /* 0x00000030283c723c */ /* 0x002fec000004183c */
[----:B------:R-:W1:Y:S02]  /*1710*/  MUFU.TANH R111, R111 ;  /* 0x0000006f006f7308 */ /* 0x000e640000002400 */
[-C--:B--2---:R-:W-:Y:S06]  /*1720*/  HMMA.16816.F32.BF16 R56, R8, R6.reuse, RZ ;  /* 0x000000060838723c */ /* 0x084fec00000418ff */
[----:B------:R-:W2:Y:S02]  /*1730*/  MUFU.TANH R112, R112 ;  /* 0x0000007000707308 */ /* 0x000ea40000002400 */
[----:B------:R-:W-:Y:S01]  /*1740*/  FMUL.FTZ R72, R72, c[0x0][0x2ec] ;  /* 0x0000bb0048487a20 */ /* 0x000fe20000410000 */
[----:B------:R-:W-:Y:S01]  /*1750*/  HMMA.16816.F32.BF16 R4, R28, R6, RZ ;  /* 0x000000061c04723c */ /* 0x000fe200000418ff */
[----:B------:R-:W-:-:S02]  /*1760*/  FMUL.FTZ R73, R73, c[0x0][0x2ec] ;  /* 0x0000bb0049497a20 */ /* 0x000fc40000410000 */
[----:B------:R-:W-:Y:S02]  /*1770*/  FMUL.FTZ R74, R74, c[0x0][0x2ec] ;  /* 0x0000bb004a4a7a20 */ /* 0x000fe40000410000 */
[----:B------:R-:W-:Y:S01]  /*1780*/  FMUL.FTZ R75, R75, c[0x0][0x2ec] ;  /* 0x0000bb004b4b7a20 */ /* 0x000fe20000410000 */
[----:B------:R-:W1:Y:S02]  /*1790*/  MUFU.TANH R113, R72 ;  /* 0x0000004800717308 */ /* 0x000e640000002400 */
[----:B------:R-:W-:Y:S01]  /*17a0*/  HMMA.16816.F32.BF16 R44, R36, R48, R44 ;  /* 0x00000030242c723c */ /* 0x000fe2000004182c */
[----:B------:R-:W-:Y:S02]  /*17b0*/  FMUL.FTZ R60, R60, c[0x0][0x2ec] ;  /* 0x0000bb003c3c7a20 */ /* 0x000fe40000410000 */
[----:B------:R-:W-:Y:S02]  /*17c0*/  FMUL.FTZ R61, R61, c[0x0][0x2ec] ;  /* 0x0000bb003d3d7a20 */ /* 0x000fe40000410000 */
[----:B------:R-:W-:Y:S01]  /*17d0*/  FMUL.FTZ R180, R62, c[0x0][0x2ec] ;  /* 0x0000bb003eb47a20 */ /* 0x000fe20000410000 */
[----:B------:R-:W1:Y:S01]  /*17e0*/  MUFU.TANH R114, R73 ;  /* 0x0000004900727308 */ /* 0x000e620000002400 */
[----:B------:R-:W-:Y:S01]  /*17f0*/  FMUL.FTZ R48, R70, c[0x0][0x2ec] ;  /* 0x0000bb0046307a20 */ /* 0x000fe20000410000 */
[----:B------:R-:W-:Y:S01]  /*1800*/  HMMA.16816.F32.BF16 R56, R24, R34, R56 ;  /* 0x000000221838723c */ /* 0x000fe20000041838 */
[----:B------:R-:W-:-:S02]  /*1810*/  FMUL.FTZ R49, R71, c[0x0][0x2ec] ;  /* 0x0000bb0047317a20 */ /* 0x000fc40000410000 */
[----:B------:R-:W-:-:S03]  /*1820*/  FMUL.FTZ R172, R63, c[0x0][0x2ec] ;  /* 0x0000bb003fac7a20 */ /* 0x000fc60000410000 */
[----:B------:R-:W1:Y:S02]  /*1830*/  MUFU.TANH R76, R74 ;  /* 0x0000004a004c7308 */ /* 0x000e640000002400 */
[----:B------:R-:W-:Y:S06]  /*1840*/  HMMA.16816.F32.BF16 R4, R20, R34, R4 ;  /* 0x000000221404723c */ /* 0x000fec0000041804 */
[----:B------:R1:W1:Y:S02]  /*1850*/  MUFU.TANH R77, R75 ;  /* 0x0000004b004d7308 */ /* 0x0002640000002400 */
[----:B------:R-:W-:Y:S01]  /*1860*/  HMMA.16816.F32.BF16 R32, R8, R52, RZ ;  /* 0x000000340820723c */ /* 0x000fe200000418ff */
[----:B------:R-:W-:-:S02]  /*1870*/  FMUL.FTZ R142, R44, c[0x0][0x2ec] ;  /* 0x0000bb002c8e7a20 */ /* 0x000fc40000410000 */
[----:B------:R-:W-:-:S03]  /*1880*/  FMUL.FTZ R44, R46, c[0x0][0x2ec] ;  /* 0x0000bb002e2c7a20 */ /* 0x000fc60000410000 */
[----:B------:R-:W2:Y:S02]  /*1890*/  MUFU.TANH R116, R60 ;  /* 0x0000003c00747308 */ /* 0x000ea40000002400 */
[----:B-----5:R-:W-:Y:S01]  /*18a0*/  HMMA.16816.F32.BF16 R68, R28, R52, RZ ;  /* 0x000000341c44723c */ /* 0x020fe200000418ff */
[----:B-1----:R-:W1:Y:S05]  /*18b0*/  LDSM.16.M88.4 R72, [R193+0x1800] ;  /* 0x00180000c148783b */ /* 0x002e6a0000000200 */
[----:B------:R5:W1:Y:S02]  /*18c0*/  MUFU.TANH R220, R61 ;  /* 0x0000003d00dc7308 */ /* 0x000a640000002400 */
[-C--:B------:R-:W-:Y:S06]  /*18d0*/  HMMA.16816.F32.BF16 R8, R8, R54.reuse, RZ ;  /* 0x000000360808723c */ /* 0x080fec00000418ff */
[----:B------:R-:W1:Y:S02]  /*18e0*/  MUFU.TANH R115, R115 ;  /* 0x0000007300737308 */ /* 0x000e640000002400 */
[----:B------:R-:W-:Y:S01]  /*18f0*/  HMMA.16816.F32.BF16 R28, R28, R54, RZ ;  /* 0x000000361c1c723c */ /* 0x000fe200000418ff */
[----:B-----5:R-:W5:Y:S07]  /*1900*/  LDSM.16.M88.4 R60, [R184+0x1800] ;  /* 0x00180000b83c783b */ /* 0x020f6e0000000200 */
[----:B------:R-:W-:Y:S01]  /*1910*/  HMMA.16816.F32.BF16 R4, R12, R78, R4 ;  /* 0x0000004e0c04723c */ /* 0x000fe20000041804 */
[----:B------:R-:W1:Y:S01]  /*1920*/  MUFU.TANH R48, R48 ;  /* 0x0000003000307308 */ /* 0x000e620000002400 */
[----:B------:R-:W-:-:S06]  /*1930*/  DEPBAR.LE SB0, 0x0 ;  /* 0x000080000000791a */ /* 0x000fcc0000000000 */
[-C--:B---3--:R-:W-:Y:S01]  /*1940*/  HMMA.16816.F32.BF16 R32, R24, R64.reuse, R32 ;  /* 0x000000401820723c */ /* 0x088fe20000041820 */
[----:B------:R-:W3:Y:S07]  /*1950*/  MUFU.TANH R49, R49 ;  /* 0x0000003100317308 */ /* 0x000eee0000002400 */
[----:B------:R-:W-:Y:S01]  /*1960*/  HMMA.16816.F32.BF16 R68, R20, R64, R68 ;  /* 0x000000401444723c */ /* 0x000fe20000041844 */
[----:B------:R-:W1:Y:S06]  /*1970*/  MUFU.TANH R180, R180 ;  /* 0x000000b400b47308 */ /* 0x000e6c0000002400 */
[----:B------:R-:W-:Y:S01]  /*1980*/  FMUL.FTZ R64, R45, c[0x0][0x2ec] ;  /* 0x0000bb002d407a20 */ /* 0x000fe20000410000 */
[-C--:B------:R-:W-:Y:S01]  /*1990*/  HMMA.16816.F32.BF16 R8, R24, R66.reuse, R8 ;  /* 0x000000421808723c */ /* 0x080fe20000041808 */
[----:B------:R-:W-:Y:S01]  /*19a0*/  FMUL.FTZ R45, R47, c[0x0][0x2ec] ;  /* 0x0000bb002f2d7a20 */ /* 0x000fe20000410000 */
[----:B------:R-:W1:Y:S06]  /*19b0*/  MUFU.TANH R172, R172 ;  /* 0x000000ac00ac7308 */ /* 0x000e6c0000002400 */
[----:B------:R-:W-:Y:S02]  /*19c0*/  HMMA.16816.F32.BF16 R28, R20, R66, R28 ;  /* 0x00000042141c723c */ /* 0x000fe4000004181c */
[----:B------:R-:W1:Y:S06]  /*19d0*/  MUFU.TANH R142, R142 ;  /* 0x0000008e008e7308 */ /* 0x000e6c0000002400 */
[----:B------:R-:W-:Y:S02]  /*19e0*/  HMMA.16816.F32.BF16 R56, R16, R78, R56 ;  /* 0x0000004e1038723c */ /* 0x000fe40000041838 */
[----:B------:R-:W2:Y:S06]  /*19f0*/  MUFU.TANH R64, R64 ;  /* 0x0000004000407308 */ /* 0x000eac0000002400 */
[----:B------:R-:W-:Y:S02]  /*1a00*/  HMMA.16816.F32.BF16 R4, R36, R50, R4 ;  /* 0x000000322404723c */ /* 0x000fe40000041804 */
[----:B------:R-:W2:Y:S06]  /*1a10*/  MUFU.TANH R44, R44 ;  /* 0x0000002c002c7308 */ /* 0x000eac0000002400 */
[-C--:B-1----:R-:W-:Y:S02]  /*1a20*/  HMMA.16816.F32.BF16 R32, R16, R72.reuse, R32 ;  /* 0x000000481020723c */ /* 0x082fe40000041820 */
[----:B------:R-:W1:Y:S06]  /*1a30*/  MUFU.TANH R45, R45 ;  /* 0x0000002d002d7308 */ /* 0x000e6c0000002400 */
[----:B------:R-:W-:Y:S08]  /*1a40*/  HMMA.16816.F32.BF16 R68, R12, R72, R68 ;  /* 0x000000480c44723c */ /* 0x000ff00000041844 */
[----:B------:R-:W-:Y:S01]  /*1a50*/  HMMA.16816.F32.BF16 R8, R16, R74, R8 ;  /* 0x0000004a1008723c */ /* 0x000fe20000041808 */
[----:B------:R-:W-:-:S02]  /*1a60*/  FMUL.FTZ R25, R4, c[0x0][0x2ec] ;  /* 0x0000bb0004197a20 */ /* 0x000fc40000410000 */
[----:B------:R-:W-:Y:S01]  /*1a70*/  FMUL.FTZ R4, R5, c[0x0][0x2ec] ;  /* 0x0000bb0005047a20 */ /* 0x000fe20000410000 */
[----:B------:R-:W-:Y:S01]  /*1a80*/  LOP3.LUT R5, R85, 0xffffffe0, RZ, 0xc0, !PT ;  /* 0xffffffe055057812 */ /* 0x000fe200078ec0ff */
[----:B------:R-:W-:Y:S02]  /*1a90*/  FMUL.FTZ R6, R6, c[0x0][0x2ec] ;  /* 0x0000bb0006067a20 */ /* 0x000fe40000410000 */
[----:B------:R-:W1:Y:S01]  /*1aa0*/  MUFU.TANH R25, R25 ;  /* 0x0000001900197308 */ /* 0x000e620000002400 */
[----:B------:R-:W-:Y:S01]  /*1ab0*/  HMMA.16816.F32.BF16 R28, R12, R74, R28 ;  /* 0x0000004a0c1c723c */ /* 0x000fe2000004181c */
[----:B------:R-:W-:Y:S02]  /*1ac0*/  IMAD.IADD R5, R80, 0x1, -R5 ;  /* 0x0000000150057824 */ /* 0x000fe400078e0a05 */
[----:B------:R-:W-:-:S04]  /*1ad0*/  FMUL.FTZ R7, R7, c[0x0][0x2ec] ;  /* 0x0000bb0007077a20 */ /* 0x000fc80000410000 */
[----:B------:R1:W1:Y:S01]  /*1ae0*/  MUFU.TANH R216, R6 ;  /* 0x0000000600d87308 */ /* 0x0002620000002400 */
[C---:B------:R-:W-:Y:S07]  /*1af0*/  HMMA.16816.F32.BF16 R56, R40.reuse, R50, R56 ;  /* 0x000000322838723c */ /* 0x040fee0000041838 */
[----:B------:R-:W2:Y:S01]  /*1b00*/  MUFU.TANH R4, R4 ;  /* 0x0000000400047308 */ /* 0x000ea20000002400 */
[----:B-----5:R-:W-:Y:S01]  /*1b10*/  HMMA.16816.F32.BF16 R32, R40, R60, R32 ;  /* 0x0000003c2820723c */ /* 0x020fe20000041820 */
[----:B-1----:R-:W-:-:S07]  /*1b20*/  SHF.R.S32.HI R6, RZ, 0x1f, R5 ;  /* 0x0000001fff067819 */ /* 0x002fce0000011405 */
[----:B------:R-:W-:Y:S01]  /*1b30*/  HMMA.16816.F32.BF16 R68, R36, R60, R68 ;  /* 0x0000003c2444723c */ /* 0x000fe20000041844 */
[----:B------:R1:W1:Y:S01]  /*1b40*/  MUFU.TANH R158, R7 ;  /* 0x00000007009e7308 */ /* 0x0002620000002400 */
[----:B------:R-:W-:-:S04]  /*1b50*/  LEA.HI R6, R6, R5, RZ, 0x2 ;  /* 0x0000000506067211 */ /* 0x000fc800078f10ff */
[----:B------:R-:W-:Y:S02]  /*1b60*/  SHF.R.S32.HI R206, RZ, 0x2, R6 ;  /* 0x00000002ffce7819 */ /* 0x000fe40000011406 */
[-C--:B------:R-:W-:Y:S01]  /*1b70*/  HMMA.16816.F32.BF16 R8, R40, R62.reuse, R8 ;  /* 0x0000003e2808723c */ /* 0x080fe20000041808 */
[----:B------:R-:W-:Y:S01]  /*1b80*/  FMUL.FTZ R46, R56, c[0x0][0x2ec] ;  /* 0x0000bb00382e7a20 */ /* 0x000fe20000410000 */
[----:B------:R-:W-:Y:S01]  /*1b90*/  IADD3 R5, R87, 0x1, R206 ;  /* 0x0000000157057810 */ /* 0x000fe20007ffe0ce */
[----:B------:R-:W-:Y:S02]  /*1ba0*/  FMUL.FTZ R57, R57, c[0x0][0x2ec] ;  /* 0x0000bb0039397a20 */ /* 0x000fe40000410000 */
[----:B------:R-:W-:Y:S01]  /*1bb0*/  FMUL.FTZ R58, R58, c[0x0][0x2ec] ;  /* 0x0000bb003a3a7a20 */ /* 0x000fe20000410000 */
[----:B------:R-:W-:Y:S02]  /*1bc0*/  IADD3 R5, R84, -c[0x0][0x214], R5 ;  /* 0x8000850054057a10 */ /* 0x000fe40007ffe005 */
[----:B------:R-:W-:Y:S01]  /*1bd0*/  HMMA.16816.F32.BF16 R28, R36, R62, R28 ;  /* 0x0000003e241c723c */ /* 0x000fe2000004181c */
[----:B------:R-:W-:Y:S01]  /*1be0*/  FMUL.FTZ R59, R59, c[0x0][0x2ec] ;  /* 0x0000bb003b3b7a20 */ /* 0x000fe20000410000 */
[----:B------:R-:W2:Y:S01]  /*1bf0*/  MUFU.TANH R46, R46 ;  /* 0x0000002e002e7308 */ /* 0x000ea20000002400 */
[----:B------:R-:W-:Y:S01]  /*1c00*/  FMUL.FTZ R32, R32, c[0x0][0x2ec] ;  /* 0x0000bb0020207a20 */ /* 0x000fe20000410000 */
[----:B------:R-:W-:Y:S01]  /*1c10*/  IADD3 R5, R5, c[0x0][0x2e8], RZ ;  /* 0x0000ba0005057a10 */ /* 0x000fe20007ffe0ff */
[----:B------:R-:W-:-:S02]  /*1c20*/  FMUL.FTZ R33, R33, c[0x0][0x2ec] ;  /* 0x0000bb0021217a20 */ /* 0x000fc40000410000 */
[----:B------:R-:W-:Y:S01]  /*1c30*/  FMUL.FTZ R34, R34, c[0x0][0x2ec] ;  /* 0x0000bb0022227a20 */ /* 0x000fe20000410000 */
[----:B-1----:R-:W-:Y:S01]  /*1c40*/  IADD3 R7, R5, 0x8, RZ ;  /* 0x0000000805077810 */ /* 0x002fe20007ffe0ff */
[----:B------:R-:W-:Y:S01]  /*1c50*/  FMUL.FTZ R35, R35, c[0x0][0x2ec] ;  /* 0x0000bb0023237a20 */ /* 0x000fe20000410000 */
[----:B------:R-:W1:Y:S01]  /*1c60*/  MUFU.TANH R214, R57 ;  /* 0x0000003900d67308 */ /* 0x000e620000002400 */
[----:B------:R-:W-:Y:S01]  /*1c70*/  FMUL.FTZ R68, R68, c[0x0][0x2ec] ;  /* 0x0000bb0044447a20 */ /* 0x000fe20000410000 */
[----:B------:R-:W-:Y:S01]  /*1c80*/  IADD3 R137, R5, 0x40, RZ ;  /* 0x0000004005897810 */ /* 0x000fe20007ffe0ff */
[----:B------:R-:W-:Y:S01]  /*1c90*/  FMUL.FTZ R69, R69, c[0x0][0x2ec] ;  /* 0x0000bb0045457a20 */ /* 0x000fe20000410000 */
[CC--:B------:R-:W-:Y:S01]  /*1ca0*/  IMNMX R139, R5.reuse, R84.reuse, PT ;  /* 0x00000054058b7217 */ /* 0x0c0fe20003800200 */
[----:B------:R-:W-:Y:S01]  /*1cb0*/  FMUL.FTZ R70, R70, c[0x0][0x2ec] ;  /* 0x0000bb0046467a20 */ /* 0x000fe20000410000 */
[----:B------:R-:W-:Y:S01]  /*1cc0*/  IADD3 R5, R5, 0x48, RZ ;  /* 0x0000004805057810 */ /* 0x000fe20007ffe0ff */
[----:B------:R-:W-:Y:S01]  /*1cd0*/  FMUL.FTZ R71, R71, c[0x0][0x2ec] ;  /* 0x0000bb0047477a20 */ /* 0x000fe20000410000 */
[----:B------:R-:W1:Y:S01]  /*1ce0*/  MUFU.TANH R178, R58 ;  /* 0x0000003a00b27308 */ /* 0x000e620000002400 */
[----:B------:R-:W-:Y:S01]  /*1cf0*/  FMUL.FTZ R8, R8, c[0x0][0x2ec] ;  /* 0x0000bb0008087a20 */ /* 0x000fe20000410000 */
[-C--:B------:R-:W-:Y:S01]  /*1d00*/  IMNMX R138, R7, R84.reuse, PT ;  /* 0x00000054078a7217 */ /* 0x080fe20003800200 */
[----:B------:R-:W-:Y:S01]  /*1d10*/  FMUL.FTZ R9, R9, c[0x0][0x2ec] ;  /* 0x0000bb0009097a20 */ /* 0x000fe20000410000 */
[-C--:B------:R-:W-:Y:S01]  /*1d20*/  IMNMX R137, R137, R84.reuse, PT ;  /* 0x0000005489897217 */ /* 0x080fe20003800200 */
[----:B------:R-:W-:Y:S01]  /*1d30*/  FMUL.FTZ R10, R10, c[0x0][0x2ec] ;  /* 0x0000bb000a0a7a20 */ /* 0x000fe20000410000 */
[----:B------:R-:W-:Y:S01]  /*1d40*/  IMNMX R132, R5, R84, PT ;  /* 0x0000005405847217 */ /* 0x000fe20003800200 */
[----:B------:R-:W-:Y:S01]  /*1d50*/  FMUL.FTZ R11, R11, c[0x0][0x2ec] ;  /* 0x0000bb000b0b7a20 */ /* 0x000fe20000410000 */
[----:B------:R-:W1:Y:S01]  /*1d60*/  MUFU.TANH R176, R59 ;  /* 0x0000003b00b07308 */ /* 0x000e620000002400 */
[----:B------:R-:W-:-:S02]  /*1d70*/  FMUL.FTZ R28, R28, c[0x0][0x2ec] ;  /* 0x0000bb001c1c7a20 */ /* 0x000fc40000410000 */
[----:B------:R-:W-:Y:S02]  /*1d80*/  FMUL.FTZ R30, R30, c[0x0][0x2ec] ;  /* 0x0000bb001e1e7a20 */ /* 0x000fe40000410000 */
[----:B------:R-:W-:Y:S02]  /*1d90*/  FMUL.FTZ R31, R31, c[0x0][0x2ec] ;  /* 0x0000bb001f1f7a20 */ /* 0x000fe40000410000 */
[----:B------:R-:W-:Y:S01]  /*1da0*/  FMUL.FTZ R29, R29, c[0x0][0x2ec] ;  /* 0x0000bb001d1d7a20 */ /* 0x000fe20000410000 */
[----:B------:R-:W1:Y:S08]  /*1db0*/  MUFU.TANH R212, R32 ;  /* 0x0000002000d47308 */ /* 0x000e700000002400 */
        /* <DEDUP_REMOVED lines=14> */
[----:B------:R5:W1:Y:S02]  /*1ea0*/  MUFU.TANH R164, R29 ;  /* 0x0000001d00a47308 */ /* 0x000a640000002400 */
[----:B-----5:R-:W-:Y:S01]  /*1eb0*/  MOV R29, R81 ;  /* 0x00000051001d7202 */ /* 0x020fe20000000f00 */
[----:B------:R-:W-:Y:S06]  /*1ec0*/  BAR.SYNC.DEFER_BLOCKING 0x0 ;  /* 0x0000000000007b1d */ /* 0x000fec0000010000 */
[----:B------:R-:W-:Y:S05]  /*1ed0*/  @!P0 BRA `(.L_x_600) ;  /* 0x0000016000008947 */ /* 0x000fea0003800000 */
[----:B-1234-:R-:W-:-:S04]  /*1ee0*/  IADD3 R7, R3, -0x2, RZ ;  /* 0xfffffffe03077810 */ /* 0x01efc80007ffe0ff */
        /* <DEDUP_REMOVED lines=21> */
.L_x_600:
[----:B-1234-:R-:W-:Y:S02]  /*2040*/  IMAD R11, R29, 0x40, R156 ;  /* 0x000000401d0b7824 */ /* 0x01efe400078e029c */
[----:B------:R-:W-:-:S03]  /*2050*/  IMAD.SHL.U32 R191, R191, 0x2, RZ ;  /* 0x00000002bfbf7824 */ /* 0x000fc600078e00ff */
[C---:B------:R-:W-:Y:S01]  /*2060*/  IADD3 R6, R11.reuse, 0x1, RZ ;  /* 0x000000010b067810 */ /* 0x040fe20007ffe0ff */
[--C-:B------:R-:W-:Y:S01]  /*2070*/  IMAD.IADD R189, R2, 0x1, R191.reuse ;  /* 0x0000000102bd7824 */ /* 0x100fe200078e02bf */
[----:B------:R-:W-:Y:S01]  /*2080*/  IADD3 R5, R11, 0x8, RZ ;  /* 0x000000080b057810 */ /* 0x000fe20007ffe0ff */
[----:B------:R-:W-:Y:S01]  /*2090*/  IMAD.IADD R190, R0, 0x1, R191 ;  /* 0x0000000100be7824 */ /* 0x000fe200078e02bf */
[----:B------:R-:W-:Y:S01]  /*20a0*/  ISETP.GE.AND P3, PT, R6, R139, PT ;  /* 0x0000008b0600720c */ /* 0x000fe20003f66270 */
[----:B------:R-:W-:Y:S01]  /*20b0*/  IMAD.IADD R188, R0, 0x1, R189 ;  /* 0x0000000100bc7824 */ /* 0x000fe200078e02bd */
[C---:B------:R-:W-:Y:S01]  /*20c0*/  ISETP.GE.AND P1, PT, R6.reuse, R138, PT ;  /* 0x0000008a0600720c */ /* 0x040fe20003f26270 */
[----:B------:R-:W-:Y:S01]  /*20d0*/  LDSM.16.MT88.4 R84, [R189+0x6000] ;  /* 0x00600000bd54783b */ /* 0x000fe20000004200 */
        /* <DEDUP_REMOVED lines=8> */
[----:B------:R-:W-:Y:S02]  /*2160*/  FSEL R52, R95, -INF , !P6 ;  /* 0xff8000005f347808 */ /* 0x000fe40007000000 */
[----:B------:R-:W-:Y:S02]  /*2170*/  FSEL R90, R90, -INF , !P3 ;  /* 0xff8000005a5a7808 */ /* 0x000fe40005800000 */
[C---:B------:R-:W-:Y:S02]  /*2180*/  ISETP.GE.AND P1, PT, R6.reuse, R139, PT ;  /* 0x0000008b0600720c */ /* 0x040fe40003f26270 */
[CC--:B------:R-:W-:Y:S02]  /*2190*/  ISETP.GE.AND P4, PT, R6.reuse, R138.reuse, PT ;  /* 0x0000008a0600720c */ /* 0x0c0fe40003f86270 */
[----:B------:R-:W-:Y:S02]  /*21a0*/  ISETP.GE.AND P6, PT, R6, R137, PT ;  /* 0x000000890600720c */ /* 0x000fe40003fc6270 */
[----:B------:R-:W-:-:S02]  /*21b0*/  ISETP.GE.AND P5, PT, R5, R138, PT ;  /* 0x0000008a0500720c */ /* 0x000fc40003fa6270 */
[C---:B------:R-:W-:Y:S02]  /*21c0*/  ISETP.GE.AND P2, PT, R5.reuse, R137, PT ;  /* 0x000000890500720c */ /* 0x040fe40003f46270 */
[----:B------:R-:W-:Y:S02]  /*21d0*/  ISETP.GE.AND P3, PT, R5, R132, PT ;  /* 0x000000840500720c */ /* 0x000fe40003f66270 */
[----:B------:R-:W-:Y:S02]  /*21e0*/  FSEL R6, R105, -INF , !P0 ;  /* 0xff80000069067808 */ /* 0x000fe40004000000 */
[C---:B------:R-:W-:Y:S02]  /*21f0*/  IADD3 R5, R11.reuse, 0x10, RZ ;  /* 0x000000100b057810 */ /* 0x040fe40007ffe0ff */
[----:B------:R-:W-:Y:S02]  /*2200*/  ISETP.GE.AND P0, PT, R11, R139, PT ;  /* 0x0000008b0b00720c */ /* 0x000fe40003f06270 */
[----:B------:R-:W-:-:S02]  /*2210*/  FSEL R100, R100, -INF , !P2 ;  /* 0xff80000064647808 */ /* 0x000fc40005000000 */
[----:B------:R-:W-:Y:S02]  /*2220*/  FSEL R30, R103, -INF , !P3 ;  /* 0xff800000671e7808 */ /* 0x000fe40005800000 */
[----:B------:R-:W-:Y:S02]  /*2230*/  FSEL R98, R98, -INF , !P1 ;  /* 0xff80000062627808 */ /* 0x000fe40004800000 */
[----:B------:R-:W-:Y:S02]  /*2240*/  FSEL R38, R101, -INF , !P6 ;  /* 0xff80000065267808 */ /* 0x000fe40007000000 */
[C---:B------:R-:W-:Y:S02]  /*2250*/  ISETP.GE.AND P2, PT, R5.reuse, R139, PT ;  /* 0x0000008b0500720c */ /* 0x040fe40003f46270 */
[C---:B------:R-:W-:Y:S02]  /*2260*/  ISETP.GE.AND P3, PT, R5.reuse, R138, PT ;  /* 0x0000008a0500720c */ /* 0x040fe40003f66270 */
[----:B------:R-:W-:-:S02]  /*2270*/  ISETP.GE.AND P1, PT, R5, R137, PT ;  /* 0x000000890500720c */ /* 0x000fc40003f26270 */
[----:B------:R-:W-:Y:S02]  /*2280*/  ISETP.GE.AND P6, PT, R5, R132, PT ;  /* 0x000000840500720c */ /* 0x000fe40003fc6270 */
[----:B------:R-:W-:Y:S02]  /*2290*/  FSEL R88, R88, -INF , !P0 ;  /* 0xff80000058587808 */ /* 0x000fe40004000000 */
[C---:B------:R-:W-:Y:S02]  /*22a0*/  IADD3 R15, R11.reuse, 0x11, RZ ;  /* 0x000000110b0f7810 */ /* 0x040fe40007ffe0ff */
[----:B------:R-:W-:Y:S02]  /*22b0*/  IADD3 R5, R11, 0x21, RZ ;  /* 0x000000210b057810 */ /* 0x000fe40007ffe0ff */
[----:B------:R-:W-:Y:S02]  /*22c0*/  FSEL R50, R107, -INF , !P2 ;  /* 0xff8000006b327808 */ /* 0x000fe40005000000 */
[----:B------:R-:W-:-:S02]  /*22d0*/  FMNMX.FTZ R31, R88, R90, !PT ;  /* 0x0000005a581f7209 */ /* 0x000fc40007810000 */
[----:B------:R-:W-:Y:S02]  /*22e0*/  ISETP.GE.AND P2, PT, R15, R139, PT ;  /* 0x0000008b0f00720c */ /* 0x000fe40003f46270 */
[----:B------:R-:W-:Y:S02]  /*22f0*/  ISETP.GE.AND P0, PT, R5, R132, PT ;  /* 0x000000840500720c */ /* 0x000fe40003f06270 */
[C---:B------:R-:W-:Y:S02]  /*2300*/  IADD3 R13, R11.reuse, 0x18, RZ ;  /* 0x000000180b0d7810 */ /* 0x040fe40007ffe0ff */
[----:B------:R-:W-:Y:S02]  /*2310*/  IADD3 R27, R11, 0x28, RZ ;  /* 0x000000280b1b7810 */ /* 0x000fe40007ffe0ff */
[----:B------:R-:W-:Y:S02]  /*2320*/  FSEL R34, R109, -INF , !P1 ;  /* 0xff8000006d227808 */ /* 0x000fe40004800000 */
[----:B------:R-:W-:-:S02]  /*2330*/  FMNMX.FTZ R31, R40, R31, !PT ;  /* 0x0000001f281f7209 */ /* 0x000fc40007810000 */
[----:B------:R-:W-:Y:S02]  /*2340*/  ISETP.GE.AND P1, PT, R15, R137, PT ;  /* 0x000000890f00720c */ /* 0x000fe40003f26270 */
[----:B------:R-:W-:Y:S02]  /*2350*/  FSEL R108, R108, -INF , !P2 ;  /* 0xff8000006c6c7808 */ /* 0x000fe40005000000 */
[----:B------:R-:W-:Y:S02]  /*2360*/  FSEL R12, R45, -INF , !P0 ;  /* 0xff8000002d0c7808 */ /* 0x000fe40004000000 */
[-C--:B------:R-:W-:Y:S02]  /*2370*/  ISETP.GE.AND P2, PT, R13, R139.reuse, PT ;  /* 0x0000008b0d00720c */ /* 0x080fe40003f46270 */
[----:B------:R-:W-:Y:S02]  /*2380*/  ISETP.GE.AND P0, PT, R27, R139, PT ;  /* 0x0000008b1b00720c */ /* 0x000fe40003f06270 */
[----:B------:R-:W-:-:S02]  /*2390*/  IADD3 R9, R11, 0x19, RZ ;  /* 0x000000190b097810 */ /* 0x000fc40007ffe0ff */
[----:B------:R-:W-:Y:S02]  /*23a0*/  FMNMX.FTZ R31, R98, R31, !PT ;  /* 0x0000001f621f7209 */ /* 0x000fe40007810000 */
[----:B------:R-:W-:Y:S02]  /*23b0*/  FSEL R32, R110, -INF , !P1 ;  /* 0xff8000006e207808 */ /* 0x000fe40004800000 */
[----:B------:R-:W-:Y:S02]  /*23c0*/  ISETP.GE.AND P1, PT, R13, R137, PT ;  /* 0x000000890d00720c */ /* 0x000fe40003f26270 */
[----:B------:R-:W-:Y:S02]  /*23d0*/  FSEL R54, R113, -INF , !P2 ;  /* 0xff80000071367808 */ /* 0x000fe40005000000 */
[----:B------:R-:W-:Y:S02]  /*23e0*/  FSEL R62, R46, -INF , !P0 ;  /* 0xff8000002e3e7808 */ /* 0x000fe40004000000 */
[----:B------:R-:W-:-:S02]  /*23f0*/  ISETP.GE.AND P2, PT, R9, R139, PT ;  /* 0x0000008b0900720c */ /* 0x000fc40003f46270 */
[----:B------:R-:W-:Y:S02]  /*2400*/  ISETP.GE.AND P0, PT, R27, R137, PT ;  /* 0x000000891b00720c */ /* 0x000fe40003f06270 */
[----:B------:R-:W-:Y:S02]  /*2410*/  IADD3 R7, R11, 0x20, RZ ;  /* 0x000000200b077810 */ /* 0x000fe40007ffe0ff */
[----:B------:R-:W-:Y:S02]  /*2420*/  FMNMX.FTZ R31, R50, R31, !PT ;  /* 0x0000001f321f7209 */ /* 0x000fe40007810000 */
[----:B------:R-:W-:Y:S02]  /*2430*/  FSEL R26, R102, -INF , !P1 ;  /* 0xff800000661a7808 */ /* 0x000fe40004800000 */
[----:B------:R-:W-:Y:S02]  /*2440*/  ISETP.GE.AND P1, PT, R9, R137, PT ;  /* 0x000000890900720c */ /* 0x000fe40003f26270 */
[----:B------:R-:W-:-:S02]  /*2450*/  FSEL R224, R114, -INF , !P2 ;  /* 0xff80000072e07808 */ /* 0x000fc40005000000 */
[----:B------:R-:W-:Y:S02]  /*2460*/  FSEL R18, R25, -INF , !P0 ;  /* 0xff80000019127808 */ /* 0x000fe40004000000 */
[----:B------:R-:W-:Y:S02]  /*2470*/  ISETP.GE.AND P2, PT, R7, R139, PT ;  /* 0x0000008b0700720c */ /* 0x000fe40003f46270 */
[----:B------:R-:W-:Y:S02]  /*2480*/  FMNMX.FTZ R25, R108, R31, !PT ;  /* 0x0000001f6c197209 */ /* 0x000fe40007810000 */
[----:B------:R-:W-:Y:S02]  /*2490*/  FSEL R24, R115, -INF , !P1 ;  /* 0xff80000073187808 */ /* 0x000fe40004800000 */
[----:B------:R-:W-:Y:S02]  /*24a0*/  ISETP.GE.AND P1, PT, R7, R137, PT ;  /* 0x000000890700720c */ /* 0x000fe40003f26270 */
[----:B------:R-:W-:-:S02]  /*24b0*/  FSEL R56, R116, -INF , !P2 ;  /* 0xff80000074387808 */ /* 0x000fc40005000000 */
[----:B------:R-:W-:Y:S01]  /*24c0*/  FMNMX.FTZ R25, R54, R25, !PT ;  /* 0x0000001936197209 */ /* 0x000fe20007810000 */
[----:B------:R-:W-:Y:S01]  /*24d0*/  LDSM.16.MT88.4 R116, [R191+0x6000] ;  /* 0x00600000bf74783b */ /* 0x000fe20000004200 */
[----:B------:R-:W-:Y:S02]  /*24e0*/  ISETP.GE.AND P2, PT, R5, R139, PT ;  /* 0x0000008b0500720c */ /* 0x000fe40003f46270 */
[----:B------:R-:W-:Y:S02]  /*24f0*/  FSEL R10, R111, -INF , !P6 ;  /* 0xff8000006f0a7808 */ /* 0x000fe40007000000 */
[----:B------:R-:W-:Y:S02]  /*2500*/  ISETP.GE.AND P6, PT, R15, R132, PT ;  /* 0x000000840f00720c */ /* 0x000fe40003fc6270 */
[----:B------:R-:W-:Y:S02]  /*2510*/  FSEL R142, R142, -INF , !P1 ;  /* 0xff8000008e8e7808 */ /* 0x000fe40004800000 */
[----:B------:R-:W-:-:S02]  /*2520*/  FMNMX.FTZ R25, R224, R25, !PT ;  /* 0x00000019e0197209 */ /* 0x000fc40007810000 */
[-C--:B------:R-:W-:Y:S02]  /*2530*/  ISETP.GE.AND P1, PT, R5, R137.reuse, PT ;  /* 0x000000890500720c */ /* 0x080fe40003f26270 */
[----:B------:R-:W-:Y:S02]  /*2540*/  FSEL R220, R220, -INF , !P2 ;  /* 0xff800000dcdc7808 */ /* 0x000fe40005000000 */
[C---:B------:R-:W-:Y:S02]  /*2550*/  ISETP.GE.AND P2, PT, R11.reuse, R137, PT ;  /* 0x000000890b00720c */ /* 0x040fe40003f46270 */
[----:B------:R-:W-:Y:S02]  /*2560*/  FSEL R8, R112, -INF , !P6 ;  /* 0xff80000070087808 */ /* 0x000fe40007000000 */
[----:B------:R-:W-:Y:S02]  /*2570*/  IADD3 R23, R11, 0x29, RZ ;  /* 0x000000290b177810 */ /* 0x000fe40007ffe0ff */
[----:B------:R-:W-:-:S02]  /*2580*/  ISETP.GE.AND P6, PT, R13, R132, PT ;  /* 0x000000840d00720c */ /* 0x000fc40003fc6270 */
[----:B------:R-:W-:Y:S02]  /*2590*/  FMNMX.FTZ R25, R56, R25, !PT ;  /* 0x0000001938197209 */ /* 0x000fe40007810000 */
[----:B------:R-:W-:Y:S02]  /*25a0*/  FSEL R64, R64, -INF , !P1 ;  /* 0xff80000040407808 */ /* 0x000fe40004800000 */
[----:B------:R-:W-:Y:S02]  /*25b0*/  ISETP.GE.AND P1, PT, R11, R132, PT ;  /* 0x000000840b00720c */ /* 0x000fe40003f26270 */
[----:B------:R-:W-:Y:S02]  /*25c0*/  FSEL R92, R92, -INF , !P2 ;  /* 0xff8000005c5c7808 */ /* 0x000fe40005000000 */
[----:B------:R-:W-:Y:S02]  /*25d0*/  ISETP.GE.AND P2, PT, R23, R139, PT ;  /* 0x0000008b1700720c */ /* 0x000fe40003f46270 */
[----:B------:R-:W-:-:S02]  /*25e0*/  FSEL R22, R48, -INF , !P6 ;  /* 0xff80000030167808 */ /* 0x000fc40007000000 */
[----:B------:R-:W-:Y:S02]  /*25f0*/  IADD3 R19, R11, 0x30, RZ ;  /* 0x000000300b137810 */ /* 0x000fe40007ffe0ff */
[----:B------:R-:W-:Y:S02]  /*2600*/  FMNMX.FTZ R25, R220, R25, !PT ;  /* 0x00000019dc197209 */ /* 0x000fe40007810000 */
[----:B------:R-:W-:Y:S02]  /*2610*/  ISETP.GE.AND P6, PT, R9, R132, PT ;  /* 0x000000840900720c */ /* 0x000fe40003fc6270 */
[----:B------:R-:W-:Y:S02]  /*2620*/  FSEL R94, R94, -INF , !P1 ;  /* 0xff8000005e5e7808 */ /* 0x000fe40004800000 */
[----:B------:R-:W-:Y:S02]  /*2630*/  ISETP.GE.AND P0, PT, R23, R137, PT ;  /* 0x000000891700720c */ /* 0x000fe40003f06270 */
[----:B------:R-:W-:-:S02]  /*2640*/  FSEL R214, R214, -INF , !P2 ;  /* 0xff800000d6d67808 */ /* 0x000fc40005000000 */
[----:B------:R-:W-:Y:S02]  /*2650*/  IADD3 R21, R11, 0x31, RZ ;  /* 0x000000310b157810 */ /* 0x000fe40007ffe0ff */
[----:B------:R-:W-:Y:S02]  /*2660*/  ISETP.GE.AND P2, PT, R19, R139, PT ;  /* 0x0000008b1300720c */ /* 0x000fe40003f46270 */
[----:B------:R-:W-:Y:S02]  /*2670*/  FMNMX.FTZ R25, R62, R25, !PT ;  /* 0x000000193e197209 */ /* 0x000fe40007810000 */
[----:B------:R-:W-:Y:S02]  /*2680*/  FSEL R20, R49, -INF , !P6 ;  /* 0xff80000031147808 */ /* 0x000fe40007000000 */
[----:B------:R-:W-:Y:S02]  /*2690*/  ISETP.GE.AND P6, PT, R7, R132, PT ;  /* 0x000000840700720c */ /* 0x000fe40003fc6270 */
[----:B------:R-:W-:-:S02]  /*26a0*/  FMNMX.FTZ R31, R94, R52, !PT ;  /* 0x000000345e1f7209 */ /* 0x000fc40007810000 */
[----:B------:R-:W-:Y:S02]  /*26b0*/  IADD3 R17, R11, 0x38, RZ ;  /* 0x000000380b117810 */ /* 0x000fe40007ffe0ff */
[----:B------:R-:W-:Y:S02]  /*26c0*/  FSEL R16, R4, -INF , !P0 ;  /* 0xff80000004107808 */ /* 0x000fe40004000000 */
[----:B------:R-:W-:Y:S02]  /*26d0*/  ISETP.GE.AND P0, PT, R21, R139, PT ;  /* 0x0000008b1500720c */ /* 0x000fe40003f06270 */
[----:B------:R-:W-:Y:S02]  /*26e0*/  FSEL R212, R212, -INF , !P2 ;  /* 0xff800000d4d47808 */ /* 0x000fe40005000000 */
[----:B------:R-:W-:Y:S02]  /*26f0*/  FMNMX.FTZ R25, R214, R25, !PT ;  /* 0x00000019d6197209 */ /* 0x000fe40007810000 */
[----:B------:R-:W-:-:S02]  /*2700*/  FMNMX.FTZ R33, R92, R28, !PT ;  /* 0x0000001c5c217209 */ /* 0x000fc40007810000 */
[----:B------:R-:W-:Y:S02]  /*2710*/  FSEL R14, R44, -INF , !P6 ;  /* 0xff8000002c0e7808 */ /* 0x000fe40007000000 */
[----:B------:R-:W-:Y:S02]  /*2720*/  FMNMX.FTZ R31, R30, R31, !PT ;  /* 0x0000001f1e1f7209 */ /* 0x000fe40007810000 */
[----:B------:R-:W-:Y:S02]  /*2730*/  ISETP.GE.AND P6, PT, R11, R138, PT ;  /* 0x0000008a0b00720c */ /* 0x000fe40003fc6270 */
[----:B------:R-:W-:Y:S02]  /*2740*/  ISETP.GE.AND P1, PT, R17, R139, PT ;  /* 0x0000008b1100720c */ /* 0x000fe40003f26270 */
[----:B------:R-:W-:Y:S02]  /*2750*/  IADD3 R11, R11, 0x39, RZ ;  /* 0x000000390b0b7810 */ /* 0x000fe40007ffe0ff */
[----:B------:R-:W-:-:S02]  /*2760*/  FSEL R210, R210, -INF , !P0 ;  /* 0xff800000d2d27808 */ /* 0x000fc40004000000 */
[----:B------:R-:W-:Y:S02]  /*2770*/  FMNMX.FTZ R25, R212, R25, !PT ;  /* 0x00000019d4197209 */ /* 0x000fe40007810000 */
[----:B------:R-:W-:Y:S02]  /*2780*/  FMNMX.FTZ R33, R100, R33, !PT ;  /* 0x0000002164217209 */ /* 0x000fe40007810000 */
[----:B------:R-:W-:Y:S02]  /*2790*/  FMNMX.FTZ R31, R6, R31, !PT ;  /* 0x0000001f061f7209 */ /* 0x000fe40007810000 */
[----:B------:R-:W-:Y:S02]  /*27a0*/  FSEL R182, R182, -INF , !P1 ;  /* 0xff800000b6b67808 */ /* 0x000fe40004800000 */
[----:B------:R-:W-:Y:S02]  /*27b0*/  ISETP.GE.AND P1, PT, R11, R139, PT ;  /* 0x0000008b0b00720c */ /* 0x000fe40003f26270 */
[----:B------:R-:W-:-:S02]  /*27c0*/  FMNMX.FTZ R25, R210, R25, !PT ;  /* 0x00000019d2197209 */ /* 0x000fc40007810000 */
[----:B------:R-:W-:Y:S02]  /*27d0*/  FMNMX.FTZ R33, R38, R33, !PT ;  /* 0x0000002126217209 */ /* 0x000fe40007810000 */
[----:B------:R-:W-:Y:S02]  /*27e0*/  FMNMX.FTZ R31, R10, R31, !PT ;  /* 0x0000001f0a1f7209 */ /* 0x000fe40007810000 */
[----:B------:R-:W-:Y:S02]  /*27f0*/  FSEL R174, R174, -INF , !P1 ;  /* 0xff800000aeae7808 */ /* 0x000fe40004800000 */
[----:B------:R-:W-:Y:S02]  /*2800*/  FMNMX.FTZ R25, R182, R25, !PT ;  /* 0x00000019b6197209 */ /* 0x000fe40007810000 */
[----:B------:R-:W-:Y:S02]  /*2810*/  FMNMX.FTZ R33, R34, R33, !PT ;  /* 0x0000002122217209 */ /* 0x000fe40007810000 */
[----:B------:R-:W-:-:S02]  /*2820*/  FMNMX.FTZ R31, R8, R31, !PT ;  /* 0x0000001f081f7209 */ /* 0x000fc40007810000 */
[----:B------:R-:W-:Y:S02]  /*2830*/  FMNMX.FTZ R136, R174, R25, !PT ;  /* 0x00000019ae887209 */ /* 0x000fe40007810000 */
[----:B------:R-:W-:Y:S02]  /*2840*/  FMNMX.FTZ R33, R32, R33, !PT ;  /* 0x0000002120217209 */ /* 0x000fe40007810000 */
[----:B------:R-:W-:Y:S01]  /*2850*/  FMNMX.FTZ R31, R22, R31, !PT ;  /* 0x0000001f161f7209 */ /* 0x000fe20007810000 */
[----:B------:R-:W1:Y:S01]  /*2860*/  SHFL.BFLY PT, R25, R136, 0x2, 0x1f ;  /* 0x0c401f0088197f89 */ /* 0x000e6200000e0000 */
[----:B------:R-:W-:Y:S02]  /*2870*/  ISETP.GE.AND P0, PT, R21, R137, PT ;  /* 0x000000891500720c */ /* 0x000fe40003f06270 */
[----:B------:R-:W-:Y:S02]  /*2880*/  FMNMX.FTZ R33, R26, R33, !PT ;  /* 0x000000211a217209 */ /* 0x000fe40007810000 */
[----:B------:R-:W-:-:S02]  /*2890*/  ISETP.GE.AND P1, PT, R17, R137, PT ;  /* 0x000000891100720c */ /* 0x000fc40003f26270 */
[----:B------:R-:W-:Y:S02]  /*28a0*/  FMNMX.FTZ R31, R20, R31, !PT ;  /* 0x0000001f141f7209 */ /* 0x000fe40007810000 */
[----:B------:R-:W-:Y:S02]  /*28b0*/  FSEL R168, R168, -INF , !P0 ;  /* 0xff800000a8a87808 */ /* 0x000fe40004000000 */
[----:B------:R-:W-:Y:S02]  /*28c0*/  FMNMX.FTZ R33, R24, R33, !PT ;  /* 0x0000002118217209 */ /* 0x000fe40007810000 */
[----:B------:R-:W-:Y:S02]  /*28d0*/  ISETP.GE.AND P0, PT, R11, R137, PT ;  /* 0x000000890b00720c */ /* 0x000fe40003f06270 */
[----:B------:R-:W-:Y:S02]  /*28e0*/  FSEL R166, R166, -INF , !P1 ;  /* 0xff800000a6a67808 */ /* 0x000fe40004800000 */
[----:B------:R-:W-:-:S02]  /*28f0*/  ISETP.GE.AND P1, PT, R27, R132, PT ;  /* 0x000000841b00720c */ /* 0x000fc40003f26270 */
[----:B------:R-:W-:Y:S02]  /*2900*/  FMNMX.FTZ R31, R14, R31, !PT ;  /* 0x0000001f0e1f7209 */ /* 0x000fe40007810000 */
[----:B------:R-:W-:Y:S02]  /*2910*/  FMNMX.FTZ R33, R142, R33, !PT ;  /* 0x000000218e217209 */ /* 0x000fe40007810000 */
[----:B------:R-:W-:Y:S02]  /*2920*/  FSEL R164, R164, -INF , !P0 ;  /* 0xff800000a4a47808 */ /* 0x000fe40004000000 */
[----:B------:R-:W-:Y:S02]  /*2930*/  ISETP.GE.AND P0, PT, R23, R132, PT ;  /* 0x000000841700720c */ /* 0x000fe40003f06270 */
[----:B------:R-:W-:Y:S02]  /*2940*/  FSEL R216, R216, -INF , !P1 ;  /* 0xff800000d8d87808 */ /* 0x000fe40004800000 */
[----:B------:R-:W-:-:S02]  /*2950*/  FMNMX.FTZ R31, R12, R31, !PT ;  /* 0x0000001f0c1f7209 */ /* 0x000fc40007810000 */
[-C--:B------:R-:W-:Y:S02]  /*2960*/  ISETP.GE.AND P1, PT, R19, R132.reuse, PT ;  /* 0x000000841300720c */ /* 0x080fe40003f26270 */
[----:B------:R-:W-:Y:S02]  /*2970*/  FMNMX.FTZ R33, R64, R33, !PT ;  /* 0x0000002140217209 */ /* 0x000fe40007810000 */
[----:B------:R-:W-:Y:S02]  /*2980*/  FSEL R158, R158, -INF , !P0 ;  /* 0xff8000009e9e7808 */ /* 0x000fe40004000000 */
[----:B------:R-:W-:Y:S02]  /*2990*/  FMNMX.FTZ R31, R216, R31, !PT ;  /* 0x0000001fd81f7209 */ /* 0x000fe40007810000 */
[----:B------:R-:W-:Y:S02]  /*29a0*/  ISETP.GE.AND P0, PT, R21, R132, PT ;  /* 0x000000841500720c */ /* 0x000fe40003f06270 */
[----:B------:R-:W-:-:S02]  /*29b0*/  FSEL R162, R162, -INF , !P1 ;  /* 0xff800000a2a27808 */ /* 0x000fc40004800000 */
[----:B------:R-:W-:Y:S02]  /*29c0*/  ISETP.GE.AND P2, PT, R19, R137, PT ;  /* 0x000000891300720c */ /* 0x000fe40003f46270 */
[----:B------:R-:W-:Y:S02]  /*29d0*/  FMNMX.FTZ R33, R18, R33, !PT ;  /* 0x0000002112217209 */ /* 0x000fe40007810000 */
[----:B------:R-:W-:Y:S02]  /*29e0*/  ISETP.GE.AND P1, PT, R13, R138, PT ;  /* 0x0000008a0d00720c */ /* 0x000fe40003f26270 */
[----:B------:R-:W-:Y:S02]  /*29f0*/  FMNMX.FTZ R13, R158, R31, !PT ;  /* 0x0000001f9e0d7209 */ /* 0x000fe40007810000 */
[----:B------:R-:W-:Y:S02]  /*2a00*/  FSEL R160, R160, -INF , !P0 ;  /* 0xff800000a0a07808 */ /* 0x000fe40004000000 */
[----:B------:R-:W-:-:S02]  /*2a10*/  FSEL R170, R170, -INF , !P2 ;  /* 0xff800000aaaa7808 */ /* 0x000fc40005000000 */
[----:B------:R-:W-:Y:S02]  /*2a20*/  FMNMX.FTZ R33, R16, R33, !PT ;  /* 0x0000002110217209 */ /* 0x000fe40007810000 */
[----:B------:R-:W-:Y:S02]  /*2a30*/  ISETP.GE.AND P0, PT, R17, R132, PT ;  /* 0x000000841100720c */ /* 0x000fe40003f06270 */
[----:B------:R-:W-:Y:S02]  /*2a40*/  FMNMX.FTZ R13, R162, R13, !PT ;  /* 0x0000000da20d7209 */ /* 0x000fe40007810000 */
[----:B------:R-:W-:Y:S02]  /*2a50*/  FSEL R89, R89, -INF , !P6 ;  /* 0xff80000059597808 */ /* 0x000fe40007000000 */
[----:B------:R-:W-:Y:S02]  /*2a60*/  FMNMX.FTZ R33, R170, R33, !PT ;  /* 0x00000021aa217209 */ /* 0x000fe40007810000 */
[----:B-1----:R-:W-:-:S02]  /*2a70*/  FMNMX.FTZ R136, R136, R25, !PT ;  /* 0x0000001988887209 */ /* 0x002fc40007810000 */
[----:B------:R-:W-:Y:S02]  /*2a80*/  FSEL R150, R150, -INF , !P0 ;  /* 0xff80000096967808 */ /* 0x000fe40004000000 */
[----:B------:R-:W-:Y:S02]  /*2a90*/  ISETP.GE.AND P0, PT, R11, R132, PT ;  /* 0x000000840b00720c */ /* 0x000fe40003f06270 */
[----:B------:R-:W-:Y:S02]  /*2aa0*/  FMNMX.FTZ R25, R160, R13, !PT ;  /* 0x0000000da0197209 */ /* 0x000fe40007810000 */
[----:B------:R-:W-:Y:S01]  /*2ab0*/  FSEL R96, R96, -INF , !P5 ;  /* 0xff80000060607808 */ /* 0x000fe20006800000 */
[----:B------:R-:W1:Y:S01]  /*2ac0*/  SHFL.BFLY PT, R13, R136, 0x1, 0x1f ;  /* 0x0c201f00880d7f89 */ /* 0x000e6200000e0000 */
[----:B------:R-:W-:Y:S02]  /*2ad0*/  FMNMX.FTZ R31, R89, R36, !PT ;  /* 0x00000024591f7209 */ /* 0x000fe40007810000 */
[----:B------:R-:W-:-:S02]  /*2ae0*/  FMNMX.FTZ R33, R168, R33, !PT ;  /* 0x00000021a8217209 */ /* 0x000fc40007810000 */
[----:B------:R-:W-:Y:S02]  /*2af0*/  FSEL R148, R148, -INF , !P0 ;  /* 0xff80000094947808 */ /* 0x000fe40004000000 */
[----:B------:R-:W-:Y:S02]  /*2b00*/  FMNMX.FTZ R25, R150, R25, !PT ;  /* 0x0000001996197209 */ /* 0x000fe40007810000 */
[----:B------:R-:W-:Y:S02]  /*2b10*/  FSEL R44, R99, -INF , !P4 ;  /* 0xff800000632c7808 */ /* 0x000fe40006000000 */
[----:B------:R-:W-:Y:S02]  /*2b20*/  FMNMX.FTZ R31, R96, R31, !PT ;  /* 0x0000001f601f7209 */ /* 0x000fe40007810000 */
[----:B------:R-:W-:Y:S02]  /*2b30*/  FMNMX.FTZ R33, R166, R33, !PT ;  /* 0x00000021a6217209 */ /* 0x000fe40007810000 */
[----:B------:R-:W-:-:S02]  /*2b40*/  ISETP.GE.AND P4, PT, R9, R138, PT ;  /* 0x0000008a0900720c */ /* 0x000fc40003f86270 */
[----:B------:R-:W-:Y:S02]  /*2b50*/  FMNMX.FTZ R9, R148, R25, !PT ;  /* 0x0000001994097209 */ /* 0x000fe40007810000 */
[----:B------:R-:W-:Y:S02]  /*2b60*/  ISETP.GE.AND P2, PT, R15, R138, PT ;  /* 0x0000008a0f00720c */ /* 0x000fe40003f46270 */
[----:B------:R-:W-:Y:S02]  /*2b70*/  FSEL R222, R104, -INF , !P3 ;  /* 0xff80000068de7808 */ /* 0x000fe40005800000 */
[----:B------:R-:W-:Y:S02]  /*2b80*/  FMNMX.FTZ R25, R44, R31, !PT ;  /* 0x0000001f2c197209 */ /* 0x000fe40007810000 */
[----:B------:R-:W-:Y:S02]  /*2b90*/  FMNMX.FTZ R4, R164, R33, !PT ;  /* 0x00000021a4047209 */ /* 0x000fe40007810000 */
[----:B------:R-:W-:-:S02]  /*2ba0*/  FSEL R58, R106, -INF , !P2 ;  /* 0xff8000006a3a7808 */ /* 0x000fc40005000000 */
[----:B------:R-:W-:Y:S01]  /*2bb0*/  FMNMX.FTZ R25, R222, R25, !PT ;  /* 0x00000019de197209 */ /* 0x000fe20007810000 */
[----:B------:R-:W2:Y:S01]  /*2bc0*/  SHFL.BFLY PT, R15, R4, 0x2, 0x1f ;  /* 0x0c401f00040f7f89 */ /* 0x000ea200000e0000 */
[----:B------:R-:W-:Y:S02]  /*2bd0*/  FSEL R60, R76, -INF , !P1 ;  /* 0xff8000004c3c7808 */ /* 0x000fe40004800000 */
[----:B------:R-:W-:Y:S02]  /*2be0*/  FMNMX.FTZ R25, R58, R25, !PT ;  /* 0x000000193a197209 */ /* 0x000fe40007810000 */
[----:B------:R-:W-:Y:S02]  /*2bf0*/  ISETP.GE.AND P2, PT, R7, R138, PT ;  /* 0x0000008a0700720c */ /* 0x000fe40003f46270 */
[----:B------:R-:W-:Y:S02]  /*2c00*/  FSEL R218, R77, -INF , !P4 ;  /* 0xff8000004dda7808 */ /* 0x000fe40006000000 */
[----:B------:R-:W-:-:S02]  /*2c10*/  FMNMX.FTZ R25, R60, R25, !PT ;  /* 0x000000193c197209 */ /* 0x000fc40007810000 */
[-C--:B------:R-:W-:Y:S02]  /*2c20*/  ISETP.GE.AND P0, PT, R5, R138.reuse, PT ;  /* 0x0000008a0500720c */ /* 0x080fe40003f06270 */
        /* <DEDUP_REMOVED lines=11> */
[----:B-1----:R-:W-:Y:S02]  /*2ce0*/  FMNMX.FTZ R136, R136, R13, !PT ;  /* 0x0000000d88887209 */ /* 0x002fe40007810000 */
[----:B--2---:R-:W-:Y:S02]  /*2cf0*/  FMNMX.FTZ R15, R4, R15, !PT ;  /* 0x0000000f040f7209 */ /* 0x004fe40007810000 */
[----:B------:R-:W1:Y:S01]  /*2d00*/  SHFL.BFLY PT, R4, R9, 0x2, 0x1f ;  /* 0x0c401f0009047f89 */ /* 0x000e6200000e0000 */
[----:B------:R-:W-:Y:S01]  /*2d10*/  ISETP.GE.AND P2, PT, R21, R138, PT ;  /* 0x0000008a1500720c */ /* 0x000fe20003f46270 */
[----:B------:R-:W-:Y:S01]  /*2d20*/  FMUL.FTZ R163, R136, c[0x0][0x23c] ;  /* 0x00008f0088a37a20 */ /* 0x000fe20000410000 */
[----:B------:R-:W-:Y:S01]  /*2d30*/  FSEL R146, R146, -INF , !P3 ;  /* 0xff80000092927808 */ /* 0x000fe20005800000 */
[----:B------:R-:W2:Y:S01]  /*2d40*/  SHFL.BFLY PT, R134, R15, 0x1, 0x1f ;  /* 0x0c201f000f867f89 */ /* 0x000ea200000e0000 */
[----:B------:R-:W-:Y:S02]  /*2d50*/  FMNMX.FTZ R5, R176, R5, !PT ;  /* 0x00000005b0057209 */ /* 0x000fe40007810000 */
[----:B------:R-:W-:-:S02]  /*2d60*/  FSETP.NEU.FTZ.AND P0, PT, R136, -INF , PT ;  /* 0xff8000008800780b */ /* 0x000fc40003f1d000 */
[-C--:B------:R-:W-:Y:S02]  /*2d70*/  ISETP.GE.AND P1, PT, R17, R138.reuse, PT ;  /* 0x0000008a1100720c */ /* 0x080fe40003f26270 */
[----:B------:R-:W-:Y:S02]  /*2d80*/  FSEL R144, R144, -INF , !P2 ;  /* 0xff80000090907808 */ /* 0x000fe40005000000 */
[----:B------:R-:W-:Y:S02]  /*2d90*/  FMNMX.FTZ R135, R146, R5, !PT ;  /* 0x0000000592877209 */ /* 0x000fe40007810000 */
[----:B------:R-:W-:Y:S02]  /*2da0*/  FSEL R163, R163, RZ, P0 ;  /* 0x000000ffa3a37208 */ /* 0x000fe40000000000 */
[----:B------:R-:W-:Y:S02]  /*2db0*/  ISETP.GE.AND P0, PT, R11, R138, PT ;  /* 0x0000008a0b00720c */ /* 0x000fe40003f06270 */
[----:B------:R-:W-:Y:S01]  /*2dc0*/  FSEL R140, R140, -INF , !P1 ;  /* 0xff8000008c8c7808 */ /* 0x000fe20004800000 */
[--C-:B------:R-:W-:Y:S01]  /*2dd0*/  FFMA.FTZ R42, R40, c[0x0][0x23c], -R163.reuse ;  /* 0x00008f00282a7a23 */ /* 0x100fe200000108a3 */
[----:B------:R-:W-:Y:S01]  /*2de0*/  FMNMX.FTZ R135, R144, R135, !PT ;  /* 0x0000008790877209 */ /* 0x000fe20007810000 */
[--C-:B------:R-:W-:Y:S01]  /*2df0*/  FFMA.FTZ R37, R50, c[0x0][0x23c], -R163.reuse ;  /* 0x00008f0032257a23 */ /* 0x100fe200000108a3 */
[----:B------:R-:W-:Y:S01]  /*2e00*/  FSEL R66, R66, -INF , !P0 ;  /* 0xff80000042427808 */ /* 0x000fe20004000000 */
[--C-:B------:R-:W-:Y:S01]  /*2e10*/  FFMA.FTZ R53, R88, c[0x0][0x23c], -R163.reuse ;  /* 0x00008f0058357a23 */ /* 0x100fe200000108a3 */
[----:B------:R-:W-:Y:S01]  /*2e20*/  FMNMX.FTZ R135, R140, R135, !PT ;  /* 0x000000878c877209 */ /* 0x000fe20007810000 */
[--C-:B------:R-:W-:Y:S01]  /*2e30*/  FFMA.FTZ R46, R90, c[0x0][0x23c], -R163.reuse ;  /* 0x00008f005a2e7a23 */ /* 0x100fe200000108a3 */
[----:B-1----:R-:W-:Y:S01]  /*2e40*/  FMNMX.FTZ R4, R9, R4, !PT ;  /* 0x0000000409047209 */ /* 0x002fe20007810000 */
[--C-:B------:R-:W-:Y:S01]  /*2e50*/  FFMA.FTZ R51, R98, c[0x0][0x23c], -R163.reuse ;  /* 0x00008f0062337a23 */ /* 0x100fe200000108a3 */
[----:B------:R-:W-:Y:S01]  /*2e60*/  FMNMX.FTZ R135, R66, R135, !PT ;  /* 0x0000008742877209 */ /* 0x000fe20007810000 */
[----:B------:R-:W-:Y:S01]  /*2e70*/  MUFU.EX2 R53, R53 ;  /* 0x0000003500357308 */ /* 0x000fe20000000800 */
[----:B--2---:R-:W-:Y:S01]  /*2e80*/  FMNMX.FTZ R134, R15, R134, !PT ;  /* 0x000000860f867209 */ /* 0x004fe20007810000 */
[----:B------:R-:W1:Y:S01]  /*2e90*/  SHFL.BFLY PT, R133, R4, 0x1, 0x1f ;  /* 0x0c201f0004857f89 */ /* 0x000e6200000e0000 */
[----:B------:R-:W-:-:S02]  /*2ea0*/  FFMA.FTZ R2, R108, c[0x0][0x23c], -R163 ;  /* 0x00008f006c027a23 */ /* 0x000fc400000108a3 */
[C---:B------:R-:W-:Y:S01]  /*2eb0*/  FSETP.NEU.FTZ.AND P1, PT, R134.reuse, -INF , PT ;  /* 0xff8000008600780b */ /* 0x040fe20003f3d000 */
[----:B------:R-:W2:Y:S01]  /*2ec0*/  SHFL.BFLY PT, R48, R135, 0x2, 0x1f ;  /* 0x0c401f0087307f89 */ /* 0x000ea200000e0000 */
[----:B------:R-:W-:Y:S01]  /*2ed0*/  FMUL.FTZ R151, R134, c[0x0][0x23c] ;  /* 0x00008f0086977a20 */ /* 0x000fe20000410000 */
[----:B------:R-:W3:Y:S01]  /*2ee0*/  MUFU.EX2 R46, R46 ;  /* 0x0000002e002e7308 */ /* 0x000ee20000000800 */
[--C-:B------:R-:W-:Y:S02]  /*2ef0*/  FFMA.FTZ R54, R54, c[0x0][0x23c], -R163.reuse ;  /* 0x00008f0036367a23 */ /* 0x100fe400000108a3 */
[--C-:B------:R-:W-:Y:S01]  /*2f00*/  FFMA.FTZ R61, R224, c[0x0][0x23c], -R163.reuse ;  /* 0x00008f00e03d7a23 */ /* 0x100fe200000108a3 */
[----:B------:R-:W-:Y:S01]  /*2f10*/  FSEL R151, R151, RZ, P1 ;  /* 0x000000ff97977208 */ /* 0x000fe20000800000 */
[--C-:B------:R-:W-:Y:S02]  /*2f20*/  FFMA.FTZ R56, R56, c[0x0][0x23c], -R163.reuse ;  /* 0x00008f0038387a23 */ /* 0x100fe400000108a3 */
[----:B------:R-:W-:Y:S01]  /*2f30*/  FFMA.FTZ R63, R220, c[0x0][0x23c], -R163 ;  /* 0x00008f00dc3f7a23 */ /* 0x000fe200000108a3 */
[----:B------:R-:W-:Y:S01]  /*2f40*/  MUFU.EX2 R42, R42 ;  /* 0x0000002a002a7308 */ /* 0x000fe20000000800 */
[----:B------:R-:W-:-:S02]  /*2f50*/  FFMA.FTZ R39, R100, c[0x0][0x23c], -R151 ;  /* 0x00008f0064277a23 */ /* 0x000fc40000010897 */
[----:B------:R-:W-:Y:S01]  /*2f60*/  LDSM.16.MT88.4 R100, [R190+0x6000] ;  /* 0x00600000be64783b */ /* 0x000fe20000004200 */
[--C-:B------:R-:W-:Y:S02]  /*2f70*/  FFMA.FTZ R40, R28, c[0x0][0x23c], -R151.reuse ;  /* 0x00008f001c287a23 */ /* 0x100fe40000010897 */
[--C-:B------:R-:W-:Y:S02]  /*2f80*/  FFMA.FTZ R28, R38, c[0x0][0x23c], -R151.reuse ;  /* 0x00008f00261c7a23 */ /* 0x100fe40000010897 */
[--C-:B------:R-:W-:Y:S01]  /*2f90*/  FFMA.FTZ R41, R92, c[0x0][0x23c], -R151.reuse ;  /* 0x00008f005c297a23 */ /* 0x100fe20000010897 */
[----:B------:R-:W-:Y:S01]  /*2fa0*/  MUFU.EX2 R39, R39 ;  /* 0x0000002700277308 */ /* 0x000fe20000000800 */
[----:B-1----:R-:W-:Y:S01]  /*2fb0*/  FMNMX.FTZ R133, R4, R133, !PT ;  /* 0x0000008504857209 */ /* 0x002fe20007810000 */
[--C-:B------:R-:W-:Y:S01]  /*2fc0*/  FFMA.FTZ R31, R34, c[0x0][0x23c], -R151.reuse ;  /* 0x00008f00221f7a23 */ /* 0x100fe20000010897 */
[----:B---3--:R-:W-:Y:S01]  /*2fd0*/  F2FP.BF16.PACK_AB R68, R46, R53 ;  /* 0x000000352e44723e */ /* 0x008fe200000010ff */
[--C-:B------:R-:W-:Y:S01]  /*2fe0*/  FFMA.FTZ R0, R32, c[0x0][0x23c], -R151.reuse ;  /* 0x00008f0020007a23 */ /* 0x100fe20000010897 */
[----:B--2---:R-:W-:Y:S01]  /*2ff0*/  FMNMX.FTZ R135, R135, R48, !PT ;  /* 0x0000003087877209 */ /* 0x004fe20007810000 */
[C---:B------:R-:W-:Y:S01]  /*3000*/  FMUL.FTZ R147, R133.reuse, c[0x0][0x23c] ;  /* 0x00008f0085937a20 */ /* 0x040fe20000410000 */
[----:B------:R-:W-:Y:S01]  /*3010*/  FSETP.NEU.FTZ.AND P0, PT, R133, -INF , PT ;  /* 0xff8000008500780b */ /* 0x000fe20003f1d000 */
[----:B------:R-:W-:Y:S01]  /*3020*/  MUFU.EX2 R41, R41 ;  /* 0x0000002900297308 */ /* 0x000fe20000000800 */
[--C-:B------:R-:W-:Y:S01]  /*3030*/  FFMA.FTZ R47, R24, c[0x0][0x23c], -R151.reuse ;  /* 0x00008f00182f7a23 */ /* 0x100fe20000010897 */
[----:B------:R-:W1:Y:S01]  /*3040*/  SHFL.BFLY PT, R48, R135, 0x1, 0x1f ;  /* 0x0c201f0087307f89 */ /* 0x000e6200000e0000 */
[----:B------:R-:W-:Y:S01]  /*3050*/  FSEL R147, R147, RZ, P0 ;  /* 0x000000ff93937208 */ /* 0x000fe20000000000 */
[----:B------:R-:W-:-:S02]  /*3060*/  FFMA.FTZ R141, R142, c[0x0][0x23c], -R151 ;  /* 0x00008f008e8d7a23 */ /* 0x000fc40000010897 */
[----:B------:R-:W-:Y:S01]  /*3070*/  LDSM.16.MT88.4 R32, [R189+0x6800] ;  /* 0x00680000bd20783b */ /* 0x000fe20000004200 */
[----:B------:R-:W-:Y:S01]  /*3080*/  FFMA.FTZ R142, R18, c[0x0][0x23c], -R151 ;  /* 0x00008f00128e7a23 */ /* 0x000fe20000010897 */
[----:B------:R-:W2:Y:S01]  /*3090*/  MUFU.EX2 R40, R40 ;  /* 0x0000002800287308 */ /* 0x000ea20000000800 */
[--C-:B------:R-:W-:Y:S02]  /*30a0*/  FFMA.FTZ R45, R30, c[0x0][0x23c], -R147.reuse ;  /* 0x00008f001e2d7a23 */ /* 0x100fe40000010893 */
[--C-:B------:R-:W-:Y:S02]  /*30b0*/  FFMA.FTZ R30, R6, c[0x0][0x23c], -R147.reuse ;  /* 0x00008f00061e7a23 */ /* 0x100fe40000010893 */
[----:B------:R-:W3:Y:S01]  /*30c0*/  LDSM.16.MT88.4 R4, [R188+0x6000] ;  /* 0x00600000bc04783b */ /* 0x000ee20000004200 */
[--C-:B------:R-:W-:Y:S02]  /*30d0*/  FFMA.FTZ R38, R94, c[0x0][0x23c], -R147.reuse ;  /* 0x00008f005e267a23 */ /* 0x100fe40000010893 */
[--C-:B------:R-:W-:Y:S01]  /*30e0*/  FFMA.FTZ R43, R52, c[0x0][0x23c], -R147.reuse ;  /* 0x00008f00342b7a23 */ /* 0x100fe20000010893 */
[----:B------:R-:W4:Y:S01]  /*30f0*/  MUFU.EX2 R28, R28 ;  /* 0x0000001c001c7308 */ /* 0x000f220000000800 */
[----:B------:R-:W-:-:S02]  /*3100*/  FFMA.FTZ R57, R10, c[0x0][0x23c], -R147 ;  /* 0x00008f000a397a23 */ /* 0x000fc40000010893 */
[--C-:B------:R-:W-:Y:S02]  /*3110*/  FFMA.FTZ R52, R22, c[0x0][0x23c], -R147.reuse ;  /* 0x00008f0016347a23 */ /* 0x100fe40000010893 */
[--C-:B------:R-:W-:Y:S02]  /*3120*/  FFMA.FTZ R59, R20, c[0x0][0x23c], -R147.reuse ;  /* 0x00008f00143b7a23 */ /* 0x100fe40000010893 */
[----:B------:R-:W-:Y:S01]  /*3130*/  LDSM.16.MT88.4 R20, [R188+0x6800] ;  /* 0x00680000bc14783b */ /* 0x000fe20000004200 */
[----:B------:R-:W-:Y:S01]  /*3140*/  MUFU.EX2 R38, R38 ;  /* 0x0000002600267308 */ /* 0x000fe20000000800 */
[----:B-1----:R-:W-:Y:S01]  /*3150*/  FMNMX.FTZ R135, R135, R48, !PT ;  /* 0x0000003087877209 */ /* 0x002fe20007810000 */
[----:B------:R-:W-:Y:S01]  /*3160*/  FFMA.FTZ R48, R8, c[0x0][0x23c], -R147 ;  /* 0x00008f0008307a23 */ /* 0x000fe20000010893 */
[----:B--2---:R-:W-:Y:S01]  /*3170*/  F2FP.BF16.PACK_AB R72, R40, R41 ;  /* 0x000000292848723e */ /* 0x004fe200000010ff */
[----:B------:R-:W1:Y:S01]  /*3180*/  LDSM.16.MT88.4 R8, [R191+0x6800] ;  /* 0x00680000bf08783b */ /* 0x000e620000004200 */
[C---:B------:R-:W-:Y:S01]  /*3190*/  FSETP.NEU.FTZ.AND P0, PT, R135.reuse, -INF , PT ;  /* 0xff8000008700780b */ /* 0x040fe20003f1d000 */
[----:B------:R-:W-:-:S02]  /*31a0*/  FMUL.FTZ R143, R135, c[0x0][0x23c] ;  /* 0x00008f00878f7a20 */ /* 0x000fc40000410000 */
[----:B------:R-:W2:Y:S01]  /*31b0*/  MUFU.EX2 R43, R43 ;  /* 0x0000002b002b7308 */ /* 0x000ea20000000800 */
[----:B----4-:R-:W-:Y:S01]  /*31c0*/  F2FP.BF16.PACK_AB R74, R28, R39 ;  /* 0x000000271c4a723e */ /* 0x010fe200000010ff */
[--C-:B------:R-:W-:Y:S01]  /*31d0*/  FFMA.FTZ R145, R16, c[0x0][0x23c], -R151.reuse ;  /* 0x00008f0010917a23 */ /* 0x100fe20000010897 */
[----:B------:R-:W-:Y:S01]  /*31e0*/  FSEL R143, R143, RZ, P0 ;  /* 0x000000ff8f8f7208 */ /* 0x000fe20000000000 */
[----:B------:R-:W-:Y:S01]  /*31f0*/  LDSM.16.MT88.4 R16, [R191+0x7000] ;  /* 0x00700000bf10783b */ /* 0x000fe20000004200 */
[----:B------:R-:W-:Y:S01]  /*3200*/  FFMA.FTZ R64, R64, c[0x0][0x23c], -R151 ;  /* 0x00008f0040407a23 */ /* 0x000fe20000010897 */
[----:B------:R-:W-:Y:S01]  /*3210*/  ISETP.GE.AND P0, PT, R3, 0x2, PT ;  /* 0x000000020300780c */ /* 0x000fe20003f06270 */
[----:B------:R-:W-:Y:S01]  /*3220*/  FFMA.FTZ R149, R216, c[0x0][0x23c], -R147 ;  /* 0x00008f00d8957a23 */ /* 0x000fe20000010893 */
[----:B------:R-:W-:Y:S01]  /*3230*/  MUFU.EX2 R45, R45 ;  /* 0x0000002d002d7308 */ /* 0x000fe20000000800 */
[--C-:B------:R-:W-:Y:S02]  /*3240*/  FFMA.FTZ R50, R36, c[0x0][0x23c], -R143.reuse ;  /* 0x00008f0024327a23 */ /* 0x100fe4000001088f */
[----:B------:R-:W-:-:S02]  /*3250*/  FFMA.FTZ R55, R89, c[0x0][0x23c], -R143 ;  /* 0x00008f0059377a23 */ /* 0x000fc4000001088f */
[--C-:B------:R-:W-:Y:S02]  /*3260*/  FFMA.FTZ R49, R96, c[0x0][0x23c], -R143.reuse ;  /* 0x00008f0060317a23 */ /* 0x100fe4000001088f */
[----:B------:R-:W-:Y:S01]  /*3270*/  FFMA.FTZ R36, R44, c[0x0][0x23c], -R143 ;  /* 0x00008f002c247a23 */ /* 0x000fe2000001088f */
[----:B------:R-:W4:Y:S01]  /*3280*/  MUFU.EX2 R30, R30 ;  /* 0x0000001e001e7308 */ /* 0x000f220000000800 */
[----:B------:R-:W-:Y:S01]  /*3290*/  FFMA.FTZ R44, R26, c[0x0][0x23c], -R151 ;  /* 0x00008f001a2c7a23 */ /* 0x000fe20000010897 */
[----:B--2---:R-:W-:Y:S01]  /*32a0*/  F2FP.BF16.PACK_AB R73, R43, R38 ;  /* 0x000000262b49723e */ /* 0x004fe200000010ff */
[----:B------:R-:W2:Y:S01]  /*32b0*/  LDSM.16.MT88.4 R24, [R190+0x6800] ;  /* 0x00680000be18783b */ /* 0x000ea20000004200 */
[--C-:B------:R-:W-:Y:S02]  /*32c0*/  FFMA.FTZ R65, R222, c[0x0][0x23c], -R143.reuse ;  /* 0x00008f00de417a23 */ /* 0x100fe4000001088f */
[--C-:B------:R-:W-:Y:S02]  /*32d0*/  FFMA.FTZ R58, R58, c[0x0][0x23c], -R143.reuse ;  /* 0x00008f003a3a7a23 */ /* 0x100fe4000001088f */
[----:B------:R-:W5:Y:S01]  /*32e0*/  MUFU.EX2 R51, R51 ;  /* 0x0000003300337308 */ /* 0x000f620000000800 */
[----:B------:R-:W-:-:S02]  /*32f0*/  FFMA.FTZ R60, R60, c[0x0][0x23c], -R143 ;  /* 0x00008f003c3c7a23 */ /* 0x000fc4000001088f */
[----:B------:R-:W-:Y:S02]  /*3300*/  FFMA.FTZ R67, R218, c[0x0][0x23c], -R143 ;  /* 0x00008f00da437a23 */ /* 0x000fe4000001088f */
[----:B------:R-:W-:Y:S02]  /*3310*/  FFMA.FTZ R158, R158, c[0x0][0x23c], -R147 ;  /* 0x00008f009e9e7a23 */ /* 0x000fe40000010893 */
[----:B------:R-:W-:Y:S01]  /*3320*/  FFMA.FTZ R62, R62, c[0x0][0x23c], -R163 ;  /* 0x00008f003e3e7a23 */ /* 0x000fe200000108a3 */
[----:B------:R-:W-:Y:S01]  /*3330*/  MUFU.EX2 R55, R55 ;  /* 0x0000003700377308 */ /* 0x000fe20000000800 */
[----:B----4-:R-:W-:Y:S01]  /*3340*/  F2FP.BF16.PACK_AB R75, R30, R45 ;  /* 0x0000002d1e4b723e */ /* 0x010fe200000010ff */
[--C-:B------:R-:W-:Y:S02]  /*3350*/  FFMA.FTZ R161, R180, c[0x0][0x23c], -R143.reuse ;  /* 0x00008f00b4a17a23 */ /* 0x100fe4000001088f */
[--C-:B------:R-:W-:Y:S02]  /*3360*/  FFMA.FTZ R172, R172, c[0x0][0x23c], -R143.reuse ;  /* 0x00008f00acac7a23 */ /* 0x100fe4000001088f */
[----:B------:R-:W-:-:S02]  /*3370*/  FFMA.FTZ R165, R178, c[0x0][0x23c], -R143 ;  /* 0x00008f00b2a57a23 */ /* 0x000fc4000001088f */
[----:B------:R-:W4:Y:S01]  /*3380*/  MUFU.EX2 R50, R50 ;  /* 0x0000003200327308 */ /* 0x000f220000000800 */
[C---:B------:R-:W-:Y:S01]  /*3390*/  HMMA.16816.F32.BF16 R124, R72.reuse, R116, RZ ;  /* 0x00000074487c723c */ /* 0x040fe200000418ff */
[----:B-----5:R-:W-:Y:S01]  /*33a0*/  F2FP.BF16.PACK_AB R70, R51, R42 ;  /* 0x0000002a3346723e */ /* 0x020fe200000010ff */
[----:B------:R-:W-:Y:S02]  /*33b0*/  FFMA.FTZ R176, R176, c[0x0][0x23c], -R143 ;  /* 0x00008f00b0b07a23 */ /* 0x000fe4000001088f */
[----:B------:R-:W-:Y:S02]  /*33c0*/  FADD.FTZ R53, R53, R46 ;  /* 0x0000002e35357221 */ /* 0x000fe40000010000 */
[----:B------:R-:W-:Y:S01]  /*33d0*/  FADD.FTZ R40, R41, R40 ;  /* 0x0000002829287221 */ /* 0x000fe20000010000 */
[----:B------:R-:W-:Y:S01]  /*33e0*/  MUFU.EX2 R49, R49 ;  /* 0x0000003100317308 */ /* 0x000fe20000000800 */
[----:B------:R-:W-:Y:S01]  /*33f0*/  HMMA.16816.F32.BF16 R108, R72, R100, RZ ;  /* 0x00000064486c723c */ /* 0x000fe200000418ff */
[----:B------:R-:W-:-:S02]  /*3400*/  FADD.FTZ R38, R38, R43 ;  /* 0x0000002b26267221 */ /* 0x000fc40000010000 */
[----:B------:R-:W-:Y:S02]  /*3410*/  FADD.FTZ R42, R42, R53 ;  /* 0x000000352a2a7221 */ /* 0x000fe40000010000 */
[----:B------:R-:W-:Y:S02]  /*3420*/  FADD.FTZ R39, R39, R40 ;  /* 0x0000002827277221 */ /* 0x000fe40000010000 */
[----:B------:R-:W5:Y:S01]  /*3430*/  MUFU.EX2 R36, R36 ;  /* 0x0000002400247308 */ /* 0x000f620000000800 */
[C---:B------:R-:W-:Y:S01]  /*3440*/  HMMA.16816.F32.BF16 R92, R72.reuse, R84, RZ ;  /* 0x00000054485c723c */ /* 0x040fe200000418ff */
[----:B----4-:R-:W-:Y:S01]  /*3450*/  F2FP.BF16.PACK_AB R69, R50, R55 ;  /* 0x000000373245723e */ /* 0x010fe200000010ff */
[----:B------:R-:W-:Y:S02]  /*3460*/  FADD.FTZ R50, R55, R50 ;  /* 0x0000003237327221 */ /* 0x000fe40000010000 */
[----:B------:R-:W-:Y:S02]  /*3470*/  FADD.FTZ R45, R45, R38 ;  /* 0x000000262d2d7221 */ /* 0x000fe40000010000 */
[----:B------:R-:W-:Y:S01]  /*3480*/  FADD.FTZ R42, R51, R42 ;  /* 0x0000002a332a7221 */ /* 0x000fe20000010000 */
[----:B------:R-:W-:Y:S01]  /*3490*/  MUFU.EX2 R31, R31 ;  /* 0x0000001f001f7308 */ /* 0x000fe20000000800 */
[----:B---3--:R-:W-:Y:S01]  /*34a0*/  HMMA.16816.F32.BF16 R76, R72, R4, RZ ;  /* 0x00000004484c723c */ /* 0x008fe200000418ff */
[----:B------:R-:W-:-:S02]  /*34b0*/  FADD.FTZ R28, R28, R39 ;  /* 0x000000271c1c7221 */ /* 0x000fc40000010000 */
[----:B------:R-:W-:Y:S02]  /*34c0*/  FADD.FTZ R30, R30, R45 ;  /* 0x0000002d1e1e7221 */ /* 0x000fe40000010000 */
[--C-:B------:R-:W-:Y:S02]  /*34d0*/  FFMA.FTZ R157, R210, c[0x0][0x23c], -R163.reuse ;  /* 0x00008f00d29d7a23 */ /* 0x100fe400000108a3 */
[----:B------:R-:W3:Y:S01]  /*34e0*/  MUFU.EX2 R0, R0 ;  /* 0x0000000000007308 */ /* 0x000ee20000000800 */
[C---:B------:R-:W-:Y:S01]  /*34f0*/  HMMA.16816.F32.BF16 R120, R72.reuse, R118, RZ ;  /* 0x000000764878723c */ /* 0x040fe200000418ff */
[----:B-----5:R-:W-:Y:S01]  /*3500*/  F2FP.BF16.PACK_AB R71, R36, R49 ;  /* 0x000000312447723e */ /* 0x020fe200000010ff */
[----:B------:R-:W-:Y:S02]  /*3510*/  FADD.FTZ R49, R49, R50 ;  /* 0x0000003231317221 */ /* 0x000fe40000010000 */
[----:B------:R-:W-:Y:S02]  /*3520*/  FFMA.FTZ R159, R182, c[0x0][0x23c], -R163 ;  /* 0x00008f00b69f7a23 */ /* 0x000fe400000108a3 */
[----:B------:R-:W-:Y:S01]  /*3530*/  FADD.FTZ R36, R36, R49 ;  /* 0x0000003124247221 */ /* 0x000fe20000010000 */
[----:B------:R-:W-:Y:S01]  /*3540*/  MUFU.EX2 R44, R44 ;  /* 0x0000002c002c7308 */ /* 0x000fe20000000800 */
[----:B------:R-:W-:Y:S01]  /*3550*/  HMMA.16816.F32.BF16 R104, R72, R102, RZ ;  /* 0x000000664868723c */ /* 0x000fe200000418ff */
[----:B------:R-:W-:-:S02]  /*3560*/  FFMA.FTZ R174, R174, c[0x0][0x23c], -R163 ;  /* 0x00008f00aeae7a23 */ /* 0x000fc400000108a3 */
[--C-:B------:R-:W-:Y:S02]  /*3570*/  FFMA.FTZ R168, R168, c[0x0][0x23c], -R151.reuse ;  /* 0x00008f00a8a87a23 */ /* 0x100fe40000010897 */
[--C-:B------:R-:W-:Y:S02]  /*3580*/  FFMA.FTZ R166, R166, c[0x0][0x23c], -R151.reuse ;  /* 0x00008f00a6a67a23 */ /* 0x100fe40000010897 */
[----:B------:R-:W-:Y:S01]  /*3590*/  MUFU.EX2 R47, R47 ;  /* 0x0000002f002f7308 */ /* 0x000fe20000000800 */
[----:B------:R-:W-:Y:S01]  /*35a0*/  HMMA.16816.F32.BF16 R88, R72, R86, RZ ;  /* 0x000000564858723c */ /* 0x000fe200000418ff */
[----:B------:R-:W-:Y:S02]  /*35b0*/  FFMA.FTZ R213, R164, c[0x0][0x23c], -R151 ;  /* 0x00008f00a4d57a23 */ /* 0x000fe40000010897 */
[--C-:B------:R-:W-:Y:S02]  /*35c0*/  FFMA.FTZ R160, R160, c[0x0][0x23c], -R147.reuse ;  /* 0x00008f00a0a07a23 */ /* 0x100fe40000010893 */
[----:B------:R-:W-:-:S02]  /*35d0*/  FFMA.FTZ R150, R150, c[0x0][0x23c], -R147 ;  /* 0x00008f0096967a23 */ /* 0x000fc40000010893 */
[----:B------:R-:W-:Y:S01]  /*35e0*/  MUFU.EX2 R57, R57 ;  /* 0x0000003900397308 */ /* 0x000fe20000000800 */
[----:B------:R-:W-:Y:S01]  /*35f0*/  HMMA.16816.F32.BF16 R72, R72, R6, RZ ;  /* 0x000000064848723c */ /* 0x000fe200000418ff */
[----:B------:R-:W-:-:S06]  /*3600*/  FFMA.FTZ R211, R148, c[0x0][0x23c], -R147 ;  /* 0x00008f0094d37a23 */ /* 0x000fcc0000010893 */
[----:B------:R-:W4:Y:S01]  /*3610*/  MUFU.EX2 R48, R48 ;  /* 0x0000003000307308 */ /* 0x000f220000000800 */
[C---:B------:R-:W-:Y:S07]  /*3620*/  HMMA.16816.F32.BF16 R128, R68.reuse, R116, RZ ;  /* 0x000000744480723c */ /* 0x040fee00000418ff */
[----:B------:R-:W-:Y:S01]  /*3630*/  MUFU.EX2 R52, R52 ;  /* 0x0000003400347308 */ /* 0x000fe20000000800 */
[C---:B------:R-:W-:Y:S07]  /*3640*/  HMMA.16816.F32.BF16 R112, R68.reuse, R100, RZ ;  /* 0x000000644470723c */ /* 0x040fee00000418ff */
[----:B------:R-:W5:Y:S01]  /*3650*/  MUFU.EX2 R59, R59 ;  /* 0x0000003b003b7308 */ /* 0x000f620000000800 */
[C---:B------:R-:W-:Y:S07]  /*3660*/  HMMA.16816.F32.BF16 R96, R68.reuse, R84, RZ ;  /* 0x000000544460723c */ /* 0x040fee00000418ff */
[----:B------:R-:W-:Y:S01]  /*3670*/  MUFU.EX2 R37, R37 ;  /* 0x0000002500257308 */ /* 0x000fe20000000800 */
[C---:B------:R-:W-:Y:S07]  /*3680*/  HMMA.16816.F32.BF16 R116, R68.reuse, R118, RZ ;  /* 0x000000764474723c */ /* 0x040fee00000418ff */
[----:B------:R-:W1:Y:S01]  /*3690*/  MUFU.EX2 R2, R2 ;  /* 0x0000000200027308 */ /* 0x000e620000000800 */
[C---:B------:R-:W-:Y:S07]  /*36a0*/  HMMA.16816.F32.BF16 R100, R68.reuse, R102, RZ ;  /* 0x000000664464723c */ /* 0x040fee00000418ff */
[----:B------:R-:W-:Y:S01]  /*36b0*/  MUFU.EX2 R54, R54 ;  /* 0x0000003600367308 */ /* 0x000fe20000000800 */
[C---:B------:R-:W-:Y:S07]  /*36c0*/  HMMA.16816.F32.BF16 R84, R68.reuse, R86, RZ ;  /* 0x000000564454723c */ /* 0x040fee00000418ff */
[----:B------:R-:W-:Y:S01]  /*36d0*/  MUFU.EX2 R61, R61 ;  /* 0x0000003d003d7308 */ /* 0x000fe20000000800 */
[C---:B------:R-:W-:Y:S07]  /*36e0*/  HMMA.16816.F32.BF16 R80, R68.reuse, R4, RZ ;  /* 0x000000044450723c */ /* 0x040fee00000418ff */
[----:B------:R-:W-:Y:S01]  /*36f0*/  MUFU.EX2 R65, R65 ;  /* 0x0000004100417308 */ /* 0x000fe20000000800 */
[----:B------:R-:W-:Y:S01]  /*3700*/  HMMA.16816.F32.BF16 R68, R68, R6, RZ ;  /* 0x000000064444723c */ /* 0x000fe200000418ff */
[----:B---3--:R-:W-:Y:S01]  /*3710*/  F2FP.BF16.PACK_AB R4, R0, R31 ;  /* 0x0000001f0004723e */ /* 0x008fe200000010ff */
[----:B------:R-:W-:Y:S01]  /*3720*/  FADD.FTZ R31, R31, R28 ;  /* 0x0000001c1f1f7221 */ /* 0x000fe20000010000 */
[----:B----4-:R-:W-:Y:S01]  /*3730*/  F2FP.BF16.PACK_AB R5, R48, R57 ;  /* 0x000000393005723e */ /* 0x010fe200000010ff */
[----:B------:R-:W-:-:S02]  /*3740*/  FADD.FTZ R57, R57, R30 ;  /* 0x0000001e39397221 */ /* 0x000fc40000010000 */
[----:B------:R-:W-:Y:S01]  /*3750*/  FADD.FTZ R31, R0, R31 ;  /* 0x0000001f001f7221 */ /* 0x000fe20000010000 */
[----:B------:R-:W3:Y:S01]  /*3760*/  MUFU.EX2 R58, R58 ;  /* 0x0000003a003a7308 */ /* 0x000ee20000000800 */
[----:B------:R-:W-:Y:S01]  /*3770*/  F2FP.BF16.PACK_AB R6, R47, R44 ;  /* 0x0000002c2f06723e */ /* 0x000fe200000010ff */
[----:B------:R-:W-:Y:S01]  /*3780*/  FADD.FTZ R57, R48, R57 ;  /* 0x0000003930397221 */ /* 0x000fe20000010000 */
[----:B-----5:R-:W-:Y:S01]  /*3790*/  F2FP.BF16.PACK_AB R7, R59, R52 ;  /* 0x000000343b07723e */ /* 0x020fe200000010ff */
[----:B------:R-:W-:Y:S02]  /*37a0*/  FADD.FTZ R44, R44, R31 ;  /* 0x0000001f2c2c7221 */ /* 0x000fe40000010000 */
[----:B------:R-:W-:Y:S02]  /*37b0*/  FADD.FTZ R52, R52, R57 ;  /* 0x0000003934347221 */ /* 0x000fe40000010000 */
[----:B------:R-:W-:Y:S01]  /*37c0*/  MUFU.EX2 R60, R60 ;  /* 0x0000003c003c7308 */ /* 0x000fe20000000800 */
[----:B------:R-:W-:Y:S01]  /*37d0*/  FADD.FTZ R44, R47, R44 ;  /* 0x0000002c2f2c7221 */ /* 0x000fe20000010000 */
[----:B-1----:R-:W-:Y:S01]  /*37e0*/  HMMA.16816.F32.BF16 R124, R4, R8, R124 ;  /* 0x00000008047c723c */ /* 0x002fe2000004187c */
[----:B------:R-:W-:-:S05]  /*37f0*/  FADD.FTZ R59, R59, R52 ;  /* 0x000000343b3b7221 */ /* 0x000fca0000010000 */
[----:B------:R-:W1:Y:S02]  /*3800*/  MUFU.EX2 R67, R67 ;  /* 0x0000004300437308 */ /* 0x000e640000000800 */
[C---:B--2---:R-:W-:Y:S06]  /*3810*/  HMMA.16816.F32.BF16 R108, R4.reuse, R24, R108 ;  /* 0x00000018046c723c */ /* 0x044fec000004186c */
[----:B------:R-:W-:Y:S02]  /*3820*/  MUFU.EX2 R141, R141 ;  /* 0x0000008d008d7308 */ /* 0x000fe40000000800 */
[C---:B------:R-:W-:Y:S06]  /*3830*/  HMMA.16816.F32.BF16 R92, R4.reuse, R32, R92 ;  /* 0x00000020045c723c */ /* 0x040fec000004185c */
[----:B------:R-:W2:Y:S02]  /*3840*/  MUFU.EX2 R64, R64 ;  /* 0x0000004000407308 */ /* 0x000ea40000000800 */
[C---:B------:R-:W-:Y:S06]  /*3850*/  HMMA.16816.F32.BF16 R76, R4.reuse, R20, R76 ;  /* 0x00000014044c723c */ /* 0x040fec000004184c */
[----:B------:R-:W-:Y:S02]  /*3860*/  MUFU.EX2 R142, R142 ;  /* 0x0000008e008e7308 */ /* 0x000fe40000000800 */
[C---:B------:R-:W-:Y:S06]  /*3870*/  HMMA.16816.F32.BF16 R120, R4.reuse, R10, R120 ;  /* 0x0000000a0478723c */ /* 0x040fec0000041878 */
[----:B------:R-:W4:Y:S02]  /*3880*/  MUFU.EX2 R145, R145 ;  /* 0x0000009100917308 */ /* 0x000f240000000800 */
[C---:B------:R-:W-:Y:S06]  /*3890*/  HMMA.16816.F32.BF16 R104, R4.reuse, R26, R104 ;  /* 0x0000001a0468723c */ /* 0x040fec0000041868 */
[----:B------:R-:W-:Y:S02]  /*38a0*/  MUFU.EX2 R149, R149 ;  /* 0x0000009500957308 */ /* 0x000fe40000000800 */
[C---:B------:R-:W-:Y:S06]  /*38b0*/  HMMA.16816.F32.BF16 R88, R4.reuse, R34, R88 ;  /* 0x000000220458723c */ /* 0x040fec0000041858 */
[----:B------:R-:W-:Y:S02]  /*38c0*/  MUFU.EX2 R158, R158 ;  /* 0x0000009e009e7308 */ /* 0x000fe40000000800 */
[----:B------:R-:W-:Y:S06]  /*38d0*/  HMMA.16816.F32.BF16 R72, R4, R22, R72 ;  /* 0x000000160448723c */ /* 0x000fec0000041848 */
[----:B------:R-:W-:Y:S01]  /*38e0*/  MUFU.EX2 R56, R56 ;  /* 0x0000003800387308 */ /* 0x000fe20000000800 */
[----:B------:R-:W-:Y:S01]  /*38f0*/  F2FP.BF16.PACK_AB R4, R2, R37 ;  /* 0x000000250204723e */ /* 0x000fe200000010ff */
[----:B------:R-:W-:Y:S01]  /*3900*/  FADD.FTZ R37, R37, R42 ;  /* 0x0000002a25257221 */ /* 0x000fe20000010000 */
[----:B---3--:R-:W-:Y:S01]  /*3910*/  F2FP.BF16.PACK_AB R5, R58, R65 ;  /* 0x000000413a05723e */ /* 0x008fe200000010ff */
[----:B------:R-:W-:Y:S01]  /*3920*/  FADD.FTZ R65, R65, R36 ;  /* 0x0000002441417221 */ /* 0x000fe20000010000 */
[----:B------:R-:W-:Y:S01]  /*3930*/  F2FP.BF16.PACK_AB R6, R61, R54 ;  /* 0x000000363d06723e */ /* 0x000fe200000010ff */
[----:B------:R-:W-:Y:S01]  /*3940*/  FADD.FTZ R37, R2, R37 ;  /* 0x0000002502257221 */ /* 0x000fe20000010000 */
[----:B-1----:R-:W-:Y:S01]  /*3950*/  F2FP.BF16.PACK_AB R7, R67, R60 ;  /* 0x0000003c4307723e */ /* 0x002fe200000010ff */
[----:B------:R-:W-:Y:S01]  /*3960*/  MUFU.EX2 R63, R63 ;  /* 0x0000003f003f7308 */ /* 0x000fe20000000800 */
[----:B------:R-:W-:-:S02]  /*3970*/  FADD.FTZ R65, R58, R65 ;  /* 0x000000413a417221 */ /* 0x000fc40000010000 */
[----:B------:R-:W-:Y:S02]  /*3980*/  FADD.FTZ R54, R54, R37 ;  /* 0x0000002536367221 */ /* 0x000fe40000010000 */
[----:B------:R-:W-:Y:S01]  /*3990*/  FADD.FTZ R60, R60, R65 ;  /* 0x000000413c3c7221 */ /* 0x000fe20000010000 */
[----:B------:R-:W-:Y:S01]  /*39a0*/  HMMA.16816.F32.BF16 R96, R4, R32, R96 ;  /* 0x000000200460723c */ /* 0x000fe20000041860 */
[----:B------:R-:W-:Y:S01]  /*39b0*/  FADD.FTZ R61, R61, R54 ;  /* 0x000000363d3d7221 */ /* 0x000fe20000010000 */
[----:B------:R-:W-:Y:S01]  /*39c0*/  MUFU.EX2 R62, R62 ;  /* 0x0000003e003e7308 */ /* 0x000fe20000000800 */
[----:B------:R-:W-:-:S04]  /*39d0*/  FADD.FTZ R60, R67, R60 ;  /* 0x0000003c433c7221 */ /* 0x000fc80000010000 */
[--C-:B------:R-:W-:Y:S01]  /*39e0*/  FFMA.FTZ R32, R14, c[0x0][0x23c], -R147.reuse ;  /* 0x00008f000e207a23 */ /* 0x100fe20000010893 */
[C---:B------:R-:W-:Y:S01]  /*39f0*/  HMMA.16816.F32.BF16 R128, R4.reuse, R8, R128 ;  /* 0x000000080480723c */ /* 0x040fe20000041880 */
[----:B------:R-:W-:Y:S01]  /*3a00*/  FFMA.FTZ R33, R12, c[0x0][0x23c], -R147 ;  /* 0x00008f000c217a23 */ /* 0x000fe20000010893 */
[----:B------:R-:W-:Y:S01]  /*3a10*/  MUFU.EX2 R161, R161 ;  /* 0x000000a100a17308 */ /* 0x000fe20000000800 */
[----:B------:R-:W1:Y:S05]  /*3a20*/  LDSM.16.MT88.4 R12, [R190+0x7000] ;  /* 0x00700000be0c783b */ /* 0x000e6a0000004200 */
[C---:B------:R-:W-:Y:S02]  /*3a30*/  HMMA.16816.F32.BF16 R112, R4.reuse, R24, R112 ;  /* 0x000000180470723c */ /* 0x040fe40000041870 */
[----:B------:R-:W-:Y:S06]  /*3a40*/  MUFU.EX2 R32, R32 ;  /* 0x0000002000207308 */ /* 0x000fec0000000800 */
[C---:B------:R-:W-:Y:S01]  /*3a50*/  HMMA.16816.F32.BF16 R116, R4.reuse, R10, R116 ;  /* 0x0000000a0474723c */ /* 0x040fe20000041874 */
[----:B------:R-:W3:Y:S01]  /*3a60*/  LDSM.16.MT88.4 R8, [R189+0x7000] ;  /* 0x00700000bd08783b */ /* 0x000ee20000004200 */
[----:B------:R-:W5:Y:S06]  /*3a70*/  MUFU.EX2 R33, R33 ;  /* 0x0000002100217308 */ /* 0x000f6c0000000800 */
[C---:B------:R-:W-:Y:S01]  /*3a80*/  HMMA.16816.F32.BF16 R100, R4.reuse, R26, R100 ;  /* 0x0000001a0464723c */ /* 0x040fe20000041864 */
[----:B------:R-:W1:Y:S01]  /*3a90*/  LDSM.16.MT88.4 R24, [R188+0x7000] ;  /* 0x00700000bc18783b */ /* 0x000e620000004200 */
[----:B------:R-:W1:Y:S06]  /*3aa0*/  MUFU.EX2 R172, R172 ;  /* 0x000000ac00ac7308 */ /* 0x000e6c0000000800 */
[C---:B------:R-:W-:Y:S02]  /*3ab0*/  HMMA.16816.F32.BF16 R84, R4.reuse, R34, R84 ;  /* 0x000000220454723c */ /* 0x040fe40000041854 */
[----:B------:R-:W-:Y:S05]  /*3ac0*/  MUFU.EX2 R165, R165 ;  /* 0x000000a500a57308 */ /* 0x000fea0000000800 */
[--C-:B------:R-:W-:Y:S01]  /*3ad0*/  FFMA.FTZ R35, R214, c[0x0][0x23c], -R163.reuse ;  /* 0x00008f00d6237a23 */ /* 0x100fe200000108a3 */
[----:B------:R-:W-:Y:S01]  /*3ae0*/  HMMA.16816.F32.BF16 R80, R4, R20, R80 ;  /* 0x000000140450723c */ /* 0x000fe20000041850 */
[----:B------:R-:W-:Y:S01]  /*3af0*/  FFMA.FTZ R34, R212, c[0x0][0x23c], -R163 ;  /* 0x00008f00d4227a23 */ /* 0x000fe200000108a3 */
[----:B------:R-:W-:Y:S01]  /*3b00*/  MUFU.EX2 R176, R176 ;  /* 0x000000b000b07308 */ /* 0x000fe20000000800 */
[----:B------:R-:W-:-:S02]  /*3b10*/  FFMA.FTZ R163, R170, c[0x0][0x23c], -R151 ;  /* 0x00008f00aaa37a23 */ /* 0x000fc40000010897 */
[----:B------:R-:W-:-:S03]  /*3b20*/  FFMA.FTZ R151, R162, c[0x0][0x23c], -R147 ;  /* 0x00008f00a2977a23 */ /* 0x000fc60000010893 */
[----:B------:R-:W-:Y:S01]  /*3b30*/  HMMA.16816.F32.BF16 R68, R4, R22, R68 ;  /* 0x000000160444723c */ /* 0x000fe20000041844 */
[----:B------:R-:W3:Y:S01]  /*3b40*/  LDSM.16.MT88.4 R20, [R191+0x7800] ;  /* 0x00780000bf14783b */ /* 0x000ee20000004200 */
[----:B------:R-:W1:Y:S05]  /*3b50*/  MUFU.EX2 R35, R35 ;  /* 0x0000002300237308 */ /* 0x000e6a0000000800 */
[----:B--2---:R-:W-:Y:S01]  /*3b60*/  F2FP.BF16.PACK_AB R4, R64, R141 ;  /* 0x0000008d4004723e */ /* 0x004fe200000010ff */
[----:B------:R-:W-:Y:S01]  /*3b70*/  FADD.FTZ R141, R141, R44 ;  /* 0x0000002c8d8d7221 */ /* 0x000fe20000010000 */
[----:B----4-:R-:W-:Y:S01]  /*3b80*/  F2FP.BF16.PACK_AB R6, R145, R142 ;  /* 0x0000008e9106723e */ /* 0x010fe200000010ff */
[----:B------:R-:W-:Y:S01]  /*3b90*/  MUFU.EX2 R163, R163 ;  /* 0x000000a300a37308 */ /* 0x000fe20000000800 */
[----:B-----5:R-:W-:Y:S01]  /*3ba0*/  F2FP.BF16.PACK_AB R5, R33, R32 ;  /* 0x000000202105723e */ /* 0x020fe200000010ff */
[----:B------:R-:W-:Y:S01]  /*3bb0*/  FADD.FTZ R32, R32, R59 ;  /* 0x0000003b20207221 */ /* 0x000fe20000010000 */
[----:B------:R-:W-:Y:S01]  /*3bc0*/  F2FP.BF16.PACK_AB R7, R158, R149 ;  /* 0x000000959e07723e */ /* 0x000fe200000010ff */
[----:B------:R-:W-:-:S02]  /*3bd0*/  FADD.FTZ R141, R64, R141 ;  /* 0x0000008d408d7221 */ /* 0x000fc40000010000 */
[----:B------:R-:W-:Y:S02]  /*3be0*/  FADD.FTZ R32, R33, R32 ;  /* 0x0000002021207221 */ /* 0x000fe40000010000 */
[----:B------:R-:W2:Y:S01]  /*3bf0*/  MUFU.EX2 R168, R168 ;  /* 0x000000a800a87308 */ /* 0x000ea20000000800 */
[----:B------:R-:W-:Y:S01]  /*3c00*/  FADD.FTZ R142, R142, R141 ;  /* 0x0000008d8e8e7221 */ /* 0x000fe20000010000 */
[C---:B------:R-:W-:Y:S01]  /*3c10*/  HMMA.16816.F32.BF16 R124, R4.reuse, R16, R124 ;  /* 0x00000010047c723c */ /* 0x040fe2000004187c */
[----:B------:R-:W-:Y:S02]  /*3c20*/  FADD.FTZ R149, R149, R32 ;  /* 0x0000002095957221 */ /* 0x000fe40000010000 */
[----:B------:R-:W-:Y:S02]  /*3c30*/  FADD.FTZ R142, R145, R142 ;  /* 0x0000008e918e7221 */ /* 0x000fe40000010000 */
[----:B------:R-:W-:Y:S01]  /*3c40*/  FADD.FTZ R158, R158, R149 ;  /* 0x000000959e9e7221 */ /* 0x000fe20000010000 */
[----:B------:R-:W-:Y:S02]  /*3c50*/  MUFU.EX2 R166, R166 ;  /* 0x000000a600a67308 */ /* 0x000fe40000000800 */
[C---:B-1----:R-:W-:Y:S06]  /*3c60*/  HMMA.16816.F32.BF16 R108, R4.reuse, R12, R108 ;  /* 0x0000000c046c723c */ /* 0x042fec000004186c */
[----:B------:R-:W1:Y:S02]  /*3c70*/  MUFU.EX2 R213, R213 ;  /* 0x000000d500d57308 */ /* 0x000e640000000800 */
[C---:B---3--:R-:W-:Y:S06]  /*3c80*/  HMMA.16816.F32.BF16 R92, R4.reuse, R8, R92 ;  /* 0x00000008045c723c */ /* 0x048fec000004185c */
[----:B------:R-:W-:Y:S02]  /*3c90*/  MUFU.EX2 R151, R151 ;  /* 0x0000009700977308 */ /* 0x000fe40000000800 */
[C---:B------:R-:W-:Y:S06]  /*3ca0*/  HMMA.16816.F32.BF16 R76, R4.reuse, R24, R76 ;  /* 0x00000018044c723c */ /* 0x040fec000004184c */
[----:B------:R-:W3:Y:S02]  /*3cb0*/  MUFU.EX2 R160, R160 ;  /* 0x000000a000a07308 */ /* 0x000ee40000000800 */
[C---:B------:R-:W-:Y:S06]  /*3cc0*/  HMMA.16816.F32.BF16 R120, R4.reuse, R18, R120 ;  /* 0x000000120478723c */ /* 0x040fec0000041878 */
[----:B------:R-:W-:Y:S02]  /*3cd0*/  MUFU.EX2 R150, R150 ;  /* 0x0000009600967308 */ /* 0x000fe40000000800 */
[C---:B------:R-:W-:Y:S06]  /*3ce0*/  HMMA.16816.F32.BF16 R104, R4.reuse, R14, R104 ;  /* 0x0000000e0468723c */ /* 0x040fec0000041868 */
[----:B------:R-:W4:Y:S02]  /*3cf0*/  MUFU.EX2 R211, R211 ;  /* 0x000000d300d37308 */ /* 0x000f240000000800 */
[C---:B------:R-:W-:Y:S06]  /*3d00*/  HMMA.16816.F32.BF16 R88, R4.reuse, R10, R88 ;  /* 0x0000000a0458723c */ /* 0x040fec0000041858 */
[----:B------:R-:W-:Y:S02]  /*3d10*/  MUFU.EX2 R34, R34 ;  /* 0x0000002200227308 */ /* 0x000fe40000000800 */
[----:B------:R-:W-:Y:S06]  /*3d20*/  HMMA.16816.F32.BF16 R72, R4, R26, R72 ;  /* 0x0000001a0448723c */ /* 0x000fec0000041848 */
[----:B------:R-:W5:Y:S01]  /*3d30*/  MUFU.EX2 R157, R157 ;  /* 0x0000009d009d7308 */ /* 0x000f620000000800 */
[----:B------:R-:W-:Y:S01]  /*3d40*/  F2FP.BF16.PACK_AB R4, R63, R56 ;  /* 0x000000383f04723e */ /* 0x000fe200000010ff */
[----:B------:R-:W-:Y:S01]  /*3d50*/  FADD.FTZ R56, R56, R61 ;  /* 0x0000003d38387221 */ /* 0x000fe20000010000 */
[----:B------:R-:W-:Y:S01]  /*3d60*/  F2FP.BF16.PACK_AB R5, R172, R161 ;  /* 0x000000a1ac05723e */ /* 0x000fe200000010ff */
[----:B------:R-:W-:Y:S01]  /*3d70*/  FADD.FTZ R161, R161, R60 ;  /* 0x0000003ca1a17221 */ /* 0x000fe20000010000 */
[----:B------:R-:W-:Y:S01]  /*3d80*/  F2FP.BF16.PACK_AB R6, R35, R62 ;  /* 0x0000003e2306723e */ /* 0x000fe200000010ff */
[----:B------:R-:W-:Y:S01]  /*3d90*/  FADD.FTZ R63, R63, R56 ;  /* 0x000000383f3f7221 */ /* 0x000fe20000010000 */
[----:B------:R-:W-:Y:S01]  /*3da0*/  F2FP.BF16.PACK_AB R7, R176, R165 ;  /* 0x000000a5b007723e */ /* 0x000fe200000010ff */
[----:B------:R-:W-:Y:S01]  /*3db0*/  MUFU.EX2 R159, R159 ;  /* 0x0000009f009f7308 */ /* 0x000fe20000000800 */
[----:B------:R-:W-:-:S02]  /*3dc0*/  FADD.FTZ R172, R172, R161 ;  /* 0x000000a1acac7221 */ /* 0x000fc40000010000 */
[----:B------:R-:W-:Y:S02]  /*3dd0*/  FADD.FTZ R62, R62, R63 ;  /* 0x0000003f3e3e7221 */ /* 0x000fe40000010000 */
[----:B------:R-:W-:Y:S01]  /*3de0*/  FADD.FTZ R165, R165, R172 ;  /* 0x000000aca5a57221 */ /* 0x000fe20000010000 */
[----:B------:R-:W-:Y:S01]  /*3df0*/  HMMA.16816.F32.BF16 R128, R4, R16, R128 ;  /* 0x000000100480723c */ /* 0x000fe20000041880 */
[----:B------:R-:W-:Y:S01]  /*3e00*/  FADD.FTZ R35, R35, R62 ;  /* 0x0000003e23237221 */ /* 0x000fe20000010000 */
[----:B------:R-:W-:Y:S01]  /*3e10*/  MUFU.EX2 R174, R174 ;  /* 0x000000ae00ae7308 */ /* 0x000fe20000000800 */
[----:B------:R-:W-:-:S05]  /*3e20*/  FADD.FTZ R165, R176, R165 ;  /* 0x000000a5b0a57221 */ /* 0x000fca0000010000 */
[C---:B------:R-:W-:Y:S01]  /*3e30*/  HMMA.16816.F32.BF16 R116, R4.reuse, R18, R116 ;  /* 0x000000120474723c */ /* 0x040fe20000041874 */
[----:B------:R-:W1:Y:S07]  /*3e40*/  LDSM.16.MT88.4 R16, [R190+0x7800] ;  /* 0x00780000be10783b */ /* 0x000e6e0000004200 */
[C---:B------:R-:W-:Y:S08]  /*3e50*/  HMMA.16816.F32.BF16 R112, R4.reuse, R12, R112 ;  /* 0x0000000c0470723c */ /* 0x040ff00000041870 */
[C---:B------:R-:W-:Y:S01]  /*3e60*/  HMMA.16816.F32.BF16 R100, R4.reuse, R14, R100 ;  /* 0x0000000e0464723c */ /* 0x040fe20000041864 */
[----:B------:R-:W1:Y:S07]  /*3e70*/  LDSM.16.MT88.4 R12, [R189+0x7800] ;  /* 0x00780000bd0c783b */ /* 0x000e6e0000004200 */
[C---:B------:R-:W-:Y:S08]  /*3e80*/  HMMA.16816.F32.BF16 R96, R4.reuse, R8, R96 ;  /* 0x000000080460723c */ /* 0x040ff00000041860 */
[C---:B------:R-:W-:Y:S01]  /*3e90*/  HMMA.16816.F32.BF16 R84, R4.reuse, R10, R84 ;  /* 0x0000000a0454723c */ /* 0x040fe20000041854 */
[----:B------:R-:W5:Y:S07]  /*3ea0*/  LDSM.16.MT88.4 R8, [R188+0x7800] ;  /* 0x00780000bc08783b */ /* 0x000f6e0000004200 */
[C---:B------:R-:W-:Y:S07]  /*3eb0*/  HMMA.16816.F32.BF16 R80, R4.reuse, R24, R80 ;  /* 0x000000180450723c */ /* 0x040fee0000041850 */
[--C-:B------:R-:W-:Y:S01]  /*3ec0*/  FFMA.FTZ R24, R146, c[0x0][0x23c], -R143.reuse ;  /* 0x00008f0092187a23 */ /* 0x100fe2000001088f */
[----:B------:R-:W-:Y:S01]  /*3ed0*/  HMMA.16816.F32.BF16 R68, R4, R26, R68 ;  /* 0x0000001a0444723c */ /* 0x000fe20000041844 */
[----:B------:R-:W-:-:S04]  /*3ee0*/  FFMA.FTZ R25, R144, c[0x0][0x23c], -R143 ;  /* 0x00008f0090197a23 */ /* 0x000fc8000001088f */
[----:B------:R-:W-:Y:S02]  /*3ef0*/  MUFU.EX2 R24, R24 ;  /* 0x0000001800187308 */ /* 0x000fe40000000800 */
[--C-:B------:R-:W-:Y:S01]  /*3f00*/  FFMA.FTZ R26, R140, c[0x0][0x23c], -R143.reuse ;  /* 0x00008f008c1a7a23 */ /* 0x100fe2000001088f */
[----:B--2---:R-:W-:Y:S01]  /*3f10*/  F2FP.BF16.PACK_AB R4, R168, R163 ;  /* 0x000000a3a804723e */ /* 0x004fe200000010ff */
[----:B------:R-:W-:Y:S01]  /*3f20*/  FFMA.FTZ R27, R66, c[0x0][0x23c], -R143 ;  /* 0x00008f00421b7a23 */ /* 0x000fe2000001088f */
[----:B-1----:R-:W-:Y:S01]  /*3f30*/  F2FP.BF16.PACK_AB R6, R213, R166 ;  /* 0x000000a6d506723e */ /* 0x002fe200000010ff */
[----:B------:R-:W-:Y:S01]  /*3f40*/  FADD.FTZ R163, R163, R142 ;  /* 0x0000008ea3a37221 */ /* 0x000fe20000010000 */
[----:B---3--:R-:W-:Y:S01]  /*3f50*/  F2FP.BF16.PACK_AB R5, R160, R151 ;  /* 0x00000097a005723e */ /* 0x008fe200000010ff */
[----:B------:R-:W1:Y:S01]  /*3f60*/  MUFU.EX2 R25, R25 ;  /* 0x0000001900197308 */ /* 0x000e620000000800 */
[----:B----4-:R-:W-:Y:S01]  /*3f70*/  F2FP.BF16.PACK_AB R7, R211, R150 ;  /* 0x00000096d307723e */ /* 0x010fe200000010ff */
[----:B------:R-:W-:-:S02]  /*3f80*/  FADD.FTZ R151, R151, R158 ;  /* 0x0000009e97977221 */ /* 0x000fc40000010000 */
[----:B------:R-:W-:Y:S02]  /*3f90*/  FADD.FTZ R163, R168, R163 ;  /* 0x000000a3a8a37221 */ /* 0x000fe40000010000 */
[----:B------:R-:W-:Y:S02]  /*3fa0*/  FADD.FTZ R151, R160, R151 ;  /* 0x00000097a0977221 */ /* 0x000fe40000010000 */
[----:B------:R-:W-:Y:S01]  /*3fb0*/  MUFU.EX2 R26, R26 ;  /* 0x0000001a001a7308 */ /* 0x000fe20000000800 */
[----:B------:R-:W-:Y:S01]  /*3fc0*/  HMMA.16816.F32.BF16 R124, R4, R20, R124 ;  /* 0x00000014047c723c */ /* 0x000fe2000004187c */
[----:B------:R-:W-:Y:S02]  /*3fd0*/  FADD.FTZ R166, R166, R163 ;  /* 0x000000a3a6a67221 */ /* 0x000fe40000010000 */
[----:B------:R-:W-:Y:S02]  /*3fe0*/  FADD.FTZ R150, R150, R151 ;  /* 0x0000009796967221 */ /* 0x000fe40000010000 */
[----:B------:R-:W-:-:S02]  /*3ff0*/  FADD.FTZ R213, R213, R166 ;  /* 0x000000a6d5d57221 */ /* 0x000fc40000010000 */
[----:B------:R-:W2:Y:S01]  /*4000*/  MUFU.EX2 R27, R27 ;  /* 0x0000001b001b7308 */ /* 0x000ea20000000800 */
[----:B------:R-:W-:Y:S01]  /*4010*/  HMMA.16816.F32.BF16 R120, R4, R22, R120 ;  /* 0x000000160478723c */ /* 0x000fe20000041878 */
[----:B------:R-:W-:-:S07]  /*4020*/  FADD.FTZ R211, R211, R150 ;  /* 0x00000096d3d37221 */ /* 0x000fce0000010000 */
[C---:B------:R-:W-:Y:S08]  /*4030*/  HMMA.16816.F32.BF16 R108, R4.reuse, R16, R108 ;  /* 0x00000010046c723c */ /* 0x040ff0000004186c */
[C---:B------:R-:W-:Y:S08]  /*4040*/  HMMA.16816.F32.BF16 R104, R4.reuse, R18, R104 ;  /* 0x000000120468723c */ /* 0x040ff00000041868 */
[C---:B------:R-:W-:Y:S08]  /*4050*/  HMMA.16816.F32.BF16 R92, R4.reuse, R12, R92 ;  /* 0x0000000c045c723c */ /* 0x040ff0000004185c */
[C---:B------:R-:W-:Y:S08]  /*4060*/  HMMA.16816.F32.BF16 R88, R4.reuse, R14, R88 ;  /* 0x0000000e0458723c */ /* 0x040ff00000041858 */
[C---:B-----5:R-:W-:Y:S08]  /*4070*/  HMMA.16816.F32.BF16 R76, R4.reuse, R8, R76 ;  /* 0x00000008044c723c */ /* 0x060ff0000004184c */
[----:B------:R-:W-:Y:S07]  /*4080*/  HMMA.16816.F32.BF16 R72, R4, R10, R72 ;  /* 0x0000000a0448723c */ /* 0x000fee0000041848 */
[----:B------:R-:W-:Y:S01]  /*4090*/  F2FP.BF16.PACK_AB R4, R157, R34 ;  /* 0x000000229d04723e */ /* 0x000fe200000010ff */
[----:B------:R-:W-:Y:S01]  /*40a0*/  FADD.FTZ R34, R34, R35 ;  /* 0x0000002322227221 */ /* 0x000fe20000010000 */
[----:B-1----:R-:W-:Y:S01]  /*40b0*/  F2FP.BF16.PACK_AB R5, R25, R24 ;  /* 0x000000181905723e */ /* 0x002fe200000010ff */
[----:B------:R-:W-:Y:S01]  /*40c0*/  FADD.FTZ R24, R24, R165 ;  /* 0x000000a518187221 */ /* 0x000fe20000010000 */
[----:B------:R-:W-:Y:S01]  /*40d0*/  F2FP.BF16.PACK_AB R6, R174, R159 ;  /* 0x0000009fae06723e */ /* 0x000fe200000010ff */
[----:B------:R-:W-:Y:S01]  /*40e0*/  FADD.FTZ R34, R157, R34 ;  /* 0x000000229d227221 */ /* 0x000fe20000010000 */
[----:B--2---:R-:W-:Y:S01]  /*40f0*/  F2FP.BF16.PACK_AB R7, R27, R26 ;  /* 0x0000001a1b07723e */ /* 0x004fe200000010ff */
[----:B------:R-:W-:-:S02]  /*4100*/  FADD.FTZ R25, R25, R24 ;  /* 0x0000001819197221 */ /* 0x000fc40000010000 */
[----:B------:R-:W-:Y:S02]  /*4110*/  FADD.FTZ R159, R159, R34 ;  /* 0x000000229f9f7221 */ /* 0x000fe40000010000 */
[----:B------:R-:W-:Y:S02]  /*4120*/  FADD.FTZ R26, R26, R25 ;  /* 0x000000191a1a7221 */ /* 0x000fe40000010000 */
[----:B------:R-:W-:Y:S01]  /*4130*/  HMMA.16816.F32.BF16 R128, R4, R20, R128 ;  /* 0x000000140480723c */ /* 0x000fe20000041880 */
[----:B------:R-:W-:Y:S02]  /*4140*/  FADD.FTZ R215, R174, R159 ;  /* 0x0000009faed77221 */ /* 0x000fe40000010000 */
[----:B------:R-:W-:-:S05]  /*4150*/  FADD.FTZ R210, R27, R26 ;  /* 0x0000001a1bd27221 */ /* 0x000fca0000010000 */
        /* <DEDUP_REMOVED lines=19> */
[----:B------:R-:W-:Y:S02]  /*4290*/  LEA.HI.X R5, R6, c[0x0][0x174], R0, 0x1, P1 ;  /* 0x00005d0006057a11 */ /* 0x000fe400008f0c00 */
[----:B------:R-:W-:Y:S02]  /*42a0*/  IADD3 R16, P1, R12, UR4, RZ ;  /* 0x000000040c107c10 */ /* 0x000fe4000ff3e0ff */
[----:B------:R-:W-:Y:S02]  /*42b0*/  IADD3.X R13, R5, UR5, RZ, P0, !PT ;  /* 0x00000005050d7c10 */ /* 0x000fe400087fe4ff */
[----:B------:R-:W-:Y:S02]  /*42c0*/  IADD3 R14, P0, R16, UR4, RZ ;  /* 0x00000004100e7c10 */ /* 0x000fe4000ff1e0ff */
[----:B------:R-:W-:-:S04]  /*42d0*/  IADD3.X R17, R13, UR5, RZ, P1, !PT ;  /* 0x000000050d117c10 */ /* 0x000fc80008ffe4ff */
[----:B------:R-:W-:Y:S01]  /*42e0*/  IADD3.X R15, R17, UR5, RZ, P0, !PT ;  /* 0x00000005110f7c10 */ /* 0x000fe200087fe4ff */
        /* <DEDUP_REMOVED lines=8> */
[----:B------:R-:W4:Y:S04]  /*4370*/  LDSM.16.M88.4 R8, [R197] ;  /* 0x00000000c508783b */ /* 0x000f280000000200 */
[----:B------:R-:W1:Y:S04]  /*4380*/  LDSM.16.M88.4 R60, [R198+0x2000] ;  /* 0x00200000c63c783b */ /* 0x000e680000000200 */
[----:B------:R-:W-:Y:S04]  /*4390*/  LDSM.16.M88.4 R56, [R196] ;  /* 0x00000000c438783b */ /* 0x000fe80000000200 */
[----:B------:R-:W5:Y:S04]  /*43a0*/  LDSM.16.M88.4 R36, [R195] ;  /* 0x00000000c324783b */ /* 0x000f680000000200 */
[----:B------:R-:W2:Y:S04]  /*43b0*/  LDSM.16.M88.4 R52, [R196+0x2000] ;  /* 0x00200000c434783b */ /* 0x000ea80000000200 */
[----:B------:R-:W-:Y:S04]  /*43c0*/  LDSM.16.M88.4 R24, [R193] ;  /* 0x00000000c118783b */ /* 0x000fe80000000200 */
[----:B------:R-:W5:Y:S04]  /*43d0*/  LDSM.16.M88.4 R32, [R194] ;  /* 0x00000000c220783b */ /* 0x000f680000000200 */
[----:B------:R-:W5:Y:S04]  /*43e0*/  LDSM.16.M88.4 R28, [R194+0x2000] ;  /* 0x00200000c21c783b */ /* 0x000f680000000200 */
[----:B------:R-:W5:Y:S04]  /*43f0*/  LDSM.16.M88.4 R144, [R197+0x800] ;  /* 0x00080000c590783b */ /* 0x000f680000000200 */
[----:B------:R-:W-:Y:S01]  /*4400*/  LDSM.16.M88.4 R148, [R184] ;  /* 0x00000000b894783b */ /* 0x000fe20000000200 */
[-C--:B----4-:R-:W-:Y:S03]  /*4410*/  HMMA.16816.F32.BF16 R140, R64, R8.reuse, RZ ;  /* 0x00000008408c723c */ /* 0x090fe600000418ff */
[----:B------:R-:W4:Y:S04]  /*4420*/  LDSM.16.M88.4 R20, [R192] ;  /* 0x00000000c014783b */ /* 0x000f280000000200 */
[----:B---3--:R-:W3:Y:S01]  /*4430*/  LDSM.16.M88.4 R16, [R192+0x2000] ;  /* 0x00200000c010783b */ /* 0x008ee20000000200 */
[C---:B-1----:R-:W-:Y:S03]  /*4440*/  HMMA.16816.F32.BF16 R4, R60.reuse, R8, RZ ;  /* 0x000000083c04723c */ /* 0x042fe600000418ff */
[----:B------:R-:W1:Y:S04]  /*4450*/  LDSM.16.M88.4 R48, [R195+0x800] ;  /* 0x00080000c330783b */ /* 0x000e680000000200 */
[----:B------:R-:W0:Y:S01]  /*4460*/  LDGDEPBAR ;  /* 0x00000000000079af */ /* 0x000e220000000000 */
[----:B--2---:R-:W-:Y:S08]  /*4470*/  HMMA.16816.F32.BF16 R12, R60, R10, RZ ;  /* 0x0000000a3c0c723c */ /* 0x004ff000000418ff */
[----:B-----5:R-:W-:Y:S08]  /*4480*/  HMMA.16816.F32.BF16 R140, R56, R36, R140 ;  /* 0x00000024388c723c */ /* 0x020ff0000004188c */
[----:B------:R-:W-:Y:S08]  /*4490*/  HMMA.16816.F32.BF16 R8, R64, R10, RZ ;  /* 0x0000000a4008723c */ /* 0x000ff000000418ff */
[----:B------:R-:W-:Y:S08]  /*44a0*/  HMMA.16816.F32.BF16 R4, R52, R36, R4 ;  /* 0x000000243404723c */ /* 0x000ff00000041804 */
[----:B------:R-:W-:Y:S08]  /*44b0*/  HMMA.16816.F32.BF16 R140, R32, R24, R140 ;  /* 0x00000018208c723c */ /* 0x000ff0000004188c */
[-C--:B------:R-:W-:Y:S08]  /*44c0*/  HMMA.16816.F32.BF16 R12, R52, R38.reuse, R12 ;  /* 0x00000026340c723c */ /* 0x080ff0000004180c */
[----:B------:R-:W-:Y:S08]  /*44d0*/  HMMA.16816.F32.BF16 R8, R56, R38, R8 ;  /* 0x000000263808723c */ /* 0x000ff00000041808 */
[----:B------:R-:W-:Y:S08]  /*44e0*/  HMMA.16816.F32.BF16 R4, R28, R24, R4 ;  /* 0x000000181c04723c */ /* 0x000ff00000041804 */
[-C--:B------:R-:W-:Y:S08]  /*44f0*/  HMMA.16816.F32.BF16 R44, R64, R144.reuse, RZ ;  /* 0x00000090402c723c */ /* 0x080ff000000418ff */
[----:B------:R-:W-:Y:S08]  /*4500*/  HMMA.16816.F32.BF16 R40, R60, R144, RZ ;  /* 0x000000903c28723c */ /* 0x000ff000000418ff */
[-C--:B------:R-:W-:Y:S08]  /*4510*/  HMMA.16816.F32.BF16 R36, R64, R146.reuse, RZ ;  /* 0x000000924024723c */ /* 0x080ff000000418ff */
[----:B------:R-:W-:Y:S08]  /*4520*/  HMMA.16816.F32.BF16 R144, R60, R146, RZ ;  /* 0x000000923c90723c */ /* 0x000ff000000418ff */
[----:B----4-:R-:W-:Y:S08]  /*4530*/  HMMA.16816.F32.BF16 R140, R20, R148, R140 ;  /* 0x00000094148c723c */ /* 0x010ff0000004188c */
[-C--:B------:R-:W-:Y:S08]  /*4540*/  HMMA.16816.F32.BF16 R12, R28, R26.reuse, R12 ;  /* 0x0000001a1c0c723c */ /* 0x080ff0000004180c */
[----:B------:R-:W-:Y:S01]  /*4550*/  HMMA.16816.F32.BF16 R8, R32, R26, R8 ;  /* 0x0000001a2008723c */ /* 0x000fe20000041808 */
[----:B------:R-:W2:Y:S07]  /*4560*/  LDSM.16.M88.4 R24, [R187] ;  /* 0x00000000bb18783b */ /* 0x000eae0000000200 */
[----:B---3--:R-:W-:Y:S01]  /*4570*/  HMMA.16816.F32.BF16 R4, R16, R148, R4 ;  /* 0x000000941004723c */ /* 0x008fe20000041804 */
[----:B------:R-:W-:-:S02]  /*4580*/  FMUL.FTZ R0, R140, c[0x0][0x2ec] ;  /* 0x0000bb008c007a20 */ /* 0x000fc40000410000 */
[----:B------:R-:W-:Y:S02]  /*4590*/  FMUL.FTZ R2, R141, c[0x0][0x2ec] ;  /* 0x0000bb008d027a20 */ /* 0x000fe40000410000 */
[----:B------:R-:W-:Y:S02]  /*45a0*/  FMUL.FTZ R158, R142, c[0x0][0x2ec] ;  /* 0x0000bb008e9e7a20 */ /* 0x000fe40000410000 */
[----:B------:R-:W-:Y:S01]  /*45b0*/  FMUL.FTZ R159, R143, c[0x0][0x2ec] ;  /* 0x0000bb008f9f7a20 */ /* 0x000fe20000410000 */
[-C--:B-1----:R-:W-:Y:S01]  /*45c0*/  HMMA.16816.F32.BF16 R44, R56, R48.reuse, R44 ;  /* 0x00000030382c723c */ /* 0x082fe2000004182c */
[----:B------:R-:W1:Y:S01]  /*45d0*/  LDSM.16.M88.4 R140, [R184+0x800] ;  /* 0x00080000b88c783b */ /* 0x000e620000000200 */
[----:B------:R-:W3:Y:S06]  /*45e0*/  MUFU.TANH R2, R2 ;  /* 0x0000000200027308 */ /* 0x000eec0000002400 */
[----:B------:R-:W-:Y:S02]  /*45f0*/  HMMA.16816.F32.BF16 R40, R52, R48, R40 ;  /* 0x000000303428723c */ /* 0x000fe40000041828 */
[----:B------:R-:W-:Y:S06]  /*4600*/  MUFU.TANH R158, R158 ;  /* 0x0000009e009e7308 */ /* 0x000fec0000002400 */
[----:B------:R-:W-:Y:S01]  /*4610*/  HMMA.16816.F32.BF16 R36, R56, R50, R36 ;  /* 0x000000323824723c */ /* 0x000fe20000041824 */
[----:B------:R-:W-:Y:S01]  /*4620*/  FMUL.FTZ R4, R4, c[0x0][0x2ec] ;  /* 0x0000bb0004047a20 */ /* 0x000fe20000410000 */
[----:B------:R-:W-:Y:S01]  /*4630*/  MUFU.TANH R159, R159 ;  /* 0x0000009f009f7308 */ /* 0x000fe20000002400 */
[----:B------:R-:W-:-:S02]  /*4640*/  FMUL.FTZ R5, R5, c[0x0][0x2ec] ;  /* 0x0000bb0005057a20 */ /* 0x000fc40000410000 */
[----:B------:R-:W-:Y:S02]  /*4650*/  FMUL.FTZ R6, R6, c[0x0][0x2ec] ;  /* 0x0000bb0006067a20 */ /* 0x000fe40000410000 */
[----:B------:R-:W-:Y:S01]  /*4660*/  FMUL.FTZ R169, R7, c[0x0][0x2ec] ;  /* 0x0000bb0007a97a20 */ /* 0x000fe20000410000 */
[----:B------:R-:W-:Y:S01]  /*4670*/  HMMA.16816.F32.BF16 R144, R52, R50, R144 ;  /* 0x000000323490723c */ /* 0x000fe20000041890 */
[----:B------:R-:W4:Y:S01]  /*4680*/  LDSM.16.M88.4 R48, [R197+0x1000] ;  /* 0x00100000c530783b */ /* 0x000f220000000200 */
[----:B------:R-:W-:Y:S06]  /*4690*/  MUFU.TANH R160, R4 ;  /* 0x0000000400a07308 */ /* 0x000fec0000002400 */
[-C--:B------:R-:W-:Y:S02]  /*46a0*/  HMMA.16816.F32.BF16 R8, R20, R150.reuse, R8 ;  /* 0x000000961408723c */ /* 0x080fe40000041808 */
[----:B------:R-:W-:Y:S06]  /*46b0*/  MUFU.TANH R161, R5 ;  /* 0x0000000500a17308 */ /* 0x000fec0000002400 */
[----:B------:R-:W-:Y:S01]  /*46c0*/  HMMA.16816.F32.BF16 R12, R16, R150, R12 ;  /* 0x00000096100c723c */ /* 0x000fe2000004180c */
[----:B------:R-:W-:Y:S01]  /*46d0*/  LDSM.16.M88.4 R148, [R197+0x1800] ;  /* 0x00180000c594783b */ /* 0x000fe20000000200 */
[----:B------:R5:W-:Y:S06]  /*46e0*/  MUFU.TANH R162, R6 ;  /* 0x0000000600a27308 */ /* 0x000bec0000002400 */
[C---:B--2---:R-:W-:Y:S02]  /*46f0*/  HMMA.16816.F32.BF16 R44, R32.reuse, R24, R44 ;  /* 0x00000018202c723c */ /* 0x044fe4000004182c */
[----:B------:R-:W-:Y:S06]  /*4700*/  MUFU.TANH R0, R0 ;  /* 0x0000000000007308 */ /* 0x000fec0000002400 */
[----:B------:R-:W-:Y:S01]  /*4710*/  FMUL.FTZ R8, R8, c[0x0][0x2ec] ;  /* 0x0000bb0008087a20 */ /* 0x000fe20000410000 */
[----:B------:R-:W-:Y:S01]  /*4720*/  HMMA.16816.F32.BF16 R36, R32, R26, R36 ;  /* 0x0000001a2024723c */ /* 0x000fe20000041824 */
[----:B-----5:R-:W2:Y:S01]  /*4730*/  LDSM.16.M88.4 R4, [R195+0x1000] ;  /* 0x00100000c304783b */ /* 0x020ea20000000200 */
[----:B------:R-:W-:Y:S01]  /*4740*/  FMUL.FTZ R9, R9, c[0x0][0x2ec] ;  /* 0x0000bb0009097a20 */ /* 0x000fe20000410000 */
[----:B------:R-:W-:Y:S01]  /*4750*/  MUFU.TANH R163, R8 ;  /* 0x0000000800a37308 */ /* 0x000fe20000002400 */
[----:B------:R-:W-:-:S02]  /*4760*/  FMUL.FTZ R10, R10, c[0x0][0x2ec] ;  /* 0x0000bb000a0a7a20 */ /* 0x000fc40000410000 */
[----:B------:R-:W-:Y:S02]  /*4770*/  FMUL.FTZ R11, R11, c[0x0][0x2ec] ;  /* 0x0000bb000b0b7a20 */ /* 0x000fe40000410000 */
[----:B------:R-:W-:Y:S01]  /*4780*/  FMUL.FTZ R12, R12, c[0x0][0x2ec] ;  /* 0x0000bb000c0c7a20 */ /* 0x000fe20000410000 */
[----:B------:R-:W-:Y:S01]  /*4790*/  HMMA.16816.F32.BF16 R40, R28, R24, R40 ;  /* 0x000000181c28723c */ /* 0x000fe20000041828 */
[----:B------:R-:W-:Y:S01]  /*47a0*/  FMUL.FTZ R13, R13, c[0x0][0x2ec] ;  /* 0x0000bb000d0d7a20 */ /* 0x000fe20000410000 */
[----:B------:R-:W5:Y:S01]  /*47b0*/  MUFU.TANH R164, R9 ;  /* 0x0000000900a47308 */ /* 0x000f620000002400 */
[----:B------:R-:W-:Y:S02]  /*47c0*/  FMUL.FTZ R170, R14, c[0x0][0x2ec] ;  /* 0x0000bb000eaa7a20 */ /* 0x000fe40000410000 */
[----:B------:R-:W-:-:S03]  /*47d0*/  FMUL.FTZ R171, R15, c[0x0][0x2ec] ;  /* 0x0000bb000fab7a20 */ /* 0x000fc60000410000 */
[----:B-1----:R-:W-:Y:S02]  /*47e0*/  HMMA.16816.F32.BF16 R44, R20, R140, R44 ;  /* 0x0000008c142c723c */ /* 0x002fe4000004182c */
[----:B------:R-:W-:Y:S06]  /*47f0*/  MUFU.TANH R165, R10 ;  /* 0x0000000a00a57308 */ /* 0x000fec0000002400 */
[----:B------:R-:W-:Y:S02]  /*4800*/  HMMA.16816.F32.BF16 R144, R28, R26, R144 ;  /* 0x0000001a1c90723c */ /* 0x000fe40000041890 */
[----:B------:R1:W1:Y:S06]  /*4810*/  MUFU.TANH R166, R11 ;  /* 0x0000000b00a67308 */ /* 0x00026c0000002400 */
[----:B----4-:R-:W-:Y:S02]  /*4820*/  HMMA.16816.F32.BF16 R24, R64, R50, RZ ;  /* 0x000000324018723c */ /* 0x010fe400000418ff */
[----:B------:R-:W4:Y:S06]  /*4830*/  MUFU.TANH R167, R12 ;  /* 0x0000000c00a77308 */ /* 0x000f2c0000002400 */
[----:B------:R-:W-:Y:S01]  /*4840*/  HMMA.16816.F32.BF16 R36, R20, R142, R36 ;  /* 0x0000008e1424723c */ /* 0x000fe20000041824 */
[----:B------:R-:W-:Y:S01]  /*4850*/  FMUL.FTZ R44, R44, c[0x0][0x2ec] ;  /* 0x0000bb002c2c7a20 */ /* 0x000fe20000410000 */
[----:B------:R2:W2:Y:S01]  /*4860*/  MUFU.TANH R168, R13 ;  /* 0x0000000d00a87308 */ /* 0x0004a20000002400 */
[----:B------:R-:W-:-:S02]  /*4870*/  FMUL.FTZ R45, R45, c[0x0][0x2ec] ;  /* 0x0000bb002d2d7a20 */ /* 0x000fc40000410000 */
[----:B------:R-:W-:Y:S02]  /*4880*/  FMUL.FTZ R175, R46, c[0x0][0x2ec] ;  /* 0x0000bb002eaf7a20 */ /* 0x000fe40000410000 */
[----:B------:R-:W-:Y:S01]  /*4890*/  FMUL.FTZ R177, R47, c[0x0][0x2ec] ;  /* 0x0000bb002fb17a20 */ /* 0x000fe20000410000 */
[----:B-1----:R-:W-:Y:S02]  /*48a0*/  HMMA.16816.F32.BF16 R8, R64, R48, RZ ;  /* 0x000000304008723c */ /* 0x002fe400000418ff */
[----:B------:R-:W-:Y:S06]  /*48b0*/  MUFU.TANH R176, R44 ;  /* 0x0000002c00b07308 */ /* 0x000fec0000002400 */
[C---:B------:R-:W-:Y:S01]  /*48c0*/  HMMA.16816.F32.BF16 R40, R16.reuse, R140, R40 ;  /* 0x0000008c1028723c */ /* 0x040fe20000041828 */
[----:B--2---:R-:W1:Y:S01]  /*48d0*/  LDSM.16.M88.4 R12, [R186] ;  /* 0x00000000ba0c783b */ /* 0x004e620000000200 */
[----:B------:R2:W-:Y:S06]  /*48e0*/  MUFU.TANH R174, R45 ;  /* 0x0000002d00ae7308 */ /* 0x0005ec0000002400 */
[----:B------:R-:W-:Y:S01]  /*48f0*/  HMMA.16816.F32.BF16 R144, R16, R142, R144 ;  /* 0x0000008e1090723c */ /* 0x000fe20000041890 */
[----:B------:R-:W-:-:S02]  /*4900*/  FMUL.FTZ R36, R36, c[0x0][0x2ec] ;  /* 0x0000bb0024247a20 */ /* 0x000fc40000410000 */
[----:B------:R-:W-:Y:S01]  /*4910*/  FMUL.FTZ R37, R37, c[0x0][0x2ec] ;  /* 0x0000bb0025257a20 */ /* 0x000fe20000410000 */
[----:B------:R-:W1:Y:S01]  /*4920*/  MUFU.TANH R169, R169 ;  /* 0x000000a900a97308 */ /* 0x000e620000002400 */
[----:B------:R-:W-:Y:S02]  /*4930*/  FMUL.FTZ R38, R38, c[0x0][0x2ec] ;  /* 0x0000bb0026267a20 */ /* 0x000fe40000410000 */
[----:B------:R-:W-:Y:S01]  /*4940*/  FMUL.FTZ R39, R39, c[0x0][0x2ec] ;  /* 0x0000bb0027277a20 */ /* 0x000fe20000410000 */
[----:B------:R-:W-:Y:S01]  /*4950*/  HMMA.16816.F32.BF16 R8, R56, R4, R8 ;  /* 0x000000043808723c */ /* 0x000fe20000041808 */
[----:B--2---:R-:W2:Y:S03]  /*4960*/  LDSM.16.M88.4 R44, [R184+0x1000] ;  /* 0x00100000b82c783b */ /* 0x004ea60000000200 */
[----:B------:R-:W-:Y:S04]  /*4970*/  MUFU.TANH R173, R36 ;  /* 0x0000002400ad7308 */ /* 0x000fe80000002400 */
[----:B------:R-:W-:Y:S01]  /*4980*/  HMMA.16816.F32.BF16 R140, R60, R48, RZ ;  /* 0x000000303c8c723c */ /* 0x000fe200000418ff */
[----:B------:R-:W-:-:S02]  /*4990*/  FMUL.FTZ R40, R40, c[0x0][0x2ec] ;  /* 0x0000bb0028287a20 */ /* 0x000fc40000410000 */
[----:B------:R-:W-:Y:S01]  /*49a0*/  FMUL.FTZ R41, R41, c[0x0][0x2ec] ;  /* 0x0000bb0029297a20 */ /* 0x000fe20000410000 */
[----:B------:R-:W-:Y:S01]  /*49b0*/  MUFU.TANH R172, R37 ;  /* 0x0000002500ac7308 */ /* 0x000fe20000002400 */
[----:B------:R-:W-:Y:S02]  /*49c0*/  FMUL.FTZ R42, R42, c[0x0][0x2ec] ;  /* 0x0000bb002a2a7a20 */ /* 0x000fe40000410000 */
[----:B------:R-:W-:Y:S01]  /*49d0*/  FMUL.FTZ R183, R43, c[0x0][0x2ec] ;  /* 0x0000bb002bb77a20 */ /* 0x000fe20000410000 */
[----:B------:R-:W-:Y:S01]  /*49e0*/  HMMA.16816.F32.BF16 R48, R60, R50, RZ ;  /* 0x000000323c30723c */ /* 0x000fe200000418ff */
[----:B------:R-:W-:Y:S02]  /*49f0*/  FMUL.FTZ R146, R146, c[0x0][0x2ec] ;  /* 0x0000bb0092927a20 */ /* 0x000fe40000410000 */
[----:B------:R-:W-:Y:S01]  /*4a00*/  FMUL.FTZ R144, R144, c[0x0][0x2ec] ;  /* 0x0000bb0090907a20 */ /* 0x000fe20000410000 */
[----:B------:R-:W-:Y:S01]  /*4a10*/  MUFU.TANH R178, R38 ;  /* 0x0000002600b27308 */ /* 0x000fe20000002400 */
[----:B------:R-:W-:-:S02]  /*4a20*/  FMUL.FTZ R145, R145, c[0x0][0x2ec] ;  /* 0x0000bb0091917a20 */ /* 0x000fc40000410000 */
[----:B------:R-:W-:Y:S01]  /*4a30*/  FMUL.FTZ R147, R147, c[0x0][0x2ec] ;  /* 0x0000bb0093937a20 */ /* 0x000fe20000410000 */
[----:B------:R-:W-:Y:S04]  /*4a40*/  HMMA.16816.F32.BF16 R24, R56, R6, R24 ;  /* 0x000000063818723c */ /* 0x000fe80000041818 */
[----:B------:R2:W-:Y:S04]  /*4a50*/  MUFU.TANH R179, R39 ;  /* 0x0000002700b37308 */ /* 0x0005e80000002400 */
[----:B-1----:R-:W-:Y:S04]  /*4a60*/  HMMA.16816.F32.BF16 R8, R32, R12, R8 ;  /* 0x0000000c2008723c */ /* 0x002fe80000041808 */
[----:B------:R-:W-:Y:S04]  /*4a70*/  MUFU.TANH R180, R40 ;  /* 0x0000002800b47308 */ /* 0x000fe80000002400 */
[C---:B------:R-:W-:Y:S01]  /*4a80*/  HMMA.16816.F32.BF16 R140, R52.reuse, R4, R140 ;  /* 0x00000004348c723c */ /* 0x040fe2000004188c */
[----:B--2---:R-:W1:Y:S03]  /*4a90*/  LDSM.16.M88.4 R36, [R195+0x1800] ;  /* 0x00180000c324783b */ /* 0x004e660000000200 */
[----:B------:R-:W-:Y:S04]  /*4aa0*/  MUFU.TANH R181, R41 ;  /* 0x0000002900b57308 */ /* 0x000fe80000002400 */
[----:B------:R-:W-:Y:S04]  /*4ab0*/  HMMA.16816.F32.BF16 R48, R52, R6, R48 ;  /* 0x000000063430723c */ /* 0x000fe80000041830 */
[----:B------:R2:W-:Y:S04]  /*4ac0*/  MUFU.TANH R207, R42 ;  /* 0x0000002a00cf7308 */ /* 0x0005e80000002400 */
[----:B------:R-:W-:Y:S04]  /*4ad0*/  HMMA.16816.F32.BF16 R24, R32, R14, R24 ;  /* 0x0000000e2018723c */ /* 0x000fe80000041818 */
[----:B------:R-:W1:Y:S04]  /*4ae0*/  MUFU.TANH R170, R170 ;  /* 0x000000aa00aa7308 */ /* 0x000e680000002400 */
[----:B------:R-:W-:Y:S04]  /*4af0*/  HMMA.16816.F32.BF16 R8, R20, R44, R8 ;  /* 0x0000002c1408723c */ /* 0x000fe80000041808 */
[----:B------:R-:W1:Y:S04]  /*4b00*/  MUFU.TANH R171, R171 ;  /* 0x000000ab00ab7308 */ /* 0x000e680000002400 */
[C---:B--2---:R-:W-:Y:S04]  /*4b10*/  HMMA.16816.F32.BF16 R40, R64.reuse, R148, RZ ;  /* 0x000000944028723c */ /* 0x044fe800000418ff */
[----:B------:R-:W2:Y:S04]  /*4b20*/  MUFU.TANH R177, R177 ;  /* 0x000000b100b17308 */ /* 0x000ea80000002400 */
[----:B------:R-:W-:Y:S04]  /*4b30*/  HMMA.16816.F32.BF16 R64, R64, R150, RZ ;  /* 0x000000964040723c */ /* 0x000fe800000418ff */
[----:B------:R-:W1:Y:S04]  /*4b40*/  MUFU.TANH R183, R183 ;  /* 0x000000b700b77308 */ /* 0x000e680000002400 */
[----:B------:R-:W-:Y:S01]  /*4b50*/  HMMA.16816.F32.BF16 R140, R28, R12, R140 ;  /* 0x0000000c1c8c723c */ /* 0x000fe2000004188c */
[----:B------:R-:W-:-:S02]  /*4b60*/  FMUL.FTZ R8, R8, c[0x0][0x2ec] ;  /* 0x0000bb0008087a20 */ /* 0x000fc40000410000 */
[----:B------:R-:W-:Y:S01]  /*4b70*/  FMUL.FTZ R9, R9, c[0x0][0x2ec] ;  /* 0x0000bb0009097a20 */ /* 0x000fe20000410000 */
[----:B------:R-:W1:Y:S04]  /*4b80*/  MUFU.TANH R175, R175 ;  /* 0x000000af00af7308 */ /* 0x000e680000002400 */
[----:B------:R-:W-:Y:S01]  /*4b90*/  HMMA.16816.F32.BF16 R48, R28, R14, R48 ;  /* 0x0000000e1c30723c */ /* 0x000fe20000041830 */
[----:B------:R-:W2:Y:S03]  /*4ba0*/  LDSM.16.M88.4 R12, [R185] ;  /* 0x00000000b90c783b */ /* 0x000ea60000000200 */
[----:B------:R-:W-:Y:S04]  /*4bb0*/  MUFU.TANH R182, R144 ;  /* 0x0000009000b67308 */ /* 0x000fe80000002400 */
[C---:B------:R-:W-:Y:S04]  /*4bc0*/  HMMA.16816.F32.BF16 R4, R60.reuse, R148, RZ ;  /* 0x000000943c04723c */ /* 0x040fe800000418ff */
[----:B------:R-:W-:Y:S04]  /*4bd0*/  MUFU.TANH R148, R8 ;  /* 0x0000000800947308 */ /* 0x000fe80000002400 */
[----:B------:R-:W-:Y:S04]  /*4be0*/  HMMA.16816.F32.BF16 R60, R60, R150, RZ ;  /* 0x000000963c3c723c */ /* 0x000fe800000418ff */
[----:B------:R2:W-:Y:S03]  /*4bf0*/  MUFU.TANH R149, R9 ;  /* 0x0000000900957308 */ /* 0x0005e60000002400 */
[----:B------:R-:W-:Y:S01]  /*4c00*/  FMUL.FTZ R151, R10, c[0x0][0x2ec] ;  /* 0x0000bb000a977a20 */ /* 0x000fe20000410000 */
[----:B------:R-:W-:Y:S04]  /*4c10*/  HMMA.16816.F32.BF16 R24, R20, R46, R24 ;  /* 0x0000002e1418723c */ /* 0x000fe80000041818 */
[----:B------:R-:W2:Y:S04]  /*4c20*/  MUFU.TANH R146, R146 ;  /* 0x0000009200927308 */ /* 0x000ea80000002400 */
[C---:B-1----:R-:W-:Y:S04]  /*4c30*/  HMMA.16816.F32.BF16 R40, R56.reuse, R36, R40 ;  /* 0x000000243828723c */ /* 0x042fe80000041828 */
[----:B------:R-:W1:Y:S04]  /*4c40*/  MUFU.TANH R145, R145 ;  /* 0x0000009100917308 */ /* 0x000e680000002400 */
[----:B------:R-:W-:Y:S04]  /*4c50*/  HMMA.16816.F32.BF16 R64, R56, R38, R64 ;  /* 0x000000263840723c */ /* 0x000fe80000041840 */
[----:B------:R-:W1:Y:S04]  /*4c60*/  MUFU.TANH R147, R147 ;  /* 0x0000009300937308 */ /* 0x000e680000002400 */
[----:B------:R-:W-:Y:S01]  /*4c70*/  HMMA.16816.F32.BF16 R140, R16, R44, R140 ;  /* 0x0000002c108c723c */ /* 0x000fe2000004188c */
[----:B------:R-:W-:-:S02]  /*4c80*/  FMUL.FTZ R25, R25, c[0x0][0x2ec] ;  /* 0x0000bb0019197a20 */ /* 0x000fc40000410000 */
[----:B------:R-:W-:Y:S02]  /*4c90*/  FMUL.FTZ R26, R26, c[0x0][0x2ec] ;  /* 0x0000bb001a1a7a20 */ /* 0x000fe40000410000 */
[----:B------:R1:W1:Y:S01]  /*4ca0*/  MUFU.TANH R44, R25 ;  /* 0x00000019002c7308 */ /* 0x0002620000002400 */
[----:B------:R-:W-:Y:S02]  /*4cb0*/  FMUL.FTZ R27, R27, c[0x0][0x2ec] ;  /* 0x0000bb001b1b7a20 */ /* 0x000fe40000410000 */
[----:B------:R-:W-:Y:S01]  /*4cc0*/  FMUL.FTZ R45, R11, c[0x0][0x2ec] ;  /* 0x0000bb000b2d7a20 */ /* 0x000fe20000410000 */
[----:B------:R-:W-:Y:S01]  /*4cd0*/  HMMA.16816.F32.BF16 R4, R52, R36, R4 ;  /* 0x000000243404723c */ /* 0x000fe20000041804 */
[----:B--2---:R-:W2:Y:S01]  /*4ce0*/  LDSM.16.M88.4 R8, [R184+0x1800] ;  /* 0x00180000b808783b */ /* 0x004ea20000000200 */
[----:B------:R-:W-:Y:S01]  /*4cf0*/  FMUL.FTZ R24, R24, c[0x0][0x2ec] ;  /* 0x0000bb0018187a20 */ /* 0x000fe20000410000 */
[----:B------:R-:W-:-:S04]  /*4d00*/  DEPBAR.LE SB0, 0x0 ;  /* 0x000080000000791a */ /* 0x000fc80000000000 */
[----:B------:R3:W-:Y:S01]  /*4d10*/  MUFU.TANH R36, R26 ;  /* 0x0000001a00247308 */ /* 0x0007e20000002400 */
[----:B------:R-:W-:Y:S07]  /*4d20*/  HMMA.16816.F32.BF16 R60, R52, R38, R60 ;  /* 0x00000026343c723c */ /* 0x000fee000004183c */
[----:B------:R-:W-:Y:S01]  /*4d30*/  IMAD R38, R157, 0x40, R156 ;  /* 0x000000409d267824 */ /* 0x000fe200078e029c */
[----:B------:R-:W-:Y:S01]  /*4d40*/  HMMA.16816.F32.BF16 R40, R32, R12, R40 ;  /* 0x0000000c2028723c */ /* 0x000fe20000041828 */
[----:B------:R2:W-:Y:S01]  /*4d50*/  MUFU.TANH R37, R27 ;  /* 0x0000001b00257308 */ /* 0x0005e20000002400 */
[----:B------:R-:W-:-:S02]  /*4d60*/  FMUL.FTZ R56, R141, c[0x0][0x2ec] ;  /* 0x0000bb008d387a20 */ /* 0x000fc40000410000 */
[C---:B-1----:R-:W-:Y:S02]  /*4d70*/  IADD3 R25, R38.reuse, 0x1, RZ ;  /* 0x0000000126197810 */ /* 0x042fe40007ffe0ff */
[CC--:B------:R-:W-:Y:S02]  /*4d80*/  ISETP.GE.AND P3, PT, R38.reuse, R139.reuse, PT ;  /* 0x0000008b2600720c */ /* 0x0c0fe40003f66270 */
[----:B------:R-:W-:Y:S01]  /*4d90*/  HMMA.16816.F32.BF16 R64, R32, R14, R64 ;  /* 0x0000000e2040723c */ /* 0x000fe20000041840 */
[C---:B------:R-:W-:Y:S01]  /*4da0*/  ISETP.GE.AND P1, PT, R25.reuse, R139, PT ;  /* 0x0000008b1900720c */ /* 0x040fe20003f26270 */
[----:B------:R-:W1:Y:S01]  /*4db0*/  MUFU.TANH R45, R45 ;  /* 0x0000002d002d7308 */ /* 0x000e620000002400 */
[C---:B------:R-:W-:Y:S02]  /*4dc0*/  ISETP.GE.AND P2, PT, R25.reuse, R138, PT ;  /* 0x0000008a1900720c */ /* 0x040fe40003f46270 */
[C---:B------:R-:W-:Y:S02]  /*4dd0*/  ISETP.GE.AND P6, PT, R25.reuse, R137, PT ;  /* 0x000000891900720c */ /* 0x040fe40003fc6270 */
[----:B------:R-:W-:Y:S01]  /*4de0*/  ISETP.GE.AND P4, PT, R25, R132, PT ;  /* 0x000000841900720c */ /* 0x000fe20003f86270 */
[----:B------:R-:W-:Y:S01]  /*4df0*/  HMMA.16816.F32.BF16 R48, R16, R46, R48 ;  /* 0x0000002e1030723c */ /* 0x000fe20000041830 */
[----:B------:R-:W-:Y:S01]  /*4e00*/  IADD3 R25, R38, 0x9, RZ ;  /* 0x0000000926197810 */ /* 0x000fe20007ffe0ff */
[----:B------:R-:W-:Y:S01]  /*4e10*/  FMUL.FTZ R34, R142, c[0x0][0x2ec] ;  /* 0x0000bb008e227a20 */ /* 0x000fe20000410000 */
[----:B---3--:R-:W-:Y:S01]  /*4e20*/  IADD3 R26, R38, 0x8, RZ ;  /* 0x00000008261a7810 */ /* 0x008fe20007ffe0ff */
[----:B------:R-:W3:Y:S01]  /*4e30*/  MUFU.TANH R24, R24 ;  /* 0x0000001800187308 */ /* 0x000ee20000002400 */
[----:B------:R-:W-:-:S02]  /*4e40*/  ISETP.GE.AND P0, PT, R25, R139, PT ;  /* 0x0000008b1900720c */ /* 0x000fc40003f06270 */
[----:B------:R-:W-:Y:S01]  /*4e50*/  FSEL R54, R2, -INF , !P1 ;  /* 0xff80000002367808 */ /* 0x000fe20004800000 */
[----:B------:R-:W-:Y:S01]  /*4e60*/  HMMA.16816.F32.BF16 R4, R28, R12, R4 ;  /* 0x0000000c1c04723c */ /* 0x000fe20000041804 */
[----:B-----5:R-:W-:Y:S01]  /*4e70*/  FSEL R52, R164, -INF , !P0 ;  /* 0xff800000a4347808 */ /* 0x020fe20004000000 */
[----:B------:R-:W-:Y:S01]  /*4e80*/  FMUL.FTZ R46, R140, c[0x0][0x2ec] ;  /* 0x0000bb008c2e7a20 */ /* 0x000fe20000410000 */
[-C--:B------:R-:W-:Y:S01]  /*4e90*/  ISETP.GE.AND P0, PT, R38, R138.reuse, PT ;  /* 0x0000008a2600720c */ /* 0x080fe20003f06270 */
[----:B------:R-:W-:Y:S01]  /*4ea0*/  MUFU.TANH R56, R56 ;  /* 0x0000003800387308 */ /* 0x000fe20000002400 */
[----:B------:R-:W-:Y:S02]  /*4eb0*/  FSEL R47, R159, -INF , !P2 ;  /* 0xff8000009f2f7808 */ /* 0x000fe40005000000 */
[----:B------:R-:W-:Y:S01]  /*4ec0*/  FSEL R39, R158, -INF , !P0 ;  /* 0xff8000009e277808 */ /* 0x000fe20004000000 */
[----:B--2---:R-:W-:Y:S01]  /*4ed0*/  HMMA.16816.F32.BF16 R40, R20, R8, R40 ;  /* 0x000000081428723c */ /* 0x004fe20000041828 */
[----:B------:R-:W-:-:S02]  /*4ee0*/  ISETP.GE.AND P0, PT, R25, R138, PT ;  /* 0x0000008a1900720c */ /* 0x000fc40003f06270 */
[-C--:B------:R-:W-:Y:S01]  /*4ef0*/  ISETP.GE.AND P1, PT, R26, R137.reuse, PT ;  /* 0x000000891a00720c */ /* 0x080fe20003f26270 */
[----:B------:R-:W2:Y:S01]  /*4f00*/  MUFU.TANH R46, R46 ;  /* 0x0000002e002e7308 */ /* 0x000ea20000002400 */
[----:B------:R-:W-:Y:S02]  /*4f10*/  FSEL R53, R166, -INF , !P0 ;  /* 0xff800000a6357808 */ /* 0x000fe40004000000 */
[-C--:B------:R-:W-:Y:S01]  /*4f20*/  ISETP.GE.AND P0, PT, R38, R137.reuse, PT ;  /* 0x000000892600720c */ /* 0x080fe20003f06270 */
[----:B------:R-:W-:Y:S01]  /*4f30*/  HMMA.16816.F32.BF16 R60, R28, R14, R60 ;  /* 0x0000000e1c3c723c */ /* 0x000fe2000004183c */
[----:B------:R-:W-:Y:S01]  /*4f40*/  FMUL.FTZ R27, R49, c[0x0][0x2ec] ;  /* 0x0000bb00311b7a20 */ /* 0x000fe20000410000 */
[----:B------:R-:W-:Y:S01]  /*4f50*/  ISETP.GE.AND P2, PT, R25, R137, PT ;  /* 0x000000891900720c */ /* 0x000fe20003f46270 */
[----:B------:R-:W-:Y:S01]  /*4f60*/  FMUL.FTZ R32, R48, c[0x0][0x2ec] ;  /* 0x0000bb0030207a20 */ /* 0x000fe20000410000 */
[----:B------:R-:W-:Y:S01]  /*4f70*/  FSEL R35, R160, -INF , !P0 ;  /* 0xff800000a0237808 */ /* 0x000fe20004000000 */
[----:B------:R5:W-:Y:S01]  /*4f80*/  MUFU.TANH R2, R27 ;  /* 0x0000001b00027308 */ /* 0x000be20000002400 */
[----:B------:R-:W-:Y:S01]  /*4f90*/  ISETP.GE.AND P0, PT, R38, R132, PT ;  /* 0x000000842600720c */ /* 0x000fe20003f06270 */
[----:B------:R-:W-:Y:S01]  /*4fa0*/  FMUL.FTZ R49, R143, c[0x0][0x2ec] ;  /* 0x0000bb008f317a20 */ /* 0x000fe20000410000 */
[----:B------:R-:W-:Y:S01]  /*4fb0*/  HMMA.16816.F32.BF16 R64, R20, R10, R64 ;  /* 0x0000000a1440723c */ /* 0x000fe20000041840 */
[----:B------:R-:W-:Y:S01]  /*4fc0*/  FSEL R0, R0, -INF , !P3 ;  /* 0xff80000000007808 */ /* 0x000fe20005800000 */
[----:B------:R-:W-:Y:S01]  /*4fd0*/  FMUL.FTZ R50, R50, c[0x0][0x2ec] ;  /* 0x0000bb0032327a20 */ /* 0x000fe20000410000 */
[CC--:B------:R-:W-:Y:S01]  /*4fe0*/  ISETP.GE.AND P5, PT, R26.reuse, R139.reuse, PT ;  /* 0x0000008b1a00720c */ /* 0x0c0fe20003fa6270 */
[----:B------:R-:W-:Y:S01]  /*4ff0*/  FMUL.FTZ R51, R51, c[0x0][0x2ec] ;  /* 0x0000bb0033337a20 */ /* 0x000fe20000410000 */
[-C--:B------:R-:W-:Y:S01]  /*5000*/  ISETP.GE.AND P3, PT, R26, R138.reuse, PT ;  /* 0x0000008a1a00720c */ /* 0x080fe20003f66270 */
[----:B------:R-:W1:Y:S01]  /*5010*/  MUFU.TANH R34, R34 ;  /* 0x0000002200227308 */ /* 0x000e620000002400 */
[----:B------:R-:W-:Y:S01]  /*5020*/  IADD3 R22, R38, 0x10, RZ ;  /* 0x0000001026167810 */ /* 0x000fe20007ffe0ff */
[C---:B------:R-:W-:Y:S01]  /*5030*/  HMMA.16816.F32.BF16 R4, R16.reuse, R8, R4 ;  /* 0x000000081004723c */ /* 0x040fe20000041804 */
[----:B------:R-:W-:Y:S01]  /*5040*/  FSEL R33, R161, -INF , !P6 ;  /* 0xff800000a1217808 */ /* 0x000fe20007000000 */
[----:B------:R-:W-:Y:S01]  /*5050*/  FMUL.FTZ R160, R40, c[0x0][0x2ec] ;  /* 0x0000bb0028a07a20 */ /* 0x000fe20000410000 */
[----:B----4-:R-:W-:Y:S01]  /*5060*/  FSEL R23, R167, -INF , !P1 ;  /* 0xff800000a7177808 */ /* 0x010fe20004800000 */
[----:B------:R-:W-:Y:S01]  /*5070*/  FMUL.FTZ R13, R41, c[0x0][0x2ec] ;  /* 0x0000bb00290d7a20 */ /* 0x000fe20000410000 */
[----:B-----5:R-:W-:Y:S01]  /*5080*/  IADD3 R27, R38, 0x11, RZ ;  /* 0x00000011261b7810 */ /* 0x020fe20007ffe0ff */
[----:B------:R-:W4:Y:S01]  /*5090*/  MUFU.TANH R49, R49 ;  /* 0x0000003100317308 */ /* 0x000f220000002400 */
[----:B------:R-:W-:Y:S01]  /*50a0*/  FSEL R21, R168, -INF , !P2 ;  /* 0xff800000a8157808 */ /* 0x000fe20005000000 */
[----:B------:R-:W-:Y:S01]  /*50b0*/  HMMA.16816.F32.BF16 R60, R16, R10, R60 ;  /* 0x0000000a103c723c */ /* 0x000fe2000004183c */
[----:B------:R-:W-:Y:S01]  /*50c0*/  FSEL R20, R162, -INF , !P0 ;  /* 0xff800000a2147808 */ /* 0x000fe20004000000 */
[----:B------:R-:W-:Y:S01]  /*50d0*/  FMUL.FTZ R8, R43, c[0x0][0x2ec] ;  /* 0x0000bb002b087a20 */ /* 0x000fe20000410000 */
[----:B------:R-:W-:Y:S01]  /*50e0*/  ISETP.GE.AND P6, PT, R22, R139, PT ;  /* 0x0000008b1600720c */ /* 0x000fe20003fc6270 */
[----:B------:R-:W-:Y:S01]  /*50f0*/  FMUL.FTZ R42, R42, c[0x0][0x2ec] ;  /* 0x0000bb002a2a7a20 */ /* 0x000fe20000410000 */
[C---:B------:R-:W-:Y:S01]  /*5100*/  ISETP.GE.AND P1, PT, R22.reuse, R138, PT ;  /* 0x0000008a1600720c */ /* 0x040fe20003f26270 */
[----:B------:R-:W5:Y:S01]  /*5110*/  MUFU.TANH R50, R50 ;  /* 0x0000003200327308 */ /* 0x000f620000002400 */
[C---:B------:R-:W-:Y:S01]  /*5120*/  ISETP.GE.AND P2, PT, R22.reuse, R137, PT ;  /* 0x000000891600720c */ /* 0x040fe20003f46270 */
[----:B------:R-:W-:Y:S01]  /*5130*/  FMUL.FTZ R15, R65, c[0x0][0x2ec] ;  /* 0x0000bb00410f7a20 */ /* 0x000fe20000410000 */
[-C--:B------:R-:W-:Y:S01]  /*5140*/  ISETP.GE.AND P0, PT, R22, R132.reuse, PT ;  /* 0x000000841600720c */ /* 0x080fe20003f06270 */
[----:B------:R-:W-:Y:S01]  /*5150*/  FMUL.FTZ R28, R67, c[0x0][0x2ec] ;  /* 0x0000bb00431c7a20 */ /* 0x000fe20000410000 */
[----:B------:R-:W-:Y:S01]  /*5160*/  FSEL R48, R163, -INF , !P5 ;  /* 0xff800000a3307808 */ /* 0x000fe20006800000 */
[----:B------:R-:W-:Y:S01]  /*5170*/  FMUL.FTZ R64, R64, c[0x0][0x2ec] ;  /* 0x0000bb0040407a20 */ /* 0x000fe20000410000 */
[----:B------:R-:W-:Y:S01]  /*5180*/  FSEL R55, R165, -INF , !P3 ;  /* 0xff800000a5377808 */ /* 0x000fe20005800000 */
[----:B------:R-:W1:Y:S01]  /*5190*/  MUFU.TANH R164, R51 ;  /* 0x0000003300a47308 */ /* 0x000e620000002400 */
[----:B------:R-:W-:Y:S01]  /*51a0*/  FSEL R22, R169, -INF , !P4 ;  /* 0xff800000a9167808 */ /* 0x000fe20006000000 */
[----:B------:R-:W-:Y:S01]  /*51b0*/  FMUL.FTZ R67, R5, c[0x0][0x2ec] ;  /* 0x0000bb0005437a20 */ /* 0x000fe20000410000 */
[-C--:B------:R-:W-:Y:S01]  /*51c0*/  ISETP.GE.AND P5, PT, R26, R132.reuse, PT ;  /* 0x000000841a00720c */ /* 0x080fe20003fa6270 */
[----:B------:R-:W-:Y:S01]  /*51d0*/  FMUL.FTZ R5, R6, c[0x0][0x2ec] ;  /* 0x0000bb0006057a20 */ /* 0x000fe20000410000 */
[----:B------:R-:W-:Y:S01]  /*51e0*/  ISETP.GE.AND P3, PT, R25, R132, PT ;  /* 0x000000841900720c */ /* 0x000fe20003f66270 */
[----:B------:R-:W-:Y:S01]  /*51f0*/  FMUL.FTZ R6, R7, c[0x0][0x2ec] ;  /* 0x0000bb0007067a20 */ /* 0x000fe20000410000 */
[-C--:B------:R-:W-:Y:S01]  /*5200*/  ISETP.GE.AND P4, PT, R27, R139.reuse, PT ;  /* 0x0000008b1b00720c */ /* 0x080fe20003f86270 */
[----:B------:R-:W1:Y:S01]  /*5210*/  MUFU.TANH R160, R160 ;  /* 0x000000a000a07308 */ /* 0x000e620000002400 */
[----:B------:R-:W-:Y:S01]  /*5220*/  IADD3 R25, R38, 0x18, RZ ;  /* 0x0000001826197810 */ /* 0x000fe20007ffe0ff */
[----:B------:R-:W-:Y:S01]  /*5230*/  FMUL.FTZ R4, R4, c[0x0][0x2ec] ;  /* 0x0000bb0004047a20 */ /* 0x000fe20000410000 */
[----:B------:R-:W-:Y:S01]  /*5240*/  IADD3 R26, R38, 0x19, RZ ;  /* 0x00000019261a7810 */ /* 0x000fe20007ffe0ff */
[----:B------:R-:W-:Y:S01]  /*5250*/  FMUL.FTZ R59, R61, c[0x0][0x2ec] ;  /* 0x0000bb003d3b7a20 */ /* 0x000fe20000410000 */
[----:B------:R-:W-:Y:S01]  /*5260*/  FSEL R176, R176, -INF , !P6 ;  /* 0xff800000b0b07808 */ /* 0x000fe20007000000 */
[----:B------:R-:W-:Y:S01]  /*5270*/  FMUL.FTZ R58, R62, c[0x0][0x2ec] ;  /* 0x0000bb003e3a7a20 */ /* 0x000fe20000410000 */
[----:B------:R-:W-:Y:S01]  /*5280*/  FSEL R144, R174, -INF , !P4 ;  /* 0xff800000ae907808 */ /* 0x000fe20006000000 */
[----:B------:R-:W1:Y:S01]  /*5290*/  MUFU.TANH R15, R15 ;  /* 0x0000000f000f7308 */ /* 0x000e620000002400 */
[----:B------:R-:W-:-:S02]  /*52a0*/  ISETP.GE.AND P6, PT, R25, R139, PT ;  /* 0x0000008b1900720c */ /* 0x000fc40003fc6270 */
[----:B------:R-:W-:Y:S02]  /*52b0*/  ISETP.GE.AND P4, PT, R26, R139, PT ;  /* 0x0000008b1a00720c */ /* 0x000fe40003f86270 */
[----:B------:R-:W-:Y:S02]  /*52c0*/  FSEL R12, R170, -INF , !P5 ;  /* 0xff800000aa0c7808 */ /* 0x000fe40006800000 */
[----:B------:R-:W-:Y:S01]  /*52d0*/  ISETP.GE.AND P5, PT, R27, R138, PT ;  /* 0x0000008a1b00720c */ /* 0x000fe20003fa6270 */
[----:B------:R-:W1:Y:S01]  /*52e0*/  MUFU.TANH R151, R151 ;  /* 0x0000009700977308 */ /* 0x000e620000002400 */
[----:B------:R-:W-:Y:S02]  /*52f0*/  FSEL R150, R173, -INF , !P6 ;  /* 0xff800000ad967808 */ /* 0x000fe40007000000 */
[----:B------:R-:W-:Y:S02]  /*5300*/  FSEL R158, R172, -INF , !P4 ;  /* 0xff800000ac9e7808 */ /* 0x000fe40006000000 */
[----:B------:R-:W-:-:S02]  /*5310*/  ISETP.GE.AND P6, PT, R27, R132, PT ;  /* 0x000000841b00720c */ /* 0x000fc40003fc6270 */
[-C--:B------:R-:W-:Y:S01]  /*5320*/  ISETP.GE.AND P4, PT, R25, R138.reuse, PT ;  /* 0x0000008a1900720c */ /* 0x080fe20003f86270 */
[----:B------:R-:W1:Y:S01]  /*5330*/  MUFU.TANH R67, R67 ;  /* 0x0000004300437308 */ /* 0x000e620000002400 */
[----:B------:R-:W-:Y:S02]  /*5340*/  IADD3 R31, R38, 0x21, RZ ;  /* 0x00000021261f7810 */ /* 0x000fe40007ffe0ff */
[----:B------:R-:W-:Y:S02]  /*5350*/  FSEL R40, R171, -INF , !P3 ;  /* 0xff800000ab287808 */ /* 0x000fe40005800000 */
[----:B------:R-:W-:Y:S02]  /*5360*/  FSEL R163, R177, -INF , !P5 ;  /* 0xff800000b1a37808 */ /* 0x000fe40006800000 */
[----:B------:R-:W-:Y:S01]  /*5370*/  ISETP.GE.AND P3, PT, R27, R137, PT ;  /* 0x000000891b00720c */ /* 0x000fe20003f66270 */
[----:B------:R-:W1:Y:S01]  /*5380*/  MUFU.TANH R32, R32 ;  /* 0x0000002000207308 */ /* 0x000e620000002400 */
[----:B------:R-:W-:-:S02]  /*5390*/  ISETP.GE.AND P5, PT, R26, R138, PT ;  /* 0x0000008a1a00720c */ /* 0x000fc40003fa6270 */
[----:B------:R-:W-:Y:S02]  /*53a0*/  FSEL R27, R178, -INF , !P4 ;  /* 0xff800000b21b7808 */ /* 0x000fe40006000000 */
[----:B------:R-:W-:Y:S02]  /*53b0*/  FSEL R142, R183, -INF , !P6 ;  /* 0xff800000b78e7808 */ /* 0x000fe40007000000 */
[----:B------:R-:W-:Y:S01]  /*53c0*/  FSEL R161, R175, -INF , !P1 ;  /* 0xff800000afa17808 */ /* 0x000fe20004800000 */
[----:B------:R-:W1:Y:S01]  /*53d0*/  MUFU.TANH R13, R13 ;  /* 0x0000000d000d7308 */ /* 0x000e620000002400 */
[----:B------:R-:W-:Y:S02]  /*53e0*/  ISETP.GE.AND P4, PT, R25, R132, PT ;  /* 0x000000841900720c */ /* 0x000fe40003f86270 */
[----:B------:R-:W-:Y:S02]  /*53f0*/  ISETP.GE.AND P6, PT, R31, R139, PT ;  /* 0x0000008b1f00720c */ /* 0x000fe40003fc6270 */
[----:B------:R-:W-:-:S02]  /*5400*/  ISETP.GE.AND P1, PT, R25, R137, PT ;  /* 0x000000891900720c */ /* 0x000fc40003f26270 */
[C---:B------:R-:W-:Y:S01]  /*5410*/  IADD3 R9, R38.reuse, 0x20, RZ ;  /* 0x0000002026097810 */ /* 0x040fe20007ffe0ff */
[----:B------:R-:W1:Y:S01]  /*5420*/  MUFU.TANH R8, R8 ;  /* 0x0000000800087308 */ /* 0x000e620000002400 */
[----:B------:R-:W-:Y:S02]  /*5430*/  IADD3 R29, R38, 0x29, RZ ;  /* 0x00000029261d7810 */ /* 0x000fe40007ffe0ff */
[----:B------:R-:W-:Y:S02]  /*5440*/  FSEL R25, R179, -INF , !P5 ;  /* 0xff800000b3197808 */ /* 0x000fe40006800000 */
[----:B------:R-:W-:Y:S02]  /*5450*/  FSEL R65, R180, -INF , !P2 ;  /* 0xff800000b4417808 */ /* 0x000fe40005000000 */
[C---:B------:R-:W-:Y:S01]  /*5460*/  ISETP.GE.AND P5, PT, R26.reuse, R137, PT ;  /* 0x000000891a00720c */ /* 0x040fe20003fa6270 */
[----:B------:R-:W-:Y:S01]  /*5470*/  MUFU.TANH R14, R64 ;  /* 0x00000040000e7308 */ /* 0x000fe20000002400 */
[----:B------:R-:W-:-:S02]  /*5480*/  ISETP.GE.AND P2, PT, R26, R132, PT ;  /* 0x000000841a00720c */ /* 0x000fc40003f46270 */
[----:B------:R-:W-:Y:S02]  /*5490*/  FSEL R165, R181, -INF , !P3 ;  /* 0xff800000b5a57808 */ /* 0x000fe40005800000 */
[----:B------:R-:W-:Y:S02]  /*54a0*/  FSEL R140, R146, -INF , !P4 ;  /* 0xff800000928c7808 */ /* 0x000fe40006000000 */
[----:B------:R-:W-:Y:S01]  /*54b0*/  FSEL R26, R149, -INF , !P6 ;  /* 0xff800000951a7808 */ /* 0x000fe20007000000 */
[----:B------:R-:W-:Y:S01]  /*54c0*/  MUFU.TANH R51, R42 ;  /* 0x0000002a00337308 */ /* 0x000fe20000002400 */
[-C--:B------:R-:W-:Y:S02]  /*54d0*/  ISETP.GE.AND P3, PT, R9, R139.reuse, PT ;  /* 0x0000008b0900720c */ /* 0x080fe40003f66270 */
[----:B------:R-:W-:Y:S02]  /*54e0*/  ISETP.GE.AND P4, PT, R31, R138, PT ;  /* 0x0000008a1f00720c */ /* 0x000fe40003f86270 */
[----:B------:R-:W-:-:S02]  /*54f0*/  ISETP.GE.AND P6, PT, R29, R139, PT ;  /* 0x0000008b1d00720c */ /* 0x000fc40003fc6270 */
[----:B------:R-:W-:Y:S01]  /*5500*/  IADD3 R30, R38, 0x28, RZ ;  /* 0x00000028261e7810 */ /* 0x000fe20007ffe0ff */
[----:B------:R-:W-:Y:S01]  /*5510*/  MUFU.TANH R28, R28 ;  /* 0x0000001c001c7308 */ /* 0x000fe20000002400 */
[----:B------:R-:W-:Y:S02]  /*5520*/  FSEL R145, R145, -INF , !P5 ;  /* 0xff80000091917808 */ /* 0x000fe40006800000 */
[----:B------:R-:W-:Y:S02]  /*5530*/  FSEL R166, R147, -INF , !P2 ;  /* 0xff80000093a67808 */ /* 0x000fe40005000000 */
[----:B------:R-:W-:Y:S02]  /*5540*/  FSEL R162, R148, -INF , !P3 ;  /* 0xff80000094a27808 */ /* 0x000fe40005800000 */
[----:B------:R-:W-:Y:S01]  /*5550*/  FSEL R156, R44, -INF , !P6 ;  /* 0xff8000002c9c7808 */ /* 0x000fe20007000000 */
[----:B------:R-:W-:Y:S01]  /*5560*/  MUFU.TANH R4, R4 ;  /* 0x0000000400047308 */ /* 0x000fe20000002400 */
[----:B-1----:R-:W-:-:S02]  /*5570*/  FSEL R149, R45, -INF , !P4 ;  /* 0xff8000002d957808 */ /* 0x002fc40006000000 */
[-C--:B------:R-:W-:Y:S02]  /*5580*/  ISETP.GE.AND P5, PT, R9, R137.reuse, PT ;  /* 0x000000890900720c */ /* 0x080fe40003fa6270 */
[----:B------:R-:W-:Y:S02]  /*5590*/  ISETP.GE.AND P2, PT, R31, R137, PT ;  /* 0x000000891f00720c */ /* 0x000fe40003f46270 */
[C---:B------:R-:W-:Y:S01]  /*55a0*/  ISETP.GE.AND P3, PT, R30.reuse, R139, PT ;  /* 0x0000008b1e00720c */ /* 0x040fe20003f66270 */
[----:B------:R-:W-:Y:S01]  /*55b0*/  MUFU.TANH R5, R5 ;  /* 0x0000000500057308 */ /* 0x000fe20000002400 */
[-C--:B------:R-:W-:Y:S02]  /*55c0*/  ISETP.GE.AND P6, PT, R30, R138.reuse, PT ;  /* 0x0000008a1e00720c */ /* 0x080fe40003fc6270 */
[----:B------:R-:W-:Y:S02]  /*55d0*/  ISETP.GE.AND P4, PT, R29, R138, PT ;  /* 0x0000008a1d00720c */ /* 0x000fe40003f86270 */
[----:B------:R-:W-:-:S02]  /*55e0*/  FSEL R159, R182, -INF , !P1 ;  /* 0xff800000b69f7808 */ /* 0x000fc40004800000 */
[----:B------:R-:W-:Y:S01]  /*55f0*/  FSEL R174, R207, -INF , !P0 ;  /* 0xff800000cfae7808 */ /* 0x000fe20004000000 */
[----:B------:R-:W-:Y:S01]  /*5600*/  MUFU.TANH R6, R6 ;  /* 0x0000000600067308 */ /* 0x000fe20000002400 */
[----:B------:R-:W-:Y:S02]  /*5610*/  IADD3 R11, R38, 0x30, RZ ;  /* 0x00000030260b7810 */ /* 0x000fe40007ffe0ff */
[C---:B------:R-:W-:Y:S02]  /*5620*/  ISETP.GE.AND P1, PT, R9.reuse, R138, PT ;  /* 0x0000008a0900720c */ /* 0x040fe40003f26270 */
[----:B------:R-:W-:Y:S01]  /*5630*/  ISETP.GE.AND P0, PT, R9, R132, PT ;  /* 0x000000840900720c */ /* 0x000fe20003f06270 */
[----:B------:R-:W-:Y:S01]  /*5640*/  FMUL.FTZ R9, R66, c[0x0][0x2ec] ;  /* 0x0000bb0042097a20 */ /* 0x000fe20000410000 */
[C---:B------:R-:W-:Y:S01]  /*5650*/  IADD3 R10, R38.reuse, 0x31, RZ ;  /* 0x00000031260a7810 */ /* 0x040fe20007ffe0ff */
[----:B------:R-:W-:Y:S01]  /*5660*/  MUFU.TANH R59, R59 ;  /* 0x0000003b003b7308 */ /* 0x000fe20000002400 */
[----:B------:R-:W-:-:S02]  /*5670*/  IADD3 R7, R38, 0x38, RZ ;  /* 0x0000003826077810 */ /* 0x000fc40007ffe0ff */
[----:B------:R-:W-:Y:S02]  /*5680*/  IADD3 R38, R38, 0x39, RZ ;  /* 0x0000003926267810 */ /* 0x000fe40007ffe0ff */
[----:B---3--:R-:W-:Y:S02]  /*5690*/  FSEL R24, R24, -INF , !P3 ;  /* 0xff80000018187808 */ /* 0x008fe40005800000 */
[----:B------:R-:W-:Y:S01]  /*56a0*/  FSEL R143, R36, -INF , !P6 ;  /* 0xff800000248f7808 */ /* 0x000fe20007000000 */
[----:B------:R-:W1:Y:S01]  /*56b0*/  MUFU.TANH R9, R9 ;  /* 0x0000000900097308 */ /* 0x000e620000002400 */
[----:B------:R-:W-:Y:S02]  /*56c0*/  FSEL R141, R37, -INF , !P4 ;  /* 0xff800000258d7808 */ /* 0x000fe40006000000 */
[----:B--2---:R-:W-:Y:S02]  /*56d0*/  FSEL R169, R46, -INF , !P5 ;  /* 0xff8000002ea97808 */ /* 0x004fe40006800000 */
[----:B------:R-:W-:Y:S01]  /*56e0*/  FSEL R175, R56, -INF , !P2 ;  /* 0xff80000038af7808 */ /* 0x000fe20005000000 */
[----:B------:R-:W-:Y:S01]  /*56f0*/  FMUL.FTZ R56, R63, c[0x0][0x2ec] ;  /* 0x0000bb003f387a20 */ /* 0x000fe20000410000 */
[-C--:B------:R-:W-:Y:S01]  /*5700*/  ISETP.GE.AND P3, PT, R31, R132.reuse, PT ;  /* 0x000000841f00720c */ /* 0x080fe20003f66270 */
[----:B------:R-:W-:Y:S01]  /*5710*/  MUFU.TANH R58, R58 ;  /* 0x0000003a003a7308 */ /* 0x000fe20000002400 */
[----:B------:R-:W-:-:S02]  /*5720*/  ISETP.GE.AND P6, PT, R30, R132, PT ;  /* 0x000000841e00720c */ /* 0x000fc40003fc6270 */
[C---:B------:R-:W-:Y:S02]  /*5730*/  ISETP.GE.AND P4, PT, R29.reuse, R137, PT ;  /* 0x000000891d00720c */ /* 0x040fe40003f86270 */
[----:B------:R-:W-:Y:S01]  /*5740*/  ISETP.GE.AND P5, PT, R29, R132, PT ;  /* 0x000000841d00720c */ /* 0x000fe20003fa6270 */
[----:B------:R-:W-:Y:S01]  /*5750*/  IMAD.MOV.U32 R29, RZ, RZ, R157 ;  /* 0x000000ffff1d7224 */ /* 0x000fe200078e009d */
[-C--:B------:R-:W-:Y:S01]  /*5760*/  ISETP.GE.AND P2, PT, R11, R139.reuse, PT ;  /* 0x0000008b0b00720c */ /* 0x080fe20003f46270 */
[----:B------:R-:W-:Y:S01]  /*5770*/  MUFU.TANH R56, R56 ;  /* 0x0000003800387308 */ /* 0x000fe20000002400 */
[----:B------:R-:W-:Y:S01]  /*5780*/  FSEL R172, R34, -INF , !P0 ;  /* 0xff80000022ac7808 */ /* 0x000fe20004000000 */
[----:B------:R-:W-:Y:S01]  /*5790*/  BAR.SYNC.DEFER_BLOCKING 0x0 ;  /* 0x0000000000007b1d */ /* 0x000fe20000010000 */
[----:B------:R-:W-:Y:S02]  /*57a0*/  ISETP.GE.AND P0, PT, R38, R139, PT ;  /* 0x0000008b2600720c */ /* 0x000fe40003f06270 */
[----:B------:R-:W-:Y:S01]  /*57b0*/  FSEL R167, R2, -INF , !P4 ;  /* 0xff80000002a77808 */ /* 0x000fe20006000000 */
[----:B------:R-:W-:Y:S01]  /*57c0*/  FMUL.FTZ R2, R60, c[0x0][0x2ec] ;  /* 0x0000bb003c027a20 */ /* 0x000fe20000410000 */
[----:B----4-:R-:W-:-:S02]  /*57d0*/  FSEL R170, R49, -INF , !P3 ;  /* 0xff80000031aa7808 */ /* 0x010fc40005800000 */
[----:B-----5:R-:W-:Y:S02]  /*57e0*/  FSEL R168, R50, -INF , !P6 ;  /* 0xff80000032a87808 */ /* 0x020fe40007000000 */
[----:B------:R-:W-:Y:S01]  /*57f0*/  FSEL R164, R164, -INF , !P5 ;  /* 0xff800000a4a47808 */ /* 0x000fe20006800000 */
[----:B------:R-:W2:Y:S01]  /*5800*/  MUFU.TANH R2, R2 ;  /* 0x0000000200027308 */ /* 0x000ea20000002400 */
[----:B------:R-:W-:Y:S02]  /*5810*/  FSEL R160, R160, -INF , !P2 ;  /* 0xff800000a0a07808 */ /* 0x000fe40005000000 */
[-C--:B------:R-:W-:Y:S02]  /*5820*/  ISETP.GE.AND P3, PT, R11, R138.reuse, PT ;  /* 0x0000008a0b00720c */ /* 0x080fe40003f66270 */
[-C--:B------:R-:W-:Y:S02]  /*5830*/  ISETP.GE.AND P6, PT, R10, R138.reuse, PT ;  /* 0x0000008a0a00720c */ /* 0x080fe40003fc6270 */
        /* <DEDUP_REMOVED lines=8> */
[----:B------:R-:W-:Y:S02]  /*58c0*/  ISETP.NE.AND P0, PT, R3, 0x2, PT ;  /* 0x000000020300780c */ /* 0x000fe40003f05270 */
[-C--:B------:R-:W-:Y:S02]  /*58d0*/  ISETP.GE.AND P1, PT, R10, R139.reuse, PT ;  /* 0x0000008b0a00720c */ /* 0x080fe40003f26270 */
[----:B------:R-:W-:Y:S02]  /*58e0*/  ISETP.GE.AND P4, PT, R7, R139, PT ;  /* 0x0000008b0700720c */ /* 0x000fe40003f86270 */
[----:B------:R-:W-:Y:S02]  /*58f0*/  FSEL R148, R13, -INF , !P1 ;  /* 0xff8000000d947808 */ /* 0x000fe40004800000 */
[----:B------:R-:W-:-:S02]  /*5900*/  ISETP.GE.AND P1, PT, R11, R137, PT ;  /* 0x000000890b00720c */ /* 0x000fc40003f26270 */
[----:B------:R-:W-:Y:S02]  /*5910*/  FSEL R49, R8, -INF , !P6 ;  /* 0xff80000008317808 */ /* 0x000fe40007000000 */
[----:B-1----:R-:W-:Y:S02]  /*5920*/  FSEL R45, R9, -INF , !P5 ;  /* 0xff800000092d7808 */ /* 0x002fe40006800000 */
[-C--:B------:R-:W-:Y:S02]  /*5930*/  ISETP.GE.AND P6, PT, R7, R137.reuse, PT ;  /* 0x000000890700720c */ /* 0x080fe40003fc6270 */
[----:B------:R-:W-:Y:S02]  /*5940*/  ISETP.GE.AND P5, PT, R38, R137, PT ;  /* 0x000000892600720c */ /* 0x000fe40003fa6270 */
[----:B------:R-:W-:Y:S02]  /*5950*/  FSEL R146, R14, -INF , !P4 ;  /* 0xff8000000e927808 */ /* 0x000fe40006000000 */
[----:B------:R-:W-:-:S02]  /*5960*/  FSEL R51, R51, -INF , !P3 ;  /* 0xff80000033337808 */ /* 0x000fc40005800000 */
[----:B------:R-:W-:Y:S02]  /*5970*/  FSEL R46, R28, -INF , !P2 ;  /* 0xff8000001c2e7808 */ /* 0x000fe40005000000 */
[----:B------:R-:W-:Y:S02]  /*5980*/  FSEL R137, R4, -INF , !P1 ;  /* 0xff80000004897808 */ /* 0x000fe40004800000 */
[-C--:B------:R-:W-:Y:S02]  /*5990*/  ISETP.GE.AND P4, PT, R11, R132.reuse, PT ;  /* 0x000000840b00720c */ /* 0x080fe40003f86270 */
[-C--:B------:R-:W-:Y:S02]  /*59a0*/  ISETP.GE.AND P3, PT, R10, R132.reuse, PT ;  /* 0x000000840a00720c */ /* 0x080fe40003f66270 */
[-C--:B------:R-:W-:Y:S02]  /*59b0*/  ISETP.GE.AND P2, PT, R7, R132.reuse, PT ;  /* 0x000000840700720c */ /* 0x080fe40003f46270 */
[----:B------:R-:W-:-:S02]  /*59c0*/  ISETP.GE.AND P1, PT, R38, R132, PT ;  /* 0x000000842600720c */ /* 0x000fc40003f26270 */
[----:B------:R-:W-:Y:S02]  /*59d0*/  FSEL R62, R5, -INF , !P4 ;  /* 0xff800000053e7808 */ /* 0x000fe40006000000 */
[----:B------:R-:W-:Y:S02]  /*59e0*/  FSEL R60, R6, -INF , !P3 ;  /* 0xff800000063c7808 */ /* 0x000fe40005800000 */
[----:B--2---:R-:W-:Y:S02]  /*59f0*/  FSEL R61, R2, -INF , !P6 ;  /* 0xff800000023d7808 */ /* 0x004fe40007000000 */
[----:B------:R-:W-:Y:S02]  /*5a00*/  FSEL R59, R59, -INF , !P5 ;  /* 0xff8000003b3b7808 */ /* 0x000fe40006800000 */
[----:B------:R-:W-:Y:S02]  /*5a10*/  FSEL R58, R58, -INF , !P2 ;  /* 0xff8000003a3a7808 */ /* 0x000fe40005000000 */
[----:B------:R-:W-:Y:S01]  /*5a20*/  FSEL R56, R56, -INF , !P1 ;  /* 0xff80000038387808 */ /* 0x000fe20004800000 */
[----:B------:R-:W-:Y:S05]  /*5a30*/  @!P0 BRA `(.L_x_602) ;  /* 0x0000018000008947 */ /* 0x000fea0003800000 */
[----:B------:R-:W-:-:S04]  /*5a40*/  IADD3 R5, R3, -0x3, RZ ;  /* 0xfffffffd03057810 */ /* 0x000fc80007ffe0ff */
[----:B------:R-:W-:Y:S01]  /*5a50*/  SHF.R.S32.HI R2, RZ, 0x1f, R5 ;  /* 0x0000001fff027819 */ /* 0x000fe20000011405 */
[----:B------:R-:W-:-:S04]  /*5a60*/  IMAD.WIDE.U32 R6, R5, c[0x0][0x198], RZ ;  /* 0x0000660005067a25 */ /* 0x000fc800078e00ff */
[----:B------:R-:W-:Y:S01]  /*5a70*/  IMAD R2, R2, c[0x0][0x198], RZ ;  /* 0x0000660002027a24 */ /* 0x000fe200078e02ff */
[----:B------:R-:W-:-:S03]  /*5a80*/  LEA R4, P0, R6, R200, 0x6 ;  /* 0x000000c806047211 */ /* 0x000fc600078030ff */
[----:B------:R-:W-:Y:S01]  /*5a90*/  IMAD R2, R5, c[0x0][0x19c], R2 ;  /* 0x0000670005027a24 */ /* 0x000fe200078e0202 */
[----:B------:R-:W-:-:S03]  /*5aa0*/  LEA R8, P1, R4, c[0x0][0x168], 0x1 ;  /* 0x00005a0004087a11 */ /* 0x000fc600078208ff */
[----:B------:R-:W-:-:S05]  /*5ab0*/  IMAD.IADD R5, R7, 0x1, R2 ;  /* 0x0000000107057824 */ /* 0x000fca00078e0202 */
        /* <DEDUP_REMOVED lines=16> */
.L_x_602:
[----:B-1----:R-:W-:Y:S02]  /*5bc0*/  FMNMX.FTZ R5, R136, R0, !PT ;  /* 0x0000000088057209 */ /* 0x002fe40007810000 */
        /* <DEDUP_REMOVED lines=44> */
[----:B------:R-:W-:Y:S01]  /*5e90*/  FMNMX.FTZ R2, R135, R39, !PT ;  /* 0x0000002787027209 */ /* 0x000fe20007810000 */
[----:B------:R-:W2:Y:S01]  /*5ea0*/  SHFL.BFLY PT, R5, R4, 0x2, 0x1f ;  /* 0x0c401f0004057f89 */ /* 0x000ea200000e0000 */
        /* <DEDUP_REMOVED lines=8> */
[----:B------:R-:W-:Y:S01]  /*5f30*/  FMNMX.FTZ R2, R161, R2, !PT ;  /* 0x00000002a1027209 */ /* 0x000fe20007810000 */
[----:B------:R-:W1:Y:S04]  /*5f40*/  SHFL.BFLY PT, R30, R9, 0x1, 0x1f ;  /* 0x0c201f00091e7f89 */ /* 0x000e6800000e0000 */
[----:B------:R-:W3:Y:S01]  /*5f50*/  SHFL.BFLY PT, R7, R6, 0x2, 0x1f ;  /* 0x0c401f0006077f89 */ /* 0x000ee200000e0000 */
[----:B--2---:R-:W-:-:S02]  /*5f60*/  FMNMX.FTZ R5, R4, R5, !PT ;  /* 0x0000000504057209 */ /* 0x004fc40007810000 */
[----:B------:R-:W-:-:S03]  /*5f70*/  FMNMX.FTZ R4, R163, R2, !PT ;  /* 0x00000002a3047209 */ /* 0x000fc60007810000 */
[----:B------:R-:W2:Y:S01]  /*5f80*/  SHFL.BFLY PT, R2, R5, 0x1, 0x1f ;  /* 0x0c201f0005027f89 */ /* 0x000ea200000e0000 */
[----:B------:R-:W-:-:S04]  /*5f90*/  FMNMX.FTZ R4, R27, R4, !PT ;  /* 0x000000041b047209 */ /* 0x000fc80007810000 */
[----:B------:R-:W-:-:S04]  /*5fa0*/  FMNMX.FTZ R4, R25, R4, !PT ;  /* 0x0000000419047209 */ /* 0x000fc80007810000 */
[----:B------:R-:W-:-:S04]  /*5fb0*/  FMNMX.FTZ R4, R151, R4, !PT ;  /* 0x0000000497047209 */ /* 0x000fc80007810000 */
[----:B------:R-:W-:Y:S02]  /*5fc0*/  FMNMX.FTZ R4, R149, R4, !PT ;  /* 0x0000000495047209 */ /* 0x000fe40007810000 */
[----:B-1----:R-:W-:Y:S02]  /*5fd0*/  FMNMX.FTZ R30, R9, R30, !PT ;  /* 0x0000001e091e7209 */ /* 0x002fe40007810000 */
[----:B---3--:R-:W-:Y:S02]  /*5fe0*/  FMNMX.FTZ R7, R6, R7, !PT ;  /* 0x0000000706077209 */ /* 0x008fe40007810000 */
[----:B------:R-:W-:Y:S01]  /*5ff0*/  FMNMX.FTZ R6, R143, R4, !PT ;  /* 0x000000048f067209 */ /* 0x000fe20007810000 */
[C---:B------:R-:W-:Y:S01]  /*6000*/  FMUL.FTZ R147, R30.reuse, c[0x0][0x23c] ;  /* 0x00008f001e937a20 */ /* 0x040fe20000410000 */
[----:B------:R-:W-:Y:S01]  /*6010*/  FSETP.NEU.FTZ.AND P2, PT, R30, -INF , PT ;  /* 0xff8000001e00780b */ /* 0x000fe20003f5d000 */
[----:B------:R-:W1:Y:S01]  /*6020*/  SHFL.BFLY PT, R4, R7, 0x1, 0x1f ;  /* 0x0c201f0007047f89 */ /* 0x000e6200000e0000 */
[----:B------:R-:W-:-:S02]  /*6030*/  FMNMX.FTZ R6, R141, R6, !PT ;  /* 0x000000068d067209 */ /* 0x000fc40007810000 */
[----:B------:R-:W-:Y:S02]  /*6040*/  FSEL R147, R147, RZ, P2 ;  /* 0x000000ff93937208 */ /* 0x000fe40001000000 */
[----:B------:R-:W-:Y:S02]  /*6050*/  FMNMX.FTZ R6, R51, R6, !PT ;  /* 0x0000000633067209 */ /* 0x000fe40007810000 */
[----:B--2---:R-:W-:Y:S01]  /*6060*/  FMNMX.FTZ R2, R5, R2, !PT ;  /* 0x0000000205027209 */ /* 0x004fe20007810000 */
[--C-:B------:R-:W-:Y:S01]  /*6070*/  FFMA.FTZ R42, R0, c[0x0][0x23c], -R147.reuse ;  /* 0x00008f00002a7a23 */ /* 0x100fe20000010893 */
[----:B------:R-:W-:Y:S01]  /*6080*/  FMNMX.FTZ R0, R49, R6, !PT ;  /* 0x0000000631007209 */ /* 0x000fe20007810000 */
[--C-:B------:R-:W-:Y:S01]  /*6090*/  FFMA.FTZ R52, R52, c[0x0][0x23c], -R147.reuse ;  /* 0x00008f0034347a23 */ /* 0x100fe20000010893 */
[C---:B------:R-:W-:Y:S01]  /*60a0*/  FSETP.NEU.FTZ.AND P1, PT, R2.reuse, -INF , PT ;  /* 0xff8000000200780b */ /* 0x040fe20003f3d000 */
[----:B------:R-:W-:Y:S01]  /*60b0*/  FMUL.FTZ R64, R2, c[0x0][0x23c] ;  /* 0x00008f0002407a20 */ /* 0x000fe20000410000 */
[----:B------:R-:W-:Y:S01]  /*60c0*/  FMNMX.FTZ R5, R45, R0, !PT ;  /* 0x000000002d057209 */ /* 0x000fe20007810000 */
[--C-:B------:R-:W-:Y:S01]  /*60d0*/  FFMA.FTZ R41, R54, c[0x0][0x23c], -R147.reuse ;  /* 0x00008f0036297a23 */ /* 0x100fe20000010893 */
[----:B------:R-:W-:Y:S01]  /*60e0*/  FSEL R63, R30, RZ, P2 ;  /* 0x000000ff1e3f7208 */ /* 0x000fe20001000000 */
[----:B------:R-:W-:Y:S01]  /*60f0*/  MUFU.EX2 R42, R42 ;  /* 0x0000002a002a7308 */ /* 0x000fe20000000800 */
[----:B------:R-:W-:Y:S01]  /*6100*/  FMNMX.FTZ R5, R46, R5, !PT ;  /* 0x000000052e057209 */ /* 0x000fe20007810000 */
[----:B------:R-:W-:Y:S01]  /*6110*/  FFMA.FTZ R144, R144, c[0x0][0x23c], -R147 ;  /* 0x00008f0090907a23 */ /* 0x000fe20000010893 */
[----:B------:R-:W-:Y:S01]  /*6120*/  FSEL R64, R64, RZ, P1 ;  /* 0x000000ff40407208 */ /* 0x000fe20000800000 */
[----:B------:R-:W-:Y:S01]  /*6130*/  FADD.FTZ R54, R136, -R63 ;  /* 0x8000003f88367221 */ /* 0x000fe20000010000 */
[----:B------:R-:W-:Y:S01]  /*6140*/  MOV R136, R30 ;  /* 0x0000001e00887202 */ /* 0x000fe20000000f00 */
[----:B------:R-:W2:Y:S01]  /*6150*/  SHFL.BFLY PT, R28, R5, 0x2, 0x1f ;  /* 0x0c401f00051c7f89 */ /* 0x000ea200000e0000 */
[----:B------:R-:W-:Y:S01]  /*6160*/  FFMA.FTZ R150, R150, c[0x0][0x23c], -R147 ;  /* 0x00008f0096967a23 */ /* 0x000fe20000010893 */
[----:B-1----:R-:W-:Y:S01]  /*6170*/  FMNMX.FTZ R0, R7, R4, !PT ;  /* 0x0000000407007209 */ /* 0x002fe20007810000 */
[--C-:B------:R-:W-:Y:S01]  /*6180*/  FFMA.FTZ R38, R35, c[0x0][0x23c], -R64.reuse ;  /* 0x00008f0023267a23 */ /* 0x100fe20000010840 */
[----:B------:R-:W-:Y:S01]  /*6190*/  FSEL R7, R2, RZ, P1 ;  /* 0x000000ff02077208 */ /* 0x000fe20000800000 */
[--C-:B------:R-:W-:Y:S01]  /*61a0*/  FFMA.FTZ R37, R33, c[0x0][0x23c], -R64.reuse ;  /* 0x00008f0021257a23 */ /* 0x100fe20000010840 */
[C---:B------:R-:W-:Y:S01]  /*61b0*/  FSETP.NEU.FTZ.AND P0, PT, R0.reuse, -INF , PT ;  /* 0xff8000000000780b */ /* 0x040fe20003f1d000 */
[C---:B------:R-:W-:Y:S01]  /*61c0*/  FMUL.FTZ R57, R0.reuse, c[0x0][0x23c] ;  /* 0x00008f0000397a20 */ /* 0x040fe20000410000 */
[----:B------:R-:W-:Y:S01]  /*61d0*/  MUFU.EX2 R41, R41 ;  /* 0x0000002900297308 */ /* 0x000fe20000000800 */
[--C-:B------:R-:W-:Y:S01]  /*61e0*/  FFMA.FTZ R36, R23, c[0x0][0x23c], -R64.reuse ;  /* 0x00008f0017247a23 */ /* 0x100fe20000010840 */
[----:B------:R-:W-:Y:S01]  /*61f0*/  FSEL R4, R0, RZ, P0 ;  /* 0x000000ff00047208 */ /* 0x000fe20000000000 */
[----:B------:R-:W-:Y:S01]  /*6200*/  FFMA.FTZ R35, R21, c[0x0][0x23c], -R64 ;  /* 0x00008f0015237a23 */ /* 0x000fe20000010840 */
[----:B------:R-:W-:Y:S01]  /*6210*/  FSEL R57, R57, RZ, P0 ;  /* 0x000000ff39397208 */ /* 0x000fe20000000000 */
[----:B------:R-:W-:Y:S01]  /*6220*/  FADD.FTZ R44, R134, -R7 ;  /* 0x80000007862c7221 */ /* 0x000fe20000010000 */
[----:B------:R-:W-:Y:S01]  /*6230*/  MOV R134, R2 ;  /* 0x0000000200867202 */ /* 0x000fe20000000f00 */
[----:B------:R-:W-:Y:S01]  /*6240*/  FADD.FTZ R4, R133, -R4 ;  /* 0x8000000485047221 */ /* 0x000fe20000010000 */
[----:B------:R-:W-:Y:S01]  /*6250*/  MUFU.EX2 R38, R38 ;  /* 0x0000002600267308 */ /* 0x000fe20000000800 */
[----:B------:R-:W-:Y:S01]  /*6260*/  FFMA.FTZ R31, R40, c[0x0][0x23c], -R57 ;  /* 0x00008f00281f7a23 */ /* 0x000fe20000010839 */
[----:B------:R-:W-:Y:S01]  /*6270*/  MOV R133, R0 ;  /* 0x0000000000857202 */ /* 0x000fe20000000f00 */
[----:B------:R-:W-:-:S02]  /*6280*/  FFMA.FTZ R40, R48, c[0x0][0x23c], -R147 ;  /* 0x00008f0030287a23 */ /* 0x000fc40000010893 */
[--C-:B------:R-:W-:Y:S02]  /*6290*/  FFMA.FTZ R34, R20, c[0x0][0x23c], -R57.reuse ;  /* 0x00008f0014227a23 */ /* 0x100fe40000010839 */
[--C-:B------:R-:W-:Y:S01]  /*62a0*/  FFMA.FTZ R33, R22, c[0x0][0x23c], -R57.reuse ;  /* 0x00008f0016217a23 */ /* 0x100fe20000010839 */
[----:B--2---:R-:W-:Y:S01]  /*62b0*/  FMNMX.FTZ R28, R5, R28, !PT ;  /* 0x0000001c051c7209 */ /* 0x004fe20007810000 */
[----:B------:R-:W-:Y:S01]  /*62c0*/  FFMA.FTZ R32, R12, c[0x0][0x23c], -R57 ;  /* 0x00008f000c207a23 */ /* 0x000fe20000010839 */
[----:B------:R-:W-:Y:S01]  /*62d0*/  LDSM.16.MT88.4 R20, [R191+0x6000] ;  /* 0x00600000bf14783b */ /* 0x000fe20000004200 */
[----:B------:R-:W-:Y:S01]  /*62e0*/  FMUL.FTZ R43, R4, c[0x0][0x23c] ;  /* 0x00008f00042b7a20 */ /* 0x000fe20000410000 */
[----:B------:R-:W1:Y:S01]  /*62f0*/  MUFU.EX2 R37, R37 ;  /* 0x0000002500257308 */ /* 0x000e620000000800 */
[----:B------:R-:W-:Y:S01]  /*6300*/  FMUL.FTZ R44, R44, c[0x0][0x23c] ;  /* 0x00008f002c2c7a20 */ /* 0x000fe20000410000 */
[----:B------:R-:W2:Y:S01]  /*6310*/  SHFL.BFLY PT, R5, R28, 0x1, 0x1f ;  /* 0x0c201f001c057f89 */ /* 0x000ea200000e0000 */
[----:B------:R-:W-:-:S02]  /*6320*/  FMUL.FTZ R54, R54, c[0x0][0x23c] ;  /* 0x00008f0036367a20 */ /* 0x000fc40000410000 */
[--C-:B------:R-:W-:Y:S01]  /*6330*/  FFMA.FTZ R157, R166, c[0x0][0x23c], -R57.reuse ;  /* 0x00008f00a69d7a23 */ /* 0x100fe20000010839 */
[----:B------:R-:W3:Y:S01]  /*6340*/  LDSM.16.MT88.4 R12, [R190+0x6000] ;  /* 0x00600000be0c783b */ /* 0x000ee20000004200 */
[--C-:B------:R-:W-:Y:S01]  /*6350*/  FFMA.FTZ R63, R65, c[0x0][0x23c], -R64.reuse ;  /* 0x00008f00413f7a23 */ /* 0x100fe20000010840 */
[----:B------:R-:W-:Y:S01]  /*6360*/  MUFU.EX2 R36, R36 ;  /* 0x0000002400247308 */ /* 0x000fe20000000800 */
[--C-:B------:R-:W-:Y:S02]  /*6370*/  FFMA.FTZ R132, R165, c[0x0][0x23c], -R64.reuse ;  /* 0x00008f00a5847a23 */ /* 0x100fe40000010840 */
[----:B------:R-:W-:Y:S02]  /*6380*/  FFMA.FTZ R145, R145, c[0x0][0x23c], -R64 ;  /* 0x00008f0091917a23 */ /* 0x000fe40000010840 */
[--C-:B------:R-:W-:Y:S02]  /*6390*/  FFMA.FTZ R139, R174, c[0x0][0x23c], -R57.reuse ;  /* 0x00008f00ae8b7a23 */ /* 0x100fe40000010839 */
[--C-:B------:R-:W-:Y:S01]  /*63a0*/  FFMA.FTZ R142, R142, c[0x0][0x23c], -R57.reuse ;  /* 0x00008f008e8e7a23 */ /* 0x100fe20000010839 */
[----:B------:R-:W4:Y:S01]  /*63b0*/  MUFU.EX2 R35, R35 ;  /* 0x0000002300237308 */ /* 0x000f220000000800 */
[----:B-1----:R-:W-:Y:S01]  /*63c0*/  F2FP.BF16.PACK_AB R16, R37, R38 ;  /* 0x000000262510723e */ /* 0x002fe200000010ff */
[----:B------:R-:W-:-:S02]  /*63d0*/  FFMA.FTZ R140, R140, c[0x0][0x23c], -R57 ;  /* 0x00008f008c8c7a23 */ /* 0x000fc40000010839 */
[--C-:B------:R-:W-:Y:S02]  /*63e0*/  FFMA.FTZ R176, R176, c[0x0][0x23c], -R147.reuse ;  /* 0x00008f00b0b07a23 */ /* 0x100fe40000010893 */
[--C-:B------:R-:W-:Y:S02]  /*63f0*/  FFMA.FTZ R165, R26, c[0x0][0x23c], -R147.reuse ;  /* 0x00008f001aa57a23 */ /* 0x100fe40000010893 */
[----:B------:R-:W-:Y:S01]  /*6400*/  MUFU.EX2 R34, R34 ;  /* 0x0000002200227308 */ /* 0x000fe20000000800 */
[----:B------:R-:W-:Y:S01]  /*6410*/  FFMA.FTZ R171, R24, c[0x0][0x23c], -R147 ;  /* 0x00008f0018ab7a23 */ /* 0x000fe20000010893 */
[----:B--2---:R-:W-:Y:S01]  /*6420*/  FMNMX.FTZ R28, R28, R5, !PT ;  /* 0x000000051c1c7209 */ /* 0x004fe20007810000 */
[----:B------:R-:W-:Y:S01]  /*6430*/  FFMA.FTZ R174, R175, c[0x0][0x23c], -R64 ;  /* 0x00008f00afae7a23 */ /* 0x000fe20000010840 */
[----:B------:R-:W1:Y:S01]  /*6440*/  LDSM.16.MT88.4 R4, [R189+0x6000] ;  /* 0x00600000bd04783b */ /* 0x000e620000004200 */
[----:B------:R-:W-:Y:S01]  /*6450*/  FFMA.FTZ R175, R164, c[0x0][0x23c], -R57 ;  /* 0x00008f00a4af7a23 */ /* 0x000fe20000010839 */
[C---:B------:R-:W-:Y:S01]  /*6460*/  FSETP.NEU.FTZ.AND P0, PT, R28.reuse, -INF , PT ;  /* 0xff8000001c00780b */ /* 0x040fe20003f1d000 */
[----:B------:R-:W-:Y:S01]  /*6470*/  FMUL.FTZ R8, R28, c[0x0][0x23c] ;  /* 0x00008f001c087a20 */ /* 0x000fe20000410000 */
[----:B------:R-:W2:Y:S01]  /*6480*/  MUFU.EX2 R33, R33 ;  /* 0x0000002100217308 */ /* 0x000ea20000000800 */
[----:B----4-:R-:W-:Y:S01]  /*6490*/  F2FP.BF16.PACK_AB R18, R35, R36 ;  /* 0x000000242312723e */ /* 0x010fe200000010ff */
[----:B------:R-:W-:-:S02]  /*64a0*/  FFMA.FTZ R177, R148, c[0x0][0x23c], -R147 ;  /* 0x00008f0094b17a23 */ /* 0x000fc40000010893 */
[----:B------:R-:W-:Y:S01]  /*64b0*/  FSEL R48, R8, RZ, P0 ;  /* 0x000000ff08307208 */ /* 0x000fe20000000000 */
[--C-:B------:R-:W-:Y:S01]  /*64c0*/  FFMA.FTZ R169, R169, c[0x0][0x23c], -R64.reuse ;  /* 0x00008f00a9a97a23 */ /* 0x100fe20000010840 */
[----:B------:R-:W4:Y:S01]  /*64d0*/  LDSM.16.MT88.4 R8, [R188+0x6000] ;  /* 0x00600000bc08783b */ /* 0x000f220000004200 */
[----:B------:R-:W-:Y:S01]  /*64e0*/  FFMA.FTZ R173, R173, c[0x0][0x23c], -R64 ;  /* 0x00008f00adad7a23 */ /* 0x000fe20000010840 */
[----:B------:R-:W-:Y:S01]  /*64f0*/  MUFU.EX2 R32, R32 ;  /* 0x0000002000207308 */ /* 0x000fe20000000800 */
[--C-:B------:R-:W-:Y:S02]  /*6500*/  FFMA.FTZ R66, R39, c[0x0][0x23c], -R48.reuse ;  /* 0x00008f0027427a23 */ /* 0x100fe40000010830 */
[--C-:B------:R-:W-:Y:S02]  /*6510*/  FFMA.FTZ R50, R47, c[0x0][0x23c], -R48.reuse ;  /* 0x00008f002f327a23 */ /* 0x100fe40000010830 */
[--C-:B------:R-:W-:Y:S02]  /*6520*/  FFMA.FTZ R53, R53, c[0x0][0x23c], -R48.reuse ;  /* 0x00008f0035357a23 */ /* 0x100fe40000010830 */
[--C-:B------:R-:W-:Y:S01]  /*6530*/  FFMA.FTZ R161, R161, c[0x0][0x23c], -R48.reuse ;  /* 0x00008f00a1a17a23 */ /* 0x100fe20000010830 */
[----:B------:R5:W-:Y:S01]  /*6540*/  MUFU.EX2 R47, R66 ;  /* 0x00000042002f7308 */ /* 0x000be20000000800 */
[----:B--2---:R-:W-:Y:S01]  /*6550*/  F2FP.BF16.PACK_AB R17, R33, R34 ;  /* 0x000000222111723e */ /* 0x004fe200000010ff */
[----:B------:R-:W-:-:S02]  /*6560*/  FFMA.FTZ R166, R25, c[0x0][0x23c], -R48 ;  /* 0x00008f0019a67a23 */ /* 0x000fc40000010830 */
[--C-:B------:R-:W-:Y:S02]  /*6570*/  FFMA.FTZ R170, R170, c[0x0][0x23c], -R57.reuse ;  /* 0x00008f00aaaa7a23 */ /* 0x100fe40000010839 */
[----:B------:R-:W-:Y:S02]  /*6580*/  FFMA.FTZ R168, R168, c[0x0][0x23c], -R57 ;  /* 0x00008f00a8a87a23 */ /* 0x000fe40000010839 */
[----:B------:R-:W2:Y:S01]  /*6590*/  MUFU.EX2 R31, R31 ;  /* 0x0000001f001f7308 */ /* 0x000ea20000000800 */
[--C-:B------:R-:W-:Y:S02]  /*65a0*/  FFMA.FTZ R156, R156, c[0x0][0x23c], -R147.reuse ;  /* 0x00008f009c9c7a23 */ /* 0x100fe40000010893 */
[--C-:B------:R-:W-:Y:S02]  /*65b0*/  FFMA.FTZ R148, R151, c[0x0][0x23c], -R48.reuse ;  /* 0x00008f0097947a23 */ /* 0x100fe40000010830 */
[--C-:B------:R-:W-:Y:S02]  /*65c0*/  FFMA.FTZ R149, R149, c[0x0][0x23c], -R48.reuse ;  /* 0x00008f0095957a23 */ /* 0x100fe40000010830 */
[--C-:B------:R-:W-:Y:S01]  /*65d0*/  FFMA.FTZ R143, R143, c[0x0][0x23c], -R48.reuse ;  /* 0x00008f008f8f7a23 */ /* 0x100fe20000010830 */
[----:B-----5:R-:W-:Y:S01]  /*65e0*/  FSEL R66, R28, RZ, P0 ;  /* 0x000000ff1c427208 */ /* 0x020fe20000000000 */
[----:B------:R-:W5:Y:S01]  /*65f0*/  MUFU.EX2 R44, R44 ;  /* 0x0000002c002c7308 */ /* 0x000f620000000800 */
[----:B------:R-:W-:Y:S01]  /*6600*/  FFMA.FTZ R164, R141, c[0x0][0x23c], -R48 ;  /* 0x00008f008da47a23 */ /* 0x000fe20000010830 */
[----:B------:R-:W-:Y:S01]  /*6610*/  ISETP.GE.AND P0, PT, R3, 0x3, PT ;  /* 0x000000030300780c */ /* 0x000fe20003f06270 */
[----:B------:R-:W-:-:S02]  /*6620*/  FFMA.FTZ R141, R138, c[0x0][0x23c], -R147 ;  /* 0x00008f008a8d7a23 */ /* 0x000fc40000010893 */
[----:B------:R-:W-:Y:S01]  /*6630*/  FADD.FTZ R66, R135, -R66 ;  /* 0x8000004287427221 */ /* 0x000fe20000010000 */
[----:B------:R-:W-:Y:S01]  /*6640*/  MOV R135, R28 ;  /* 0x0000001c00877202 */ /* 0x000fe20000000f00 */
[--C-:B------:R-:W-:Y:S01]  /*6650*/  FFMA.FTZ R137, R137, c[0x0][0x23c], -R64.reuse ;  /* 0x00008f0089897a23 */ /* 0x100fe20000010840 */
[----:B------:R-:W1:Y:S01]  /*6660*/  MUFU.EX2 R43, R43 ;  /* 0x0000002b002b7308 */ /* 0x000e620000000800 */
[----:B--2---:R-:W-:Y:S01]  /*6670*/  F2FP.BF16.PACK_AB R19, R31, R32 ;  /* 0x000000201f13723e */ /* 0x004fe200000010ff */
[--C-:B------:R-:W-:Y:S02]  /*6680*/  FFMA.FTZ R138, R67, c[0x0][0x23c], -R64.reuse ;  /* 0x00008f00438a7a23 */ /* 0x100fe40000010840 */
[----:B------:R-:W-:Y:S02]  /*6690*/  FFMA.FTZ R61, R61, c[0x0][0x23c], -R64 ;  /* 0x00008f003d3d7a23 */ /* 0x000fe40000010840 */
[----:B------:R-:W-:Y:S01]  /*66a0*/  FFMA.FTZ R60, R60, c[0x0][0x23c], -R57 ;  /* 0x00008f003c3c7a23 */ /* 0x000fe20000010839 */
[----:B------:R-:W-:Y:S01]  /*66b0*/  @P0 MOV R135, R28 ;  /* 0x0000001c00870202 */ /* 0x000fe20000000f00 */
[----:B------:R2:W-:Y:S01]  /*66c0*/  MUFU.EX2 R39, R52 ;  /* 0x0000003400277308 */ /* 0x0005e20000000800 */
[----:B-----5:R-:W-:Y:S01]  /*66d0*/  FMUL.FTZ R124, R124, R44 ;  /* 0x0000002c7c7c7220 */ /* 0x020fe20000410000 */
[----:B------:R-:W-:Y:S01]  /*66e0*/  @P0 MOV R136, R30 ;  /* 0x0000001e00880202 */ /* 0x000fe20000000f00 */
[----:B------:R-:W-:Y:S01]  /*66f0*/  FMUL.FTZ R125, R125, R44 ;  /* 0x0000002c7d7d7220 */ /* 0x000fe20000410000 */
[----:B------:R-:W-:Y:S01]  /*6700*/  @P0 MOV R133, R0 ;  /* 0x0000000000850202 */ /* 0x000fe20000000f00 */
[----:B------:R-:W-:Y:S01]  /*6710*/  FMUL.FTZ R120, R120, R44 ;  /* 0x0000002c78787220 */ /* 0x000fe20000410000 */
[----:B------:R-:W-:Y:S01]  /*6720*/  @P0 MOV R134, R2 ;  /* 0x0000000200860202 */ /* 0x000fe20000000f00 */
[----:B------:R-:W-:Y:S01]  /*6730*/  FMUL.FTZ R121, R121, R44 ;  /* 0x0000002c79797220 */ /* 0x000fe20000410000 */
[----:B------:R-:W-:Y:S01]  /*6740*/  MUFU.EX2 R40, R40 ;  /* 0x0000002800287308 */ /* 0x000fe20000000800 */
[-C--:B-1----:R-:W-:Y:S01]  /*6750*/  FMUL.FTZ R126, R126, R43.reuse ;  /* 0x0000002b7e7e7220 */ /* 0x082fe20000410000 */
[----:B------:R-:W-:Y:S01]  /*6760*/  @P0 IADD3 R207, R3, -0x3, RZ ;  /* 0xfffffffd03cf0810 */ /* 0x000fe20007ffe0ff */
[----:B------:R-:W-:-:S02]  /*6770*/  FMUL.FTZ R127, R127, R43 ;  /* 0x0000002b7f7f7220 */ /* 0x000fc40000410000 */
[-C--:B------:R-:W-:Y:S02]  /*6780*/  FMUL.FTZ R122, R122, R43.reuse ;  /* 0x0000002b7a7a7220 */ /* 0x080fe40000410000 */
[-C--:B------:R-:W-:Y:S01]  /*6790*/  FMUL.FTZ R123, R123, R43.reuse ;  /* 0x0000002b7b7b7220 */ /* 0x080fe20000410000 */
[----:B------:R-:W-:Y:S01]  /*67a0*/  MUFU.EX2 R50, R50 ;  /* 0x0000003200327308 */ /* 0x000fe20000000800 */
[----:B--2---:R-:W-:Y:S01]  /*67b0*/  FFMA.FTZ R52, R55, c[0x0][0x23c], -R48 ;  /* 0x00008f0037347a23 */ /* 0x004fe20000010830 */
[C---:B------:R-:W-:Y:S01]  /*67c0*/  HMMA.16816.F32.BF16 R124, R16.reuse, R20, R124 ;  /* 0x00000014107c723c */ /* 0x040fe2000004187c */
[----:B------:R-:W-:Y:S02]  /*67d0*/  FMUL.FTZ R55, R66, c[0x0][0x23c] ;  /* 0x00008f0042377a20 */ /* 0x000fe40000410000 */
[-C--:B------:R-:W-:Y:S02]  /*67e0*/  FMUL.FTZ R108, R108, R44.reuse ;  /* 0x0000002c6c6c7220 */ /* 0x080fe40000410000 */
[----:B------:R-:W-:Y:S01]  /*67f0*/  FMUL.FTZ R109, R109, R44 ;  /* 0x0000002c6d6d7220 */ /* 0x000fe20000410000 */
[----:B------:R-:W-:Y:S01]  /*6800*/  MUFU.EX2 R52, R52 ;  /* 0x0000003400347308 */ /* 0x000fe20000000800 */
[-C--:B------:R-:W-:Y:S01]  /*6810*/  FMUL.FTZ R110, R110, R43.reuse ;  /* 0x0000002b6e6e7220 */ /* 0x080fe20000410000 */
[----:B------:R-:W-:Y:S01]  /*6820*/  HMMA.16816.F32.BF16 R120, R16, R22, R120 ;  /* 0x000000161078723c */ /* 0x000fe20000041878 */
[----:B------:R-:W-:-:S02]  /*6830*/  FMUL.FTZ R111, R111, R43 ;  /* 0x0000002b6f6f7220 */ /* 0x000fc40000410000 */
[-C--:B------:R-:W-:Y:S02]  /*6840*/  FMUL.FTZ R104, R104, R44.reuse ;  /* 0x0000002c68687220 */ /* 0x080fe40000410000 */
[-C--:B------:R-:W-:Y:S01]  /*6850*/  FMUL.FTZ R105, R105, R44.reuse ;  /* 0x0000002c69697220 */ /* 0x080fe20000410000 */
[----:B------:R-:W-:Y:S01]  /*6860*/  MUFU.EX2 R53, R53 ;  /* 0x0000003500357308 */ /* 0x000fe20000000800 */
[-C--:B------:R-:W-:Y:S01]  /*6870*/  FMUL.FTZ R106, R106, R43.reuse ;  /* 0x0000002b6a6a7220 */ /* 0x080fe20000410000 */
[C---:B---3--:R-:W-:Y:S01]  /*6880*/  HMMA.16816.F32.BF16 R108, R16.reuse, R12, R108 ;  /* 0x0000000c106c723c */ /* 0x048fe2000004186c */
[-C--:B------:R-:W-:Y:S02]  /*6890*/  FMUL.FTZ R107, R107, R43.reuse ;  /* 0x0000002b6b6b7220 */ /* 0x080fe40000410000 */
[-C--:B------:R-:W-:Y:S02]  /*68a0*/  FMUL.FTZ R92, R92, R44.reuse ;  /* 0x0000002c5c5c7220 */ /* 0x080fe40000410000 */
[----:B------:R-:W-:Y:S01]  /*68b0*/  FMUL.FTZ R93, R93, R44 ;  /* 0x0000002c5d5d7220 */ /* 0x000fe20000410000 */
[----:B------:R-:W1:Y:S01]  /*68c0*/  MUFU.EX2 R54, R54 ;  /* 0x0000003600367308 */ /* 0x000e620000000800 */
[-C--:B------:R-:W-:Y:S01]  /*68d0*/  FMUL.FTZ R94, R94, R43.reuse ;  /* 0x0000002b5e5e7220 */ /* 0x080fe20000410000 */
[----:B------:R-:W-:Y:S01]  /*68e0*/  HMMA.16816.F32.BF16 R104, R16, R14, R104 ;  /* 0x0000000e1068723c */ /* 0x000fe20000041868 */
[----:B------:R-:W-:-:S02]  /*68f0*/  FMUL.FTZ R95, R95, R43 ;  /* 0x0000002b5f5f7220 */ /* 0x000fc40000410000 */
[-C--:B------:R-:W-:Y:S02]  /*6900*/  FMUL.FTZ R88, R88, R44.reuse ;  /* 0x0000002c58587220 */ /* 0x080fe40000410000 */
[-C--:B------:R-:W-:Y:S01]  /*6910*/  FMUL.FTZ R89, R89, R44.reuse ;  /* 0x0000002c59597220 */ /* 0x080fe20000410000 */
[----:B------:R-:W2:Y:S01]  /*6920*/  MUFU.EX2 R55, R55 ;  /* 0x0000003700377308 */ /* 0x000ea20000000800 */
[-C--:B------:R-:W-:Y:S01]  /*6930*/  FMUL.FTZ R90, R90, R43.reuse ;  /* 0x0000002b5a5a7220 */ /* 0x080fe20000410000 */
[C---:B------:R-:W-:Y:S01]  /*6940*/  HMMA.16816.F32.BF16 R92, R16.reuse, R4, R92 ;  /* 0x00000004105c723c */ /* 0x040fe2000004185c */
[-C--:B------:R-:W-:Y:S02]  /*6950*/  FMUL.FTZ R91, R91, R43.reuse ;  /* 0x0000002b5b5b7220 */ /* 0x080fe40000410000 */
[-C--:B------:R-:W-:Y:S02]  /*6960*/  FMUL.FTZ R76, R76, R44.reuse ;  /* 0x0000002c4c4c7220 */ /* 0x080fe40000410000 */
        /* <DEDUP_REMOVED lines=8> */
[-C--:B------:R-:W-:Y:S01]  /*69f0*/  FMUL.FTZ R74, R74, R43.reuse ;  /* 0x0000002b4a4a7220 */ /* 0x080fe20000410000 */
[C---:B----4-:R-:W-:Y:S01]  /*6a00*/  HMMA.16816.F32.BF16 R76, R16.reuse, R8, R76 ;  /* 0x00000008104c723c */ /* 0x050fe2000004184c */
[----:B------:R-:W-:Y:S02]  /*6a10*/  FMUL.FTZ R75, R75, R43 ;  /* 0x0000002b4b4b7220 */ /* 0x000fe40000410000 */
[-C--:B-1----:R-:W-:Y:S02]  /*6a20*/  FMUL.FTZ R128, R128, R54.reuse ;  /* 0x0000003680807220 */ /* 0x082fe40000410000 */
[----:B------:R-:W-:Y:S01]  /*6a30*/  FMUL.FTZ R129, R129, R54 ;  /* 0x0000003681817220 */ /* 0x000fe20000410000 */
[----:B------:R-:W-:Y:S01]  /*6a40*/  MUFU.EX2 R132, R132 ;  /* 0x0000008400847308 */ /* 0x000fe20000000800 */
[-C--:B--2---:R-:W-:Y:S01]  /*6a50*/  FMUL.FTZ R130, R130, R55.reuse ;  /* 0x0000003782827220 */ /* 0x084fe20000410000 */
[----:B------:R-:W-:Y:S01]  /*6a60*/  HMMA.16816.F32.BF16 R72, R16, R10, R72 ;  /* 0x0000000a1048723c */ /* 0x000fe20000041848 */
[----:B------:R-:W-:-:S02]  /*6a70*/  FMUL.FTZ R131, R131, R55 ;  /* 0x0000003783837220 */ /* 0x000fc40000410000 */
[-C--:B------:R-:W-:Y:S02]  /*6a80*/  FMUL.FTZ R116, R116, R54.reuse ;  /* 0x0000003674747220 */ /* 0x080fe40000410000 */
[----:B------:R-:W-:Y:S01]  /*6a90*/  FMUL.FTZ R117, R117, R54 ;  /* 0x0000003675757220 */ /* 0x000fe20000410000 */
[----:B------:R-:W-:Y:S01]  /*6aa0*/  MUFU.EX2 R145, R145 ;  /* 0x0000009100917308 */ /* 0x000fe20000000800 */
[----:B------:R-:W-:Y:S01]  /*6ab0*/  F2FP.BF16.PACK_AB R16, R41, R42 ;  /* 0x0000002a2910723e */ /* 0x000fe200000010ff */
[----:B------:R-:W-:Y:S01]  /*6ac0*/  FMUL.FTZ R118, R118, R55 ;  /* 0x0000003776767220 */ /* 0x000fe20000410000 */
[----:B------:R-:W-:Y:S01]  /*6ad0*/  F2FP.BF16.PACK_AB R17, R50, R47 ;  /* 0x0000002f3211723e */ /* 0x000fe200000010ff */
[-C--:B------:R-:W-:Y:S01]  /*6ae0*/  FMUL.FTZ R119, R119, R55.reuse ;  /* 0x0000003777777220 */ /* 0x080fe20000410000 */
[----:B------:R-:W-:Y:S01]  /*6af0*/  F2FP.BF16.PACK_AB R18, R39, R40 ;  /* 0x000000282712723e */ /* 0x000fe200000010ff */
[----:B------:R-:W-:Y:S01]  /*6b00*/  FMUL.FTZ R112, R112, R54 ;  /* 0x0000003670707220 */ /* 0x000fe20000410000 */
[----:B------:R-:W-:Y:S01]  /*6b10*/  F2FP.BF16.PACK_AB R19, R53, R52 ;  /* 0x000000343513723e */ /* 0x000fe200000010ff */
[----:B------:R-:W-:Y:S01]  /*6b20*/  FMUL.FTZ R113, R113, R54 ;  /* 0x0000003671717220 */ /* 0x000fe20000410000 */
[----:B------:R-:W-:Y:S01]  /*6b30*/  MUFU.EX2 R139, R139 ;  /* 0x0000008b008b7308 */ /* 0x000fe20000000800 */
        /* <DEDUP_REMOVED lines=11> */
[----:B------:R-:W1:Y:S01]  /*6bf0*/  LDSM.16.MT88.4 R20, [R191+0x6800] ;  /* 0x00680000bf14783b */ /* 0x000e620000004200 */
[-C--:B------:R-:W-:Y:S01]  /*6c00*/  FMUL.FTZ R98, R98, R55.reuse ;  /* 0x0000003762627220 */ /* 0x080fe20000410000 */
[----:B------:R-:W-:Y:S01]  /*6c10*/  MUFU.EX2 R140, R140 ;  /* 0x0000008c008c7308 */ /* 0x000fe20000000800 */
[----:B------:R-:W-:-:S02]  /*6c20*/  FMUL.FTZ R99, R99, R55 ;  /* 0x0000003763637220 */ /* 0x000fc40000410000 */
[-C--:B------:R-:W-:Y:S01]  /*6c30*/  FMUL.FTZ R84, R84, R54.reuse ;  /* 0x0000003654547220 */ /* 0x080fe20000410000 */
[C---:B------:R-:W-:Y:S01]  /*6c40*/  HMMA.16816.F32.BF16 R112, R16.reuse, R12, R112 ;  /* 0x0000000c1070723c */ /* 0x040fe20000041870 */
[-C--:B------:R-:W-:Y:S02]  /*6c50*/  FMUL.FTZ R85, R85, R54.reuse ;  /* 0x0000003655557220 */ /* 0x080fe40000410000 */
[-C--:B------:R-:W-:Y:S01]  /*6c60*/  FMUL.FTZ R86, R86, R55.reuse ;  /* 0x0000003756567220 */ /* 0x080fe20000410000 */
[----:B------:R-:W-:Y:S01]  /*6c70*/  MUFU.EX2 R157, R157 ;  /* 0x0000009d009d7308 */ /* 0x000fe20000000800 */
[-C--:B------:R-:W-:Y:S02]  /*6c80*/  FMUL.FTZ R87, R87, R55.reuse ;  /* 0x0000003757577220 */ /* 0x080fe40000410000 */
[-C--:B------:R-:W-:Y:S01]  /*6c90*/  FMUL.FTZ R80, R80, R54.reuse ;  /* 0x0000003650507220 */ /* 0x080fe20000410000 */
[----:B------:R-:W-:Y:S01]  /*6ca0*/  HMMA.16816.F32.BF16 R100, R16, R14, R100 ;  /* 0x0000000e1064723c */ /* 0x000fe20000041864 */
[----:B------:R-:W-:Y:S01]  /*6cb0*/  FMUL.FTZ R81, R81, R54 ;  /* 0x0000003651517220 */ /* 0x000fe20000410000 */
[----:B------:R-:W2:Y:S01]  /*6cc0*/  LDSM.16.MT88.4 R12, [R190+0x6800] ;  /* 0x00680000be0c783b */ /* 0x000ea20000004200 */
[-C--:B------:R-:W-:Y:S01]  /*6cd0*/  FMUL.FTZ R82, R82, R55.reuse ;  /* 0x0000003752527220 */ /* 0x080fe20000410000 */
[----:B------:R-:W3:Y:S01]  /*6ce0*/  MUFU.EX2 R144, R144 ;  /* 0x0000009000907308 */ /* 0x000ee20000000800 */
[----:B------:R-:W-:-:S02]  /*6cf0*/  FMUL.FTZ R83, R83, R55 ;  /* 0x0000003753537220 */ /* 0x000fc40000410000 */
[-C--:B------:R-:W-:Y:S01]  /*6d00*/  FMUL.FTZ R68, R68, R54.reuse ;  /* 0x0000003644447220 */ /* 0x080fe20000410000 */
[C---:B------:R-:W-:Y:S01]  /*6d10*/  HMMA.16816.F32.BF16 R96, R16.reuse, R4, R96 ;  /* 0x000000041060723c */ /* 0x040fe20000041860 */
[----:B------:R-:W-:Y:S02]  /*6d20*/  FMUL.FTZ R69, R69, R54 ;  /* 0x0000003645457220 */ /* 0x000fe40000410000 */
[-C--:B------:R-:W-:Y:S01]  /*6d30*/  FMUL.FTZ R70, R70, R55.reuse ;  /* 0x0000003746467220 */ /* 0x080fe20000410000 */
[----:B------:R-:W-:Y:S01]  /*6d40*/  MUFU.EX2 R150, R150 ;  /* 0x0000009600967308 */ /* 0x000fe20000000800 */
[----:B------:R-:W-:Y:S02]  /*6d50*/  FMUL.FTZ R71, R71, R55 ;  /* 0x0000003747477220 */ /* 0x000fe40000410000 */
[----:B------:R-:W-:Y:S01]  /*6d60*/  FFMA.FTZ R66, R159, c[0x0][0x23c], -R64 ;  /* 0x00008f009f427a23 */ /* 0x000fe20000010840 */
[----:B------:R-:W-:Y:S01]  /*6d70*/  HMMA.16816.F32.BF16 R84, R16, R6, R84 ;  /* 0x000000061054723c */ /* 0x000fe20000041854 */
[----:B------:R-:W4:Y:S01]  /*6d80*/  LDSM.16.MT88.4 R4, [R189+0x6800] ;  /* 0x00680000bd04783b */ /* 0x000f220000004200 */
[----:B------:R-:W-:-:S02]  /*6d90*/  FFMA.FTZ R159, R158, c[0x0][0x23c], -R147 ;  /* 0x00008f009e9f7a23 */ /* 0x000fc40000010893 */
[----:B------:R-:W-:Y:S01]  /*6da0*/  FFMA.FTZ R158, R162, c[0x0][0x23c], -R147 ;  /* 0x00008f00a29e7a23 */ /* 0x000fe20000010893 */
[----:B------:R-:W5:Y:S01]  /*6db0*/  MUFU.EX2 R66, R66 ;  /* 0x0000004200427308 */ /* 0x000f620000000800 */
[--C-:B------:R-:W-:Y:S01]  /*6dc0*/  FFMA.FTZ R162, R163, c[0x0][0x23c], -R48.reuse ;  /* 0x00008f00a3a27a23 */ /* 0x100fe20000010830 */
[----:B---3--:R-:W-:Y:S01]  /*6dd0*/  F2FP.BF16.PACK_AB R24, R144, R65 ;  /* 0x000000419018723e */ /* 0x008fe200000010ff */
[C---:B------:R-:W-:Y:S01]  /*6de0*/  HMMA.16816.F32.BF16 R80, R16.reuse, R8, R80 ;  /* 0x000000081050723c */ /* 0x040fe20000041850 */
[----:B------:R-:W-:Y:S02]  /*6df0*/  FFMA.FTZ R163, R27, c[0x0][0x23c], -R48 ;  /* 0x00008f001ba37a23 */ /* 0x000fe40000010830 */
[----:B------:R-:W-:Y:S02]  /*6e00*/  FFMA.FTZ R176, R167, c[0x0][0x23c], -R64 ;  /* 0x00008f00a7b07a23 */ /* 0x000fe40000010840 */
[----:B------:R-:W3:Y:S01]  /*6e10*/  MUFU.EX2 R159, R159 ;  /* 0x0000009f009f7308 */ /* 0x000ee20000000800 */
[----:B------:R-:W-:Y:S01]  /*6e20*/  FFMA.FTZ R167, R172, c[0x0][0x23c], -R57 ;  /* 0x00008f00aca77a23 */ /* 0x000fe20000010839 */
[----:B------:R-:W-:Y:S01]  /*6e30*/  F2FP.BF16.PACK_AB R8, R132, R63 ;  /* 0x0000003f8408723e */ /* 0x000fe200000010ff */
[----:B------:R-:W-:Y:S01]  /*6e40*/  HMMA.16816.F32.BF16 R68, R16, R10, R68 ;  /* 0x0000000a1044723c */ /* 0x000fe20000041844 */
[----:B------:R-:W4:Y:S01]  /*6e50*/  LDSM.16.MT88.4 R16, [R188+0x6800] ;  /* 0x00680000bc10783b */ /* 0x000f220000004200 */
[----:B------:R-:W-:Y:S01]  /*6e60*/  F2FP.BF16.PACK_AB R9, R142, R139 ;  /* 0x0000008b8e09723e */ /* 0x000fe200000010ff */
[----:B------:R-:W-:-:S02]  /*6e70*/  FFMA.FTZ R42, R215, R54, R42 ;  /* 0x00000036d72a7223 */ /* 0x000fc4000001002a */
[----:B------:R-:W-:Y:S01]  /*6e80*/  MUFU.EX2 R161, R161 ;  /* 0x000000a100a17308 */ /* 0x000fe20000000800 */
[----:B------:R-:W-:Y:S01]  /*6e90*/  FFMA.FTZ R47, R210, R55, R47 ;  /* 0x00000037d22f7223 */ /* 0x000fe2000001002f */
[----:B-----5:R-:W-:Y:S01]  /*6ea0*/  F2FP.BF16.PACK_AB R10, R145, R66 ;  /* 0x00000042910a723e */ /* 0x020fe200000010ff */
[----:B------:R-:W-:Y:S01]  /*6eb0*/  FFMA.FTZ R38, R213, R44, R38 ;  /* 0x0000002cd5267223 */ /* 0x000fe20000010026 */
[----:B------:R-:W-:Y:S01]  /*6ec0*/  F2FP.BF16.PACK_AB R11, R157, R140 ;  /* 0x0000008c9d0b723e */ /* 0x000fe200000010ff */
[----:B------:R-:W-:Y:S02]  /*6ed0*/  FFMA.FTZ R34, R211, R43, R34 ;  /* 0x0000002bd3227223 */ /* 0x000fe40000010022 */
[----:B------:R-:W-:Y:S01]  /*6ee0*/  FADD.FTZ R41, R41, R42 ;  /* 0x0000002a29297221 */ /* 0x000fe20000010000 */
[----:B------:R-:W5:Y:S01]  /*6ef0*/  MUFU.EX2 R162, R162 ;  /* 0x000000a200a27308 */ /* 0x000f620000000800 */
[----:B---3--:R-:W-:Y:S01]  /*6f00*/  F2FP.BF16.PACK_AB R26, R159, R150 ;  /* 0x000000969f1a723e */ /* 0x008fe200000010ff */
[----:B------:R-:W-:Y:S01]  /*6f10*/  FADD.FTZ R47, R50, R47 ;  /* 0x0000002f322f7221 */ /* 0x000fe20000010000 */
[----:B-1----:R-:W-:Y:S01]  /*6f20*/  HMMA.16816.F32.BF16 R124, R8, R20, R124 ;  /* 0x00000014087c723c */ /* 0x002fe2000004187c */
[----:B------:R-:W-:-:S02]  /*6f30*/  FADD.FTZ R37, R37, R38 ;  /* 0x0000002625257221 */ /* 0x000fc40000010000 */
[----:B------:R-:W-:Y:S02]  /*6f40*/  FADD.FTZ R33, R33, R34 ;  /* 0x0000002221217221 */ /* 0x000fe40000010000 */
[----:B------:R-:W-:Y:S01]  /*6f50*/  MUFU.EX2 R163, R163 ;  /* 0x000000a300a37308 */ /* 0x000fe20000000800 */
[----:B------:R-:W-:Y:S02]  /*6f60*/  FADD.FTZ R40, R40, R41 ;  /* 0x0000002928287221 */ /* 0x000fe40000010000 */
[C---:B------:R-:W-:Y:S01]  /*6f70*/  HMMA.16816.F32.BF16 R120, R8.reuse, R22, R120 ;  /* 0x000000160878723c */ /* 0x040fe20000041878 */
[----:B------:R-:W-:Y:S02]  /*6f80*/  FADD.FTZ R52, R52, R47 ;  /* 0x0000002f34347221 */ /* 0x000fe40000010000 */
[----:B------:R-:W-:Y:S02]  /*6f90*/  FADD.FTZ R36, R36, R37 ;  /* 0x0000002524247221 */ /* 0x000fe40000010000 */
[----:B------:R-:W1:Y:S01]  /*6fa0*/  MUFU.EX2 R166, R166 ;  /* 0x000000a600a67308 */ /* 0x000e620000000800 */
[----:B-----5:R-:W-:Y:S01]  /*6fb0*/  F2FP.BF16.PACK_AB R25, R162, R161 ;  /* 0x000000a1a219723e */ /* 0x020fe200000010ff */
[----:B------:R-:W-:Y:S01]  /*6fc0*/  FADD.FTZ R32, R32, R33 ;  /* 0x0000002120207221 */ /* 0x000fe20000010000 */
[----:B--2---:R-:W-:Y:S01]  /*6fd0*/  HMMA.16816.F32.BF16 R108, R8, R12, R108 ;  /* 0x0000000c086c723c */ /* 0x004fe2000004186c */
[----:B------:R-:W-:-:S02]  /*6fe0*/  FADD.FTZ R40, R39, R40 ;  /* 0x0000002827287221 */ /* 0x000fc40000010000 */
[----:B------:R-:W-:Y:S02]  /*6ff0*/  FADD.FTZ R52, R53, R52 ;  /* 0x0000003435347221 */ /* 0x000fe40000010000 */
[----:B------:R-:W-:Y:S01]  /*7000*/  MUFU.EX2 R158, R158 ;  /* 0x0000009e009e7308 */ /* 0x000fe20000000800 */
[----:B------:R-:W-:Y:S02]  /*7010*/  FADD.FTZ R36, R35, R36 ;  /* 0x0000002423247221 */ /* 0x000fe40000010000 */
[----:B------:R-:W-:Y:S01]  /*7020*/  HMMA.16816.F32.BF16 R104, R8, R14, R104 ;  /* 0x0000000e0868723c */ /* 0x000fe20000041868 */
[----:B------:R-:W-:Y:S02]  /*7030*/  FADD.FTZ R32, R31, R32 ;  /* 0x000000201f207221 */ /* 0x000fe40000010000 */
[----:B------:R-:W-:Y:S01]  /*7040*/  FFMA.FTZ R64, R59, c[0x0][0x23c], -R64 ;  /* 0x00008f003b407a23 */ /* 0x000fe20000010840 */
[----:B-1----:R-:W-:Y:S01]  /*7050*/  F2FP.BF16.PACK_AB R27, R166, R163 ;  /* 0x000000a3a61b723e */ /* 0x002fe200000010ff */
[----:B------:R-:W-:Y:S01]  /*7060*/  MUFU.EX2 R165, R165 ;  /* 0x000000a500a57308 */ /* 0x000fe20000000800 */
[----:B------:R-:W-:-:S02]  /*7070*/  FFMA.FTZ R59, R62, c[0x0][0x23c], -R57 ;  /* 0x00008f003e3b7a23 */ /* 0x000fc40000010839 */
[C---:B----4-:R-:W-:Y:S01]  /*7080*/  HMMA.16816.F32.BF16 R92, R8.reuse, R4, R92 ;  /* 0x00000004085c723c */ /* 0x050fe2000004185c */
[--C-:B------:R-:W-:Y:S02]  /*7090*/  FFMA.FTZ R58, R58, c[0x0][0x23c], -R57.reuse ;  /* 0x00008f003a3a7a23 */ /* 0x100fe40000010839 */
[----:B------:R-:W-:Y:S02]  /*70a0*/  FADD.FTZ R65, R65, R40 ;  /* 0x0000002841417221 */ /* 0x000fe40000010000 */
[----:B------:R-:W-:Y:S01]  /*70b0*/  FADD.FTZ R161, R161, R52 ;  /* 0x00000034a1a17221 */ /* 0x000fe20000010000 */
[----:B------:R-:W-:Y:S01]  /*70c0*/  MUFU.EX2 R171, R171 ;  /* 0x000000ab00ab7308 */ /* 0x000fe20000000800 */
[----:B------:R-:W-:Y:S01]  /*70d0*/  FADD.FTZ R63, R63, R36 ;  /* 0x000000243f3f7221 */ /* 0x000fe20000010000 */
[----:B------:R-:W-:Y:S01]  /*70e0*/  HMMA.16816.F32.BF16 R88, R8, R6, R88 ;  /* 0x000000060858723c */ /* 0x000fe20000041858 */
[----:B------:R-:W-:Y:S02]  /*70f0*/  FADD.FTZ R139, R139, R32 ;  /* 0x000000208b8b7221 */ /* 0x000fe40000010000 */
[----:B------:R-:W-:-:S02]  /*7100*/  FFMA.FTZ R57, R56, c[0x0][0x23c], -R57 ;  /* 0x00008f0038397a23 */ /* 0x000fc40000010839 */
[----:B------:R-:W-:Y:S01]  /*7110*/  FADD.FTZ R65, R144, R65 ;  /* 0x0000004190417221 */ /* 0x000fe20000010000 */
[----:B------:R-:W-:Y:S01]  /*7120*/  MUFU.EX2 R169, R169 ;  /* 0x000000a900a97308 */ /* 0x000fe20000000800 */
[----:B------:R-:W-:Y:S01]  /*7130*/  FADD.FTZ R162, R162, R161 ;  /* 0x000000a1a2a27221 */ /* 0x000fe20000010000 */
[C---:B------:R-:W-:Y:S01]  /*7140*/  HMMA.16816.F32.BF16 R76, R8.reuse, R16, R76 ;  /* 0x00000010084c723c */ /* 0x040fe2000004184c */
[----:B------:R-:W-:Y:S02]  /*7150*/  FADD.FTZ R63, R132, R63 ;  /* 0x0000003f843f7221 */ /* 0x000fe40000010000 */
[----:B------:R-:W-:Y:S02]  /*7160*/  FADD.FTZ R139, R142, R139 ;  /* 0x0000008b8e8b7221 */ /* 0x000fe40000010000 */
[----:B------:R-:W-:Y:S01]  /*7170*/  FADD.FTZ R150, R150, R65 ;  /* 0x0000004196967221 */ /* 0x000fe20000010000 */
[----:B------:R-:W1:Y:S01]  /*7180*/  MUFU.EX2 R174, R174 ;  /* 0x000000ae00ae7308 */ /* 0x000e620000000800 */
[----:B------:R-:W-:Y:S01]  /*7190*/  FADD.FTZ R163, R163, R162 ;  /* 0x000000a2a3a37221 */ /* 0x000fe20000010000 */
[----:B------:R-:W-:Y:S01]  /*71a0*/  HMMA.16816.F32.BF16 R72, R8, R18, R72 ;  /* 0x000000120848723c */ /* 0x000fe20000041848 */
[----:B------:R-:W-:Y:S01]  /*71b0*/  LDSM.16.MT88.4 R8, [R190+0x7000] ;  /* 0x00700000be08783b */ /* 0x000fe20000004200 */
[----:B------:R-:W-:-:S02]  /*71c0*/  FADD.FTZ R66, R66, R63 ;  /* 0x0000003f42427221 */ /* 0x000fc40000010000 */
[----:B------:R-:W-:Y:S02]  /*71d0*/  FADD.FTZ R140, R140, R139 ;  /* 0x0000008b8c8c7221 */ /* 0x000fe40000010000 */
[----:B------:R-:W-:Y:S01]  /*71e0*/  MUFU.EX2 R173, R173 ;  /* 0x000000ad00ad7308 */ /* 0x000fe20000000800 */
[--C-:B------:R-:W-:Y:S01]  /*71f0*/  FFMA.FTZ R160, R160, c[0x0][0x23c], -R147.reuse ;  /* 0x00008f00a0a07a23 */ /* 0x100fe20000010893 */
[C---:B------:R-:W-:Y:S01]  /*7200*/  HMMA.16816.F32.BF16 R128, R24.reuse, R20, R128 ;  /* 0x000000141880723c */ /* 0x040fe20000041880 */
[--C-:B------:R-:W-:Y:S02]  /*7210*/  FFMA.FTZ R51, R51, c[0x0][0x23c], -R48.reuse ;  /* 0x00008f0033337a23 */ /* 0x100fe40000010830 */
[----:B------:R-:W-:Y:S02]  /*7220*/  FFMA.FTZ R49, R49, c[0x0][0x23c], -R48 ;  /* 0x00008f0031317a23 */ /* 0x000fe40000010830 */
[----:B------:R-:W-:Y:S01]  /*7230*/  FFMA.FTZ R146, R146, c[0x0][0x23c], -R147 ;  /* 0x00008f0092927a23 */ /* 0x000fe20000010893 */
[----:B------:R-:W-:Y:S01]  /*7240*/  MUFU.EX2 R176, R176 ;  /* 0x000000b000b07308 */ /* 0x000fe20000000800 */
[----:B------:R-:W-:Y:S01]  /*7250*/  FADD.FTZ R159, R159, R150 ;  /* 0x000000969f9f7221 */ /* 0x000fe20000010000 */
[----:B------:R-:W-:Y:S01]  /*7260*/  HMMA.16816.F32.BF16 R116, R24, R22, R116 ;  /* 0x000000161874723c */ /* 0x000fe20000041874 */
[----:B------:R-:W-:Y:S01]  /*7270*/  LDSM.16.MT88.4 R20, [R188+0x7000] ;  /* 0x00700000bc14783b */ /* 0x000fe20000004200 */
[----:B------:R-:W-:-:S02]  /*7280*/  FADD.FTZ R163, R166, R163 ;  /* 0x000000a3a6a37221 */ /* 0x000fc40000010000 */
[----:B------:R-:W-:Y:S02]  /*7290*/  FADD.FTZ R66, R145, R66 ;  /* 0x0000004291427221 */ /* 0x000fe40000010000 */
[----:B------:R-:W-:Y:S01]  /*72a0*/  MUFU.EX2 R167, R167 ;  /* 0x000000a700a77308 */ /* 0x000fe20000000800 */
[----:B------:R-:W-:Y:S01]  /*72b0*/  FADD.FTZ R140, R157, R140 ;  /* 0x0000008c9d8c7221 */ /* 0x000fe20000010000 */
[C---:B------:R-:W-:Y:S06]  /*72c0*/  HMMA.16816.F32.BF16 R112, R24.reuse, R12, R112 ;  /* 0x0000000c1870723c */ /* 0x040fec0000041870 */
[----:B------:R-:W2:Y:S02]  /*72d0*/  MUFU.EX2 R170, R170 ;  /* 0x000000aa00aa7308 */ /* 0x000ea40000000800 */
[C---:B------:R-:W-:Y:S01]  /*72e0*/  HMMA.16816.F32.BF16 R100, R24.reuse, R14, R100 ;  /* 0x0000000e1864723c */ /* 0x040fe20000041864 */
[----:B------:R-:W3:Y:S05]  /*72f0*/  LDSM.16.MT88.4 R12, [R191+0x7000] ;  /* 0x00700000bf0c783b */ /* 0x000eea0000004200 */
[----:B------:R-:W-:Y:S02]  /*7300*/  MUFU.EX2 R168, R168 ;  /* 0x000000a800a87308 */ /* 0x000fe40000000800 */
[C---:B------:R-:W-:Y:S06]  /*7310*/  HMMA.16816.F32.BF16 R96, R24.reuse, R4, R96 ;  /* 0x000000041860723c */ /* 0x040fec0000041860 */
[----:B------:R-:W4:Y:S02]  /*7320*/  MUFU.EX2 R175, R175 ;  /* 0x000000af00af7308 */ /* 0x000f240000000800 */
[C---:B------:R-:W-:Y:S01]  /*7330*/  HMMA.16816.F32.BF16 R84, R24.reuse, R6, R84 ;  /* 0x000000061854723c */ /* 0x040fe20000041854 */
[----:B------:R-:W5:Y:S05]  /*7340*/  LDSM.16.MT88.4 R4, [R189+0x7000] ;  /* 0x00700000bd04783b */ /* 0x000f6a0000004200 */
[----:B------:R-:W3:Y:S02]  /*7350*/  MUFU.EX2 R156, R156 ;  /* 0x0000009c009c7308 */ /* 0x000ee40000000800 */
[C---:B------:R-:W-:Y:S06]  /*7360*/  HMMA.16816.F32.BF16 R80, R24.reuse, R16, R80 ;  /* 0x000000101850723c */ /* 0x040fec0000041850 */
[----:B------:R-:W-:Y:S01]  /*7370*/  MUFU.EX2 R148, R148 ;  /* 0x0000009400947308 */ /* 0x000fe20000000800 */
[----:B-1----:R-:W-:Y:S01]  /*7380*/  F2FP.BF16.PACK_AB R16, R174, R169 ;  /* 0x000000a9ae10723e */ /* 0x002fe200000010ff */
[----:B------:R-:W-:Y:S01]  /*7390*/  HMMA.16816.F32.BF16 R68, R24, R18, R68 ;  /* 0x000000121844723c */ /* 0x000fe20000041844 */
[----:B--2---:R-:W-:Y:S01]  /*73a0*/  F2FP.BF16.PACK_AB R17, R170, R167 ;  /* 0x000000a7aa11723e */ /* 0x004fe200000010ff */
[----:B------:R-:W-:-:S02]  /*73b0*/  FADD.FTZ R169, R169, R66 ;  /* 0x00000042a9a97221 */ /* 0x000fc40000010000 */
[----:B------:R-:W-:Y:S02]  /*73c0*/  FADD.FTZ R167, R167, R140 ;  /* 0x0000008ca7a77221 */ /* 0x000fe40000010000 */
[----:B------:R-:W1:Y:S01]  /*73d0*/  MUFU.EX2 R149, R149 ;  /* 0x0000009500957308 */ /* 0x000e620000000800 */
[----:B------:R-:W-:Y:S01]  /*73e0*/  F2FP.BF16.PACK_AB R18, R176, R173 ;  /* 0x000000adb012723e */ /* 0x000fe200000010ff */
[----:B------:R-:W-:Y:S01]  /*73f0*/  FADD.FTZ R174, R174, R169 ;  /* 0x000000a9aeae7221 */ /* 0x000fe20000010000 */
[----:B----4-:R-:W-:Y:S01]  /*7400*/  F2FP.BF16.PACK_AB R19, R175, R168 ;  /* 0x000000a8af13723e */ /* 0x010fe200000010ff */
[----:B------:R-:W-:Y:S01]  /*7410*/  FADD.FTZ R167, R170, R167 ;  /* 0x000000a7aaa77221 */ /* 0x000fe20000010000 */
[----:B------:R-:W-:Y:S01]  /*7420*/  F2FP.BF16.PACK_AB R24, R165, R158 ;  /* 0x0000009ea518723e */ /* 0x000fe200000010ff */
[----:B------:R-:W-:Y:S01]  /*7430*/  FADD.FTZ R158, R158, R159 ;  /* 0x0000009f9e9e7221 */ /* 0x000fe20000010000 */
[----:B---3--:R-:W-:Y:S01]  /*7440*/  F2FP.BF16.PACK_AB R26, R156, R171 ;  /* 0x000000ab9c1a723e */ /* 0x008fe200000010ff */
[----:B------:R-:W-:Y:S01]  /*7450*/  MUFU.EX2 R143, R143 ;  /* 0x0000008f008f7308 */ /* 0x000fe20000000800 */
[----:B------:R-:W-:Y:S01]  /*7460*/  FADD.FTZ R173, R173, R174 ;  /* 0x000000aeadad7221 */ /* 0x000fe20000010000 */
[----:B------:R-:W-:Y:S01]  /*7470*/  HMMA.16816.F32.BF16 R124, R16, R12, R124 ;  /* 0x0000000c107c723c */ /* 0x000fe2000004187c */
[----:B------:R-:W-:-:S02]  /*7480*/  FADD.FTZ R158, R165, R158 ;  /* 0x0000009ea59e7221 */ /* 0x000fc40000010000 */
[----:B------:R-:W-:Y:S02]  /*7490*/  FADD.FTZ R168, R168, R167 ;  /* 0x000000a7a8a87221 */ /* 0x000fe40000010000 */
[----:B------:R-:W-:Y:S01]  /*74a0*/  FADD.FTZ R171, R171, R158 ;  /* 0x0000009eabab7221 */ /* 0x000fe20000010000 */
[----:B------:R-:W2:Y:S01]  /*74b0*/  MUFU.EX2 R164, R164 ;  /* 0x000000a400a47308 */ /* 0x000ea20000000800 */
[C---:B-1----:R-:W-:Y:S01]  /*74c0*/  F2FP.BF16.PACK_AB R25, R149.reuse, R148 ;  /* 0x000000949519723e */ /* 0x042fe200000010ff */
[C---:B------:R-:W-:Y:S01]  /*74d0*/  HMMA.16816.F32.BF16 R120, R16.reuse, R14, R120 ;  /* 0x0000000e1078723c */ /* 0x040fe20000041878 */
[----:B------:R-:W-:Y:S02]  /*74e0*/  FADD.FTZ R148, R148, R163 ;  /* 0x000000a394947221 */ /* 0x000fe40000010000 */
[----:B------:R-:W-:Y:S02]  /*74f0*/  FADD.FTZ R171, R156, R171 ;  /* 0x000000ab9cab7221 */ /* 0x000fe40000010000 */
[----:B------:R-:W-:Y:S01]  /*7500*/  FADD.FTZ R148, R149, R148 ;  /* 0x0000009495947221 */ /* 0x000fe20000010000 */
[----:B------:R-:W-:Y:S01]  /*7510*/  MUFU.EX2 R137, R137 ;  /* 0x0000008900897308 */ /* 0x000fe20000000800 */
[----:B------:R-:W-:Y:S01]  /*7520*/  FADD.FTZ R176, R176, R173 ;  /* 0x000000adb0b07221 */ /* 0x000fe20000010000 */
[----:B------:R-:W-:Y:S01]  /*7530*/  HMMA.16816.F32.BF16 R108, R16, R8, R108 ;  /* 0x00000008106c723c */ /* 0x000fe2000004186c */
[----:B------:R-:W-:Y:S01]  /*7540*/  FADD.FTZ R168, R175, R168 ;  /* 0x000000a8afa87221 */ /* 0x000fe20000010000 */
[----:B--2---:R-:W-:-:S04]  /*7550*/  F2FP.BF16.PACK_AB R27, R164, R143 ;  /* 0x0000008fa41b723e */ /* 0x004fc800000010ff */
[----:B------:R-:W1:Y:S02]  /*7560*/  MUFU.EX2 R138, R138 ;  /* 0x0000008a008a7308 */ /* 0x000e640000000800 */
[----:B------:R-:W-:Y:S01]  /*7570*/  HMMA.16816.F32.BF16 R104, R16, R10, R104 ;  /* 0x0000000a1068723c */ /* 0x000fe20000041868 */
[----:B------:R-:W-:-:S04]  /*7580*/  FADD.FTZ R143, R143, R148 ;  /* 0x000000948f8f7221 */ /* 0x000fc80000010000 */
[----:B------:R-:W-:Y:S01]  /*7590*/  FADD.FTZ R164, R164, R143 ;  /* 0x0000008fa4a47221 */ /* 0x000fe20000010000 */
[----:B------:R-:W-:Y:S02]  /*75a0*/  MUFU.EX2 R61, R61 ;  /* 0x0000003d003d7308 */ /* 0x000fe40000000800 */
[C---:B-----5:R-:W-:Y:S06]  /*75b0*/  HMMA.16816.F32.BF16 R92, R16.reuse, R4, R92 ;  /* 0x00000004105c723c */ /* 0x060fec000004185c */
[----:B------:R-:W-:Y:S02]  /*75c0*/  MUFU.EX2 R64, R64 ;  /* 0x0000004000407308 */ /* 0x000fe40000000800 */
[C---:B------:R-:W-:Y:S06]  /*75d0*/  HMMA.16816.F32.BF16 R88, R16.reuse, R6, R88 ;  /* 0x000000061058723c */ /* 0x040fec0000041858 */
[----:B------:R-:W-:Y:S02]  /*75e0*/  MUFU.EX2 R59, R59 ;  /* 0x0000003b003b7308 */ /* 0x000fe40000000800 */
[C---:B------:R-:W-:Y:S06]  /*75f0*/  HMMA.16816.F32.BF16 R76, R16.reuse, R20, R76 ;  /* 0x00000014104c723c */ /* 0x040fec000004184c */
[----:B------:R-:W2:Y:S02]  /*7600*/  MUFU.EX2 R60, R60 ;  /* 0x0000003c003c7308 */ /* 0x000ea40000000800 */
[----:B------:R-:W-:Y:S01]  /*7610*/  HMMA.16816.F32.BF16 R72, R16, R22, R72 ;  /* 0x000000161048723c */ /* 0x000fe20000041848 */
[----:B------:R-:W3:Y:S05]  /*7620*/  LDSM.16.MT88.4 R16, [R191+0x7800] ;  /* 0x00780000bf10783b */ /* 0x000eea0000004200 */
[----:B------:R-:W-:Y:S02]  /*7630*/  MUFU.EX2 R58, R58 ;  /* 0x0000003a003a7308 */ /* 0x000fe40000000800 */
[C---:B------:R-:W-:Y:S06]  /*7640*/  HMMA.16816.F32.BF16 R128, R24.reuse, R12, R128 ;  /* 0x0000000c1880723c */ /* 0x040fec0000041880 */
[----:B------:R-:W4:Y:S02]  /*7650*/  MUFU.EX2 R57, R57 ;  /* 0x0000003900397308 */ /* 0x000f240000000800 */
[C---:B------:R-:W-:Y:S01]  /*7660*/  HMMA.16816.F32.BF16 R116, R24.reuse, R14, R116 ;  /* 0x0000000e1874723c */ /* 0x040fe20000041874 */
[----:B------:R-:W5:Y:S05]  /*7670*/  LDSM.16.MT88.4 R12, [R190+0x7800] ;  /* 0x00780000be0c783b */ /* 0x000f6a0000004200 */
[----:B------:R-:W-:Y:S02]  /*7680*/  MUFU.EX2 R160, R160 ;  /* 0x000000a000a07308 */ /* 0x000fe40000000800 */
[C---:B------:R-:W-:Y:S06]  /*7690*/  HMMA.16816.F32.BF16 R112, R24.reuse, R8, R112 ;  /* 0x000000081870723c */ /* 0x040fec0000041870 */
[----:B------:R-:W1:Y:S02]  /*76a0*/  MUFU.EX2 R177, R177 ;  /* 0x000000b100b17308 */ /* 0x000e640000000800 */
[C---:B------:R-:W-:Y:S01]  /*76b0*/  HMMA.16816.F32.BF16 R100, R24.reuse, R10, R100 ;  /* 0x0000000a1864723c */ /* 0x040fe20000041864 */
[----:B------:R-:W3:Y:S05]  /*76c0*/  LDSM.16.MT88.4 R8, [R189+0x7800] ;  /* 0x00780000bd08783b */ /* 0x000eea0000004200 */
[----:B------:R-:W-:Y:S02]  /*76d0*/  MUFU.EX2 R51, R51 ;  /* 0x0000003300337308 */ /* 0x000fe40000000800 */
[C---:B------:R-:W-:Y:S06]  /*76e0*/  HMMA.16816.F32.BF16 R96, R24.reuse, R4, R96 ;  /* 0x000000041860723c */ /* 0x040fec0000041860 */
[----:B------:R-:W-:Y:S02]  /*76f0*/  MUFU.EX2 R146, R146 ;  /* 0x0000009200927308 */ /* 0x000fe40000000800 */
[C---:B------:R-:W-:Y:S01]  /*7700*/  HMMA.16816.F32.BF16 R84, R24.reuse, R6, R84 ;  /* 0x000000061854723c */ /* 0x040fe20000041854 */
[----:B------:R-:W5:Y:S05]  /*7710*/  LDSM.16.MT88.4 R4, [R188+0x7800] ;  /* 0x00780000bc04783b */ /* 0x000f6a0000004200 */
[----:B------:R-:W-:Y:S02]  /*7720*/  MUFU.EX2 R141, R141 ;  /* 0x0000008d008d7308 */ /* 0x000fe40000000800 */
[C---:B------:R-:W-:Y:S07]  /*7730*/  HMMA.16816.F32.BF16 R80, R24.reuse, R20, R80 ;  /* 0x000000141850723c */ /* 0x040fee0000041850 */
[----:B-1----:R-:W-:Y:S01]  /*7740*/  F2FP.BF16.PACK_AB R20, R138, R137 ;  /* 0x000000898a14723e */ /* 0x002fe200000010ff */
[----:B------:R-:W-:Y:S01]  /*7750*/  HMMA.16816.F32.BF16 R68, R24, R22, R68 ;  /* 0x000000161844723c */ /* 0x000fe20000041844 */
[----:B------:R-:W1:Y:S01]  /*7760*/  MUFU.EX2 R24, R49 ;  /* 0x0000003100187308 */ /* 0x000e620000000800 */
[----:B--2---:R-:W-:Y:S01]  /*7770*/  F2FP.BF16.PACK_AB R21, R60, R59 ;  /* 0x0000003b3c15723e */ /* 0x004fe200000010ff */
[----:B------:R-:W-:-:S02]  /*7780*/  FADD.FTZ R137, R137, R176 ;  /* 0x000000b089897221 */ /* 0x000fc40000010000 */
[----:B------:R-:W-:Y:S02]  /*7790*/  FADD.FTZ R59, R59, R168 ;  /* 0x000000a83b3b7221 */ /* 0x000fe40000010000 */
[--C-:B------:R-:W-:Y:S01]  /*77a0*/  FFMA.FTZ R25, R45, c[0x0][0x23c], -R48.reuse ;  /* 0x00008f002d197a23 */ /* 0x100fe20000010830 */
[----:B------:R-:W-:Y:S01]  /*77b0*/  F2FP.BF16.PACK_AB R22, R64, R61 ;  /* 0x0000003d4016723e */ /* 0x000fe200000010ff */
[----:B------:R-:W-:Y:S01]  /*77c0*/  FFMA.FTZ R26, R46, c[0x0][0x23c], -R48 ;  /* 0x00008f002e1a7a23 */ /* 0x000fe20000010830 */
[----:B----4-:R-:W-:Y:S01]  /*77d0*/  F2FP.BF16.PACK_AB R23, R57, R58 ;  /* 0x0000003a3917723e */ /* 0x010fe200000010ff */
[----:B------:R-:W-:Y:S02]  /*77e0*/  FADD.FTZ R138, R138, R137 ;  /* 0x000000898a8a7221 */ /* 0x000fe40000010000 */
[----:B------:R-:W-:Y:S01]  /*77f0*/  MUFU.EX2 R25, R25 ;  /* 0x0000001900197308 */ /* 0x000fe20000000800 */
[----:B------:R-:W-:Y:S02]  /*7800*/  FADD.FTZ R59, R60, R59 ;  /* 0x0000003b3c3b7221 */ /* 0x000fe40000010000 */
[----:B------:R-:W-:Y:S01]  /*7810*/  FADD.FTZ R61, R61, R138 ;  /* 0x0000008a3d3d7221 */ /* 0x000fe20000010000 */
[----:B---3--:R-:W-:Y:S01]  /*7820*/  HMMA.16816.F32.BF16 R124, R20, R16, R124 ;  /* 0x00000010147c723c */ /* 0x008fe2000004187c */
[----:B------:R-:W-:-:S02]  /*7830*/  FADD.FTZ R58, R58, R59 ;  /* 0x0000003b3a3a7221 */ /* 0x000fc40000010000 */
[----:B------:R-:W-:Y:S01]  /*7840*/  FADD.FTZ R213, R64, R61 ;  /* 0x0000003d40d57221 */ /* 0x000fe20000010000 */
[----:B------:R-:W2:Y:S01]  /*7850*/  MUFU.EX2 R26, R26 ;  /* 0x0000001a001a7308 */ /* 0x000ea20000000800 */
[----:B------:R-:W-:-:S03]  /*7860*/  FADD.FTZ R211, R57, R58 ;  /* 0x0000003a39d37221 */ /* 0x000fc60000010000 */
[C---:B------:R-:W-:Y:S08]  /*7870*/  HMMA.16816.F32.BF16 R120, R20.reuse, R18, R120 ;  /* 0x000000121478723c */ /* 0x040ff00000041878 */
[C---:B-----5:R-:W-:Y:S08]  /*7880*/  HMMA.16816.F32.BF16 R108, R20.reuse, R12, R108 ;  /* 0x0000000c146c723c */ /* 0x060ff0000004186c */
[C---:B------:R-:W-:Y:S08]  /*7890*/  HMMA.16816.F32.BF16 R104, R20.reuse, R14, R104 ;  /* 0x0000000e1468723c */ /* 0x040ff00000041868 */
[C---:B------:R-:W-:Y:S08]  /*78a0*/  HMMA.16816.F32.BF16 R92, R20.reuse, R8, R92 ;  /* 0x00000008145c723c */ /* 0x040ff0000004185c */
[C---:B------:R-:W-:Y:S08]  /*78b0*/  HMMA.16816.F32.BF16 R88, R20.reuse, R10, R88 ;  /* 0x0000000a1458723c */ /* 0x040ff00000041858 */
[C---:B------:R-:W-:Y:S08]  /*78c0*/  HMMA.16816.F32.BF16 R76, R20.reuse, R4, R76 ;  /* 0x00000004144c723c */ /* 0x040ff0000004184c */
        /* <DEDUP_REMOVED lines=23> */
.L_x_601:
[----:B------:R-:W-:-:S07]  /*7a40*/  IADD3 R207, R29, -0x1, RZ ;  /* 0xffffffff1dcf7810 */ /* 0x000fce0007ffe0ff */
.L_x_603:
[----:B------:R-:W-:-:S13]  /*7a50*/  ISETP.GE.AND P0, PT, R207, RZ, PT ;  /* 0x000000ffcf00720c */ /* 0x000fda0003f06270 */
[----:B------:R-:W-:Y:S05]  /*7a60*/  @!P0 BRA `(.L_x_604) ;  /* 0x00002f1000008947 */ /* 0x000fea0003800000 */
[----:B------:R-:W-:Y:S01]  /*7a70*/  IMAD.MOV.U32 R2, RZ, RZ, R135 ;  /* 0x000000ffff027224 */ /* 0x000fe200078e0087 */
[----:B------:R-:W-:Y:S01]  /*7a80*/  MOV R0, R133 ;  /* 0x0000008500007202 */ /* 0x000fe20000000f00 */
[----:B------:R-:W-:Y:S01]  /*7a90*/  IMAD.MOV.U32 R3, RZ, RZ, R136 ;  /* 0x000000ffff037224 */ /* 0x000fe200078e0088 */
[----:B------:R-:W-:Y:S01]  /*7aa0*/  MOV R216, R152 ;  /* 0x0000009800d87202 */ /* 0x000fe20000000f00 */
[----:B------:R-:W-:Y:S01]  /*7ab0*/  IMAD.MOV.U32 R139, RZ, RZ, R134 ;  /* 0x000000ffff8b7224 */ /* 0x000fe200078e0086 */
[----:B------:R-:W-:Y:S01]  /*7ac0*/  MOV R217, R155 ;  /* 0x0000009b00d97202 */ /* 0x000fe20000000f00 */
[----:B------:R-:W-:Y:S05]  /*7ad0*/  BRA `(.L_x_605) ;  /* 0x0000019000007947 */ /* 0x000fea0003800000 */
.L_x_607:
[----:B------:R-:W-:Y:S04]  /*7ae0*/  IADD3 R5, R207, -0x1, RZ ;  /* 0xffffffffcf057810 */ /* 0x000fe80007ffe0ff */
[----:B------:R-:W-:Y:S01]  /*7af0*/  SHF.R.S32.HI R4, RZ, 0x1f, R5 ;  /* 0x0000001fff047819 */ /* 0x000fe20000011405 */
[C---:B------:R-:W-:Y:S04]  /*7b00*/  IMAD.WIDE.U32 R20, R5.reuse, c[0x0][0x198], RZ ;  /* 0x0000660005147a25 */ /* 0x040fe800078e00ff */
[----:B------:R-:W-:Y:S04]  /*7b10*/  IMAD R4, R4, c[0x0][0x198], RZ ;  /* 0x0000660004047a24 */ /* 0x000fe800078e02ff */
[----:B------:R-:W-:Y:S01]  /*7b20*/  IMAD R4, R5, c[0x0][0x19c], R4 ;  /* 0x0000670005047a24 */ /* 0x000fe200078e0204 */
[C---:B------:R-:W-:Y:S03]  /*7b30*/  LEA R5, P1, R20.reuse, R200, 0x6 ;  /* 0x000000c814057211 */ /* 0x040fe600078230ff */
[----:B------:R-:W-:Y:S01]  /*7b40*/  IMAD.IADD R21, R21, 0x1, R4 ;  /* 0x0000000115157824 */ /* 0x000fe200078e0204 */
[C---:B------:R-:W-:Y:S04]  /*7b50*/  LEA R22, P2, R5.reuse, c[0x0][0x168], 0x1 ;  /* 0x00005a0005167a11 */ /* 0x040fe800078408ff */
        /* <DEDUP_REMOVED lines=17> */
.L_x_605:
[----:B------:R-:W-:Y:S04]  /*7c70*/  DEPBAR.LE SB0, 0x0 ;  /* 0x000080000000791a */ /* 0x000fe80000000000 */
[----:B------:R-:W-:Y:S01]  /*7c80*/  BAR.SYNC.DEFER_BLOCKING 0x0 ;  /* 0x0000000000007b1d */ /* 0x000fe20000010000 */
[----:B------:R-:W-:Y:S01]  /*7c90*/  SHF.R.S32.HI R137, RZ, 0x1f, R207 ;  /* 0x0000001fff897819 */ /* 0x000fe200000114cf */
[C---:B------:R-:W-:Y:S02]  /*7ca0*/  IMAD R136, R207.reuse, UR13, RZ ;  /* 0x0000000dcf887c24 */ /* 0x040fe4000f8e02ff */
[----:B------:R-:W-:Y:S04]  /*7cb0*/  IMAD.WIDE.U32 R176, R207, UR14, R216 ;  /* 0x0000000ecfb07c25 */ /* 0x000fe8000f8e00d8 */
[----:B------:R-:W-:Y:S01]  /*7cc0*/  IMAD R136, R137, UR14, R136 ;  /* 0x0000000e89887c24 */ /* 0x000fe2000f8e0288 */
[----:B------:R-:W-:Y:S04]  /*7cd0*/  LEA R178, P1, R176, c[0x0][0x170], 0x1 ;  /* 0x00005c00b0b27a11 */ /* 0x000fe800078208ff */
[----:B------:R-:W-:Y:S02]  /*7ce0*/  IADD3 R180, P0, R178, UR4, RZ ;  /* 0x00000004b2b47c10 */ /* 0x000fe4000ff1e0ff */
[----:B------:R-:W-:Y:S04]  /*7cf0*/  IADD3 R136, R177, R136, RZ ;  /* 0x00000088b1887210 */ /* 0x000fe80007ffe0ff */
        /* <DEDUP_REMOVED lines=8> */
[----:B------:R-:W-:Y:S04]  /*7d80*/  IADD3.X R177, R181, UR5, RZ, P1, !PT ;  /* 0x00000005b5b17c10 */ /* 0x000fe80008ffe4ff */
[----:B------:R-:W-:Y:S01]  /*7d90*/  IADD3.X R137, R177, UR5, RZ, P0, !PT ;  /* 0x00000005b1897c10 */ /* 0x000fe200087fe4ff */
[----:B------:R2:W-:Y:S01]  /*7da0*/  LDGSTS.E.BYPASS.LTC128B.128 [R199+0x6800], [R180.64] ;  /* 0x06800000b4c77fae */ /* 0x0005e2000b901d50 */
[----:B------:R-:W-:Y:S07]  /*7db0*/  ISETP.GT.AND P0, PT, R207, RZ, PT ;  /* 0x000000ffcf00720c */ /* 0x000fee0003f04270 */
[----:B------:R1:W-:Y:S08]  /*7dc0*/  LDGSTS.E.BYPASS.LTC128B.128 [R199+0x7000], [R176.64] ;  /* 0x07000000b0c77fae */ /* 0x0003f0000b901d50 */
[----:B------:R3:W-:Y:S08]  /*7dd0*/  LDGSTS.E.BYPASS.LTC128B.128 [R199+0x7800], [R136.64] ;  /* 0x0780000088c77fae */ /* 0x0007f0000b901d50 */
[----:B------:R-:W-:Y:S08]  /*7de0*/  LDSM.16.M88.4 R132, [R198] ;  /* 0x00000000c684783b */ /* 0x000ff00000000200 */
[----:B------:R-:W0:Y:S08]  /*7df0*/  LDGDEPBAR ;  /* 0x00000000000079af */ /* 0x000e300000000000 */
[----:B------:R-:W4:Y:S08]  /*7e00*/  LDSM.16.M88.4 R140, [R197] ;  /* 0x00000000c58c783b */ /* 0x000f300000000200 */
[----:B------:R-:W5:Y:S08]  /*7e10*/  LDSM.16.M88.4 R144, [R198+0x2000] ;  /* 0x00200000c690783b */ /* 0x000f700000000200 */
[----:B------:R-:W1:Y:S08]  /*7e20*/  LDSM.16.M88.4 R148, [R197+0x800] ;  /* 0x00080000c594783b */ /* 0x000e700000000200 */
[----:B------:R-:W1:Y:S08]  /*7e30*/  LDSM.16.M88.4 R152, [R197+0x1000] ;  /* 0x00100000c598783b */ /* 0x000e700000000200 */
[----:B------:R-:W1:Y:S08]  /*7e40*/  LDSM.16.M88.4 R156, [R197+0x1800] ;  /* 0x00180000c59c783b */ /* 0x000e700000000200 */
[----:B------:R-:W-:Y:S08]  /*7e50*/  LDSM.16.M88.4 R160, [R196] ;  /* 0x00000000c4a0783b */ /* 0x000ff00000000200 */
[----:B------:R-:W3:Y:S08]  /*7e60*/  LDSM.16.M88.4 R164, [R195] ;  /* 0x00000000c3a4783b */ /* 0x000ef00000000200 */
[----:B------:R-:W3:Y:S08]  /*7e70*/  LDSM.16.M88.4 R168, [R196+0x2000] ;  /* 0x00200000c4a8783b */ /* 0x000ef00000000200 */
[----:B------:R-:W3:Y:S08]  /*7e80*/  LDSM.16.M88.4 R172, [R195+0x800] ;  /* 0x00080000c3ac783b */ /* 0x000ef00000000200 */
[----:B-1----:R-:W-:Y:S08]  /*7e90*/  LDSM.16.M88.4 R176, [R185] ;  /* 0x00000000b9b0783b */ /* 0x002ff00000000200 */
[----:B--2---:R-:W-:Y:S01]  /*7ea0*/  LDSM.16.M88.4 R180, [R184] ;  /* 0x00000000b8b4783b */ /* 0x004fe20000000200 */
[-C--:B----4-:R-:W-:Y:S08]  /*7eb0*/  HMMA.16816.F32.BF16 R4, R132, R140.reuse, RZ ;  /* 0x0000008c8404723c */ /* 0x090ff000000418ff */
[C---:B-----5:R-:W-:Y:S08]  /*7ec0*/  HMMA.16816.F32.BF16 R8, R144.reuse, R140, RZ ;  /* 0x0000008c9008723c */ /* 0x060ff000000418ff */
[-C--:B------:R-:W-:Y:S08]  /*7ed0*/  HMMA.16816.F32.BF16 R12, R144, R142.reuse, RZ ;  /* 0x0000008e900c723c */ /* 0x080ff000000418ff */
[C---:B------:R-:W-:Y:S01]  /*7ee0*/  HMMA.16816.F32.BF16 R16, R132.reuse, R142, RZ ;  /* 0x0000008e8410723c */ /* 0x040fe200000418ff */
[----:B------:R-:W-:Y:S07]  /*7ef0*/  LDSM.16.M88.4 R140, [R195+0x1800] ;  /* 0x00180000c38c783b */ /* 0x000fee0000000200 */
[-C--:B------:R-:W-:Y:S08]  /*7f00*/  HMMA.16816.F32.BF16 R20, R132, R148.reuse, RZ ;  /* 0x000000948414723c */ /* 0x080ff000000418ff */
[C---:B------:R-:W-:Y:S08]  /*7f10*/  HMMA.16816.F32.BF16 R24, R144.reuse, R148, RZ ;  /* 0x000000949018723c */ /* 0x040ff000000418ff */
[-C--:B------:R-:W-:Y:S08]  /*7f20*/  HMMA.16816.F32.BF16 R28, R144, R150.reuse, RZ ;  /* 0x00000096901c723c */ /* 0x080ff000000418ff */
[C---:B------:R-:W-:Y:S01]  /*7f30*/  HMMA.16816.F32.BF16 R32, R132.reuse, R150, RZ ;  /* 0x000000968420723c */ /* 0x040fe200000418ff */
[----:B------:R-:W-:Y:S07]  /*7f40*/  LDSM.16.M88.4 R148, [R193] ;  /* 0x00000000c194783b */ /* 0x000fee0000000200 */
[-C--:B------:R-:W-:Y:S08]  /*7f50*/  HMMA.16816.F32.BF16 R36, R132, R152.reuse, RZ ;  /* 0x000000988424723c */ /* 0x080ff000000418ff */
[C---:B------:R-:W-:Y:S08]  /*7f60*/  HMMA.16816.F32.BF16 R40, R144.reuse, R152, RZ ;  /* 0x000000989028723c */ /* 0x040ff000000418ff */
[-C--:B------:R-:W-:Y:S08]  /*7f70*/  HMMA.16816.F32.BF16 R44, R144, R154.reuse, RZ ;  /* 0x0000009a902c723c */ /* 0x080ff000000418ff */
[C---:B------:R-:W-:Y:S01]  /*7f80*/  HMMA.16816.F32.BF16 R48, R132.reuse, R154, RZ ;  /* 0x0000009a8430723c */ /* 0x040fe200000418ff */
[----:B------:R-:W-:Y:S07]  /*7f90*/  LDSM.16.M88.4 R152, [R194+0x2000] ;  /* 0x00200000c298783b */ /* 0x000fee0000000200 */
[-C--:B------:R-:W-:Y:S08]  /*7fa0*/  HMMA.16816.F32.BF16 R52, R132, R156.reuse, RZ ;  /* 0x0000009c8434723c */ /* 0x080ff000000418ff */
[C---:B------:R-:W-:Y:S08]  /*7fb0*/  HMMA.16816.F32.BF16 R56, R144.reuse, R156, RZ ;  /* 0x0000009c9038723c */ /* 0x040ff000000418ff */
[-C--:B------:R-:W-:Y:S01]  /*7fc0*/  HMMA.16816.F32.BF16 R60, R144, R158.reuse, RZ ;  /* 0x0000009e903c723c */ /* 0x080fe200000418ff */
[----:B------:R-:W-:Y:S07]  /*7fd0*/  LDSM.16.M88.4 R144, [R194] ;  /* 0x00000000c290783b */ /* 0x000fee0000000200 */
[----:B------:R-:W-:Y:S01]  /*7fe0*/  HMMA.16816.F32.BF16 R64, R132, R158, RZ ;  /* 0x0000009e8440723c */ /* 0x000fe200000418ff */
[----:B------:R-:W1:Y:S07]  /*7ff0*/  LDSM.16.M88.4 R132, [R195+0x1000] ;  /* 0x00100000c384783b */ /* 0x000e6e0000000200 */
[-C--:B---3--:R-:W-:Y:S01]  /*8000*/  HMMA.16816.F32.BF16 R4, R160, R164.reuse, R4 ;  /* 0x000000a4a004723c */ /* 0x088fe20000041804 */
[----:B------:R-:W2:Y:S07]  /*8010*/  LDSM.16.M88.4 R156, [R187] ;  /* 0x00000000bb9c783b */ /* 0x000eae0000000200 */
[C---:B------:R-:W-:Y:S08]  /*8020*/  HMMA.16816.F32.BF16 R8, R168.reuse, R164, R8 ;  /* 0x000000a4a808723c */ /* 0x040ff00000041808 */
[-C--:B------:R-:W-:Y:S08]  /*8030*/  HMMA.16816.F32.BF16 R12, R168, R166.reuse, R12 ;  /* 0x000000a6a80c723c */ /* 0x080ff0000004180c */
[C---:B------:R-:W-:Y:S01]  /*8040*/  HMMA.16816.F32.BF16 R16, R160.reuse, R166, R16 ;  /* 0x000000a6a010723c */ /* 0x040fe20000041810 */
[----:B------:R-:W3:Y:S07]  /*8050*/  LDSM.16.M88.4 R164, [R186] ;  /* 0x00000000baa4783b */ /* 0x000eee0000000200 */
        /* <DEDUP_REMOVED lines=13> */
[----:B------:R-:W-:Y:S01]  /*8130*/  HMMA.16816.F32.BF16 R64, R160, R142, R64 ;  /* 0x0000008ea040723c */ /* 0x000fe20000041840 */
[----:B------:R-:W5:Y:S07]  /*8140*/  LDSM.16.M88.4 R140, [R184+0x800] ;  /* 0x00080000b88c783b */ /* 0x000f6e0000000200 */
        /* <DEDUP_REMOVED lines=15> */
[----:B------:R-:W-:Y:S01]  /*8240*/  HMMA.16816.F32.BF16 R64, R144, R178, R64 ;  /* 0x000000b29040723c */ /* 0x000fe20000041840 */
[----:B------:R-:W2:Y:S07]  /*8250*/  LDSM.16.M88.4 R144, [R184+0x1000] ;  /* 0x00100000b890783b */ /* 0x000eae0000000200 */
[-C--:B----4-:R-:W-:Y:S08]  /*8260*/  HMMA.16816.F32.BF16 R4, R172, R180.reuse, R4 ;  /* 0x000000b4ac04723c */ /* 0x090ff00000041804 */
[C---:B-1----:R-:W-:Y:S08]  /*8270*/  HMMA.16816.F32.BF16 R8, R132.reuse, R180, R8 ;  /* 0x000000b48408723c */ /* 0x042ff00000041808 */
[-C--:B------:R-:W-:Y:S08]  /*8280*/  HMMA.16816.F32.BF16 R12, R132, R182.reuse, R12 ;  /* 0x000000b6840c723c */ /* 0x080ff0000004180c */
[C---:B------:R-:W-:Y:S04]  /*8290*/  HMMA.16816.F32.BF16 R16, R172.reuse, R182, R16 ;  /* 0x000000b6ac10723c */ /* 0x040fe80000041810 */
[----:B------:R-:W-:Y:S02]  /*82a0*/  FMUL.FTZ R138, R4, c[0x0][0x2ec] ;  /* 0x0000bb00048a7a20 */ /* 0x000fe40000410000 */
[----:B------:R-:W-:Y:S02]  /*82b0*/  FMUL.FTZ R137, R6, c[0x0][0x2ec] ;  /* 0x0000bb0006897a20 */ /* 0x000fe40000410000 */
[----:B------:R1:W3:Y:S01]  /*82c0*/  MUFU.TANH R150, R138 ;  /* 0x0000008a00967308 */ /* 0x0002e20000002400 */
[-C--:B-----5:R-:W-:Y:S03]  /*82d0*/  HMMA.16816.F32.BF16 R20, R172, R140.reuse, R20 ;  /* 0x0000008cac14723c */ /* 0x0a0fe60000041814 */
[----:B------:R-:W-:Y:S02]  /*82e0*/  FMUL.FTZ R136, R7, c[0x0][0x2ec] ;  /* 0x0000bb0007887a20 */ /* 0x000fe40000410000 */
[----:B------:R-:W-:Y:S02]  /*82f0*/  FMUL.FTZ R251, R9, c[0x0][0x2ec] ;  /* 0x0000bb0009fb7a20 */ /* 0x000fe40000410000 */
[----:B------:R-:W-:Y:S01]  /*8300*/  FMUL.FTZ R176, R12, c[0x0][0x2ec] ;  /* 0x0000bb000cb07a20 */ /* 0x000fe20000410000 */
[C---:B------:R-:W-:Y:S01]  /*8310*/  HMMA.16816.F32.BF16 R24, R132.reuse, R140, R24 ;  /* 0x0000008c8418723c */ /* 0x040fe20000041818 */
[----:B------:R4:W3:Y:S03]  /*8320*/  MUFU.TANH R149, R137 ;  /* 0x0000008900957308 */ /* 0x0008e60000002400 */
[----:B------:R-:W-:Y:S02]  /*8330*/  FMUL.FTZ R247, R11, c[0x0][0x2ec] ;  /* 0x0000bb000bf77a20 */ /* 0x000fe40000410000 */
[----:B------:R-:W-:Y:S02]  /*8340*/  FMUL.FTZ R249, R10, c[0x0][0x2ec] ;  /* 0x0000bb000af97a20 */ /* 0x000fe40000410000 */
[-C--:B------:R-:W-:Y:S03]  /*8350*/  HMMA.16816.F32.BF16 R28, R132, R142.reuse, R28 ;  /* 0x0000008e841c723c */ /* 0x080fe6000004181c */
[----:B------:R5:W3:Y:S01]  /*8360*/  MUFU.TANH R7, R136 ;  /* 0x0000008800077308 */ /* 0x000ae20000002400 */
[----:B------:R-:W-:Y:S02]  /*8370*/  FMUL.FTZ R178, R16, c[0x0][0x2ec] ;  /* 0x0000bb0010b27a20 */ /* 0x000fe40000410000 */
[----:B------:R-:W-:Y:S02]  /*8380*/  FMUL.FTZ R177, R17, c[0x0][0x2ec] ;  /* 0x0000bb0011b17a20 */ /* 0x000fe40000410000 */
[C---:B------:R-:W-:Y:S01]  /*8390*/  HMMA.16816.F32.BF16 R32, R172.reuse, R142, R32 ;  /* 0x0000008eac20723c */ /* 0x040fe20000041820 */
[----:B------:R-:W3:Y:S01]  /*83a0*/  LDSM.16.M88.4 R140, [R184+0x1800] ;  /* 0x00180000b88c783b */ /* 0x000ee20000000200 */
[----:B------:R-:W-:Y:S04]  /*83b0*/  DEPBAR.LE SB0, 0x0 ;  /* 0x000080000000791a */ /* 0x000fe80000000000 */
[----:B------:R5:W3:Y:S01]  /*83c0*/  MUFU.TANH R11, R176 ;  /* 0x000000b0000b7308 */ /* 0x000ae20000002400 */
[----:B-1----:R-:W-:Y:S01]  /*83d0*/  FMUL.FTZ R138, R13, c[0x0][0x2ec] ;  /* 0x0000bb000d8a7a20 */ /* 0x002fe20000410000 */
[-C--:B--2---:R-:W-:Y:S01]  /*83e0*/  HMMA.16816.F32.BF16 R36, R172, R144.reuse, R36 ;  /* 0x00000090ac24723c */ /* 0x084fe20000041824 */
[----:B------:R-:W-:Y:S04]  /*83f0*/  BAR.SYNC.DEFER_BLOCKING 0x0 ;  /* 0x0000000000007b1d */ /* 0x000fe80000010000 */
[----:B----4-:R-:W-:Y:S02]  /*8400*/  FMUL.FTZ R137, R14, c[0x0][0x2ec] ;  /* 0x0000bb000e897a20 */ /* 0x010fe40000410000 */
[----:B------:R-:W-:Y:S01]  /*8410*/  FMUL.FTZ R179, R20, c[0x0][0x2ec] ;  /* 0x0000bb0014b37a20 */ /* 0x000fe20000410000 */
[----:B------:R1:W2:Y:S01]  /*8420*/  MUFU.TANH R9, R138 ;  /* 0x0000008a00097308 */ /* 0x0002a20000002400 */
[C---:B------:R-:W-:Y:S04]  /*8430*/  HMMA.16816.F32.BF16 R40, R132.reuse, R144, R40 ;  /* 0x000000908428723c */ /* 0x040fe80000041828 */
[----:B-----5:R-:W-:Y:S02]  /*8440*/  FMUL.FTZ R136, R15, c[0x0][0x2ec] ;  /* 0x0000bb000f887a20 */ /* 0x020fe40000410000 */
[----:B------:R-:W-:Y:S02]  /*8450*/  FMUL.FTZ R252, R26, c[0x0][0x2ec] ;  /* 0x0000bb001afc7a20 */ /* 0x000fe40000410000 */
[-C--:B------:R-:W-:Y:S01]  /*8460*/  HMMA.16816.F32.BF16 R44, R132, R146.reuse, R44 ;  /* 0x00000092842c723c */ /* 0x080fe2000004182c */
[----:B------:R4:W2:Y:S03]  /*8470*/  MUFU.TANH R14, R137 ;  /* 0x00000089000e7308 */ /* 0x0008a60000002400 */
[----:B------:R-:W-:Y:S02]  /*8480*/  FMUL.FTZ R227, R5, c[0x0][0x2ec] ;  /* 0x0000bb0005e37a20 */ /* 0x000fe40000410000 */
[----:B------:R-:W-:Y:S02]  /*8490*/  FMUL.FTZ R176, R18, c[0x0][0x2ec] ;  /* 0x0000bb0012b07a20 */ /* 0x000fe40000410000 */
[C---:B------:R-:W-:Y:S03]  /*84a0*/  HMMA.16816.F32.BF16 R48, R172.reuse, R146, R48 ;  /* 0x00000092ac30723c */ /* 0x040fe60000041830 */
[----:B------:R5:W2:Y:S01]  /*84b0*/  MUFU.TANH R154, R178 ;  /* 0x000000b2009a7308 */ /* 0x000aa20000002400 */
[----:B------:R-:W-:Y:S02]  /*84c0*/  FMUL.FTZ R243, R8, c[0x0][0x2ec] ;  /* 0x0000bb0008f37a20 */ /* 0x000fe40000410000 */
[----:B------:R-:W-:Y:S02]  /*84d0*/  FMUL.FTZ R241, R24, c[0x0][0x2ec] ;  /* 0x0000bb0018f17a20 */ /* 0x000fe40000410000 */
[----:B-1----:R-:W-:Y:S01]  /*84e0*/  FMUL.FTZ R138, R19, c[0x0][0x2ec] ;  /* 0x0000bb00138a7a20 */ /* 0x002fe20000410000 */
[-C--:B---3--:R-:W-:Y:S03]  /*84f0*/  HMMA.16816.F32.BF16 R52, R172, R140.reuse, R52 ;  /* 0x0000008cac34723c */ /* 0x088fe60000041834 */
[----:B------:R-:W-:Y:S01]  /*8500*/  FMUL.FTZ R239, R25, c[0x0][0x2ec] ;  /* 0x0000bb0019ef7a20 */ /* 0x000fe20000410000 */
[----:B------:R1:W3:Y:S01]  /*8510*/  MUFU.TANH R19, R138 ;  /* 0x0000008a00137308 */ /* 0x0002e20000002400 */
[----:B------:R-:W-:Y:S02]  /*8520*/  FMUL.FTZ R250, R27, c[0x0][0x2ec] ;  /* 0x0000bb001bfa7a20 */ /* 0x000fe40000410000 */
[----:B------:R-:W-:Y:S01]  /*8530*/  FMUL.FTZ R237, R28, c[0x0][0x2ec] ;  /* 0x0000bb001ced7a20 */ /* 0x000fe20000410000 */
[C---:B------:R-:W-:Y:S04]  /*8540*/  HMMA.16816.F32.BF16 R56, R132.reuse, R140, R56 ;  /* 0x0000008c8438723c */ /* 0x040fe80000041838 */
[----:B----4-:R-:W-:Y:S02]  /*8550*/  FMUL.FTZ R137, R22, c[0x0][0x2ec] ;  /* 0x0000bb0016897a20 */ /* 0x010fe40000410000 */
[----:B------:R4:W2:Y:S01]  /*8560*/  MUFU.TANH R10, R136 ;  /* 0x00000088000a7308 */ /* 0x0008a20000002400 */
[----:B------:R-:W-:Y:S01]  /*8570*/  FMUL.FTZ R235, R29, c[0x0][0x2ec] ;  /* 0x0000bb001deb7a20 */ /* 0x000fe20000410000 */
[-C--:B------:R-:W-:Y:S04]  /*8580*/  HMMA.16816.F32.BF16 R60, R132, R142.reuse, R60 ;  /* 0x0000008e843c723c */ /* 0x080fe8000004183c */
[----:B-----5:R-:W-:Y:S02]  /*8590*/  FMUL.FTZ R178, R21, c[0x0][0x2ec] ;  /* 0x0000bb0015b27a20 */ /* 0x020fe40000410000 */
[----:B------:R-:W-:Y:S02]  /*85a0*/  FMUL.FTZ R248, R30, c[0x0][0x2ec] ;  /* 0x0000bb001ef87a20 */ /* 0x000fe40000410000 */
[----:B------:R-:W2:Y:S01]  /*85b0*/  MUFU.TANH R166, R177 ;  /* 0x000000b100a67308 */ /* 0x000ea20000002400 */
[----:B------:R-:W-:Y:S04]  /*85c0*/  HMMA.16816.F32.BF16 R64, R172, R142, R64 ;  /* 0x0000008eac40723c */ /* 0x000fe80000041840 */
[----:B-1----:R-:W-:Y:S02]  /*85d0*/  FMUL.FTZ R138, R32, c[0x0][0x2ec] ;  /* 0x0000bb00208a7a20 */ /* 0x002fe40000410000 */
[----:B------:R-:W-:Y:S02]  /*85e0*/  FMUL.FTZ R242, R31, c[0x0][0x2ec] ;  /* 0x0000bb001ff27a20 */ /* 0x000fe40000410000 */
[----:B------:R-:W-:Y:S01]  /*85f0*/  FMUL.FTZ R245, R35, c[0x0][0x2ec] ;  /* 0x0000bb0023f57a20 */ /* 0x000fe20000410000 */
[----:B------:R-:W1:Y:S03]  /*8600*/  MUFU.TANH R162, R176 ;  /* 0x000000b000a27308 */ /* 0x000e660000002400 */
[----:B------:R-:W-:Y:S02]  /*8610*/  FMUL.FTZ R246, R36, c[0x0][0x2ec] ;  /* 0x0000bb0024f67a20 */ /* 0x000fe40000410000 */
[----:B----4-:R-:W-:Y:S02]  /*8620*/  FMUL.FTZ R136, R23, c[0x0][0x2ec] ;  /* 0x0000bb0017887a20 */ /* 0x010fe40000410000 */
[----:B------:R-:W-:Y:S02]  /*8630*/  FMUL.FTZ R244, R37, c[0x0][0x2ec] ;  /* 0x0000bb0025f47a20 */ /* 0x000fe40000410000 */
[----:B------:R-:W-:Y:S01]  /*8640*/  FMUL.FTZ R232, R38, c[0x0][0x2ec] ;  /* 0x0000bb0026e87a20 */ /* 0x000fe20000410000 */
[----:B------:R-:W4:Y:S01]  /*8650*/  MUFU.TANH R17, R179 ;  /* 0x000000b300117308 */ /* 0x000f220000002400 */
[----:B------:R-:W-:Y:S02]  /*8660*/  FMUL.FTZ R230, R39, c[0x0][0x2ec] ;  /* 0x0000bb0027e67a20 */ /* 0x000fe40000410000 */
[----:B------:R-:W-:Y:S02]  /*8670*/  FMUL.FTZ R229, R40, c[0x0][0x2ec] ;  /* 0x0000bb0028e57a20 */ /* 0x000fe40000410000 */
[----:B------:R-:W-:Y:S02]  /*8680*/  FMUL.FTZ R231, R41, c[0x0][0x2ec] ;  /* 0x0000bb0029e77a20 */ /* 0x000fe40000410000 */
[----:B------:R-:W-:Y:S02]  /*8690*/  FMUL.FTZ R226, R42, c[0x0][0x2ec] ;  /* 0x0000bb002ae27a20 */ /* 0x000fe40000410000 */
[----:B------:R-:W-:Y:S01]  /*86a0*/  FMUL.FTZ R224, R43, c[0x0][0x2ec] ;  /* 0x0000bb002be07a20 */ /* 0x000fe20000410000 */
[----:B------:R5:W1:Y:S01]  /*86b0*/  MUFU.TANH R15, R178 ;  /* 0x000000b2000f7308 */ /* 0x000a620000002400 */
        /* <DEDUP_REMOVED lines=11> */
[----:B------:R2:W2:Y:S01]  /*8770*/  MUFU.TANH R26, R138 ;  /* 0x0000008a001a7308 */ /* 0x0004a20000002400 */
[----:B------:R-:W-:Y:S02]  /*8780*/  FMUL.FTZ R214, R54, c[0x0][0x2ec] ;  /* 0x0000bb0036d67a20 */ /* 0x000fe40000410000 */
[----:B------:R-:W-:Y:S02]  /*8790*/  FMUL.FTZ R212, R55, c[0x0][0x2ec] ;  /* 0x0000bb0037d47a20 */ /* 0x000fe40000410000 */
[----:B------:R-:W-:Y:S02]  /*87a0*/  FMUL.FTZ R181, R56, c[0x0][0x2ec] ;  /* 0x0000bb0038b57a20 */ /* 0x000fe40000410000 */
[----:B------:R-:W-:Y:S02]  /*87b0*/  FMUL.FTZ R180, R57, c[0x0][0x2ec] ;  /* 0x0000bb0039b47a20 */ /* 0x000fe40000410000 */
[----:B-----5:R-:W-:Y:S01]  /*87c0*/  FMUL.FTZ R178, R58, c[0x0][0x2ec] ;  /* 0x0000bb003ab27a20 */ /* 0x020fe20000410000 */
[----:B------:R5:W3:Y:S01]  /*87d0*/  MUFU.TANH R18, R136 ;  /* 0x0000008800127308 */ /* 0x000ae20000002400 */
[----:B------:R-:W-:Y:S02]  /*87e0*/  FMUL.FTZ R177, R59, c[0x0][0x2ec] ;  /* 0x0000bb003bb17a20 */ /* 0x000fe40000410000 */
[----:B------:R-:W-:Y:S02]  /*87f0*/  FMUL.FTZ R176, R60, c[0x0][0x2ec] ;  /* 0x0000bb003cb07a20 */ /* 0x000fe40000410000 */
[----:B-1----:R-:W-:Y:S02]  /*8800*/  FMUL.FTZ R137, R33, c[0x0][0x2ec] ;  /* 0x0000bb0021897a20 */ /* 0x002fe40000410000 */
[----:B------:R-:W-:Y:S02]  /*8810*/  FMUL.FTZ R179, R61, c[0x0][0x2ec] ;  /* 0x0000bb003db37a20 */ /* 0x000fe40000410000 */
[----:B------:R-:W-:Y:S01]  /*8820*/  FMUL.FTZ R228, R64, c[0x0][0x2ec] ;  /* 0x0000bb0040e47a20 */ /* 0x000fe20000410000 */
[----:B------:R-:W1:Y:S01]  /*8830*/  MUFU.TANH R227, R227 ;  /* 0x000000e300e37308 */ /* 0x000e620000002400 */
[----:B------:R-:W-:Y:S02]  /*8840*/  FMUL.FTZ R221, R65, c[0x0][0x2ec] ;  /* 0x0000bb0041dd7a20 */ /* 0x000fe40000410000 */
[----:B------:R-:W-:Y:S02]  /*8850*/  FMUL.FTZ R183, R66, c[0x0][0x2ec] ;  /* 0x0000bb0042b77a20 */ /* 0x000fe40000410000 */
[----:B--2---:R-:W-:Y:S02]  /*8860*/  FMUL.FTZ R138, R62, c[0x0][0x2ec] ;  /* 0x0000bb003e8a7a20 */ /* 0x004fe40000410000 */
[----:B------:R-:W-:Y:S02]  /*8870*/  FMUL.FTZ R182, R67, c[0x0][0x2ec] ;  /* 0x0000bb0043b67a20 */ /* 0x000fe40000410000 */
[----:B------:R-:W-:Y:S01]  /*8880*/  FMUL.FTZ R63, R63, c[0x0][0x2ec] ;  /* 0x0000bb003f3f7a20 */ /* 0x000fe20000410000 */
[----:B------:R-:W2:Y:S01]  /*8890*/  MUFU.TANH R243, R243 ;  /* 0x000000f300f37308 */ /* 0x000ea20000002400 */
[----:B-----5:R-:W-:Y:S09]  /*88a0*/  FMUL.FTZ R136, R34, c[0x0][0x2ec] ;  /* 0x0000bb0022887a20 */ /* 0x020ff20000410000 */
        /* <DEDUP_REMOVED lines=47> */
.L_x_606:
[----:B-1----:R-:W-:Y:S01]  /*8ba0*/  FMNMX.FTZ R4, R150, R3, !PT ;  /* 0x0000000396047209 */ /* 0x002fe20007810000 */
[----:B------:R-:W-:Y:S01]  /*8bb0*/  LDSM.16.MT88.4 R36, [R190+0x6000] ;  /* 0x00600000be24783b */ /* 0x000fe20000004200 */
[----:B------:R-:W-:Y:S02]  /*8bc0*/  FMNMX.FTZ R6, R243, R139, !PT ;  /* 0x0000008bf3067209 */ /* 0x000fe40007810000 */
[----:B------:R-:W-:Y:S02]  /*8bd0*/  FMNMX.FTZ R21, R227, R4, !PT ;  /* 0x00000004e3157209 */ /* 0x000fe40007810000 */
[----:B------:R-:W-:Y:S02]  /*8be0*/  FMNMX.FTZ R4, R149, R2, !PT ;  /* 0x0000000295047209 */ /* 0x000fe40007810000 */
        /* <DEDUP_REMOVED lines=61> */
[----:B------:R-:W-:Y:S02]  /*8fc0*/  IADD3 R207, R207, -0x1, RZ ;  /* 0xffffffffcfcf7810 */ /* 0x000fe40007ffe0ff */
[----:B------:R-:W-:Y:S03]  /*8fd0*/  FMNMX.FTZ R6, R137, R4, !PT ;  /* 0x0000000489067209 */ /* 0x000fe60007810000 */
[----:B------:R-:W-:Y:S08]  /*8fe0*/  SHFL.BFLY PT, R16, R21, 0x2, 0x1f ;  /* 0x0c401f0015107f89 */ /* 0x000ff000000e0000 */
[----:B------:R-:W-:Y:S08]  /*8ff0*/  SHFL.BFLY PT, R25, R12, 0x2, 0x1f ;  /* 0x0c401f000c197f89 */ /* 0x000ff000000e0000 */
[----:B------:R-:W1:Y:S02]  /*9000*/  SHFL.BFLY PT, R5, R6, 0x2, 0x1f ;  /* 0x0c401f0006057f89 */ /* 0x000e6400000e0000 */
[----:B-1----:R-:W-:Y:S02]  /*9010*/  FMNMX.FTZ R4, R6, R5, !PT ;  /* 0x0000000506047209 */ /* 0x002fe40007810000 */
[----:B------:R-:W-:Y:S02]  /*9020*/  FMNMX.FTZ R23, R8, R23, !PT ;  /* 0x0000001708177209 */ /* 0x000fe40007810000 */
[----:B------:R-:W-:Y:S02]  /*9030*/  FMNMX.FTZ R8, R21, R16, !PT ;  /* 0x0000001015087209 */ /* 0x000fe40007810000 */
[----:B------:R-:W1:Y:S01]  /*9040*/  SHFL.BFLY PT, R133, R4, 0x1, 0x1f ;  /* 0x0c201f0004857f89 */ /* 0x000e6200000e0000 */
[----:B------:R-:W-:Y:S07]  /*9050*/  FMNMX.FTZ R21, R12, R25, !PT ;  /* 0x000000190c157209 */ /* 0x000fee0007810000 */
[----:B------:R-:W2:Y:S08]  /*9060*/  SHFL.BFLY PT, R136, R23, 0x1, 0x1f ;  /* 0x0c201f0017887f89 */ /* 0x000eb000000e0000 */
[----:B------:R-:W3:Y:S08]  /*9070*/  SHFL.BFLY PT, R134, R21, 0x1, 0x1f ;  /* 0x0c201f0015867f89 */ /* 0x000ef000000e0000 */
[----:B------:R-:W4:Y:S01]  /*9080*/  SHFL.BFLY PT, R135, R8, 0x1, 0x1f ;  /* 0x0c201f0008877f89 */ /* 0x000f2200000e0000 */
[----:B-1----:R-:W-:Y:S05]  /*9090*/  FMNMX.FTZ R133, R4, R133, !PT ;  /* 0x0000008504857209 */ /* 0x002fea0007810000 */
[----:B------:R-:W-:Y:S01]  /*90a0*/  FADD.FTZ R4, -R133, R0 ;  /* 0x0000000085047221 */ /* 0x000fe20000010100 */
[----:B--2---:R-:W-:Y:S01]  /*90b0*/  FMNMX.FTZ R136, R23, R136, !PT ;  /* 0x0000008817887209 */ /* 0x004fe20007810000 */
[----:B------:R-:W-:Y:S02]  /*90c0*/  FMUL.FTZ R165, R133, c[0x0][0x23c] ;  /* 0x00008f0085a57a20 */ /* 0x000fe40000410000 */
[----:B------:R-:W-:Y:S01]  /*90d0*/  FMUL.FTZ R0, R4, c[0x0][0x23c] ;  /* 0x00008f0004007a20 */ /* 0x000fe20000410000 */
[C---:B------:R-:W-:Y:S01]  /*90e0*/  FSETP.NEU.FTZ.AND P1, PT, R136.reuse, -INF , PT ;  /* 0xff8000008800780b */ /* 0x040fe20003f3d000 */
[C---:B------:R-:W-:Y:S02]  /*90f0*/  FMUL.FTZ R233, R136.reuse, c[0x0][0x23c] ;  /* 0x00008f0088e97a20 */ /* 0x040fe40000410000 */
[----:B------:R-:W-:Y:S01]  /*9100*/  FADD.FTZ R5, -R136, R3 ;  /* 0x0000000388057221 */ /* 0x000fe20000010100 */
[----:B---3--:R-:W-:Y:S01]  /*9110*/  FMNMX.FTZ R134, R21, R134, !PT ;  /* 0x0000008615867209 */ /* 0x008fe20007810000 */
[----:B------:R-:W1:Y:S01]  /*9120*/  MUFU.EX2 R0, R0 ;  /* 0x0000000000007308 */ /* 0x000e620000000800 */
[----:B------:R-:W2:Y:S01]  /*9130*/  LDSM.16.MT88.4 R20, [R191+0x6000] ;  /* 0x00600000bf14783b */ /* 0x000ea20000004200 */
[----:B------:R-:W-:Y:S01]  /*9140*/  FSEL R233, R233, RZ, P1 ;  /* 0x000000ffe9e97208 */ /* 0x000fe20000800000 */
[----:B------:R-:W-:Y:S02]  /*9150*/  FMUL.FTZ R132, R5, c[0x0][0x23c] ;  /* 0x00008f0005847a20 */ /* 0x000fe40000410000 */
[----:B------:R-:W-:Y:S02]  /*9160*/  FMUL.FTZ R170, R134, c[0x0][0x23c] ;  /* 0x00008f0086aa7a20 */ /* 0x000fe40000410000 */
[--C-:B------:R-:W-:Y:S01]  /*9170*/  FFMA.FTZ R155, R17, c[0x0][0x23c], -R233.reuse ;  /* 0x00008f00119b7a23 */ /* 0x100fe200000108e9 */
[----:B----4-:R-:W-:Y:S01]  /*9180*/  FMNMX.FTZ R135, R8, R135, !PT ;  /* 0x0000008708877209 */ /* 0x010fe20007810000 */
[--C-:B------:R-:W-:Y:S01]  /*9190*/  FFMA.FTZ R160, R33, c[0x0][0x23c], -R233.reuse ;  /* 0x00008f0021a07a23 */ /* 0x100fe200000108e9 */
[----:B------:R-:W3:Y:S01]  /*91a0*/  MUFU.EX2 R132, R132 ;  /* 0x0000008400847308 */ /* 0x000ee20000000800 */
[--C-:B------:R-:W-:Y:S01]  /*91b0*/  FFMA.FTZ R158, R227, c[0x0][0x23c], -R233.reuse ;  /* 0x00008f00e39e7a23 */ /* 0x100fe200000108e9 */
[C---:B------:R-:W-:Y:S01]  /*91c0*/  FSETP.NEU.FTZ.AND P1, PT, R135.reuse, -INF , PT ;  /* 0xff8000008700780b */ /* 0x040fe20003f3d000 */
[C---:B------:R-:W-:Y:S02]  /*91d0*/  FMUL.FTZ R4, R135.reuse, c[0x0][0x23c] ;  /* 0x00008f0087047a20 */ /* 0x040fe40000410000 */
[----:B------:R-:W-:Y:S02]  /*91e0*/  FADD.FTZ R2, -R135, R2 ;  /* 0x0000000287027221 */ /* 0x000fe40000010100 */
[----:B------:R-:W-:Y:S01]  /*91f0*/  FFMA.FTZ R159, R150, c[0x0][0x23c], -R233 ;  /* 0x00008f00969f7a23 */ /* 0x000fe200000108e9 */
[----:B------:R-:W-:Y:S01]  /*9200*/  FSEL R227, R4, RZ, P1 ;  /* 0x000000ff04e37208 */ /* 0x000fe20000800000 */
[----:B------:R-:W-:Y:S01]  /*9210*/  FMUL.FTZ R3, R2, c[0x0][0x23c] ;  /* 0x00008f0002037a20 */ /* 0x000fe20000410000 */
[----:B------:R-:W-:Y:S01]  /*9220*/  MUFU.EX2 R158, R158 ;  /* 0x0000009e009e7308 */ /* 0x000fe20000000800 */
[C---:B------:R-:W-:Y:S01]  /*9230*/  FADD.FTZ R2, -R134.reuse, R139 ;  /* 0x0000008b86027221 */ /* 0x040fe20000010100 */
[----:B------:R-:W-:Y:S01]  /*9240*/  FSETP.NEU.FTZ.AND P1, PT, R134, -INF , PT ;  /* 0xff8000008600780b */ /* 0x000fe20003f3d000 */
[--C-:B------:R-:W-:Y:S02]  /*9250*/  FFMA.FTZ R147, R18, c[0x0][0x23c], -R227.reuse ;  /* 0x00008f0012937a23 */ /* 0x100fe400000108e3 */
[----:B-1----:R-:W-:Y:S01]  /*9260*/  FMUL.FTZ R58, R0, R78 ;  /* 0x0000004e003a7220 */ /* 0x002fe20000410000 */
[----:B------:R-:W-:Y:S01]  /*9270*/  FSEL R170, R170, RZ, P1 ;  /* 0x000000ffaaaa7208 */ /* 0x000fe20000800000 */
[----:B------:R-:W-:Y:S01]  /*9280*/  FMUL.FTZ R59, R0, R79 ;  /* 0x0000004f003b7220 */ /* 0x000fe20000410000 */
[----:B------:R-:W-:Y:S01]  /*9290*/  FSETP.NEU.FTZ.AND P1, PT, R133, -INF , PT ;  /* 0xff8000008500780b */ /* 0x000fe20003f3d000 */
[--C-:B------:R-:W-:Y:S01]  /*92a0*/  FFMA.FTZ R161, R34, c[0x0][0x23c], -R227.reuse ;  /* 0x00008f0022a17a23 */ /* 0x100fe200000108e3 */
[----:B------:R-:W1:Y:S01]  /*92b0*/  MUFU.EX2 R3, R3 ;  /* 0x0000000300037308 */ /* 0x000e620000000800 */
[--C-:B------:R-:W-:Y:S01]  /*92c0*/  FFMA.FTZ R152, R149, c[0x0][0x23c], -R227.reuse ;  /* 0x00008f0095987a23 */ /* 0x100fe200000108e3 */
[----:B------:R-:W-:Y:S01]  /*92d0*/  FSEL R165, R165, RZ, P1 ;  /* 0x000000ffa5a57208 */ /* 0x000fe20000800000 */
[--C-:B------:R-:W-:Y:S02]  /*92e0*/  FFMA.FTZ R149, R19, c[0x0][0x23c], -R227.reuse ;  /* 0x00008f0013957a23 */ /* 0x100fe400000108e3 */
[C---:B---3--:R-:W-:Y:S02]  /*92f0*/  FMUL.FTZ R16, R132.reuse, R116 ;  /* 0x0000007484107220 */ /* 0x048fe40000410000 */
[C---:B------:R-:W-:Y:S02]  /*9300*/  FMUL.FTZ R17, R132.reuse, R117 ;  /* 0x0000007584117220 */ /* 0x040fe40000410000 */
[C---:B------:R-:W-:Y:S01]  /*9310*/  FMUL.FTZ R32, R132.reuse, R100 ;  /* 0x0000006484207220 */ /* 0x040fe20000410000 */
[----:B------:R-:W3:Y:S01]  /*9320*/  MUFU.EX2 R159, R159 ;  /* 0x0000009f009f7308 */ /* 0x000ee20000000800 */
[C---:B------:R-:W-:Y:S02]  /*9330*/  FMUL.FTZ R33, R132.reuse, R101 ;  /* 0x0000006584217220 */ /* 0x040fe40000410000 */
[C---:B------:R-:W-:Y:S02]  /*9340*/  FMUL.FTZ R48, R132.reuse, R84 ;  /* 0x0000005484307220 */ /* 0x040fe40000410000 */
[----:B------:R-:W-:Y:S02]  /*9350*/  FMUL.FTZ R49, R132, R85 ;  /* 0x0000005584317220 */ /* 0x000fe40000410000 */
[----:B------:R-:W-:Y:S02]  /*9360*/  FMUL.FTZ R5, R2, c[0x0][0x23c] ;  /* 0x00008f0002057a20 */ /* 0x000fe40000410000 */
[----:B------:R-:W-:Y:S01]  /*9370*/  FMUL.FTZ R4, R132, R128 ;  /* 0x0000008084047220 */ /* 0x000fe20000410000 */
[----:B------:R-:W-:Y:S01]  /*9380*/  MUFU.EX2 R152, R152 ;  /* 0x0000009800987308 */ /* 0x000fe20000000800 */
[C---:B------:R-:W-:Y:S02]  /*9390*/  FMUL.FTZ R27, R0.reuse, R111 ;  /* 0x0000006f001b7220 */ /* 0x040fe40000410000 */
[----:B------:R-:W-:Y:S02]  /*93a0*/  FMUL.FTZ R30, R0, R106 ;  /* 0x0000006a001e7220 */ /* 0x000fe40000410000 */
[C---:B-1----:R-:W-:Y:S02]  /*93b0*/  FMUL.FTZ R18, R3.reuse, R118 ;  /* 0x0000007603127220 */ /* 0x042fe40000410000 */
[C---:B------:R-:W-:Y:S02]  /*93c0*/  FMUL.FTZ R19, R3.reuse, R119 ;  /* 0x0000007703137220 */ /* 0x040fe40000410000 */
[----:B------:R-:W-:Y:S01]  /*93d0*/  LDSM.16.MT88.4 R116, [R191+0x7800] ;  /* 0x00780000bf74783b */ /* 0x000fe20000004200 */
[----:B------:R-:W1:Y:S01]  /*93e0*/  MUFU.EX2 R2, R5 ;  /* 0x0000000500027308 */ /* 0x000e620000000800 */
[C---:B------:R-:W-:Y:S02]  /*93f0*/  FMUL.FTZ R34, R3.reuse, R102 ;  /* 0x0000006603227220 */ /* 0x040fe40000410000 */
[C---:B------:R-:W-:Y:S01]  /*9400*/  FMUL.FTZ R35, R3.reuse, R103 ;  /* 0x0000006703237220 */ /* 0x040fe20000410000 */
[----:B---3--:R-:W-:Y:S01]  /*9410*/  F2FP.BF16.PACK_AB R128, R158, R159 ;  /* 0x0000009f9e80723e */ /* 0x008fe200000010ff */
[C---:B------:R-:W-:Y:S02]  /*9420*/  FMUL.FTZ R50, R3.reuse, R86 ;  /* 0x0000005603327220 */ /* 0x040fe40000410000 */
[----:B------:R-:W-:Y:S01]  /*9430*/  LDSM.16.MT88.4 R100, [R190+0x7800] ;  /* 0x00780000be64783b */ /* 0x000fe20000004200 */
[C---:B------:R-:W-:Y:S02]  /*9440*/  FMUL.FTZ R51, R3.reuse, R87 ;  /* 0x0000005703337220 */ /* 0x040fe40000410000 */
[----:B------:R-:W-:Y:S01]  /*9450*/  MUFU.EX2 R149, R149 ;  /* 0x0000009500957308 */ /* 0x000fe20000000800 */
[----:B------:R-:W-:Y:S02]  /*9460*/  FMUL.FTZ R6, R3, R130 ;  /* 0x0000008203067220 */ /* 0x000fe40000410000 */
[C---:B------:R-:W-:Y:S02]  /*9470*/  FMUL.FTZ R31, R0.reuse, R107 ;  /* 0x0000006b001f7220 */ /* 0x040fe40000410000 */
[----:B------:R-:W-:Y:S01]  /*9480*/  LDSM.16.MT88.4 R84, [R189+0x6800] ;  /* 0x00680000bd54783b */ /* 0x000fe20000004200 */
[C---:B------:R-:W-:Y:S02]  /*9490*/  FMUL.FTZ R42, R0.reuse, R94 ;  /* 0x0000005e002a7220 */ /* 0x040fe40000410000 */
[----:B------:R-:W-:Y:S02]  /*94a0*/  FMUL.FTZ R43, R0, R95 ;  /* 0x0000005f002b7220 */ /* 0x000fe40000410000 */
[----:B------:R-:W-:Y:S01]  /*94b0*/  MUFU.EX2 R155, R155 ;  /* 0x0000009b009b7308 */ /* 0x000fe20000000800 */
[----:B------:R-:W-:Y:S02]  /*94c0*/  FFMA.FTZ R151, R7, c[0x0][0x23c], -R227 ;  /* 0x00008f0007977a23 */ /* 0x000fe400000108e3 */
[--C-:B------:R-:W-:Y:S02]  /*94d0*/  FFMA.FTZ R157, R154, c[0x0][0x23c], -R233.reuse ;  /* 0x00008f009a9d7a23 */ /* 0x100fe400000108e9 */
[----:B------:R-:W-:Y:S02]  /*94e0*/  FFMA.FTZ R156, R166, c[0x0][0x23c], -R233 ;  /* 0x00008f00a69c7a23 */ /* 0x000fe400000108e9 */
[----:B------:R-:W-:Y:S02]  /*94f0*/  FFMA.FTZ R150, R162, c[0x0][0x23c], -R227 ;  /* 0x00008f00a2967a23 */ /* 0x000fe400000108e3 */
[C---:B-1----:R-:W-:Y:S01]  /*9500*/  FMUL.FTZ R56, R2.reuse, R76 ;  /* 0x0000004c02387220 */ /* 0x042fe20000410000 */
[----:B------:R-:W1:Y:S01]  /*9510*/  MUFU.EX2 R151, R151 ;  /* 0x0000009700977308 */ /* 0x000e620000000800 */
[----:B------:R-:W-:Y:S02]  /*9520*/  FMUL.FTZ R57, R2, R77 ;  /* 0x0000004d02397220 */ /* 0x000fe40000410000 */
[----:B------:R-:W-:Y:S01]  /*9530*/  LDSM.16.MT88.4 R76, [R191+0x6800] ;  /* 0x00680000bf4c783b */ /* 0x000fe20000004200 */
[----:B------:R-:W-:Y:S02]  /*9540*/  FMUL.FTZ R5, R132, R129 ;  /* 0x0000008184057220 */ /* 0x000fe40000410000 */
[----:B------:R-:W-:Y:S02]  /*9550*/  FMUL.FTZ R7, R3, R131 ;  /* 0x0000008303077220 */ /* 0x000fe40000410000 */
[C---:B------:R-:W-:Y:S02]  /*9560*/  FMUL.FTZ R8, R2.reuse, R124 ;  /* 0x0000007c02087220 */ /* 0x040fe40000410000 */
[----:B------:R-:W-:Y:S01]  /*9570*/  MUFU.EX2 R157, R157 ;  /* 0x0000009d009d7308 */ /* 0x000fe20000000800 */
[C---:B------:R-:W-:Y:S02]  /*9580*/  FMUL.FTZ R12, R2.reuse, R120 ;  /* 0x00000078020c7220 */ /* 0x040fe40000410000 */
[C---:B------:R-:W-:Y:S02]  /*9590*/  FMUL.FTZ R24, R2.reuse, R108 ;  /* 0x0000006c02187220 */ /* 0x040fe40000410000 */
[C---:B------:R-:W-:Y:S02]  /*95a0*/  FMUL.FTZ R25, R2.reuse, R109 ;  /* 0x0000006d02197220 */ /* 0x040fe40000410000 */
[C---:B------:R-:W-:Y:S02]  /*95b0*/  FMUL.FTZ R28, R2.reuse, R104 ;  /* 0x00000068021c7220 */ /* 0x040fe40000410000 */
[C---:B------:R-:W-:Y:S01]  /*95c0*/  FMUL.FTZ R29, R2.reuse, R105 ;  /* 0x00000069021d7220 */ /* 0x040fe20000410000 */
[----:B------:R-:W3:Y:S01]  /*95d0*/  MUFU.EX2 R156, R156 ;  /* 0x0000009c009c7308 */ /* 0x000ee20000000800 */
[C---:B------:R-:W-:Y:S02]  /*95e0*/  FMUL.FTZ R40, R2.reuse, R92 ;  /* 0x0000005c02287220 */ /* 0x040fe40000410000 */
[C---:B------:R-:W-:Y:S01]  /*95f0*/  FMUL.FTZ R41, R2.reuse, R93 ;  /* 0x0000005d02297220 */ /* 0x040fe20000410000 */
[----:B-1----:R-:W-:Y:S01]  /*9600*/  F2FP.BF16.PACK_AB R129, R151, R152 ;  /* 0x000000989781723e */ /* 0x002fe200000010ff */
[C---:B------:R-:W-:Y:S02]  /*9610*/  FMUL.FTZ R44, R2.reuse, R88 ;  /* 0x00000058022c7220 */ /* 0x040fe40000410000 */
[----:B------:R-:W-:Y:S02]  /*9620*/  FMUL.FTZ R45, R2, R89 ;  /* 0x00000059022d7220 */ /* 0x000fe40000410000 */
[----:B------:R-:W-:Y:S01]  /*9630*/  FMUL.FTZ R46, R0, R90 ;  /* 0x0000005a002e7220 */ /* 0x000fe20000410000 */
[----:B------:R-:W1:Y:S01]  /*9640*/  MUFU.EX2 R150, R150 ;  /* 0x0000009600967308 */ /* 0x000e620000000800 */
[--C-:B------:R-:W-:Y:S02]  /*9650*/  FFMA.FTZ R144, R11, c[0x0][0x23c], -R170.reuse ;  /* 0x00008f000b907a23 */ /* 0x100fe400000108aa */
[--C-:B------:R-:W-:Y:S02]  /*9660*/  FFMA.FTZ R143, R9, c[0x0][0x23c], -R170.reuse ;  /* 0x00008f00098f7a23 */ /* 0x100fe400000108aa */
[--C-:B------:R-:W-:Y:S02]  /*9670*/  FFMA.FTZ R140, R14, c[0x0][0x23c], -R165.reuse ;  /* 0x00008f000e8c7a23 */ /* 0x100fe400000108a5 */
[--C-:B------:R-:W-:Y:S02]  /*9680*/  FFMA.FTZ R139, R10, c[0x0][0x23c], -R165.reuse ;  /* 0x00008f000a8b7a23 */ /* 0x100fe400000108a5 */
[--C-:B------:R-:W-:Y:S01]  /*9690*/  FFMA.FTZ R146, R243, c[0x0][0x23c], -R170.reuse ;  /* 0x00008f00f3927a23 */ /* 0x100fe200000108aa */
[----:B------:R-:W-:Y:S01]  /*96a0*/  MUFU.EX2 R144, R144 ;  /* 0x0000009000907308 */ /* 0x000fe20000000800 */
[--C-:B------:R-:W-:Y:S02]  /*96b0*/  FFMA.FTZ R145, R251, c[0x0][0x23c], -R170.reuse ;  /* 0x00008f00fb917a23 */ /* 0x100fe400000108aa */
[--C-:B------:R-:W-:Y:S01]  /*96c0*/  FFMA.FTZ R142, R249, c[0x0][0x23c], -R165.reuse ;  /* 0x00008f00f98e7a23 */ /* 0x100fe200000108a5 */
[----:B---3--:R-:W-:Y:S01]  /*96d0*/  F2FP.BF16.PACK_AB R130, R156, R157 ;  /* 0x0000009d9c82723e */ /* 0x008fe200000010ff */
[----:B------:R-:W-:Y:S02]  /*96e0*/  FFMA.FTZ R141, R247, c[0x0][0x23c], -R165 ;  /* 0x00008f00f78d7a23 */ /* 0x000fe400000108a5 */
[----:B------:R-:W-:Y:S02]  /*96f0*/  FMUL.FTZ R9, R2, R125 ;  /* 0x0000007d02097220 */ /* 0x000fe40000410000 */
[C---:B------:R-:W-:Y:S01]  /*9700*/  FMUL.FTZ R10, R0.reuse, R126 ;  /* 0x0000007e000a7220 */ /* 0x040fe20000410000 */
[----:B------:R-:W-:Y:S01]  /*9710*/  MUFU.EX2 R146, R146 ;  /* 0x0000009200927308 */ /* 0x000fe20000000800 */
[C---:B------:R-:W-:Y:S02]  /*9720*/  FMUL.FTZ R11, R0.reuse, R127 ;  /* 0x0000007f000b7220 */ /* 0x040fe40000410000 */
[C---:B------:R-:W-:Y:S01]  /*9730*/  FMUL.FTZ R14, R0.reuse, R122 ;  /* 0x0000007a000e7220 */ /* 0x040fe20000410000 */
[----:B-1----:R-:W-:Y:S01]  /*9740*/  F2FP.BF16.PACK_AB R131, R149, R150 ;  /* 0x000000969583723e */ /* 0x002fe200000010ff */
[----:B------:R-:W-:Y:S02]  /*9750*/  FMUL.FTZ R47, R0, R91 ;  /* 0x0000005b002f7220 */ /* 0x000fe40000410000 */
[C---:B------:R-:W-:Y:S02]  /*9760*/  FMUL.FTZ R60, R2.reuse, R72 ;  /* 0x00000048023c7220 */ /* 0x040fe40000410000 */
[----:B------:R-:W-:Y:S01]  /*9770*/  FMUL.FTZ R61, R2, R73 ;  /* 0x00000049023d7220 */ /* 0x000fe20000410000 */
[----:B------:R-:W1:Y:S01]  /*9780*/  MUFU.EX2 R145, R145 ;  /* 0x0000009100917308 */ /* 0x000e620000000800 */
[-C--:B--2---:R-:W-:Y:S05]  /*9790*/  HMMA.16816.F32.BF16 R4, R128, R20.reuse, R4 ;  /* 0x000000148004723c */ /* 0x084fea0000041804 */
[C---:B------:R-:W-:Y:S02]  /*97a0*/  FMUL.FTZ R62, R0.reuse, R74 ;  /* 0x0000004a003e7220 */ /* 0x040fe40000410000 */
[C---:B------:R-:W-:Y:S02]  /*97b0*/  FMUL.FTZ R63, R0.reuse, R75 ;  /* 0x0000004b003f7220 */ /* 0x040fe40000410000 */
[----:B------:R-:W-:Y:S03]  /*97c0*/  MUFU.EX2 R142, R142 ;  /* 0x0000008e008e7308 */ /* 0x000fe60000000800 */
[----:B------:R-:W-:Y:S02]  /*97d0*/  FFMA.FTZ R154, R15, c[0x0][0x23c], -R233 ;  /* 0x00008f000f9a7a23 */ /* 0x000fe400000108e9 */
[----:B------:R-:W-:Y:S02]  /*97e0*/  FMUL.FTZ R15, R0, R123 ;  /* 0x0000007b000f7220 */ /* 0x000fe40000410000 */
[----:B------:R-:W-:Y:S02]  /*97f0*/  FFMA.FTZ R148, R13, c[0x0][0x23c], -R227 ;  /* 0x00008f000d947a23 */ /* 0x000fe400000108e3 */
[----:B------:R-:W-:Y:S01]  /*9800*/  FMUL.FTZ R13, R2, R121 ;  /* 0x00000079020d7220 */ /* 0x000fe20000410000 */
[----:B------:R-:W2:Y:S01]  /*9810*/  MUFU.EX2 R141, R141 ;  /* 0x0000008d008d7308 */ /* 0x000ea20000000800 */
[----:B------:R-:W-:Y:S02]  /*9820*/  FFMA.FTZ R153, R26, c[0x0][0x23c], -R233 ;  /* 0x00008f001a997a23 */ /* 0x000fe400000108e9 */
[----:B------:R-:W-:Y:S01]  /*9830*/  FMUL.FTZ R26, R0, R110 ;  /* 0x0000006e001a7220 */ /* 0x000fe20000410000 */
[----:B-1----:R-:W-:Y:S01]  /*9840*/  F2FP.BF16.PACK_AB R64, R145, R146 ;  /* 0x000000929140723e */ /* 0x002fe200000010ff */
[----:B------:R-:W-:Y:S02]  /*9850*/  FFMA.FTZ R162, R245, c[0x0][0x23c], -R227 ;  /* 0x00008f00f5a27a23 */ /* 0x000fe400000108e3 */
        /* <DEDUP_REMOVED lines=8> */
[----:B------:R-:W-:Y:S01]  /*98e0*/  MUFU.EX2 R140, R140 ;  /* 0x0000008c008c7308 */ /* 0x000fe20000000800 */
[----:B------:R-:W-:Y:S02]  /*98f0*/  FFMA.FTZ R172, R242, c[0x0][0x23c], -R165 ;  /* 0x00008f00f2ac7a23 */ /* 0x000fe400000108a5 */
[--C-:B------:R-:W-:Y:S01]  /*9900*/  FFMA.FTZ R173, R246, c[0x0][0x23c], -R233.reuse ;  /* 0x00008f00f6ad7a23 */ /* 0x100fe200000108e9 */
[----:B--2---:R-:W-:Y:S01]  /*9910*/  F2FP.BF16.PACK_AB R65, R141, R142 ;  /* 0x0000008e8d41723e */ /* 0x004fe200000010ff */
[----:B------:R-:W-:Y:S02]  /*9920*/  FFMA.FTZ R174, R244, c[0x0][0x23c], -R233 ;  /* 0x00008f00f4ae7a23 */ /* 0x000fe400000108e9 */
[--C-:B------:R-:W-:Y:S02]  /*9930*/  FFMA.FTZ R175, R232, c[0x0][0x23c], -R227.reuse ;  /* 0x00008f00e8af7a23 */ /* 0x100fe400000108e3 */
[----:B------:R-:W-:Y:S01]  /*9940*/  FFMA.FTZ R230, R230, c[0x0][0x23c], -R227 ;  /* 0x00008f00e6e67a23 */ /* 0x000fe200000108e3 */
[----:B------:R-:W2:Y:S01]  /*9950*/  MUFU.EX2 R139, R139 ;  /* 0x0000008b008b7308 */ /* 0x000ea20000000800 */
[--C-:B------:R-:W-:Y:S02]  /*9960*/  FFMA.FTZ R232, R240, c[0x0][0x23c], -R233.reuse ;  /* 0x00008f00f0e87a23 */ /* 0x100fe400000108e9 */
[----:B------:R-:W-:Y:S01]  /*9970*/  FFMA.FTZ R235, R238, c[0x0][0x23c], -R233 ;  /* 0x00008f00eeeb7a23 */ /* 0x000fe200000108e9 */
[----:B-1----:R-:W-:Y:S01]  /*9980*/  F2FP.BF16.PACK_AB R66, R143, R144 ;  /* 0x000000908f42723e */ /* 0x002fe200000010ff */
[--C-:B------:R-:W-:Y:S02]  /*9990*/  FFMA.FTZ R234, R234, c[0x0][0x23c], -R227.reuse ;  /* 0x00008f00eaea7a23 */ /* 0x100fe400000108e3 */
        /* <DEDUP_REMOVED lines=10> */
[----:B------:R-:W-:Y:S01]  /*9a40*/  FFMA.FTZ R225, R220, c[0x0][0x23c], -R165 ;  /* 0x00008f00dce17a23 */ /* 0x000fe200000108a5 */
[----:B--2---:R-:W-:Y:S01]  /*9a50*/  F2FP.BF16.PACK_AB R67, R139, R140 ;  /* 0x0000008c8b43723e */ /* 0x004fe200000010ff */
[--C-:B------:R-:W-:Y:S02]  /*9a60*/  FFMA.FTZ R218, R218, c[0x0][0x23c], -R233.reuse ;  /* 0x00008f00dada7a23 */ /* 0x100fe400000108e9 */
[----:B------:R-:W-:Y:S02]  /*9a70*/  FFMA.FTZ R219, R219, c[0x0][0x23c], -R233 ;  /* 0x00008f00dbdb7a23 */ /* 0x000fe400000108e9 */
[--C-:B------:R-:W-:Y:S01]  /*9a80*/  FFMA.FTZ R214, R214, c[0x0][0x23c], -R227.reuse ;  /* 0x00008f00d6d67a23 */ /* 0x100fe200000108e3 */
[----:B------:R-:W-:Y:S01]  /*9a90*/  MUFU.EX2 R147, R147 ;  /* 0x0000009300937308 */ /* 0x000fe20000000800 */
[C---:B------:R-:W-:Y:S04]  /*9aa0*/  HMMA.16816.F32.BF16 R8, R64.reuse, R20, R8 ;  /* 0x000000144008723c */ /* 0x040fe80000041808 */
[----:B------:R-:W-:Y:S02]  /*9ab0*/  FFMA.FTZ R239, R212, c[0x0][0x23c], -R227 ;  /* 0x00008f00d4ef7a23 */ /* 0x000fe400000108e3 */
[--C-:B------:R-:W-:Y:S02]  /*9ac0*/  FFMA.FTZ R212, R228, c[0x0][0x23c], -R233.reuse ;  /* 0x00008f00e4d47a23 */ /* 0x100fe400000108e9 */
[-C--:B------:R-:W-:Y:S01]  /*9ad0*/  HMMA.16816.F32.BF16 R12, R64, R22.reuse, R12 ;  /* 0x00000016400c723c */ /* 0x080fe2000004180c */
[----:B------:R-:W-:Y:S03]  /*9ae0*/  MUFU.EX2 R153, R153 ;  /* 0x0000009900997308 */ /* 0x000fe60000000800 */
[C---:B------:R-:W-:Y:S02]  /*9af0*/  FMUL.FTZ R20, R132.reuse, R112 ;  /* 0x0000007084147220 */ /* 0x040fe40000410000 */
[----:B------:R-:W-:Y:S02]  /*9b00*/  FMUL.FTZ R21, R132, R113 ;  /* 0x0000007184157220 */ /* 0x000fe40000410000 */
[C---:B------:R-:W-:Y:S03]  /*9b10*/  HMMA.16816.F32.BF16 R16, R128.reuse, R22, R16 ;  /* 0x000000168010723c */ /* 0x040fe60000041810 */
[----:B------:R-:W-:Y:S01]  /*9b20*/  MUFU.EX2 R160, R160 ;  /* 0x000000a000a07308 */ /* 0x000fe20000000800 */
[----:B------:R-:W-:Y:S02]  /*9b30*/  FFMA.FTZ R233, R221, c[0x0][0x23c], -R233 ;  /* 0x00008f00dde97a23 */ /* 0x000fe400000108e9 */
[--C-:B------:R-:W-:Y:S02]  /*9b40*/  FFMA.FTZ R183, R183, c[0x0][0x23c], -R227.reuse ;  /* 0x00008f00b7b77a23 */ /* 0x100fe400000108e3 */
[C---:B------:R-:W-:Y:S04]  /*9b50*/  FMUL.FTZ R22, R3.reuse, R114 ;  /* 0x0000007203167220 */ /* 0x040fe80000410000 */
[----:B------:R-:W-:Y:S01]  /*9b60*/  FMUL.FTZ R23, R3, R115 ;  /* 0x0000007303177220 */ /* 0x000fe20000410000 */
[----:B------:R-:W-:Y:S01]  /*9b70*/  MUFU.EX2 R161, R161 ;  /* 0x000000a100a17308 */ /* 0x000fe20000000800 */
[----:B------:R-:W-:Y:S02]  /*9b80*/  FFMA.FTZ R227, R182, c[0x0][0x23c], -R227 ;  /* 0x00008f00b6e37a23 */ /* 0x000fe400000108e3 */
[--C-:B------:R-:W-:Y:S02]  /*9b90*/  FFMA.FTZ R181, R181, c[0x0][0x23c], -R170.reuse ;  /* 0x00008f00b5b57a23 */ /* 0x100fe400000108aa */
[--C-:B------:R-:W-:Y:S01]  /*9ba0*/  FFMA.FTZ R180, R180, c[0x0][0x23c], -R170.reuse ;  /* 0x00008f00b4b47a23 */ /* 0x100fe200000108aa */
[-C--:B------:R-:W-:Y:S03]  /*9bb0*/  HMMA.16816.F32.BF16 R20, R128, R36.reuse, R20 ;  /* 0x000000248014723c */ /* 0x080fe60000041814 */
[--C-:B------:R-:W-:Y:S01]  /*9bc0*/  FFMA.FTZ R178, R178, c[0x0][0x23c], -R165.reuse ;  /* 0x00008f00b2b27a23 */ /* 0x100fe200000108a5 */
[----:B------:R-:W-:Y:S01]  /*9bd0*/  MUFU.EX2 R162, R162 ;  /* 0x000000a200a27308 */ /* 0x000fe20000000800 */
[--C-:B------:R-:W-:Y:S02]  /*9be0*/  FFMA.FTZ R177, R177, c[0x0][0x23c], -R165.reuse ;  /* 0x00008f00b1b17a23 */ /* 0x100fe400000108a5 */
[--C-:B------:R-:W-:Y:S01]  /*9bf0*/  FFMA.FTZ R176, R176, c[0x0][0x23c], -R170.reuse ;  /* 0x00008f00b0b07a23 */ /* 0x100fe200000108aa */
[C---:B------:R-:W-:Y:S04]  /*9c00*/  HMMA.16816.F32.BF16 R24, R64.reuse, R36, R24 ;  /* 0x000000244018723c */ /* 0x040fe80000041818 */
[--C-:B------:R-:W-:Y:S02]  /*9c10*/  FFMA.FTZ R138, R138, c[0x0][0x23c], -R165.reuse ;  /* 0x00008f008a8a7a23 */ /* 0x100fe400000108a5 */
[----:B------:R-:W-:Y:S01]  /*9c20*/  MUFU.EX2 R163, R163 ;  /* 0x000000a300a37308 */ /* 0x000fe20000000800 */
[C---:B------:R-:W-:Y:S01]  /*9c30*/  FMUL.FTZ R36, R132.reuse, R96 ;  /* 0x0000006084247220 */ /* 0x040fe20000410000 */
[-C--:B------:R-:W-:Y:S04]  /*9c40*/  HMMA.16816.F32.BF16 R28, R64, R38.reuse, R28 ;  /* 0x00000026401c723c */ /* 0x080fe8000004181c */
[C---:B------:R-:W-:Y:S02]  /*9c50*/  FMUL.FTZ R37, R132.reuse, R97 ;  /* 0x0000006184257220 */ /* 0x040fe40000410000 */
[----:B------:R-:W-:Y:S02]  /*9c60*/  FFMA.FTZ R165, R137, c[0x0][0x23c], -R165 ;  /* 0x00008f0089a57a23 */ /* 0x000fe400000108a5 */
[C---:B------:R-:W-:Y:S01]  /*9c70*/  HMMA.16816.F32.BF16 R32, R128.reuse, R38, R32 ;  /* 0x000000268020723c */ /* 0x040fe20000041820 */
[----:B------:R-:W1:Y:S03]  /*9c80*/  MUFU.EX2 R164, R164 ;  /* 0x000000a400a47308 */ /* 0x000e660000000800 */
[----:B------:R-:W-:Y:S02]  /*9c90*/  FFMA.FTZ R170, R179, c[0x0][0x23c], -R170 ;  /* 0x00008f00b3aa7a23 */ /* 0x000fe400000108aa */
[----:B------:R-:W-:Y:S02]  /*9ca0*/  FFMA.FTZ R159, R132, R215, R159 ;  /* 0x000000d7849f7223 */ /* 0x000fe4000001009f */
[C---:B------:R-:W-:Y:S03]  /*9cb0*/  FMUL.FTZ R38, R3.reuse, R98 ;  /* 0x0000006203267220 */ /* 0x040fe60000410000 */
[----:B------:R-:W-:Y:S01]  /*9cc0*/  MUFU.EX2 R166, R166 ;  /* 0x000000a600a67308 */ /* 0x000fe20000000800 */
[C---:B------:R-:W-:Y:S02]  /*9cd0*/  FMUL.FTZ R39, R3.reuse, R99 ;  /* 0x0000006303277220 */ /* 0x040fe40000410000 */
[----:B------:R-:W2:Y:S01]  /*9ce0*/  LDSM.16.MT88.4 R96, [R188+0x6000] ;  /* 0x00600000bc60783b */ /* 0x000ea20000004200 */
[----:B------:R-:W-:Y:S02]  /*9cf0*/  FFMA.FTZ R152, R3, R210, R152 ;  /* 0x000000d203987223 */ /* 0x000fe40000010098 */
[----:B------:R-:W-:Y:S01]  /*9d00*/  FFMA.FTZ R146, R2, R213, R146 ;  /* 0x000000d502927223 */ /* 0x000fe20000010092 */
[----:B------:R-:W-:Y:S01]  /*9d10*/  MOV R2, R135 ;  /* 0x0000008700027202 */ /* 0x000fe20000000f00 */
[-C--:B------:R-:W-:Y:S02]  /*9d20*/  HMMA.16816.F32.BF16 R36, R128, R52.reuse, R36 ;  /* 0x000000348024723c */ /* 0x080fe40000041824 */
[----:B------:R-:W3:Y:S01]  /*9d30*/  MUFU.EX2 R167, R167 ;  /* 0x000000a700a77308 */ /* 0x000ee20000000800 */
[----:B------:R-:W-:Y:S01]  /*9d40*/  FFMA.FTZ R142, R0, R211, R142 ;  /* 0x000000d3008e7223 */ /* 0x000fe2000001008e */
[----:B------:R-:W-:Y:S01]  /*9d50*/  MOV R0, R133 ;  /* 0x0000008500007202 */ /* 0x000fe20000000f00 */
[----:B------:R-:W-:Y:S01]  /*9d60*/  FADD.FTZ R158, R158, R159 ;  /* 0x0000009f9e9e7221 */ /* 0x000fe20000010000 */
[----:B-1----:R-:W-:Y:S01]  /*9d70*/  F2FP.BF16.PACK_AB R72, R164, R163 ;  /* 0x000000a3a448723e */ /* 0x002fe200000010ff */
[----:B------:R-:W-:Y:S01]  /*9d80*/  FADD.FTZ R151, R151, R152 ;  /* 0x0000009897977221 */ /* 0x000fe20000010000 */
[C---:B------:R-:W-:Y:S04]  /*9d90*/  HMMA.16816.F32.BF16 R40, R64.reuse, R52, R40 ;  /* 0x000000344028723c */ /* 0x040fe80000041828 */
[----:B------:R-:W-:Y:S01]  /*9da0*/  MUFU.EX2 R168, R168 ;  /* 0x000000a800a87308 */ /* 0x000fe20000000800 */
[----:B------:R-:W-:Y:S02]  /*9db0*/  FADD.FTZ R145, R145, R146 ;  /* 0x0000009291917221 */ /* 0x000fe40000010000 */
[C---:B------:R-:W-:Y:S01]  /*9dc0*/  FMUL.FTZ R52, R132.reuse, R80 ;  /* 0x0000005084347220 */ /* 0x040fe20000410000 */
[-C--:B------:R-:W-:Y:S04]  /*9dd0*/  HMMA.16816.F32.BF16 R44, R64, R54.reuse, R44 ;  /* 0x00000036402c723c */ /* 0x080fe8000004182c */
[----:B------:R-:W-:Y:S02]  /*9de0*/  FMUL.FTZ R53, R132, R81 ;  /* 0x0000005184357220 */ /* 0x000fe40000410000 */
[----:B------:R-:W1:Y:S01]  /*9df0*/  MUFU.EX2 R169, R169 ;  /* 0x000000a900a97308 */ /* 0x000e620000000800 */
[----:B------:R-:W-:Y:S01]  /*9e00*/  FADD.FTZ R141, R141, R142 ;  /* 0x0000008e8d8d7221 */ /* 0x000fe20000010000 */
[C---:B------:R-:W-:Y:S04]  /*9e10*/  HMMA.16816.F32.BF16 R48, R128.reuse, R54, R48 ;  /* 0x000000368030723c */ /* 0x040fe80000041830 */
[----:B---3--:R-:W-:Y:S01]  /*9e20*/  F2FP.BF16.PACK_AB R73, R167, R166 ;  /* 0x000000a6a749723e */ /* 0x008fe200000010ff */
[----:B------:R-:W-:Y:S02]  /*9e30*/  FADD.FTZ R157, R157, R158 ;  /* 0x0000009e9d9d7221 */ /* 0x000fe40000010000 */
[C---:B------:R-:W-:Y:S01]  /*9e40*/  FMUL.FTZ R54, R3.reuse, R82 ;  /* 0x0000005203367220 */ /* 0x040fe20000410000 */
[----:B------:R-:W-:Y:S01]  /*9e50*/  MUFU.EX2 R171, R171 ;  /* 0x000000ab00ab7308 */ /* 0x000fe20000000800 */
[----:B------:R-:W-:Y:S02]  /*9e60*/  FMUL.FTZ R55, R3, R83 ;  /* 0x0000005303377220 */ /* 0x000fe40000410000 */
[----:B------:R-:W3:Y:S01]  /*9e70*/  LDSM.16.MT88.4 R80, [R190+0x6800] ;  /* 0x00680000be50783b */ /* 0x000ee20000004200 */
[----:B------:R-:W-:Y:S02]  /*9e80*/  FADD.FTZ R150, R150, R151 ;  /* 0x0000009796967221 */ /* 0x000fe40000010000 */
[----:B------:R-:W-:Y:S02]  /*9e90*/  FADD.FTZ R144, R144, R145 ;  /* 0x0000009190907221 */ /* 0x000fe40000010000 */
[-C--:B--2---:R-:W-:Y:S02]  /*9ea0*/  HMMA.16816.F32.BF16 R52, R128, R96.reuse, R52 ;  /* 0x000000608034723c */ /* 0x084fe40000041834 */
[----:B------:R-:W2:Y:S01]  /*9eb0*/  MUFU.EX2 R172, R172 ;  /* 0x000000ac00ac7308 */ /* 0x000ea20000000800 */
[----:B------:R-:W-:Y:S02]  /*9ec0*/  FADD.FTZ R140, R140, R141 ;  /* 0x0000008d8c8c7221 */ /* 0x000fe40000010000 */
[----:B------:R-:W-:Y:S01]  /*9ed0*/  FADD.FTZ R156, R156, R157 ;  /* 0x0000009d9c9c7221 */ /* 0x000fe20000010000 */
[----:B-1----:R-:W-:Y:S01]  /*9ee0*/  F2FP.BF16.PACK_AB R74, R169, R168 ;  /* 0x000000a8a94a723e */ /* 0x002fe200000010ff */
[----:B------:R-:W-:Y:S01]  /*9ef0*/  FADD.FTZ R149, R149, R150 ;  /* 0x0000009695957221 */ /* 0x000fe20000010000 */
[C---:B------:R-:W-:Y:S04]  /*9f00*/  HMMA.16816.F32.BF16 R56, R64.reuse, R96, R56 ;  /* 0x000000604038723c */ /* 0x040fe80000041838 */
[----:B------:R-:W-:Y:S01]  /*9f10*/  MUFU.EX2 R173, R173 ;  /* 0x000000ad00ad7308 */ /* 0x000fe20000000800 */
[----:B------:R-:W-:Y:S02]  /*9f20*/  FADD.FTZ R144, R143, R144 ;  /* 0x000000908f907221 */ /* 0x000fe40000010000 */
[----:B------:R-:W-:Y:S01]  /*9f30*/  FADD.FTZ R139, R139, R140 ;  /* 0x0000008c8b8b7221 */ /* 0x000fe20000010000 */
[-C--:B------:R-:W-:Y:S04]  /*9f40*/  HMMA.16816.F32.BF16 R60, R64, R98.reuse, R60 ;  /* 0x00000062403c723c */ /* 0x080fe8000004183c */
[----:B------:R-:W-:Y:S02]  /*9f50*/  FADD.FTZ R163, R163, R144 ;  /* 0x00000090a3a37221 */ /* 0x000fe40000010000 */
[----:B------:R-:W-:Y:S01]  /*9f60*/  MUFU.EX2 R174, R174 ;  /* 0x000000ae00ae7308 */ /* 0x000fe20000000800 */
[----:B------:R-:W-:Y:S01]  /*9f70*/  FMUL.FTZ R64, R132, R68 ;  /* 0x0000004484407220 */ /* 0x000fe20000410000 */
[----:B------:R-:W-:Y:S01]  /*9f80*/  F2FP.BF16.PACK_AB R68, R154, R155 ;  /* 0x0000009b9a44723e */ /* 0x000fe200000010ff */
[----:B------:R-:W-:Y:S03]  /*9f90*/  FMUL.FTZ R65, R132, R69 ;  /* 0x0000004584417220 */ /* 0x000fe60000410000 */
[----:B------:R-:W-:Y:S01]  /*9fa0*/  FMUL.FTZ R66, R3, R70 ;  /* 0x0000004603427220 */ /* 0x000fe20000410000 */
[----:B------:R-:W-:Y:S01]  /*9fb0*/  F2FP.BF16.PACK_AB R69, R147, R148 ;  /* 0x000000949345723e */ /* 0x000fe200000010ff */
[----:B------:R-:W-:Y:S01]  /*9fc0*/  FMUL.FTZ R67, R3, R71 ;  /* 0x0000004703437220 */ /* 0x000fe20000410000 */
[----:B------:R-:W-:Y:S01]  /*9fd0*/  F2FP.BF16.PACK_AB R70, R160, R153 ;  /* 0x00000099a046723e */ /* 0x000fe200000010ff */
[----:B------:R-:W-:Y:S01]  /*9fe0*/  MUFU.EX2 R175, R175 ;  /* 0x000000af00af7308 */ /* 0x000fe20000000800 */
[----:B------:R-:W-:Y:S01]  /*9ff0*/  F2FP.BF16.PACK_AB R71, R162, R161 ;  /* 0x000000a1a247723e */ /* 0x000fe200000010ff */
[----:B------:R-:W-:Y:S01]  /*a000*/  FADD.FTZ R155, R155, R156 ;  /* 0x0000009c9b9b7221 */ /* 0x000fe20000010000 */
[----:B--2---:R-:W-:Y:S01]  /*a010*/  F2FP.BF16.PACK_AB R75, R172, R171 ;  /* 0x000000abac4b723e */ /* 0x004fe200000010ff */
[----:B------:R-:W-:Y:S01]  /*a020*/  FADD.FTZ R148, R148, R149 ;  /* 0x0000009594947221 */ /* 0x000fe20000010000 */
[----:B------:R-:W-:Y:S04]  /*a030*/  HMMA.16816.F32.BF16 R64, R128, R98, R64 ;  /* 0x000000628040723c */ /* 0x000fe80000041840 */
[----:B------:R-:W-:Y:S01]  /*a040*/  MOV R3, R136 ;  /* 0x0000008800037202 */ /* 0x000fe20000000f00 */
[----:B------:R-:W-:Y:S01]  /*a050*/  MUFU.EX2 R230, R230 ;  /* 0x000000e600e67308 */ /* 0x000fe20000000800 */
[----:B------:R-:W-:Y:S01]  /*a060*/  FADD.FTZ R166, R166, R139 ;  /* 0x0000008ba6a67221 */ /* 0x000fe20000010000 */
[----:B------:R-:W-:Y:S01]  /*a070*/  MOV R139, R134 ;  /* 0x00000086008b7202 */ /* 0x000fe20000000f00 */
[-C--:B------:R-:W-:Y:S05]  /*a080*/  HMMA.16816.F32.BF16 R4, R68, R76.reuse, R4 ;  /* 0x0000004c4404723c */ /* 0x080fea0000041804 */
[----:B------:R-:W-:Y:S02]  /*a090*/  FADD.FTZ R154, R154, R155 ;  /* 0x0000009b9a9a7221 */ /* 0x000fe40000010000 */
[----:B------:R-:W-:Y:S01]  /*a0a0*/  MUFU.EX2 R232, R232 ;  /* 0x000000e800e87308 */ /* 0x000fe20000000800 */
[C---:B------:R-:W-:Y:S04]  /*a0b0*/  HMMA.16816.F32.BF16 R8, R72.reuse, R76, R8 ;  /* 0x0000004c4808723c */ /* 0x040fe80000041808 */
[----:B------:R-:W-:Y:S02]  /*a0c0*/  FADD.FTZ R148, R147, R148 ;  /* 0x0000009493947221 */ /* 0x000fe40000010000 */
[----:B------:R-:W-:Y:S02]  /*a0d0*/  FADD.FTZ R163, R164, R163 ;  /* 0x000000a3a4a37221 */ /* 0x000fe40000010000 */
[-C--:B------:R-:W-:Y:S01]  /*a0e0*/  HMMA.16816.F32.BF16 R12, R72, R78.reuse, R12 ;  /* 0x0000004e480c723c */ /* 0x080fe2000004180c */
[----:B------:R-:W-:Y:S03]  /*a0f0*/  MUFU.EX2 R235, R235 ;  /* 0x000000eb00eb7308 */ /* 0x000fe60000000800 */
[----:B------:R-:W-:Y:S02]  /*a100*/  FADD.FTZ R166, R167, R166 ;  /* 0x000000a6a7a67221 */ /* 0x000fe40000010000 */
[----:B------:R-:W-:Y:S02]  /*a110*/  FADD.FTZ R153, R153, R154 ;  /* 0x0000009a99997221 */ /* 0x000fe40000010000 */
[C---:B------:R-:W-:Y:S01]  /*a120*/  HMMA.16816.F32.BF16 R16, R68.reuse, R78, R16 ;  /* 0x0000004e4410723c */ /* 0x040fe20000041810 */
[----:B------:R-:W1:Y:S02]  /*a130*/  LDSM.16.MT88.4 R76, [R188+0x6800] ;  /* 0x00680000bc4c783b */ /* 0x000e640000004200 */
[----:B------:R-:W-:Y:S01]  /*a140*/  MUFU.EX2 R234, R234 ;  /* 0x000000ea00ea7308 */ /* 0x000fe20000000800 */
[----:B------:R-:W-:Y:S02]  /*a150*/  FADD.FTZ R161, R161, R148 ;  /* 0x00000094a1a17221 */ /* 0x000fe40000010000 */
[----:B------:R-:W-:Y:S02]  /*a160*/  FADD.FTZ R168, R168, R163 ;  /* 0x000000a3a8a87221 */ /* 0x000fe40000010000 */
[-C--:B---3--:R-:W-:Y:S04]  /*a170*/  HMMA.16816.F32.BF16 R20, R68, R80.reuse, R20 ;  /* 0x000000504414723c */ /* 0x088fe80000041814 */
        /* <DEDUP_REMOVED lines=8> */
[----:B------:R-:W-:Y:S04]  /*a200*/  FADD.FTZ R171, R172, R171 ;  /* 0x000000abacab7221 */ /* 0x000fe80000010000 */
[C---:B------:R-:W-:Y:S01]  /*a210*/  HMMA.16816.F32.BF16 R32, R68.reuse, R82, R32 ;  /* 0x000000524420723c */ /* 0x040fe20000041820 */
[----:B------:R-:W2:Y:S01]  /*a220*/  LDSM.16.MT88.4 R80, [R191+0x7000] ;  /* 0x00700000bf50783b */ /* 0x000ea20000004200 */
[----:B------:R-:W3:Y:S06]  /*a230*/  MUFU.EX2 R236, R236 ;  /* 0x000000ec00ec7308 */ /* 0x000eec0000000800 */
[-C--:B------:R-:W-:Y:S04]  /*a240*/  HMMA.16816.F32.BF16 R36, R68, R84.reuse, R36 ;  /* 0x000000544424723c */ /* 0x080fe80000041824 */
[----:B------:R-:W-:Y:S04]  /*a250*/  MUFU.EX2 R226, R226 ;  /* 0x000000e200e27308 */ /* 0x000fe80000000800 */
[C---:B------:R-:W-:Y:S06]  /*a260*/  HMMA.16816.F32.BF16 R40, R72.reuse, R84, R40 ;  /* 0x000000544828723c */ /* 0x040fec0000041828 */
[----:B------:R-:W4:Y:S02]  /*a270*/  MUFU.EX2 R231, R231 ;  /* 0x000000e700e77308 */ /* 0x000f240000000800 */
[-C--:B------:R-:W-:Y:S08]  /*a280*/  HMMA.16816.F32.BF16 R44, R72, R86.reuse, R44 ;  /* 0x00000056482c723c */ /* 0x080ff0000004182c */
[C---:B------:R-:W-:Y:S01]  /*a290*/  HMMA.16816.F32.BF16 R48, R68.reuse, R86, R48 ;  /* 0x000000564430723c */ /* 0x040fe20000041830 */
[----:B------:R-:W5:Y:S01]  /*a2a0*/  LDSM.16.MT88.4 R84, [R190+0x7000] ;  /* 0x00700000be54783b */ /* 0x000f620000004200 */
[----:B------:R-:W-:Y:S06]  /*a2b0*/  MUFU.EX2 R223, R223 ;  /* 0x000000df00df7308 */ /* 0x000fec0000000800 */
[-C--:B-1----:R-:W-:Y:S04]  /*a2c0*/  HMMA.16816.F32.BF16 R52, R68, R76.reuse, R52 ;  /* 0x0000004c4434723c */ /* 0x082fe80000041834 */
[----:B------:R-:W1:Y:S04]  /*a2d0*/  MUFU.EX2 R224, R224 ;  /* 0x000000e000e07308 */ /* 0x000e680000000800 */
[C---:B------:R-:W-:Y:S06]  /*a2e0*/  HMMA.16816.F32.BF16 R56, R72.reuse, R76, R56 ;  /* 0x0000004c4838723c */ /* 0x040fec0000041838 */
[----:B------:R-:W-:Y:S02]  /*a2f0*/  MUFU.EX2 R222, R222 ;  /* 0x000000de00de7308 */ /* 0x000fe40000000800 */
[-C--:B------:R-:W-:Y:S07]  /*a300*/  HMMA.16816.F32.BF16 R60, R72, R78.reuse, R60 ;  /* 0x0000004e483c723c */ /* 0x080fee000004183c */
[----:B---3--:R-:W-:Y:S01]  /*a310*/  F2FP.BF16.PACK_AB R72, R236, R229 ;  /* 0x000000e5ec48723e */ /* 0x008fe200000010ff */
[----:B------:R-:W-:Y:S01]  /*a320*/  HMMA.16816.F32.BF16 R64, R68, R78, R64 ;  /* 0x0000004e4440723c */ /* 0x000fe20000041840 */
[----:B------:R-:W3:Y:S01]  /*a330*/  MUFU.EX2 R225, R225 ;  /* 0x000000e100e17308 */ /* 0x000ee20000000800 */
[----:B------:R-:W5:Y:S02]  /*a340*/  LDSM.16.MT88.4 R76, [R189+0x7000] ;  /* 0x00700000bd4c783b */ /* 0x000f640000004200 */
[----:B----4-:R-:W-:Y:S01]  /*a350*/  F2FP.BF16.PACK_AB R73, R231, R226 ;  /* 0x000000e2e749723e */ /* 0x010fe200000010ff */
[----:B------:R-:W-:Y:S01]  /*a360*/  FADD.FTZ R229, R229, R168 ;  /* 0x000000a8e5e57221 */ /* 0x000fe20000010000 */
[----:B-1----:R-:W-:Y:S01]  /*a370*/  F2FP.BF16.PACK_AB R74, R224, R223 ;  /* 0x000000dfe04a723e */ /* 0x002fe200000010ff */
[----:B------:R-:W-:Y:S01]  /*a380*/  FADD.FTZ R226, R226, R171 ;  /* 0x000000abe2e27221 */ /* 0x000fe20000010000 */
[----:B------:R-:W-:Y:S01]  /*a390*/  F2FP.BF16.PACK_AB R68, R174, R173 ;  /* 0x000000adae44723e */ /* 0x000fe200000010ff */
[----:B------:R-:W-:Y:S02]  /*a3a0*/  FADD.FTZ R173, R173, R160 ;  /* 0x000000a0adad7221 */ /* 0x000fe40000010000 */
[----:B------:R-:W-:Y:S01]  /*a3b0*/  MUFU.EX2 R218, R218 ;  /* 0x000000da00da7308 */ /* 0x000fe20000000800 */
[----:B------:R-:W-:Y:S01]  /*a3c0*/  F2FP.BF16.PACK_AB R69, R230, R175 ;  /* 0x000000afe645723e */ /* 0x000fe200000010ff */
[----:B------:R-:W-:Y:S01]  /*a3d0*/  FADD.FTZ R175, R175, R162 ;  /* 0x000000a2afaf7221 */ /* 0x000fe20000010000 */
[----:B------:R-:W-:Y:S01]  /*a3e0*/  F2FP.BF16.PACK_AB R70, R235, R232 ;  /* 0x000000e8eb46723e */ /* 0x000fe200000010ff */
[----:B------:R-:W-:Y:S01]  /*a3f0*/  FADD.FTZ R173, R174, R173 ;  /* 0x000000adaead7221 */ /* 0x000fe20000010000 */
[----:B------:R-:W-:Y:S01]  /*a400*/  F2FP.BF16.PACK_AB R71, R237, R234 ;  /* 0x000000eaed47723e */ /* 0x000fe200000010ff */
[----:B------:R-:W-:Y:S02]  /*a410*/  FADD.FTZ R175, R230, R175 ;  /* 0x000000afe6af7221 */ /* 0x000fe40000010000 */
[----:B------:R-:W-:Y:S02]  /*a420*/  FADD.FTZ R236, R236, R229 ;  /* 0x000000e5ecec7221 */ /* 0x000fe40000010000 */
[----:B------:R-:W-:Y:S01]  /*a430*/  MUFU.EX2 R219, R219 ;  /* 0x000000db00db7308 */ /* 0x000fe20000000800 */
[----:B------:R-:W-:Y:S01]  /*a440*/  FADD.FTZ R231, R231, R226 ;  /* 0x000000e2e7e77221 */ /* 0x000fe20000010000 */
[-C--:B--2---:R-:W-:Y:S03]  /*a450*/  HMMA.16816.F32.BF16 R4, R68, R80.reuse, R4 ;  /* 0x000000504404723c */ /* 0x084fe60000041804 */
[----:B---3--:R-:W-:Y:S01]  /*a460*/  F2FP.BF16.PACK_AB R75, R225, R222 ;  /* 0x000000dee14b723e */ /* 0x008fe200000010ff */
[----:B------:R-:W-:Y:S02]  /*a470*/  FADD.FTZ R232, R232, R173 ;  /* 0x000000ade8e87221 */ /* 0x000fe40000010000 */
[----:B------:R-:W-:Y:S02]  /*a480*/  FADD.FTZ R234, R234, R175 ;  /* 0x000000afeaea7221 */ /* 0x000fe40000010000 */
[----:B------:R-:W-:Y:S01]  /*a490*/  MUFU.EX2 R214, R214 ;  /* 0x000000d600d67308 */ /* 0x000fe20000000800 */
[----:B------:R-:W-:Y:S01]  /*a4a0*/  FADD.FTZ R223, R223, R236 ;  /* 0x000000ecdfdf7221 */ /* 0x000fe20000010000 */
        /* <DEDUP_REMOVED lines=10> */
[----:B------:R-:W-:Y:S04]  /*a550*/  FADD.FTZ R225, R225, R222 ;  /* 0x000000dee1e17221 */ /* 0x000fe80000010000 */
[-C--:B-----5:R-:W-:Y:S05]  /*a560*/  HMMA.16816.F32.BF16 R20, R68, R84.reuse, R20 ;  /* 0x000000544414723c */ /* 0x0a0fea0000041814 */
[----:B------:R-:W-:Y:S03]  /*a570*/  MUFU.EX2 R233, R233 ;  /* 0x000000e900e97308 */ /* 0x000fe60000000800 */
[C---:B------:R-:W-:Y:S07]  /*a580*/  HMMA.16816.F32.BF16 R24, R72.reuse, R84, R24 ;  /* 0x000000544818723c */ /* 0x040fee0000041818 */
[----:B------:R-:W-:Y:S01]  /*a590*/  MUFU.EX2 R183, R183 ;  /* 0x000000b700b77308 */ /* 0x000fe20000000800 */
[-C--:B------:R-:W-:Y:S08]  /*a5a0*/  HMMA.16816.F32.BF16 R28, R72, R86.reuse, R28 ;  /* 0x00000056481c723c */ /* 0x080ff0000004181c */
[C---:B------:R-:W-:Y:S01]  /*a5b0*/  HMMA.16816.F32.BF16 R32, R68.reuse, R86, R32 ;  /* 0x000000564420723c */ /* 0x040fe20000041820 */
[----:B------:R-:W2:Y:S01]  /*a5c0*/  LDSM.16.MT88.4 R84, [R189+0x7800] ;  /* 0x00780000bd54783b */ /* 0x000ea20000004200 */
[----:B------:R-:W-:Y:S06]  /*a5d0*/  MUFU.EX2 R182, R227 ;  /* 0x000000e300b67308 */ /* 0x000fec0000000800 */
[-C--:B------:R-:W-:Y:S04]  /*a5e0*/  HMMA.16816.F32.BF16 R36, R68, R76.reuse, R36 ;  /* 0x0000004c4424723c */ /* 0x080fe80000041824 */
[----:B------:R-:W-:Y:S04]  /*a5f0*/  MUFU.EX2 R181, R181 ;  /* 0x000000b500b57308 */ /* 0x000fe80000000800 */
[C---:B------:R-:W-:Y:S06]  /*a600*/  HMMA.16816.F32.BF16 R40, R72.reuse, R76, R40 ;  /* 0x0000004c4828723c */ /* 0x040fec0000041828 */
[----:B------:R-:W3:Y:S02]  /*a610*/  MUFU.EX2 R180, R180 ;  /* 0x000000b400b47308 */ /* 0x000ee40000000800 */
[-C--:B------:R-:W-:Y:S08]  /*a620*/  HMMA.16816.F32.BF16 R44, R72, R78.reuse, R44 ;  /* 0x0000004e482c723c */ /* 0x080ff0000004182c */
[C---:B------:R-:W-:Y:S01]  /*a630*/  HMMA.16816.F32.BF16 R48, R68.reuse, R78, R48 ;  /* 0x0000004e4430723c */ /* 0x040fe20000041830 */
[----:B------:R-:W-:Y:S07]  /*a640*/  MUFU.EX2 R178, R178 ;  /* 0x000000b200b27308 */ /* 0x000fee0000000800 */
[-C--:B-1----:R-:W-:Y:S03]  /*a650*/  HMMA.16816.F32.BF16 R52, R68, R80.reuse, R52 ;  /* 0x000000504434723c */ /* 0x082fe60000041834 */
[----:B------:R-:W1:Y:S05]  /*a660*/  MUFU.EX2 R177, R177 ;  /* 0x000000b100b17308 */ /* 0x000e6a0000000800 */
[C---:B------:R-:W-:Y:S05]  /*a670*/  HMMA.16816.F32.BF16 R56, R72.reuse, R80, R56 ;  /* 0x000000504838723c */ /* 0x040fea0000041838 */
[----:B------:R-:W-:Y:S03]  /*a680*/  MUFU.EX2 R176, R176 ;  /* 0x000000b000b07308 */ /* 0x000fe60000000800 */
[-C--:B------:R-:W-:Y:S07]  /*a690*/  HMMA.16816.F32.BF16 R60, R72, R82.reuse, R60 ;  /* 0x00000052483c723c */ /* 0x080fee000004183c */
[----:B------:R-:W4:Y:S01]  /*a6a0*/  MUFU.EX2 R179, R170 ;  /* 0x000000aa00b37308 */ /* 0x000f220000000800 */
[----:B------:R-:W-:Y:S04]  /*a6b0*/  HMMA.16816.F32.BF16 R64, R68, R82, R64 ;  /* 0x000000524440723c */ /* 0x000fe80000041840 */
[----:B---3--:R-:W-:Y:S01]  /*a6c0*/  F2FP.BF16.PACK_AB R72, R180, R181 ;  /* 0x000000b5b448723e */ /* 0x008fe200000010ff */
[----:B------:R-:W-:Y:S01]  /*a6d0*/  FADD.FTZ R181, R181, R224 ;  /* 0x000000e0b5b57221 */ /* 0x000fe20000010000 */
[----:B-1----:R-:W-:Y:S01]  /*a6e0*/  F2FP.BF16.PACK_AB R73, R177, R178 ;  /* 0x000000b2b149723e */ /* 0x002fe200000010ff */
[----:B------:R-:W-:Y:S01]  /*a6f0*/  FADD.FTZ R178, R178, R225 ;  /* 0x000000e1b2b27221 */ /* 0x000fe20000010000 */
[----:B------:R-:W-:Y:S01]  /*a700*/  F2FP.BF16.PACK_AB R68, R219, R218 ;  /* 0x000000dadb44723e */ /* 0x000fe200000010ff */
[----:B------:R-:W-:Y:S03]  /*a710*/  MUFU.EX2 R138, R138 ;  /* 0x0000008a008a7308 */ /* 0x000fe60000000800 */
[----:B------:R-:W-:Y:S01]  /*a720*/  F2FP.BF16.PACK_AB R69, R239, R214 ;  /* 0x000000d6ef45723e */ /* 0x000fe200000010ff */
[----:B------:R-:W-:Y:S01]  /*a730*/  FADD.FTZ R218, R218, R235 ;  /* 0x000000ebdada7221 */ /* 0x000fe20000010000 */
[----:B------:R-:W-:Y:S01]  /*a740*/  F2FP.BF16.PACK_AB R70, R233, R212 ;  /* 0x000000d4e946723e */ /* 0x000fe200000010ff */
[----:B------:R-:W-:Y:S01]  /*a750*/  FADD.FTZ R214, R214, R237 ;  /* 0x000000edd6d67221 */ /* 0x000fe20000010000 */
[----:B------:R-:W-:Y:S01]  /*a760*/  F2FP.BF16.PACK_AB R71, R182, R183 ;  /* 0x000000b7b647723e */ /* 0x000fe200000010ff */
[----:B------:R-:W-:Y:S02]  /*a770*/  FADD.FTZ R219, R219, R218 ;  /* 0x000000dadbdb7221 */ /* 0x000fe40000010000 */
[----:B------:R-:W1:Y:S01]  /*a780*/  MUFU.EX2 R165, R165 ;  /* 0x000000a500a57308 */ /* 0x000e620000000800 */
[----:B------:R-:W-:Y:S02]  /*a790*/  FADD.FTZ R214, R239, R214 ;  /* 0x000000d6efd67221 */ /* 0x000fe40000010000 */
[----:B------:R-:W-:Y:S01]  /*a7a0*/  FADD.FTZ R181, R180, R181 ;  /* 0x000000b5b4b57221 */ /* 0x000fe20000010000 */
[-C--:B------:R-:W-:Y:S01]  /*a7b0*/  HMMA.16816.F32.BF16 R128, R68, R116.reuse, R4 ;  /* 0x000000744480723c */ /* 0x080fe20000041804 */
[----:B------:R-:W3:Y:S02]  /*a7c0*/  LDSM.16.MT88.4 R4, [R188+0x7800] ;  /* 0x00780000bc04783b */ /* 0x000ee40000004200 */
[----:B----4-:R-:W-:Y:S01]  /*a7d0*/  F2FP.BF16.PACK_AB R74, R179, R176 ;  /* 0x000000b0b34a723e */ /* 0x010fe200000010ff */
[----:B------:R-:W-:Y:S02]  /*a7e0*/  FADD.FTZ R177, R177, R178 ;  /* 0x000000b2b1b17221 */ /* 0x000fe40000010000 */
[----:B------:R-:W-:Y:S02]  /*a7f0*/  FADD.FTZ R212, R212, R219 ;  /* 0x000000dbd4d47221 */ /* 0x000fe40000010000 */
[----:B------:R-:W-:Y:S04]  /*a800*/  FADD.FTZ R183, R183, R214 ;  /* 0x000000d6b7b77221 */ /* 0x000fe80000010000 */
[----:B------:R-:W-:Y:S02]  /*a810*/  FADD.FTZ R176, R176, R181 ;  /* 0x000000b5b0b07221 */ /* 0x000fe40000010000 */
[----:B------:R-:W-:Y:S02]  /*a820*/  FADD.FTZ R215, R233, R212 ;  /* 0x000000d4e9d77221 */ /* 0x000fe40000010000 */
[----:B------:R-:W-:Y:S02]  /*a830*/  FADD.FTZ R210, R182, R183 ;  /* 0x000000b7b6d27221 */ /* 0x000fe40000010000 */
[----:B------:R-:W-:Y:S01]  /*a840*/  FADD.FTZ R213, R179, R176 ;  /* 0x000000b0b3d57221 */ /* 0x000fe20000010000 */
[C---:B-1----:R-:W-:Y:S01]  /*a850*/  F2FP.BF16.PACK_AB R75, R165.reuse, R138 ;  /* 0x0000008aa54b723e */ /* 0x042fe200000010ff */
[----:B------:R-:W-:Y:S04]  /*a860*/  FADD.FTZ R138, R138, R177 ;  /* 0x000000b18a8a7221 */ /* 0x000fe80000010000 */
[----:B------:R-:W-:Y:S02]  /*a870*/  FADD.FTZ R211, R165, R138 ;  /* 0x0000008aa5d37221 */ /* 0x000fe40000010000 */
[C---:B------:R-:W-:Y:S08]  /*a880*/  HMMA.16816.F32.BF16 R124, R72.reuse, R116, R8 ;  /* 0x00000074487c723c */ /* 0x040ff00000041808 */
[-C--:B------:R-:W-:Y:S08]  /*a890*/  HMMA.16816.F32.BF16 R120, R72, R118.reuse, R12 ;  /* 0x000000764878723c */ /* 0x080ff0000004180c */
[C---:B------:R-:W-:Y:S08]  /*a8a0*/  HMMA.16816.F32.BF16 R116, R68.reuse, R118, R16 ;  /* 0x000000764474723c */ /* 0x040ff00000041810 */
        /* <DEDUP_REMOVED lines=13> */
.L_x_604:
[----:B------:R-:W1:Y:S01]  /*a980*/  SHFL.BFLY PT, R0, R215, 0x2, 0x1f ;  /* 0x0c401f00d7007f89 */ /* 0x000e6200000e0000 */
[----:B------:R-:W-:Y:S01]  /*a990*/  ULDC.U8 UR4, c[0x0][0x329] ;  /* 0x0000ca4000047ab9 */ /* 0x000fe20000000000 */
[----:B------:R-:W-:Y:S01]  /*a9a0*/  MOV R10, 0x3f800000 ;  /* 0x3f800000000a7802 */ /* 0x000fe20000000f00 */
[----:B------:R-:W-:Y:S01]  /*a9b0*/  ULDC.U8 UR5, c[0x0][0x328] ;  /* 0x0000ca0000057ab9 */ /* 0x000fe20000000000 */
[----:B------:R-:W2:Y:S01]  /*a9c0*/  SHFL.BFLY PT, R5, R210, 0x2, 0x1f ;  /* 0x0c401f00d2057f89 */ /* 0x000ea200000e0000 */
[----:B------:R-:W-:Y:S01]  /*a9d0*/  ISETP.NE.AND P0, PT, RZ, UR4, PT ;  /* 0x00000004ff007c0c */ /* 0x000fe2000bf05270 */
[----:B------:R-:W-:Y:S01]  /*a9e0*/  IMAD.MOV.U32 R14, RZ, RZ, 0x3f800000 ;  /* 0x3f800000ff0e7424 */ /* 0x000fe200078e00ff */
[----:B------:R-:W-:Y:S01]  /*a9f0*/  ISETP.NE.AND P3, PT, RZ, UR5, PT ;  /* 0x00000005ff007c0c */ /* 0x000fe2000bf65270 */
[----:B------:R-:W3:Y:S01]  /*aa00*/  SHFL.BFLY PT, R4, R213, 0x2, 0x1f ;  /* 0x0c401f00d5047f89 */ /* 0x000ee200000e0000 */
[----:B------:R-:W-:Y:S01]  /*aa10*/  CS2R R50, SRZ ;  /* 0x0000000000327805 */ /* 0x000fe2000001ff00 */
[----:B------:R-:W-:Y:S02]  /*aa20*/  BSSY B0, `(.L_x_608) ;  /* 0x0000116000007945 */ /* 0x000fe40003800000 */
[----:B------:R-:W4:Y:S04]  /*aa30*/  SHFL.BFLY PT, R2, R211, 0x2, 0x1f ;  /* 0x0c401f00d3027f89 */ /* 0x000f2800000e0000 */
[----:B------:R-:W5:Y:S02]  /*aa40*/  S2R R44, SR_CTAID.X ;  /* 0x00000000002c7919 */ /* 0x000f640000002500 */
[----:B------:R-:W-:Y:S01]  /*aa50*/  @P0 MOV R7, c[0x0][0x210] ;  /* 0x0000840000070a02 */ /* 0x000fe20000000f00 */
[----:B------:R-:W-:Y:S01]  /*aa60*/  @P0 IMAD.MOV.U32 R45, RZ, RZ, 0x1 ;  /* 0x00000001ff2d0424 */ /* 0x000fe200078e00ff */
[----:B------:R-:W5:Y:S01]  /*aa70*/  S2R R46, SR_CTAID.Z ;  /* 0x00000000002e7919 */ /* 0x000f620000002700 */
[----:B------:R-:W-:-:S02]  /*aa80*/  @P0 MOV R47, c[0x0][0x210] ;  /* 0x00008400002f0a02 */ /* 0x000fc40000000f00 */
[----:B------:R-:W-:Y:S01]  /*aa90*/  @P0 IMAD R7, R7, c[0x0][0x214], RZ ;  /* 0x0000850007070a24 */ /* 0x000fe200078e02ff */
[----:B------:R-:W-:Y:S01]  /*aaa0*/  @!P0 MOV R47, 0x1 ;  /* 0x00000001002f8802 */ /* 0x000fe20000000f00 */
[----:B-1----:R-:W-:Y:S02]  /*aab0*/  FADD.FTZ R3, R0, R215 ;  /* 0x000000d700037221 */ /* 0x002fe40000010000 */
[----:B------:R-:W1:Y:S01]  /*aac0*/  S2R R0, SR_TID.X ;  /* 0x0000000000007919 */ /* 0x000e620000002100 */
[----:B--2---:R-:W-:-:S03]  /*aad0*/  FADD.FTZ R8, R5, R210 ;  /* 0x000000d205087221 */ /* 0x004fc60000010000 */
[----:B------:R-:W2:Y:S01]  /*aae0*/  SHFL.BFLY PT, R6, R3, 0x1, 0x1f ;  /* 0x0c201f0003067f89 */ /* 0x000ea200000e0000 */
[----:B---3--:R-:W-:-:S03]  /*aaf0*/  FADD.FTZ R15, R4, R213 ;  /* 0x000000d5040f7221 */ /* 0x008fc60000010000 */
[----:B------:R-:W3:Y:S01]  /*ab00*/  SHFL.BFLY PT, R5, R8, 0x1, 0x1f ;  /* 0x0c201f0008057f89 */ /* 0x000ee200000e0000 */
[----:B----4-:R-:W-:-:S03]  /*ab10*/  FADD.FTZ R11, R2, R211 ;  /* 0x000000d3020b7221 */ /* 0x010fc60000010000 */
[----:B------:R-:W4:Y:S04]  /*ab20*/  SHFL.BFLY PT, R4, R15, 0x1, 0x1f ;  /* 0x0c201f000f047f89 */ /* 0x000f2800000e0000 */
[----:B------:R-:W5:Y:S01]  /*ab30*/  SHFL.BFLY PT, R2, R11, 0x1, 0x1f ;  /* 0x0c201f000b027f89 */ /* 0x000f6200000e0000 */
[----:B--2---:R-:W-:Y:S01]  /*ab40*/  FADD.FTZ R6, R3, R6 ;  /* 0x0000000603067221 */ /* 0x004fe20000010000 */
[----:B-1----:R-:W-:Y:S01]  /*ab50*/  SHF.R.S32.HI R3, RZ, 0x1f, R0 ;  /* 0x0000001fff037819 */ /* 0x002fe20000011400 */
[----:B---3--:R-:W-:-:S03]  /*ab60*/  FADD.FTZ R5, R8, R5 ;  /* 0x0000000508057221 */ /* 0x008fc60000010000 */
[----:B------:R-:W-:Y:S02]  /*ab70*/  LEA.HI R9, R3, R0, RZ, 0x2 ;  /* 0x0000000003097211 */ /* 0x000fe400078f10ff */
[----:B------:R-:W-:Y:S01]  /*ab80*/  FSETP.NE.FTZ.AND P6, PT, R6, RZ, PT ;  /* 0x000000ff0600720b */ /* 0x000fe20003fd5000 */
[----:B----4-:R-:W-:Y:S01]  /*ab90*/  FADD.FTZ R4, R15, R4 ;  /* 0x000000040f047221 */ /* 0x010fe20000010000 */
[--C-:B------:R-:W-:Y:S02]  /*aba0*/  SHF.R.S32.HI R13, RZ, 0x2, R9.reuse ;  /* 0x00000002ff0d7819 */ /* 0x100fe40000011409 */
[----:B------:R-:W-:Y:S01]  /*abb0*/  SHF.R.S32.HI R12, RZ, 0x1f, R9 ;  /* 0x0000001fff0c7819 */ /* 0x000fe20000011409 */
[----:B-----5:R-:W-:Y:S01]  /*abc0*/  FADD.FTZ R2, R11, R2 ;  /* 0x000000020b027221 */ /* 0x020fe20000010000 */
[----:B------:R-:W-:Y:S02]  /*abd0*/  @!P0 MOV R8, c[0x0][0x214] ;  /* 0x0000850000088a02 */ /* 0x000fe40000000f00 */
[----:B------:R-:W-:-:S02]  /*abe0*/  LEA.HI R12, R12, R13, RZ, 0x3 ;  /* 0x0000000d0c0c7211 */ /* 0x000fc400078f18ff */
[----:B------:R-:W-:Y:S02]  /*abf0*/  @!P0 SEL R7, R8, c[0x0][0x234], !P3 ;  /* 0x00008d0008078a07 */ /* 0x000fe40005800000 */
[----:B------:R-:W-:Y:S01]  /*ac00*/  LOP3.LUT R12, R12, 0xfffffff8, RZ, 0xc0, !PT ;  /* 0xfffffff80c0c7812 */ /* 0x000fe200078ec0ff */
[----:B------:R-:W1:Y:S01]  /*ac10*/  @P6 MUFU.RCP R10, R6 ;  /* 0x00000006000a6308 */ /* 0x000e620000001000 */
[----:B------:R-:W-:Y:S01]  /*ac20*/  FSETP.NE.FTZ.AND P5, PT, R5, RZ, PT ;  /* 0x000000ff0500720b */ /* 0x000fe20003fb5000 */
[----:B------:R-:W-:Y:S01]  /*ac30*/  @!P0 IMAD R45, R7, c[0x0][0x1c0], RZ ;  /* 0x00007000072d8a24 */ /* 0x000fe200078e02ff */
[----:B------:R-:W-:Y:S01]  /*ac40*/  FSETP.NE.FTZ.AND P4, PT, R4, RZ, PT ;  /* 0x000000ff0400720b */ /* 0x000fe20003f95000 */
[----:B------:R-:W-:Y:S01]  /*ac50*/  IMAD.IADD R8, R13, 0x1, -R12 ;  /* 0x000000010d087824 */ /* 0x000fe200078e0a0c */
[----:B------:R-:W-:Y:S02]  /*ac60*/  MOV R11, 0x3f800000 ;  /* 0x3f800000000b7802 */ /* 0x000fe40000000f00 */
[----:B------:R-:W-:Y:S01]  /*ac70*/  MOV R13, 0x3f800000 ;  /* 0x3f800000000d7802 */ /* 0x000fe20000000f00 */
[----:B------:R-:W-:Y:S01]  /*ac80*/  @P6 MUFU.LG2 R6, R6 ;  /* 0x0000000600066308 */ /* 0x000fe20000000c00 */
[----:B------:R-:W-:-:S02]  /*ac90*/  LOP3.LUT R12, R8, 0x1, RZ, 0xc0, !PT ;  /* 0x00000001080c7812 */ /* 0x000fc400078ec0ff */
[----:B------:R-:W-:Y:S02]  /*aca0*/  LEA.HI R3, R3, R0, RZ, 0x5 ;  /* 0x0000000003037211 */ /* 0x000fe400078f28ff */
[----:B------:R-:W-:Y:S02]  /*acb0*/  ISETP.NE.U32.AND P1, PT, R12, 0x1, PT ;  /* 0x000000010c00780c */ /* 0x000fe40003f25070 */
[----:B------:R-:W-:Y:S01]  /*acc0*/  MOV R12, 0xfffffff0 ;  /* 0xfffffff0000c7802 */ /* 0x000fe20000000f00 */
[C---:B-1----:R-:W-:Y:S01]  /*acd0*/  FMUL.FTZ R128, R10.reuse, R128 ;  /* 0x000000800a807220 */ /* 0x042fe20000410000 */
[----:B------:R-:W1:Y:S01]  /*ace0*/  @P5 MUFU.RCP R11, R5 ;  /* 0x00000005000b5308 */ /* 0x000e620000001000 */
[----:B------:R-:W-:Y:S01]  /*acf0*/  FMUL.FTZ R129, R10, R129 ;  /* 0x000000810a817220 */ /* 0x000fe20000410000 */
[----:B------:R-:W-:Y:S01]  /*ad00*/  SEL R12, R12, 0x10, !P1 ;  /* 0x000000100c0c7807 */ /* 0x000fe20004800000 */
[----:B------:R-:W-:Y:S01]  /*ad10*/  FMUL.FTZ R116, R10, R116 ;  /* 0x000000740a747220 */ /* 0x000fe20000410000 */
[----:B------:R-:W-:Y:S01]  /*ad20*/  R2P PR, R8, 0x6 ;  /* 0x0000000608007804 */ /* 0x000fe20000000000 */
[C---:B------:R-:W-:Y:S01]  /*ad30*/  FMUL.FTZ R117, R10.reuse, R117 ;  /* 0x000000750a757220 */ /* 0x040fe20000410000 */
[----:B------:R-:W-:Y:S01]  /*ad40*/  LOP3.LUT R9, R9, 0x3ffffffc, RZ, 0xc0, !PT ;  /* 0x3ffffffc09097812 */ /* 0x000fe200078ec0ff */
[----:B------:R-:W-:Y:S01]  /*ad50*/  FMUL.FTZ R112, R10, R112 ;  /* 0x000000700a707220 */ /* 0x000fe20000410000 */
[----:B------:R-:W-:Y:S01]  /*ad60*/  SHF.L.U32 R8, R8, 0x6, RZ ;  /* 0x0000000608087819 */ /* 0x000fe200000006ff */
[C---:B------:R-:W-:Y:S01]  /*ad70*/  FMUL.FTZ R113, R10.reuse, R113 ;  /* 0x000000710a717220 */ /* 0x040fe20000410000 */
[----:B------:R-:W2:Y:S01]  /*ad80*/  @P4 MUFU.RCP R13, R4 ;  /* 0x00000004000d4308 */ /* 0x000ea20000001000 */
[C---:B------:R-:W-:Y:S01]  /*ad90*/  FMUL.FTZ R100, R10.reuse, R100 ;  /* 0x000000640a647220 */ /* 0x040fe20000410000 */
[----:B------:R-:W-:Y:S01]  /*ada0*/  SHF.R.S32.HI R15, RZ, 0x5, R3 ;  /* 0x00000005ff0f7819 */ /* 0x000fe20000011403 */
[C---:B------:R-:W-:Y:S01]  /*adb0*/  FMUL.FTZ R101, R10.reuse, R101 ;  /* 0x000000650a657220 */ /* 0x040fe20000410000 */
[----:B------:R-:W-:Y:S01]  /*adc0*/  IADD3 R16, -R9, R0, RZ ;  /* 0x0000000009107210 */ /* 0x000fe20007ffe1ff */
[----:B------:R-:W-:Y:S01]  /*add0*/  FMUL.FTZ R96, R10, R96 ;  /* 0x000000600a607220 */ /* 0x000fe20000410000 */
[----:B------:R-:W-:Y:S01]  /*ade0*/  LOP3.LUT R8, R8, 0x1c0, RZ, 0xc0, !PT ;  /* 0x000001c008087812 */ /* 0x000fe200078ec0ff */
[C---:B------:R-:W-:Y:S01]  /*adf0*/  FMUL.FTZ R97, R10.reuse, R97 ;  /* 0x000000610a617220 */ /* 0x040fe20000410000 */
[----:B------:R-:W-:Y:S01]  /*ae00*/  LEA R16, R15, R16, 0x9 ;  /* 0x000000100f107211 */ /* 0x000fe200078e48ff */
        /* <DEDUP_REMOVED lines=9> */
[----:B------:R-:W-:Y:S01]  /*aea0*/  F2FP.BF16.PACK_AB R100, R101, R100 ;  /* 0x000000646564723e */ /* 0x000fe200000010ff */
[----:B------:R-:W-:Y:S01]  /*aeb0*/  FMUL.FTZ R69, R10, R69 ;  /* 0x000000450a457220 */ /* 0x000fe20000410000 */
[----:B------:R-:W-:Y:S01]  /*aec0*/  MOV R10, 0x20 ;  /* 0x00000020000a7802 */ /* 0x000fe20000000f00 */
[----:B------:R-:W-:Y:S01]  /*aed0*/  IMAD.U32 R9, R16, 0x2, R9 ;  /* 0x0000000210097824 */ /* 0x000fe200078e0009 */
[----:B------:R-:W-:Y:S01]  /*aee0*/  F2FP.BF16.PACK_AB R96, R97, R96 ;  /* 0x000000606160723e */ /* 0x000fe200000010ff */
[C---:B-1----:R-:W-:Y:S01]  /*aef0*/  FMUL.FTZ R130, R11.reuse, R130 ;  /* 0x000000820b827220 */ /* 0x042fe20000410000 */
[----:B------:R-:W-:Y:S01]  /*af00*/  SEL R10, R10, 0xffffffe0, !P1 ;  /* 0xffffffe00a0a7807 */ /* 0x000fe20004800000 */
[C---:B------:R-:W-:Y:S01]  /*af10*/  FMUL.FTZ R131, R11.reuse, R131 ;  /* 0x000000830b837220 */ /* 0x040fe20000410000 */
[----:B------:R-:W-:Y:S01]  /*af20*/  FSETP.NE.FTZ.AND P1, PT, R2, RZ, PT ;  /* 0x000000ff0200720b */ /* 0x000fe20003f35000 */
[----:B------:R-:W-:Y:S01]  /*af30*/  FMUL.FTZ R118, R11, R118 ;  /* 0x000000760b767220 */ /* 0x000fe20000410000 */
[----:B------:R-:W-:Y:S01]  /*af40*/  SHF.L.U32 R9, R9, 0x1, RZ ;  /* 0x0000000109097819 */ /* 0x000fe200000006ff */
[----:B------:R-:W-:Y:S01]  /*af50*/  FMUL.FTZ R119, R11, R119 ;  /* 0x000000770b777220 */ /* 0x000fe20000410000 */
[----:B------:R-:W-:Y:S01]  /*af60*/  F2FP.BF16.PACK_AB R130, R131, R130 ;  /* 0x000000828382723e */ /* 0x000fe200000010ff */
[----:B------:R-:W-:Y:S01]  /*af70*/  FMUL.FTZ R114, R11, R114 ;  /* 0x000000720b727220 */ /* 0x000fe20000410000 */
[----:B------:R-:W-:Y:S01]  /*af80*/  IADD3 R17, R9, 0x40, RZ ;  /* 0x0000004009117810 */ /* 0x000fe20007ffe0ff */
[----:B------:R-:W-:Y:S01]  /*af90*/  FMUL.FTZ R115, R11, R115 ;  /* 0x000000730b737220 */ /* 0x000fe20000410000 */
[----:B------:R-:W-:Y:S01]  /*afa0*/  F2FP.BF16.PACK_AB R118, R119, R118 ;  /* 0x000000767776723e */ /* 0x000fe200000010ff */
[----:B------:R-:W-:Y:S01]  /*afb0*/  FMUL.FTZ R102, R11, R102 ;  /* 0x000000660b667220 */ /* 0x000fe20000410000 */
[----:B------:R-:W-:Y:S01]  /*afc0*/  IADD3 R19, R9, R10, RZ ;  /* 0x0000000a09137210 */ /* 0x000fe20007ffe0ff */
[----:B------:R-:W-:Y:S01]  /*afd0*/  FMUL.FTZ R103, R11, R103 ;  /* 0x000000670b677220 */ /* 0x000fe20000410000 */
[----:B------:R-:W-:Y:S01]  /*afe0*/  F2FP.BF16.PACK_AB R114, R115, R114 ;  /* 0x000000727372723e */ /* 0x000fe200000010ff */
[----:B------:R-:W1:Y:S01]  /*aff0*/  @P1 MUFU.RCP R14, R2 ;  /* 0x00000002000e1308 */ /* 0x000e620000001000 */
[C---:B------:R-:W-:Y:S01]  /*b000*/  FMUL.FTZ R98, R11.reuse, R98 ;  /* 0x000000620b627220 */ /* 0x040fe20000410000 */
[----:B------:R-:W-:Y:S01]  /*b010*/  STS [R9], R128 ;  /* 0x0000008009007388 */ /* 0x000fe20000000800 */
[----:B------:R-:W-:Y:S01]  /*b020*/  FMUL.FTZ R99, R11, R99 ;  /* 0x000000630b637220 */ /* 0x000fe20000410000 */
[----:B------:R-:W-:Y:S01]  /*b030*/  F2FP.BF16.PACK_AB R102, R103, R102 ;  /* 0x000000666766723e */ /* 0x000fe200000010ff */
[C---:B------:R-:W-:Y:S01]  /*b040*/  FMUL.FTZ R86, R11.reuse, R86 ;  /* 0x000000560b567220 */ /* 0x040fe20000410000 */
[----:B------:R-:W-:Y:S01]  /*b050*/  STS [R9+0x400], R130 ;  /* 0x0004008209007388 */ /* 0x000fe20000000800 */
[----:B------:R-:W-:Y:S01]  /*b060*/  FMUL.FTZ R87, R11, R87 ;  /* 0x000000570b577220 */ /* 0x000fe20000410000 */
[----:B------:R-:W-:Y:S01]  /*b070*/  @P2 IADD3 R17, R9, -0x40, RZ ;  /* 0xffffffc009112810 */ /* 0x000fe20007ffe0ff */
[----:B------:R-:W-:Y:S01]  /*b080*/  FMUL.FTZ R82, R11, R82 ;  /* 0x000000520b527220 */ /* 0x000fe20000410000 */
[----:B------:R-:W-:Y:S01]  /*b090*/  F2FP.BF16.PACK_AB R98, R99, R98 ;  /* 0x000000626362723e */ /* 0x000fe200000010ff */
[----:B------:R-:W-:Y:S01]  /*b0a0*/  FMUL.FTZ R83, R11, R83 ;  /* 0x000000530b537220 */ /* 0x000fe20000410000 */
[----:B------:R-:W-:Y:S01]  /*b0b0*/  F2FP.BF16.PACK_AB R84, R85, R84 ;  /* 0x000000545554723e */ /* 0x000fe200000010ff */
[----:B------:R-:W-:Y:S01]  /*b0c0*/  FMUL.FTZ R70, R11, R70 ;  /* 0x000000460b467220 */ /* 0x000fe20000410000 */
[----:B------:R-:W-:Y:S01]  /*b0d0*/  F2FP.BF16.PACK_AB R86, R87, R86 ;  /* 0x000000565756723e */ /* 0x000fe200000010ff */
[----:B------:R-:W-:Y:S01]  /*b0e0*/  FMUL.FTZ R11, R11, R71 ;  /* 0x000000470b0b7220 */ /* 0x000fe20000410000 */
[----:B------:R-:W-:Y:S01]  /*b0f0*/  IADD3 R23, R10, 0x400, R17 ;  /* 0x000004000a177810 */ /* 0x000fe20007ffe011 */
[----:B--2---:R-:W-:Y:S01]  /*b100*/  FMUL.FTZ R124, R13, R124 ;  /* 0x0000007c0d7c7220 */ /* 0x004fe20000410000 */
[----:B------:R-:W-:Y:S01]  /*b110*/  F2FP.BF16.PACK_AB R80, R81, R80 ;  /* 0x000000505150723e */ /* 0x000fe200000010ff */
[----:B------:R-:W-:Y:S01]  /*b120*/  FMUL.FTZ R125, R13, R125 ;  /* 0x0000007d0d7d7220 */ /* 0x000fe20000410000 */
[----:B------:R-:W-:Y:S01]  /*b130*/  F2FP.BF16.PACK_AB R70, R11, R70 ;  /* 0x000000460b46723e */ /* 0x000fe200000010ff */
[C---:B-1----:R-:W-:Y:S01]  /*b140*/  FMUL.FTZ R127, R14.reuse, R127 ;  /* 0x0000007f0e7f7220 */ /* 0x042fe20000410000 */
[----:B------:R-:W-:Y:S01]  /*b150*/  IADD3 R11, R9, R12, RZ ;  /* 0x0000000c090b7210 */ /* 0x000fe20007ffe0ff */
[C---:B------:R-:W-:Y:S01]  /*b160*/  FMUL.FTZ R126, R14.reuse, R126 ;  /* 0x0000007e0e7e7220 */ /* 0x040fe20000410000 */
[----:B------:R-:W-:Y:S01]  /*b170*/  F2FP.BF16.PACK_AB R124, R125, R124 ;  /* 0x0000007c7d7c723e */ /* 0x000fe200000010ff */
[----:B------:R-:W-:Y:S01]  /*b180*/  FMUL.FTZ R120, R13, R120 ;  /* 0x000000780d787220 */ /* 0x000fe20000410000 */
[----:B------:R-:W-:Y:S01]  /*b190*/  F2FP.BF16.PACK_AB R82, R83, R82 ;  /* 0x000000525352723e */ /* 0x000fe200000010ff */
        /* <DEDUP_REMOVED lines=27> */
[----:B------:R-:W-:Y:S01]  /*b350*/  STS [R19], R112 ;  /* 0x0000007013007388 */ /* 0x000fe20000000800 */
[C---:B------:R-:W-:Y:S01]  /*b360*/  FMUL.FTZ R94, R14.reuse, R94 ;  /* 0x0000005e0e5e7220 */ /* 0x040fe20000410000 */
[----:B------:R-:W-:Y:S01]  /*b370*/  F2FP.BF16.PACK_AB R92, R93, R92 ;  /* 0x0000005c5d5c723e */ /* 0x000fe200000010ff */
[----:B------:R-:W-:Y:S01]  /*b380*/  IMAD.IADD R21, R11, 0x1, R10 ;  /* 0x000000010b157824 */ /* 0x000fe200078e020a */
[----:B------:R-:W-:Y:S01]  /*b390*/  STS [R19+0x400], R114 ;  /* 0x0004007213007388 */ /* 0x000fe20000000800 */
[----:B------:R-:W-:Y:S01]  /*b3a0*/  FMUL.FTZ R88, R13, R88 ;  /* 0x000000580d587220 */ /* 0x000fe20000410000 */
[----:B------:R-:W-:Y:S01]  /*b3b0*/  F2FP.BF16.PACK_AB R94, R95, R94 ;  /* 0x0000005e5f5e723e */ /* 0x000fe200000010ff */
[----:B------:R-:W-:Y:S01]  /*b3c0*/  FMUL.FTZ R89, R13, R89 ;  /* 0x000000590d597220 */ /* 0x000fe20000410000 */
[----:B------:R-:W-:Y:S01]  /*b3d0*/  STS [R21], R100 ;  /* 0x0000006415007388 */ /* 0x000fe20000000800 */
[C---:B------:R-:W-:Y:S01]  /*b3e0*/  FMUL.FTZ R91, R14.reuse, R91 ;  /* 0x0000005b0e5b7220 */ /* 0x040fe20000410000 */
[----:B------:R-:W-:Y:S01]  /*b3f0*/  F2FP.BF16.PACK_AB R68, R69, R68 ;  /* 0x000000444544723e */ /* 0x000fe200000010ff */
[----:B------:R-:W-:Y:S01]  /*b400*/  FMUL.FTZ R90, R14, R90 ;  /* 0x0000005a0e5a7220 */ /* 0x000fe20000410000 */
[----:B------:R-:W-:Y:S01]  /*b410*/  STS [R21+0x400], R102 ;  /* 0x0004006615007388 */ /* 0x000fe20000000800 */
[----:B-1----:R-:W-:Y:S01]  /*b420*/  IADD3 R9, R12, R17, RZ ;  /* 0x000000110c097210 */ /* 0x002fe20007ffe0ff */
[----:B------:R-:W-:Y:S01]  /*b430*/  FMUL.FTZ R76, R13, R76 ;  /* 0x0000004c0d4c7220 */ /* 0x000fe20000410000 */
[----:B------:R-:W-:Y:S01]  /*b440*/  F2FP.BF16.PACK_AB R88, R89, R88 ;  /* 0x000000585958723e */ /* 0x000fe200000010ff */
[----:B------:R-:W-:Y:S01]  /*b450*/  FMUL.FTZ R77, R13, R77 ;  /* 0x0000004d0d4d7220 */ /* 0x000fe20000410000 */
[----:B------:R-:W-:Y:S01]  /*b460*/  F2FP.BF16.PACK_AB R90, R91, R90 ;  /* 0x0000005a5b5a723e */ /* 0x000fe200000010ff */
[C---:B------:R-:W-:Y:S01]  /*b470*/  FMUL.FTZ R72, R13.reuse, R72 ;  /* 0x000000480d487220 */ /* 0x040fe20000410000 */
[----:B------:R-:W-:Y:S01]  /*b480*/  STS [R19+0x2000], R108 ;  /* 0x0020006c13007388 */ /* 0x000fe20000000800 */
[----:B------:R-:W-:Y:S01]  /*b490*/  FMUL.FTZ R79, R14, R79 ;  /* 0x0000004f0e4f7220 */ /* 0x000fe20000410000 */
[----:B--2---:R-:W-:Y:S01]  /*b4a0*/  IADD3 R11, R10, R17, RZ ;  /* 0x000000110a0b7210 */ /* 0x004fe20007ffe0ff */
[----:B------:R-:W-:Y:S01]  /*b4b0*/  FMUL.FTZ R78, R14, R78 ;  /* 0x0000004e0e4e7220 */ /* 0x000fe20000410000 */
[----:B------:R-:W-:Y:S01]  /*b4c0*/  STS [R19+0x2400], R110 ;  /* 0x0024006e13007388 */ /* 0x000fe20000000800 */
[----:B------:R-:W-:Y:S01]  /*b4d0*/  FMUL.FTZ R13, R13, R73 ;  /* 0x000000490d0d7220 */ /* 0x000fe20000410000 */
[----:B------:R-:W-:Y:S01]  /*b4e0*/  IADD3 R10, R10, R9, RZ ;  /* 0x000000090a0a7210 */ /* 0x000fe20007ffe0ff */
[C---:B------:R-:W-:Y:S01]  /*b4f0*/  FMUL.FTZ R75, R14.reuse, R75 ;  /* 0x0000004b0e4b7220 */ /* 0x040fe20000410000 */
[----:B------:R-:W-:Y:S01]  /*b500*/  STS [R21+0x2000], R104 ;  /* 0x0020006815007388 */ /* 0x000fe20000000800 */
[----:B------:R-:W-:Y:S01]  /*b510*/  FMUL.FTZ R14, R14, R74 ;  /* 0x0000004a0e0e7220 */ /* 0x000fe20000410000 */
[----:B------:R-:W-:Y:S01]  /*b520*/  IADD3 R23, R12, R23, RZ ;  /* 0x000000170c177210 */ /* 0x000fe20007ffe0ff */
[----:B------:R-:W-:Y:S01]  /*b530*/  @P4 MUFU.LG2 R4, R4 ;  /* 0x0000000400044308 */ /* 0x000fe20000000c00 */
[----:B------:R-:W-:Y:S01]  /*b540*/  STS [R21+0x2400], R106 ;  /* 0x0024006a15007388 */ /* 0x000fe20000000800 */
[----:B------:R-:W-:Y:S01]  /*b550*/  F2FP.BF16.PACK_AB R76, R77, R76 ;  /* 0x0000004c4d4c723e */ /* 0x000fe200000010ff */
[----:B------:R-:W-:Y:S01]  /*b560*/  @P6 FMUL.FTZ R49, R6, 0.69314718246459960938 ;  /* 0x3f31721806316820 */ /* 0x000fe20000410000 */
[----:B------:R-:W-:Y:S01]  /*b570*/  F2FP.BF16.PACK_AB R78, R79, R78 ;  /* 0x0000004e4f4e723e */ /* 0x000fe200000010ff */
[----:B------:R-:W-:Y:S01]  /*b580*/  STS [R17], R96 ;  /* 0x0000006011007388 */ /* 0x000fe20000000800 */
[----:B------:R-:W-:-:S02]  /*b590*/  F2FP.BF16.PACK_AB R13, R13, R72 ;  /* 0x000000480d0d723e */ /* 0x000fc400000010ff */
[----:B------:R-:W-:Y:S01]  /*b5a0*/  F2FP.BF16.PACK_AB R14, R75, R14 ;  /* 0x0000000e4b0e723e */ /* 0x000fe200000010ff */
[----:B------:R-:W-:Y:S01]  /*b5b0*/  STS [R17+0x400], R98 ;  /* 0x0004006211007388 */ /* 0x000fe20000000800 */
[----:B------:R-:W-:Y:S01]  /*b5c0*/  ISETP.NE.OR P3, PT, RZ, UR4, !P3 ;  /* 0x00000004ff007c0c */ /* 0x000fe2000df65670 */
[----:B------:R-:W-:Y:S01]  /*b5d0*/  @P1 MUFU.LG2 R2, R2 ;  /* 0x0000000200021308 */ /* 0x000fe20000000c00 */
[----:B------:R-:W-:Y:S01]  /*b5e0*/  LOP3.LUT R3, R3, 0xffffffe0, RZ, 0xc0, !PT ;  /* 0xffffffe003037812 */ /* 0x000fe200078ec0ff */
[----:B------:R-:W-:Y:S01]  /*b5f0*/  STS [R9], R84 ;  /* 0x0000005409007388 */ /* 0x000fe20000000800 */
[----:B------:R-:W-:Y:S02]  /*b600*/  MOV R6, 0x7f800000 ;  /* 0x7f80000000067802 */ /* 0x000fe40000000f00 */
[----:B------:R-:W-:Y:S01]  /*b610*/  IADD3 R3, -R3, R0, RZ ;  /* 0x0000000003037210 */ /* 0x000fe20007ffe1ff */
[----:B------:R-:W-:Y:S01]  /*b620*/  STS [R9+0x400], R86 ;  /* 0x0004005609007388 */ /* 0x000fe20000000800 */
[----:B------:R-:W-:Y:S01]  /*b630*/  MOV R0, 0x7f800000 ;  /* 0x7f80000000007802 */ /* 0x000fe20000000f00 */
[----:B------:R-:W1:Y:S01]  /*b640*/  @P5 MUFU.LG2 R5, R5 ;  /* 0x0000000500055308 */ /* 0x000e620000000c00 */
[----:B------:R-:W-:Y:S01]  /*b650*/  LOP3.LUT P0, RZ, R3, 0x3, RZ, 0xc0, !PT ;  /* 0x0000000303ff7812 */ /* 0x000fe2000780c0ff */
[----:B------:R-:W-:Y:S01]  /*b660*/  STS [R17+0x2000], R92 ;  /* 0x0020005c11007388 */ /* 0x000fe20000000800 */
[----:B------:R-:W-:-:S02]  /*b670*/  IMAD R3, R44, R47, RZ ;  /* 0x0000002f2c037224 */ /* 0x000fc400078e02ff */
[----:B------:R-:W-:Y:S01]  /*b680*/  @P6 FFMA.FTZ R0, R136, c[0x0][0x238], R49 ;  /* 0x00008e0088006a23 */ /* 0x000fe20000010031 */
[----:B------:R-:W-:Y:S04]  /*b690*/  STS [R17+0x2400], R94 ;  /* 0x0024005e11007388 */ /* 0x000fe80000000800 */
[----:B------:R-:W-:Y:S04]  /*b6a0*/  STS [R9+0x2000], R88 ;  /* 0x0020005809007388 */ /* 0x000fe80000000800 */
[----:B------:R-:W-:Y:S01]  /*b6b0*/  STS [R9+0x2400], R90 ;  /* 0x0024005a09007388 */ /* 0x000fe20000000800 */
[----:B-1----:R-:W-:-:S03]  /*b6c0*/  @P5 FMUL.FTZ R48, R5, 0.69314718246459960938 ;  /* 0x3f31721805305820 */ /* 0x002fc60000410000 */
[----:B------:R-:W-:Y:S04]  /*b6d0*/  STS [R11], R80 ;  /* 0x000000500b007388 */ /* 0x000fe80000000800 */
[----:B------:R-:W-:Y:S04]  /*b6e0*/  STS [R11+0x400], R82 ;  /* 0x000400520b007388 */ /* 0x000fe80000000800 */
[----:B------:R-:W-:Y:S04]  /*b6f0*/  STS [R10], R68 ;  /* 0x000000440a007388 */ /* 0x000fe80000000800 */
[----:B------:R-:W-:Y:S04]  /*b700*/  STS [R23], R70 ;  /* 0x0000004617007388 */ /* 0x000fe80000000800 */
[----:B------:R-:W-:Y:S04]  /*b710*/  STS [R11+0x2000], R76 ;  /* 0x0020004c0b007388 */ /* 0x000fe80000000800 */
[----:B------:R-:W-:Y:S04]  /*b720*/  STS [R11+0x2400], R78 ;  /* 0x0024004e0b007388 */ /* 0x000fe80000000800 */
[----:B------:R-:W-:Y:S04]  /*b730*/  STS [R10+0x2000], R13 ;  /* 0x0020000d0a007388 */ /* 0x000fe80000000800 */
[----:B------:R1:W-:Y:S04]  /*b740*/  STS [R23+0x2000], R14 ;  /* 0x0020000e17007388 */ /* 0x0003e80000000800 */
[----:B------:R-:W-:Y:S06]  /*b750*/  BAR.SYNC.DEFER_BLOCKING 0x0 ;  /* 0x0000000000007b1d */ /* 0x000fec0000010000 */
[----:B------:R-:W2:Y:S01]  /*b760*/  S2R R12, SR_CTAID.Y ;  /* 0x00000000000c7919 */ /* 0x000ea20000002600 */
[----:B-1----:R-:W-:Y:S01]  /*b770*/  SHF.L.U32 R14, R3, 0x7, RZ ;  /* 0x00000007030e7819 */ /* 0x002fe200000006ff */
[----:B------:R-:W-:-:S02]  /*b780*/  @P4 FMUL.FTZ R3, R4, 0.69314718246459960938 ;  /* 0x3f31721804034820 */ /* 0x000fc40000410000 */
[----:B------:R1:W3:Y:S01]  /*b790*/  LDS.128 R36, [R199] ;  /* 0x00000000c7247984 */ /* 0x0002e20000000c00 */
[----:B------:R-:W-:Y:S02]  /*b7a0*/  @P1 FMUL.FTZ R4, R2, 0.69314718246459960938 ;  /* 0x3f31721802041820 */ /* 0x000fe40000410000 */
[----:B------:R-:W-:Y:S01]  /*b7b0*/  @P4 FFMA.FTZ R6, R134, c[0x0][0x238], R3 ;  /* 0x00008e0086064a23 */ /* 0x000fe20000010003 */
[----:B------:R1:W4:Y:S01]  /*b7c0*/  LDS.128 R32, [R199+0x800] ;  /* 0x00080000c7207984 */ /* 0x0003220000000c00 */
[----:B--2---:R-:W-:-:S03]  /*b7d0*/  IMAD R45, R12, R45, RZ ;  /* 0x0000002d0c2d7224 */ /* 0x004fc600078e02ff */
[----:B------:R1:W2:Y:S01]  /*b7e0*/  LDS.128 R28, [R199+0x1000] ;  /* 0x00100000c71c7984 */ /* 0x0002a20000000c00 */
[----:B------:R-:W-:Y:S01]  /*b7f0*/  @!P3 IMAD R13, R12, c[0x0][0x214], RZ ;  /* 0x000085000c0dba24 */ /* 0x000fe200078e02ff */
[----:B------:R-:W-:Y:S02]  /*b800*/  SEL R45, R45, RZ, P3 ;  /* 0x000000ff2d2d7207 */ /* 0x000fe40001800000 */
[----:B------:R1:W1:Y:S01]  /*b810*/  LDS.128 R24, [R199+0x1800] ;  /* 0x00180000c7187984 */ /* 0x0002620000000c00 */
[--C-:B------:R-:W-:Y:S01]  /*b820*/  @!P3 IMAD.MOV.U32 R50, RZ, RZ, R13.reuse ;  /* 0x000000ffff32b224 */ /* 0x100fe200078e000d */
[----:B------:R-:W-:Y:S02]  /*b830*/  @!P3 SHF.R.S32.HI R51, RZ, 0x1f, R13 ;  /* 0x0000001fff33b819 */ /* 0x000fe4000001140d */
[----:B------:R1:W1:Y:S01]  /*b840*/  LDS.128 R20, [R199+0x2000] ;  /* 0x00200000c7147984 */ /* 0x0002620000000c00 */
[----:B------:R-:W-:Y:S01]  /*b850*/  IMAD R45, R46, R7, R45 ;  /* 0x000000072e2d7224 */ /* 0x000fe200078e022d */
[----:B------:R-:W-:Y:S01]  /*b860*/  MOV R13, 0x7f800000 ;  /* 0x7f800000000d7802 */ /* 0x000fe20000000f00 */
[----:B------:R-:W-:Y:S01]  /*b870*/  @P5 FFMA.FTZ R13, R135, c[0x0][0x238], R48 ;  /* 0x00008e00870d5a23 */ /* 0x000fe20000010030 */
[----:B------:R1:W1:Y:S01]  /*b880*/  LDS.128 R16, [R199+0x2800] ;  /* 0x00280000c7107984 */ /* 0x0002620000000c00 */
[----:B------:R-:W-:Y:S01]  /*b890*/  MOV R7, 0x7f800000 ;  /* 0x7f80000000077802 */ /* 0x000fe20000000f00 */
[----:B------:R-:W-:Y:S01]  /*b8a0*/  @P1 FFMA.FTZ R7, R133, c[0x0][0x238], R4 ;  /* 0x00008e0085071a23 */ /* 0x000fe20000010004 */
[----:B------:R-:W-:Y:S01]  /*b8b0*/  IADD3 R2, P3, P2, R14, R50, R45 ;  /* 0x000000320e027210 */ /* 0x000fe20007a7e02d */
[----:B------:R1:W1:Y:S01]  /*b8c0*/  LDS.128 R8, [R199+0x3000] ;  /* 0x00300000c7087984 */ /* 0x0002620000000c00 */
[----:B------:R-:W-:-:S02]  /*b8d0*/  SHF.R.S32.HI R14, RZ, 0x1f, R14 ;  /* 0x0000001fff0e7819 */ /* 0x000fc4000001140e */
[----:B------:R-:W-:Y:S01]  /*b8e0*/  SHF.R.S32.HI R45, RZ, 0x1f, R45 ;  /* 0x0000001fff2d7819 */ /* 0x000fe2000001142d */
[----:B------:R1:W1:Y:S03]  /*b8f0*/  LDS.128 R40, [R199+0x3800] ;  /* 0x00380000c7287984 */ /* 0x0002660000000c00 */
        /* <DEDUP_REMOVED lines=19> */
[----:B------:R-:W-:Y:S01]  /*ba30*/  @!P6 LEA.HI.X.SX32 R3, R3, R14, 0x1, P0 ;  /* 0x0000000e0303e211 */ /* 0x000fe200000f0eff */
[-C--:B------:R-:W-:Y:S01]  /*ba40*/  @!P4 IMAD R5, R48, R47.reuse, RZ ;  /* 0x0000002f3005c224 */ /* 0x080fe200078e02ff */
[----:B------:R-:W-:Y:S01]  /*ba50*/  @!P6 LEA R48, P0, R4, c[0x0][0x200], 0x2 ;  /* 0x000080000430ea11 */ /* 0x000fe200078010ff */
[----:B------:R-:W-:Y:S01]  /*ba60*/  @!P3 IMAD R47, R44, R47, RZ ;  /* 0x0000002f2c2fb224 */ /* 0x000fe200078e02ff */
[C---:B------:R-:W-:Y:S02]  /*ba70*/  @!P5 IADD3 R44, P2, R15.reuse, R2, RZ ;  /* 0x000000020f2cd210 */ /* 0x040fe40007f5e0ff */
[----:B------:R-:W-:Y:S02]  /*ba80*/  @!P6 LEA.HI.X R49, R4, c[0x0][0x204], R3, 0x2, P0 ;  /* 0x000081000431ea11 */ /* 0x000fe400000f1403 */
[----:B------:R-:W-:Y:S02]  /*ba90*/  @!P5 LEA.HI.X.SX32 R15, R15, R14, 0x1, P2 ;  /* 0x0000000e0f0fd211 */ /* 0x000fe400010f0eff */
[----:B------:R-:W-:Y:S01]  /*baa0*/  @!P4 IADD3 R3, P1, R5, R2, RZ ;  /* 0x000000020503c210 */ /* 0x000fe20007f3e0ff */
[----:B------:R4:W-:Y:S01]  /*bab0*/  @!P6 STG.E [R48.64], R0 ;  /* 0x000000003000e986 */ /* 0x0009e2000c101910 */
[----:B------:R-:W-:-:S02]  /*bac0*/  @!P5 LEA R50, P2, R44, c[0x0][0x200], 0x2 ;  /* 0x000080002c32da11 */ /* 0x000fc400078410ff */
[----:B------:R-:W-:Y:S02]  /*bad0*/  @!P3 IADD3 R2, P0, R47, R2, RZ ;  /* 0x000000022f02b210 */ /* 0x000fe40007f1e0ff */
[-C--:B------:R-:W-:Y:S02]  /*bae0*/  @!P4 LEA.HI.X.SX32 R4, R5, R14.reuse, 0x1, P1 ;  /* 0x0000000e0504c211 */ /* 0x080fe400008f0eff */
[----:B------:R-:W-:Y:S02]  /*baf0*/  @!P5 LEA.HI.X R51, R44, c[0x0][0x204], R15, 0x2, P2 ;  /* 0x000081002c33da11 */ /* 0x000fe400010f140f */
[----:B------:R-:W-:Y:S02]  /*bb00*/  @!P3 LEA.HI.X.SX32 R47, R47, R14, 0x1, P0 ;  /* 0x0000000e2f2fb211 */ /* 0x000fe400000f0eff */
[----:B------:R-:W-:Y:S01]  /*bb10*/  @!P4 LEA R44, P1, R3, c[0x0][0x200], 0x2 ;  /* 0x00008000032cca11 */ /* 0x000fe200078210ff */
[----:B------:R4:W-:Y:S01]  /*bb20*/  @!P5 STG.E [R50.64], R13 ;  /* 0x0000000d3200d986 */ /* 0x0009e2000c101910 */
[----:B------:R-:W-:-:S02]  /*bb30*/  @!P3 LEA R14, P0, R2, c[0x0][0x200], 0x2 ;  /* 0x00008000020eba11 */ /* 0x000fc400078010ff */
[----:B------:R-:W-:Y:S02]  /*bb40*/  @!P4 LEA.HI.X R45, R3, c[0x0][0x204], R4, 0x2, P1 ;  /* 0x00008100032dca11 */ /* 0x000fe400008f1404 */
[----:B------:R-:W-:-:S03]  /*bb50*/  @!P3 LEA.HI.X R15, R2, c[0x0][0x204], R47, 0x2, P0 ;  /* 0x00008100020fba11 */ /* 0x000fc600000f142f */
[----:B------:R4:W-:Y:S04]  /*bb60*/  @!P4 STG.E [R44.64], R6 ;  /* 0x000000062c00c986 */ /* 0x0009e8000c101910 */
[----:B------:R4:W-:Y:S02]  /*bb70*/  @!P3 STG.E [R14.64], R7 ;  /* 0x000000070e00b986 */ /* 0x0009e4000c101910 */
.L_x_609:
[----:B------:R-:W-:Y:S05]  /*bb80*/  BSYNC B0 ;  /* 0x0000000000007941 */ /* 0x000fea0003800000 */
.L_x_608:
[----:B----4-:R-:W-:Y:S01]  /*bb90*/  SHF.R.S32.HI R0, RZ, 0x1f, R12 ;  /* 0x0000001fff007819 */ /* 0x010fe2000001140c */
[----:B------:R-:W-:Y:S01]  /*bba0*/  IMAD.MOV.U32 R6, RZ, RZ, R204 ;  /* 0x000000ffff067224 */ /* 0x000fe200078e00cc */
[----:B------:R-:W-:Y:S01]  /*bbb0*/  ULDC.64 UR4, c[0x0][0x1e8] ;  /* 0x00007a0000047ab9 */ /* 0x000fe20000000a00 */
[----:B------:R-:W-:Y:S01]  /*bbc0*/  IMAD.MOV.U32 R7, RZ, RZ, R205 ;  /* 0x000000ffff077224 */ /* 0x000fe200078e00cd */
[----:B------:R-:W-:Y:S01]  /*bbd0*/  USHF.L.U32 UR7, UR4, 0x5, URZ ;  /* 0x0000000504077899 */ /* 0x000fe2000800063f */
[----:B------:R-:W-:Y:S01]  /*bbe0*/  IMAD R3, R0, c[0x0][0x1e0], RZ ;  /* 0x0000780000037a24 */ /* 0x000fe200078e02ff */
[----:B------:R-:W-:Y:S01]  /*bbf0*/  SHF.R.S32.HI R0, RZ, 0x1f, R46 ;  /* 0x0000001fff007819 */ /* 0x000fe2000001142e */
[----:B------:R-:W-:Y:S01]  /*bc00*/  IMAD.WIDE.U32 R6, R12, c[0x0][0x1e0], R6 ;  /* 0x000078000c067a25 */ /* 0x000fe200078e0006 */
[----:B------:R-:W-:-:S02]  /*bc10*/  UMOV UR6, 0x5 ;  /* 0x0000000500067882 */ /* 0x000fc40000000000 */
[----:B------:R-:W-:Y:S01]  /*bc20*/  USHF.L.U64.HI UR5, UR4, UR6, UR5 ;  /* 0x0000000604057299 */ /* 0x000fe20008010205 */
[----:B------:R-:W-:Y:S02]  /*bc30*/  IMAD R3, R12, c[0x0][0x1e4], R3 ;  /* 0x000079000c037a24 */ /* 0x000fe400078e0203 */
[----:B------:R-:W-:Y:S02]  /*bc40*/  IMAD R5, R0, c[0x0][0x1f0], RZ ;  /* 0x00007c0000057a24 */ /* 0x000fe400078e02ff */
[----:B------:R-:W-:Y:S02]  /*bc50*/  IMAD.IADD R7, R7, 0x1, R3 ;  /* 0x0000000107077824 */ /* 0x000fe400078e0203 */
        /* <DEDUP_REMOVED lines=10> */
[----:B---3--:R-:W-:Y:S01]  /*bd00*/  STG.E.128 [R2.64], R36 ;  /* 0x0000002402007986 */ /* 0x008fe2000c101d10 */
[----:B------:R-:W-:Y:S02]  /*bd10*/  IADD3.X R45, R3, UR5, RZ, P0, !PT ;  /* 0x00000005032d7c10 */ /* 0x000fe400087fe4ff */
[----:B------:R-:W-:-:S03]  /*bd20*/  IADD3 R14, P0, R44, UR7, RZ ;  /* 0x000000072c0e7c10 */ /* 0x000fc6000ff1e0ff */
[----:B------:R-:W-:Y:S01]  /*bd30*/  STG.E.128 [R44.64], R32 ;  /* 0x000000202c007986 */ /* 0x000fe2000c101d10 */
[----:B------:R-:W-:Y:S02]  /*bd40*/  IADD3.X R15, R45, UR5, RZ, P0, !PT ;  /* 0x000000052d0f7c10 */ /* 0x000fe400087fe4ff */
[----:B------:R-:W-:-:S03]  /*bd50*/  IADD3 R12, P0, R14, UR7, RZ ;  /* 0x000000070e0c7c10 */ /* 0x000fc6000ff1e0ff */
[----:B--2---:R-:W-:Y:S01]  /*bd60*/  STG.E.128 [R14.64], R28 ;  /* 0x0000001c0e007986 */ /* 0x004fe2000c101d10 */
[----:B------:R-:W-:Y:S02]  /*bd70*/  IADD3.X R13, R15, UR5, RZ, P0, !PT ;  /* 0x000000050f0d7c10 */ /* 0x000fe400087fe4ff */
[----:B------:R-:W-:-:S03]  /*bd80*/  IADD3 R6, P0, R12, UR7, RZ ;  /* 0x000000070c067c10 */ /* 0x000fc6000ff1e0ff */
[----:B-1----:R-:W-:Y:S01]  /*bd90*/  STG.E.128 [R12.64], R24 ;  /* 0x000000180c007986 */ /* 0x002fe2000c101d10 */
[----:B------:R-:W-:Y:S02]  /*bda0*/  IADD3.X R7, R13, UR5, RZ, P0, !PT ;  /* 0x000000050d077c10 */ /* 0x000fe400087fe4ff */
[----:B------:R-:W-:-:S03]  /*bdb0*/  IADD3 R4, P0, R6, UR7, RZ ;  /* 0x0000000706047c10 */ /* 0x000fc6000ff1e0ff */
[----:B------:R-:W-:Y:S01]  /*bdc0*/  STG.E.128 [R6.64], R20 ;  /* 0x0000001406007986 */ /* 0x000fe2000c101d10 */
[----:B------:R-:W-:Y:S02]  /*bdd0*/  IADD3.X R5, R7, UR5, RZ, P0, !PT ;  /* 0x0000000507057c10 */ /* 0x000fe400087fe4ff */
[----:B------:R-:W-:-:S03]  /*bde0*/  IADD3 R46, P0, R4, UR7, RZ ;  /* 0x00000007042e7c10 */ /* 0x000fc6000ff1e0ff */
[----:B------:R-:W-:Y:S01]  /*bdf0*/  STG.E.128 [R4.64], R16 ;  /* 0x0000001004007986 */ /* 0x000fe2000c101d10 */
[----:B------:R-:W-:Y:S02]  /*be00*/  IADD3.X R47, R5, UR5, RZ, P0, !PT ;  /* 0x00000005052f7c10 */ /* 0x000fe400087fe4ff */
[----:B------:R-:W-:-:S03]  /*be10*/  IADD3 R48, P0, R46, UR7, RZ ;  /* 0x000000072e307c10 */ /* 0x000fc6000ff1e0ff */
[----:B------:R-:W-:Y:S01]  /*be20*/  STG.E.128 [R46.64], R8 ;  /* 0x000000082e007986 */ /* 0x000fe2000c101d10 */
[----:B------:R-:W-:-:S05]  /*be30*/  IADD3.X R49, R47, UR5, RZ, P0, !PT ;  /* 0x000000052f317c10 */ /* 0x000fca00087fe4ff */
[----:B------:R-:W-:Y:S01]  /*be40*/  STG.E.128 [R48.64], R40 ;  /* 0x0000002830007986 */ /* 0x000fe2000c101d10 */
[----:B------:R-:W-:Y:S05]  /*be50*/  EXIT ;  /* 0x000000000000794d */ /* 0x000fea0003800000 */
.L_x_599:
        /* <DEDUP_REMOVED lines=9> */
[----:B------:R-:W-:Y:S01]  /*bef0*/  UMOV UR7, 0x5 ;  /* 0x0000000500077882 */ /* 0x000fe20000000000 */
[----:B------:R-:W-:Y:S01]  /*bf00*/  SHF.R.S32.HI R2, RZ, 0x3, R2 ;  /* 0x00000003ff027819 */ /* 0x000fe20000011402 */
[----:B------:R-:W-:Y:S01]  /*bf10*/  IMAD R6, R6, c[0x0][0x1f0], RZ ;  /* 0x00007c0006067a24 */ /* 0x000fe200078e02ff */
[----:B------:R-:W-:Y:S01]  /*bf20*/  USHF.L.U64.HI UR5, UR4, UR7, UR5 ;  /* 0x0000000704057299 */ /* 0x000fe20008010205 */
[C---:B------:R-:W-:Y:S01]  /*bf30*/  IMAD.IADD R8, R80.reuse, 0x1, -R3 ;  /* 0x0000000150087824 */ /* 0x040fe200078e0a03 */
[----:B------:R-:W-:Y:S01]  /*bf40*/  LOP3.LUT P6, RZ, R80, 0x7, RZ, 0xc0, !PT ;  /* 0x0000000750ff7812 */ /* 0x000fe200078cc0ff */
[----:B------:R-:W-:Y:S01]  /*bf50*/  IMAD R3, R11, c[0x0][0x1e4], R4 ;  /* 0x000079000b037a24 */ /* 0x000fe200078e0204 */
[----:B------:R-:W-:Y:S01]  /*bf60*/  IADD3 R10, R2, 0x20, RZ ;  /* 0x00000020020a7810 */ /* 0x000fe20007ffe0ff */
[----:B------:R-:W-:Y:S01]  /*bf70*/  IMAD.SHL.U32 R8, R8, 0x8, RZ ;  /* 0x0000000808087824 */ /* 0x000fe200078e00ff */
[----:B------:R-:W2:Y:S01]  /*bf80*/  LDC.U8 R4, c[0x0][0x328] ;  /* 0x0000ca00ff047b82 */ /* 0x000ea20000000000 */
[----:B------:R-:W-:-:S03]  /*bf90*/  IMAD R5, R15, c[0x0][0x1f4], R6 ;  /* 0x00007d000f057a24 */ /* 0x000fc600078e0206 */
[----:B------:R-:W-:Y:S02]  /*bfa0*/  SHF.R.S32.HI R9, RZ, 0x1f, R8 ;  /* 0x0000001fff097819 */ /* 0x000fe40000011408 */
[----:B-1----:R-:W-:-:S03]  /*bfb0*/  ISETP.NE.AND P0, PT, R0, RZ, PT ;  /* 0x000000ff0000720c */ /* 0x002fc60003f05270 */
[----:B------:R-:W-:-:S04]  /*bfc0*/  IMAD.WIDE.U32 R8, R11, c[0x0][0x1e0], R8 ;  /* 0x000078000b087a25 */ /* 0x000fc800078e0008 */
        /* <DEDUP_REMOVED lines=16> */
[----:B------:R-:W-:Y:S01]  /*c0d0*/  @P0 IMAD.MOV.U32 R8, RZ, RZ, 0x1 ;  /* 0x00000001ff080424 */ /* 0x000fe200078e00ff */
[----:B------:R-:W-:Y:S01]  /*c0e0*/  @!P0 SEL R6, R3, c[0x0][0x234], !P1 ;  /* 0x00008d0003068a07 */ /* 0x000fe20004800000 */
[----:B------:R-:W-:Y:S01]  /*c0f0*/  STG.E.128 [R18.64], RZ ;  /* 0x000000ff12007986 */ /* 0x000fe2000c101d10 */
[----:B------:R-:W-:Y:S02]  /*c100*/  IADD3.X R13, R19, UR5, RZ, P2, !PT ;  /* 0x00000005130d7c10 */ /* 0x000fe400097fe4ff */
[----:B------:R-:W-:Y:S01]  /*c110*/  IADD3 R16, P2, R12, UR6, RZ ;  /* 0x000000060c107c10 */ /* 0x000fe2000ff5e0ff */
[----:B------:R-:W-:Y:S01]  /*c120*/  @!P0 IMAD R8, R6, c[0x0][0x1c0], RZ ;  /* 0x0000700006088a24 */ /* 0x000fe200078e02ff */
[----:B------:R-:W-:Y:S01]  /*c130*/  ISETP.NE.AND P1, PT, R4, RZ, PT ;  /* 0x000000ff0400720c */ /* 0x000fe20003f25270 */
[----:B------:R1:W-:Y:S01]  /*c140*/  STG.E.128 [R12.64], RZ ;  /* 0x000000ff0c007986 */ /* 0x0003e2000c101d10 */
[----:B------:R-:W-:Y:S01]  /*c150*/  IADD3.X R17, R13, UR5, RZ, P2, !PT ;  /* 0x000000050d117c10 */ /* 0x000fe200097fe4ff */
[C---:B------:R-:W-:Y:S01]  /*c160*/  IMAD R8, R11.reuse, R8, RZ ;  /* 0x000000080b087224 */ /* 0x040fe200078e02ff */
[----:B------:R-:W-:Y:S01]  /*c170*/  ISETP.EQ.AND P1, PT, R0, RZ, P1 ;  /* 0x000000ff0000720c */ /* 0x000fe20000f22270 */
[----:B------:R-:W-:Y:S01]  /*c180*/  IMAD R11, R11, c[0x0][0x214], RZ ;  /* 0x000085000b0b7a24 */ /* 0x000fe200078e02ff */
[----:B------:R-:W-:Y:S01]  /*c190*/  IADD3 R4, P2, R16, UR6, RZ ;  /* 0x0000000610047c10 */ /* 0x000fe2000ff5e0ff */
[----:B------:R-:W-:Y:S01]  /*c1a0*/  @P0 IMAD.MOV.U32 R0, RZ, RZ, c[0x0][0x210] ;  /* 0x00008400ff000624 */ /* 0x000fe200078e00ff */
[----:B------:R-:W-:Y:S01]  /*c1b0*/  SEL R8, R8, RZ, !P1 ;  /* 0x000000ff08087207 */ /* 0x000fe20004800000 */
[----:B------:R-:W-:Y:S01]  /*c1c0*/  @!P0 IMAD.MOV.U32 R0, RZ, RZ, 0x1 ;  /* 0x00000001ff008424 */ /* 0x000fe200078e00ff */
[----:B------:R-:W-:Y:S01]  /*c1d0*/  IADD3.X R5, R17, UR5, RZ, P2, !PT ;  /* 0x0000000511057c10 */ /* 0x000fe200097fe4ff */
[----:B------:R2:W-:Y:S01]  /*c1e0*/  STG.E.128 [R16.64], RZ ;  /* 0x000000ff10007986 */ /* 0x0005e2000c101d10 */
[----:B------:R-:W-:Y:S01]  /*c1f0*/  IADD3 R14, P2, R4, UR6, RZ ;  /* 0x00000006040e7c10 */ /* 0x000fe2000ff5e0ff */
[----:B------:R-:W-:Y:S01]  /*c200*/  IMAD R6, R15, R6, R8 ;  /* 0x000000060f067224 */ /* 0x000fe200078e0208 */
[C---:B------:R-:W-:Y:S01]  /*c210*/  IADD3 R3, -R87.reuse, c[0x0][0x214], RZ ;  /* 0x0000850057037a10 */ /* 0x040fe20007ffe1ff */
[----:B------:R-:W-:Y:S01]  /*c220*/  IMAD R87, R87, R0, RZ ;  /* 0x0000000057577224 */ /* 0x000fe200078e02ff */
[----:B------:R-:W-:Y:S01]  /*c230*/  IADD3.X R15, R5, UR5, RZ, P2, !PT ;  /* 0x00000005050f7c10 */ /* 0x000fe200097fe4ff */
[----:B------:R3:W-:Y:S01]  /*c240*/  STG.E.128 [R4.64], RZ ;  /* 0x000000ff04007986 */ /* 0x0007e2000c101d10 */
[----:B------:R-:W-:-:S02]  /*c250*/  ISETP.GE.OR P2, PT, R2, R3, P6 ;  /* 0x000000030200720c */ /* 0x000fc40003746670 */
[----:B------:R-:W-:Y:S01]  /*c260*/  SHF.R.S32.HI R7, RZ, 0x1f, R11 ;  /* 0x0000001fff077819 */ /* 0x000fe2000001140b */
[----:B------:R4:W-:Y:S01]  /*c270*/  STG.E.128 [R14.64], RZ ;  /* 0x000000ff0e007986 */ /* 0x0009e2000c101d10 */
[----:B------:R-:W-:Y:S02]  /*c280*/  SEL R11, R11, RZ, P1 ;  /* 0x000000ff0b0b7207 */ /* 0x000fe40000800000 */
[----:B------:R-:W-:Y:S02]  /*c290*/  SHF.R.S32.HI R9, RZ, 0x1f, R6 ;  /* 0x0000001fff097819 */ /* 0x000fe40000011406 */
[----:B-1----:R-:W-:Y:S02]  /*c2a0*/  IADD3 R12, P0, R14, UR6, RZ ;  /* 0x000000060e0c7c10 */ /* 0x002fe4000ff1e0ff */
[----:B------:R-:W-:Y:S02]  /*c2b0*/  IADD3 R8, R2, 0x10, RZ ;  /* 0x0000001002087810 */ /* 0x000fe40007ffe0ff */
[----:B------:R-:W-:-:S02]  /*c2c0*/  IADD3.X R13, R15, UR5, RZ, P0, !PT ;  /* 0x000000050f0d7c10 */ /* 0x000fc400087fe4ff */
[----:B------:R-:W-:Y:S02]  /*c2d0*/  ISETP.GE.OR P5, PT, R10, R3, P6 ;  /* 0x000000030a00720c */ /* 0x000fe400037a6670 */
[----:B------:R-:W-:Y:S01]  /*c2e0*/  IADD3 R18, P3, R12, UR6, RZ ;  /* 0x000000060c127c10 */ /* 0x000fe2000ff7e0ff */
[----:B------:R1:W-:Y:S03]  /*c2f0*/  STG.E.128 [R12.64], RZ ;  /* 0x000000ff0c007986 */ /* 0x0003e6000c101d10 */
[----:B------:R-:W-:Y:S02]  /*c300*/  IADD3.X R19, R13, UR5, RZ, P3, !PT ;  /* 0x000000050d137c10 */ /* 0x000fe40009ffe4ff */
[----:B--2---:R-:W-:Y:S02]  /*c310*/  IADD3 R16, P3, R18, UR6, RZ ;  /* 0x0000000612107c10 */ /* 0x004fe4000ff7e0ff */
[----:B---3--:R-:W-:Y:S01]  /*c320*/  SEL R4, R7, RZ, P1 ;  /* 0x000000ff07047207 */ /* 0x008fe20000800000 */
[----:B------:R2:W-:Y:S01]  /*c330*/  STG.E.128 [R18.64], RZ ;  /* 0x000000ff12007986 */ /* 0x0005e2000c101d10 */
[----:B------:R-:W-:Y:S01]  /*c340*/  IADD3 R5, P1, P0, R87, R11, R6 ;  /* 0x0000000b57057210 */ /* 0x000fe2000783e006 */
[-C--:B------:R-:W-:Y:S01]  /*c350*/  @!P2 IMAD R6, R2, R0.reuse, RZ ;  /* 0x000000000206a224 */ /* 0x080fe200078e02ff */
[----:B------:R-:W-:Y:S01]  /*c360*/  SHF.R.S32.HI R7, RZ, 0x1f, R87 ;  /* 0x0000001fff077819 */ /* 0x000fe20000011457 */
[----:B------:R-:W-:Y:S01]  /*c370*/  @!P5 IMAD R10, R10, R0, RZ ;  /* 0x000000000a0ad224 */ /* 0x000fe200078e02ff */
[----:B------:R-:W-:-:S02]  /*c380*/  IADD3 R11, R2, 0x30, RZ ;  /* 0x00000030020b7810 */ /* 0x000fc40007ffe0ff */
[----:B------:R-:W-:Y:S02]  /*c390*/  IADD3.X R4, R7, R4, R9, P1, P0 ;  /* 0x0000000407047210 */ /* 0x000fe40000fe0409 */
[----:B------:R-:W-:Y:S02]  /*c3a0*/  ISETP.GE.OR P1, PT, R8, R3, P6 ;  /* 0x000000030800720c */ /* 0x000fe40003726670 */
[C---:B------:R-:W-:Y:S02]  /*c3b0*/  @!P2 IADD3 R7, P0, R6.reuse, R5, RZ ;  /* 0x000000050607a210 */ /* 0x040fe40007f1e0ff */
[----:B------:R-:W-:Y:S02]  /*c3c0*/  ISETP.GE.OR P4, PT, R11, R3, P6 ;  /* 0x000000030b00720c */ /* 0x000fe40003786670 */
[----:B------:R-:W-:Y:S02]  /*c3d0*/  @!P2 LEA.HI.X.SX32 R6, R6, R4, 0x1, P0 ;  /* 0x000000040606a211 */ /* 0x000fe400000f0eff */
[----:B----4-:R-:W-:Y:S01]  /*c3e0*/  @!P2 LEA R14, P0, R7, c[0x0][0x200], 0x2 ;  /* 0x00008000070eaa11 */ /* 0x010fe200078010ff */
[----:B-1----:R-:W-:Y:S01]  /*c3f0*/  @!P2 IMAD.MOV.U32 R12, RZ, RZ, 0x7f800000 ;  /* 0x7f800000ff0ca424 */ /* 0x002fe200078e00ff */
[----:B------:R-:W-:-:S02]  /*c400*/  IADD3.X R17, R19, UR5, RZ, P3, !PT ;  /* 0x0000000513117c10 */ /* 0x000fc40009ffe4ff */
[----:B------:R-:W-:Y:S01]  /*c410*/  @!P2 LEA.HI.X R15, R7, c[0x0][0x204], R6, 0x2, P0 ;  /* 0x00008100070faa11 */ /* 0x000fe200000f1406 */
[-C--:B------:R-:W-:Y:S01]  /*c420*/  @!P1 IMAD R6, R8, R0.reuse, RZ ;  /* 0x0000000008069224 */ /* 0x080fe200078e02ff */
[----:B------:R-:W-:Y:S01]  /*c430*/  IADD3 R9, R2, 0x40, RZ ;  /* 0x0000004002097810 */ /* 0x000fe20007ffe0ff */
[----:B------:R1:W-:Y:S01]  /*c440*/  STG.E.128 [R16.64], RZ ;  /* 0x000000ff10007986 */ /* 0x0003e2000c101d10 */
[----:B--2---:R-:W-:Y:S02]  /*c450*/  @!P1 IMAD.MOV.U32 R18, RZ, RZ, 0x7f800000 ;  /* 0x7f800000ff129424 */ /* 0x004fe400078e00ff */
[C---:B------:R-:W-:Y:S01]  /*c460*/  @!P1 IADD3 R7, P0, R6.reuse, R5, RZ ;  /* 0x0000000506079210 */ /* 0x040fe20007f1e0ff */
[----:B------:R2:W-:Y:S01]  /*c470*/  @!P2 STG.E [R14.64], R12 ;  /* 0x0000000c0e00a986 */ /* 0x0005e2000c101910 */
[----:B------:R-:W-:Y:S01]  /*c480*/  ISETP.GE.OR P3, PT, R9, R3, P6 ;  /* 0x000000030900720c */ /* 0x000fe20003766670 */
[----:B------:R-:W-:Y:S01]  /*c490*/  @!P4 IMAD R11, R11, R0, RZ ;  /* 0x000000000b0bc224 */ /* 0x000fe200078e02ff */
[----:B------:R-:W-:-:S02]  /*c4a0*/  @!P1 LEA.HI.X.SX32 R6, R6, R4, 0x1, P0 ;  /* 0x0000000406069211 */ /* 0x000fc400000f0eff */
[C---:B------:R-:W-:Y:S02]  /*c4b0*/  @!P1 LEA R20, P2, R7.reuse, c[0x0][0x200], 0x2 ;  /* 0x0000800007149a11 */ /* 0x040fe400078410ff */
[CC--:B------:R-:W-:Y:S02]  /*c4c0*/  @!P5 IADD3 R8, P0, R10.reuse, R5.reuse, RZ ;  /* 0x000000050a08d210 */ /* 0x0c0fe40007f1e0ff */
[----:B------:R-:W-:Y:S02]  /*c4d0*/  @!P1 LEA.HI.X R21, R7, c[0x0][0x204], R6, 0x2, P2 ;  /* 0x0000810007159a11 */ /* 0x000fe400010f1406 */
[----:B------:R-:W-:Y:S02]  /*c4e0*/  @!P5 LEA.HI.X.SX32 R7, R10, R4, 0x1, P0 ;  /* 0x000000040a07d211 */ /* 0x000fe400000f0eff */
[----:B------:R-:W-:Y:S01]  /*c4f0*/  IADD3 R6, R2, 0x50, RZ ;  /* 0x0000005002067810 */ /* 0x000fe20007ffe0ff */
[----:B------:R-:W-:Y:S01]  /*c500*/  @!P3 IMAD R9, R9, R0, RZ ;  /* 0x000000000909b224 */ /* 0x000fe200078e02ff */
[----:B------:R-:W-:Y:S01]  /*c510*/  @!P4 IADD3 R10, P0, R11, R5, RZ ;  /* 0x000000050b0ac210 */ /* 0x000fe20007f1e0ff */
[----:B------:R3:W-:Y:S01]  /*c520*/  @!P1 STG.E [R20.64], R18 ;  /* 0x0000001214009986 */ /* 0x0007e2000c101910 */
[----:B------:R-:W-:Y:S01]  /*c530*/  @!P3 IMAD.MOV.U32 R19, RZ, RZ, 0x7f800000 ;  /* 0x7f800000ff13b424 */ /* 0x000fe200078e00ff */
[----:B-1----:R-:W-:-:S04]  /*c540*/  @!P5 LEA R16, P2, R8, c[0x0][0x200], 0x2 ;  /* 0x000080000810da11 */ /* 0x002fc800078410ff */
[----:B------:R-:W-:Y:S02]  /*c550*/  @!P5 LEA.HI.X R17, R8, c[0x0][0x204], R7, 0x2, P2 ;  /* 0x000081000811da11 */ /* 0x000fe400010f1407 */
[----:B------:R-:W-:Y:S02]  /*c560*/  ISETP.GE.OR P2, PT, R6, R3, P6 ;  /* 0x000000030600720c */ /* 0x000fe40003746670 */
[----:B------:R-:W-:Y:S02]  /*c570*/  @!P4 LEA.HI.X.SX32 R7, R11, R4, 0x1, P0 ;  /* 0x000000040b07c211 */ /* 0x000fe400000f0eff */
[----:B--2---:R-:W-:Y:S02]  /*c580*/  @!P4 LEA R14, P0, R10, c[0x0][0x200], 0x2 ;  /* 0x000080000a0eca11 */ /* 0x004fe400078010ff */
[----:B------:R-:W-:Y:S02]  /*c590*/  IADD3 R8, R2, 0x60, RZ ;  /* 0x0000006002087810 */ /* 0x000fe40007ffe0ff */
[----:B------:R-:W-:-:S02]  /*c5a0*/  @!P4 LEA.HI.X R15, R10, c[0x0][0x204], R7, 0x2, P0 ;  /* 0x000081000a0fca11 */ /* 0x000fc400000f1407 */
[C---:B------:R-:W-:Y:S02]  /*c5b0*/  @!P3 IADD3 R7, P0, R9.reuse, R5, RZ ;  /* 0x000000050907b210 */ /* 0x040fe40007f1e0ff */
[----:B------:R-:W-:Y:S01]  /*c5c0*/  ISETP.GE.OR P1, PT, R8, R3, P6 ;  /* 0x000000030800720c */ /* 0x000fe20003726670 */
[----:B------:R-:W-:Y:S01]  /*c5d0*/  @!P2 IMAD R6, R6, R0, RZ ;  /* 0x000000000606a224 */ /* 0x000fe200078e02ff */
[----:B------:R-:W-:Y:S01]  /*c5e0*/  @!P3 LEA.HI.X.SX32 R10, R9, R4, 0x1, P0 ;  /* 0x00000004090ab211 */ /* 0x000fe200000f0eff */
[----:B------:R-:W-:Y:S01]  /*c5f0*/  @!P2 IMAD.MOV.U32 R25, RZ, RZ, 0x7f800000 ;  /* 0x7f800000ff19a424 */ /* 0x000fe200078e00ff */
[C---:B------:R-:W-:Y:S02]  /*c600*/  @!P3 LEA R12, P0, R7.reuse, c[0x0][0x200], 0x2 ;  /* 0x00008000070cba11 */ /* 0x040fe400078010ff */
[----:B------:R-:W-:Y:S02]  /*c610*/  IADD3 R2, R2, 0x70, RZ ;  /* 0x0000007002027810 */ /* 0x000fe40007ffe0ff */
[----:B------:R-:W-:-:S02]  /*c620*/  @!P3 LEA.HI.X R13, R7, c[0x0][0x204], R10, 0x2, P0 ;  /* 0x00008100070dba11 */ /* 0x000fc400000f140a */
[----:B------:R-:W-:Y:S02]  /*c630*/  @!P2 IADD3 R7, P0, R6, R5, RZ ;  /* 0x000000050607a210 */ /* 0x000fe40007f1e0ff */
[----:B------:R-:W-:Y:S01]  /*c640*/  ISETP.GE.OR P6, PT, R2, R3, P6 ;  /* 0x000000030200720c */ /* 0x000fe200037c6670 */
[----:B------:R-:W-:Y:S01]  /*c650*/  @!P1 IMAD R8, R8, R0, RZ ;  /* 0x0000000008089224 */ /* 0x000fe200078e02ff */
[----:B------:R-:W-:Y:S01]  /*c660*/  @!P2 LEA.HI.X.SX32 R6, R6, R4, 0x1, P0 ;  /* 0x000000040606a211 */ /* 0x000fe200000f0eff */
[----:B------:R-:W-:Y:S01]  /*c670*/  @!P1 IMAD.MOV.U32 R23, RZ, RZ, 0x7f800000 ;  /* 0x7f800000ff179424 */ /* 0x000fe200078e00ff */
[----:B------:R-:W-:-:S04]  /*c680*/  @!P2 LEA R10, P0, R7, c[0x0][0x200], 0x2 ;  /* 0x00008000070aaa11 */ /* 0x000fc800078010ff */
[----:B------:R-:W-:Y:S01]  /*c690*/  @!P2 LEA.HI.X R11, R7, c[0x0][0x204], R6, 0x2, P0 ;  /* 0x00008100070baa11 */ /* 0x000fe200000f1406 */
[----:B------:R-:W-:Y:S01]  /*c6a0*/  @!P5 IMAD.MOV.U32 R7, RZ, RZ, 0x7f800000 ;  /* 0x7f800000ff07d424 */ /* 0x000fe200078e00ff */
[----:B------:R-:W-:-:S04]  /*c6b0*/  @!P1 IADD3 R6, P0, R8, R5, RZ ;  /* 0x0000000508069210 */ /* 0x000fc80007f1e0ff */
[----:B------:R-:W-:Y:S01]  /*c6c0*/  @!P1 LEA.HI.X.SX32 R9, R8, R4, 0x1, P0 ;  /* 0x0000000408099211 */ /* 0x000fe200000f0eff */
[----:B------:R1:W-:Y:S01]  /*c6d0*/  @!P5 STG.E [R16.64], R7 ;  /* 0x000000071000d986 */ /* 0x0003e2000c101910 */
[----:B---3--:R-:W-:-:S04]  /*c6e0*/  @!P1 LEA R20, P0, R6, c[0x0][0x200], 0x2 ;  /* 0x0000800006149a11 */ /* 0x008fc800078010ff */
[----:B------:R-:W-:Y:S01]  /*c6f0*/  @!P1 LEA.HI.X R21, R6, c[0x0][0x204], R9, 0x2, P0 ;  /* 0x0000810006159a11 */ /* 0x000fe200000f1409 */
[----:B------:R-:W-:-:S05]  /*c700*/  @!P4 IMAD.MOV.U32 R9, RZ, RZ, 0x7f800000 ;  /* 0x7f800000ff09c424 */ /* 0x000fca00078e00ff */
[----:B------:R1:W-:Y:S04]  /*c710*/  @!P4 STG.E [R14.64], R9 ;  /* 0x000000090e00c986 */ /* 0x0003e8000c101910 */
[----:B------:R1:W-:Y:S04]  /*c720*/  @!P3 STG.E [R12.64], R19 ;  /* 0x000000130c00b986 */ /* 0x0003e8000c101910 */
[----:B------:R1:W-:Y:S04]  /*c730*/  @!P2 STG.E [R10.64], R25 ;  /* 0x000000190a00a986 */ /* 0x0003e8000c101910 */
[----:B------:R1:W-:Y:S01]  /*c740*/  @!P1 STG.E [R20.64], R23 ;  /* 0x0000001714009986 */ /* 0x0003e2000c101910 */
        /* <DEDUP_REMOVED lines=9> */
.L_x_610:
        /* <DEDUP_REMOVED lines=10> */
.L_x_1140:


//--------------------- .text._ZN5flash16flash_fwd_kernelI23Flash_fwd_kernel_traitsILi64ELi128ELi64ELi4ELb0ELb0EN7cutlass10bfloat16_tE19Flash_kernel_traitsILi64ELi128ELi64ELi4ES3_EELb1ELb1ELb0ELb0ELb0ELb1ELb0ELb0EEEvNS_16Flash_fwd_paramsE --------------------------
	.section	.text._ZN5flash16flash_fwd_kernelI23Flash_fwd_kernel_traitsILi64ELi128ELi64ELi4ELb0ELb0EN7cutlass10bfloat16_tE19Flash_kernel_traitsILi64ELi128ELi64ELi4ES3_EELb1ELb1ELb0ELb0ELb0ELb1ELb0ELb0EEEvNS_16Flash_fwd_paramsE,"ax",@progbits
	.sectioninfo	@"SHI_REGISTERS=255"
	.align	128
        .global         _ZN5flash16flash_fwd_kernelI23Flash_fwd_kernel_traitsILi64ELi128ELi64ELi4ELb0ELb0EN7cutlass10bfloat16_tE19Flash_kernel_traitsILi64ELi128ELi64ELi4ES3_EELb1ELb1ELb0ELb0ELb0ELb1ELb0ELb0EEEvNS_16Flash_fwd_paramsE
        .type           _ZN5flash16flash_fwd_kernelI23Flash_fwd_kernel_traitsILi64ELi128ELi64ELi4ELb0ELb0EN7cutlass10bfloat16_tE19Flash_kernel_traitsILi64ELi128ELi64ELi4ES3_EELb1ELb1ELb0ELb0ELb0ELb1ELb0ELb0EEEvNS_16Flash_fwd_paramsE,@function
        .size           _ZN5flash16flash_fwd_kernelI23Flash_fwd_kernel_traitsILi64ELi128ELi64ELi4ELb0ELb0EN7cutlass10bfloat16_tE19Flash_kernel_traitsILi64ELi128ELi64ELi4ES3_EELb1ELb1ELb0ELb0ELb0ELb1ELb0ELb0EEEvNS_16Flash_fwd_paramsE,(.L_x_1141 - _ZN5flash16flash_fwd_kernelI23Flash_fwd_kernel_traitsILi64ELi128ELi64ELi4ELb0ELb0EN7cutlass10bfloat16_tE19Flash_kernel_traitsILi64ELi128ELi64ELi4ES3_EELb1ELb1ELb0ELb0ELb0ELb1ELb0ELb0EEEvNS_16Flash_fwd_paramsE)
        .other          _ZN5flash16flash_fwd_kernelI23Flash_fwd_kernel_traitsILi64ELi128ELi64ELi4ELb0ELb0EN7cutlass10bfloat16_tE19Flash_kernel_traitsILi64ELi128ELi64ELi4ES3_EELb1ELb1ELb0ELb0ELb0ELb1ELb0ELb0EEEvNS_16Flash_fwd_paramsE,@"STO_CUDA_ENTRY STV_DEFAULT"
_ZN5flash16flash_fwd_kernelI23Flash_fwd_kernel_traitsILi64ELi128ELi64ELi4ELb0ELb0EN7cutlass10bfloat16_tE19Flash_kernel_traitsILi64ELi128ELi64ELi4ES3_EELb1ELb1ELb0ELb0ELb0ELb1ELb0ELb0EEEvNS_16Flash_fwd_paramsE:
.text._ZN5flash16flash_fwd_kernelI23Flash_fwd_kernel_traitsILi64ELi128ELi64ELi4ELb0ELb0EN7cutlass10bfloat16_tE19Flash_kernel_traitsILi64ELi128ELi64ELi4ES3_EELb1ELb1ELb0ELb0ELb0ELb1ELb0ELb0EEEvNS_16Flash_fwd_paramsE:
        /* <DEDUP_REMOVED lines=9> */
[----:B------:R-:W-:-:S03]  /*0090*/  IMAD.MOV.U32 R222, RZ, RZ, c[0x0][0x2f8] ;  /* 0x0000be00ffde7624 */ /* 0x000fc600078e00ff */
[----:B------:R-:W-:Y:S01]  /*00a0*/  @P1 MOV R3, R116 ;  /* 0x0000007400031202 */ /* 0x000fe20000000f00 */
[----:B------:R-:W-:-:S05]  /*00b0*/  @P1 IMAD.MOV.U32 R2, RZ, RZ, R222 ;  /* 0x000000ffff021224 */ /* 0x000fca00078e00de */
[----:B------:R1:W3:Y:S01]  /*00c0*/  @P1 LDG.E.64 R4, [R2.64] ;  /* 0x0000001602041981 */ /* 0x0002e2000c1e1b00 */
[----:B------:R-:W-:Y:S01]  /*00d0*/  ISETP.NE.U32.AND P3, PT, RZ, c[0x0][0x240], PT ;  /* 0x00009000ff007a0c */ /* 0x000fe20003f65070 */
[----:B------:R-:W-:Y:S01]  /*00e0*/  IMAD.MOV.U32 R196, RZ, RZ, -0x1 ;  /* 0xffffffffffc47424 */ /* 0x000fe200078e00ff */
[----:B------:R-:W4:Y:S01]  /*00f0*/  LDC.U8 R0, c[0x0][0x312] ;  /* 0x0000c480ff007b82 */ /* 0x000f220000000000 */
[----:B------:R-:W4:Y:S01]  /*0100*/  S2R R123, SR_CTAID.X ;  /* 0x00000000007b7919 */ /* 0x000f220000002500 */
[----:B------:R-:W-:-:S03]  /*0110*/  ISETP.NE.AND.EX P3, PT, RZ, c[0x0][0x244], PT, P3 ;  /* 0x00009100ff007a0c */ /* 0x000fc60003f65330 */
[----:B------:R-:W4:Y:S04]  /*0120*/  S2R R18, SR_CTAID.Z ;  /* 0x0000000000127919 */ /* 0x000f280000002700 */
[----:B------:R-:W4:Y:S04]  /*0130*/  S2R R126, SR_TID.X ;  /* 0x00000000007e7919 */ /* 0x000f280000002100 */
[----:B-1----:R-:W1:Y:S01]  /*0140*/  S2R R3, SR_CTAID.Y ;  /* 0x0000000000037919 */ /* 0x002e620000002600 */
[----:B----4-:R-:W-:Y:S02]  /*0150*/  ISETP.NE.AND P4, PT, R0, RZ, PT ;  /* 0x000000ff0000720c */ /* 0x010fe40003f85270 */
[----:B-1----:R-:W-:-:S04]  /*0160*/  LOP3.LUT R2, R18, R123, R3, 0xfe, !PT ;  /* 0x0000007b12027212 */ /* 0x002fc800078efe03 */
[----:B------:R-:W-:Y:S01]  /*0170*/  LOP3.LUT P2, RZ, R2, R126, RZ, 0xfc, !PT ;  /* 0x0000007e02ff7212 */ /* 0x000fe2000784fcff */
[----:B------:R-:W-:-:S12]  /*0180*/  IMAD.MOV.U32 R2, RZ, RZ, 0x4 ;  /* 0x00000004ff027424 */ /* 0x000fd800078e00ff */
[----:B------:R-:W-:Y:S02]  /*0190*/  @!P2 IMAD.MOV.U32 R8, RZ, RZ, c[0x0][0x308] ;  /* 0x0000c200ff08a624 */ /* 0x000fe400078e00ff */
[----:B------:R-:W-:Y:S01]  /*01a0*/  @!P2 IMAD.MOV.U32 R9, RZ, RZ, c[0x0][0x30c] ;  /* 0x0000c300ff09a624 */ /* 0x000fe200078e00ff */
[----:B--2---:R-:W1:Y:S08]  /*01b0*/  @P1 R2UR UR20, R6 ;  /* 0x00000000061413c2 */ /* 0x004e7000000e0000 */
[----:B------:R2:W4:Y:S01]  /*01c0*/  @P1 R2UR UR21, R7 ;  /* 0x00000000071513c2 */ /* 0x00052200000e0000 */
[----:B---3--:R-:W-:-:S05]  /*01d0*/  @P1 IADD3 R222, P0, R4, c[0x0][0x300], RZ ;  /* 0x0000c00004de1a10 */ /* 0x008fca0007f1e0ff */
[----:B------:R-:W-:Y:S01]  /*01e0*/  @P1 IMAD.X R116, RZ, RZ, R5, P0 ;  /* 0x000000ffff741224 */ /* 0x000fe200000e0605 */
[----:B------:R-:W-:Y:S02]  /*01f0*/  ISETP.NE.U32.AND P0, PT, RZ, c[0x0][0x250], PT ;  /* 0x00009400ff007a0c */ /* 0x000fe40003f05070 */
[----:B------:R-:W-:Y:S02]  /*0200*/  ISETP.EQ.U32.AND P1, PT, RZ, c[0x0][0x248], PT ;  /* 0x00009200ff007a0c */ /* 0x000fe40003f22070 */
[----:B------:R-:W-:Y:S02]  /*0210*/  ISETP.NE.AND.EX P0, PT, RZ, c[0x0][0x254], PT, P0 ;  /* 0x00009500ff007a0c */ /* 0x000fe40003f05300 */
[----:B-1----:R-:W-:Y:S02]  /*0220*/  MOV R4, UR20 ;  /* 0x0000001400047c02 */ /* 0x002fe40008000f00 */
[----:B------:R-:W-:Y:S01]  /*0230*/  ISETP.EQ.OR.EX P1, PT, RZ, c[0x0][0x24c], !P4, P1 ;  /* 0x00009300ff007a0c */ /* 0x000fe20006722710 */
[----:B--2---:R-:W-:-:S04]  /*0240*/  IMAD.WIDE R6, R3, R2, c[0x0][0x240] ;  /* 0x0000900003067625 */ /* 0x004fc800078e0202 */
[----:B----4-:R-:W-:-:S05]  /*0250*/  IMAD.U32 R5, RZ, RZ, UR21 ;  /* 0x00000015ff057e24 */ /* 0x010fca000f8e00ff */
[----:B------:R1:W-:Y:S02]  /*0260*/  @!P2 STG.E.64 [R8.64], R4 ;  /* 0x000000040800a986 */ /* 0x0003e4000c101b16 */
[----:B-1----:R-:W-:Y:S01]  /*0270*/  @!P2 IMAD.MOV.U32 R4, RZ, RZ, R222 ;  /* 0x000000ffff04a224 */ /* 0x002fe200078e00de */
[----:B------:R-:W-:-:S05]  /*0280*/  @!P2 MOV R5, R116 ;  /* 0x000000740005a202 */ /* 0x000fca0000000f00 */
[----:B------:R1:W-:Y:S04]  /*0290*/  @!P2 STG.E.64 [R8.64+0x8], R4 ;  /* 0x000008040800a986 */ /* 0x0003e8000c101b16 */
[----:B------:R2:W3:Y:S04]  /*02a0*/  @P3 LDG.E R196, [R6.64] ;  /* 0x0000001606c43981 */ /* 0x0004e8000c1e1900 */
[----:B------:R2:W3:Y:S01]  /*02b0*/  @P3 LDG.E R125, [R6.64+0x4] ;  /* 0x00000416067d3981 */ /* 0x0004e2000c1e1900 */
[----:B------:R-:W-:Y:S01]  /*02c0*/  ISETP.NE.U32.AND P2, PT, RZ, c[0x0][0x248], PT ;  /* 0x00009200ff007a0c */ /* 0x000fe20003f45070 */
[----:B------:R-:W-:-:S02]  /*02d0*/  IMAD R0, R3, c[0x0][0x1c0], R18 ;  /* 0x0000700003007a24 */ /* 0x000fc400078e0212 */
[----:B------:R-:W-:Y:S01]  /*02e0*/  IMAD.MOV.U32 R11, RZ, RZ, -0x1 ;  /* 0xffffffffff0b7424 */ /* 0x000fe200078e00ff */
[----:B------:R-:W-:Y:S01]  /*02f0*/  ISETP.NE.AND.EX P2, PT, RZ, c[0x0][0x24c], PT, P2 ;  /* 0x00009300ff007a0c */ /* 0x000fe20003f45320 */
[----:B-1----:R-:W-:Y:S02]  /*0300*/  IMAD.MOV.U32 R4, RZ, RZ, RZ ;  /* 0x000000ffff047224 */ /* 0x002fe400078e00ff */
[----:B------:R-:W-:-:S04]  /*0310*/  IMAD.WIDE R8, R3, R2, c[0x0][0x248] ;  /* 0x0000920003087625 */ /* 0x000fc800078e0202 */
[----:B--2---:R-:W-:Y:S01]  /*0320*/  @P0 IMAD.WIDE R6, R3, R2, c[0x0][0x250] ;  /* 0x0000940003060625 */ /* 0x004fe200078e0202 */
[----:B------:R1:W5:Y:S04]  /*0330*/  @!P1 LDG.E R11, [R8.64] ;  /* 0x00000016080b9981 */ /* 0x000368000c1e1900 */
[----:B------:R2:W5:Y:S01]  /*0340*/  @P0 LDG.E R4, [R6.64] ;  /* 0x0000001606040981 */ /* 0x000562000c1e1900 */
[----:B------:R-:W-:Y:S01]  /*0350*/  IMAD.SHL.U32 R0, R0, 0x20, RZ ;  /* 0x0000002000007824 */ /* 0x000fe200078e00ff */
[----:B--2---:R-:W-:-:S04]  /*0360*/  SHF.R.S32.HI R7, RZ, 0x1f, R126 ;  /* 0x0000001fff077819 */ /* 0x004fc8000001147e */
[----:B------:R-:W-:-:S04]  /*0370*/  LEA.HI R124, R7, R126, RZ, 0x5 ;  /* 0x0000007e077c7211 */ /* 0x000fc800078f28ff */
[----:B------:R-:W-:-:S04]  /*0380*/  LOP3.LUT R128, R124, 0xffffffe0, RZ, 0xc0, !PT ;  /* 0xffffffe07c807812 */ /* 0x000fc800078ec0ff */
[----:B------:R-:W-:-:S04]  /*0390*/  IADD3 R128, -R128, R126, RZ ;  /* 0x0000007e80807210 */ /* 0x000fc80007ffe1ff */
[----:B------:R-:W-:Y:S02]  /*03a0*/  IADD3 R222, P1, P0, R0, R222, R128 ;  /* 0x000000de00de7210 */ /* 0x000fe4000783e080 */
[----:B------:R-:W-:Y:S02]  /*03b0*/  SHF.R.S32.HI R0, RZ, 0x1f, R0 ;  /* 0x0000001fff007819 */ /* 0x000fe40000011400 */
[----:B------:R-:W-:-:S04]  /*03c0*/  SHF.R.S32.HI R5, RZ, 0x1f, R128 ;  /* 0x0000001fff057819 */ /* 0x000fc80000011480 */
[----:B------:R-:W-:Y:S01]  /*03d0*/  IADD3.X R116, R0, R116, R5, P1, P0 ;  /* 0x0000007400747210 */ /* 0x000fe20000fe0405 */
[----:B---3--:R-:W-:Y:S02]  /*03e0*/  @P3 IMAD.IADD R125, R125, 0x1, -R196 ;  /* 0x000000017d7d3824 */ /* 0x008fe400078e0ac4 */
[----:B------:R-:W-:Y:S01]  /*03f0*/  @!P3 IMAD.MOV.U32 R125, RZ, RZ, c[0x0][0x214] ;  /* 0x00008500ff7db624 */ /* 0x000fe200078e00ff */
[----:B------:R-:W-:Y:S05]  /*0400*/  @!P2 BRA `(.L_x_611) ;  /* 0x000000400000a947 */ /* 0x000fea0003800000 */
[----:B-1----:R-:W2:Y:S02]  /*0410*/  @P4 LDG.E R0, [R8.64+0x4] ;  /* 0x0000041608004981 */ /* 0x002ea4000c1e1900 */
[----:B--2--5:R-:W-:-:S06]  /*0420*/  @P4 IADD3 R0, R0, -R11, RZ ;  /* 0x8000000b00004210 */ /* 0x024fcc0007ffe0ff */
[----:B------:R1:W5:Y:S01]  /*0430*/  @!P4 LDG.E R0, [R8.64] ;  /* 0x000000160800c981 */ /* 0x000362000c1e1900 */
[----:B------:R-:W-:Y:S05]  /*0440*/  BRA `(.L_x_612) ;  /* 0x0000001000007947 */ /* 0x000fea0003800000 */
.L_x_611:
[----:B-1----:R-:W-:Y:S02]  /*0450*/  MOV R0, c[0x0][0x218] ;  /* 0x0000860000007a02 */ /* 0x002fe40000000f00 */
.L_x_612:
[----:B------:R-:W-:-:S04]  /*0460*/  ISETP.NE.U32.AND P2, PT, RZ, c[0x0][0x258], PT ;  /* 0x00009600ff007a0c */ /* 0x000fc80003f45070 */
[----:B------:R-:W-:-:S13]  /*0470*/  ISETP.NE.AND.EX P2, PT, RZ, c[0x0][0x25c], PT, P2 ;  /* 0x00009700ff007a0c */ /* 0x000fda0003f45320 */
[----:B-1----:R-:W-:-:S05]  /*0480*/  @P2 IMAD.WIDE R8, R3, R2, c[0x0][0x258] ;  /* 0x0000960003082625 */ /* 0x002fca00078e0202 */
[----:B------:R-:W2:Y:S01]  /*0490*/  @P2 LDG.E R122, [R8.64] ;  /* 0x00000016087a2981 */ /* 0x000ea2000c1e1900 */
        /* <DEDUP_REMOVED lines=26> */
[----:B------:R-:W-:Y:S01]  /*0640*/  @!P1 IMAD R0, R0, c[0x0][0x178], RZ ;  /* 0x00005e0000009a24 */ /* 0x000fe200078e02ff */
[----:B------:R-:W-:Y:S01]  /*0650*/  @P1 MOV R10, R8 ;  /* 0x00000008000a1202 */ /* 0x000fe20000000f00 */
[----:B------:R-:W-:-:S04]  /*0660*/  @P0 IMAD.WIDE.U32 R14, R5, c[0x0][0x198], RZ ;  /* 0x00006600050e0a25 */ /* 0x000fc800078e00ff */
[----:B------:R-:W-:Y:S01]  /*0670*/  @!P1 IMAD.WIDE.U32 R12, R3, c[0x0][0x178], RZ ;  /* 0x00005e00030c9a25 */ /* 0x000fe200078e00ff */
[----:B------:R-:W-:-:S03]  /*0680*/  @P0 MOV R6, R14 ;  /* 0x0000000e00060202 */ /* 0x000fc60000000f00 */
[----:B------:R-:W-:Y:S01]  /*0690*/  @!P1 IMAD R0, R3, c[0x0][0x17c], R0 ;  /* 0x00005f0003009a24 */ /* 0x000fe200078e0200 */
[----:B------:R-:W-:Y:S01]  /*06a0*/  @!P1 MOV R10, R12 ;  /* 0x0000000c000a9202 */ /* 0x000fe20000000f00 */
[----:B------:R-:W-:Y:S02]  /*06b0*/  @P1 IMAD R9, R196, c[0x0][0x194], R9 ;  /* 0x00006500c4091a24 */ /* 0x000fe400078e0209 */
[----:B------:R-:W-:Y:S01]  /*06c0*/  @P0 IMAD R5, R5, c[0x0][0x19c], R15 ;  /* 0x0000670005050a24 */ /* 0x000fe200078e020f */
[----:B------:R-:W-:Y:S01]  /*06d0*/  @!P1 IADD3 R9, R13, R0, RZ ;  /* 0x000000000d099210 */ /* 0x000fe20007ffe0ff */
        /* <DEDUP_REMOVED lines=11> */
[----:B------:R-:W-:Y:S02]  /*0790*/  MOV R6, R12 ;  /* 0x0000000c00067202 */ /* 0x000fe40000000f00 */
.L_x_614:
[----:B-1----:R-:W-:-:S04]  /*07a0*/  IABS R8, c[0x0][0x1c8] ;  /* 0x0000720000087a13 */ /* 0x002fc80000000000 */
        /* <DEDUP_REMOVED lines=8> */
[----:B------:R-:W-:-:S04]  /*0830*/  IMAD.HI.U32 R12, R13, R2, R12 ;  /* 0x000000020d0c7227 */ /* 0x000fc800078e000c */
[----:B------:R-:W-:-:S04]  /*0840*/  IMAD.MOV.U32 R2, RZ, RZ, R0 ;  /* 0x000000ffff027224 */ /* 0x000fc800078e0000 */
[----:B------:R-:W-:-:S04]  /*0850*/  IMAD.HI.U32 R232, R12, R2, RZ ;  /* 0x000000020ce87227 */ /* 0x000fc800078e00ff */
[----:B------:R-:W-:-:S04]  /*0860*/  IMAD.MOV R0, RZ, RZ, -R232 ;  /* 0x000000ffff007224 */ /* 0x000fc800078e0ae8 */
[----:B------:R-:W-:Y:S01]  /*0870*/  IMAD R0, R8, R0, R2 ;  /* 0x0000000008007224 */ /* 0x000fe200078e0202 */
[----:B------:R-:W-:-:S04]  /*0880*/  SHF.R.S32.HI R2, RZ, 0x1f, R18 ;  /* 0x0000001fff027819 */ /* 0x000fc80000011412 */
[----:B------:R-:W-:-:S13]  /*0890*/  ISETP.GT.U32.AND P2, PT, R8, R0, PT ;  /* 0x000000000800720c */ /* 0x000fda0003f44070 */
[-C--:B------:R-:W-:Y:S02]  /*08a0*/  @!P2 IADD3 R0, R0, -R8.reuse, RZ ;  /* 0x800000080000a210 */ /* 0x080fe40007ffe0ff */
[----:B------:R-:W-:Y:S02]  /*08b0*/  @!P2 IADD3 R232, R232, 0x1, RZ ;  /* 0x00000001e8e8a810 */ /* 0x000fe40007ffe0ff */
[----:B------:R-:W-:Y:S02]  /*08c0*/  ISETP.GE.U32.AND P3, PT, R0, R8, PT ;  /* 0x000000080000720c */ /* 0x000fe40003f66070 */
[----:B------:R-:W-:Y:S02]  /*08d0*/  LOP3.LUT R0, R18, c[0x0][0x1c8], RZ, 0x3c, !PT ;  /* 0x0000720012007a12 */ /* 0x000fe400078e3cff */
[----:B------:R-:W-:Y:S02]  /*08e0*/  ISETP.NE.AND P2, PT, RZ, c[0x0][0x1c8], PT ;  /* 0x00007200ff007a0c */ /* 0x000fe40003f45270 */
[----:B------:R-:W-:Y:S01]  /*08f0*/  ISETP.GE.AND P1, PT, R0, RZ, PT ;  /* 0x000000ff0000720c */ /* 0x000fe20003f26270 */
[----:B------:R-:W-:-:S04]  /*0900*/  @P0 IMAD.IADD R0, R4, 0x1, R11 ;  /* 0x0000000104000824 */ /* 0x000fc800078e020b */
[----:B------:R-:W-:Y:S02]  /*0910*/  @P0 IMAD.WIDE.U32 R12, R0, c[0x0][0x1a0], RZ ;  /* 0x00006800000c0a25 */ /* 0x000fe400078e00ff */
[----:B------:R-:W-:Y:S02]  /*0920*/  @P3 IADD3 R232, R232, 0x1, RZ ;  /* 0x00000001e8e83810 */ /* 0x000fe40007ffe0ff */
[----:B------:R-:W-:Y:S01]  /*0930*/  @P0 IMAD R0, R0, c[0x0][0x1a4], R13 ;  /* 0x0000690000000a24 */ /* 0x000fe200078e020d */
[----:B------:R-:W-:-:S03]  /*0940*/  @P0 MOV R8, R12 ;  /* 0x0000000c00080202 */ /* 0x000fc60000000f00 */
        /* <DEDUP_REMOVED lines=14> */
.L_x_615:
[----:B------:R-:W-:Y:S01]  /*0a30*/  LEA.HI R3, R7, R126, RZ, 0x3 ;  /* 0x0000007e07037211 */ /* 0x000fe200078f18ff */
[----:B------:R-:W-:Y:S01]  /*0a40*/  IMAD.IADD R195, R125, 0x1, -R127 ;  /* 0x000000017dc37824 */ /* 0x000fe200078e0a7f */
[----:B------:R-:W-:Y:S01]  /*0a50*/  SHF.R.S32.HI R234, RZ, 0x1f, R232 ;  /* 0x0000001fffea7819 */ /* 0x000fe200000114e8 */
[----:B------:R-:W-:Y:S01]  /*0a60*/  IMAD R2, R2, c[0x0][0x1a8], RZ ;  /* 0x00006a0002027a24 */ /* 0x000fe200078e02ff */
[----:B------:R-:W-:Y:S01]  /*0a70*/  SHF.R.S32.HI R214, RZ, 0x3, R3 ;  /* 0x00000003ffd67819 */ /* 0x000fe20000011403 */
[----:B------:R-:W-:Y:S01]  /*0a80*/  UMOV UR18, 0x6 ;  /* 0x0000000600127882 */ /* 0x000fe20000000000 */
[----:B------:R-:W-:Y:S01]  /*0a90*/  LOP3.LUT R3, R3, 0xfffffff8, RZ, 0xc0, !PT ;  /* 0xfffffff803037812 */ /* 0x000fe200078ec0ff */
[----:B------:R-:W-:Y:S01]  /*0aa0*/  IMAD R2, R18, c[0x0][0x1ac], R2 ;  /* 0x00006b0012027a24 */ /* 0x000fe200078e0202 */
[C---:B------:R-:W-:Y:S01]  /*0ab0*/  IADD3 R203, R214.reuse, 0x10, RZ ;  /* 0x00000010d6cb7810 */ /* 0x040fe20007ffe0ff */
[C---:B------:R-:W-:Y:S01]  /*0ac0*/  IMAD.SHL.U32 R204, R214.reuse, 0x40, RZ ;  /* 0x00000040d6cc7824 */ /* 0x040fe200078e00ff */
[----:B------:R-:W-:Y:S01]  /*0ad0*/  IADD3 R202, R214, 0x20, RZ ;  /* 0x00000020d6ca7810 */ /* 0x000fe20007ffe0ff */
[----:B------:R-:W-:Y:S01]  /*0ae0*/  IMAD.IADD R3, R126, 0x1, -R3 ;  /* 0x000000017e037824 */ /* 0x000fe200078e0a03 */
[-C--:B------:R-:W-:Y:S01]  /*0af0*/  ISETP.GE.AND P0, PT, R203, R195.reuse, PT ;  /* 0x000000c3cb00720c */ /* 0x080fe20003f06270 */
[----:B------:R-:W-:Y:S01]  /*0b00*/  IMAD R208, R234, c[0x0][0x1b0], RZ ;  /* 0x00006c00ead07a24 */ /* 0x000fe200078e02ff */
[--C-:B------:R-:W-:Y:S01]  /*0b10*/  SHF.R.S32.HI R215, RZ, 0x1f, R214.reuse ;  /* 0x0000001fffd77819 */ /* 0x100fe200000114d6 */
[----:B------:R-:W-:Y:S01]  /*0b20*/  IMAD.SHL.U32 R210, R3, 0x8, RZ ;  /* 0x0000000803d27824 */ /* 0x000fe200078e00ff */
[----:B------:R-:W-:Y:S01]  /*0b30*/  IADD3 R201, R214, 0x30, RZ ;  /* 0x00000030d6c97810 */ /* 0x000fe20007ffe0ff */
[----:B------:R-:W-:Y:S01]  /*0b40*/  ULDC.64 UR6, c[0x0][0x198] ;  /* 0x0000660000067ab9 */ /* 0x000fe20000000a00 */
[-C--:B------:R-:W-:Y:S01]  /*0b50*/  ISETP.GE.AND P4, PT, R202, R195.reuse, PT ;  /* 0x000000c3ca00720c */ /* 0x080fe20003f86270 */
[----:B------:R-:W-:Y:S01]  /*0b60*/  IMAD.WIDE R212, R123, 0x80, R214 ;  /* 0x000000807bd47825 */ /* 0x000fe200078e02d6 */
[----:B------:R-:W-:Y:S01]  /*0b70*/  LOP3.LUT R204, R204, 0x1c0, RZ, 0xc0, !PT ;  /* 0x000001c0cccc7812 */ /* 0x000fe200078ec0ff */
[----:B------:R-:W-:Y:S01]  /*0b80*/  USHF.L.U64.HI UR7, UR6, UR18, UR7 ;  /* 0x0000001206077299 */ /* 0x000fe20008010207 */
[----:B------:R-:W-:Y:S01]  /*0b90*/  IADD3 R10, P1, R210, R10, RZ ;  /* 0x0000000ad20a7210 */ /* 0x000fe20007f3e0ff */
[----:B------:R-:W-:Y:S01]  /*0ba0*/  IMAD R208, R232, c[0x0][0x1b4], R208 ;  /* 0x00006d00e8d07a24 */ /* 0x000fe200078e02d0 */
[--C-:B------:R-:W-:Y:S01]  /*0bb0*/  SHF.R.S32.HI R211, RZ, 0x1f, R210.reuse ;  /* 0x0000001fffd37819 */ /* 0x100fe200000114d2 */
[----:B------:R-:W-:Y:S01]  /*0bc0*/  USHF.L.U32 UR8, UR6, 0x6, URZ ;  /* 0x0000000606087899 */ /* 0x000fe2000800063f */
[-C--:B------:R-:W-:Y:S01]  /*0bd0*/  ISETP.GE.AND P3, PT, R201, R195.reuse, PT ;  /* 0x000000c3c900720c */ /* 0x080fe20003f66270 */
[----:B------:R-:W-:Y:S01]  /*0be0*/  IMAD.MOV.U32 R117, RZ, RZ, c[0x0][0x19c] ;  /* 0x00006700ff757624 */ /* 0x000fe200078e00ff */
[----:B------:R-:W-:Y:S01]  /*0bf0*/  LOP3.LUT R4, R204, 0x38, R210, 0xf8, !PT ;  /* 0x00000038cc047812 */ /* 0x000fe200078ef8d2 */
[----:B------:R-:W-:Y:S01]  /*0c00*/  IMAD.X R11, R211, 0x1, R9, P1 ;  /* 0x00000001d30b7824 */ /* 0x000fe200008e0609 */
[----:B------:R-:W-:Y:S01]  /*0c10*/  SHF.R.U32.HI R204, RZ, 0x3, R204 ;  /* 0x00000003ffcc7819 */ /* 0x000fe200000116cc */
[----:B------:R-:W-:Y:S01]  /*0c20*/  UIMAD.WIDE.U32 UR10, UR6, 0x20, URZ ;  /* 0x00000020060a78a5 */ /* 0x000fe2000f8e003f */
[----:B------:R-:W-:Y:S01]  /*0c30*/  IADD3 R200, R214, 0x40, RZ ;  /* 0x00000040d6c87810 */ /* 0x000fe20007ffe0ff */
[----:B------:R-:W-:Y:S01]  /*0c40*/  IMAD.WIDE.U32 R18, R18, c[0x0][0x1a8], R10 ;  /* 0x00006a0012127a25 */ /* 0x000fe200078e000a */
[----:B------:R-:W-:Y:S01]  /*0c50*/  @!P0 IADD3 R12, P1, R212, 0x10, RZ ;  /* 0x00000010d40c8810 */ /* 0x000fe20007f3e0ff */
[----:B------:R-:W-:Y:S01]  /*0c60*/  ULDC.64 UR4, c[0x0][0x1a0] ;  /* 0x0000680000047ab9 */ /* 0x000fe20000000a00 */
[----:B------:R-:W-:Y:S01]  /*0c70*/  LOP3.LUT R204, R4, R204, RZ, 0x3c, !PT ;  /* 0x000000cc04cc7212 */ /* 0x000fe200078e3cff */
[----:B------:R-:W-:Y:S01]  /*0c80*/  IMAD.IADD R19, R19, 0x1, R2 ;  /* 0x0000000113137824 */ /* 0x000fe200078e0202 */
[-C--:B------:R-:W-:Y:S01]  /*0c90*/  LEA.HI R4, R7, R126.reuse, RZ, 0x6 ;  /* 0x0000007e07047211 */ /* 0x080fe200078f30ff */
[--C-:B------:R-:W-:Y:S01]  /*0ca0*/  @!P0 IMAD.X R10, RZ, RZ, R213.reuse, P1 ;  /* 0x000000ffff0a8224 */ /* 0x100fe200008e06d5 */
[-C--:B------:R-:W-:Y:S01]  /*0cb0*/  ISETP.GE.AND P5, PT, R200, R195.reuse, PT ;  /* 0x000000c3c800720c */ /* 0x080fe20003fa6270 */
[----:B------:R-:W-:Y:S01]  /*0cc0*/  @!P4 IMAD.MOV.U32 R16, RZ, RZ, R18 ;  /* 0x000000ffff10c224 */ /* 0x000fe200078e0012 */
[----:B------:R-:W-:Y:S01]  /*0cd0*/  @!P4 IADD3 R26, P2, R212, 0x20, RZ ;  /* 0x00000020d41ac810 */ /* 0x000fe20007f5e0ff */
[----:B------:R-:W-:Y:S01]  /*0ce0*/  IMAD.SHL.U32 R4, R4, 0x8, RZ ;  /* 0x0000000804047824 */ /* 0x000fe200078e00ff */
[----:B------:R-:W-:Y:S01]  /*0cf0*/  ISETP.GE.AND P1, PT, R214, R195, PT ;  /* 0x000000c3d600720c */ /* 0x000fe20003f26270 */
[----:B------:R-:W-:Y:S01]  /*0d00*/  @!P0 IMAD R10, R10, c[0x0][0x190], RZ ;  /* 0x000064000a0a8a24 */ /* 0x000fe200078e02ff */
[----:B------:R-:W-:Y:S01]  /*0d10*/  @!P3 IADD3 R24, P6, R212, 0x30, RZ ;  /* 0x00000030d418b810 */ /* 0x000fe20007fde0ff */
[----:B------:R-:W-:Y:S01]  /*0d20*/  @!P4 IMAD.X R9, RZ, RZ, R213, P2 ;  /* 0x000000ffff09c224 */ /* 0x000fe200010e06d5 */
[----:B------:R-:W-:Y:S01]  /*0d30*/  LOP3.LUT R204, R204, 0xfffffe00, R4, 0xf8, !PT ;  /* 0xfffffe00cccc7812 */ /* 0x000fe200078ef804 */
[----:B------:R-:W-:Y:S01]  /*0d40*/  @!P4 IMAD.MOV.U32 R17, RZ, RZ, R19 ;  /* 0x000000ffff11c224 */ /* 0x000fe200078e0013 */
[C---:B------:R-:W-:Y:S01]  /*0d50*/  IADD3 R199, R214.reuse, 0x50, RZ ;  /* 0x00000050d6c77810 */ /* 0x040fe20007ffe0ff */
[----:B------:R-:W-:Y:S01]  /*0d60*/  @!P3 IMAD.X R4, RZ, RZ, R213, P6 ;  /* 0x000000ffff04b224 */ /* 0x000fe200030e06d5 */
[----:B------:R-:W-:Y:S01]  /*0d70*/  IADD3 R198, R214, 0x60, RZ ;  /* 0x00000060d6c67810 */ /* 0x000fe20007ffe0ff */
[----:B------:R-:W-:Y:S01]  /*0d80*/  @!P4 IMAD R9, R9, c[0x0][0x190], RZ ;  /* 0x000064000909ca24 */ /* 0x000fe200078e02ff */
[----:B------:R-:W-:Y:S01]  /*0d90*/  @!P5 IADD3 R14, P2, R212, 0x40, RZ ;  /* 0x00000040d40ed810 */ /* 0x000fe20007f5e0ff */
[----:B------:R-:W-:Y:S01]  /*0da0*/  @!P0 IMAD R10, R12, c[0x0][0x194], R10 ;  /* 0x000065000c0a8a24 */ /* 0x000fe200078e020a */
[----:B------:R-:W-:Y:S01]  /*0db0*/  IADD3 R197, R214, 0x70, RZ ;  /* 0x00000070d6c57810 */ /* 0x000fe20007ffe0ff */
[----:B------:R-:W-:Y:S01]  /*0dc0*/  @!P0 IMAD.WIDE.U32 R12, R12, c[0x0][0x190], R18 ;  /* 0x000064000c0c8a25 */ /* 0x000fe200078e0012 */
[----:B------:R-:W-:Y:S01]  /*0dd0*/  IADD3 R118, R217, -0x1, RZ ;  /* 0xffffffffd9767810 */ /* 0x000fe20007ffe0ff */
[----:B------:R-:W-:Y:S01]  /*0de0*/  USHF.L.U64.HI UR18, UR4, UR18, UR5 ;  /* 0x0000001204127299 */ /* 0x000fe20008010205 */
[----:B------:R-:W-:Y:S01]  /*0df0*/  LEA.HI R7, R7, R126, RZ, 0x4 ;  /* 0x0000007e07077211 */ /* 0x000fe200078f20ff */
[----:B------:R-:W-:Y:S01]  /*0e00*/  @!P3 IMAD R4, R4, c[0x0][0x190], RZ ;  /* 0x000064000404ba24 */ /* 0x000fe200078e02ff */
[----:B------:R-:W-:Y:S01]  /*0e10*/  USHF.L.U32 UR19, UR4, 0x6, URZ ;  /* 0x0000000604137899 */ /* 0x000fe2000800063f */
[C---:B------:R-:W-:Y:S01]  /*0e20*/  @!P4 IMAD R9, R26.reuse, c[0x0][0x194], R9 ;  /* 0x000065001a09ca24 */ /* 0x040fe200078e0209 */
[----:B------:R-:W-:Y:S01]  /*0e30*/  SHF.R.S32.HI R124, RZ, 0x5, R124 ;  /* 0x00000005ff7c7819 */ /* 0x000fe2000001147c */
[----:B------:R-:W-:Y:S01]  /*0e40*/  @!P4 IMAD.WIDE.U32 R26, R26, c[0x0][0x190], R16 ;  /* 0x000064001a1aca25 */ /* 0x000fe200078e0010 */
[----:B------:R-:W-:Y:S01]  /*0e50*/  SHF.R.S32.HI R205, RZ, 0x1f, R128 ;  /* 0x0000001fffcd7819 */ /* 0x000fe20000011480 */
[----:B------:R-:W-:-:S02]  /*0e60*/  UIADD3 UR17, UR21, 0x646e171e, URZ ;  /* 0x646e171e15117890 */ /* 0x000fc4000fffe03f */
[----:B------:R-:W-:Y:S01]  /*0e70*/  @!P1 IMAD R11, R213, c[0x0][0x190], RZ ;  /* 0x00006400d50b9a24 */ /* 0x000fe200078e02ff */
[----:B------:R-:W-:Y:S01]  /*0e80*/  LEA.HI R205, R205, R128, RZ, 0x2 ;  /* 0x00000080cdcd7211 */ /* 0x000fe200078f10ff */
[----:B------:R-:W-:Y:S02]  /*0e90*/  @!P1 IMAD.MOV.U32 R16, RZ, RZ, R18 ;  /* 0x000000ffff109224 */ /* 0x000fe400078e0012 */
[----:B------:R-:W-:Y:S01]  /*0ea0*/  @!P1 IMAD.MOV.U32 R17, RZ, RZ, R19 ;  /* 0x000000ffff119224 */ /* 0x000fe200078e0013 */
[----:B------:R-:W-:Y:S01]  /*0eb0*/  SHF.R.S32.HI R205, RZ, 0x2, R205 ;  /* 0x00000002ffcd7819 */ /* 0x000fe200000114cd */
[----:B------:R-:W-:Y:S01]  /*0ec0*/  @!P5 IMAD.X R2, RZ, RZ, R213, P2 ;  /* 0x000000ffff02d224 */ /* 0x000fe200010e06d5 */
[----:B------:R-:W-:Y:S01]  /*0ed0*/  @!P0 LEA R20, P2, R12, c[0x0][0x160], 0x1 ;  /* 0x000058000c148a11 */ /* 0x000fe200078408ff */
[----:B------:R-:W-:Y:S02]  /*0ee0*/  @!P3 IMAD R4, R24, c[0x0][0x194], R4 ;  /* 0x000065001804ba24 */ /* 0x000fe400078e0204 */
[----:B------:R-:W-:-:S02]  /*0ef0*/  @!P0 IMAD.IADD R10, R13, 0x1, R10 ;  /* 0x000000010d0a8824 */ /* 0x000fc400078e020a */
[----:B------:R-:W-:-:S03]  /*0f00*/  @!P3 IMAD.WIDE.U32 R24, R24, c[0x0][0x190], R18 ;  /* 0x000064001818ba25 */ /* 0x000fc600078e0012 */
[----:B------:R-:W-:Y:S01]  /*0f10*/  @!P0 LEA.HI.X R21, R12, c[0x0][0x164], R10, 0x1, P2 ;  /* 0x000059000c158a11 */ /* 0x000fe200010f0c0a */
[----:B------:R-:W-:Y:S01]  /*0f20*/  @!P1 IMAD R11, R212, c[0x0][0x194], R11 ;  /* 0x00006500d40b9a24 */ /* 0x000fe200078e020b */
[----:B------:R-:W-:Y:S01]  /*0f30*/  @!P3 LEA R12, P2, R24, c[0x0][0x160], 0x1 ;  /* 0x00005800180cba11 */ /* 0x000fe200078408ff */
[----:B------:R-:W-:-:S04]  /*0f40*/  @!P1 IMAD.WIDE.U32 R16, R212, c[0x0][0x190], R16 ;  /* 0x00006400d4109a25 */ /* 0x000fc800078e0010 */
[----:B------:R-:W-:Y:S01]  /*0f50*/  @!P3 IMAD.IADD R4, R25, 0x1, R4 ;  /* 0x000000011904b824 */ /* 0x000fe200078e0204 */
[----:B------:R-:W-:Y:S01]  /*0f60*/  @!P1 LEA R22, P6, R16, c[0x0][0x160], 0x1 ;  /* 0x0000580010169a11 */ /* 0x000fe200078c08ff */
[----:B------:R-:W-:Y:S02]  /*0f70*/  @!P1 IMAD.IADD R11, R17, 0x1, R11 ;  /* 0x00000001110b9824 */ /* 0x000fe400078e020b */
[----:B------:R-:W-:Y:S01]  /*0f80*/  @!P5 IMAD R2, R2, c[0x0][0x190], RZ ;  /* 0x000064000202da24 */ /* 0x000fe200078e02ff */
[----:B------:R-:W-:Y:S01]  /*0f90*/  @!P3 LEA.HI.X R13, R24, c[0x0][0x164], R4, 0x1, P2 ;  /* 0x00005900180dba11 */ /* 0x000fe200010f0c04 */
[----:B------:R-:W-:Y:S01]  /*0fa0*/  IMAD.SHL.U32 R204, R204, 0x2, RZ ;  /* 0x00000002cccc7824 */ /* 0x000fe200078e00ff */
[----:B------:R-:W-:Y:S01]  /*0fb0*/  @!P1 LEA.HI.X R23, R16, c[0x0][0x164], R11, 0x1, P6 ;  /* 0x0000590010179a11 */ /* 0x000fe200030f0c0b */
[----:B------:R-:W-:Y:S01]  /*0fc0*/  @!P5 IMAD R2, R14, c[0x0][0x194], R2 ;  /* 0x000065000e02da24 */ /* 0x000fe200078e0202 */
[-C--:B------:R-:W-:Y:S01]  /*0fd0*/  ISETP.GE.AND P2, PT, R199, R195.reuse, PT ;  /* 0x000000c3c700720c */ /* 0x080fe20003f46270 */
[----:B------:R-:W-:Y:S01]  /*0fe0*/  @!P4 IMAD.IADD R9, R27, 0x1, R9 ;  /* 0x000000011b09c824 */ /* 0x000fe200078e0209 */
[----:B------:R-:W-:Y:S01]  /*0ff0*/  @!P4 LEA R16, P6, R26, c[0x0][0x160], 0x1 ;  /* 0x000058001a10ca11 */ /* 0x000fe200078c08ff */
[----:B------:R-:W-:Y:S01]  /*1000*/  @!P5 IMAD.WIDE.U32 R14, R14, c[0x0][0x190], R18 ;  /* 0x000064000e0eda25 */ /* 0x000fe200078e0012 */
[----:B------:R-:W-:Y:S01]  /*1010*/  @!PT LDS RZ, [RZ] ;  /* 0x00000000fffff984 */ /* 0x000fe20000000800 */
[----:B------:R-:W-:Y:S01]  /*1020*/  @!PT LDS RZ, [RZ] ;  /* 0x00000000fffff984 */ /* 0x000fe20000000800 */
[----:B------:R-:W-:Y:S01]  /*1030*/  @!PT LDS RZ, [RZ] ;  /* 0x00000000fffff984 */ /* 0x000fe20000000800 */
[----:B------:R1:W-:Y:S01]  /*1040*/  @!P1 LDGSTS.E.BYPASS.LTC128B.128 [R204], [R22.64] ;  /* 0x0000000016cc9fae */ /* 0x0003e2000b901d56 */
[----:B------:R-:W-:-:S02]  /*1050*/  ISETP.GE.AND P1, PT, R198, R195, PT ;  /* 0x000000c3c600720c */ /* 0x000fc40003f26270 */
[----:B------:R-:W-:Y:S01]  /*1060*/  @!P4 LEA.HI.X R17, R26, c[0x0][0x164], R9, 0x1, P6 ;  /* 0x000059001a11ca11 */ /* 0x000fe200030f0c09 */
[----:B------:R-:W-:Y:S01]  /*1070*/  @!P5 IMAD.IADD R2, R15, 0x1, R2 ;  /* 0x000000010f02d824 */ /* 0x000fe200078e0202 */
[----:B------:R-:W-:Y:S01]  /*1080*/  @!P5 LEA R10, P6, R14, c[0x0][0x160], 0x1 ;  /* 0x000058000e0ada11 */ /* 0x000fe200078c08ff */
[----:B------:R2:W-:Y:S01]  /*1090*/  @!P0 LDGSTS.E.BYPASS.LTC128B.128 [R204+0x800], [R20.64] ;  /* 0x0080000014cc8fae */ /* 0x0005e2000b901d56 */
[----:B------:R-:W-:Y:S01]  /*10a0*/  ISETP.GE.AND P0, PT, R197, R195, PT ;  /* 0x000000c3c500720c */ /* 0x000fe20003f06270 */
[----:B------:R-:W-:Y:S01]  /*10b0*/  IMAD R234, R234, c[0x0][0x1b8], RZ ;  /* 0x00006e00eaea7a24 */ /* 0x000fe200078e02ff */
[----:B------:R-:W-:Y:S01]  /*10c0*/  @!P5 LEA.HI.X R11, R14, c[0x0][0x164], R2, 0x1, P6 ;  /* 0x000059000e0bda11 */ /* 0x000fe200030f0c02 */
[----:B------:R3:W-:Y:S01]  /*10d0*/  @!P4 LDGSTS.E.BYPASS.LTC128B.128 [R204+0x1000], [R16.64] ;  /* 0x0100000010cccfae */ /* 0x0007e2000b901d56 */
[----:B------:R-:W-:Y:S01]  /*10e0*/  @!P2 IADD3 R2, P6, R212, 0x50, RZ ;  /* 0x00000050d402a810 */ /* 0x000fe20007fde0ff */
[----:B------:R-:W-:Y:S02]  /*10f0*/  IMAD R234, R232, c[0x0][0x1bc], R234 ;  /* 0x00006f00e8ea7a24 */ /* 0x000fe400078e02ea */
[----:B------:R4:W-:Y:S01]  /*1100*/  @!P3 LDGSTS.E.BYPASS.LTC128B.128 [R204+0x1800], [R12.64] ;  /* 0x018000000cccbfae */ /* 0x0009e2000b901d56 */
[----:B------:R-:W-:-:S02]  /*1110*/  IMAD.MOV.U32 R132, RZ, RZ, c[0x0][0x1a4] ;  /* 0x00006900ff847624 */ /* 0x000fc400078e00ff */
[--C-:B------:R-:W-:Y:S01]  /*1120*/  @!P2 IMAD.X R15, RZ, RZ, R213.reuse, P6 ;  /* 0x000000ffff0fa224 */ /* 0x100fe200030e06d5 */
[----:B------:R-:W-:Y:S01]  /*1130*/  @!P1 IADD3 R14, P6, R212, 0x60, RZ ;  /* 0x00000060d40e9810 */ /* 0x000fe20007fde0ff */
[----:B------:R5:W-:Y:S01]  /*1140*/  @!P5 LDGSTS.E.BYPASS.LTC128B.128 [R204+0x2000], [R10.64] ;  /* 0x020000000accdfae */ /* 0x000be2000b901d56 */
[----:B------:R-:W-:Y:S02]  /*1150*/  IMAD.SHL.U32 R244, R126, 0x2, RZ ;  /* 0x000000027ef47824 */ /* 0x000fe400078e00ff */
[----:B------:R-:W-:Y:S02]  /*1160*/  @!P2 IMAD R15, R15, c[0x0][0x190], RZ ;  /* 0x000064000f0faa24 */ /* 0x000fe400078e02ff */
[----:B------:R-:W-:Y:S01]  /*1170*/  @!P1 IMAD.X R9, RZ, RZ, R213, P6 ;  /* 0x000000ffff099224 */ /* 0x000fe200030e06d5 */
[----:B------:R-:W-:Y:S01]  /*1180*/  @!P0 IADD3 R4, P6, R212, 0x70, RZ ;  /* 0x00000070d4048810 */ /* 0x000fe20007fde0ff */
[----:B------:R-:W-:Y:S01]  /*1190*/  @!P2 IMAD R15, R2, c[0x0][0x194], R15 ;  /* 0x00006500020faa24 */ /* 0x000fe200078e020f */
[----:B------:R-:W-:Y:S01]  /*11a0*/  LOP3.LUT R244, R244, 0x6, RZ, 0xc0, !PT ;  /* 0x00000006f4f47812 */ /* 0x000fe200078ec0ff */
[----:B------:R-:W-:-:S02]  /*11b0*/  @!P1 IMAD R9, R9, c[0x0][0x190], RZ ;  /* 0x0000640009099a24 */ /* 0x000fc400078e02ff */
[--C-:B-1----:R-:W-:Y:S02]  /*11c0*/  @!P1 IMAD.MOV.U32 R22, RZ, RZ, R18.reuse ;  /* 0x000000ffff169224 */ /* 0x102fe400078e0012 */
[--C-:B------:R-:W-:Y:S02]  /*11d0*/  @!P1 IMAD.MOV.U32 R23, RZ, RZ, R19.reuse ;  /* 0x000000ffff179224 */ /* 0x100fe400078e0013 */
[----:B--2---:R-:W-:Y:S02]  /*11e0*/  @!P2 IMAD.MOV.U32 R20, RZ, RZ, R18 ;  /* 0x000000ffff14a224 */ /* 0x004fe400078e0012 */
[----:B------:R-:W-:Y:S02]  /*11f0*/  @!P2 IMAD.MOV.U32 R21, RZ, RZ, R19 ;  /* 0x000000ffff15a224 */ /* 0x000fe400078e0013 */
[----:B------:R-:W-:Y:S02]  /*1200*/  @!P1 IMAD R9, R14, c[0x0][0x194], R9 ;  /* 0x000065000e099a24 */ /* 0x000fe400078e0209 */
[----:B------:R-:W-:Y:S01]  /*1210*/  @!P2 IMAD.WIDE.U32 R20, R2, c[0x0][0x190], R20 ;  /* 0x000064000214aa25 */ /* 0x000fe200078e0014 */
[----:B----4-:R-:W-:-:S02]  /*1220*/  SHF.R.S32.HI R13, RZ, 0x1f, R118 ;  /* 0x0000001fff0d7819 */ /* 0x010fc40000011476 */
[----:B------:R-:W-:Y:S01]  /*1230*/  SHF.R.S32.HI R12, RZ, 0x4, R7 ;  /* 0x00000004ff0c7819 */ /* 0x000fe20000011407 */
[----:B------:R-:W-:Y:S02]  /*1240*/  @!P0 IMAD.X R2, RZ, RZ, R213, P6 ;  /* 0x000000ffff028224 */ /* 0x000fe400030e06d5 */
[----:B------:R-:W-:Y:S01]  /*1250*/  @!P1 IMAD.WIDE.U32 R22, R14, c[0x0][0x190], R22 ;  /* 0x000064000e169a25 */ /* 0x000fe200078e0016 */
[----:B------:R-:W-:-:S03]  /*1260*/  @!P2 LEA R14, P6, R20, c[0x0][0x160], 0x1 ;  /* 0x00005800140eaa11 */ /* 0x000fc600078c08ff */
[----:B------:R-:W-:Y:S02]  /*1270*/  @!P2 IMAD.IADD R15, R21, 0x1, R15 ;  /* 0x00000001150fa824 */ /* 0x000fe400078e020f */
[----:B------:R-:W-:Y:S02]  /*1280*/  @!P0 IMAD R2, R2, c[0x0][0x190], RZ ;  /* 0x0000640002028a24 */ /* 0x000fe400078e02ff */
[----:B------:R-:W-:Y:S01]  /*1290*/  @!P1 IMAD.IADD R9, R23, 0x1, R9 ;  /* 0x0000000117099824 */ /* 0x000fe200078e0209 */
[----:B------:R-:W-:Y:S01]  /*12a0*/  @!P2 LEA.HI.X R15, R20, c[0x0][0x164], R15, 0x1, P6 ;  /* 0x00005900140faa11 */ /* 0x000fe200030f0c0f */
[----:B------:R-:W-:Y:S01]  /*12b0*/  @!P0 IMAD R2, R4, c[0x0][0x194], R2 ;  /* 0x0000650004028a24 */ /* 0x000fe200078e0202 */
[----:B------:R-:W-:Y:S01]  /*12c0*/  @!P1 LEA R20, P6, R22, c[0x0][0x160], 0x1 ;  /* 0x0000580016149a11 */ /* 0x000fe200078c08ff */
[----:B------:R-:W-:Y:S02]  /*12d0*/  @!P0 IMAD.WIDE.U32 R24, R4, c[0x0][0x190], R18 ;  /* 0x0000640004188a25 */ /* 0x000fe400078e0012 */
[----:B------:R1:W-:Y:S01]  /*12e0*/  @!P2 LDGSTS.E.BYPASS.LTC128B.128 [R204+0x2800], [R14.64] ;  /* 0x028000000eccafae */ /* 0x0003e2000b901d56 */
[----:B------:R-:W-:Y:S01]  /*12f0*/  @!P1 LEA.HI.X R21, R22, c[0x0][0x164], R9, 0x1, P6 ;  /* 0x0000590016159a11 */ /* 0x000fe200030f0c09 */
[----:B------:R-:W-:Y:S01]  /*1300*/  @!P0 IMAD.IADD R2, R25, 0x1, R2 ;  /* 0x0000000119028824 */ /* 0x000fe200078e0202 */
[----:B------:R-:W-:Y:S01]  /*1310*/  @!P0 LEA R18, P6, R24, c[0x0][0x160], 0x1 ;  /* 0x0000580018128a11 */ /* 0x000fe200078c08ff */
[----:B------:R-:W-:-:S02]  /*1320*/  IMAD R4, R215, c[0x0][0x198], RZ ;  /* 0x00006600d7047a24 */ /* 0x000fc400078e02ff */
[----:B------:R-:W-:Y:S01]  /*1330*/  IMAD.WIDE.U32 R22, R214, c[0x0][0x198], R210 ;  /* 0x00006600d6167a25 */ /* 0x000fe200078e00d2 */
[----:B------:R-:W-:Y:S01]  /*1340*/  @!P0 LEA.HI.X R19, R24, c[0x0][0x164], R2, 0x1, P6 ;  /* 0x0000590018138a11 */ /* 0x000fe200030f0c02 */
[----:B------:R2:W-:Y:S02]  /*1350*/  @!P1 LDGSTS.E.BYPASS.LTC128B.128 [R204+0x3000], [R20.64] ;  /* 0x0300000014cc9fae */ /* 0x0005e4000b901d56 */
[----:B------:R-:W-:Y:S01]  /*1360*/  IMAD R4, R214, c[0x0][0x19c], R4 ;  /* 0x00006700d6047a24 */ /* 0x000fe200078e0204 */
[----:B------:R-:W-:Y:S01]  /*1370*/  IADD3 R206, P6, R6, R22, RZ ;  /* 0x0000001606ce7210 */ /* 0x000fe20007fde0ff */
[----:B------:R-:W-:Y:S01]  /*1380*/  IMAD R2, R215, c[0x0][0x1a0], RZ ;  /* 0x00006800d7027a24 */ /* 0x000fe200078e02ff */
[----:B------:R4:W-:Y:S01]  /*1390*/  @!P0 LDGSTS.E.BYPASS.LTC128B.128 [R204+0x3800], [R18.64] ;  /* 0x0380000012cc8fae */ /* 0x0009e2000b901d56 */
[----:B------:R-:W-:Y:S01]  /*13a0*/  IMAD.WIDE.U32 R24, R214, c[0x0][0x1a0], R210 ;  /* 0x00006800d6187a25 */ /* 0x000fe200078e00d2 */
[----:B------:R-:W-:-:S03]  /*13b0*/  IADD3.X R207, R5, R23, R4, P6, !PT ;  /* 0x0000001705cf7210 */ /* 0x000fc600037fe404 */
[----:B------:R-:W-:Y:S01]  /*13c0*/  IMAD R5, R118, -0x40, R122 ;  /* 0xffffffc076057824 */ /* 0x000fe200078e027a */
[----:B------:R-:W-:Y:S01]  /*13d0*/  IADD3 R8, P6, R8, R24, RZ ;  /* 0x0000001808087210 */ /* 0x000fe20007fde0ff */
[----:B------:R-:W-:Y:S02]  /*13e0*/  IMAD R2, R214, c[0x0][0x1a4], R2 ;  /* 0x00006900d6027a24 */ /* 0x000fe400078e0202 */
[----:B------:R-:W-:Y:S01]  /*13f0*/  IMAD.WIDE.U32 R206, R232, c[0x0][0x1b0], R206 ;  /* 0x00006c00e8ce7a25 */ /* 0x000fe200078e00ce */
[-C--:B------:R-:W-:Y:S02]  /*1400*/  ISETP.GE.AND P4, PT, R214, R5.reuse, PT ;  /* 0x00000005d600720c */ /* 0x080fe40003f86270 */
[----:B------:R-:W-:Y:S01]  /*1410*/  ISETP.GE.AND P3, PT, R203, R5, PT ;  /* 0x00000005cb00720c */ /* 0x000fe20003f66270 */
[----:B------:R-:W-:Y:S01]  /*1420*/  IMAD.IADD R209, R207, 0x1, R208 ;  /* 0x00000001cfd17824 */ /* 0x000fe200078e02d0 */
[----:B------:R-:W-:Y:S01]  /*1430*/  IADD3.X R9, R0, R25, R2, P6, !PT ;  /* 0x0000001900097210 */ /* 0x000fe200037fe402 */
[----:B------:R-:W-:Y:S01]  /*1440*/  IMAD R2, R118, UR7, RZ ;  /* 0x0000000776027c24 */ /* 0x000fe2000f8e02ff */
[-C--:B------:R-:W-:Y:S01]  /*1450*/  ISETP.GE.AND P6, PT, R202, R5.reuse, PT ;  /* 0x00000005ca00720c */ /* 0x080fe20003fc6270 */
[----:B------:R-:W-:Y:S01]  /*1460*/  IMAD.MOV.U32 R208, RZ, RZ, R206 ;  /* 0x000000ffffd07224 */ /* 0x000fe200078e00ce */
[----:B------:R-:W-:Y:S01]  /*1470*/  ISETP.GE.AND P1, PT, R201, R5, PT ;  /* 0x00000005c900720c */ /* 0x000fe20003f26270 */
[----:B------:R-:W-:-:S02]  /*1480*/  IMAD R2, R13, UR8, R2 ;  /* 0x000000080d027c24 */ /* 0x000fc4000f8e0202 */
[----:B-----5:R-:W-:-:S04]  /*1490*/  IMAD.WIDE.U32 R10, R118, UR8, R208 ;  /* 0x00000008760a7c25 */ /* 0x020fc8000f8e00d0 */
[----:B------:R-:W-:Y:S01]  /*14a0*/  IMAD.MOV.U32 R0, RZ, RZ, c[0x0][0x198] ;  /* 0x00006600ff007624 */ /* 0x000fe200078e00ff */
[----:B---3--:R-:W-:Y:S01]  /*14b0*/  @!P4 LEA R16, P5, R10, c[0x0][0x168], 0x1 ;  /* 0x00005a000a10ca11 */ /* 0x008fe200078a08ff */
[----:B------:R-:W-:Y:S02]  /*14c0*/  IMAD.IADD R11, R11, 0x1, R2 ;  /* 0x000000010b0b7824 */ /* 0x000fe400078e0202 */
[----:B------:R-:W-:Y:S01]  /*14d0*/  IMAD.WIDE.U32 R232, R232, c[0x0][0x1b8], R8 ;  /* 0x00006e00e8e87a25 */ /* 0x000fe200078e0008 */
[----:B------:R-:W-:Y:S02]  /*14e0*/  @!P3 LEA R4, P2, R0, R10, 0x4 ;  /* 0x0000000a0004b211 */ /* 0x000fe400078420ff */
[----:B------:R-:W-:Y:S01]  /*14f0*/  @!P4 LEA.HI.X R17, R10, c[0x0][0x16c], R11, 0x1, P5 ;  /* 0x00005b000a11ca11 */ /* 0x000fe200028f0c0b */
[----:B------:R-:W-:Y:S01]  /*1500*/  IMAD.SHL.U32 R9, R3, 0x40, RZ ;  /* 0x0000004003097824 */ /* 0x000fe200078e00ff */
[----:B------:R-:W-:Y:S01]  /*1510*/  ISETP.GE.AND P5, PT, R201, R5, PT ;  /* 0x00000005c900720c */ /* 0x000fe20003fa6270 */
[----:B------:R-:W-:Y:S01]  /*1520*/  IMAD.IADD R235, R233, 0x1, R234 ;  /* 0x00000001e9eb7824 */ /* 0x000fe200078e02ea */
[----:B------:R-:W-:Y:S01]  /*1530*/  @!P3 LEA.HI.X R2, R0, R11, R117, 0x4, P2 ;  /* 0x0000000b0002b211 */ /* 0x000fe200010f2475 */
[----:B------:R3:W-:Y:S01]  /*1540*/  @!P4 LDGSTS.E.BYPASS.LTC128B.128 [R204+0x4000], [R16.64] ;  /* 0x0400000010cccfae */ /* 0x0007e2000b901d56 */
[----:B-1----:R-:W-:Y:S01]  /*1550*/  @!P3 LEA R14, P2, R4, c[0x0][0x168], 0x1 ;  /* 0x00005a00040eba11 */ /* 0x002fe200078408ff */
[----:B------:R-:W-:Y:S01]  /*1560*/  IMAD R6, R118, UR18, RZ ;  /* 0x0000001276067c24 */ /* 0x000fe2000f8e02ff */
[-C--:B------:R-:W-:Y:S01]  /*1570*/  ISETP.GE.AND P4, PT, R214, R5.reuse, PT ;  /* 0x00000005d600720c */ /* 0x080fe20003f86270 */
[----:B------:R-:W-:Y:S01]  /*1580*/  IMAD.MOV.U32 R234, RZ, RZ, R232 ;  /* 0x000000ffffea7224 */ /* 0x000fe200078e00e8 */
[----:B------:R-:W-:Y:S01]  /*1590*/  @!P3 LEA.HI.X R15, R4, c[0x0][0x16c], R2, 0x1, P2 ;  /* 0x00005b00040fba11 */ /* 0x000fe200010f0c02 */
[----:B------:R-:W-:Y:S01]  /*15a0*/  IMAD.SHL.U32 R2, R117, 0x20, RZ ;  /* 0x0000002075027824 */ /* 0x000fe200078e00ff */
[----:B------:R-:W-:Y:S01]  /*15b0*/  @!P6 IADD3 R4, P2, R10, UR10, RZ ;  /* 0x0000000a0a04ec10 */ /* 0x000fe2000ff5e0ff */
[----:B------:R-:W-:Y:S01]  /*15c0*/  IMAD R13, R13, UR19, R6 ;  /* 0x000000130d0d7c24 */ /* 0x000fe2000f8e0206 */
[----:B------:R-:W-:Y:S01]  /*15d0*/  LOP3.LUT R9, R9, 0x1c0, RZ, 0xc0, !PT ;  /* 0x000001c009097812 */ /* 0x000fe200078ec0ff */
[----:B------:R1:W-:Y:S01]  /*15e0*/  @!P3 LDGSTS.E.BYPASS.LTC128B.128 [R204+0x4800], [R14.64] ;  /* 0x048000000eccbfae */ /* 0x0003e2000b901d56 */
[----:B------:R-:W-:Y:S01]  /*15f0*/  @!P6 IADD3.X R2, R11, UR11, R2, P2, !PT ;  /* 0x0000000b0b02ec10 */ /* 0x000fe200097fe402 */
[----:B------:R-:W-:Y:S01]  /*1600*/  @!P5 IMAD.WIDE.U32 R10, R0, 0x30, R10 ;  /* 0x00000030000ad825 */ /* 0x000fe200078e000a */
[C---:B----4-:R-:W-:Y:S01]  /*1610*/  @!P6 LEA R18, P0, R4.reuse, c[0x0][0x168], 0x1 ;  /* 0x00005a000412ea11 */ /* 0x050fe200078008ff */
[----:B------:R-:W-:Y:S01]  /*1620*/  UIMAD.WIDE.U32 UR10, UR4, 0x20, URZ ;  /* 0x00000020040a78a5 */ /* 0x000fe2000f8e003f */
[-C--:B------:R-:W-:Y:S01]  /*1630*/  ISETP.GE.AND P3, PT, R203, R5.reuse, PT ;  /* 0x00000005cb00720c */ /* 0x080fe20003f66270 */
[----:B------:R-:W-:Y:S01]  /*1640*/  @!P5 IMAD R0, R117, 0x30, RZ ;  /* 0x000000307500d824 */ /* 0x000fe200078e02ff */
[----:B------:R-:W-:Y:S01]  /*1650*/  @!P6 LEA.HI.X R19, R4, c[0x0][0x16c], R2, 0x1, P0 ;  /* 0x00005b000413ea11 */ /* 0x000fe200000f0c02 */
[----:B--2---:R-:W-:Y:S01]  /*1660*/  IMAD.WIDE.U32 R20, R118, UR19, R234 ;  /* 0x0000001376147c25 */ /* 0x004fe2000f8e00ea */
[----:B------:R-:W-:-:S03]  /*1670*/  ISETP.GE.AND P2, PT, R202, R5, PT ;  /* 0x00000005ca00720c */ /* 0x000fc60003f46270 */
[----:B------:R-:W-:Y:S01]  /*1680*/  @!P5 IMAD.IADD R0, R11, 0x1, R0 ;  /* 0x000000010b00d824 */ /* 0x000fe200078e0200 */
[----:B------:R2:W-:Y:S01]  /*1690*/  @!P6 LDGSTS.E.BYPASS.LTC128B.128 [R204+0x5000], [R18.64] ;  /* 0x0500000012ccefae */ /* 0x0005e2000b901d56 */
[----:B------:R-:W-:Y:S01]  /*16a0*/  LOP3.LUT R11, R7, 0xfffffff0, RZ, 0xc0, !PT ;  /* 0xfffffff0070b7812 */ /* 0x000fe200078ec0ff */
[----:B------:R-:W-:Y:S01]  /*16b0*/  IMAD.IADD R13, R21, 0x1, R13 ;  /* 0x00000001150d7824 */ /* 0x000fe200078e020d */
[----:B------:R-:W-:Y:S01]  /*16c0*/  LEA.HI R7, R7, R12, RZ, 0x1 ;  /* 0x0000000c07077211 */ /* 0x000fe200078f08ff */
[----:B------:R-:W-:Y:S01]  /*16d0*/  IMAD.U32 R6, RZ, RZ, UR4 ;  /* 0x00000004ff067e24 */ /* 0x000fe2000f8e00ff */
[----:B---3--:R-:W-:Y:S01]  /*16e0*/  @!P5 LEA R16, P0, R10, c[0x0][0x168], 0x1 ;  /* 0x00005a000a10da11 */ /* 0x008fe200078008ff */
[----:B------:R-:W-:Y:S01]  /*16f0*/  IMAD.IADD R11, R126, 0x1, -R11 ;  /* 0x000000017e0b7824 */ /* 0x000fe200078e0a0b */
[----:B------:R-:W-:Y:S01]  /*1700*/  LOP3.LUT R7, R7, 0xfffffffe, RZ, 0xc0, !PT ;  /* 0xfffffffe07077812 */ /* 0x000fe200078ec0ff */
[----:B------:R-:W-:Y:S01]  /*1710*/  IMAD.U32 R5, RZ, RZ, UR4 ;  /* 0x00000004ff057e24 */ /* 0x000fe2000f8e00ff */
[----:B------:R-:W-:Y:S01]  /*1720*/  @!P5 LEA.HI.X R17, R10, c[0x0][0x16c], R0, 0x1, P0 ;  /* 0x00005b000a11da11 */ /* 0x000fe200000f0c00 */
[----:B------:R-:W-:Y:S01]  /*1730*/  IMAD.SHL.U32 R10, R214, 0x8, RZ ;  /* 0x00000008d60a7824 */ /* 0x000fe200078e00ff */
[----:B------:R-:W-:Y:S01]  /*1740*/  SHF.R.S32.HI R4, RZ, 0x1f, R11 ;  /* 0x0000001fff047819 */ /* 0x000fe2000001140b */
[----:B------:R-:W-:-:S02]  /*1750*/  IMAD.IADD R7, R12, 0x1, -R7 ;  /* 0x000000010c077824 */ /* 0x000fc400078e0a07 */
[----:B------:R3:W-:Y:S01]  /*1760*/  @!P5 LDGSTS.E.BYPASS.LTC128B.128 [R204+0x5800], [R16.64] ;  /* 0x0580000010ccdfae */ /* 0x0007e2000b901d56 */
[----:B------:R-:W-:Y:S01]  /*1770*/  LEA.HI R4, R4, R11, RZ, 0x3 ;  /* 0x0000000b04047211 */ /* 0x000fe200078f18ff */
[----:B------:R-:W-:Y:S01]  /*1780*/  IMAD.SHL.U32 R8, R132, 0x20, RZ ;  /* 0x0000002084087824 */ /* 0x000fe200078e00ff */
[----:B------:R-:W-:Y:S01]  /*1790*/  LOP3.LUT R10, R9, 0x8, R10, 0xf8, !PT ;  /* 0x00000008090a7812 */ /* 0x000fe200078ef80a */
[----:B------:R-:W0:Y:S01]  /*17a0*/  LDGDEPBAR ;  /* 0x00000000000079af */ /* 0x000e220000000000 */
[C---:B------:R-:W-:Y:S01]  /*17b0*/  LOP3.LUT R0, R4.reuse, 0xfffffff8, RZ, 0xc0, !PT ;  /* 0xfffffff804007812 */ /* 0x040fe200078ec0ff */
[----:B------:R-:W-:Y:S01]  /*17c0*/  IMAD.SHL.U32 R121, R4, 0x40, RZ ;  /* 0x0000004004797824 */ /* 0x000fe200078e00ff */
[----:B------:R-:W-:Y:S01]  /*17d0*/  SHF.R.U32.HI R9, RZ, 0x3, R9 ;  /* 0x00000003ff097819 */ /* 0x000fe20000011609 */
[----:B------:R-:W-:Y:S01]  /*17e0*/  @!P1 IMAD.MOV.U32 R12, RZ, RZ, R20 ;  /* 0x000000ffff0c9224 */ /* 0x000fe200078e0014 */
[----:B-1----:R-:W-:Y:S01]  /*17f0*/  @!P4 LEA R14, P0, R20, c[0x0][0x170], 0x1 ;  /* 0x00005c00140eca11 */ /* 0x002fe200078008ff */
[----:B------:R-:W-:Y:S01]  /*1800*/  IMAD.IADD R0, R11, 0x1, -R0 ;  /* 0x000000010b007824 */ /* 0x000fe200078e0a00 */
[----:B------:R-:W-:Y:S01]  /*1810*/  LOP3.LUT R9, R10, R9, RZ, 0x3c, !PT ;  /* 0x000000090a097212 */ /* 0x000fe200078e3cff */
[----:B------:R-:W-:Y:S01]  /*1820*/  IMAD.U32 R10, RZ, RZ, UR4 ;  /* 0x00000004ff0a7e24 */ /* 0x000fe2000f8e00ff */
[----:B------:R-:W-:Y:S01]  /*1830*/  @!P4 LEA.HI.X R15, R20, c[0x0][0x174], R13, 0x1, P0 ;  /* 0x00005d00140fca11 */ /* 0x000fe200000f0c0d */
[----:B------:R-:W-:Y:S01]  /*1840*/  IMAD.SHL.U32 R11, R0, 0x40, RZ ;  /* 0x00000040000b7824 */ /* 0x000fe200078e00ff */
[----:B------:R-:W-:Y:S01]  /*1850*/  @!P3 LEA R6, P0, R6, R20, 0x4 ;  /* 0x000000140606b211 */ /* 0x000fe200078020ff */
[----:B------:R-:W-:Y:S01]  /*1860*/  IMAD R193, R7, 0x200, R9 ;  /* 0x0000020007c17824 */ /* 0x000fe200078e0209 */
[----:B------:R-:W-:Y:S01]  /*1870*/  LOP3.LUT R121, R121, 0xfffffe00, RZ, 0xc0, !PT ;  /* 0xfffffe0079797812 */ /* 0x000fe200078ec0ff */
[----:B------:R-:W-:Y:S01]  /*1880*/  IMAD.SHL.U32 R7, R7, 0x8, RZ ;  /* 0x0000000807077824 */ /* 0x000fe200078e00ff */
[----:B------:R-:W-:Y:S01]  /*1890*/  LOP3.LUT R11, R11, 0x1c0, RZ, 0xc0, !PT ;  /* 0x000001c00b0b7812 */ /* 0x000fe200078ec0ff */
[----:B------:R-:W-:Y:S01]  /*18a0*/  @!P1 IMAD R9, R132, 0x30, RZ ;  /* 0x0000003084099824 */ /* 0x000fe200078e02ff */
[----:B------:R-:W-:Y:S01]  /*18b0*/  @!P3 LEA.HI.X R5, R5, R13, R132, 0x4, P0 ;  /* 0x0000000d0505b211 */ /* 0x000fe200000f2484 */
[----:B------:R-:W-:Y:S01]  /*18c0*/  IMAD R194, R124, 0x400, R121 ;  /* 0x000004007cc27824 */ /* 0x000fe200078e0279 */
[----:B------:R-:W-:Y:S01]  /*18d0*/  @!P2 IADD3 R2, P0, R20, UR10, RZ ;  /* 0x0000000a1402ac10 */ /* 0x000fe2000ff1e0ff */
[----:B------:R-:W-:Y:S01]  /*18e0*/  IMAD.SHL.U32 R193, R193, 0x2, RZ ;  /* 0x00000002c1c17824 */ /* 0x000fe200078e00ff */
[----:B------:R-:W-:Y:S01]  /*18f0*/  LOP3.LUT R7, R11, 0x8, R7, 0xf8, !PT ;  /* 0x000000080b077812 */ /* 0x000fe200078ef807 */
[----:B------:R-:W-:Y:S01]  /*1900*/  IMAD R228, R123, 0x8, R124 ;  /* 0x000000087be47824 */ /* 0x000fe200078e027c */
[----:B------:R-:W-:Y:S01]  /*1910*/  SHF.R.U32.HI R119, RZ, 0x3, R11 ;  /* 0x00000003ff777819 */ /* 0x000fe2000001160b */
[----:B------:R-:W-:-:S04]  /*1920*/  DEPBAR.LE SB0, 0x0 ;  /* 0x000080000000791a */ /* 0x000fc80000000000 */
[----:B------:R-:W-:Y:S01]  /*1930*/  BAR.SYNC.DEFER_BLOCKING 0x0 ;  /* 0x0000000000007b1d */ /* 0x000fe20000010000 */
[----:B------:R-:W-:Y:S01]  /*1940*/  @!P2 IADD3.X R8, R13, UR11, R8, P0, !PT ;  /* 0x0000000b0d08ac10 */ /* 0x000fe200087fe408 */
[----:B------:R-:W-:Y:S01]  /*1950*/  @!P1 IMAD.WIDE.U32 R12, R10, 0x30, R12 ;  /* 0x000000300a0c9825 */ /* 0x000fe200078e000c */
[----:B---3--:R-:W-:Y:S02]  /*1960*/  @!P3 LEA R16, P0, R6, c[0x0][0x170], 0x1 ;  /* 0x00005c000610ba11 */ /* 0x008fe400078008ff */
[----:B------:R-:W-:Y:S01]  /*1970*/  LOP3.LUT R119, R7, R119, RZ, 0x3c, !PT ;  /* 0x0000007707777212 */ /* 0x000fe200078e3cff */
[----:B------:R-:W-:Y:S01]  /*1980*/  @!P1 IMAD.IADD R9, R13, 0x1, R9 ;  /* 0x000000010d099824 */ /* 0x000fe200078e0209 */
[----:B------:R-:W-:Y:S01]  /*1990*/  @!P2 LEA R10, P5, R2, c[0x0][0x170], 0x1 ;  /* 0x00005c00020aaa11 */ /* 0x000fe200078a08ff */
[----:B------:R-:W-:Y:S01]  /*19a0*/  IMAD.MOV.U32 R216, RZ, RZ, R118 ;  /* 0x000000ffffd87224 */ /* 0x000fe200078e0076 */
[----:B------:R-:W-:Y:S01]  /*19b0*/  @!P3 LEA.HI.X R17, R6, c[0x0][0x174], R5, 0x1, P0 ;  /* 0x00005d000611ba11 */ /* 0x000fe200000f0c05 */
[----:B------:R-:W-:Y:S01]  /*19c0*/  IMAD.IADD R194, R119, 0x1, R194 ;  /* 0x0000000177c27824 */ /* 0x000fe200078e02c2 */
[----:B------:R-:W-:-:S02]  /*19d0*/  @!P1 LEA R6, P0, R12, c[0x0][0x170], 0x1 ;  /* 0x00005c000c069a11 */ /* 0x000fc400078008ff */
[----:B------:R-:W-:Y:S01]  /*19e0*/  @!P2 LEA.HI.X R11, R2, c[0x0][0x174], R8, 0x1, P5 ;  /* 0x00005d00020baa11 */ /* 0x000fe200028f0c08 */
[----:B------:R-:W-:Y:S01]  /*19f0*/  IMAD.SHL.U32 R194, R194, 0x2, RZ ;  /* 0x00000002c2c27824 */ /* 0x000fe200078e00ff */
[----:B------:R-:W-:Y:S01]  /*1a00*/  @!P1 LEA.HI.X R7, R12, c[0x0][0x174], R9, 0x1, P0 ;  /* 0x00005d000c079a11 */ /* 0x000fe200000f0c09 */
[----:B------:R-:W-:Y:S01]  /*1a10*/  IMAD.MOV.U32 R8, RZ, RZ, 0x20 ;  /* 0x00000020ff087424 */ /* 0x000fe200078e00ff */
[----:B------:R-:W-:Y:S01]  /*1a20*/  IADD3 R190, R193, 0x4040, RZ ;  /* 0x00004040c1be7810 */ /* 0x000fe20007ffe0ff */
        /* <DEDUP_REMOVED lines=19> */
[----:B------:R4:W-:Y:S01]  /*1b60*/  @!P1 LDGSTS.E.BYPASS.LTC128B.128 [R204+0x7800], [R6.64] ;  /* 0x0780000006cc9fae */ /* 0x0009e2000b901d56 */
[----:B------:R-:W-:Y:S01]  /*1b70*/  R2P PR, R0, 0x6 ;  /* 0x0000000600007804 */ /* 0x000fe20000000000 */
[----:B------:R-:W-:-:S02]  /*1b80*/  IMAD.MOV.U32 R0, RZ, RZ, 0x10 ;  /* 0x00000010ff007424 */ /* 0x000fc400078e00ff */
[----:B------:R-:W-:Y:S02]  /*1b90*/  LDSM.16.M88.4 R56, [R194] ;  /* 0x00000000c238783b */ /* 0x000fe40000000200 */
[----:B------:R-:W-:Y:S02]  /*1ba0*/  SEL R2, R8, 0xffffffe0, !P2 ;  /* 0xffffffe008027807 */ /* 0x000fe40005000000 */
[----:B------:R-:W-:Y:S01]  /*1bb0*/  LDSM.16.M88.4 R68, [R194+0x2000] ;  /* 0x00200000c244783b */ /* 0x000fe20000000200 */
[----:B------:R-:W-:Y:S02]  /*1bc0*/  SEL R0, R0, 0xfffffff0, !P1 ;  /* 0xfffffff000007807 */ /* 0x000fe40004800000 */
[----:B------:R-:W-:Y:S01]  /*1bd0*/  R2P PR, R3, 0x6 ;  /* 0x0000000603007804 */ /* 0x000fe20000000000 */
[----:B------:R-:W4:Y:S01]  /*1be0*/  LDSM.16.M88.4 R32, [R193+0x5800] ;  /* 0x00580000c120783b */ /* 0x000f220000000200 */
[--C-:B------:R-:W-:Y:S02]  /*1bf0*/  IMAD R191, R2, 0x2, R194.reuse ;  /* 0x0000000202bf7824 */ /* 0x100fe400078e02c2 */
[----:B------:R-:W-:Y:S01]  /*1c00*/  IMAD R192, R0, 0x2, R194 ;  /* 0x0000000200c07824 */ /* 0x000fe200078e02c2 */
[----:B------:R-:W5:Y:S01]  /*1c10*/  LDSM.16.M88.4 R92, [R193+0x4000] ;  /* 0x00400000c15c783b */ /* 0x000f620000000200 */
[----:B------:R-:W-:Y:S01]  /*1c20*/  SEL R3, R8, 0xffffffe0, !P1 ;  /* 0xffffffe008037807 */ /* 0x000fe20004800000 */
[----:B------:R-:W-:-:S02]  /*1c30*/  IMAD R189, R0, 0x2, R191 ;  /* 0x0000000200bd7824 */ /* 0x000fc400078e02bf */
[----:B------:R-:W1:Y:S02]  /*1c40*/  LDSM.16.M88.4 R84, [R193+0x4800] ;  /* 0x00480000c154783b */ /* 0x000e640000000200 */
[C---:B------:R-:W-:Y:S02]  /*1c50*/  IMAD.IADD R187, R193.reuse, 0x1, R3 ;  /* 0x00000001c1bb7824 */ /* 0x040fe400078e0203 */
[----:B------:R-:W1:Y:S04]  /*1c60*/  LDSM.16.M88.4 R76, [R193+0x5000] ;  /* 0x00500000c14c783b */ /* 0x000e680000000200 */
[----:B------:R-:W-:Y:S04]  /*1c70*/  LDSM.16.M88.4 R108, [R187+0x4000] ;  /* 0x00400000bb6c783b */ /* 0x000fe80000000200 */
[----:B------:R-:W1:Y:S04]  /*1c80*/  LDSM.16.M88.4 R112, [R192+0x2000] ;  /* 0x00200000c070783b */ /* 0x000e680000000200 */
[----:B------:R-:W1:Y:S04]  /*1c90*/  LDSM.16.M88.4 R104, [R187+0x4800] ;  /* 0x00480000bb68783b */ /* 0x000e680000000200 */
[----:B------:R-:W1:Y:S04]  /*1ca0*/  LDSM.16.M88.4 R100, [R187+0x5000] ;  /* 0x00500000bb64783b */ /* 0x000e680000000200 */
[----:B------:R-:W1:Y:S04]  /*1cb0*/  LDSM.16.M88.4 R64, [R187+0x5800] ;  /* 0x00580000bb40783b */ /* 0x000e680000000200 */
[----:B------:R-:W2:Y:S01]  /*1cc0*/  LDSM.16.M88.4 R60, [R192] ;  /* 0x00000000c03c783b */ /* 0x000ea20000000200 */
[-C--:B----4-:R-:W-:Y:S03]  /*1cd0*/  HMMA.16816.F32.BF16 R4, R68, R32.reuse, RZ ;  /* 0x000000204404723c */ /* 0x090fe600000418ff */
[----:B------:R-:W-:Y:S04]  /*1ce0*/  LDSM.16.M88.4 R48, [R191+0x2000] ;  /* 0x00200000bf30783b */ /* 0x000fe80000000200 */
[----:B------:R-:W-:Y:S01]  /*1cf0*/  LDSM.16.M88.4 R52, [R191] ;  /* 0x00000000bf34783b */ /* 0x000fe20000000200 */
[----:B------:R-:W-:Y:S03]  /*1d00*/  HMMA.16816.F32.BF16 R72, R56, R32, RZ ;  /* 0x000000203848723c */ /* 0x000fe600000418ff */
[----:B------:R-:W0:Y:S04]  /*1d10*/  LDGDEPBAR ;  /* 0x00000000000079af */ /* 0x000e280000000000 */
[----:B------:R-:W-:Y:S01]  /*1d20*/  IADD3 R32, R193, 0x4000, RZ ;  /* 0x00004000c1207810 */ /* 0x000fe20007ffe0ff */
[----:B-----5:R-:W-:Y:S03]  /*1d30*/  HMMA.16816.F32.BF16 R28, R68, R92, RZ ;  /* 0x0000005c441c723c */ /* 0x020fe600000418ff */
[----:B------:R-:W-:-:S04]  /*1d40*/  @P2 IADD3 R190, R32, -0x40, RZ ;  /* 0xffffffc020be2810 */ /* 0x000fc80007ffe0ff */
[C---:B------:R-:W-:Y:S01]  /*1d50*/  IADD3 R183, R190.reuse, 0x800, RZ ;  /* 0x00000800beb77810 */ /* 0x040fe20007ffe0ff */
[C---:B------:R-:W-:Y:S01]  /*1d60*/  HMMA.16816.F32.BF16 R24, R68.reuse, R94, RZ ;  /* 0x0000005e4418723c */ /* 0x040fe200000418ff */
[----:B------:R-:W4:Y:S01]  /*1d70*/  LDSM.16.M88.4 R44, [R190] ;  /* 0x00000000be2c783b */ /* 0x000f220000000200 */
[----:B------:R-:W-:Y:S01]  /*1d80*/  IMAD.IADD R180, R3, 0x1, R190 ;  /* 0x0000000103b47824 */ /* 0x000fe200078e02be */
[----:B------:R-:W-:Y:S01]  /*1d90*/  IADD3 R182, R190, 0x1000, RZ ;  /* 0x00001000beb67810 */ /* 0x000fe20007ffe0ff */
[----:B------:R-:W-:Y:S01]  /*1da0*/  IMAD R3, R124, 0x10, R127 ;  /* 0x000000107c037824 */ /* 0x000fe200078e027f */
[----:B------:R-:W5:Y:S01]  /*1db0*/  LDSM.16.M88.4 R40, [R190+0x800] ;  /* 0x00080000be28783b */ /* 0x000f620000000200 */
[----:B------:R-:W-:Y:S02]  /*1dc0*/  IADD3 R181, R190, 0x1800, RZ ;  /* 0x00001800beb57810 */ /* 0x000fe40007ffe0ff */
[----:B-1----:R-:W-:Y:S01]  /*1dd0*/  HMMA.16816.F32.BF16 R20, R68, R84, RZ ;  /* 0x000000544414723c */ /* 0x002fe200000418ff */
[----:B------:R-:W1:Y:S01]  /*1de0*/  LDSM.16.M88.4 R36, [R190+0x1000] ;  /* 0x00100000be24783b */ /* 0x000e620000000200 */
[----:B------:R-:W-:-:S04]  /*1df0*/  IADD3 R3, R3, 0x1, R205 ;  /* 0x0000000103037810 */ /* 0x000fc80007ffe0cd */
[----:B------:R-:W-:Y:S01]  /*1e00*/  IADD3 R237, R122, R3, -R125 ;  /* 0x000000037aed7210 */ /* 0x000fe20007ffe87d */
[----:B------:R-:W-:Y:S01]  /*1e10*/  IMAD R3, R118, 0x40, R244 ;  /* 0x0000004076037824 */ /* 0x000fe200078e02f4 */
[----:B------:R-:W-:Y:S02]  /*1e20*/  HMMA.16816.F32.BF16 R12, R68, R76, RZ ;  /* 0x0000004c440c723c */ /* 0x000fe400000418ff */
[----:B------:R-:W-:-:S04]  /*1e30*/  IADD3 R237, R237, c[0x0][0x2e8], RZ ;  /* 0x0000ba00eded7a10 */ /* 0x000fc80007ffe0ff */
[C---:B------:R-:W-:Y:S02]  /*1e40*/  IADD3 R236, R237.reuse, 0x8, RZ ;  /* 0x00000008edec7810 */ /* 0x040fe40007ffe0ff */
[C---:B--2---:R-:W-:Y:S01]  /*1e50*/  HMMA.16816.F32.BF16 R16, R68.reuse, R86, RZ ;  /* 0x000000564410723c */ /* 0x044fe200000418ff */
[C---:B------:R-:W-:Y:S02]  /*1e60*/  IADD3 R231, R237.reuse, 0x40, RZ ;  /* 0x00000040ede77810 */ /* 0x040fe40007ffe0ff */
[C---:B------:R-:W-:Y:S02]  /*1e70*/  IADD3 R229, R237.reuse, 0x48, RZ ;  /* 0x00000048ede57810 */ /* 0x040fe40007ffe0ff */
[-C--:B------:R-:W-:Y:S02]  /*1e80*/  IMNMX R237, R237, R122.reuse, PT ;  /* 0x0000007aeded7217 */ /* 0x080fe40003800200 */
[-C--:B------:R-:W-:Y:S01]  /*1e90*/  IMNMX R236, R236, R122.reuse, PT ;  /* 0x0000007aecec7217 */ /* 0x080fe20003800200 */
[----:B---3--:R-:W-:Y:S01]  /*1ea0*/  HMMA.16816.F32.BF16 R8, R68, R78, RZ ;  /* 0x0000004e4408723c */ /* 0x008fe200000418ff */
[----:B------:R-:W-:-:S02]  /*1eb0*/  IMNMX R231, R231, R122, PT ;  /* 0x0000007ae7e77217 */ /* 0x000fc40003800200 */
[----:B------:R-:W-:-:S05]  /*1ec0*/  IMNMX R229, R229, R122, PT ;  /* 0x0000007ae5e57217 */ /* 0x000fca0003800200 */
[----:B------:R-:W-:Y:S08]  /*1ed0*/  HMMA.16816.F32.BF16 R68, R68, R34, RZ ;  /* 0x000000224444723c */ /* 0x000ff000000418ff */
[C---:B------:R-:W-:Y:S08]  /*1ee0*/  HMMA.16816.F32.BF16 R96, R56.reuse, R92, RZ ;  /* 0x0000005c3860723c */ /* 0x040ff000000418ff */
[C---:B------:R-:W-:Y:S08]  /*1ef0*/  HMMA.16816.F32.BF16 R88, R56.reuse, R84, RZ ;  /* 0x000000543858723c */ /* 0x040ff000000418ff */
[C---:B------:R-:W-:Y:S08]  /*1f00*/  HMMA.16816.F32.BF16 R80, R56.reuse, R76, RZ ;  /* 0x0000004c3850723c */ /* 0x040ff000000418ff */
[C---:B------:R-:W-:Y:S08]  /*1f10*/  HMMA.16816.F32.BF16 R92, R56.reuse, R94, RZ ;  /* 0x0000005e385c723c */ /* 0x040ff000000418ff */
[C---:B------:R-:W-:Y:S08]  /*1f20*/  HMMA.16816.F32.BF16 R84, R56.reuse, R86, RZ ;  /* 0x000000563854723c */ /* 0x040ff000000418ff */
[C---:B------:R-:W-:Y:S08]  /*1f30*/  HMMA.16816.F32.BF16 R76, R56.reuse, R78, RZ ;  /* 0x0000004e384c723c */ /* 0x040ff000000418ff */
[----:B------:R-:W-:Y:S01]  /*1f40*/  HMMA.16816.F32.BF16 R56, R56, R34, RZ ;  /* 0x000000223838723c */ /* 0x000fe200000418ff */
[----:B------:R-:W2:Y:S07]  /*1f50*/  LDSM.16.M88.4 R32, [R190+0x1800] ;  /* 0x00180000be20783b */ /* 0x000eae0000000200 */
[C---:B------:R-:W-:Y:S08]  /*1f60*/  HMMA.16816.F32.BF16 R28, R112.reuse, R108, R28 ;  /* 0x0000006c701c723c */ /* 0x040ff0000004181c */
        /* <DEDUP_REMOVED lines=15> */
[----:B------:R-:W-:Y:S04]  /*2060*/  LDSM.16.M88.4 R56, [R189+0x2000] ;  /* 0x00200000bd38783b */ /* 0x000fe80000000200 */
[----:B------:R-:W3:Y:S03]  /*2070*/  LDSM.16.M88.4 R60, [R180] ;  /* 0x00000000b43c783b */ /* 0x000ee60000000200 */
[C---:B----4-:R-:W-:Y:S08]  /*2080*/  HMMA.16816.F32.BF16 R28, R48.reuse, R44, R28 ;  /* 0x0000002c301c723c */ /* 0x050ff0000004181c */
[C---:B-----5:R-:W-:Y:S08]  /*2090*/  HMMA.16816.F32.BF16 R20, R48.reuse, R40, R20 ;  /* 0x000000283014723c */ /* 0x060ff00000041814 */
[C---:B-1----:R-:W-:Y:S08]  /*20a0*/  HMMA.16816.F32.BF16 R12, R48.reuse, R36, R12 ;  /* 0x00000024300c723c */ /* 0x042ff0000004180c */
[C---:B--2---:R-:W-:Y:S08]  /*20b0*/  HMMA.16816.F32.BF16 R4, R48.reuse, R32, R4 ;  /* 0x000000203004723c */ /* 0x044ff00000041804 */
[C---:B------:R-:W-:Y:S08]  /*20c0*/  HMMA.16816.F32.BF16 R24, R48.reuse, R46, R24 ;  /* 0x0000002e3018723c */ /* 0x040ff00000041818 */
[C---:B------:R-:W-:Y:S08]  /*20d0*/  HMMA.16816.F32.BF16 R16, R48.reuse, R42, R16 ;  /* 0x0000002a3010723c */ /* 0x040ff00000041810 */
[C---:B------:R-:W-:Y:S08]  /*20e0*/  HMMA.16816.F32.BF16 R8, R48.reuse, R38, R8 ;  /* 0x000000263008723c */ /* 0x040ff00000041808 */
[----:B------:R-:W-:Y:S01]  /*20f0*/  HMMA.16816.F32.BF16 R68, R48, R34, R68 ;  /* 0x000000223044723c */ /* 0x000fe20000041844 */
[----:B------:R-:W1:Y:S07]  /*2100*/  LDSM.16.M88.4 R48, [R189] ;  /* 0x00000000bd30783b */ /* 0x000e6e0000000200 */
[C---:B------:R-:W-:Y:S08]  /*2110*/  HMMA.16816.F32.BF16 R92, R52.reuse, R46, R92 ;  /* 0x0000002e345c723c */ /* 0x040ff0000004185c */
[C---:B------:R-:W-:Y:S08]  /*2120*/  HMMA.16816.F32.BF16 R80, R52.reuse, R36, R80 ;  /* 0x000000243450723c */ /* 0x040ff00000041850 */
[----:B------:R-:W-:Y:S01]  /*2130*/  HMMA.16816.F32.BF16 R76, R52, R38, R76 ;  /* 0x00000026344c723c */ /* 0x000fe2000004184c */
[----:B------:R-:W2:Y:S07]  /*2140*/  LDSM.16.M88.4 R36, [R180+0x800] ;  /* 0x00080000b424783b */ /* 0x000eae0000000200 */
[----:B---3--:R-:W-:Y:S08]  /*2150*/  HMMA.16816.F32.BF16 R28, R56, R60, R28 ;  /* 0x0000003c381c723c */ /* 0x008ff0000004181c */
[----:B------:R-:W-:Y:S07]  /*2160*/  HMMA.16816.F32.BF16 R88, R52, R40, R88 ;  /* 0x000000283458723c */ /* 0x000fee0000041858 */
[C---:B------:R-:W-:Y:S01]  /*2170*/  IADD3 R41, R3.reuse, 0x8, RZ ;  /* 0x0000000803297810 */ /* 0x040fe20007ffe0ff */
[----:B-1----:R-:W-:Y:S01]  /*2180*/  HMMA.16816.F32.BF16 R92, R48, R62, R92 ;  /* 0x0000003e305c723c */ /* 0x002fe2000004185c */
[----:B------:R-:W-:-:S02]  /*2190*/  IADD3 R40, R3, 0x9, RZ ;  /* 0x0000000903287810 */ /* 0x000fc40007ffe0ff */
[C---:B------:R-:W-:Y:S02]  /*21a0*/  ISETP.GE.AND P3, PT, R41.reuse, R236, PT ;  /* 0x000000ec2900720c */ /* 0x040fe40003f66270 */
[C---:B------:R-:W-:Y:S02]  /*21b0*/  ISETP.GE.AND P4, PT, R41.reuse, R231, PT ;  /* 0x000000e72900720c */ /* 0x040fe40003f86270 */
[----:B------:R-:W-:Y:S01]  /*21c0*/  ISETP.GE.AND P6, PT, R41, R237, PT ;  /* 0x000000ed2900720c */ /* 0x000fe20003fc6270 */
[----:B------:R-:W-:Y:S08]  /*21d0*/  HMMA.16816.F32.BF16 R84, R52, R42, R84 ;  /* 0x0000002a3454723c */ /* 0x000ff00000041854 */
[----:B------:R-:W-:Y:S08]  /*21e0*/  HMMA.16816.F32.BF16 R24, R56, R62, R24 ;  /* 0x0000003e3818723c */ /* 0x000ff00000041818 */
[----:B------:R-:W-:Y:S01]  /*21f0*/  HMMA.16816.F32.BF16 R72, R52, R32, R72 ;  /* 0x000000203448723c */ /* 0x000fe20000041848 */
[----:B------:R-:W-:-:S02]  /*2200*/  FSEL R92, R92, -INF , !P6 ;  /* 0xff8000005c5c7808 */ /* 0x000fc40007000000 */
[----:B------:R-:W-:-:S04]  /*2210*/  ISETP.GE.AND P6, PT, R40, R236, PT ;  /* 0x000000ec2800720c */ /* 0x000fc80003fc6270 */
[----:B------:R-:W-:Y:S01]  /*2220*/  IADD3 R32, R3, 0x1, RZ ;  /* 0x0000000103207810 */ /* 0x000fe20007ffe0ff */
[----:B------:R-:W-:Y:S03]  /*2230*/  HMMA.16816.F32.BF16 R64, R52, R34, R64 ;  /* 0x000000223440723c */ /* 0x000fe60000041840 */
[C---:B------:R-:W-:Y:S02]  /*2240*/  ISETP.GE.AND P5, PT, R32.reuse, R237, PT ;  /* 0x000000ed2000720c */ /* 0x040fe40003fa6270 */
[C---:B------:R-:W-:Y:S02]  /*2250*/  ISETP.GE.AND P0, PT, R32.reuse, R236, PT ;  /* 0x000000ec2000720c */ /* 0x040fe40003f06270 */
[C---:B------:R-:W-:Y:S01]  /*2260*/  ISETP.GE.AND P2, PT, R32.reuse, R231, PT ;  /* 0x000000e72000720c */ /* 0x040fe20003f46270 */
[----:B--2---:R-:W-:Y:S01]  /*2270*/  HMMA.16816.F32.BF16 R88, R48, R36, R88 ;  /* 0x000000243058723c */ /* 0x004fe20000041858 */
[----:B------:R-:W-:-:S02]  /*2280*/  ISETP.GE.AND P1, PT, R32, R229, PT ;  /* 0x000000e52000720c */ /* 0x000fc40003f26270 */
[----:B------:R-:W1:Y:S01]  /*2290*/  LDSM.16.M88.4 R32, [R180+0x1000] ;  /* 0x00100000b420783b */ /* 0x000e620000000200 */
[----:B------:R-:W-:Y:S02]  /*22a0*/  FSEL R42, R29, -INF , !P2 ;  /* 0xff8000001d2a7808 */ /* 0x000fe40005000000 */
[----:B------:R-:W-:Y:S02]  /*22b0*/  FSEL R43, R31, -INF , !P1 ;  /* 0xff8000001f2b7808 */ /* 0x000fe40004800000 */
[----:B------:R-:W-:Y:S01]  /*22c0*/  ISETP.GE.AND P1, PT, R40, R237, PT ;  /* 0x000000ed2800720c */ /* 0x000fe20003f26270 */
        /* <DEDUP_REMOVED lines=8> */
[----:B------:R-:W-:Y:S02]  /*2350*/  ISETP.GE.AND P1, PT, R40, R229, PT ;  /* 0x000000e52800720c */ /* 0x000fe40003f26270 */
[----:B------:R-:W-:Y:S01]  /*2360*/  FSEL R45, R24, -INF , !P4 ;  /* 0xff800000182d7808 */ /* 0x000fe20006000000 */
[----:B------:R-:W-:Y:S01]  /*2370*/  HMMA.16816.F32.BF16 R16, R56, R38, R16 ;  /* 0x000000263810723c */ /* 0x000fe20000041810 */
[----:B------:R-:W-:-:S02]  /*2380*/  FSEL R44, R26, -INF , !P2 ;  /* 0xff8000001a2c7808 */ /* 0x000fc40005000000 */
[----:B------:R-:W-:Y:S02]  /*2390*/  FSEL R46, R25, -INF , !P3 ;  /* 0xff800000192e7808 */ /* 0x000fe40005800000 */
[----:B------:R-:W-:Y:S02]  /*23a0*/  IADD3 R40, R3, 0x11, RZ ;  /* 0x0000001103287810 */ /* 0x000fe40007ffe0ff */
[C---:B------:R-:W-:Y:S01]  /*23b0*/  ISETP.GE.AND P6, PT, R29.reuse, R237, PT ;  /* 0x000000ed1d00720c */ /* 0x040fe20003fc6270 */
[----:B------:R-:W-:Y:S01]  /*23c0*/  HMMA.16816.F32.BF16 R84, R48, R38, R84 ;  /* 0x000000263054723c */ /* 0x000fe20000041854 */
[C---:B------:R-:W-:Y:S02]  /*23d0*/  ISETP.GE.AND P2, PT, R29.reuse, R236, PT ;  /* 0x000000ec1d00720c */ /* 0x040fe40003f46270 */
[C---:B------:R-:W-:Y:S02]  /*23e0*/  ISETP.GE.AND P4, PT, R29.reuse, R231, PT ;  /* 0x000000e71d00720c */ /* 0x040fe40003f86270 */
[----:B------:R-:W-:-:S02]  /*23f0*/  ISETP.GE.AND P3, PT, R29, R229, PT ;  /* 0x000000e51d00720c */ /* 0x000fc40003f66270 */
[----:B------:R-:W-:Y:S01]  /*2400*/  FSEL R38, R27, -INF , !P1 ;  /* 0xff8000001b267808 */ /* 0x000fe20004800000 */
[----:B------:R-:W-:Y:S01]  /*2410*/  HMMA.16816.F32.BF16 R96, R48, R60, R96 ;  /* 0x0000003c3060723c */ /* 0x000fe20000041860 */
[----:B------:R-:W2:Y:S01]  /*2420*/  LDSM.16.M88.4 R24, [R180+0x1800] ;  /* 0x00180000b418783b */ /* 0x000ea20000000200 */
[----:B------:R-:W-:Y:S01]  /*2430*/  ISETP.GE.AND P1, PT, R40, R237, PT ;  /* 0x000000ed2800720c */ /* 0x000fe20003f26270 */
[----:B------:R-:W-:-:S04]  /*2440*/  DEPBAR.LE SB0, 0x0 ;  /* 0x000080000000791a */ /* 0x000fc80000000000 */
[----:B------:R-:W-:Y:S01]  /*2450*/  FSEL R29, R88, -INF , !P6 ;  /* 0xff800000581d7808 */ /* 0x000fe20007000000 */
[-C--:B-1----:R-:W-:Y:S01]  /*2460*/  HMMA.16816.F32.BF16 R80, R48, R32.reuse, R80 ;  /* 0x000000203050723c */ /* 0x082fe20000041850 */
[----:B------:R-:W-:Y:S02]  /*2470*/  FSEL R140, R90, -INF , !P2 ;  /* 0xff8000005a8c7808 */ /* 0x000fe40005000000 */
[----:B------:R-:W-:Y:S02]  /*2480*/  FSEL R53, R89, -INF , !P1 ;  /* 0xff80000059357808 */ /* 0x000fe40004800000 */
[C---:B------:R-:W-:Y:S02]  /*2490*/  ISETP.GE.AND P6, PT, R40.reuse, R236, PT ;  /* 0x000000ec2800720c */ /* 0x040fe40003fc6270 */
[C---:B------:R-:W-:Y:S01]  /*24a0*/  ISETP.GE.AND P2, PT, R40.reuse, R231, PT ;  /* 0x000000e72800720c */ /* 0x040fe20003f46270 */
[----:B------:R-:W-:Y:S01]  /*24b0*/  HMMA.16816.F32.BF16 R12, R56, R32, R12 ;  /* 0x00000020380c723c */ /* 0x000fe2000004180c */
[----:B------:R-:W-:-:S02]  /*24c0*/  ISETP.GE.AND P1, PT, R40, R229, PT ;  /* 0x000000e52800720c */ /* 0x000fc40003f26270 */
[C---:B------:R-:W-:Y:S02]  /*24d0*/  IADD3 R40, R3.reuse, 0x18, RZ ;  /* 0x0000001803287810 */ /* 0x040fe40007ffe0ff */
[----:B------:R-:W-:Y:S02]  /*24e0*/  IADD3 R39, R3, 0x19, RZ ;  /* 0x0000001903277810 */ /* 0x000fe40007ffe0ff */
[----:B------:R-:W-:Y:S01]  /*24f0*/  FSEL R63, R91, -INF , !P6 ;  /* 0xff8000005b3f7808 */ /* 0x000fe20007000000 */
[----:B------:R-:W-:Y:S01]  /*2500*/  HMMA.16816.F32.BF16 R8, R56, R34, R8 ;  /* 0x000000223808723c */ /* 0x000fe20000041808 */
[----:B------:R-:W-:Y:S02]  /*2510*/  FSEL R22, R22, -INF , !P3 ;  /* 0xff80000016167808 */ /* 0x000fe40005800000 */
[C---:B------:R-:W-:Y:S02]  /*2520*/  ISETP.GE.AND P6, PT, R40.reuse, R237, PT ;  /* 0x000000ed2800720c */ /* 0x040fe40003fc6270 */
[----:B------:R-:W-:-:S02]  /*2530*/  ISETP.GE.AND P3, PT, R40, R236, PT ;  /* 0x000000ec2800720c */ /* 0x000fc40003f66270 */
[----:B------:R-:W-:Y:S01]  /*2540*/  FSEL R23, R23, -INF , !P1 ;  /* 0xff80000017177808 */ /* 0x000fe20004800000 */
[----:B------:R-:W-:Y:S01]  /*2550*/  HMMA.16816.F32.BF16 R76, R48, R34, R76 ;  /* 0x00000022304c723c */ /* 0x000fe2000004184c */
[----:B------:R-:W-:Y:S02]  /*2560*/  ISETP.GE.AND P1, PT, R39, R237, PT ;  /* 0x000000ed2700720c */ /* 0x000fe40003f26270 */
[----:B------:R-:W-:Y:S02]  /*2570*/  FSEL R41, R20, -INF , !P4 ;  /* 0xff80000014297808 */ /* 0x000fe40006000000 */
[----:B------:R-:W-:Y:S02]  /*2580*/  FSEL R21, R21, -INF , !P2 ;  /* 0xff80000015157808 */ /* 0x000fe40005000000 */
[----:B------:R-:W-:Y:S02]  /*2590*/  FSEL R54, R84, -INF , !P6 ;  /* 0xff80000054367808 */ /* 0x000fe40007000000 */
[----:B------:R-:W-:Y:S01]  /*25a0*/  FSEL R165, R86, -INF , !P3 ;  /* 0xff80000056a57808 */ /* 0x000fe20005800000 */
[----:B--2---:R-:W-:Y:S01]  /*25b0*/  HMMA.16816.F32.BF16 R4, R56, R24, R4 ;  /* 0x000000183804723c */ /* 0x004fe20000041804 */
[----:B------:R-:W-:-:S02]  /*25c0*/  ISETP.GE.AND P4, PT, R40, R231, PT ;  /* 0x000000e72800720c */ /* 0x000fc40003f86270 */
[----:B------:R-:W-:Y:S02]  /*25d0*/  ISETP.GE.AND P2, PT, R40, R229, PT ;  /* 0x000000e52800720c */ /* 0x000fe40003f46270 */
[C---:B------:R-:W-:Y:S02]  /*25e0*/  ISETP.GE.AND P6, PT, R39.reuse, R236, PT ;  /* 0x000000ec2700720c */ /* 0x040fe40003fc6270 */
[----:B------:R-:W-:Y:S01]  /*25f0*/  ISETP.GE.AND P3, PT, R39, R231, PT ;  /* 0x000000e72700720c */ /* 0x000fe20003f66270 */
[----:B------:R-:W-:Y:S01]  /*2600*/  HMMA.16816.F32.BF16 R68, R56, R26, R68 ;  /* 0x0000001a3844723c */ /* 0x000fe20000041844 */
[----:B------:R-:W-:Y:S02]  /*2610*/  FSEL R168, R85, -INF , !P1 ;  /* 0xff80000055a87808 */ /* 0x000fe40004800000 */
[----:B------:R-:W-:Y:S02]  /*2620*/  IADD3 R20, R3, 0x20, RZ ;  /* 0x0000002003147810 */ /* 0x000fe40007ffe0ff */
        /* <DEDUP_REMOVED lines=8> */
[----:B------:R-:W-:Y:S01]  /*26b0*/  BAR.SYNC.DEFER_BLOCKING 0x0 ;  /* 0x0000000000007b1d */ /* 0x000fe20000010000 */
[----:B------:R-:W-:-:S02]  /*26c0*/  ISETP.GE.AND P6, PT, R20, R237, PT ;  /* 0x000000ed1400720c */ /* 0x000fc40003fc6270 */
[C---:B------:R-:W-:Y:S02]  /*26d0*/  ISETP.GE.AND P2, PT, R20.reuse, R236, PT ;  /* 0x000000ec1400720c */ /* 0x040fe40003f46270 */
[C---:B------:R-:W-:Y:S02]  /*26e0*/  ISETP.GE.AND P4, PT, R20.reuse, R231, PT ;  /* 0x000000e71400720c */ /* 0x040fe40003f86270 */
[----:B------:R-:W-:Y:S02]  /*26f0*/  ISETP.GE.AND P3, PT, R20, R229, PT ;  /* 0x000000e51400720c */ /* 0x000fe40003f66270 */
[----:B------:R-:W-:Y:S02]  /*2700*/  FSEL R20, R19, -INF , !P1 ;  /* 0xff80000013147808 */ /* 0x000fe40004800000 */
[----:B------:R-:W-:Y:S02]  /*2710*/  ISETP.GE.AND P1, PT, R32, R237, PT ;  /* 0x000000ed2000720c */ /* 0x000fe40003f26270 */
[----:B------:R-:W-:-:S02]  /*2720*/  FSEL R159, R80, -INF , !P6 ;  /* 0xff800000509f7808 */ /* 0x000fc40007000000 */
[----:B------:R-:W-:Y:S02]  /*2730*/  FSEL R148, R82, -INF , !P2 ;  /* 0xff80000052947808 */ /* 0x000fe40005000000 */
[----:B------:R-:W-:Y:S02]  /*2740*/  FSEL R156, R81, -INF , !P1 ;  /* 0xff800000519c7808 */ /* 0x000fe40004800000 */
[C---:B------:R-:W-:Y:S02]  /*2750*/  ISETP.GE.AND P6, PT, R32.reuse, R236, PT ;  /* 0x000000ec2000720c */ /* 0x040fe40003fc6270 */
[C---:B------:R-:W-:Y:S02]  /*2760*/  ISETP.GE.AND P2, PT, R32.reuse, R231, PT ;  /* 0x000000e72000720c */ /* 0x040fe40003f46270 */
[----:B------:R-:W-:Y:S02]  /*2770*/  ISETP.GE.AND P1, PT, R32, R229, PT ;  /* 0x000000e52000720c */ /* 0x000fe40003f26270 */
[----:B------:R-:W-:-:S02]  /*2780*/  IADD3 R32, R3, 0x28, RZ ;  /* 0x0000002803207810 */ /* 0x000fc40007ffe0ff */
[----:B------:R-:W-:Y:S02]  /*2790*/  FSEL R144, R12, -INF , !P4 ;  /* 0xff8000000c907808 */ /* 0x000fe40006000000 */
[----:B------:R-:W-:Y:S02]  /*27a0*/  ISETP.GE.AND P4, PT, R32, R231, PT ;  /* 0x000000e72000720c */ /* 0x000fe40003f86270 */
[C---:B------:R-:W-:Y:S02]  /*27b0*/  IADD3 R19, R3.reuse, 0x29, RZ ;  /* 0x0000002903137810 */ /* 0x040fe40007ffe0ff */
        /* <DEDUP_REMOVED lines=8> */
[----:B------:R-:W-:-:S02]  /*2840*/  FSEL R143, R13, -INF , !P2 ;  /* 0xff8000000d8f7808 */ /* 0x000fc40005000000 */
[----:B------:R-:W-:Y:S02]  /*2850*/  FSEL R160, R77, -INF , !P1 ;  /* 0xff8000004da07808 */ /* 0x000fe40004800000 */
[----:B------:R-:W-:Y:S02]  /*2860*/  FSEL R152, R4, -INF , !P4 ;  /* 0xff80000004987808 */ /* 0x000fe40006000000 */
[----:B------:R-:W-:Y:S02]  /*2870*/  ISETP.GE.AND P0, PT, R3, R231, PT ;  /* 0x000000e70300720c */ /* 0x000fe40003f06270 */
[C---:B------:R-:W-:Y:S02]  /*2880*/  ISETP.GE.AND P6, PT, R32.reuse, R237, PT ;  /* 0x000000ed2000720c */ /* 0x040fe40003fc6270 */
[C---:B------:R-:W-:Y:S02]  /*2890*/  ISETP.GE.AND P3, PT, R32.reuse, R236, PT ;  /* 0x000000ec2000720c */ /* 0x040fe40003f66270 */
[----:B------:R-:W-:-:S02]  /*28a0*/  ISETP.GE.AND P2, PT, R32, R229, PT ;  /* 0x000000e52000720c */ /* 0x000fc40003f46270 */
[----:B------:R-:W-:Y:S02]  /*28b0*/  ISETP.GE.AND P1, PT, R19, R229, PT ;  /* 0x000000e51300720c */ /* 0x000fe40003f26270 */
[C---:B------:R-:W-:Y:S02]  /*28c0*/  IADD3 R4, R3.reuse, 0x39, RZ ;  /* 0x0000003903047810 */ /* 0x040fe40007ffe0ff */
[----:B------:R-:W-:Y:S02]  /*28d0*/  IADD3 R8, R3, 0x31, RZ ;  /* 0x0000003103087810 */ /* 0x000fe40007ffe0ff */
[----:B------:R-:W-:Y:S02]  /*28e0*/  FSEL R28, R28, -INF , !P0 ;  /* 0xff8000001c1c7808 */ /* 0x000fe40004000000 */
[----:B------:R-:W-:Y:S02]  /*28f0*/  FSEL R162, R76, -INF , !P6 ;  /* 0xff8000004ca27808 */ /* 0x000fe40007000000 */
[----:B------:R-:W-:-:S02]  /*2900*/  FSEL R155, R78, -INF , !P3 ;  /* 0xff8000004e9b7808 */ /* 0x000fc40005800000 */
[----:B------:R-:W-:Y:S02]  /*2910*/  FSEL R25, R10, -INF , !P2 ;  /* 0xff8000000a197808 */ /* 0x000fe40005000000 */
[----:B------:R-:W-:Y:S02]  /*2920*/  FSEL R158, R11, -INF , !P1 ;  /* 0xff8000000b9e7808 */ /* 0x000fe40004800000 */
[----:B------:R-:W-:Y:S02]  /*2930*/  ISETP.GE.AND P0, PT, R4, R229, PT ;  /* 0x000000e50400720c */ /* 0x000fe40003f06270 */
[CC--:B------:R-:W-:Y:S02]  /*2940*/  ISETP.GE.AND P6, PT, R19.reuse, R236.reuse, PT ;  /* 0x000000ec1300720c */ /* 0x0c0fe40003fc6270 */
[----:B------:R-:W-:Y:S02]  /*2950*/  ISETP.GE.AND P3, PT, R19, R231, PT ;  /* 0x000000e71300720c */ /* 0x000fe40003f66270 */
[----:B------:R-:W-:-:S02]  /*2960*/  ISETP.GE.AND P2, PT, R12, R236, PT ;  /* 0x000000ec0c00720c */ /* 0x000fc40003f46270 */
[----:B------:R-:W-:Y:S02]  /*2970*/  ISETP.GE.AND P1, PT, R8, R237, PT ;  /* 0x000000ed0800720c */ /* 0x000fe40003f26270 */
[----:B------:R-:W-:Y:S02]  /*2980*/  FSEL R149, R71, -INF , !P0 ;  /* 0xff80000047957808 */ /* 0x000fe40004000000 */
[----:B------:R-:W-:Y:S02]  /*2990*/  FSEL R157, R79, -INF , !P6 ;  /* 0xff8000004f9d7808 */ /* 0x000fe40007000000 */
[----:B------:R-:W-:Y:S02]  /*29a0*/  FSEL R166, R9, -INF , !P3 ;  /* 0xff80000009a67808 */ /* 0x000fe40005800000 */
[----:B------:R-:W-:Y:S02]  /*29b0*/  FSEL R62, R74, -INF , !P2 ;  /* 0xff8000004a3e7808 */ /* 0x000fe40005000000 */
[----:B------:R-:W-:-:S02]  /*29c0*/  FSEL R137, R73, -INF , !P1 ;  /* 0xff80000049897808 */ /* 0x000fc40004800000 */
[----:B------:R-:W-:Y:S02]  /*29d0*/  ISETP.GE.AND P0, PT, R217, 0x2, PT ;  /* 0x00000002d900780c */ /* 0x000fe40003f06270 */
[C---:B------:R-:W-:Y:S02]  /*29e0*/  ISETP.GE.AND P6, PT, R12.reuse, R237, PT ;  /* 0x000000ed0c00720c */ /* 0x040fe40003fc6270 */
[----:B------:R-:W-:Y:S02]  /*29f0*/  ISETP.GE.AND P3, PT, R12, R229, PT ;  /* 0x000000e50c00720c */ /* 0x000fe40003f66270 */
[C---:B------:R-:W-:Y:S02]  /*2a00*/  ISETP.GE.AND P2, PT, R8.reuse, R231, PT ;  /* 0x000000e70800720c */ /* 0x040fe40003f46270 */
[----:B------:R-:W-:Y:S02]  /*2a10*/  ISETP.GE.AND P1, PT, R8, R229, PT ;  /* 0x000000e50800720c */ /* 0x000fe40003f26270 */
[----:B------:R-:W-:-:S02]  /*2a20*/  IADD3 R9, R3, 0x38, RZ ;  /* 0x0000003803097810 */ /* 0x000fc40007ffe0ff */
[----:B------:R-:W-:Y:S02]  /*2a30*/  FSEL R139, R72, -INF , !P6 ;  /* 0xff800000488b7808 */ /* 0x000fe40007000000 */
[----:B------:R-:W-:Y:S02]  /*2a40*/  FSEL R147, R6, -INF , !P3 ;  /* 0xff80000006937808 */ /* 0x000fe40005800000 */
[----:B------:R-:W-:Y:S02]  /*2a50*/  FSEL R151, R5, -INF , !P2 ;  /* 0xff80000005977808 */ /* 0x000fe40005000000 */
[----:B------:R-:W-:Y:S02]  /*2a60*/  FSEL R150, R7, -INF , !P1 ;  /* 0xff80000007967808 */ /* 0x000fe40004800000 */
[----:B------:R-:W-:Y:S02]  /*2a70*/  FSEL R97, R97, -INF , !P5 ;  /* 0xff80000061617808 */ /* 0x000fe40006800000 */
        /* <DEDUP_REMOVED lines=10> */
[C---:B------:R-:W-:Y:S02]  /*2b20*/  ISETP.GE.AND P6, PT, R9.reuse, R237, PT ;  /* 0x000000ed0900720c */ /* 0x040fe40003fc6270 */
[----:B------:R-:W-:Y:S02]  /*2b30*/  ISETP.GE.AND P4, PT, R9, R236, PT ;  /* 0x000000ec0900720c */ /* 0x000fe40003f86270 */
[----:B------:R-:W-:Y:S01]  /*2b40*/  ISETP.GE.AND P1, PT, R3, R229, PT ;  /* 0x000000e50300720c */ /* 0x000fe20003f26270 */
[----:B------:R-:W-:Y:S01]  /*2b50*/  IMAD.IADD R3, R121, 0x1, R119 ;  /* 0x0000000179037824 */ /* 0x000fe200078e0277 */
        /* <DEDUP_REMOVED lines=8> */
[----:B------:R-:W-:Y:S01]  /*2be0*/  FSEL R64, R51, -INF , !P3 ;  /* 0xff80000033407808 */ /* 0x000fe20005800000 */
[----:B------:R-:W-:Y:S05]  /*2bf0*/  @!P0 BRA `(.L_x_616) ;  /* 0x0000019000008947 */ /* 0x000fea0003800000 */
[----:B------:R-:W-:Y:S01]  /*2c00*/  IADD3 R6, R217, -0x2, RZ ;  /* 0xfffffffed9067810 */ /* 0x000fe20007ffe0ff */
[----:B------:R-:W-:-:S03]  /*2c10*/  USHF.L.U32 UR5, UR6, 0x5, URZ ;  /* 0x0000000506057899 */ /* 0x000fc6000800063f */
[----:B------:R-:W-:Y:S01]  /*2c20*/  SHF.R.S32.HI R5, RZ, 0x1f, R6 ;  /* 0x0000001fff057819 */ /* 0x000fe20000011406 */
[C---:B------:R-:W-:Y:S02]  /*2c30*/  IMAD R4, R6.reuse, UR7, RZ ;  /* 0x0000000706047c24 */ /* 0x040fe4000f8e02ff */
[----:B------:R-:W-:-:S04]  /*2c40*/  IMAD.WIDE.U32 R6, R6, UR8, R208 ;  /* 0x0000000806067c25 */ /* 0x000fc8000f8e00d0 */
[----:B------:R-:W-:Y:S01]  /*2c50*/  IMAD R5, R5, UR8, R4 ;  /* 0x0000000805057c24 */ /* 0x000fe2000f8e0204 */
[----:B------:R-:W-:Y:S01]  /*2c60*/  LEA R8, P2, R6, c[0x0][0x168], 0x1 ;  /* 0x00005a0006087a11 */ /* 0x000fe200078408ff */
[----:B------:R-:W-:Y:S02]  /*2c70*/  IMAD.U32 R4, RZ, RZ, UR6 ;  /* 0x00000006ff047e24 */ /* 0x000fe4000f8e00ff */
[----:B------:R-:W-:Y:S01]  /*2c80*/  IMAD.IADD R5, R7, 0x1, R5 ;  /* 0x0000000107057824 */ /* 0x000fe200078e0205 */
[----:B------:R-:W-:Y:S02]  /*2c90*/  IADD3 R10, P1, R8, UR5, RZ ;  /* 0x00000005080a7c10 */ /* 0x000fe4000ff3e0ff */
[----:B------:R-:W-:Y:S02]  /*2ca0*/  SHF.L.U64.HI R4, R4, 0x5, R117 ;  /* 0x0000000504047819 */ /* 0x000fe40000010275 */
[----:B------:R-:W-:Y:S02]  /*2cb0*/  LEA.HI.X R9, R6, c[0x0][0x16c], R5, 0x1, P2 ;  /* 0x00005b0006097a11 */ /* 0x000fe400010f0c05 */
[----:B------:R-:W-:-:S03]  /*2cc0*/  IADD3 R12, P2, R10, UR5, RZ ;  /* 0x000000050a0c7c10 */ /* 0x000fc6000ff5e0ff */
[----:B------:R-:W-:Y:S01]  /*2cd0*/  IMAD.X R11, R4, 0x1, R9, P1 ;  /* 0x00000001040b7824 */ /* 0x000fe200008e0609 */
[----:B------:R-:W-:Y:S01]  /*2ce0*/  IADD3 R6, P1, R12, UR5, RZ ;  /* 0x000000050c067c10 */ /* 0x000fe2000ff3e0ff */
[----:B------:R-:W-:Y:S01]  /*2cf0*/  @!PT LDS RZ, [RZ] ;  /* 0x00000000fffff984 */ /* 0x000fe20000000800 */
[----:B------:R-:W-:Y:S01]  /*2d00*/  @!PT LDS RZ, [RZ] ;  /* 0x00000000fffff984 */ /* 0x000fe20000000800 */
[----:B------:R-:W-:Y:S01]  /*2d10*/  @!PT LDS RZ, [RZ] ;  /* 0x00000000fffff984 */ /* 0x000fe20000000800 */
[----:B------:R1:W-:Y:S02]  /*2d20*/  LDGSTS.E.BYPASS.LTC128B.128 [R204+0x4000], [R8.64] ;  /* 0x0400000008cc7fae */ /* 0x0003e4000b901d56 */
[--C-:B------:R-:W-:Y:S02]  /*2d30*/  IMAD.X R13, R11, 0x1, R4.reuse, P2 ;  /* 0x000000010b0d7824 */ /* 0x100fe400010e0604 */
[----:B------:R1:W-:Y:S02]  /*2d40*/  LDGSTS.E.BYPASS.LTC128B.128 [R204+0x4800], [R10.64] ;  /* 0x048000000acc7fae */ /* 0x0003e4000b901d56 */
[----:B------:R-:W-:Y:S02]  /*2d50*/  IMAD.X R7, R13, 0x1, R4, P1 ;  /* 0x000000010d077824 */ /* 0x000fe400008e0604 */
[----:B------:R1:W-:Y:S04]  /*2d60*/  LDGSTS.E.BYPASS.LTC128B.128 [R204+0x5000], [R12.64] ;  /* 0x050000000ccc7fae */ /* 0x0003e8000b901d56 */
[----:B------:R1:W-:Y:S04]  /*2d70*/  LDGSTS.E.BYPASS.LTC128B.128 [R204+0x5800], [R6.64] ;  /* 0x0580000006cc7fae */ /* 0x0003e8000b901d56 */
[----:B------:R-:W0:Y:S02]  /*2d80*/  LDGDEPBAR ;  /* 0x00000000000079af */ /* 0x000e240000000000 */
.L_x_616:
[----:B------:R-:W-:Y:S01]  /*2d90*/  FMNMX.FTZ R4, R28, R42, !PT ;  /* 0x0000002a1c047209 */ /* 0x000fe20007810000 */
[----:B------:R-:W-:Y:S01]  /*2da0*/  IMAD.SHL.U32 R56, R216, 0x2, RZ ;  /* 0x00000002d8387824 */ /* 0x000fe200078e00ff */
[----:B-1----:R-:W-:Y:S01]  /*2db0*/  FMNMX.FTZ R11, R30, R43, !PT ;  /* 0x0000002b1e0b7209 */ /* 0x002fe20007810000 */
[----:B------:R-:W-:Y:S01]  /*2dc0*/  IMAD.WIDE.U32 R60, R222, -0x2daee0ad, RZ ;  /* 0xd2511f53de3c7825 */ /* 0x000fe200078e00ff */
[----:B------:R-:W-:Y:S01]  /*2dd0*/  FMNMX.FTZ R4, R45, R4, !PT ;  /* 0x000000042d047209 */ /* 0x000fe20007810000 */
[----:B------:R-:W-:Y:S01]  /*2de0*/  UIADD3 UR15, UR20, -0x61c88647, URZ ;  /* 0x9e3779b9140f7890 */ /* 0x000fe2000fffe03f */
[----:B------:R-:W-:Y:S01]  /*2df0*/  FMNMX.FTZ R11, R44, R11, !PT ;  /* 0x0000000b2c0b7209 */ /* 0x000fe20007810000 */
[----:B------:R-:W-:Y:S01]  /*2e00*/  IMAD.WIDE.U32 R26, R228, -0x326172a9, RZ ;  /* 0xcd9e8d57e41a7825 */ /* 0x000fe200078e00ff */
[----:B------:R-:W-:Y:S01]  /*2e10*/  FMNMX.FTZ R4, R46, R4, !PT ;  /* 0x000000042e047209 */ /* 0x000fe20007810000 */
[----:B------:R-:W-:Y:S01]  /*2e20*/  UIADD3 UR14, UR21, -0x4498517b, URZ ;  /* 0xbb67ae85150e7890 */ /* 0x000fe2000fffe03f */
        /* <DEDUP_REMOVED lines=16> */
[----:B------:R-:W-:Y:S01]  /*2f30*/  FMNMX.FTZ R11, R20, R11, !PT ;  /* 0x0000000b140b7209 */ /* 0x000fe20007810000 */
[----:B------:R-:W-:Y:S01]  /*2f40*/  IMAD.SHL.U32 R188, R3, 0x2, RZ ;  /* 0x0000000203bc7824 */ /* 0x000fe200078e00ff */
[----:B------:R-:W-:Y:S01]  /*2f50*/  FMNMX.FTZ R4, R144, R4, !PT ;  /* 0x0000000490047209 */ /* 0x000fe20007810000 */
[----:B------:R-:W-:Y:S01]  /*2f60*/  UIADD3 UR7, UR20, 0x1715609d, URZ ;  /* 0x1715609d14077890 */ /* 0x000fe2000fffe03f */
[----:B------:R-:W-:Y:S01]  /*2f70*/  FMNMX.FTZ R9, R96, R97, !PT ;  /* 0x0000006160097209 */ /* 0x000fe20007810000 */
[--C-:B------:R-:W-:Y:S01]  /*2f80*/  IMAD R185, R2, 0x2, R188.reuse ;  /* 0x0000000202b97824 */ /* 0x100fe200078e02bc */
[----:B------:R-:W-:Y:S01]  /*2f90*/  FMNMX.FTZ R4, R143, R4, !PT ;  /* 0x000000048f047209 */ /* 0x000fe20007810000 */
[----:B------:R-:W-:Y:S01]  /*2fa0*/  IMAD R186, R0, 0x2, R188 ;  /* 0x0000000200ba7824 */ /* 0x000fe200078e02bc */
[----:B------:R-:W-:Y:S01]  /*2fb0*/  FMNMX.FTZ R11, R154, R11, !PT ;  /* 0x0000000b9a0b7209 */ /* 0x000fe20007810000 */
[----:B------:R-:W-:Y:S01]  /*2fc0*/  IMAD R184, R0, 0x2, R185 ;  /* 0x0000000200b87824 */ /* 0x000fe200078e02b9 */
        /* <DEDUP_REMOVED lines=18> */
[----:B------:R-:W-:Y:S02]  /*30f0*/  IADD3 R230, R228, 0x4, RZ ;  /* 0x00000004e4e67810 */ /* 0x000fe40007ffe0ff */
[----:B------:R-:W-:Y:S02]  /*3100*/  FMNMX.FTZ R9, R53, R9, !PT ;  /* 0x0000000935097209 */ /* 0x000fe40007810000 */
[----:B------:R-:W-:Y:S01]  /*3110*/  FMNMX.FTZ R8, R140, R8, !PT ;  /* 0x000000088c087209 */ /* 0x000fe20007810000 */
[----:B------:R-:W-:Y:S01]  /*3120*/  IMAD.WIDE.U32 R170, R230, -0x326172a9, RZ ;  /* 0xcd9e8d57e6aa7825 */ /* 0x000fe200078e00ff */
[----:B------:R-:W-:Y:S02]  /*3130*/  FMNMX.FTZ R11, R147, R11, !PT ;  /* 0x0000000b930b7209 */ /* 0x000fe40007810000 */
[----:B------:R-:W-:-:S02]  /*3140*/  FMNMX.FTZ R9, R54, R9, !PT ;  /* 0x0000000936097209 */ /* 0x000fc40007810000 */
[----:B------:R-:W-:Y:S02]  /*3150*/  LOP3.LUT R223, R116, UR20, RZ, 0x3c, !PT ;  /* 0x0000001474df7c12 */ /* 0x000fe4000f8e3cff */
[----:B------:R-:W-:Y:S01]  /*3160*/  LOP3.LUT R178, R61, UR21, R56, 0x96, !PT ;  /* 0x000000153db27c12 */ /* 0x000fe2000f8e9638 */
[----:B------:R-:W-:Y:S01]  /*3170*/  LDSM.16.MT88.4 R116, [R188+0x6000] ;  /* 0x00600000bc74783b */ /* 0x000fe20000004200 */
[----:B------:R-:W-:Y:S02]  /*3180*/  FMNMX.FTZ R8, R63, R8, !PT ;  /* 0x000000083f087209 */ /* 0x000fe40007810000 */
[----:B------:R-:W-:Y:S01]  /*3190*/  FMNMX.FTZ R11, R150, R11, !PT ;  /* 0x0000000b960b7209 */ /* 0x000fe20007810000 */
[----:B------:R-:W-:Y:S01]  /*31a0*/  IMAD.WIDE.U32 R178, R178, -0x326172a9, RZ ;  /* 0xcd9e8d57b2b27825 */ /* 0x000fe200078e00ff */
[----:B------:R-:W-:Y:S02]  /*31b0*/  FMNMX.FTZ R9, R168, R9, !PT ;  /* 0x00000009a8097209 */ /* 0x000fe40007810000 */
[----:B-1----:R-:W-:-:S02]  /*31c0*/  FMNMX.FTZ R134, R4, R134, !PT ;  /* 0x0000008604867209 */ /* 0x002fc40007810000 */
[----:B------:R-:W-:Y:S02]  /*31d0*/  LOP3.LUT R238, R171, R223, RZ, 0x3c, !PT ;  /* 0x000000dfabee7212 */ /* 0x000fe400078e3cff */
[----:B------:R-:W-:Y:S01]  /*31e0*/  FMNMX.FTZ R8, R165, R8, !PT ;  /* 0x00000008a5087209 */ /* 0x000fe20007810000 */
[----:B------:R-:W1:Y:S01]  /*31f0*/  SHFL.BFLY PT, R7, R134, 0x1, 0x1f ;  /* 0x0c201f0086077f89 */ /* 0x000e6200000e0000 */
[----:B------:R-:W-:Y:S01]  /*3200*/  FMNMX.FTZ R11, R146, R11, !PT ;  /* 0x0000000b920b7209 */ /* 0x000fe20007810000 */
[----:B------:R-:W-:Y:S01]  /*3210*/  IMAD.WIDE.U32 R238, R238, -0x2daee0ad, RZ ;  /* 0xd2511f53eeee7825 */ /* 0x000fe200078e00ff */
[----:B------:R-:W-:Y:S02]  /*3220*/  FMNMX.FTZ R9, R159, R9, !PT ;  /* 0x000000099f097209 */ /* 0x000fe40007810000 */
[----:B------:R-:W-:Y:S02]  /*3230*/  FMNMX.FTZ R8, R145, R8, !PT ;  /* 0x0000000891087209 */ /* 0x000fe40007810000 */
[----:B------:R-:W-:-:S02]  /*3240*/  FMNMX.FTZ R11, R149, R11, !PT ;  /* 0x0000000b950b7209 */ /* 0x000fc40007810000 */
[----:B------:R-:W-:Y:S02]  /*3250*/  LOP3.LUT R6, R179, UR15, R26, 0x96, !PT ;  /* 0x0000000fb3067c12 */ /* 0x000fe4000f8e961a */
[----:B------:R-:W-:Y:S01]  /*3260*/  FMNMX.FTZ R9, R156, R9, !PT ;  /* 0x000000099c097209 */ /* 0x000fe20007810000 */
[----:B------:R-:W2:Y:S01]  /*3270*/  SHFL.BFLY PT, R4, R11, 0x2, 0x1f ;  /* 0x0c401f000b047f89 */ /* 0x000ea200000e0000 */
[----:B------:R-:W-:Y:S01]  /*3280*/  FMNMX.FTZ R8, R148, R8, !PT ;  /* 0x0000000894087209 */ /* 0x000fe20007810000 */
[----:B------:R-:W-:Y:S01]  /*3290*/  IMAD.WIDE.U32 R176, R6, -0x2daee0ad, RZ ;  /* 0xd2511f5306b07825 */ /* 0x000fe200078e00ff */
[----:B------:R-:W-:Y:S02]  /*32a0*/  LOP3.LUT R172, R239, UR14, R60, 0x96, !PT ;  /* 0x0000000eefac7c12 */ /* 0x000fe4000f8e963c */
[----:B------:R-:W-:Y:S02]  /*32b0*/  FMNMX.FTZ R9, R162, R9, !PT ;  /* 0x00000009a2097209 */ /* 0x000fe40007810000 */
[----:B------:R-:W-:Y:S01]  /*32c0*/  FMNMX.FTZ R6, R142, R8, !PT ;  /* 0x000000088e067209 */ /* 0x000fe20007810000 */
[----:B------:R-:W-:Y:S01]  /*32d0*/  IMAD.WIDE.U32 R172, R172, -0x326172a9, RZ ;  /* 0xcd9e8d57acac7825 */ /* 0x000fe200078e00ff */
[----:B------:R-:W-:-:S02]  /*32e0*/  LOP3.LUT R5, R179, UR15, R170, 0x96, !PT ;  /* 0x0000000fb3057c12 */ /* 0x000fc4000f8e96aa */
[----:B------:R-:W-:Y:S02]  /*32f0*/  FMNMX.FTZ R9, R160, R9, !PT ;  /* 0x00000009a0097209 */ /* 0x000fe40007810000 */
[----:B------:R-:W-:Y:S01]  /*3300*/  FMNMX.FTZ R6, R155, R6, !PT ;  /* 0x000000069b067209 */ /* 0x000fe20007810000 */
[----:B------:R-:W-:Y:S01]  /*3310*/  IMAD.WIDE.U32 R14, R5, -0x2daee0ad, RZ ;  /* 0xd2511f53050e7825 */ /* 0x000fe200078e00ff */
[----:B------:R-:W-:Y:S02]  /*3320*/  FMNMX.FTZ R9, R139, R9, !PT ;  /* 0x000000098b097209 */ /* 0x000fe40007810000 */
[----:B------:R-:W-:Y:S02]  /*3330*/  LOP3.LUT R242, R27, R223, RZ, 0x3c, !PT ;  /* 0x000000df1bf27212 */ /* 0x000fe400078e3cff */
[----:B------:R-:W-:Y:S02]  /*3340*/  LOP3.LUT R12, R173, UR13, R178, 0x96, !PT ;  /* 0x0000000dad0c7c12 */ /* 0x000fe4000f8e96b2 */
[----:B------:R-:W-:Y:S01]  /*3350*/  FMNMX.FTZ R6, R157, R6, !PT ;  /* 0x000000069d067209 */ /* 0x000fe20007810000 */
[----:B------:R-:W-:Y:S01]  /*3360*/  IMAD.WIDE.U32 R242, R242, -0x2daee0ad, RZ ;  /* 0xd2511f53f2f27825 */ /* 0x000fe200078e00ff */
[----:B------:R-:W-:-:S02]  /*3370*/  FMNMX.FTZ R9, R137, R9, !PT ;  /* 0x0000000989097209 */ /* 0x000fc40007810000 */
[----:B------:R-:W-:Y:S01]  /*3380*/  LOP3.LUT R5, R15, UR12, R238, 0x96, !PT ;  /* 0x0000000c0f057c12 */ /* 0x000fe2000f8e96ee */
[----:B------:R-:W-:Y:S01]  /*3390*/  IMAD.WIDE.U32 R12, R12, -0x2daee0ad, RZ ;  /* 0xd2511f530c0c7825 */ /* 0x000fe200078e00ff */
[----:B------:R-:W-:Y:S02]  /*33a0*/  FMNMX.FTZ R6, R62, R6, !PT ;  /* 0x000000063e067209 */ /* 0x000fe40007810000 */
[----:B-1----:R-:W-:Y:S01]  /*33b0*/  FMNMX.FTZ R134, R134, R7, !PT ;  /* 0x0000000786867209 */ /* 0x002fe20007810000 */
[----:B------:R-:W-:Y:S01]  /*33c0*/  IMAD.WIDE.U32 R32, R5, -0x326172a9, RZ ;  /* 0xcd9e8d5705207825 */ /* 0x000fe200078e00ff */
[----:B------:R-:W-:Y:S02]  /*33d0*/  FMNMX.FTZ R7, R138, R9, !PT ;  /* 0x000000098a077209 */ /* 0x000fe40007810000 */
[----:B------:R-:W-:Y:S01]  /*33e0*/  FMNMX.FTZ R6, R59, R6, !PT ;  /* 0x000000063b067209 */ /* 0x000fe20007810000 */
[----:B------:R-:W-:Y:S01]  /*33f0*/  FMUL.FTZ R164, R134, c[0x0][0x23c] ;  /* 0x00008f0086a47a20 */ /* 0x000fe20000410000 */
[----:B------:R-:W-:-:S02]  /*3400*/  LOP3.LUT R10, R13, UR10, R14, 0x96, !PT ;  /* 0x0000000a0d0a7c12 */ /* 0x000fc4000f8e960e */
[----:B------:R-:W-:Y:S02]  /*3410*/  LOP3.LUT R5, R177, UR12, R242, 0x96, !PT ;  /* 0x0000000cb1057c12 */ /* 0x000fe4000f8e96f2 */
[----:B------:R-:W-:Y:S02]  /*3420*/  FMNMX.FTZ R7, R67, R7, !PT ;  /* 0x0000000743077209 */ /* 0x000fe40007810000 */
[----:B------:R-:W-:Y:S01]  /*3430*/  FMNMX.FTZ R6, R66, R6, !PT ;  /* 0x0000000642067209 */ /* 0x000fe20007810000 */
[----:B------:R-:W-:Y:S01]  /*3440*/  IMAD.WIDE.U32 R174, R5, -0x326172a9, RZ ;  /* 0xcd9e8d5705ae7825 */ /* 0x000fe200078e00ff */
[----:B--2---:R-:W-:Y:S01]  /*3450*/  FMNMX.FTZ R4, R11, R4, !PT ;  /* 0x000000040b047209 */ /* 0x004fe20007810000 */
[----:B------:R-:W1:Y:S01]  /*3460*/  SHFL.BFLY PT, R136, R7, 0x2, 0x1f ;  /* 0x0c401f0007887f89 */ /* 0x000e6200000e0000 */
[----:B------:R-:W-:Y:S01]  /*3470*/  LOP3.LUT R8, R33, UR11, R172, 0x96, !PT ;  /* 0x0000000b21087c12 */ /* 0x000fe2000f8e96ac */
[----:B------:R-:W-:Y:S01]  /*3480*/  IMAD.WIDE.U32 R10, R10, -0x326172a9, RZ ;  /* 0xcd9e8d570a0a7825 */ /* 0x000fe200078e00ff */
[----:B------:R-:W-:Y:S01]  /*3490*/  FMNMX.FTZ R5, R64, R6, !PT ;  /* 0x0000000640057209 */ /* 0x000fe20007810000 */
[----:B------:R-:W2:Y:S01]  /*34a0*/  SHFL.BFLY PT, R133, R4, 0x1, 0x1f ;  /* 0x0c201f0004857f89 */ /* 0x000ea200000e0000 */
[----:B------:R-:W-:Y:S01]  /*34b0*/  LOP3.LUT R240, R243, UR14, R60, 0x96, !PT ;  /* 0x0000000ef3f07c12 */ /* 0x000fe2000f8e963c */
[----:B------:R-:W-:Y:S01]  /*34c0*/  IMAD.WIDE.U32 R14, R8, -0x2daee0ad, RZ ;  /* 0xd2511f53080e7825 */ /* 0x000fe200078e00ff */
[----:B------:R-:W-:Y:S01]  /*34d0*/  LOP3.LUT R8, R11, UR9, R32, 0x96, !PT ;  /* 0x000000090b087c12 */ /* 0x000fe2000f8e9620 */
[----:B------:R-:W3:Y:S01]  /*34e0*/  SHFL.BFLY PT, R135, R5, 0x2, 0x1f ;  /* 0x0c401f0005877f89 */ /* 0x000ee200000e0000 */
[----:B------:R-:W-:Y:S01]  /*34f0*/  FSETP.NEU.FTZ.AND P1, PT, R134, -INF , PT ;  /* 0xff8000008600780b */ /* 0x000fe20003f3d000 */
[----:B------:R-:W-:Y:S01]  /*3500*/  IMAD.WIDE.U32 R240, R240, -0x326172a9, RZ ;  /* 0xcd9e8d57f0f07825 */ /* 0x000fe200078e00ff */
[----:B------:R-:W-:-:S02]  /*3510*/  LOP3.LUT R12, R15, UR8, R12, 0x96, !PT ;  /* 0x000000080f0c7c12 */ /* 0x000fc4000f8e960c */
[----:B------:R-:W-:Y:S01]  /*3520*/  FSEL R164, R164, RZ, P1 ;  /* 0x000000ffa4a47208 */ /* 0x000fe20000800000 */
[----:B------:R-:W-:Y:S01]  /*3530*/  IMAD.WIDE.U32 R8, R8, -0x2daee0ad, RZ ;  /* 0xd2511f5308087825 */ /* 0x000fe200078e00ff */
[----:B------:R-:W-:-:S03]  /*3540*/  LOP3.LUT R178, R241, UR13, R178, 0x96, !PT ;  /* 0x0000000df1b27c12 */ /* 0x000fc6000f8e96b2 */
[----:B------:R-:W-:Y:S01]  /*3550*/  IMAD.WIDE.U32 R12, R12, -0x326172a9, RZ ;  /* 0xcd9e8d570c0c7825 */ /* 0x000fe200078e00ff */
[----:B------:R-:W-:Y:S02]  /*3560*/  LOP3.LUT R6, R9, UR6, R14, 0x96, !PT ;  /* 0x0000000609067c12 */ /* 0x000fe4000f8e960e */
[----:B------:R-:W-:Y:S01]  /*3570*/  LOP3.LUT R9, R175, UR11, R240, 0x96, !PT ;  /* 0x0000000baf097c12 */ /* 0x000fe2000f8e96f0 */
[--C-:B------:R-:W-:Y:S02]  /*3580*/  FFMA.FTZ R40, R28, c[0x0][0x23c], -R164.reuse ;  /* 0x00008f001c287a23 */ /* 0x100fe400000108a4 */
[----:B------:R-:W-:Y:S01]  /*3590*/  IMAD.WIDE.U32 R48, R6, -0x326172a9, RZ ;  /* 0xcd9e8d5706307825 */ /* 0x000fe200078e00ff */
[----:B-1----:R-:W-:Y:S02]  /*35a0*/  FMNMX.FTZ R136, R7, R136, !PT ;  /* 0x0000008807887209 */ /* 0x002fe40007810000 */
[----:B--2---:R-:W-:Y:S01]  /*35b0*/  FMNMX.FTZ R133, R4, R133, !PT ;  /* 0x0000008504857209 */ /* 0x004fe20007810000 */
[----:B------:R-:W-:Y:S01]  /*35c0*/  FFMA.FTZ R39, R42, c[0x0][0x23c], -R164 ;  /* 0x00008f002a277a23 */ /* 0x000fe200000108a4 */
[--C-:B------:R-:W-:Y:S01]  /*35d0*/  SHF.R.U32.HI R6, RZ, 0x10, R48.reuse ;  /* 0x00000010ff067819 */ /* 0x100fe20000011630 */
[----:B------:R-:W1:Y:S01]  /*35e0*/  SHFL.BFLY PT, R7, R136, 0x1, 0x1f ;  /* 0x0c201f0088077f89 */ /* 0x000e6200000e0000 */
[----:B------:R-:W-:Y:S01]  /*35f0*/  SHF.R.U32.HI R4, RZ, 0x18, R48 ;  /* 0x00000018ff047819 */ /* 0x000fe20000011630 */
[----:B------:R-:W-:Y:S01]  /*3600*/  IMAD.WIDE.U32 R178, R178, -0x2daee0ad, RZ ;  /* 0xd2511f53b2b27825 */ /* 0x000fe200078e00ff */
[----:B------:R-:W-:Y:S01]  /*3610*/  LOP3.LUT R6, R6, 0xff, RZ, 0xc0, !PT ;  /* 0x000000ff06067812 */ /* 0x000fe200078ec0ff */
[----:B------:R-:W-:Y:S01]  /*3620*/  MUFU.EX2 R40, R40 ;  /* 0x0000002800287308 */ /* 0x000fe20000000800 */
[----:B---3--:R-:W-:Y:S01]  /*3630*/  FMNMX.FTZ R135, R5, R135, !PT ;  /* 0x0000008705877209 */ /* 0x008fe20007810000 */
[----:B------:R-:W-:Y:S01]  /*3640*/  FMUL.FTZ R153, R133, c[0x0][0x23c] ;  /* 0x00008f0085997a20 */ /* 0x000fe20000410000 */
[----:B------:R-:W-:Y:S01]  /*3650*/  PRMT R4, R6, 0x5410, R4 ;  /* 0x0000541006047816 */ /* 0x000fe20000000004 */
[----:B------:R-:W-:Y:S01]  /*3660*/  FFMA.FTZ R34, R45, c[0x0][0x23c], -R164 ;  /* 0x00008f002d227a23 */ /* 0x000fe200000108a4 */
[----:B------:R-:W-:Y:S01]  /*3670*/  LOP3.LUT R14, R48, 0xffff, RZ, 0xc0, !PT ;  /* 0x0000ffff300e7812 */ /* 0x000fe200078ec0ff */
[----:B------:R-:W2:Y:S01]  /*3680*/  SHFL.BFLY PT, R6, R135, 0x1, 0x1f ;  /* 0x0c201f0087067f89 */ /* 0x000ea200000e0000 */
[----:B------:R-:W-:Y:S01]  /*3690*/  LOP3.LUT R12, R49, UR16, R12, 0x96, !PT ;  /* 0x00000010310c7c12 */ /* 0x000fe2000f8e960c */
[----:B------:R-:W3:Y:S01]  /*36a0*/  MUFU.EX2 R39, R39 ;  /* 0x0000002700277308 */ /* 0x000ee20000000800 */
[----:B------:R-:W-:Y:S01]  /*36b0*/  FSETP.NEU.FTZ.AND P1, PT, R133, -INF , PT ;  /* 0xff8000008500780b */ /* 0x000fe20003f3d000 */
[----:B------:R-:W-:Y:S01]  /*36c0*/  FFMA.FTZ R33, R46, c[0x0][0x23c], -R164 ;  /* 0x00008f002e217a23 */ /* 0x000fe200000108a4 */
[----:B------:R-:W-:Y:S01]  /*36d0*/  LOP3.LUT R176, R179, UR10, R176, 0x96, !PT ;  /* 0x0000000ab3b07c12 */ /* 0x000fe2000f8e96b0 */
[----:B------:R-:W-:Y:S01]  /*36e0*/  IMAD R60, R120, 0x10000, R120 ;  /* 0x00010000783c7824 */ /* 0x000fe200078e0278 */
[----:B------:R-:W-:Y:S01]  /*36f0*/  LOP3.LUT R11, R48, 0xff, RZ, 0xc0, !PT ;  /* 0x000000ff300b7812 */ /* 0x000fe200078ec0ff */
[----:B------:R-:W-:Y:S01]  /*3700*/  FFMA.FTZ R16, R16, c[0x0][0x23c], -R164 ;  /* 0x00008f0010107a23 */ /* 0x000fe200000108a4 */
[----:B------:R-:W-:Y:S01]  /*3710*/  SHF.R.U32.HI R14, RZ, 0x8, R14 ;  /* 0x00000008ff0e7819 */ /* 0x000fe2000001160e */
[----:B------:R-:W-:Y:S01]  /*3720*/  IMAD.WIDE.U32 R176, R176, -0x326172a9, RZ ;  /* 0xcd9e8d57b0b07825 */ /* 0x000fe200078e00ff */
[----:B------:R-:W-:Y:S01]  /*3730*/  LOP3.LUT R15, R12, 0xffff, RZ, 0xc0, !PT ;  /* 0x0000ffff0c0f7812 */ /* 0x000fe200078ec0ff */
[----:B------:R-:W-:Y:S01]  /*3740*/  MUFU.EX2 R34, R34 ;  /* 0x0000002200227308 */ /* 0x000fe20000000800 */
[----:B------:R-:W-:Y:S01]  /*3750*/  FSEL R153, R153, RZ, P1 ;  /* 0x000000ff99997208 */ /* 0x000fe20000800000 */
[--C-:B------:R-:W-:Y:S01]  /*3760*/  HSET2.LE.AND R4, R4, R60.reuse, PT ;  /* 0x0000003c04047233 */ /* 0x100fe20003803000 */
[----:B-1----:R-:W-:Y:S01]  /*3770*/  FMNMX.FTZ R136, R136, R7, !PT ;  /* 0x0000000788887209 */ /* 0x002fe20007810000 */
[----:B------:R-:W-:Y:S01]  /*3780*/  FFMA.FTZ R152, R152, c[0x0][0x23c], -R164 ;  /* 0x00008f0098987a23 */ /* 0x000fe200000108a4 */
[----:B------:R-:W-:Y:S01]  /*3790*/  PRMT R5, R11, 0x5410, R14 ;  /* 0x000054100b057816 */ /* 0x000fe2000000000e */
[--C-:B------:R-:W-:Y:S01]  /*37a0*/  FFMA.FTZ R32, R44, c[0x0][0x23c], -R153.reuse ;  /* 0x00008f002c207a23 */ /* 0x100fe20000010899 */
[----:B------:R-:W-:Y:S01]  /*37b0*/  LOP3.LUT R11, R12, 0xff, RZ, 0xc0, !PT ;  /* 0x000000ff0c0b7812 */ /* 0x000fe200078ec0ff */
[----:B------:R-:W-:Y:S01]  /*37c0*/  FFMA.FTZ R35, R38, c[0x0][0x23c], -R153 ;  /* 0x00008f0026237a23 */ /* 0x000fe20000010899 */
[----:B------:R-:W-:Y:S01]  /*37d0*/  SHF.R.U32.HI R15, RZ, 0x8, R15 ;  /* 0x00000008ff0f7819 */ /* 0x000fe2000001160f */
[----:B------:R-:W-:Y:S01]  /*37e0*/  FMUL.FTZ R141, R136, c[0x0][0x23c] ;  /* 0x00008f00888d7a20 */ /* 0x000fe20000410000 */
[----:B------:R-:W-:Y:S01]  /*37f0*/  SHF.R.U32.HI R14, RZ, 0x10, R12 ;  /* 0x00000010ff0e7819 */ /* 0x000fe2000001160c */
[--C-:B------:R-:W-:Y:S01]  /*3800*/  FFMA.FTZ R42, R30, c[0x0][0x23c], -R153.reuse ;  /* 0x00008f001e2a7a23 */ /* 0x100fe20000010899 */
[----:B--2---:R-:W-:Y:S01]  /*3810*/  FMNMX.FTZ R135, R135, R6, !PT ;  /* 0x0000000687877209 */ /* 0x004fe20007810000 */
[----:B------:R-:W-:Y:S01]  /*3820*/  FFMA.FTZ R43, R43, c[0x0][0x23c], -R153 ;  /* 0x00008f002b2b7a23 */ /* 0x000fe20000010899 */
[----:B------:R-:W-:Y:S01]  /*3830*/  FSETP.NEU.FTZ.AND P1, PT, R136, -INF , PT ;  /* 0xff8000008800780b */ /* 0x000fe20003f3d000 */
[----:B------:R-:W1:Y:S01]  /*3840*/  MUFU.EX2 R33, R33 ;  /* 0x0000002100217308 */ /* 0x000e620000000800 */
[----:B------:R-:W-:Y:S01]  /*3850*/  PRMT R11, R11, 0x5410, R15 ;  /* 0x000054100b0b7816 */ /* 0x000fe2000000000f */
[----:B------:R-:W-:Y:S01]  /*3860*/  FMUL.FTZ R65, R135, c[0x0][0x23c] ;  /* 0x00008f0087417a20 */ /* 0x000fe20000410000 */
[----:B------:R-:W-:Y:S01]  /*3870*/  LOP3.LUT R174, R177, UR9, R174, 0x96, !PT ;  /* 0x00000009b1ae7c12 */ /* 0x000fe2000f8e96ae */
[--C-:B------:R-:W-:Y:S01]  /*3880*/  HSET2.LE.AND R5, R5, R60.reuse, PT ;  /* 0x0000003c05057233 */ /* 0x100fe20003803000 */
[----:B------:R-:W-:Y:S01]  /*3890*/  SHF.R.U32.HI R12, RZ, 0x18, R12 ;  /* 0x00000018ff0c7819 */ /* 0x000fe2000001160c */
[----:B------:R-:W-:Y:S01]  /*38a0*/  HSET2.LE.AND R11, R11, R60, PT ;  /* 0x0000003c0b0b7233 */ /* 0x000fe20003803000 */
[----:B------:R-:W-:Y:S01]  /*38b0*/  LOP3.LUT R14, R14, 0xff, RZ, 0xc0, !PT ;  /* 0x000000ff0e0e7812 */ /* 0x000fe200078ec0ff */
[----:B------:R-:W-:Y:S01]  /*38c0*/  MUFU.EX2 R32, R32 ;  /* 0x0000002000207308 */ /* 0x000fe20000000800 */
[----:B------:R-:W-:Y:S01]  /*38d0*/  FSEL R141, R141, RZ, P1 ;  /* 0x000000ff8d8d7208 */ /* 0x000fe20000800000 */
[----:B------:R-:W-:Y:S01]  /*38e0*/  IMAD.WIDE.U32 R174, R174, -0x2daee0ad, RZ ;  /* 0xd2511f53aeae7825 */ /* 0x000fe200078e00ff */
[----:B------:R-:W-:-:S02]  /*38f0*/  FSETP.NEU.FTZ.AND P1, PT, R135, -INF , PT ;  /* 0xff8000008700780b */ /* 0x000fc40003f3d000 */
[----:B------:R-:W-:Y:S01]  /*3900*/  PRMT R3, R14, 0x5410, R12 ;  /* 0x000054100e037816 */ /* 0x000fe2000000000c */
[----:B------:R-:W-:Y:S01]  /*3910*/  IMAD.WIDE.U32 R14, R9, -0x2daee0ad, RZ ;  /* 0xd2511f53090e7825 */ /* 0x000fe200078e00ff */
[----:B---3--:R-:W-:Y:S01]  /*3920*/  F2FP.BF16.PACK_AB R0, R39, R40 ;  /* 0x000000282700723e */ /* 0x008fe200000010ff */
[----:B------:R-:W2:Y:S01]  /*3930*/  MUFU.EX2 R35, R35 ;  /* 0x0000002300237308 */ /* 0x000ea20000000800 */
[----:B------:R-:W-:Y:S01]  /*3940*/  FSEL R65, R65, RZ, P1 ;  /* 0x000000ff41417208 */ /* 0x000fe20000800000 */
[--C-:B------:R-:W-:Y:S01]  /*3950*/  FFMA.FTZ R49, R92, c[0x0][0x23c], -R141.reuse ;  /* 0x00008f005c317a23 */ /* 0x100fe2000001088d */
[----:B------:R-:W-:Y:S01]  /*3960*/  LOP3.LUT R92, R11, R0, RZ, 0xc0, !PT ;  /* 0x000000000b5c7212 */ /* 0x000fe200078ec0ff */
[----:B------:R-:W-:Y:S01]  /*3970*/  FFMA.FTZ R38, R37, c[0x0][0x23c], -R141 ;  /* 0x00008f0025267a23 */ /* 0x000fe2000001088d */
[----:B------:R-:W-:Y:S01]  /*3980*/  LOP3.LUT R0, R175, UR6, R14, 0x96, !PT ;  /* 0x00000006af007c12 */ /* 0x000fe2000f8e960e */
[--C-:B------:R-:W-:Y:S01]  /*3990*/  FFMA.FTZ R46, R36, c[0x0][0x23c], -R65.reuse ;  /* 0x00008f00242e7a23 */ /* 0x100fe20000010841 */
[----:B------:R-:W-:Y:S01]  /*39a0*/  LOP3.LUT R178, R15, UR8, R178, 0x96, !PT ;  /* 0x000000080fb27c12 */ /* 0x000fe2000f8e96b2 */
[----:B------:R-:W-:Y:S01]  /*39b0*/  MUFU.EX2 R42, R42 ;  /* 0x0000002a002a7308 */ /* 0x000fe20000000800 */
[----:B------:R-:W-:Y:S01]  /*39c0*/  FFMA.FTZ R37, R31, c[0x0][0x23c], -R65 ;  /* 0x00008f001f257a23 */ /* 0x000fe20000010841 */
[----:B-1----:R-:W-:Y:S01]  /*39d0*/  F2FP.BF16.PACK_AB R94, R33, R34 ;  /* 0x00000022215e723e */ /* 0x002fe200000010ff */
[----:B------:R-:W-:Y:S01]  /*39e0*/  IMAD.WIDE.U32 R14, R0, -0x326172a9, RZ ;  /* 0xcd9e8d57000e7825 */ /* 0x000fe200078e00ff */
[----:B------:R-:W-:Y:S01]  /*39f0*/  HSET2.LE.AND R3, R3, R60, PT ;  /* 0x0000003c03037233 */ /* 0x000fe20003803000 */
[----:B------:R-:W-:-:S02]  /*3a00*/  LOP3.LUT R9, R13, UR7, R10, 0x96, !PT ;  /* 0x000000070d097c12 */ /* 0x000fc4000f8e960a */
[----:B------:R-:W-:Y:S01]  /*3a10*/  IMAD.WIDE.U32 R178, R178, -0x326172a9, RZ ;  /* 0xcd9e8d57b2b27825 */ /* 0x000fe200078e00ff */
[----:B------:R-:W1:Y:S01]  /*3a20*/  MUFU.EX2 R43, R43 ;  /* 0x0000002b002b7308 */ /* 0x000e620000000800 */
[----:B--2---:R-:W-:Y:S02]  /*3a30*/  F2FP.BF16.PACK_AB R95, R35, R32 ;  /* 0x00000020235f723e */ /* 0x004fe400000010ff */
[--C-:B------:R-:W-:Y:S01]  /*3a40*/  FFMA.FTZ R48, R98, c[0x0][0x23c], -R65.reuse ;  /* 0x00008f0062307a23 */ /* 0x100fe20000010841 */
[----:B------:R-:W-:Y:S01]  /*3a50*/  SHF.R.U32.HI R0, RZ, 0x10, R14 ;  /* 0x00000010ff007819 */ /* 0x000fe2000001160e */
[----:B------:R-:W-:Y:S01]  /*3a60*/  FFMA.FTZ R47, R99, c[0x0][0x23c], -R65 ;  /* 0x00008f00632f7a23 */ /* 0x000fe20000010841 */
[----:B------:R-:W-:Y:S01]  /*3a70*/  LOP3.LUT R2, R15, UR16, R178, 0x96, !PT ;  /* 0x000000100f027c12 */ /* 0x000fe2000f8e96b2 */
[--C-:B------:R-:W-:Y:S01]  /*3a80*/  FFMA.FTZ R51, R96, c[0x0][0x23c], -R141.reuse ;  /* 0x00008f0060337a23 */ /* 0x100fe2000001088d */
[----:B------:R-:W-:Y:S01]  /*3a90*/  MUFU.EX2 R46, R46 ;  /* 0x0000002e002e7308 */ /* 0x000fe20000000800 */
[----:B------:R-:W-:Y:S01]  /*3aa0*/  FFMA.FTZ R50, R97, c[0x0][0x23c], -R141 ;  /* 0x00008f0061327a23 */ /* 0x000fe2000001088d */
[----:B------:R-:W-:Y:S01]  /*3ab0*/  LOP3.LUT R94, R5, R94, RZ, 0xc0, !PT ;  /* 0x0000005e055e7212 */ /* 0x000fe200078ec0ff */
[----:B------:R-:W-:Y:S01]  /*3ac0*/  FFMA.FTZ R36, R17, c[0x0][0x23c], -R164 ;  /* 0x00008f0011247a23 */ /* 0x000fe200000108a4 */
[----:B------:R-:W-:Y:S01]  /*3ad0*/  LOP3.LUT R95, R4, R95, RZ, 0xc0, !PT ;  /* 0x0000005f045f7212 */ /* 0x000fe200078ec0ff */
[--C-:B------:R-:W-:Y:S01]  /*3ae0*/  FFMA.FTZ R45, R22, c[0x0][0x23c], -R153.reuse ;  /* 0x00008f00162d7a23 */ /* 0x100fe20000010899 */
[----:B------:R-:W-:Y:S01]  /*3af0*/  LOP3.LUT R12, R14, 0xffff, RZ, 0xc0, !PT ;  /* 0x0000ffff0e0c7812 */ /* 0x000fe200078ec0ff */
[----:B------:R-:W2:Y:S01]  /*3b00*/  LDSM.16.MT88.4 R4, [R184+0x6000] ;  /* 0x00600000b804783b */ /* 0x000ea20000004200 */
[----:B------:R-:W3:Y:S01]  /*3b10*/  MUFU.EX2 R37, R37 ;  /* 0x0000002500257308 */ /* 0x000ee20000000800 */
[----:B-1----:R-:W-:Y:S01]  /*3b20*/  F2FP.BF16.PACK_AB R93, R43, R42 ;  /* 0x0000002a2b5d723e */ /* 0x002fe200000010ff */
[--C-:B------:R-:W-:Y:S01]  /*3b30*/  FFMA.FTZ R52, R23, c[0x0][0x23c], -R153.reuse ;  /* 0x00008f0017347a23 */ /* 0x100fe20000010899 */
[----:B------:R-:W-:Y:S01]  /*3b40*/  SHF.R.U32.HI R10, RZ, 0x18, R14 ;  /* 0x00000018ff0a7819 */ /* 0x000fe2000001160e */
[----:B------:R-:W-:Y:S01]  /*3b50*/  FFMA.FTZ R44, R20, c[0x0][0x23c], -R153 ;  /* 0x00008f00142c7a23 */ /* 0x000fe20000010899 */
[----:B------:R-:W-:Y:S01]  /*3b60*/  LOP3.LUT R0, R0, 0xff, RZ, 0xc0, !PT ;  /* 0x000000ff00007812 */ /* 0x000fe200078ec0ff */
[--C-:B------:R-:W-:Y:S01]  /*3b70*/  FFMA.FTZ R55, R29, c[0x0][0x23c], -R141.reuse ;  /* 0x00008f001d377a23 */ /* 0x100fe2000001088d */
[----:B------:R-:W-:Y:S01]  /*3b80*/  SHF.R.U32.HI R97, RZ, 0x10, R2 ;  /* 0x00000010ff617819 */ /* 0x000fe20000011602 */
[----:B------:R-:W-:Y:S01]  /*3b90*/  MUFU.EX2 R49, R49 ;  /* 0x0000003100317308 */ /* 0x000fe20000000800 */
[----:B------:R-:W-:Y:S01]  /*3ba0*/  LOP3.LUT R93, R3, R93, RZ, 0xc0, !PT ;  /* 0x0000005d035d7212 */ /* 0x000fe200078ec0ff */
[----:B------:R-:W-:Y:S01]  /*3bb0*/  LDSM.16.MT88.4 R28, [R184+0x6800] ;  /* 0x00680000b81c783b */ /* 0x000fe20000004200 */
[----:B------:R-:W-:Y:S01]  /*3bc0*/  LOP3.LUT R11, R14, 0xff, RZ, 0xc0, !PT ;  /* 0x000000ff0e0b7812 */ /* 0x000fe200078ec0ff */
[----:B------:R-:W-:Y:S01]  /*3bd0*/  FFMA.FTZ R54, R54, c[0x0][0x23c], -R141 ;  /* 0x00008f0036367a23 */ /* 0x000fe2000001088d */
[----:B------:R-:W-:Y:S01]  /*3be0*/  SHF.R.U32.HI R12, RZ, 0x8, R12 ;  /* 0x00000008ff0c7819 */ /* 0x000fe2000001160c */
[--C-:B------:R-:W-:Y:S01]  /*3bf0*/  FFMA.FTZ R58, R140, c[0x0][0x23c], -R65.reuse ;  /* 0x00008f008c3a7a23 */ /* 0x100fe20000010841 */
[----:B------:R-:W-:Y:S01]  /*3c00*/  LOP3.LUT R3, R2, 0xffff, RZ, 0xc0, !PT ;  /* 0x0000ffff02037812 */ /* 0x000fe200078ec0ff */
[----:B------:R-:W1:Y:S01]  /*3c10*/  MUFU.EX2 R38, R38 ;  /* 0x0000002600267308 */ /* 0x000e620000000800 */
[----:B------:R-:W-:Y:S01]  /*3c20*/  PRMT R0, R0, 0x5410, R10 ;  /* 0x0000541000007816 */ /* 0x000fe2000000000a */
[C---:B------:R-:W-:Y:S01]  /*3c30*/  HMMA.16816.F32.BF16 R124, R92.reuse, R116, RZ ;  /* 0x000000745c7c723c */ /* 0x040fe200000418ff */
[----:B------:R-:W-:Y:S01]  /*3c40*/  LOP3.LUT R96, R2, 0xff, RZ, 0xc0, !PT ;  /* 0x000000ff02607812 */ /* 0x000fe200078ec0ff */
[----:B------:R-:W-:Y:S01]  /*3c50*/  FFMA.FTZ R57, R165, c[0x0][0x23c], -R65 ;  /* 0x00008f00a5397a23 */ /* 0x000fe20000010841 */
[----:B------:R-:W-:Y:S01]  /*3c60*/  SHF.R.U32.HI R2, RZ, 0x18, R2 ;  /* 0x00000018ff027819 */ /* 0x000fe20000011602 */
[--C-:B------:R-:W-:Y:S01]  /*3c70*/  HSET2.LE.AND R99, R0, R60.reuse, PT ;  /* 0x0000003c00637233 */ /* 0x100fe20003803000 */
[----:B------:R-:W-:Y:S01]  /*3c80*/  LOP3.LUT R97, R97, 0xff, RZ, 0xc0, !PT ;  /* 0x000000ff61617812 */ /* 0x000fe200078ec0ff */
[----:B------:R-:W-:Y:S01]  /*3c90*/  MUFU.EX2 R48, R48 ;  /* 0x0000003000307308 */ /* 0x000fe20000000800 */
[----:B------:R-:W-:Y:S01]  /*3ca0*/  PRMT R98, R11, 0x5410, R12 ;  /* 0x000054100b627816 */ /* 0x000fe2000000000c */
[----:B------:R-:W-:Y:S01]  /*3cb0*/  IMAD.WIDE.U32 R12, R9, -0x2daee0ad, RZ ;  /* 0xd2511f53090c7825 */ /* 0x000fe200078e00ff */
[----:B------:R-:W-:Y:S01]  /*3cc0*/  SHF.R.U32.HI R3, RZ, 0x8, R3 ;  /* 0x00000008ff037819 */ /* 0x000fe20000011603 */
[C---:B------:R-:W-:Y:S01]  /*3cd0*/  HMMA.16816.F32.BF16 R68, R92.reuse, R108, RZ ;  /* 0x0000006c5c44723c */ /* 0x040fe200000418ff */
[----:B---3--:R-:W-:Y:S01]  /*3ce0*/  F2FP.BF16.PACK_AB R0, R37, R46 ;  /* 0x0000002e2500723e */ /* 0x008fe200000010ff */
[--C-:B------:R-:W-:Y:S01]  /*3cf0*/  HSET2.LE.AND R98, R98, R60.reuse, PT ;  /* 0x0000003c62627233 */ /* 0x100fe20003803000 */
[----:B------:R-:W-:Y:S01]  /*3d00*/  PRMT R97, R97, 0x5410, R2 ;  /* 0x0000541061617816 */ /* 0x000fe20000000002 */
[----:B------:R-:W3:Y:S01]  /*3d10*/  MUFU.EX2 R47, R47 ;  /* 0x0000002f002f7308 */ /* 0x000ee20000000800 */
[----:B------:R-:W-:Y:S01]  /*3d20*/  PRMT R96, R96, 0x5410, R3 ;  /* 0x0000541060607816 */ /* 0x000fe20000000003 */
[----:B------:R-:W-:Y:S01]  /*3d30*/  FFMA.FTZ R2, R21, c[0x0][0x23c], -R164 ;  /* 0x00008f0015027a23 */ /* 0x000fe200000108a4 */
[----:B-1----:R-:W-:Y:S01]  /*3d40*/  F2FP.BF16.PACK_AB R10, R38, R49 ;  /* 0x00000031260a723e */ /* 0x002fe200000010ff */
[--C-:B------:R-:W-:Y:S01]  /*3d50*/  HSET2.LE.AND R97, R97, R60.reuse, PT ;  /* 0x0000003c61617233 */ /* 0x100fe20003803000 */
[----:B------:R-:W-:Y:S01]  /*3d60*/  LOP3.LUT R99, R99, R0, RZ, 0xc0, !PT ;  /* 0x0000000063637212 */ /* 0x000fe200078ec0ff */
[--C-:B------:R-:W-:Y:S01]  /*3d70*/  HSET2.LE.AND R96, R96, R60.reuse, PT ;  /* 0x0000003c60607233 */ /* 0x100fe20003803000 */
[----:B------:R-:W-:Y:S01]  /*3d80*/  SHF.R.U32.HI R21, RZ, 0x10, R12 ;  /* 0x00000010ff157819 */ /* 0x000fe2000001160c */
[----:B------:R-:W-:Y:S01]  /*3d90*/  MUFU.EX2 R51, R51 ;  /* 0x0000003300337308 */ /* 0x000fe20000000800 */
[----:B------:R-:W-:Y:S01]  /*3da0*/  LOP3.LUT R98, R98, R10, RZ, 0xc0, !PT ;  /* 0x0000000a62627212 */ /* 0x000fe200078ec0ff */
[----:B------:R-:W-:Y:S01]  /*3db0*/  FFMA.FTZ R3, R41, c[0x0][0x23c], -R164 ;  /* 0x00008f0029037a23 */ /* 0x000fe200000108a4 */
[----:B------:R-:W-:Y:S01]  /*3dc0*/  SHF.R.U32.HI R9, RZ, 0x18, R12 ;  /* 0x00000018ff097819 */ /* 0x000fe2000001160c */
[----:B------:R-:W-:Y:S01]  /*3dd0*/  FFMA.FTZ R41, R18, c[0x0][0x23c], -R153 ;  /* 0x00008f0012297a23 */ /* 0x000fe20000010899 */
[----:B------:R-:W-:Y:S01]  /*3de0*/  LOP3.LUT R21, R21, 0xff, RZ, 0xc0, !PT ;  /* 0x000000ff15157812 */ /* 0x000fe200078ec0ff */
[C---:B--2---:R-:W-:Y:S01]  /*3df0*/  HMMA.16816.F32.BF16 R88, R92.reuse, R4, RZ ;  /* 0x000000045c58723c */ /* 0x044fe200000418ff */
[----:B------:R-:W-:Y:S01]  /*3e00*/  LOP3.LUT R27, R13, UR17, R8, 0x96, !PT ;  /* 0x000000110d1b7c12 */ /* 0x000fe2000f8e9608 */
[----:B------:R-:W1:Y:S01]  /*3e10*/  MUFU.EX2 R50, R50 ;  /* 0x0000003200327308 */ /* 0x000e620000000800 */
[----:B---3--:R-:W-:Y:S01]  /*3e20*/  F2FP.BF16.PACK_AB R0, R47, R48 ;  /* 0x000000302f00723e */ /* 0x008fe200000010ff */
[----:B------:R-:W-:Y:S01]  /*3e30*/  FFMA.FTZ R53, R53, c[0x0][0x23c], -R141 ;  /* 0x00008f0035357a23 */ /* 0x000fe2000001088d */
[----:B------:R-:W-:Y:S01]  /*3e40*/  PRMT R21, R21, 0x5410, R9 ;  /* 0x0000541015157816 */ /* 0x000fe20000000009 */
[----:B------:R-:W-:Y:S01]  /*3e50*/  FFMA.FTZ R63, R63, c[0x0][0x23c], -R65 ;  /* 0x00008f003f3f7a23 */ /* 0x000fe20000010841 */
[----:B------:R-:W-:Y:S01]  /*3e60*/  LOP3.LUT R97, R97, R0, RZ, 0xc0, !PT ;  /* 0x0000000061617212 */ /* 0x000fe200078ec0ff */
[C---:B------:R-:W-:Y:S01]  /*3e70*/  HMMA.16816.F32.BF16 R80, R92.reuse, R84, RZ ;  /* 0x000000545c50723c */ /* 0x040fe200000418ff */
[----:B------:R-:W-:Y:S01]  /*3e80*/  LOP3.LUT R9, R27, 0xffff, RZ, 0xc0, !PT ;  /* 0x0000ffff1b097812 */ /* 0x000fe200078ec0ff */
[----:B------:R2:W-:Y:S01]  /*3e90*/  MUFU.EX2 R0, R16 ;  /* 0x0000001000007308 */ /* 0x0005e20000000800 */
[----:B------:R-:W-:Y:S01]  /*3ea0*/  SHF.R.U32.HI R8, RZ, 0x10, R27 ;  /* 0x00000010ff087819 */ /* 0x000fe2000001161b */
[----:B------:R-:W-:Y:S01]  /*3eb0*/  FFMA.FTZ R154, R154, c[0x0][0x23c], -R153 ;  /* 0x00008f009a9a7a23 */ /* 0x000fe20000010899 */
[----:B------:R-:W-:Y:S01]  /*3ec0*/  LOP3.LUT R22, R12, 0xff, RZ, 0xc0, !PT ;  /* 0x000000ff0c167812 */ /* 0x000fe200078ec0ff */
[----:B------:R-:W-:Y:S01]  /*3ed0*/  FFMA.FTZ R155, R155, c[0x0][0x23c], -R65 ;  /* 0x00008f009b9b7a23 */ /* 0x000fe20000010841 */
[----:B------:R-:W-:Y:S01]  /*3ee0*/  LOP3.LUT R20, R27, 0xff, RZ, 0xc0, !PT ;  /* 0x000000ff1b147812 */ /* 0x000fe200078ec0ff */
[C---:B------:R-:W-:Y:S01]  /*3ef0*/  HMMA.16816.F32.BF16 R120, R92.reuse, R118, RZ ;  /* 0x000000765c78723c */ /* 0x040fe200000418ff */
[----:B------:R-:W-:Y:S01]  /*3f00*/  SHF.R.U32.HI R9, RZ, 0x8, R9 ;  /* 0x00000008ff097819 */ /* 0x000fe20000011609 */
[----:B------:R-:W3:Y:S01]  /*3f10*/  MUFU.EX2 R36, R36 ;  /* 0x0000002400247308 */ /* 0x000ee20000000800 */
[----:B-1----:R-:W-:Y:S01]  /*3f20*/  F2FP.BF16.PACK_AB R10, R50, R51 ;  /* 0x00000033320a723e */ /* 0x002fe200000010ff */
[----:B------:R-:W-:Y:S01]  /*3f30*/  FFMA.FTZ R157, R157, c[0x0][0x23c], -R65 ;  /* 0x00008f009d9d7a23 */ /* 0x000fe20000010841 */
[----:B------:R-:W-:Y:S01]  /*3f40*/  LOP3.LUT R8, R8, 0xff, RZ, 0xc0, !PT ;  /* 0x000000ff08087812 */ /* 0x000fe200078ec0ff */
[----:B------:R-:W-:Y:S01]  /*3f50*/  FFMA.FTZ R159, R159, c[0x0][0x23c], -R141 ;  /* 0x00008f009f9f7a23 */ /* 0x000fe2000001088d */
[----:B------:R-:W-:Y:S01]  /*3f60*/  LOP3.LUT R96, R96, R10, RZ, 0xc0, !PT ;  /* 0x0000000a60607212 */ /* 0x000fe200078ec0ff */
[----:B------:R-:W-:Y:S01]  /*3f70*/  HMMA.16816.F32.BF16 R72, R92, R110, RZ ;  /* 0x0000006e5c48723c */ /* 0x000fe200000418ff */
[----:B------:R-:W-:Y:S01]  /*3f80*/  LOP3.LUT R10, R12, 0xffff, RZ, 0xc0, !PT ;  /* 0x0000ffff0c0a7812 */ /* 0x000fe200078ec0ff */
[----:B------:R-:W-:Y:S01]  /*3f90*/  MUFU.EX2 R3, R3 ;  /* 0x0000000300037308 */ /* 0x000fe20000000800 */
[----:B------:R-:W-:Y:S01]  /*3fa0*/  SHF.R.U32.HI R27, RZ, 0x18, R27 ;  /* 0x00000018ff1b7819 */ /* 0x000fe2000001161b */
[----:B--2---:R-:W1:Y:S01]  /*3fb0*/  LDSM.16.MT88.4 R16, [R188+0x6800] ;  /* 0x00680000bc10783b */ /* 0x004e620000004200 */
[----:B------:R-:W-:Y:S01]  /*3fc0*/  SHF.R.U32.HI R10, RZ, 0x8, R10 ;  /* 0x00000008ff0a7819 */ /* 0x000fe2000001160a */
[----:B------:R-:W-:Y:S01]  /*3fd0*/  FFMA.FTZ R156, R156, c[0x0][0x23c], -R141 ;  /* 0x00008f009c9c7a23 */ /* 0x000fe2000001088d */
[----:B------:R-:W-:Y:S01]  /*3fe0*/  PRMT R20, R20, 0x5410, R9 ;  /* 0x0000541014147816 */ /* 0x000fe20000000009 */
[----:B------:R-:W2:Y:S01]  /*3ff0*/  LDSM.16.MT88.4 R12, [R186+0x6800] ;  /* 0x00680000ba0c783b */ /* 0x000ea20000004200 */
[----:B------:R-:W-:Y:S01]  /*4000*/  PRMT R22, R22, 0x5410, R10 ;  /* 0x0000541016167816 */ /* 0x000fe2000000000a */
[----:B------:R-:W4:Y:S01]  /*4010*/  MUFU.EX2 R2, R2 ;  /* 0x0000000200027308 */ /* 0x000f220000000800 */
[----:B------:R-:W-:Y:S01]  /*4020*/  PRMT R27, R8, 0x5410, R27 ;  /* 0x00005410081b7816 */ /* 0x000fe2000000001b */
[--C-:B------:R-:W-:Y:S01]  /*4030*/  HSET2.LE.AND R20, R20, R60.reuse, PT ;  /* 0x0000003c14147233 */ /* 0x100fe20003803000 */
[----:B------:R-:W-:Y:S01]  /*4040*/  IADD3 R177, R56, 0x1, RZ ;  /* 0x0000000138b17810 */ /* 0x000fe20007ffe0ff */
[----:B------:R-:W5:Y:S01]  /*4050*/  LDSM.16.MT88.4 R8, [R185+0x6800] ;  /* 0x00680000b908783b */ /* 0x000f620000004200 */
[----:B------:R-:W-:Y:S01]  /*4060*/  FFMA.FTZ R56, R168, c[0x0][0x23c], -R141 ;  /* 0x00008f00a8387a23 */ /* 0x000fe2000001088d */
[----:B------:R-:W-:Y:S01]  /*4070*/  LOP3.LUT R168, R179, UR7, R176, 0x96, !PT ;  /* 0x00000007b3a87c12 */ /* 0x000fe2000f8e96b0 */
[----:B------:R-:W-:Y:S01]  /*4080*/  HSET2.LE.AND R22, R22, R60, PT ;  /* 0x0000003c16167233 */ /* 0x000fe20003803000 */
[----:B------:R-:W-:Y:S01]  /*4090*/  MUFU.EX2 R45, R45 ;  /* 0x0000002d002d7308 */ /* 0x000fe20000000800 */
[----:B---3--:R-:W-:Y:S01]  /*40a0*/  F2FP.BF16.PACK_AB R23, R36, R0 ;  /* 0x000000002417723e */ /* 0x008fe200000010ff */
[----:B------:R-:W-:Y:S01]  /*40b0*/  HMMA.16816.F32.BF16 R100, R96, R4, RZ ;  /* 0x000000046064723c */ /* 0x000fe200000418ff */
[----:B------:R-:W-:Y:S01]  /*40c0*/  IMAD.WIDE.U32 R168, R168, -0x2daee0ad, RZ ;  /* 0xd2511f53a8a87825 */ /* 0x000fe200078e00ff */
[----:B------:R-:W-:-:S02]  /*40d0*/  LOP3.LUT R177, R61, UR21, R177, 0x96, !PT ;  /* 0x000000153db17c12 */ /* 0x000fc4000f8e96b1 */
[----:B------:R-:W-:Y:S01]  /*40e0*/  LOP3.LUT R22, R22, R23, RZ, 0xc0, !PT ;  /* 0x0000001716167212 */ /* 0x000fe200078ec0ff */
[--C-:B------:R-:W-:Y:S01]  /*40f0*/  HSET2.LE.AND R23, R21, R60.reuse, PT ;  /* 0x0000003c15177233 */ /* 0x100fe20003803000 */
[----:B------:R-:W3:Y:S01]  /*4100*/  MUFU.EX2 R52, R52 ;  /* 0x0000003400347308 */ /* 0x000ee20000000800 */
[----:B----4-:R-:W-:Y:S01]  /*4110*/  F2FP.BF16.PACK_AB R5, R2, R3 ;  /* 0x000000030205723e */ /* 0x010fe200000010ff */
[----:B------:R-:W-:Y:S01]  /*4120*/  HMMA.16816.F32.BF16 R104, R92, R86, RZ ;  /* 0x000000565c68723c */ /* 0x000fe200000418ff */
[----:B------:R-:W-:Y:S01]  /*4130*/  HSET2.LE.AND R21, R27, R60, PT ;  /* 0x0000003c1b157233 */ /* 0x000fe20003803000 */
[----:B------:R-:W-:Y:S01]  /*4140*/  LOP3.LUT R174, R169, UR17, R174, 0x96, !PT ;  /* 0x00000011a9ae7c12 */ /* 0x000fe2000f8e96ae */
[----:B------:R-:W-:Y:S01]  /*4150*/  IMAD.WIDE.U32 R176, R177, -0x326172a9, RZ ;  /* 0xcd9e8d57b1b07825 */ /* 0x000fe200078e00ff */
[----:B------:R-:W-:Y:S02]  /*4160*/  LOP3.LUT R20, R20, R5, RZ, 0xc0, !PT ;  /* 0x0000000514147212 */ /* 0x000fe400078ec0ff */
[----:B------:R-:W-:Y:S01]  /*4170*/  MUFU.EX2 R41, R41 ;  /* 0x0000002900297308 */ /* 0x000fe20000000800 */
[----:B------:R-:W-:Y:S01]  /*4180*/  SHF.R.U32.HI R5, RZ, 0x10, R168 ;  /* 0x00000010ff057819 */ /* 0x000fe200000116a8 */
[C---:B------:R-:W-:Y:S01]  /*4190*/  HMMA.16816.F32.BF16 R128, R96.reuse, R116, RZ ;  /* 0x000000746080723c */ /* 0x040fe200000418ff */
[--C-:B------:R-:W-:Y:S01]  /*41a0*/  FFMA.FTZ R61, R145, c[0x0][0x23c], -R65.reuse ;  /* 0x00008f00913d7a23 */ /* 0x100fe20000010841 */
[----:B------:R-:W-:Y:S01]  /*41b0*/  LOP3.LUT R170, R177, UR15, R170, 0x96, !PT ;  /* 0x0000000fb1aa7c12 */ /* 0x000fe2000f8e96aa */
[--C-:B------:R-:W-:Y:S01]  /*41c0*/  FFMA.FTZ R148, R148, c[0x0][0x23c], -R65.reuse ;  /* 0x00008f0094947a23 */ /* 0x100fe20000010841 */
[----:B------:R-:W-:Y:S01]  /*41d0*/  LOP3.LUT R5, R5, 0xff, RZ, 0xc0, !PT ;  /* 0x000000ff05057812 */ /* 0x000fe200078ec0ff */
[----:B------:R-:W-:Y:S01]  /*41e0*/  FFMA.FTZ R142, R142, c[0x0][0x23c], -R65 ;  /* 0x00008f008e8e7a23 */ /* 0x000fe20000010841 */
[----:B------:R-:W4:Y:S01]  /*41f0*/  MUFU.EX2 R44, R44 ;  /* 0x0000002c002c7308 */ /* 0x000f220000000800 */
[----:B---3--:R-:W-:Y:S01]  /*4200*/  F2FP.BF16.PACK_AB R4, R52, R45 ;  /* 0x0000002d3404723e */ /* 0x008fe200000010ff */
[----:B------:R-:W-:Y:S01]  /*4210*/  HMMA.16816.F32.BF16 R112, R96, R108, RZ ;  /* 0x0000006c6070723c */ /* 0x000fe200000418ff */
[----:B------:R-:W-:Y:S01]  /*4220*/  IMAD.WIDE.U32 R170, R170, -0x2daee0ad, RZ ;  /* 0xd2511f53aaaa7825 */ /* 0x000fe200078e00ff */
[----:B------:R-:W-:-:S02]  /*4230*/  LOP3.LUT R26, R177, UR15, R26, 0x96, !PT ;  /* 0x0000000fb11a7c12 */ /* 0x000fc4000f8e961a */
[----:B------:R-:W-:Y:S01]  /*4240*/  LOP3.LUT R21, R21, R4, RZ, 0xc0, !PT ;  /* 0x0000000415157212 */ /* 0x000fe200078ec0ff */
[--C-:B------:R-:W-:Y:S01]  /*4250*/  FFMA.FTZ R146, R146, c[0x0][0x23c], -R153.reuse ;  /* 0x00008f0092927a23 */ /* 0x100fe20000010899 */
[----:B------:R-:W-:Y:S01]  /*4260*/  MUFU.EX2 R54, R54 ;  /* 0x0000003600367308 */ /* 0x000fe20000000800 */
[----:B------:R-:W-:Y:S01]  /*4270*/  LOP3.LUT R4, R168, 0xff, RZ, 0xc0, !PT ;  /* 0x000000ffa8047812 */ /* 0x000fe200078ec0ff */
[C---:B------:R-:W-:Y:S01]  /*4280*/  HMMA.16816.F32.BF16 R76, R96.reuse, R84, RZ ;  /* 0x00000054604c723c */ /* 0x040fe200000418ff */
[--C-:B------:R-:W-:Y:S02]  /*4290*/  FFMA.FTZ R218, R149, c[0x0][0x23c], -R153.reuse ;  /* 0x00008f0095da7a23 */ /* 0x100fe40000010899 */
[--C-:B------:R-:W-:Y:S02]  /*42a0*/  FFMA.FTZ R151, R151, c[0x0][0x23c], -R164.reuse ;  /* 0x00008f0097977a23 */ /* 0x100fe400000108a4 */
[----:B------:R-:W-:Y:S01]  /*42b0*/  FFMA.FTZ R219, R163, c[0x0][0x23c], -R164 ;  /* 0x00008f00a3db7a23 */ /* 0x000fe200000108a4 */
[----:B------:R-:W3:Y:S01]  /*42c0*/  MUFU.EX2 R56, R56 ;  /* 0x0000003800387308 */ /* 0x000ee20000000800 */
[----:B----4-:R-:W-:Y:S01]  /*42d0*/  F2FP.BF16.PACK_AB R27, R44, R41 ;  /* 0x000000292c1b723e */ /* 0x010fe200000010ff */
[----:B------:R-:W-:Y:S01]  /*42e0*/  HMMA.16816.F32.BF16 R116, R96, R118, RZ ;  /* 0x000000766074723c */ /* 0x000fe200000418ff */
[----:B------:R-:W-:-:S02]  /*42f0*/  FFMA.FTZ R147, R147, c[0x0][0x23c], -R153 ;  /* 0x00008f0093937a23 */ /* 0x000fc40000010899 */
[----:B------:R-:W-:Y:S01]  /*4300*/  LOP3.LUT R23, R23, R27, RZ, 0xc0, !PT ;  /* 0x0000001b17177212 */ /* 0x000fe200078ec0ff */
[----:B------:R-:W-:Y:S01]  /*4310*/  FFMA.FTZ R150, R150, c[0x0][0x23c], -R153 ;  /* 0x00008f0096967a23 */ /* 0x000fe20000010899 */
[----:B------:R-:W-:Y:S01]  /*4320*/  LOP3.LUT R27, R174, 0xffff, RZ, 0xc0, !PT ;  /* 0x0000ffffae1b7812 */ /* 0x000fe200078ec0ff */
[----:B------:R-:W-:Y:S01]  /*4330*/  MUFU.EX2 R57, R57 ;  /* 0x0000003900397308 */ /* 0x000fe20000000800 */
[----:B------:R-:W-:Y:S01]  /*4340*/  FADD.FTZ R50, R51, R50 ;  /* 0x0000003233327221 */ /* 0x000fe20000010000 */
[C---:B------:R-:W-:Y:S01]  /*4350*/  HMMA.16816.F32.BF16 R108, R96.reuse, R110, RZ ;  /* 0x0000006e606c723c */ /* 0x040fe200000418ff */
[----:B------:R-:W-:Y:S01]  /*4360*/  SHF.R.U32.HI R140, RZ, 0x8, R27 ;  /* 0x00000008ff8c7819 */ /* 0x000fe2000001161b */
[----:B------:R-:W-:Y:S02]  /*4370*/  FADD.FTZ R47, R48, R47 ;  /* 0x0000002f302f7221 */ /* 0x000fe40000010000 */
[----:B------:R-:W-:Y:S01]  /*4380*/  FADD.FTZ R39, R40, R39 ;  /* 0x0000002728277221 */ /* 0x000fe20000010000 */
[----:B---3--:R-:W-:Y:S01]  /*4390*/  F2FP.BF16.PACK_AB R27, R56, R54 ;  /* 0x00000036381b723e */ /* 0x008fe200000010ff */
[----:B------:R-:W-:Y:S02]  /*43a0*/  MUFU.EX2 R61, R61 ;  /* 0x0000003d003d7308 */ /* 0x000fe40000000800 */
[----:B------:R-:W-:Y:S01]  /*43b0*/  HMMA.16816.F32.BF16 R84, R96, R86, RZ ;  /* 0x000000566054723c */ /* 0x000fe200000418ff */
[----:B------:R-:W-:-:S02]  /*43c0*/  FADD.FTZ R42, R42, R43 ;  /* 0x0000002b2a2a7221 */ /* 0x000fc40000010000 */
[----:B------:R-:W-:Y:S02]  /*43d0*/  FADD.FTZ R50, R49, R50 ;  /* 0x0000003231327221 */ /* 0x000fe40000010000 */
[----:B------:R-:W-:Y:S01]  /*43e0*/  FADD.FTZ R47, R46, R47 ;  /* 0x0000002f2e2f7221 */ /* 0x000fe20000010000 */
[----:B------:R-:W3:Y:S02]  /*43f0*/  MUFU.EX2 R55, R55 ;  /* 0x0000003700377308 */ /* 0x000ee40000000800 */
[-C--:B------:R-:W-:Y:S01]  /*4400*/  HMMA.16816.F32.BF16 R92, R92, R6.reuse, RZ ;  /* 0x000000065c5c723c */ /* 0x080fe200000418ff */
[----:B------:R-:W-:Y:S02]  /*4410*/  FADD.FTZ R39, R34, R39 ;  /* 0x0000002722277221 */ /* 0x000fe40000010000 */
[----:B------:R-:W-:Y:S02]  /*4420*/  FADD.FTZ R42, R32, R42 ;  /* 0x0000002a202a7221 */ /* 0x000fe40000010000 */
[----:B------:R-:W-:Y:S01]  /*4430*/  FADD.FTZ R50, R38, R50 ;  /* 0x0000003226327221 */ /* 0x000fe20000010000 */
[----:B------:R-:W-:Y:S02]  /*4440*/  MUFU.EX2 R53, R53 ;  /* 0x0000003500357308 */ /* 0x000fe40000000800 */
[----:B------:R-:W-:Y:S01]  /*4450*/  HMMA.16816.F32.BF16 R96, R96, R6, RZ ;  /* 0x000000066060723c */ /* 0x000fe200000418ff */
[----:B------:R-:W-:-:S02]  /*4460*/  FADD.FTZ R47, R37, R47 ;  /* 0x0000002f252f7221 */ /* 0x000fc40000010000 */
[----:B------:R-:W-:Y:S02]  /*4470*/  FADD.FTZ R39, R33, R39 ;  /* 0x0000002721277221 */ /* 0x000fe40000010000 */
[----:B------:R-:W-:Y:S02]  /*4480*/  FADD.FTZ R42, R35, R42 ;  /* 0x0000002a232a7221 */ /* 0x000fe40000010000 */
[----:B------:R-:W-:Y:S01]  /*4490*/  LOP3.LUT R7, R168, 0xffff, RZ, 0xc0, !PT ;  /* 0x0000ffffa8077812 */ /* 0x000fe200078ec0ff */
[----:B------:R-:W4:Y:S01]  /*44a0*/  MUFU.EX2 R58, R58 ;  /* 0x0000003a003a7308 */ /* 0x000f220000000800 */
[----:B------:R-:W-:Y:S01]  /*44b0*/  SHF.R.U32.HI R6, RZ, 0x18, R168 ;  /* 0x00000018ff067819 */ /* 0x000fe200000116a8 */
[C---:B-1----:R-:W-:Y:S01]  /*44c0*/  HMMA.16816.F32.BF16 R124, R20.reuse, R16, R124 ;  /* 0x00000010147c723c */ /* 0x042fe2000004187c */
[----:B------:R-:W-:Y:S01]  /*44d0*/  SHF.R.U32.HI R7, RZ, 0x8, R7 ;  /* 0x00000008ff077819 */ /* 0x000fe20000011607 */
[----:B---3--:R-:W-:Y:S02]  /*44e0*/  FADD.FTZ R50, R55, R50 ;  /* 0x0000003237327221 */ /* 0x008fe40000010000 */
[----:B------:R-:W-:Y:S01]  /*44f0*/  FADD.FTZ R39, R3, R39 ;  /* 0x0000002703277221 */ /* 0x000fe20000010000 */
[----:B------:R-:W-:Y:S01]  /*4500*/  PRMT R7, R4, 0x5410, R7 ;  /* 0x0000541004077816 */ /* 0x000fe20000000007 */
[----:B------:R-:W1:Y:S01]  /*4510*/  MUFU.EX2 R63, R63 ;  /* 0x0000003f003f7308 */ /* 0x000e620000000800 */
[----:B------:R-:W-:Y:S01]  /*4520*/  PRMT R4, R5, 0x5410, R6 ;  /* 0x0000541005047816 */ /* 0x000fe20000000006 */
[C---:B--2---:R-:W-:Y:S01]  /*4530*/  HMMA.16816.F32.BF16 R68, R20.reuse, R12, R68 ;  /* 0x0000000c1444723c */ /* 0x044fe20000041844 */
[--C-:B------:R-:W-:Y:S01]  /*4540*/  SHF.R.U32.HI R6, RZ, 0x10, R174.reuse ;  /* 0x00000010ff067819 */ /* 0x100fe200000116ae */
[--C-:B------:R-:W-:Y:S01]  /*4550*/  HSET2.LE.AND R7, R7, R60.reuse, PT ;  /* 0x0000003c07077233 */ /* 0x100fe20003803000 */
[----:B------:R-:W-:Y:S01]  /*4560*/  LOP3.LUT R5, R174, 0xff, RZ, 0xc0, !PT ;  /* 0x000000ffae057812 */ /* 0x000fe200078ec0ff */
[--C-:B------:R-:W-:Y:S01]  /*4570*/  HSET2.LE.AND R4, R4, R60.reuse, PT ;  /* 0x0000003c04047233 */ /* 0x100fe20003803000 */
[----:B------:R-:W-:Y:S01]  /*4580*/  SHF.R.U32.HI R174, RZ, 0x18, R174 ;  /* 0x00000018ffae7819 */ /* 0x000fe200000116ae */
[----:B------:R-:W-:Y:S01]  /*4590*/  MUFU.EX2 R154, R154 ;  /* 0x0000009a009a7308 */ /* 0x000fe20000000800 */
[----:B------:R-:W-:Y:S01]  /*45a0*/  LOP3.LUT R6, R6, 0xff, RZ, 0xc0, !PT ;  /* 0x000000ff06067812 */ /* 0x000fe200078ec0ff */
[C---:B-----5:R-:W-:Y:S01]  /*45b0*/  HMMA.16816.F32.BF16 R80, R20.reuse, R8, R80 ;  /* 0x000000081450723c */ /* 0x060fe20000041850 */
[----:B------:R-:W-:Y:S01]  /*45c0*/  PRMT R5, R5, 0x5410, R140 ;  /* 0x0000541005057816 */ /* 0x000fe2000000008c */
[----:B----4-:R-:W-:Y:S01]  /*45d0*/  FADD.FTZ R47, R58, R47 ;  /* 0x0000002f3a2f7221 */ /* 0x010fe20000010000 */
[----:B------:R-:W-:Y:S01]  /*45e0*/  PRMT R174, R6, 0x5410, R174 ;  /* 0x0000541006ae7816 */ /* 0x000fe200000000ae */
[----:B------:R-:W-:Y:S01]  /*45f0*/  FADD.FTZ R42, R45, R42 ;  /* 0x0000002a2d2a7221 */ /* 0x000fe20000010000 */
[----:B------:R-:W-:Y:S01]  /*4600*/  LOP3.LUT R6, R7, R27, RZ, 0xc0, !PT ;  /* 0x0000001b07067212 */ /* 0x000fe200078ec0ff */
[--C-:B------:R-:W-:Y:S01]  /*4610*/  HSET2.LE.AND R140, R5, R60.reuse, PT ;  /* 0x0000003c058c7233 */ /* 0x100fe20003803000 */
[----:B------:R-:W-:Y:S01]  /*4620*/  LOP3.LUT R27, R173, UR13, R176, 0x96, !PT ;  /* 0x0000000dad1b7c12 */ /* 0x000fe2000f8e96b0 */
[----:B------:R-:W-:Y:S01]  /*4630*/  HSET2.LE.AND R5, R174, R60, PT ;  /* 0x0000003cae057233 */ /* 0x000fe20003803000 */
[----:B------:R-:W-:Y:S01]  /*4640*/  HMMA.16816.F32.BF16 R88, R20, R28, R88 ;  /* 0x0000001c1458723c */ /* 0x000fe20000041858 */
[----:B------:R-:W-:Y:S01]  /*4650*/  F2FP.BF16.PACK_AB R7, R61, R57 ;  /* 0x000000393d07723e */ /* 0x000fe200000010ff */
[----:B------:R-:W-:Y:S01]  /*4660*/  MUFU.EX2 R155, R155 ;  /* 0x0000009b009b7308 */ /* 0x000fe20000000800 */
[----:B------:R-:W-:Y:S01]  /*4670*/  IMAD.WIDE.U32 R174, R27, -0x2daee0ad, RZ ;  /* 0xd2511f531bae7825 */ /* 0x000fe200078e00ff */
[----:B------:R-:W-:-:S02]  /*4680*/  F2FP.BF16.PACK_AB R165, R53, R55 ;  /* 0x0000003735a5723e */ /* 0x000fc400000010ff */
[----:B-1----:R-:W-:Y:S01]  /*4690*/  F2FP.BF16.PACK_AB R145, R63, R58 ;  /* 0x0000003a3f91723e */ /* 0x002fe200000010ff */
[----:B------:R-:W-:Y:S01]  /*46a0*/  IMAD.WIDE.U32 R26, R26, -0x2daee0ad, RZ ;  /* 0xd2511f531a1a7825 */ /* 0x000fe200078e00ff */
[C---:B------:R-:W-:Y:S01]  /*46b0*/  HMMA.16816.F32.BF16 R120, R20.reuse, R18, R120 ;  /* 0x000000121478723c */ /* 0x040fe20000041878 */
[----:B------:R-:W-:Y:S01]  /*46c0*/  LOP3.LUT R170, R175, UR10, R170, 0x96, !PT ;  /* 0x0000000aafaa7c12 */ /* 0x000fe2000f8e96aa */
[----:B------:R-:W-:Y:S01]  /*46d0*/  MUFU.EX2 R157, R157 ;  /* 0x0000009d009d7308 */ /* 0x000fe20000000800 */
[----:B------:R-:W-:Y:S01]  /*46e0*/  LOP3.LUT R7, R4, R7, RZ, 0xc0, !PT ;  /* 0x0000000704077212 */ /* 0x000fe200078ec0ff */
[----:B------:R-:W-:Y:S01]  /*46f0*/  FADD.FTZ R50, R53, R50 ;  /* 0x0000003235327221 */ /* 0x000fe20000010000 */
[----:B------:R-:W-:Y:S01]  /*4700*/  LOP3.LUT R4, R140, R165, RZ, 0xc0, !PT ;  /* 0x000000a58c047212 */ /* 0x000fe200078ec0ff */
[--C-:B------:R-:W-:Y:S01]  /*4710*/  FFMA.FTZ R140, R144, c[0x0][0x23c], -R164.reuse ;  /* 0x00008f00908c7a23 */ /* 0x100fe200000108a4 */
[----:B------:R-:W-:Y:S01]  /*4720*/  LOP3.LUT R5, R5, R145, RZ, 0xc0, !PT ;  /* 0x0000009105057212 */ /* 0x000fe200078ec0ff */
[----:B------:R-:W-:Y:S01]  /*4730*/  HMMA.16816.F32.BF16 R72, R20, R14, R72 ;  /* 0x0000000e1448723c */ /* 0x000fe20000041848 */
[----:B------:R-:W-:Y:S01]  /*4740*/  FFMA.FTZ R144, R143, c[0x0][0x23c], -R164 ;  /* 0x00008f008f907a23 */ /* 0x000fe200000108a4 */
[----:B------:R-:W-:Y:S01]  /*4750*/  LOP3.LUT R176, R241, UR13, R176, 0x96, !PT ;  /* 0x0000000df1b07c12 */ /* 0x000fe2000f8e96b0 */
[----:B------:R-:W-:Y:S01]  /*4760*/  FFMA.FTZ R145, R166, c[0x0][0x23c], -R164 ;  /* 0x00008f00a6917a23 */ /* 0x000fe200000108a4 */
[----:B------:R-:W-:Y:S01]  /*4770*/  MUFU.EX2 R140, R140 ;  /* 0x0000008c008c7308 */ /* 0x000fe20000000800 */
[----:B------:R-:W-:Y:S01]  /*4780*/  LOP3.LUT R165, R27, UR12, R242, 0x96, !PT ;  /* 0x0000000c1ba57c12 */ /* 0x000fe2000f8e96f2 */
[----:B------:R-:W-:-:S02]  /*4790*/  FFMA.FTZ R143, R167, c[0x0][0x23c], -R164 ;  /* 0x00008f00a78f7a23 */ /* 0x000fc400000108a4 */
[----:B------:R-:W-:Y:S01]  /*47a0*/  HMMA.16816.F32.BF16 R104, R20, R10, R104 ;  /* 0x0000000a1468723c */ /* 0x000fe20000041868 */
[----:B------:R-:W-:-:S03]  /*47b0*/  IMAD.WIDE.U32 R176, R176, -0x2daee0ad, RZ ;  /* 0xd2511f53b0b07825 */ /* 0x000fc600078e00ff */
[----:B------:R-:W1:Y:S01]  /*47c0*/  MUFU.EX2 R144, R144 ;  /* 0x0000009000907308 */ /* 0x000e620000000800 */
[----:B------:R-:W-:-:S03]  /*47d0*/  IMAD.WIDE.U32 R178, R165, -0x326172a9, RZ ;  /* 0xcd9e8d57a5b27825 */ /* 0x000fc600078e00ff */
[----:B------:R-:W-:Y:S01]  /*47e0*/  HMMA.16816.F32.BF16 R92, R20, R30, R92 ;  /* 0x0000001e145c723c */ /* 0x000fe2000004185c */
[----:B------:R-:W-:Y:S02]  /*47f0*/  FADD.FTZ R47, R63, R47 ;  /* 0x0000002f3f2f7221 */ /* 0x000fe40000010000 */
[----:B------:R-:W-:Y:S01]  /*4800*/  FADD.FTZ R39, R2, R39 ;  /* 0x0000002702277221 */ /* 0x000fe20000010000 */
[----:B------:R-:W-:Y:S01]  /*4810*/  MUFU.EX2 R143, R143 ;  /* 0x0000008f008f7308 */ /* 0x000fe20000000800 */
[----:B------:R-:W-:Y:S02]  /*4820*/  FADD.FTZ R42, R52, R42 ;  /* 0x0000002a342a7221 */ /* 0x000fe40000010000 */
[----:B------:R-:W-:Y:S01]  /*4830*/  LOP3.LUT R20, R171, UR12, R238, 0x96, !PT ;  /* 0x0000000cab147c12 */ /* 0x000fe2000f8e96ee */
[----:B------:R-:W-:Y:S01]  /*4840*/  IMAD.WIDE.U32 R170, R170, -0x326172a9, RZ ;  /* 0xcd9e8d57aaaa7825 */ /* 0x000fe200078e00ff */
[C---:B------:R-:W-:Y:S03]  /*4850*/  HMMA.16816.F32.BF16 R112, R4.reuse, R12, R112 ;  /* 0x0000000c0470723c */ /* 0x040fe60000041870 */
[----:B------:R-:W-:Y:S01]  /*4860*/  IMAD.WIDE.U32 R20, R20, -0x326172a9, RZ ;  /* 0xcd9e8d5714147825 */ /* 0x000fe200078e00ff */
[----:B-1----:R-:W-:Y:S01]  /*4870*/  F2FP.BF16.PACK_AB R166, R144, R140 ;  /* 0x0000008c90a6723e */ /* 0x002fe200000010ff */
[----:B------:R-:W-:Y:S02]  /*4880*/  MUFU.EX2 R145, R145 ;  /* 0x0000009100917308 */ /* 0x000fe40000000800 */
[--C-:B------:R-:W-:Y:S01]  /*4890*/  FFMA.FTZ R139, R139, c[0x0][0x23c], -R141.reuse ;  /* 0x00008f008b8b7a23 */ /* 0x100fe2000001088d */
[----:B------:R-:W-:Y:S01]  /*48a0*/  LOP3.LUT R172, R21, UR11, R172, 0x96, !PT ;  /* 0x0000000b15ac7c12 */ /* 0x000fe2000f8e96ac */
[----:B------:R-:W-:Y:S01]  /*48b0*/  HMMA.16816.F32.BF16 R76, R4, R8, R76 ;  /* 0x00000008044c723c */ /* 0x000fe2000004184c */
[----:B------:R-:W-:Y:S01]  /*48c0*/  LOP3.LUT R168, R171, UR9, R20, 0x96, !PT ;  /* 0x00000009aba87c12 */ /* 0x000fe2000f8e9614 */
[----:B------:R-:W-:-:S02]  /*48d0*/  FFMA.FTZ R137, R137, c[0x0][0x23c], -R141 ;  /* 0x00008f0089897a23 */ /* 0x000fc4000001088d */
[----:B------:R-:W-:Y:S01]  /*48e0*/  IMAD.WIDE.U32 R172, R172, -0x2daee0ad, RZ ;  /* 0xd2511f53acac7825 */ /* 0x000fe200078e00ff */
[----:B------:R-:W-:Y:S03]  /*48f0*/  MUFU.EX2 R159, R159 ;  /* 0x0000009f009f7308 */ /* 0x000fe60000000800 */
[----:B------:R-:W-:Y:S01]  /*4900*/  IMAD.WIDE.U32 R168, R168, -0x2daee0ad, RZ ;  /* 0xd2511f53a8a87825 */ /* 0x000fe200078e00ff */
[----:B------:R-:W-:Y:S01]  /*4910*/  LOP3.LUT R174, R173, UR8, R174, 0x96, !PT ;  /* 0x00000008adae7c12 */ /* 0x000fe2000f8e96ae */
[C---:B------:R-:W-:Y:S02]  /*4920*/  HMMA.16816.F32.BF16 R100, R4.reuse, R28, R100 ;  /* 0x0000001c0464723c */ /* 0x040fe40000041864 */
[----:B------:R-:W-:Y:S01]  /*4930*/  FFMA.FTZ R138, R138, c[0x0][0x23c], -R141 ;  /* 0x00008f008a8a7a23 */ /* 0x000fe2000001088d */
[----:B------:R-:W-:Y:S01]  /*4940*/  LOP3.LUT R12, R169, UR6, R172, 0x96, !PT ;  /* 0x00000006a90c7c12 */ /* 0x000fe2000f8e96ac */
[----:B------:R-:W-:Y:S01]  /*4950*/  IMAD.WIDE.U32 R174, R174, -0x326172a9, RZ ;  /* 0xcd9e8d57aeae7825 */ /* 0x000fe200078e00ff */
[----:B------:R-:W-:Y:S01]  /*4960*/  LOP3.LUT R172, R177, UR10, R26, 0x96, !PT ;  /* 0x0000000ab1ac7c12 */ /* 0x000fe2000f8e961a */
[----:B------:R-:W-:Y:S02]  /*4970*/  MUFU.EX2 R156, R156 ;  /* 0x0000009c009c7308 */ /* 0x000fe40000000800 */
[----:B------:R-:W-:Y:S01]  /*4980*/  IMAD.WIDE.U32 R20, R12, -0x326172a9, RZ ;  /* 0xcd9e8d570c147825 */ /* 0x000fe200078e00ff */
[----:B------:R-:W-:Y:S01]  /*4990*/  HMMA.16816.F32.BF16 R116, R4, R18, R116 ;  /* 0x000000120474723c */ /* 0x000fe20000041874 */
[----:B------:R-:W-:-:S02]  /*49a0*/  LOP3.LUT R170, R175, UR7, R170, 0x96, !PT ;  /* 0x00000007afaa7c12 */ /* 0x000fc4000f8e96aa */
[--C-:B------:R-:W-:Y:S01]  /*49b0*/  FFMA.FTZ R29, R158, c[0x0][0x23c], -R153.reuse ;  /* 0x00008f009e1d7a23 */ /* 0x100fe20000010899 */
[----:B------:R-:W-:Y:S01]  /*49c0*/  LOP3.LUT R9, R21, UR16, R174, 0x96, !PT ;  /* 0x0000001015097c12 */ /* 0x000fe2000f8e96ae */
[--C-:B------:R-:W-:Y:S01]  /*49d0*/  FFMA.FTZ R158, R24, c[0x0][0x23c], -R153.reuse ;  /* 0x00008f00189e7a23 */ /* 0x100fe20000010899 */
[----:B------:R-:W-:Y:S01]  /*49e0*/  LOP3.LUT R13, R20, 0xffff, RZ, 0xc0, !PT ;  /* 0x0000ffff140d7812 */ /* 0x000fe200078ec0ff */
[----:B------:R-:W-:Y:S01]  /*49f0*/  FFMA.FTZ R28, R25, c[0x0][0x23c], -R153 ;  /* 0x00008f00191c7a23 */ /* 0x000fe20000010899 */
[C---:B------:R-:W-:Y:S01]  /*4a00*/  LOP3.LUT R18, R9.reuse, 0xffff, RZ, 0xc0, !PT ;  /* 0x0000ffff09127812 */ /* 0x040fe200078ec0ff */
[----:B------:R-:W-:Y:S01]  /*4a10*/  HMMA.16816.F32.BF16 R128, R4, R16, R128 ;  /* 0x000000100480723c */ /* 0x000fe20000041880 */
[----:B------:R-:W-:Y:S01]  /*4a20*/  LOP3.LUT R26, R9, 0xff, RZ, 0xc0, !PT ;  /* 0x000000ff091a7812 */ /* 0x000fe200078ec0ff */
[----:B------:R-:W1:Y:S01]  /*4a30*/  MUFU.EX2 R158, R158 ;  /* 0x0000009e009e7308 */ /* 0x000e620000000800 */
[----:B------:R-:W-:Y:S01]  /*4a40*/  SHF.R.U32.HI R18, RZ, 0x8, R18 ;  /* 0x00000008ff127819 */ /* 0x000fe20000011612 */
[----:B------:R-:W-:Y:S01]  /*4a50*/  IMAD.WIDE.U32 R172, R172, -0x326172a9, RZ ;  /* 0xcd9e8d57acac7825 */ /* 0x000fe200078e00ff */
[----:B------:R-:W-:-:S02]  /*4a60*/  SHF.R.U32.HI R25, RZ, 0x18, R9 ;  /* 0x00000018ff197819 */ /* 0x000fc40000011609 */
[----:B------:R-:W-:Y:S01]  /*4a70*/  SHF.R.U32.HI R17, RZ, 0x8, R13 ;  /* 0x00000008ff117819 */ /* 0x000fe2000001160d */
[C---:B------:R-:W-:Y:S01]  /*4a80*/  HMMA.16816.F32.BF16 R108, R4.reuse, R14, R108 ;  /* 0x0000000e046c723c */ /* 0x040fe2000004186c */
[----:B------:R-:W-:Y:S01]  /*4a90*/  SHF.R.U32.HI R13, RZ, 0x10, R9 ;  /* 0x00000010ff0d7819 */ /* 0x000fe20000011609 */
[----:B------:R-:W-:Y:S01]  /*4aa0*/  MUFU.EX2 R28, R28 ;  /* 0x0000001c001c7308 */ /* 0x000fe20000000800 */
[----:B------:R-:W-:Y:S01]  /*4ab0*/  PRMT R26, R26, 0x5410, R18 ;  /* 0x000054101a1a7816 */ /* 0x000fe20000000012 */
[----:B------:R-:W-:Y:S01]  /*4ac0*/  IMAD.WIDE.U32 R170, R170, -0x2daee0ad, RZ ;  /* 0xd2511f53aaaa7825 */ /* 0x000fe200078e00ff */
[----:B------:R-:W-:Y:S02]  /*4ad0*/  LOP3.LUT R13, R13, 0xff, RZ, 0xc0, !PT ;  /* 0x000000ff0d0d7812 */ /* 0x000fe400078ec0ff */
[--C-:B------:R-:W-:Y:S01]  /*4ae0*/  SHF.R.U32.HI R16, RZ, 0x10, R20.reuse ;  /* 0x00000010ff107819 */ /* 0x100fe20000011614 */
[--C-:B------:R-:W-:Y:S01]  /*4af0*/  HSET2.LE.AND R24, R26, R60.reuse, PT ;  /* 0x0000003c1a187233 */ /* 0x100fe20003803000 */
[----:B------:R-:W-:Y:S01]  /*4b00*/  PRMT R25, R13, 0x5410, R25 ;  /* 0x000054100d197816 */ /* 0x000fe20000000019 */
[----:B------:R-:W2:Y:S01]  /*4b10*/  MUFU.EX2 R29, R29 ;  /* 0x0000001d001d7308 */ /* 0x000ea20000000800 */
[C---:B------:R-:W-:Y:S01]  /*4b20*/  HMMA.16816.F32.BF16 R84, R4.reuse, R10, R84 ;  /* 0x0000000a0454723c */ /* 0x040fe20000041854 */
[----:B------:R-:W-:Y:S01]  /*4b30*/  LOP3.LUT R12, R20, 0xff, RZ, 0xc0, !PT ;  /* 0x000000ff140c7812 */ /* 0x000fe200078ec0ff */
[----:B------:R-:W-:Y:S01]  /*4b40*/  FFMA.FTZ R221, R67, c[0x0][0x23c], -R141 ;  /* 0x00008f0043dd7a23 */ /* 0x000fe2000001088d */
[----:B------:R-:W-:Y:S01]  /*4b50*/  LOP3.LUT R24, R24, R166, RZ, 0xc0, !PT ;  /* 0x000000a618187212 */ /* 0x000fe200078ec0ff */
[----:B------:R-:W-:Y:S01]  /*4b60*/  HSET2.LE.AND R25, R25, R60, PT ;  /* 0x0000003c19197233 */ /* 0x000fe20003803000 */
[----:B-1----:R-:W-:Y:S01]  /*4b70*/  F2FP.BF16.PACK_AB R166, R158, R154 ;  /* 0x0000009a9ea6723e */ /* 0x002fe200000010ff */
[--C-:B------:R-:W-:Y:S01]  /*4b80*/  FFMA.FTZ R62, R62, c[0x0][0x23c], -R65.reuse ;  /* 0x00008f003e3e7a23 */ /* 0x100fe20000010841 */
[----:B------:R-:W-:Y:S01]  /*4b90*/  SHF.R.U32.HI R8, RZ, 0x18, R20 ;  /* 0x00000018ff087819 */ /* 0x000fe20000011614 */
[----:B------:R-:W-:Y:S01]  /*4ba0*/  HMMA.16816.F32.BF16 R96, R4, R30, R96 ;  /* 0x0000001e0460723c */ /* 0x000fe20000041860 */
[----:B------:R-:W-:Y:S01]  /*4bb0*/  LOP3.LUT R25, R25, R166, RZ, 0xc0, !PT ;  /* 0x000000a619197212 */ /* 0x000fe200078ec0ff */
[----:B------:R-:W1:Y:S01]  /*4bc0*/  LDSM.16.MT88.4 R20, [R188+0x7000] ;  /* 0x00700000bc14783b */ /* 0x000e620000004200 */
[----:B------:R-:W-:Y:S01]  /*4bd0*/  LOP3.LUT R166, R173, UR9, R178, 0x96, !PT ;  /* 0x00000009ada67c12 */ /* 0x000fe2000f8e96b2 */
[----:B------:R-:W-:Y:S01]  /*4be0*/  MUFU.EX2 R148, R148 ;  /* 0x0000009400947308 */ /* 0x000fe20000000800 */
[----:B------:R-:W-:Y:S01]  /*4bf0*/  LOP3.LUT R16, R16, 0xff, RZ, 0xc0, !PT ;  /* 0x000000ff10107812 */ /* 0x000fe200078ec0ff */
[----:B------:R-:W-:Y:S01]  /*4c00*/  FFMA.FTZ R66, R66, c[0x0][0x23c], -R65 ;  /* 0x00008f0042427a23 */ /* 0x000fe20000010841 */
[----:B------:R-:W-:Y:S01]  /*4c10*/  LOP3.LUT R4, R179, UR11, R240, 0x96, !PT ;  /* 0x0000000bb3047c12 */ /* 0x000fe2000f8e96f0 */
[----:B------:R-:W-:Y:S01]  /*4c20*/  IMAD.WIDE.U32 R166, R166, -0x2daee0ad, RZ ;  /* 0xd2511f53a6a67825 */ /* 0x000fe200078e00ff */
[----:B------:R-:W-:-:S02]  /*4c30*/  PRMT R9, R12, 0x5410, R17 ;  /* 0x000054100c097816 */ /* 0x000fc40000000011 */
[----:B------:R-:W-:Y:S01]  /*4c40*/  PRMT R8, R16, 0x5410, R8 ;  /* 0x0000541010087816 */ /* 0x000fe20000000008 */
[----:B------:R-:W-:Y:S01]  /*4c50*/  IMAD.WIDE.U32 R4, R4, -0x2daee0ad, RZ ;  /* 0xd2511f5304047825 */ /* 0x000fe200078e00ff */
[----:B------:R-:W3:Y:S01]  /*4c60*/  LDSM.16.MT88.4 R12, [R185+0x7000] ;  /* 0x00700000b90c783b */ /* 0x000ee20000004200 */
[--C-:B------:R-:W-:Y:S01]  /*4c70*/  HSET2.LE.AND R9, R9, R60.reuse, PT ;  /* 0x0000003c09097233 */ /* 0x100fe20003803000 */
[----:B------:R-:W-:Y:S01]  /*4c80*/  F2FP.BF16.PACK_AB R26, R145, R143 ;  /* 0x0000008f911a723e */ /* 0x000fe200000010ff */
[----:B------:R-:W-:Y:S01]  /*4c90*/  HSET2.LE.AND R8, R8, R60, PT ;  /* 0x0000003c08087233 */ /* 0x000fe20003803000 */
[----:B------:R-:W-:Y:S01]  /*4ca0*/  LOP3.LUT R4, R167, UR6, R4, 0x96, !PT ;  /* 0x00000006a7047c12 */ /* 0x000fe2000f8e9604 */
[----:B------:R-:W4:Y:S01]  /*4cb0*/  LDSM.16.MT88.4 R16, [R186+0x7000] ;  /* 0x00700000ba10783b */ /* 0x000f220000004200 */
[----:B--2---:R-:W-:Y:S01]  /*4cc0*/  F2FP.BF16.PACK_AB R27, R29, R28 ;  /* 0x0000001c1d1b723e */ /* 0x004fe200000010ff */
[--C-:B------:R-:W-:Y:S01]  /*4cd0*/  FFMA.FTZ R30, R162, c[0x0][0x23c], -R141.reuse ;  /* 0x00008f00a21e7a23 */ /* 0x100fe2000001088d */
[----:B------:R-:W-:Y:S01]  /*4ce0*/  LOP3.LUT R176, R5, UR8, R176, 0x96, !PT ;  /* 0x0000000805b07c12 */ /* 0x000fe2000f8e96b0 */
[----:B------:R-:W-:Y:S01]  /*4cf0*/  IMAD.WIDE.U32 R6, R4, -0x326172a9, RZ ;  /* 0xcd9e8d5704067825 */ /* 0x000fe200078e00ff */
[----:B------:R-:W-:Y:S01]  /*4d00*/  LOP3.LUT R26, R9, R26, RZ, 0xc0, !PT ;  /* 0x0000001a091a7212 */ /* 0x000fe200078ec0ff */
[----:B------:R-:W-:Y:S01]  /*4d10*/  MUFU.EX2 R142, R142 ;  /* 0x0000008e008e7308 */ /* 0x000fe20000000800 */
[----:B------:R-:W-:Y:S01]  /*4d20*/  LOP3.LUT R27, R8, R27, RZ, 0xc0, !PT ;  /* 0x0000001b081b7212 */ /* 0x000fe200078ec0ff */
[----:B------:R-:W-:Y:S01]  /*4d30*/  FFMA.FTZ R31, R160, c[0x0][0x23c], -R141 ;  /* 0x00008f00a01f7a23 */ /* 0x000fe2000001088d */
[----:B------:R-:W2:Y:S01]  /*4d40*/  LDSM.16.MT88.4 R8, [R184+0x7000] ;  /* 0x00700000b808783b */ /* 0x000ea20000004200 */
[----:B------:R-:W-:Y:S01]  /*4d50*/  IMAD.WIDE.U32 R176, R176, -0x326172a9, RZ ;  /* 0xcd9e8d57b0b07825 */ /* 0x000fe200078e00ff */
[----:B------:R-:W-:-:S02]  /*4d60*/  SHF.R.U32.HI R4, RZ, 0x10, R6 ;  /* 0x00000010ff047819 */ /* 0x000fc40000011606 */
[C---:B------:R-:W-:Y:S01]  /*4d70*/  LOP3.LUT R160, R6.reuse, 0xffff, RZ, 0xc0, !PT ;  /* 0x0000ffff06a07812 */ /* 0x040fe200078ec0ff */
[----:B------:R-:W-:Y:S01]  /*4d80*/  MUFU.EX2 R30, R30 ;  /* 0x0000001e001e7308 */ /* 0x000fe20000000800 */
[----:B------:R-:W-:Y:S01]  /*4d90*/  LOP3.LUT R5, R6, 0xff, RZ, 0xc0, !PT ;  /* 0x000000ff06057812 */ /* 0x000fe200078ec0ff */
[--C-:B------:R-:W-:Y:S01]  /*4da0*/  FFMA.FTZ R220, R64, c[0x0][0x23c], -R65.reuse ;  /* 0x00008f0040dc7a23 */ /* 0x100fe20000010841 */
[----:B------:R-:W-:Y:S01]  /*4db0*/  SHF.R.U32.HI R6, RZ, 0x18, R6 ;  /* 0x00000018ff067819 */ /* 0x000fe20000011606 */
[----:B------:R-:W-:Y:S01]  /*4dc0*/  FFMA.FTZ R59, R59, c[0x0][0x23c], -R65 ;  /* 0x00008f003b3b7a23 */ /* 0x000fe20000010841 */
[----:B------:R-:W-:Y:S01]  /*4dd0*/  LOP3.LUT R4, R4, 0xff, RZ, 0xc0, !PT ;  /* 0x000000ff04047812 */ /* 0x000fe200078ec0ff */
[----:B------:R-:W-:Y:S01]  /*4de0*/  FADD.FTZ R50, R54, R50 ;  /* 0x0000003236327221 */ /* 0x000fe20000010000 */
[----:B------:R-:W-:Y:S01]  /*4df0*/  LOP3.LUT R7, R7, UR16, R176, 0x96, !PT ;  /* 0x0000001007077c12 */ /* 0x000fe2000f8e96b0 */
[----:B------:R-:W5:Y:S01]  /*4e00*/  MUFU.EX2 R31, R31 ;  /* 0x0000001f001f7308 */ /* 0x000f620000000800 */
[----:B------:R-:W-:Y:S01]  /*4e10*/  SHF.R.U32.HI R160, RZ, 0x8, R160 ;  /* 0x00000008ffa07819 */ /* 0x000fe200000116a0 */
[C---:B-1----:R-:W-:Y:S01]  /*4e20*/  HMMA.16816.F32.BF16 R124, R24.reuse, R20, R124 ;  /* 0x00000014187c723c */ /* 0x042fe2000004187c */
[----:B------:R-:W-:Y:S01]  /*4e30*/  PRMT R4, R4, 0x5410, R6 ;  /* 0x0000541004047816 */ /* 0x000fe20000000006 */
[----:B------:R-:W-:Y:S01]  /*4e40*/  FADD.FTZ R47, R57, R47 ;  /* 0x0000002f392f7221 */ /* 0x000fe20000010000 */
[----:B------:R-:W-:Y:S01]  /*4e50*/  LOP3.LUT R6, R7, 0xffff, RZ, 0xc0, !PT ;  /* 0x0000ffff07067812 */ /* 0x000fe200078ec0ff */
[----:B------:R-:W-:Y:S01]  /*4e60*/  FADD.FTZ R39, R0, R39 ;  /* 0x0000002700277221 */ /* 0x000fe20000010000 */
[--C-:B------:R-:W-:Y:S01]  /*4e70*/  SHF.R.U32.HI R165, RZ, 0x10, R7.reuse ;  /* 0x00000010ffa57819 */ /* 0x100fe20000011607 */
[--C-:B------:R-:W-:Y:S01]  /*4e80*/  HSET2.LE.AND R4, R4, R60.reuse, PT ;  /* 0x0000003c04047233 */ /* 0x100fe20003803000 */
[----:B------:R-:W-:Y:S01]  /*4e90*/  PRMT R5, R5, 0x5410, R160 ;  /* 0x0000541005057816 */ /* 0x000fe200000000a0 */
[----:B------:R-:W-:Y:S01]  /*4ea0*/  MUFU.EX2 R146, R146 ;  /* 0x0000009200927308 */ /* 0x000fe20000000800 */
[----:B------:R-:W-:Y:S01]  /*4eb0*/  LOP3.LUT R160, R7, 0xff, RZ, 0xc0, !PT ;  /* 0x000000ff07a07812 */ /* 0x000fe200078ec0ff */
[C---:B------:R-:W-:Y:S01]  /*4ec0*/  HMMA.16816.F32.BF16 R120, R24.reuse, R22, R120 ;  /* 0x000000161878723c */ /* 0x040fe20000041878 */
[----:B------:R-:W-:Y:S01]  /*4ed0*/  SHF.R.U32.HI R162, RZ, 0x8, R6 ;  /* 0x00000008ffa27819 */ /* 0x000fe20000011606 */
[----:B------:R-:W-:Y:S01]  /*4ee0*/  FADD.FTZ R42, R41, R42 ;  /* 0x0000002a292a7221 */ /* 0x000fe20000010000 */
[----:B------:R-:W-:Y:S01]  /*4ef0*/  SHF.R.U32.HI R7, RZ, 0x18, R7 ;  /* 0x00000018ff077819 */ /* 0x000fe20000011607 */
[----:B------:R-:W-:Y:S01]  /*4f00*/  FADD.FTZ R50, R56, R50 ;  /* 0x0000003238327221 */ /* 0x000fe20000010000 */
[----:B------:R-:W-:Y:S01]  /*4f10*/  LOP3.LUT R6, R165, 0xff, RZ, 0xc0, !PT ;  /* 0x000000ffa5067812 */ /* 0x000fe200078ec0ff */
[--C-:B------:R-:W-:Y:S01]  /*4f20*/  HSET2.LE.AND R165, R5, R60.reuse, PT ;  /* 0x0000003c05a57233 */ /* 0x100fe20003803000 */
[----:B------:R-:W-:Y:S01]  /*4f30*/  PRMT R160, R160, 0x5410, R162 ;  /* 0x00005410a0a07816 */ /* 0x000fe200000000a2 */
[----:B------:R-:W-:Y:S01]  /*4f40*/  MUFU.EX2 R218, R218 ;  /* 0x000000da00da7308 */ /* 0x000fe20000000800 */
[----:B------:R-:W-:Y:S01]  /*4f50*/  PRMT R5, R6, 0x5410, R7 ;  /* 0x0000541006057816 */ /* 0x000fe20000000007 */
[C---:B---3--:R-:W-:Y:S01]  /*4f60*/  HMMA.16816.F32.BF16 R80, R24.reuse, R12, R80 ;  /* 0x0000000c1850723c */ /* 0x048fe20000041850 */
[----:B-----5:R-:W-:Y:S01]  /*4f70*/  F2FP.BF16.PACK_AB R167, R31, R30 ;  /* 0x0000001e1fa7723e */ /* 0x020fe200000010ff */
[--C-:B------:R-:W-:Y:S01]  /*4f80*/  HSET2.LE.AND R162, R160, R60.reuse, PT ;  /* 0x0000003ca0a27233 */ /* 0x100fe20003803000 */
[----:B------:R-:W-:Y:S01]  /*4f90*/  F2FP.BF16.PACK_AB R7, R157, R155 ;  /* 0x0000009b9d07723e */ /* 0x000fe200000010ff */
[----:B------:R-:W-:Y:S01]  /*4fa0*/  HSET2.LE.AND R5, R5, R60, PT ;  /* 0x0000003c05057233 */ /* 0x000fe20003803000 */
[----:B------:R-:W-:Y:S01]  /*4fb0*/  LOP3.LUT R6, R165, R167, RZ, 0xc0, !PT ;  /* 0x000000a7a5067212 */ /* 0x000fe200078ec0ff */
[----:B------:R-:W-:Y:S01]  /*4fc0*/  MUFU.EX2 R152, R152 ;  /* 0x0000009800987308 */ /* 0x000fe20000000800 */
[----:B------:R-:W-:Y:S01]  /*4fd0*/  F2FP.BF16.PACK_AB R165, R156, R159 ;  /* 0x0000009f9ca5723e */ /* 0x000fe200000010ff */
[C---:B----4-:R-:W-:Y:S01]  /*4fe0*/  HMMA.16816.F32.BF16 R68, R24.reuse, R16, R68 ;  /* 0x000000101844723c */ /* 0x050fe20000041844 */
[----:B------:R-:W-:Y:S01]  /*4ff0*/  F2FP.BF16.PACK_AB R160, R142, R148 ;  /* 0x000000948ea0723e */ /* 0x000fe200000010ff */
[----:B------:R-:W-:Y:S01]  /*5000*/  FADD.FTZ R47, R61, R47 ;  /* 0x0000002f3d2f7221 */ /* 0x000fe20000010000 */
[----:B------:R-:W-:Y:S01]  /*5010*/  LOP3.LUT R7, R4, R7, RZ, 0xc0, !PT ;  /* 0x0000000704077212 */ /* 0x000fe200078ec0ff */
[----:B------:R-:W-:Y:S01]  /*5020*/  FADD.FTZ R39, R36, R39 ;  /* 0x0000002724277221 */ /* 0x000fe20000010000 */
[----:B------:R-:W-:Y:S01]  /*5030*/  LOP3.LUT R4, R162, R165, RZ, 0xc0, !PT ;  /* 0x000000a5a2047212 */ /* 0x000fe200078ec0ff */
[----:B------:R-:W1:Y:S01]  /*5040*/  MUFU.EX2 R151, R151 ;  /* 0x0000009700977308 */ /* 0x000e620000000800 */
[----:B------:R-:W-:Y:S01]  /*5050*/  LOP3.LUT R5, R5, R160, RZ, 0xc0, !PT ;  /* 0x000000a005057212 */ /* 0x000fe200078ec0ff */
[----:B------:R-:W-:Y:S01]  /*5060*/  FFMA.FTZ R160, R161, c[0x0][0x23c], -R164 ;  /* 0x00008f00a1a07a23 */ /* 0x000fe200000108a4 */
[----:B------:R-:W-:Y:S01]  /*5070*/  LOP3.LUT R168, R171, UR17, R168, 0x96, !PT ;  /* 0x00000011aba87c12 */ /* 0x000fe2000f8e96a8 */
[----:B------:R-:W-:Y:S01]  /*5080*/  HMMA.16816.F32.BF16 R104, R24, R14, R104 ;  /* 0x0000000e1868723c */ /* 0x000fe20000041868 */
[----:B------:R-:W-:Y:S01]  /*5090*/  LOP3.LUT R172, R177, UR7, R172, 0x96, !PT ;  /* 0x00000007b1ac7c12 */ /* 0x000fe2000f8e96ac */
[----:B------:R-:W-:-:S02]  /*50a0*/  FADD.FTZ R42, R44, R42 ;  /* 0x0000002a2c2a7221 */ /* 0x000fc40000010000 */
[----:B------:R-:W-:Y:S01]  /*50b0*/  MUFU.EX2 R160, R160 ;  /* 0x000000a000a07308 */ /* 0x000fe20000000800 */
[----:B------:R-:W-:Y:S02]  /*50c0*/  FADD.FTZ R50, R159, R50 ;  /* 0x000000329f327221 */ /* 0x000fe40000010000 */
[----:B------:R-:W-:Y:S01]  /*50d0*/  IMAD.WIDE.U32 R172, R172, -0x2daee0ad, RZ ;  /* 0xd2511f53acac7825 */ /* 0x000fe200078e00ff */
[C---:B------:R-:W-:Y:S03]  /*50e0*/  HMMA.16816.F32.BF16 R76, R4.reuse, R12, R76 ;  /* 0x0000000c044c723c */ /* 0x040fe6000004184c */
[----:B------:R-:W-:Y:S01]  /*50f0*/  FADD.FTZ R47, R148, R47 ;  /* 0x0000002f942f7221 */ /* 0x000fe20000010000 */
[----:B------:R-:W-:Y:S01]  /*5100*/  MUFU.EX2 R219, R219 ;  /* 0x000000db00db7308 */ /* 0x000fe20000000800 */
[----:B------:R-:W-:Y:S01]  /*5110*/  LOP3.LUT R166, R173, UR17, R166, 0x96, !PT ;  /* 0x00000011ada67c12 */ /* 0x000fe2000f8e96a6 */
[----:B------:R-:W-:Y:S01]  /*5120*/  FADD.FTZ R39, R140, R39 ;  /* 0x000000278c277221 */ /* 0x000fe20000010000 */
[C---:B------:R-:W-:Y:S01]  /*5130*/  LOP3.LUT R13, R170.reuse, 0xffff, RZ, 0xc0, !PT ;  /* 0x0000ffffaa0d7812 */ /* 0x040fe200078ec0ff */
[C---:B------:R-:W-:Y:S01]  /*5140*/  HMMA.16816.F32.BF16 R112, R4.reuse, R16, R112 ;  /* 0x000000100470723c */ /* 0x040fe20000041870 */
[----:B------:R-:W-:Y:S01]  /*5150*/  LOP3.LUT R12, R170, 0xff, RZ, 0xc0, !PT ;  /* 0x000000ffaa0c7812 */ /* 0x000fe200078ec0ff */
[----:B------:R-:W-:Y:S01]  /*5160*/  FADD.FTZ R42, R154, R42 ;  /* 0x0000002a9a2a7221 */ /* 0x000fe20000010000 */
[----:B------:R-:W-:Y:S01]  /*5170*/  SHF.R.U32.HI R13, RZ, 0x8, R13 ;  /* 0x00000008ff0d7819 */ /* 0x000fe2000001160d */
[----:B------:R-:W-:Y:S01]  /*5180*/  MUFU.EX2 R147, R147 ;  /* 0x0000009300937308 */ /* 0x000fe20000000800 */
[----:B------:R-:W-:Y:S01]  /*5190*/  LOP3.LUT R65, R166, 0xffff, RZ, 0xc0, !PT ;  /* 0x0000ffffa6417812 */ /* 0x000fe200078ec0ff */
[----:B------:R-:W-:Y:S01]  /*51a0*/  FADD.FTZ R50, R156, R50 ;  /* 0x000000329c327221 */ /* 0x000fe20000010000 */
[----:B------:R-:W-:Y:S01]  /*51b0*/  SHF.R.U32.HI R16, RZ, 0x10, R170 ;  /* 0x00000010ff107819 */ /* 0x000fe200000116aa */
[----:B------:R-:W-:Y:S01]  /*51c0*/  HMMA.16816.F32.BF16 R84, R4, R14, R84 ;  /* 0x0000000e0454723c */ /* 0x000fe20000041854 */
[----:B------:R-:W-:Y:S01]  /*51d0*/  SHF.R.U32.HI R17, RZ, 0x10, R168 ;  /* 0x00000010ff117819 */ /* 0x000fe200000116a8 */
[----:B------:R-:W-:Y:S01]  /*51e0*/  FADD.FTZ R47, R142, R47 ;  /* 0x0000002f8e2f7221 */ /* 0x000fe20000010000 */
[----:B------:R-:W-:Y:S01]  /*51f0*/  LOP3.LUT R16, R16, 0xff, RZ, 0xc0, !PT ;  /* 0x000000ff10107812 */ /* 0x000fe200078ec0ff */
[----:B------:R-:W3:Y:S01]  /*5200*/  MUFU.EX2 R150, R150 ;  /* 0x0000009600967308 */ /* 0x000ee20000000800 */
[----:B------:R-:W-:Y:S01]  /*5210*/  LOP3.LUT R17, R17, 0xff, RZ, 0xc0, !PT ;  /* 0x000000ff11117812 */ /* 0x000fe200078ec0ff */
[----:B------:R-:W-:Y:S01]  /*5220*/  FADD.FTZ R39, R144, R39 ;  /* 0x0000002790277221 */ /* 0x000fe20000010000 */
[C---:B------:R-:W-:Y:S01]  /*5230*/  LOP3.LUT R15, R168.reuse, 0xffff, RZ, 0xc0, !PT ;  /* 0x0000ffffa80f7812 */ /* 0x040fe200078ec0ff */
[C---:B--2---:R-:W-:Y:S01]  /*5240*/  HMMA.16816.F32.BF16 R88, R24.reuse, R8, R88 ;  /* 0x000000081858723c */ /* 0x044fe20000041858 */
[----:B------:R-:W-:Y:S01]  /*5250*/  LOP3.LUT R14, R168, 0xff, RZ, 0xc0, !PT ;  /* 0x000000ffa80e7812 */ /* 0x000fe200078ec0ff */
[----:B------:R-:W-:Y:S01]  /*5260*/  FADD.FTZ R42, R158, R42 ;  /* 0x0000002a9e2a7221 */ /* 0x000fe20000010000 */
[----:B------:R-:W-:Y:S01]  /*5270*/  SHF.R.U32.HI R168, RZ, 0x18, R168 ;  /* 0x00000018ffa87819 */ /* 0x000fe200000116a8 */
[----:B------:R-:W2:Y:S01]  /*5280*/  MUFU.EX2 R139, R139 ;  /* 0x0000008b008b7308 */ /* 0x000ea20000000800 */
[----:B------:R-:W-:Y:S01]  /*5290*/  SHF.R.U32.HI R15, RZ, 0x8, R15 ;  /* 0x00000008ff0f7819 */ /* 0x000fe2000001160f */
[----:B------:R-:W-:Y:S01]  /*52a0*/  FADD.FTZ R50, R30, R50 ;  /* 0x000000321e327221 */ /* 0x000fe20000010000 */
[----:B------:R-:W-:Y:S01]  /*52b0*/  PRMT R12, R12, 0x5410, R13 ;  /* 0x000054100c0c7816 */ /* 0x000fe2000000000d */
[C---:B------:R-:W-:Y:S01]  /*52c0*/  HMMA.16816.F32.BF16 R72, R24.reuse, R18, R72 ;  /* 0x000000121848723c */ /* 0x040fe20000041848 */
[----:B------:R-:W-:Y:S01]  /*52d0*/  PRMT R14, R14, 0x5410, R15 ;  /* 0x000054100e0e7816 */ /* 0x000fe2000000000f */
[----:B------:R-:W-:Y:S01]  /*52e0*/  FADD.FTZ R47, R155, R47 ;  /* 0x0000002f9b2f7221 */ /* 0x000fe20000010000 */
[----:B------:R-:W-:Y:S01]  /*52f0*/  PRMT R13, R17, 0x5410, R168 ;  /* 0x00005410110d7816 */ /* 0x000fe200000000a8 */
[--C-:B------:R-:W-:Y:S01]  /*5300*/  HSET2.LE.AND R12, R12, R60.reuse, PT ;  /* 0x0000003c0c0c7233 */ /* 0x100fe20003803000 */
[----:B------:R-:W4:Y:S01]  /*5310*/  MUFU.EX2 R137, R137 ;  /* 0x0000008900897308 */ /* 0x000f220000000800 */
[--C-:B------:R-:W-:Y:S01]  /*5320*/  HSET2.LE.AND R14, R14, R60.reuse, PT ;  /* 0x0000003c0e0e7233 */ /* 0x100fe20003803000 */
[--C-:B------:R-:W-:Y:S01]  /*5330*/  SHF.R.U32.HI R67, RZ, 0x10, R166.reuse ;  /* 0x00000010ff437819 */ /* 0x100fe200000116a6 */
[----:B------:R-:W-:Y:S01]  /*5340*/  HMMA.16816.F32.BF16 R92, R24, R10, R92 ;  /* 0x0000000a185c723c */ /* 0x000fe2000004185c */
[--C-:B------:R-:W-:Y:S01]  /*5350*/  HSET2.LE.AND R13, R13, R60.reuse, PT ;  /* 0x0000003c0d0d7233 */ /* 0x100fe20003803000 */
[----:B------:R-:W-:Y:S01]  /*5360*/  LOP3.LUT R64, R166, 0xff, RZ, 0xc0, !PT ;  /* 0x000000ffa6407812 */ /* 0x000fe200078ec0ff */
[----:B------:R-:W-:Y:S01]  /*5370*/  FADD.FTZ R39, R143, R39 ;  /* 0x000000278f277221 */ /* 0x000fe20000010000 */
[----:B------:R-:W-:Y:S01]  /*5380*/  SHF.R.U32.HI R166, RZ, 0x18, R166 ;  /* 0x00000018ffa67819 */ /* 0x000fe200000116a6 */
[----:B------:R-:W-:Y:S01]  /*5390*/  MUFU.EX2 R138, R138 ;  /* 0x0000008a008a7308 */ /* 0x000fe20000000800 */
[----:B------:R-:W-:Y:S01]  /*53a0*/  SHF.R.U32.HI R65, RZ, 0x8, R65 ;  /* 0x00000008ff417819 */ /* 0x000fe20000011641 */
[----:B------:R-:W-:Y:S01]  /*53b0*/  FADD.FTZ R42, R28, R42 ;  /* 0x0000002a1c2a7221 */ /* 0x000fe20000010000 */
[----:B------:R-:W-:Y:S01]  /*53c0*/  SHF.R.U32.HI R27, RZ, 0x18, R170 ;  /* 0x00000018ff1b7819 */ /* 0x000fe200000116aa */
[C---:B------:R-:W-:Y:S01]  /*53d0*/  HMMA.16816.F32.BF16 R100, R4.reuse, R8, R100 ;  /* 0x000000080464723c */ /* 0x040fe20000041864 */
[----:B-1----:R-:W-:Y:S01]  /*53e0*/  F2FP.BF16.PACK_AB R24, R151, R152 ;  /* 0x000000989718723e */ /* 0x002fe200000010ff */
[----:B------:R-:W-:Y:S01]  /*53f0*/  FADD.FTZ R50, R31, R50 ;  /* 0x000000321f327221 */ /* 0x000fe20000010000 */
[----:B------:R-:W-:Y:S01]  /*5400*/  PRMT R27, R16, 0x5410, R27 ;  /* 0x00005410101b7816 */ /* 0x000fe2000000001b */
[----:B------:R-:W-:Y:S01]  /*5410*/  MUFU.EX2 R221, R221 ;  /* 0x000000dd00dd7308 */ /* 0x000fe20000000800 */
[----:B---3--:R-:W-:Y:S01]  /*5420*/  F2FP.BF16.PACK_AB R25, R150, R147 ;  /* 0x000000939619723e */ /* 0x008fe200000010ff */
[----:B------:R-:W-:Y:S01]  /*5430*/  FADD.FTZ R47, R157, R47 ;  /* 0x0000002f9d2f7221 */ /* 0x000fe20000010000 */
[----:B------:R-:W-:Y:S01]  /*5440*/  F2FP.BF16.PACK_AB R8, R218, R146 ;  /* 0x00000092da08723e */ /* 0x000fe200000010ff */
[----:B------:R-:W-:Y:S01]  /*5450*/  HSET2.LE.AND R27, R27, R60, PT ;  /* 0x0000003c1b1b7233 */ /* 0x000fe20003803000 */
[----:B------:R-:W-:Y:S01]  /*5460*/  F2FP.BF16.PACK_AB R26, R219, R160 ;  /* 0x000000a0db1a723e */ /* 0x000fe200000010ff */
[C---:B------:R-:W-:Y:S01]  /*5470*/  HMMA.16816.F32.BF16 R128, R4.reuse, R20, R128 ;  /* 0x000000140480723c */ /* 0x040fe20000041880 */
[----:B------:R-:W-:Y:S01]  /*5480*/  LOP3.LUT R24, R14, R24, RZ, 0xc0, !PT ;  /* 0x000000180e187212 */ /* 0x000fe200078ec0ff */
[----:B------:R-:W1:Y:S01]  /*5490*/  MUFU.EX2 R62, R62 ;  /* 0x0000003e003e7308 */ /* 0x000e620000000800 */
[----:B------:R-:W-:Y:S01]  /*54a0*/  LOP3.LUT R25, R13, R25, RZ, 0xc0, !PT ;  /* 0x000000190d197212 */ /* 0x000fe200078ec0ff */
[----:B------:R-:W-:Y:S01]  /*54b0*/  FADD.FTZ R39, R145, R39 ;  /* 0x0000002791277221 */ /* 0x000fe20000010000 */
[----:B------:R-:W-:Y:S01]  /*54c0*/  LOP3.LUT R26, R12, R26, RZ, 0xc0, !PT ;  /* 0x0000001a0c1a7212 */ /* 0x000fe200078ec0ff */
[----:B------:R-:W-:Y:S01]  /*54d0*/  FADD.FTZ R42, R29, R42 ;  /* 0x0000002a1d2a7221 */ /* 0x000fe20000010000 */
[----:B------:R-:W-:Y:S01]  /*54e0*/  LOP3.LUT R27, R27, R8, RZ, 0xc0, !PT ;  /* 0x000000081b1b7212 */ /* 0x000fe200078ec0ff */
[C---:B------:R-:W-:Y:S01]  /*54f0*/  HMMA.16816.F32.BF16 R116, R4.reuse, R22, R116 ;  /* 0x000000160474723c */ /* 0x040fe20000041874 */
[----:B------:R-:W3:Y:S01]  /*5500*/  LDSM.16.MT88.4 R20, [R188+0x7800] ;  /* 0x00780000bc14783b */ /* 0x000ee20000004200 */
[----:B------:R-:W-:Y:S01]  /*5510*/  MUFU.EX2 R66, R66 ;  /* 0x0000004200427308 */ /* 0x000fe20000000800 */
[----:B------:R-:W-:Y:S01]  /*5520*/  LOP3.LUT R67, R67, 0xff, RZ, 0xc0, !PT ;  /* 0x000000ff43437812 */ /* 0x000fe200078ec0ff */
[----:B--2---:R-:W-:Y:S01]  /*5530*/  FADD.FTZ R50, R139, R50 ;  /* 0x000000328b327221 */ /* 0x004fe20000010000 */
[----:B------:R-:W-:Y:S01]  /*5540*/  LDSM.16.MT88.4 R12, [R185+0x7800] ;  /* 0x00780000b90c783b */ /* 0x000fe20000004200 */
[----:B------:R-:W-:Y:S01]  /*5550*/  PRMT R64, R64, 0x5410, R65 ;  /* 0x0000541040407816 */ /* 0x000fe20000000041 */
[----:B------:R-:W-:Y:S01]  /*5560*/  FADD.FTZ R39, R152, R39 ;  /* 0x0000002798277221 */ /* 0x000fe20000010000 */
[----:B------:R-:W-:Y:S01]  /*5570*/  HMMA.16816.F32.BF16 R108, R4, R18, R108 ;  /* 0x00000012046c723c */ /* 0x000fe2000004186c */
[----:B------:R-:W2:Y:S01]  /*5580*/  LDSM.16.MT88.4 R16, [R186+0x7800] ;  /* 0x00780000ba10783b */ /* 0x000ea20000004200 */
[----:B------:R-:W-:Y:S01]  /*5590*/  MUFU.EX2 R220, R220 ;  /* 0x000000dc00dc7308 */ /* 0x000fe20000000800 */
[----:B----4-:R-:W-:Y:S01]  /*55a0*/  F2FP.BF16.PACK_AB R65, R137, R139 ;  /* 0x0000008b8941723e */ /* 0x010fe200000010ff */
[----:B-1----:R-:W-:-:S02]  /*55b0*/  FADD.FTZ R47, R62, R47 ;  /* 0x0000002f3e2f7221 */ /* 0x002fc40000010000 */
[----:B------:R-:W-:Y:S02]  /*55c0*/  FADD.FTZ R42, R147, R42 ;  /* 0x0000002a932a7221 */ /* 0x000fe40000010000 */
[----:B------:R-:W-:Y:S01]  /*55d0*/  HMMA.16816.F32.BF16 R96, R4, R10, R96 ;  /* 0x0000000a0460723c */ /* 0x000fe20000041860 */
[----:B------:R-:W1:Y:S01]  /*55e0*/  LDSM.16.MT88.4 R8, [R184+0x7800] ;  /* 0x00780000b808783b */ /* 0x000e620000004200 */
[----:B------:R-:W4:Y:S01]  /*55f0*/  MUFU.EX2 R59, R59 ;  /* 0x0000003b003b7308 */ /* 0x000f220000000800 */
[----:B------:R-:W-:Y:S02]  /*5600*/  FADD.FTZ R50, R137, R50 ;  /* 0x0000003289327221 */ /* 0x000fe40000010000 */
[----:B------:R-:W-:Y:S02]  /*5610*/  FADD.FTZ R39, R151, R39 ;  /* 0x0000002797277221 */ /* 0x000fe40000010000 */
[----:B------:R-:W-:Y:S01]  /*5620*/  LOP3.LUT R7, R172, 0xffff, RZ, 0xc0, !PT ;  /* 0x0000ffffac077812 */ /* 0x000fe200078ec0ff */
[----:B------:R-:W-:Y:S01]  /*5630*/  FADD.FTZ R42, R150, R42 ;  /* 0x0000002a962a7221 */ /* 0x000fe20000010000 */
        /* <DEDUP_REMOVED lines=9> */
[----:B----4-:R-:W-:Y:S01]  /*56d0*/  FADD.FTZ R47, R59, R47 ;  /* 0x0000002f3b2f7221 */ /* 0x010fe20000010000 */
[----:B------:R-:W-:Y:S01]  /*56e0*/  PRMT R4, R4, 0x5410, R7 ;  /* 0x0000541004047816 */ /* 0x000fe20000000007 */
[----:B------:R-:W-:Y:S01]  /*56f0*/  FADD.FTZ R218, R218, R42 ;  /* 0x0000002adada7221 */ /* 0x000fe20000010000 */
[----:B------:R-:W-:Y:S01]  /*5700*/  PRMT R7, R6, 0x5410, R5 ;  /* 0x0000541006077816 */ /* 0x000fe20000000005 */
[----:B------:R-:W-:Y:S01]  /*5710*/  FADD.FTZ R47, R66, R47 ;  /* 0x0000002f422f7221 */ /* 0x000fe20000010000 */
[----:B------:R-:W-:Y:S01]  /*5720*/  PRMT R5, R67, 0x5410, R166 ;  /* 0x0000541043057816 */ /* 0x000fe200000000a6 */
[--C-:B------:R-:W-:Y:S01]  /*5730*/  HSET2.LE.AND R6, R4, R60.reuse, PT ;  /* 0x0000003c04067233 */ /* 0x100fe20003803000 */
[----:B------:R-:W-:Y:S01]  /*5740*/  F2FP.BF16.PACK_AB R67, R220, R66 ;  /* 0x00000042dc43723e */ /* 0x000fe200000010ff */
[--C-:B------:R-:W-:Y:S01]  /*5750*/  HSET2.LE.AND R7, R7, R60.reuse, PT ;  /* 0x0000003c07077233 */ /* 0x100fe20003803000 */
[C---:B---3--:R-:W-:Y:S01]  /*5760*/  HMMA.16816.F32.BF16 R124, R24.reuse, R20, R124 ;  /* 0x00000014187c723c */ /* 0x048fe2000004187c */
        /* <DEDUP_REMOVED lines=30> */
[C---:B------:R-:W-:Y:S01]  /*5950*/  IMAD R0, R216.reuse, UR18, RZ ;  /* 0x00000012d8007c24 */ /* 0x040fe2000f8e02ff */
[----:B------:R-:W-:Y:S01]  /*5960*/  USHF.L.U32 UR5, UR4, 0x5, URZ ;  /* 0x0000000504057899 */ /* 0x000fe2000800063f */
[----:B------:R-:W-:Y:S01]  /*5970*/  IMAD.WIDE.U32 R4, R216, UR19, R234 ;  /* 0x00000013d8047c25 */ /* 0x000fe2000f8e00ea */
[----:B------:R-:W-:-:S03]  /*5980*/  ULDC.64 UR24, c[0x0][0x118] ;  /* 0x0000460000187ab9 */ /* 0x000fc60000000a00 */
[----:B------:R-:W-:Y:S01]  /*5990*/  IMAD R2, R2, UR19, R0 ;  /* 0x0000001302027c24 */ /* 0x000fe2000f8e0200 */
[----:B------:R-:W-:Y:S01]  /*59a0*/  BAR.SYNC.DEFER_BLOCKING 0x0 ;  /* 0x0000000000007b1d */ /* 0x000fe20000010000 */
[----:B------:R-:W-:Y:S01]  /*59b0*/  IMAD.U32 R0, RZ, RZ, UR4 ;  /* 0x00000004ff007e24 */ /* 0x000fe2000f8e00ff */
[----:B------:R-:W-:Y:S01]  /*59c0*/  LEA R6, P1, R4, c[0x0][0x170], 0x1 ;  /* 0x00005c0004067a11 */ /* 0x000fe200078208ff */
[----:B------:R-:W-:-:S03]  /*59d0*/  IMAD.IADD R2, R5, 0x1, R2 ;  /* 0x0000000105027824 */ /* 0x000fc600078e0202 */
[----:B------:R-:W-:Y:S02]  /*59e0*/  SHF.L.U64.HI R0, R0, 0x5, R132 ;  /* 0x0000000500007819 */ /* 0x000fe40000010284 */
[----:B------:R-:W-:Y:S02]  /*59f0*/  IADD3 R8, P0, R6, UR5, RZ ;  /* 0x0000000506087c10 */ /* 0x000fe4000ff1e0ff */
[----:B------:R-:W-:Y:S02]  /*5a00*/  LEA.HI.X R7, R4, c[0x0][0x174], R2, 0x1, P1 ;  /* 0x00005d0004077a11 */ /* 0x000fe400008f0c02 */
[----:B------:R-:W-:-:S03]  /*5a10*/  IADD3 R4, P1, R8, UR5, RZ ;  /* 0x0000000508047c10 */ /* 0x000fc6000ff3e0ff */
[----:B------:R-:W-:Y:S01]  /*5a20*/  IMAD.X R9, R0, 0x1, R7, P0 ;  /* 0x0000000100097824 */ /* 0x000fe200000e0607 */
[----:B------:R-:W-:-:S03]  /*5a30*/  IADD3 R2, P0, R4, UR5, RZ ;  /* 0x0000000504027c10 */ /* 0x000fc6000ff1e0ff */
[----:B------:R-:W-:-:S04]  /*5a40*/  IMAD.X R5, R9, 0x1, R0, P1 ;  /* 0x0000000109057824 */ /* 0x000fc800008e0600 */
[----:B------:R-:W-:Y:S01]  /*5a50*/  IMAD.X R3, R5, 0x1, R0, P0 ;  /* 0x0000000105037824 */ /* 0x000fe200000e0600 */
[----:B------:R-:W-:Y:S01]  /*5a60*/  @!PT LDS RZ, [RZ] ;  /* 0x00000000fffff984 */ /* 0x000fe20000000800 */
[----:B------:R-:W-:Y:S01]  /*5a70*/  @!PT LDS RZ, [RZ] ;  /* 0x00000000fffff984 */ /* 0x000fe20000000800 */
[----:B------:R-:W-:Y:S01]  /*5a80*/  @!PT LDS RZ, [RZ] ;  /* 0x00000000fffff984 */ /* 0x000fe20000000800 */
[----:B------:R1:W-:Y:S01]  /*5a90*/  LDGSTS.E.BYPASS.LTC128B.128 [R204+0x6000], [R6.64] ;  /* 0x0600000006cc7fae */ /* 0x0003e2000b901d56 */
[----:B------:R-:W-:-:S03]  /*5aa0*/  IADD3 R0, R217, -0x2, RZ ;  /* 0xfffffffed9007810 */ /* 0x000fc60007ffe0ff */
[----:B------:R2:W-:Y:S02]  /*5ab0*/  LDGSTS.E.BYPASS.LTC128B.128 [R204+0x6800], [R8.64] ;  /* 0x0680000008cc7fae */ /* 0x0005e4000b901d56 */
[----:B------:R-:W-:Y:S02]  /*5ac0*/  IMAD R0, R0, 0x40, R244 ;  /* 0x0000004000007824 */ /* 0x000fe400078e02f4 */
[----:B------:R1:W-:Y:S04]  /*5ad0*/  LDGSTS.E.BYPASS.LTC128B.128 [R204+0x7000], [R4.64] ;  /* 0x0700000004cc7fae */ /* 0x0003e8000b901d56 */
[----:B------:R3:W-:Y:S04]  /*5ae0*/  LDGSTS.E.BYPASS.LTC128B.128 [R204+0x7800], [R2.64] ;  /* 0x0780000002cc7fae */ /* 0x0007e8000b901d56 */
[----:B------:R-:W-:Y:S04]  /*5af0*/  LDSM.16.M88.4 R36, [R194+0x2000] ;  /* 0x00200000c224783b */ /* 0x000fe80000000200 */
[----:B------:R-:W-:Y:S04]  /*5b00*/  LDSM.16.M88.4 R32, [R194] ;  /* 0x00000000c220783b */ /* 0x000fe80000000200 */
[----:B------:R-:W4:Y:S04]  /*5b10*/  LDSM.16.M88.4 R64, [R193+0x4800] ;  /* 0x00480000c140783b */ /* 0x000f280000000200 */
[----:B------:R-:W5:Y:S04]  /*5b20*/  LDSM.16.M88.4 R48, [R193+0x5000] ;  /* 0x00500000c130783b */ /* 0x000f680000000200 */
[----:B------:R-:W-:Y:S04]  /*5b30*/  LDSM.16.M88.4 R160, [R193+0x5800] ;  /* 0x00580000c1a0783b */ /* 0x000fe80000000200 */
[----:B-1----:R-:W1:Y:S01]  /*5b40*/  LDSM.16.M88.4 R4, [R193+0x4000] ;  /* 0x00400000c104783b */ /* 0x002e620000000200 */
[----:B---3--:R-:W-:-:S03]  /*5b50*/  IADD3 R2, R0, 0x1, RZ ;  /* 0x0000000100027810 */ /* 0x008fc60007ffe0ff */
[----:B------:R-:W-:Y:S01]  /*5b60*/  LDSM.16.M88.4 R224, [R187+0x4000] ;  /* 0x00400000bbe0783b */ /* 0x000fe20000000200 */
[----:B------:R-:W-:Y:S02]  /*5b70*/  IADD3 R3, R0, 0x8, RZ ;  /* 0x0000000800037810 */ /* 0x000fe40007ffe0ff */
[C---:B------:R-:W-:Y:S01]  /*5b80*/  ISETP.GE.AND P4, PT, R2.reuse, R237, PT ;  /* 0x000000ed0200720c */ /* 0x040fe20003f86270 */
[----:B------:R-:W3:Y:S01]  /*5b90*/  LDSM.16.M88.4 R16, [R192] ;  /* 0x00000000c010783b */ /* 0x000ee20000000200 */
[CC--:B------:R-:W-:Y:S02]  /*5ba0*/  ISETP.GE.AND P3, PT, R2.reuse, R236.reuse, PT ;  /* 0x000000ec0200720c */ /* 0x0c0fe40003f66270 */
[C---:B------:R-:W-:Y:S01]  /*5bb0*/  ISETP.GE.AND P1, PT, R2.reuse, R231, PT ;  /* 0x000000e70200720c */ /* 0x040fe20003f26270 */
[----:B------:R-:W2:Y:S01]  /*5bc0*/  LDSM.16.M88.4 R156, [R192+0x2000] ;  /* 0x00200000c09c783b */ /* 0x000ea20000000200 */
[----:B------:R-:W-:Y:S02]  /*5bd0*/  ISETP.GE.AND P0, PT, R2, R229, PT ;  /* 0x000000e50200720c */ /* 0x000fe40003f06270 */
[C---:B------:R-:W-:Y:S01]  /*5be0*/  ISETP.GE.AND P5, PT, R3.reuse, R237, PT ;  /* 0x000000ed0300720c */ /* 0x040fe20003fa6270 */
[----:B------:R-:W3:Y:S01]  /*5bf0*/  LDSM.16.M88.4 R28, [R187+0x4800] ;  /* 0x00480000bb1c783b */ /* 0x000ee20000000200 */
[----:B------:R-:W-:-:S02]  /*5c00*/  ISETP.GE.AND P2, PT, R3, R236, PT ;  /* 0x000000ec0300720c */ /* 0x000fc40003f46270 */
[----:B------:R-:W-:Y:S01]  /*5c10*/  IADD3 R2, R0, 0x9, RZ ;  /* 0x0000000900027810 */ /* 0x000fe20007ffe0ff */
[----:B------:R-:W3:Y:S01]  /*5c20*/  LDSM.16.M88.4 R20, [R187+0x5800] ;  /* 0x00580000bb14783b */ /* 0x000ee20000000200 */
[----:B------:R-:W-:-:S03]  /*5c30*/  ISETP.GE.AND P6, PT, R3, R231, PT ;  /* 0x000000e70300720c */ /* 0x000fc60003fc6270 */
[----:B------:R-:W3:Y:S01]  /*5c40*/  LDSM.16.M88.4 R24, [R187+0x5000] ;  /* 0x00500000bb18783b */ /* 0x000ee20000000200 */
[C---:B----4-:R-:W-:Y:S03]  /*5c50*/  HMMA.16816.F32.BF16 R144, R36.reuse, R64, RZ ;  /* 0x000000402490723c */ /* 0x050fe600000418ff */
[----:B------:R-:W-:Y:S04]  /*5c60*/  LDSM.16.M88.4 R176, [R190] ;  /* 0x00000000beb0783b */ /* 0x000fe80000000200 */
[----:B------:R-:W4:Y:S01]  /*5c70*/  LDSM.16.M88.4 R172, [R191] ;  /* 0x00000000bfac783b */ /* 0x000f220000000200 */
[C---:B-----5:R-:W-:Y:S03]  /*5c80*/  HMMA.16816.F32.BF16 R56, R36.reuse, R48, RZ ;  /* 0x000000302438723c */ /* 0x060fe600000418ff */
[----:B------:R-:W5:Y:S04]  /*5c90*/  LDSM.16.M88.4 R168, [R191+0x2000] ;  /* 0x00200000bfa8783b */ /* 0x000f680000000200 */
[----:B------:R-:W3:Y:S01]  /*5ca0*/  LDSM.16.M88.4 R164, [R183] ;  /* 0x00000000b7a4783b */ /* 0x000ee20000000200 */
[C---:B-1----:R-:W-:Y:S03]  /*5cb0*/  HMMA.16816.F32.BF16 R12, R36.reuse, R4, RZ ;  /* 0x00000004240c723c */ /* 0x042fe600000418ff */
[----:B------:R-:W0:Y:S05]  /*5cc0*/  LDGDEPBAR ;  /* 0x00000000000079af */ /* 0x000e2a0000000000 */
[----:B--2---:R-:W-:Y:S08]  /*5cd0*/  HMMA.16816.F32.BF16 R8, R36, R6, RZ ;  /* 0x000000062408723c */ /* 0x004ff000000418ff */
[C---:B------:R-:W-:Y:S08]  /*5ce0*/  HMMA.16816.F32.BF16 R152, R32.reuse, R4, RZ ;  /* 0x000000042098723c */ /* 0x040ff000000418ff */
[----:B------:R-:W-:Y:S08]  /*5cf0*/  HMMA.16816.F32.BF16 R4, R32, R6, RZ ;  /* 0x000000062004723c */ /* 0x000ff000000418ff */
[C---:B------:R-:W-:Y:S08]  /*5d00*/  HMMA.16816.F32.BF16 R140, R36.reuse, R66, RZ ;  /* 0x00000042248c723c */ /* 0x040ff000000418ff */
[----:B------:R-:W-:Y:S08]  /*5d10*/  HMMA.16816.F32.BF16 R52, R36, R50, RZ ;  /* 0x000000322434723c */ /* 0x000ff000000418ff */
[C---:B------:R-:W-:Y:S08]  /*5d20*/  HMMA.16816.F32.BF16 R148, R32.reuse, R64, RZ ;  /* 0x000000402094723c */ /* 0x040ff000000418ff */
[----:B------:R-:W-:Y:S08]  /*5d30*/  HMMA.16816.F32.BF16 R60, R32, R48, RZ ;  /* 0x00000030203c723c */ /* 0x000ff000000418ff */
[----:B------:R-:W-:Y:S08]  /*5d40*/  HMMA.16816.F32.BF16 R40, R36, R160, RZ ;  /* 0x000000a02428723c */ /* 0x000ff000000418ff */
[C---:B------:R-:W-:Y:S08]  /*5d50*/  HMMA.16816.F32.BF16 R64, R32.reuse, R66, RZ ;  /* 0x000000422040723c */ /* 0x040ff000000418ff */
[C---:B------:R-:W-:Y:S08]  /*5d60*/  HMMA.16816.F32.BF16 R48, R32.reuse, R50, RZ ;  /* 0x000000322030723c */ /* 0x040ff000000418ff */
[----:B------:R-:W-:Y:S08]  /*5d70*/  HMMA.16816.F32.BF16 R44, R32, R160, RZ ;  /* 0x000000a0202c723c */ /* 0x000ff000000418ff */
[-C--:B------:R-:W-:Y:S08]  /*5d80*/  HMMA.16816.F32.BF16 R36, R36, R162.reuse, RZ ;  /* 0x000000a22424723c */ /* 0x080ff000000418ff */
[----:B------:R-:W-:Y:S01]  /*5d90*/  HMMA.16816.F32.BF16 R32, R32, R162, RZ ;  /* 0x000000a22020723c */ /* 0x000fe200000418ff */
[----:B------:R-:W-:Y:S07]  /*5da0*/  LDSM.16.M88.4 R160, [R182] ;  /* 0x00000000b6a0783b */ /* 0x000fee0000000200 */
[-C--:B---3--:R-:W-:Y:S08]  /*5db0*/  HMMA.16816.F32.BF16 R4, R16, R226.reuse, R4 ;  /* 0x000000e21004723c */ /* 0x088ff00000041804 */
[C---:B------:R-:W-:Y:S08]  /*5dc0*/  HMMA.16816.F32.BF16 R8, R156.reuse, R226, R8 ;  /* 0x000000e29c08723c */ /* 0x040ff00000041808 */
[C---:B------:R-:W-:Y:S08]  /*5dd0*/  HMMA.16816.F32.BF16 R144, R156.reuse, R28, R144 ;  /* 0x0000001c9c90723c */ /* 0x040ff00000041890 */
[C---:B------:R-:W-:Y:S08]  /*5de0*/  HMMA.16816.F32.BF16 R40, R156.reuse, R20, R40 ;  /* 0x000000149c28723c */ /* 0x040ff00000041828 */
[C---:B------:R-:W-:Y:S08]  /*5df0*/  HMMA.16816.F32.BF16 R140, R156.reuse, R30, R140 ;  /* 0x0000001e9c8c723c */ /* 0x040ff0000004188c */
[----:B------:R-:W-:Y:S08]  /*5e00*/  HMMA.16816.F32.BF16 R36, R156, R22, R36 ;  /* 0x000000169c24723c */ /* 0x000ff00000041824 */
[C---:B------:R-:W-:Y:S08]  /*5e10*/  HMMA.16816.F32.BF16 R148, R16.reuse, R28, R148 ;  /* 0x0000001c1094723c */ /* 0x040ff00000041894 */
[C---:B------:R-:W-:Y:S08]  /*5e20*/  HMMA.16816.F32.BF16 R44, R16.reuse, R20, R44 ;  /* 0x00000014102c723c */ /* 0x040ff0000004182c */
[C---:B------:R-:W-:Y:S01]  /*5e30*/  HMMA.16816.F32.BF16 R64, R16.reuse, R30, R64 ;  /* 0x0000001e1040723c */ /* 0x040fe20000041840 */
[----:B------:R-:W-:Y:S07]  /*5e40*/  LDSM.16.M88.4 R28, [R189] ;  /* 0x00000000bd1c783b */ /* 0x000fee0000000200 */
[----:B------:R-:W-:Y:S01]  /*5e50*/  HMMA.16816.F32.BF16 R32, R16, R22, R32 ;  /* 0x000000161020723c */ /* 0x000fe20000041820 */
[----:B------:R-:W1:Y:S07]  /*5e60*/  LDSM.16.M88.4 R20, [R180] ;  /* 0x00000000b414783b */ /* 0x000e6e0000000200 */
[C---:B------:R-:W-:Y:S08]  /*5e70*/  HMMA.16816.F32.BF16 R56, R156.reuse, R24, R56 ;  /* 0x000000189c38723c */ /* 0x040ff00000041838 */
[----:B------:R-:W-:Y:S08]  /*5e80*/  HMMA.16816.F32.BF16 R52, R156, R26, R52 ;  /* 0x0000001a9c34723c */ /* 0x000ff00000041834 */
[C---:B------:R-:W-:Y:S08]  /*5e90*/  HMMA.16816.F32.BF16 R60, R16.reuse, R24, R60 ;  /* 0x00000018103c723c */ /* 0x040ff0000004183c */
[----:B------:R-:W-:Y:S01]  /*5ea0*/  HMMA.16816.F32.BF16 R48, R16, R26, R48 ;  /* 0x0000001a1030723c */ /* 0x000fe20000041830 */
[----:B------:R-:W2:Y:S07]  /*5eb0*/  LDSM.16.M88.4 R24, [R189+0x2000] ;  /* 0x00200000bd18783b */ /* 0x000eae0000000200 */
[-C--:B------:R-:W-:Y:S01]  /*5ec0*/  HMMA.16816.F32.BF16 R12, R156, R224.reuse, R12 ;  /* 0x000000e09c0c723c */ /* 0x080fe2000004180c */
[----:B------:R-:W3:Y:S07]  /*5ed0*/  LDSM.16.M88.4 R156, [R181] ;  /* 0x00000000b59c783b */ /* 0x000eee0000000200 */
[----:B------:R-:W-:Y:S01]  /*5ee0*/  HMMA.16816.F32.BF16 R152, R16, R224, R152 ;  /* 0x000000e01098723c */ /* 0x000fe20000041898 */
[----:B------:R-:W2:Y:S07]  /*5ef0*/  LDSM.16.M88.4 R16, [R180+0x800] ;  /* 0x00080000b410783b */ /* 0x000eae0000000200 */
[-C--:B----4-:R-:W-:Y:S08]  /*5f00*/  HMMA.16816.F32.BF16 R4, R172, R178.reuse, R4 ;  /* 0x000000b2ac04723c */ /* 0x090ff00000041804 */
[----:B-----5:R-:W-:Y:S08]  /*5f10*/  HMMA.16816.F32.BF16 R8, R168, R178, R8 ;  /* 0x000000b2a808723c */ /* 0x020ff00000041808 */
[----:B------:R-:W-:Y:S08]  /*5f20*/  HMMA.16816.F32.BF16 R148, R172, R164, R148 ;  /* 0x000000a4ac94723c */ /* 0x000ff00000041894 */
[----:B-1----:R-:W-:Y:S08]  /*5f30*/  HMMA.16816.F32.BF16 R4, R28, R22, R4 ;  /* 0x000000161c04723c */ /* 0x002ff00000041804 */
[----:B------:R-:W-:Y:S08]  /*5f40*/  HMMA.16816.F32.BF16 R144, R168, R164, R144 ;  /* 0x000000a4a890723c */ /* 0x000ff00000041890 */
[----:B--2---:R-:W-:Y:S08]  /*5f50*/  HMMA.16816.F32.BF16 R8, R24, R22, R8 ;  /* 0x000000161808723c */ /* 0x004ff00000041808 */
[C---:B---3--:R-:W-:Y:S08]  /*5f60*/  HMMA.16816.F32.BF16 R40, R168.reuse, R156, R40 ;  /* 0x0000009ca828723c */ /* 0x048ff00000041828 */
[----:B------:R-:W-:Y:S08]  /*5f70*/  HMMA.16816.F32.BF16 R36, R168, R158, R36 ;  /* 0x0000009ea824723c */ /* 0x000ff00000041824 */
[----:B------:R-:W-:Y:S01]  /*5f80*/  HMMA.16816.F32.BF16 R44, R172, R156, R44 ;  /* 0x0000009cac2c723c */ /* 0x000fe2000004182c */
[----:B------:R-:W-:-:S02]  /*5f90*/  FSEL R8, R8, -INF , !P6 ;  /* 0xff80000008087808 */ /* 0x000fc40007000000 */
[----:B------:R-:W-:-:S04]  /*5fa0*/  ISETP.GE.AND P6, PT, R2, R237, PT ;  /* 0x000000ed0200720c */ /* 0x000fc80003fc6270 */
[----:B------:R-:W-:Y:S01]  /*5fb0*/  FSEL R224, R5, -INF , !P6 ;  /* 0xff80000005e07808 */ /* 0x000fe20007000000 */
[C---:B------:R-:W-:Y:S01]  /*5fc0*/  HMMA.16816.F32.BF16 R32, R172.reuse, R158, R32 ;  /* 0x0000009eac20723c */ /* 0x040fe20000041820 */
[----:B------:R-:W1:Y:S07]  /*5fd0*/  LDSM.16.M88.4 R156, [R180+0x1000] ;  /* 0x00100000b49c783b */ /* 0x000e6e0000000200 */
[----:B------:R-:W-:Y:S08]  /*5fe0*/  HMMA.16816.F32.BF16 R64, R172, R166, R64 ;  /* 0x000000a6ac40723c */ /* 0x000ff00000041840 */
[----:B------:R-:W-:Y:S08]  /*5ff0*/  HMMA.16816.F32.BF16 R148, R28, R16, R148 ;  /* 0x000000101c94723c */ /* 0x000ff00000041894 */
[----:B------:R-:W-:Y:S08]  /*6000*/  HMMA.16816.F32.BF16 R140, R168, R166, R140 ;  /* 0x000000a6a88c723c */ /* 0x000ff0000004188c */
[C---:B------:R-:W-:Y:S08]  /*6010*/  HMMA.16816.F32.BF16 R152, R172.reuse, R176, R152 ;  /* 0x000000b0ac98723c */ /* 0x040ff00000041898 */
[C---:B------:R-:W-:Y:S08]  /*6020*/  HMMA.16816.F32.BF16 R60, R172.reuse, R160, R60 ;  /* 0x000000a0ac3c723c */ /* 0x040ff0000004183c */
[----:B------:R-:W-:Y:S07]  /*6030*/  HMMA.16816.F32.BF16 R48, R172, R162, R48 ;  /* 0x000000a2ac30723c */ /* 0x000fee0000041830 */
[----:B------:R-:W-:Y:S01]  /*6040*/  FSEL R175, R4, -INF , !P5 ;  /* 0xff80000004af7808 */ /* 0x000fe20006800000 */
[----:B------:R-:W-:Y:S01]  /*6050*/  HMMA.16816.F32.BF16 R144, R24, R16, R144 ;  /* 0x000000101890723c */ /* 0x000fe20000041890 */
[----:B------:R-:W-:-:S02]  /*6060*/  FSEL R174, R6, -INF , !P2 ;  /* 0xff80000006ae7808 */ /* 0x000fc40005000000 */
[----:B------:R-:W-:Y:S02]  /*6070*/  ISETP.GE.AND P5, PT, R3, R229, PT ;  /* 0x000000e50300720c */ /* 0x000fe40003fa6270 */
[----:B------:R-:W-:Y:S02]  /*6080*/  ISETP.GE.AND P2, PT, R2, R231, PT ;  /* 0x000000e70200720c */ /* 0x000fe40003f46270 */
[----:B------:R-:W-:Y:S01]  /*6090*/  FSEL R10, R10, -INF , !P5 ;  /* 0xff8000000a0a7808 */ /* 0x000fe20006800000 */
[----:B------:R-:W-:Y:S01]  /*60a0*/  HMMA.16816.F32.BF16 R56, R168, R160, R56 ;  /* 0x000000a0a838723c */ /* 0x000fe20000041838 */
[----:B------:R-:W-:Y:S02]  /*60b0*/  FSEL R9, R9, -INF , !P2 ;  /* 0xff80000009097808 */ /* 0x000fe40005000000 */
[C---:B------:R-:W-:Y:S02]  /*60c0*/  ISETP.GE.AND P5, PT, R2.reuse, R229, PT ;  /* 0x000000e50200720c */ /* 0x040fe40003fa6270 */
[----:B------:R-:W-:-:S02]  /*60d0*/  ISETP.GE.AND P2, PT, R2, R236, PT ;  /* 0x000000ec0200720c */ /* 0x000fc40003f46270 */
[----:B------:R-:W-:Y:S01]  /*60e0*/  IADD3 R2, R0, 0x10, RZ ;  /* 0x0000001000027810 */ /* 0x000fe20007ffe0ff */
[-C--:B------:R-:W-:Y:S01]  /*60f0*/  HMMA.16816.F32.BF16 R64, R28, R18.reuse, R64 ;  /* 0x000000121c40723c */ /* 0x080fe20000041840 */
[----:B------:R-:W-:Y:S02]  /*6100*/  FSEL R11, R11, -INF , !P5 ;  /* 0xff8000000b0b7808 */ /* 0x000fe40006800000 */
[----:B------:R-:W-:Y:S02]  /*6110*/  ISETP.GE.AND P5, PT, R2, R237, PT ;  /* 0x000000ed0200720c */ /* 0x000fe40003fa6270 */
[----:B------:R-:W-:Y:S02]  /*6120*/  FSEL R178, R7, -INF , !P2 ;  /* 0xff80000007b27808 */ /* 0x000fe40005000000 */
[----:B------:R-:W-:Y:S01]  /*6130*/  FSEL R160, R148, -INF , !P5 ;  /* 0xff80000094a07808 */ /* 0x000fe20006800000 */
[----:B------:R-:W-:Y:S01]  /*6140*/  HMMA.16816.F32.BF16 R140, R24, R18, R140 ;  /* 0x00000012188c723c */ /* 0x000fe2000004188c */
[C---:B------:R-:W-:Y:S01]  /*6150*/  ISETP.GE.AND P2, PT, R2.reuse, R236, PT ;  /* 0x000000ec0200720c */ /* 0x040fe20003f46270 */
[----:B------:R-:W2:Y:S01]  /*6160*/  LDSM.16.M88.4 R4, [R180+0x1800] ;  /* 0x00180000b404783b */ /* 0x000ea20000000200 */
[----:B------:R-:W-:Y:S01]  /*6170*/  ISETP.GE.AND P6, PT, R2, R231, PT ;  /* 0x000000e70200720c */ /* 0x000fe20003fc6270 */
[----:B------:R-:W-:-:S04]  /*6180*/  DEPBAR.LE SB0, 0x0 ;  /* 0x000080000000791a */ /* 0x000fc80000000000 */
[----:B------:R-:W-:Y:S01]  /*6190*/  ISETP.GE.AND P5, PT, R2, R229, PT ;  /* 0x000000e50200720c */ /* 0x000fe20003fa6270 */
[----:B------:R-:W-:Y:S01]  /*61a0*/  HMMA.16816.F32.BF16 R52, R168, R162, R52 ;  /* 0x000000a2a834723c */ /* 0x000fe20000041834 */
[----:B------:R-:W-:Y:S02]  /*61b0*/  IADD3 R2, R0, 0x11, RZ ;  /* 0x0000001100027810 */ /* 0x000fe40007ffe0ff */
[----:B------:R-:W-:Y:S02]  /*61c0*/  FSEL R150, R150, -INF , !P2 ;  /* 0xff80000096967808 */ /* 0x000fe40005000000 */
[----:B------:R-:W-:Y:S02]  /*61d0*/  ISETP.GE.AND P2, PT, R2, R237, PT ;  /* 0x000000ed0200720c */ /* 0x000fe40003f46270 */
[----:B------:R-:W-:Y:S01]  /*61e0*/  IADD3 R3, R0, 0x18, RZ ;  /* 0x0000001800037810 */ /* 0x000fe20007ffe0ff */
[----:B-1----:R-:W-:Y:S01]  /*61f0*/  HMMA.16816.F32.BF16 R60, R28, R156, R60 ;  /* 0x0000009c1c3c723c */ /* 0x002fe2000004183c */
[----:B------:R-:W-:-:S02]  /*6200*/  FSEL R161, R149, -INF , !P2 ;  /* 0xff80000095a17808 */ /* 0x000fc40005000000 */
[----:B------:R-:W-:Y:S02]  /*6210*/  ISETP.GE.AND P2, PT, R2, R229, PT ;  /* 0x000000e50200720c */ /* 0x000fe40003f46270 */
[----:B------:R-:W-:Y:S02]  /*6220*/  FSEL R165, R146, -INF , !P5 ;  /* 0xff80000092a57808 */ /* 0x000fe40006800000 */
[----:B------:R-:W-:Y:S01]  /*6230*/  ISETP.GE.AND P5, PT, R2, R231, PT ;  /* 0x000000e70200720c */ /* 0x000fe20003fa6270 */
[----:B------:R-:W-:Y:S01]  /*6240*/  HMMA.16816.F32.BF16 R12, R168, R176, R12 ;  /* 0x000000b0a80c723c */ /* 0x000fe2000004180c */
[----:B------:R-:W-:Y:S02]  /*6250*/  FSEL R163, R147, -INF , !P2 ;  /* 0xff80000093a37808 */ /* 0x000fe40005000000 */
[----:B------:R-:W-:Y:S02]  /*6260*/  ISETP.GE.AND P2, PT, R3, R237, PT ;  /* 0x000000ed0300720c */ /* 0x000fe40003f46270 */
[----:B------:R-:W-:-:S02]  /*6270*/  FSEL R146, R145, -INF , !P5 ;  /* 0xff80000091927808 */ /* 0x000fc40006800000 */
[----:B------:R-:W-:Y:S01]  /*6280*/  FSEL R169, R144, -INF , !P6 ;  /* 0xff80000090a97808 */ /* 0x000fe20007000000 */
[----:B------:R-:W-:Y:S01]  /*6290*/  HMMA.16816.F32.BF16 R56, R24, R156, R56 ;  /* 0x0000009c1838723c */ /* 0x000fe20000041838 */
[-C--:B------:R-:W-:Y:S02]  /*62a0*/  ISETP.GE.AND P6, PT, R2, R236.reuse, PT ;  /* 0x000000ec0200720c */ /* 0x080fe40003fc6270 */
[C---:B------:R-:W-:Y:S02]  /*62b0*/  ISETP.GE.AND P5, PT, R3.reuse, R236, PT ;  /* 0x000000ec0300720c */ /* 0x040fe40003fa6270 */
[----:B------:R-:W-:Y:S02]  /*62c0*/  FSEL R162, R64, -INF , !P2 ;  /* 0xff80000040a27808 */ /* 0x000fe40005000000 */
[----:B------:R-:W-:Y:S01]  /*62d0*/  IADD3 R2, R0, 0x19, RZ ;  /* 0x0000001900027810 */ /* 0x000fe20007ffe0ff */
[----:B------:R-:W-:Y:S01]  /*62e0*/  HMMA.16816.F32.BF16 R48, R28, R158, R48 ;  /* 0x0000009e1c30723c */ /* 0x000fe20000041830 */
[----:B------:R-:W-:-:S02]  /*62f0*/  ISETP.GE.AND P2, PT, R3, R229, PT ;  /* 0x000000e50300720c */ /* 0x000fc40003f46270 */
[----:B------:R-:W-:Y:S02]  /*6300*/  FSEL R156, R66, -INF , !P5 ;  /* 0xff800000429c7808 */ /* 0x000fe40006800000 */
[----:B------:R-:W-:Y:S02]  /*6310*/  FSEL R151, R151, -INF , !P6 ;  /* 0xff80000097977808 */ /* 0x000fe40007000000 */
[-C--:B------:R-:W-:Y:S01]  /*6320*/  ISETP.GE.AND P5, PT, R2, R231.reuse, PT ;  /* 0x000000e70200720c */ /* 0x080fe20003fa6270 */
[----:B------:R-:W-:Y:S01]  /*6330*/  HMMA.16816.F32.BF16 R52, R24, R158, R52 ;  /* 0x0000009e1834723c */ /* 0x000fe20000041834 */
[----:B------:R-:W-:Y:S02]  /*6340*/  FSEL R166, R142, -INF , !P2 ;  /* 0xff8000008ea67808 */ /* 0x000fe40005000000 */
[----:B------:R-:W-:Y:S02]  /*6350*/  ISETP.GE.AND P6, PT, R3, R231, PT ;  /* 0x000000e70300720c */ /* 0x000fe40003fc6270 */
[----:B------:R-:W-:-:S02]  /*6360*/  ISETP.GE.AND P2, PT, R2, R229, PT ;  /* 0x000000e50200720c */ /* 0x000fc40003f46270 */
[----:B------:R-:W-:Y:S01]  /*6370*/  IADD3 R3, R0, 0x20, RZ ;  /* 0x0000002000037810 */ /* 0x000fe20007ffe0ff */
[----:B--2---:R-:W-:Y:S01]  /*6380*/  HMMA.16816.F32.BF16 R44, R28, R4, R44 ;  /* 0x000000041c2c723c */ /* 0x004fe2000004182c */
[----:B------:R-:W-:Y:S02]  /*6390*/  FSEL R147, R141, -INF , !P5 ;  /* 0xff8000008d937808 */ /* 0x000fe40006800000 */
[----:B------:R-:W-:Y:S02]  /*63a0*/  FSEL R171, R140, -INF , !P6 ;  /* 0xff8000008cab7808 */ /* 0x000fe40007000000 */
[C---:B------:R-:W-:Y:S02]  /*63b0*/  ISETP.GE.AND P5, PT, R2.reuse, R236, PT ;  /* 0x000000ec0200720c */ /* 0x040fe40003fa6270 */
[----:B------:R-:W-:Y:S01]  /*63c0*/  FSEL R167, R143, -INF , !P2 ;  /* 0xff8000008fa77808 */ /* 0x000fe20005000000 */
[----:B------:R-:W-:Y:S01]  /*63d0*/  HMMA.16816.F32.BF16 R12, R24, R20, R12 ;  /* 0x00000014180c723c */ /* 0x000fe2000004180c */
[----:B------:R-:W-:-:S02]  /*63e0*/  ISETP.GE.AND P6, PT, R2, R237, PT ;  /* 0x000000ed0200720c */ /* 0x000fc40003fc6270 */
[----:B------:R-:W-:Y:S02]  /*63f0*/  ISETP.GE.AND P2, PT, R3, R236, PT ;  /* 0x000000ec0300720c */ /* 0x000fe40003f46270 */
[----:B------:R-:W-:Y:S02]  /*6400*/  IADD3 R2, R0, 0x21, RZ ;  /* 0x0000002100027810 */ /* 0x000fe40007ffe0ff */
[----:B------:R-:W-:Y:S01]  /*6410*/  FSEL R159, R67, -INF , !P5 ;  /* 0xff800000439f7808 */ /* 0x000fe20006800000 */
[----:B------:R-:W-:Y:S01]  /*6420*/  HMMA.16816.F32.BF16 R40, R24, R4, R40 ;  /* 0x000000041828723c */ /* 0x000fe20000041828 */
[-C--:B------:R-:W-:Y:S02]  /*6430*/  ISETP.GE.AND P5, PT, R3, R237.reuse, PT ;  /* 0x000000ed0300720c */ /* 0x080fe40003fa6270 */
[----:B------:R-:W-:Y:S02]  /*6440*/  FSEL R62, R62, -INF , !P2 ;  /* 0xff8000003e3e7808 */ /* 0x000fe40005000000 */
[----:B------:R-:W-:-:S02]  /*6450*/  ISETP.GE.AND P2, PT, R2, R237, PT ;  /* 0x000000ed0200720c */ /* 0x000fc40003f46270 */
[----:B------:R-:W-:Y:S01]  /*6460*/  FSEL R60, R60, -INF , !P5 ;  /* 0xff8000003c3c7808 */ /* 0x000fe20006800000 */
[----:B------:R-:W-:Y:S01]  /*6470*/  HMMA.16816.F32.BF16 R152, R28, R20, R152 ;  /* 0x000000141c98723c */ /* 0x000fe20000041898 */
[----:B------:R-:W-:Y:S02]  /*6480*/  FSEL R164, R65, -INF , !P6 ;  /* 0xff80000041a47808 */ /* 0x000fe40007000000 */
[----:B------:R-:W-:Y:S02]  /*6490*/  ISETP.GE.AND P5, PT, R3, R229, PT ;  /* 0x000000e50300720c */ /* 0x000fe40003fa6270 */
[----:B------:R-:W-:Y:S02]  /*64a0*/  FSEL R61, R61, -INF , !P2 ;  /* 0xff8000003d3d7808 */ /* 0x000fe40005000000 */
[----:B------:R-:W-:Y:S01]  /*64b0*/  ISETP.GE.AND P6, PT, R3, R231, PT ;  /* 0x000000e70300720c */ /* 0x000fe20003fc6270 */
[----:B------:R-:W-:Y:S01]  /*64c0*/  HMMA.16816.F32.BF16 R36, R24, R6, R36 ;  /* 0x000000061824723c */ /* 0x000fe20000041824 */
[----:B------:R-:W-:-:S02]  /*64d0*/  ISETP.GE.AND P2, PT, R2, R229, PT ;  /* 0x000000e50200720c */ /* 0x000fc40003f46270 */
[----:B------:R-:W-:Y:S02]  /*64e0*/  IADD3 R3, R0, 0x28, RZ ;  /* 0x0000002800037810 */ /* 0x000fe40007ffe0ff */
[----:B------:R-:W-:Y:S02]  /*64f0*/  FSEL R140, R58, -INF , !P5 ;  /* 0xff8000003a8c7808 */ /* 0x000fe40006800000 */
[----:B------:R-:W-:Y:S01]  /*6500*/  ISETP.GE.AND P5, PT, R2, R231, PT ;  /* 0x000000e70200720c */ /* 0x000fe20003fa6270 */
[----:B------:R-:W-:Y:S01]  /*6510*/  HMMA.16816.F32.BF16 R32, R28, R6, R32 ;  /* 0x000000061c20723c */ /* 0x000fe20000041820 */
[----:B------:R-:W-:Y:S01]  /*6520*/  FSEL R144, R59, -INF , !P2 ;  /* 0xff8000003b907808 */ /* 0x000fe20005000000 */
[----:B------:R-:W-:Y:S01]  /*6530*/  BAR.SYNC.DEFER_BLOCKING 0x0 ;  /* 0x0000000000007b1d */ /* 0x000fe20000010000 */
[----:B------:R-:W-:Y:S02]  /*6540*/  ISETP.GE.AND P2, PT, R3, R237, PT ;  /* 0x000000ed0300720c */ /* 0x000fe40003f46270 */
[----:B------:R-:W-:-:S02]  /*6550*/  FSEL R145, R56, -INF , !P6 ;  /* 0xff80000038917808 */ /* 0x000fc40007000000 */
[----:B------:R-:W-:Y:S02]  /*6560*/  FSEL R149, R57, -INF , !P5 ;  /* 0xff80000039957808 */ /* 0x000fe40006800000 */
[-C--:B------:R-:W-:Y:S02]  /*6570*/  ISETP.GE.AND P6, PT, R2, R236.reuse, PT ;  /* 0x000000ec0200720c */ /* 0x080fe40003fc6270 */
[C---:B------:R-:W-:Y:S02]  /*6580*/  ISETP.GE.AND P5, PT, R3.reuse, R236, PT ;  /* 0x000000ec0300720c */ /* 0x040fe40003fa6270 */
[----:B------:R-:W-:Y:S02]  /*6590*/  FSEL R56, R48, -INF , !P2 ;  /* 0xff80000030387808 */ /* 0x000fe40005000000 */
[----:B------:R-:W-:Y:S02]  /*65a0*/  IADD3 R2, R0, 0x29, RZ ;  /* 0x0000002900027810 */ /* 0x000fe40007ffe0ff */
[----:B------:R-:W-:-:S02]  /*65b0*/  ISETP.GE.AND P2, PT, R3, R229, PT ;  /* 0x000000e50300720c */ /* 0x000fc40003f46270 */
[----:B------:R-:W-:Y:S02]  /*65c0*/  FSEL R50, R50, -INF , !P5 ;  /* 0xff80000032327808 */ /* 0x000fe40006800000 */
[----:B------:R-:W-:Y:S02]  /*65d0*/  FSEL R63, R63, -INF , !P6 ;  /* 0xff8000003f3f7808 */ /* 0x000fe40007000000 */
[-C--:B------:R-:W-:Y:S02]  /*65e0*/  ISETP.GE.AND P5, PT, R2, R231.reuse, PT ;  /* 0x000000e70200720c */ /* 0x080fe40003fa6270 */
[----:B------:R-:W-:Y:S02]  /*65f0*/  FSEL R143, R54, -INF , !P2 ;  /* 0xff800000368f7808 */ /* 0x000fe40005000000 */
[----:B------:R-:W-:Y:S02]  /*6600*/  ISETP.GE.AND P6, PT, R3, R231, PT ;  /* 0x000000e70300720c */ /* 0x000fe40003fc6270 */
[----:B------:R-:W-:-:S02]  /*6610*/  ISETP.GE.AND P2, PT, R2, R229, PT ;  /* 0x000000e50200720c */ /* 0x000fc40003f46270 */
[----:B------:R-:W-:Y:S02]  /*6620*/  IADD3 R3, R0, 0x30, RZ ;  /* 0x0000003000037810 */ /* 0x000fe40007ffe0ff */
[----:B------:R-:W-:Y:S02]  /*6630*/  FSEL R157, R53, -INF , !P5 ;  /* 0xff800000359d7808 */ /* 0x000fe40006800000 */
[----:B------:R-:W-:Y:S02]  /*6640*/  FSEL R158, R52, -INF , !P6 ;  /* 0xff800000349e7808 */ /* 0x000fe40007000000 */
[C---:B------:R-:W-:Y:S02]  /*6650*/  ISETP.GE.AND P5, PT, R2.reuse, R236, PT ;  /* 0x000000ec0200720c */ /* 0x040fe40003fa6270 */
[----:B------:R-:W-:Y:S02]  /*6660*/  FSEL R142, R55, -INF , !P2 ;  /* 0xff800000378e7808 */ /* 0x000fe40005000000 */
[----:B------:R-:W-:-:S02]  /*6670*/  ISETP.GE.AND P6, PT, R2, R237, PT ;  /* 0x000000ed0200720c */ /* 0x000fc40003fc6270 */
[----:B------:R-:W-:Y:S02]  /*6680*/  ISETP.GE.AND P2, PT, R3, R236, PT ;  /* 0x000000ec0300720c */ /* 0x000fe40003f46270 */
[----:B------:R-:W-:Y:S02]  /*6690*/  IADD3 R2, R0, 0x31, RZ ;  /* 0x0000003100027810 */ /* 0x000fe40007ffe0ff */
[----:B------:R-:W-:Y:S02]  /*66a0*/  FSEL R51, R51, -INF , !P5 ;  /* 0xff80000033337808 */ /* 0x000fe40006800000 */
[-C--:B------:R-:W-:Y:S02]  /*66b0*/  ISETP.GE.AND P5, PT, R3, R237.reuse, PT ;  /* 0x000000ed0300720c */ /* 0x080fe40003fa6270 */
[----:B------:R-:W-:Y:S02]  /*66c0*/  FSEL R46, R46, -INF , !P2 ;  /* 0xff8000002e2e7808 */ /* 0x000fe40005000000 */
[----:B------:R-:W-:-:S02]  /*66d0*/  ISETP.GE.AND P2, PT, R2, R237, PT ;  /* 0x000000ed0200720c */ /* 0x000fc40003f46270 */
[----:B------:R-:W-:Y:S02]  /*66e0*/  FSEL R44, R44, -INF , !P5 ;  /* 0xff8000002c2c7808 */ /* 0x000fe40006800000 */
[----:B------:R-:W-:Y:S02]  /*66f0*/  FSEL R15, R15, -INF , !P0 ;  /* 0xff8000000f0f7808 */ /* 0x000fe40004000000 */
[----:B------:R-:W-:Y:S02]  /*6700*/  FSEL R55, R49, -INF , !P6 ;  /* 0xff80000031377808 */ /* 0x000fe40007000000 */
[-C--:B------:R-:W-:Y:S02]  /*6710*/  ISETP.GE.AND P5, PT, R3, R229.reuse, PT ;  /* 0x000000e50300720c */ /* 0x080fe40003fa6270 */
[----:B------:R-:W-:Y:S02]  /*6720*/  FSEL R45, R45, -INF , !P2 ;  /* 0xff8000002d2d7808 */ /* 0x000fe40005000000 */
[----:B------:R-:W-:-:S02]  /*6730*/  ISETP.GE.AND P0, PT, R0, R229, PT ;  /* 0x000000e50000720c */ /* 0x000fc40003f06270 */
[----:B------:R-:W-:Y:S02]  /*6740*/  ISETP.GE.AND P6, PT, R3, R231, PT ;  /* 0x000000e70300720c */ /* 0x000fe40003fc6270 */
[----:B------:R-:W-:Y:S02]  /*6750*/  ISETP.GE.AND P2, PT, R2, R229, PT ;  /* 0x000000e50200720c */ /* 0x000fe40003f46270 */
[----:B------:R-:W-:Y:S02]  /*6760*/  FSEL R48, R42, -INF , !P5 ;  /* 0xff8000002a307808 */ /* 0x000fe40006800000 */
[----:B------:R-:W-:Y:S02]  /*6770*/  FSEL R14, R14, -INF , !P0 ;  /* 0xff8000000e0e7808 */ /* 0x000fe40004000000 */
[----:B------:R-:W-:Y:S02]  /*6780*/  FSEL R52, R40, -INF , !P6 ;  /* 0xff80000028347808 */ /* 0x000fe40007000000 */
[----:B------:R-:W-:-:S02]  /*6790*/  ISETP.GE.AND P5, PT, R2, R231, PT ;  /* 0x000000e70200720c */ /* 0x000fc40003fa6270 */
[----:B------:R-:W-:Y:S02]  /*67a0*/  FSEL R49, R43, -INF , !P2 ;  /* 0xff8000002b317808 */ /* 0x000fe40005000000 */
[----:B------:R-:W-:Y:S02]  /*67b0*/  ISETP.NE.AND P0, PT, R217, 0x2, PT ;  /* 0x00000002d900780c */ /* 0x000fe40003f05270 */
        /* <DEDUP_REMOVED lines=9> */
[----:B------:R-:W-:-:S02]  /*6850*/  IADD3 R0, R0, 0x39, RZ ;  /* 0x0000003900007810 */ /* 0x000fc40007ffe0ff */
[C---:B------:R-:W-:Y:S02]  /*6860*/  ISETP.GE.AND P3, PT, R2.reuse, R231, PT ;  /* 0x000000e70200720c */ /* 0x040fe40003f66270 */
        /* <DEDUP_REMOVED lines=21> */
[----:B------:R-:W-:Y:S02]  /*69c0*/  ULDC.64 UR4, c[0x0][0x198] ;  /* 0x0000660000047ab9 */ /* 0x000fe40000000a00 */
[----:B------:R-:W-:Y:S01]  /*69d0*/  USHF.L.U32 UR22, UR4, 0x5, URZ ;  /* 0x0000000504167899 */ /* 0x000fe2000800063f */
[----:B------:R-:W-:Y:S01]  /*69e0*/  SHF.R.S32.HI R0, RZ, 0x1f, R2 ;  /* 0x0000001fff007819 */ /* 0x000fe20000011402 */
[----:B------:R-:W-:Y:S01]  /*69f0*/  IMAD.WIDE.U32 R4, R2, c[0x0][0x198], RZ ;  /* 0x0000660002047a25 */ /* 0x000fe200078e00ff */
[----:B------:R-:W-:-:S03]  /*6a00*/  USHF.L.U64.HI UR5, UR4, 0x5, UR5 ;  /* 0x0000000504057899 */ /* 0x000fc60008010205 */
        /* <DEDUP_REMOVED lines=21> */
.L_x_618:
[----:B------:R-:W-:Y:S01]  /*6b60*/  FMNMX.FTZ R0, R134, R12, !PT ;  /* 0x0000000c86007209 */ /* 0x000fe20007810000 */
[----:B------:R-:W-:Y:S01]  /*6b70*/  IMAD.WIDE.U32 R226, R222, -0x2daee0ad, RZ ;  /* 0xd2511f53dee27825 */ /* 0x000fe200078e00ff */
[----:B-1----:R-:W-:Y:S01]  /*6b80*/  FMNMX.FTZ R5, R133, R14, !PT ;  /* 0x0000000e85057209 */ /* 0x002fe20007810000 */
[----:B------:R-:W-:Y:S01]  /*6b90*/  LDSM.16.MT88.4 R16, [R188+0x6000] ;  /* 0x00600000bc10783b */ /* 0x000fe20000004200 */
[----:B------:R-:W-:Y:S01]  /*6ba0*/  FMNMX.FTZ R0, R13, R0, !PT ;  /* 0x000000000d007209 */ /* 0x000fe20007810000 */
[----:B------:R-:W-:Y:S01]  /*6bb0*/  IMAD.SHL.U32 R179, R216, 0x2, RZ ;  /* 0x00000002d8b37824 */ /* 0x000fe200078e00ff */
[----:B------:R-:W-:Y:S01]  /*6bc0*/  FMNMX.FTZ R5, R15, R5, !PT ;  /* 0x000000050f057209 */ /* 0x000fe20007810000 */
[----:B------:R-:W-:Y:S01]  /*6bd0*/  IMAD R168, R230, -0x326172a9, RZ ;  /* 0xcd9e8d57e6a87824 */ /* 0x000fe200078e02ff */
        /* <DEDUP_REMOVED lines=29> */
[----:B------:R-:W-:Y:S01]  /*6db0*/  LOP3.LUT R64, R227, UR21, R179, 0x96, !PT ;  /* 0x00000015e3407c12 */ /* 0x000fe2000f8e96b3 */
[----:B------:R-:W1:Y:S01]  /*6dc0*/  SHFL.BFLY PT, R4, R0, 0x2, 0x1f ;  /* 0x0c401f0000047f89 */ /* 0x000e6200000e0000 */
[----:B------:R-:W-:-:S03]  /*6dd0*/  LOP3.LUT R172, R239, UR14, R226, 0x96, !PT ;  /* 0x0000000eefac7c12 */ /* 0x000fc6000f8e96e2 */
[----:B------:R-:W-:-:S04]  /*6de0*/  IMAD.WIDE.U32 R64, R64, -0x326172a9, RZ ;  /* 0xcd9e8d5740407825 */ /* 0x000fc800078e00ff */
[----:B------:R-:W-:Y:S01]  /*6df0*/  IMAD.WIDE.U32 R172, R172, -0x326172a9, RZ ;  /* 0xcd9e8d57acac7825 */ /* 0x000fe200078e00ff */
[----:B------:R-:W-:-:S04]  /*6e00*/  LOP3.LUT R2, R65, UR15, R168, 0x96, !PT ;  /* 0x0000000f41027c12 */ /* 0x000fc8000f8e96a8 */
[--C-:B------:R-:W-:Y:S01]  /*6e10*/  LOP3.LUT R26, R173, UR13, R64.reuse, 0x96, !PT ;  /* 0x0000000dad1a7c12 */ /* 0x100fe2000f8e9640 */
[----:B------:R-:W-:Y:S01]  /*6e20*/  IMAD.WIDE.U32 R152, R2, -0x2daee0ad, RZ ;  /* 0xd2511f5302987825 */ /* 0x000fe200078e00ff */
[----:B------:R-:W-:-:S03]  /*6e30*/  LOP3.LUT R64, R241, UR13, R64, 0x96, !PT ;  /* 0x0000000df1407c12 */ /* 0x000fc6000f8e9640 */
[----:B------:R-:W-:Y:S01]  /*6e40*/  IMAD.WIDE.U32 R26, R26, -0x2daee0ad, RZ ;  /* 0xd2511f531a1a7825 */ /* 0x000fe200078e00ff */
[----:B------:R-:W-:-:S04]  /*6e50*/  LOP3.LUT R2, R153, UR12, R238, 0x96, !PT ;  /* 0x0000000c99027c12 */ /* 0x000fc8000f8e96ee */
[----:B------:R-:W-:Y:S01]  /*6e60*/  LOP3.LUT R152, R27, UR10, R152, 0x96, !PT ;  /* 0x0000000a1b987c12 */ /* 0x000fe2000f8e9698 */
[----:B------:R-:W-:Y:S01]  /*6e70*/  IMAD.WIDE.U32 R24, R2, -0x326172a9, RZ ;  /* 0xcd9e8d5702187825 */ /* 0x000fe200078e00ff */
[----:B-1----:R-:W-:Y:S02]  /*6e80*/  FMNMX.FTZ R4, R0, R4, !PT ;  /* 0x0000000400047209 */ /* 0x002fe40007810000 */
[----:B------:R-:W1:Y:S01]  /*6e90*/  SHFL.BFLY PT, R0, R5, 0x2, 0x1f ;  /* 0x0c401f0005007f89 */ /* 0x000e6200000e0000 */
[----:B------:R-:W-:-:S03]  /*6ea0*/  IMAD.WIDE.U32 R152, R152, -0x326172a9, RZ ;  /* 0xcd9e8d5798987825 */ /* 0x000fc600078e00ff */
[----:B------:R-:W2:Y:S02]  /*6eb0*/  SHFL.BFLY PT, R3, R4, 0x1, 0x1f ;  /* 0x0c201f0004037f89 */ /* 0x000ea400000e0000 */
[----:B------:R-:W-:Y:S02]  /*6ec0*/  LOP3.LUT R24, R153, UR9, R24, 0x96, !PT ;  /* 0x0000000999187c12 */ /* 0x000fe4000f8e9618 */
[----:B-1----:R-:W-:Y:S02]  /*6ed0*/  FMNMX.FTZ R0, R5, R0, !PT ;  /* 0x0000000005007209 */ /* 0x002fe40007810000 */
[----:B--2---:R-:W-:-:S03]  /*6ee0*/  FMNMX.FTZ R3, R4, R3, !PT ;  /* 0x0000000304037209 */ /* 0x004fc60007810000 */
[----:B------:R-:W1:Y:S01]  /*6ef0*/  SHFL.BFLY PT, R2, R0, 0x1, 0x1f ;  /* 0x0c201f0000027f89 */ /* 0x000e6200000e0000 */
        /* <DEDUP_REMOVED lines=8> */
[----:B------:R-:W-:Y:S01]  /*6f80*/  LOP3.LUT R12, R25, UR6, R4, 0x96, !PT ;  /* 0x00000006190c7c12 */ /* 0x000fe2000f8e9604 */
[--C-:B------:R-:W-:Y:S02]  /*6f90*/  FFMA.FTZ R32, R13, c[0x0][0x23c], -R139.reuse ;  /* 0x00008f000d207a23 */ /* 0x100fe4000001088b */
[----:B------:R-:W-:Y:S02]  /*6fa0*/  IMAD.WIDE.U32 R26, R26, -0x326172a9, RZ ;  /* 0xcd9e8d571a1a7825 */ /* 0x000fe400078e00ff */
[----:B------:R-:W-:Y:S01]  /*6fb0*/  MUFU.EX2 R33, R33 ;  /* 0x0000002100217308 */ /* 0x000fe20000000800 */
[----:B-1----:R-:W-:Y:S01]  /*6fc0*/  FMNMX.FTZ R2, R0, R2, !PT ;  /* 0x0000000200027209 */ /* 0x002fe20007810000 */
[----:B------:R-:W-:Y:S01]  /*6fd0*/  IMAD.WIDE.U32 R12, R12, -0x326172a9, RZ ;  /* 0xcd9e8d570c0c7825 */ /* 0x000fe200078e00ff */
[----:B------:R-:W1:Y:S02]  /*6fe0*/  LDC.U8 R0, c[0x0][0x2d8] ;  /* 0x0000b600ff007b82 */ /* 0x000e640000000000 */
[C---:B------:R-:W-:Y:S01]  /*6ff0*/  FSETP.NEU.FTZ.AND P0, PT, R2.reuse, -INF , PT ;  /* 0xff8000000200780b */ /* 0x040fe20003f1d000 */
[----:B------:R-:W-:Y:S01]  /*7000*/  FMUL.FTZ R54, R2, c[0x0][0x23c] ;  /* 0x00008f0002367a20 */ /* 0x000fe20000410000 */
[----:B------:R-:W-:Y:S01]  /*7010*/  SHF.R.U32.HI R7, RZ, 0x10, R12 ;  /* 0x00000010ff077819 */ /* 0x000fe2000001160c */
[--C-:B------:R-:W-:Y:S01]  /*7020*/  FFMA.FTZ R31, R8, c[0x0][0x23c], -R139.reuse ;  /* 0x00008f00081f7a23 */ /* 0x100fe2000001088b */
[----:B------:R-:W-:Y:S01]  /*7030*/  LOP3.LUT R8, R12, 0xffff, RZ, 0xc0, !PT ;  /* 0x0000ffff0c087812 */ /* 0x000fe200078ec0ff */
[--C-:B------:R-:W-:Y:S01]  /*7040*/  FFMA.FTZ R30, R9, c[0x0][0x23c], -R139.reuse ;  /* 0x00008f00091e7a23 */ /* 0x100fe2000001088b */
[----:B------:R-:W-:Y:S01]  /*7050*/  FSEL R54, R54, RZ, P0 ;  /* 0x000000ff36367208 */ /* 0x000fe20000000000 */
[----:B------:R-:W-:Y:S01]  /*7060*/  MUFU.EX2 R32, R32 ;  /* 0x0000002000207308 */ /* 0x000fe20000000800 */
[----:B------:R-:W-:Y:S01]  /*7070*/  LOP3.LUT R6, R13, UR16, R26, 0x96, !PT ;  /* 0x000000100d067c12 */ /* 0x000fe2000f8e961a */
[--C-:B------:R-:W-:Y:S01]  /*7080*/  FFMA.FTZ R146, R146, c[0x0][0x23c], -R139.reuse ;  /* 0x00008f0092927a23 */ /* 0x100fe2000001088b */
[----:B------:R-:W-:Y:S01]  /*7090*/  LOP3.LUT R5, R12, 0xff, RZ, 0xc0, !PT ;  /* 0x000000ff0c057812 */ /* 0x000fe200078ec0ff */
[----:B------:R-:W-:Y:S01]  /*70a0*/  FFMA.FTZ R29, R10, c[0x0][0x23c], -R54 ;  /* 0x00008f000a1d7a23 */ /* 0x000fe20000010836 */
[----:B------:R-:W-:Y:S01]  /*70b0*/  SHF.R.U32.HI R8, RZ, 0x8, R8 ;  /* 0x00000008ff087819 */ /* 0x000fe20000011608 */
[----:B------:R-:W-:Y:S01]  /*70c0*/  FFMA.FTZ R28, R11, c[0x0][0x23c], -R54 ;  /* 0x00008f000b1c7a23 */ /* 0x000fe20000010836 */
[----:B------:R-:W-:Y:S01]  /*70d0*/  SHF.R.U32.HI R4, RZ, 0x18, R12 ;  /* 0x00000018ff047819 */ /* 0x000fe2000001160c */
[--C-:B------:R-:W-:Y:S01]  /*70e0*/  FFMA.FTZ R36, R14, c[0x0][0x23c], -R54.reuse ;  /* 0x00008f000e247a23 */ /* 0x100fe20000010836 */
[----:B------:R-:W-:Y:S01]  /*70f0*/  LOP3.LUT R7, R7, 0xff, RZ, 0xc0, !PT ;  /* 0x000000ff07077812 */ /* 0x000fe200078ec0ff */
[----:B------:R-:W-:Y:S01]  /*7100*/  FFMA.FTZ R35, R15, c[0x0][0x23c], -R54 ;  /* 0x00008f000f237a23 */ /* 0x000fe20000010836 */
[----:B------:R-:W-:Y:S01]  /*7110*/  SHF.R.U32.HI R21, RZ, 0x10, R6 ;  /* 0x00000010ff157819 */ /* 0x000fe20000011606 */
[----:B------:R-:W-:Y:S01]  /*7120*/  MUFU.EX2 R31, R31 ;  /* 0x0000001f001f7308 */ /* 0x000fe20000000800 */
[----:B------:R-:W-:Y:S01]  /*7130*/  PRMT R5, R5, 0x5410, R8 ;  /* 0x0000541005057816 */ /* 0x000fe20000000008 */
[----:B------:R-:W2:Y:S01]  /*7140*/  LDSM.16.MT88.4 R12, [R186+0x6000] ;  /* 0x00600000ba0c783b */ /* 0x000ea20000004200 */
[----:B------:R-:W-:Y:S01]  /*7150*/  PRMT R4, R7, 0x5410, R4 ;  /* 0x0000541007047816 */ /* 0x000fe20000000004 */
[--C-:B------:R-:W-:Y:S01]  /*7160*/  FFMA.FTZ R163, R163, c[0x0][0x23c], -R54.reuse ;  /* 0x00008f00a3a37a23 */ /* 0x100fe20000010836 */
[C---:B------:R-:W-:Y:S01]  /*7170*/  LOP3.LUT R8, R6.reuse, 0xffff, RZ, 0xc0, !PT ;  /* 0x0000ffff06087812 */ /* 0x040fe200078ec0ff */
[----:B------:R-:W-:Y:S01]  /*7180*/  FFMA.FTZ R153, R167, c[0x0][0x23c], -R54 ;  /* 0x00008f00a7997a23 */ /* 0x000fe20000010836 */
[----:B------:R-:W-:Y:S01]  /*7190*/  LOP3.LUT R20, R6, 0xff, RZ, 0xc0, !PT ;  /* 0x000000ff06147812 */ /* 0x000fe200078ec0ff */
[----:B------:R-:W3:Y:S01]  /*71a0*/  MUFU.EX2 R30, R30 ;  /* 0x0000001e001e7308 */ /* 0x000ee20000000800 */
        /* <DEDUP_REMOVED lines=10> */
[----:B------:R-:W-:Y:S01]  /*7250*/  FMNMX.FTZ R7, R135, R154, !PT ;  /* 0x0000009a87077209 */ /* 0x000fe20007810000 */
[--C-:B------:R-:W-:Y:S01]  /*7260*/  FFMA.FTZ R158, R158, c[0x0][0x23c], -R139.reuse ;  /* 0x00008f009e9e7a23 */ /* 0x100fe2000001088b */
[----:B------:R-:W-:Y:S01]  /*7270*/  PRMT R20, R20, 0x5410, R8 ;  /* 0x0000541014147816 */ /* 0x000fe20000000008 */
[----:B------:R-:W-:Y:S01]  /*7280*/  FMUL.FTZ R6, R6, c[0x0][0x23c] ;  /* 0x00008f0006067a20 */ /* 0x000fe20000410000 */
[----:B------:R-:W-:Y:S01]  /*7290*/  FMNMX.FTZ R8, R136, R59, !PT ;  /* 0x0000003b88087209 */ /* 0x000fe20007810000 */
[----:B------:R-:W4:Y:S01]  /*72a0*/  MUFU.EX2 R28, R28 ;  /* 0x0000001c001c7308 */ /* 0x000f220000000800 */
[----:B------:R-:W-:Y:S01]  /*72b0*/  FMNMX.FTZ R7, R155, R7, !PT ;  /* 0x000000079b077209 */ /* 0x000fe20007810000 */
[--C-:B------:R-:W-:Y:S01]  /*72c0*/  FFMA.FTZ R157, R157, c[0x0][0x23c], -R139.reuse ;  /* 0x00008f009d9d7a23 */ /* 0x100fe2000001088b */
[----:B-1----:R-:W-:Y:S01]  /*72d0*/  PRMT R41, R0, 0x7054, R0 ;  /* 0x0000705400297816 */ /* 0x002fe20000000000 */
[--C-:B------:R-:W-:Y:S01]  /*72e0*/  FFMA.FTZ R143, R143, c[0x0][0x23c], -R54.reuse ;  /* 0x00008f008f8f7a23 */ /* 0x100fe20000010836 */
[----:B------:R-:W-:Y:S01]  /*72f0*/  FMNMX.FTZ R8, R58, R8, !PT ;  /* 0x000000083a087209 */ /* 0x000fe20007810000 */
[--C-:B------:R-:W-:Y:S01]  /*7300*/  FFMA.FTZ R142, R142, c[0x0][0x23c], -R54.reuse ;  /* 0x00008f008e8e7a23 */ /* 0x100fe20000010836 */
[----:B------:R-:W-:Y:S01]  /*7310*/  FMNMX.FTZ R7, R174, R7, !PT ;  /* 0x00000007ae077209 */ /* 0x000fe20007810000 */
[----:B------:R-:W-:Y:S01]  /*7320*/  MUFU.EX2 R36, R36 ;  /* 0x0000002400247308 */ /* 0x000fe20000000800 */
[--C-:B------:R-:W-:Y:S01]  /*7330*/  HSET2.LE.AND R5, R5, R41.reuse, PT ;  /* 0x0000002905057233 */ /* 0x100fe20003803000 */
[----:B------:R-:W-:Y:S01]  /*7340*/  FMNMX.FTZ R8, R175, R8, !PT ;  /* 0x00000008af087209 */ /* 0x000fe20007810000 */
[--C-:B------:R-:W-:Y:S01]  /*7350*/  HSET2.LE.AND R4, R4, R41.reuse, PT ;  /* 0x0000002904047233 */ /* 0x100fe20003803000 */
[----:B------:R-:W-:Y:S01]  /*7360*/  FMNMX.FTZ R66, R178, R7, !PT ;  /* 0x00000007b2427209 */ /* 0x000fe20007810000 */
[--C-:B------:R-:W-:Y:S01]  /*7370*/  HSET2.LE.AND R20, R20, R41.reuse, PT ;  /* 0x0000002914147233 */ /* 0x100fe20003803000 */
[----:B---3--:R-:W-:Y:S01]  /*7380*/  F2FP.BF16.PACK_AB R22, R30, R31 ;  /* 0x0000001f1e16723e */ /* 0x008fe200000010ff */
[----:B------:R-:W-:Y:S01]  /*7390*/  HSET2.LE.AND R21, R21, R41, PT ;  /* 0x0000002915157233 */ /* 0x000fe20003803000 */
[----:B------:R-:W1:Y:S01]  /*73a0*/  MUFU.EX2 R35, R35 ;  /* 0x0000002300237308 */ /* 0x000e620000000800 */
[----:B----4-:R-:W-:Y:S01]  /*73b0*/  F2FP.BF16.PACK_AB R23, R28, R29 ;  /* 0x0000001d1c17723e */ /* 0x010fe200000010ff */
[--C-:B------:R-:W-:Y:S01]  /*73c0*/  FFMA.FTZ R140, R140, c[0x0][0x23c], -R54.reuse ;  /* 0x00008f008c8c7a23 */ /* 0x100fe20000010836 */
[----:B------:R-:W-:Y:S01]  /*73d0*/  FMNMX.FTZ R8, R224, R8, !PT ;  /* 0x00000008e0087209 */ /* 0x000fe20007810000 */
[--C-:B------:R-:W-:Y:S01]  /*73e0*/  FFMA.FTZ R144, R144, c[0x0][0x23c], -R54.reuse ;  /* 0x00008f0090907a23 */ /* 0x100fe20000010836 */
[----:B------:R-:W-:Y:S01]  /*73f0*/  FMNMX.FTZ R66, R150, R66, !PT ;  /* 0x0000004296427209 */ /* 0x000fe20007810000 */
[--C-:B------:R-:W-:Y:S01]  /*7400*/  FFMA.FTZ R43, R43, c[0x0][0x23c], -R54.reuse ;  /* 0x00008f002b2b7a23 */ /* 0x100fe20000010836 */
[----:B------:R-:W-:Y:S01]  /*7410*/  LOP3.LUT R22, R5, R22, RZ, 0xc0, !PT ;  /* 0x0000001605167212 */ /* 0x000fe200078ec0ff */
[----:B------:R3:W4:Y:S01]  /*7420*/  MUFU.EX2 R38, R6 ;  /* 0x0000000600267308 */ /* 0x0007220000000800 */
[----:B------:R-:W-:Y:S01]  /*7430*/  LOP3.LUT R23, R4, R23, RZ, 0xc0, !PT ;  /* 0x0000001704177212 */ /* 0x000fe200078ec0ff */
[--C-:B------:R-:W-:Y:S01]  /*7440*/  FFMA.FTZ R53, R53, c[0x0][0x23c], -R54.reuse ;  /* 0x00008f0035357a23 */ /* 0x100fe20000010836 */
[----:B------:R-:W-:Y:S01]  /*7450*/  F2FP.BF16.PACK_AB R5, R32, R33 ;  /* 0x000000212005723e */ /* 0x000fe200000010ff */
[----:B------:R-:W-:Y:S01]  /*7460*/  FFMA.FTZ R137, R137, c[0x0][0x23c], -R139 ;  /* 0x00008f0089897a23 */ /* 0x000fe2000001088b */
[----:B------:R-:W-:Y:S01]  /*7470*/  FMNMX.FTZ R25, R160, R8, !PT ;  /* 0x00000008a0197209 */ /* 0x000fe20007810000 */
[--C-:B------:R-:W-:Y:S01]  /*7480*/  FFMA.FTZ R48, R48, c[0x0][0x23c], -R54.reuse ;  /* 0x00008f0030307a23 */ /* 0x100fe20000010836 */
[----:B------:R-:W-:Y:S01]  /*7490*/  FMNMX.FTZ R66, R151, R66, !PT ;  /* 0x0000004297427209 */ /* 0x000fe20007810000 */
[----:B------:R-:W-:Y:S01]  /*74a0*/  LDSM.16.MT88.4 R8, [R185+0x6000] ;  /* 0x00600000b908783b */ /* 0x000fe20000004200 */
[----:B-1----:R-:W-:Y:S01]  /*74b0*/  F2FP.BF16.PACK_AB R4, R35, R36 ;  /* 0x000000242304723e */ /* 0x002fe200000010ff */
[----:B------:R-:W-:Y:S01]  /*74c0*/  MUFU.EX2 R146, R146 ;  /* 0x0000009200927308 */ /* 0x000fe20000000800 */
[----:B------:R-:W-:Y:S01]  /*74d0*/  LOP3.LUT R20, R20, R5, RZ, 0xc0, !PT ;  /* 0x0000000514147212 */ /* 0x000fe200078ec0ff */
[----:B------:R-:W-:Y:S01]  /*74e0*/  FFMA.FTZ R49, R49, c[0x0][0x23c], -R54 ;  /* 0x00008f0031317a23 */ /* 0x000fe20000010836 */
[----:B------:R-:W-:-:S02]  /*74f0*/  LOP3.LUT R21, R21, R4, RZ, 0xc0, !PT ;  /* 0x0000000415157212 */ /* 0x000fc400078ec0ff */
[----:B------:R-:W-:Y:S01]  /*7500*/  FMNMX.FTZ R25, R161, R25, !PT ;  /* 0x00000019a1197209 */ /* 0x000fe20007810000 */
[----:B---3--:R-:W-:Y:S01]  /*7510*/  LDSM.16.MT88.4 R4, [R184+0x6000] ;  /* 0x00600000b804783b */ /* 0x008fe20000004200 */
[----:B------:R-:W-:Y:S01]  /*7520*/  FMNMX.FTZ R66, R156, R66, !PT ;  /* 0x000000429c427209 */ /* 0x000fe20007810000 */
[-C--:B----4-:R-:W-:Y:S01]  /*7530*/  FMUL.FTZ R124, R124, R38.reuse ;  /* 0x000000267c7c7220 */ /* 0x090fe20000410000 */
[----:B------:R-:W-:Y:S01]  /*7540*/  FSEL R37, R2, RZ, P0 ;  /* 0x000000ff02257208 */ /* 0x000fe20000000000 */
[-C--:B------:R-:W-:Y:S01]  /*7550*/  FMUL.FTZ R125, R125, R38.reuse ;  /* 0x000000267d7d7220 */ /* 0x080fe20000410000 */
        /* <DEDUP_REMOVED lines=8> */
[----:B------:R-:W-:Y:S01]  /*75e0*/  FMNMX.FTZ R25, R60, R25, !PT ;  /* 0x000000193c197209 */ /* 0x000fe20007810000 */
[----:B------:R-:W-:Y:S01]  /*75f0*/  FMUL.FTZ R68, R68, R38 ;  /* 0x0000002644447220 */ /* 0x000fe20000410000 */
[----:B------:R-:W-:Y:S01]  /*7600*/  FMNMX.FTZ R66, R63, R66, !PT ;  /* 0x000000423f427209 */ /* 0x000fe20007810000 */
[----:B------:R-:W-:Y:S01]  /*7610*/  FMUL.FTZ R69, R69, R38 ;  /* 0x0000002645457220 */ /* 0x000fe20000410000 */
[----:B------:R-:W-:Y:S01]  /*7620*/  FMNMX.FTZ R25, R61, R25, !PT ;  /* 0x000000193d197209 */ /* 0x000fe20007810000 */
[----:B------:R-:W1:Y:S01]  /*7630*/  MUFU.EX2 R37, R37 ;  /* 0x0000002500257308 */ /* 0x000e620000000800 */
[----:B------:R-:W-:Y:S01]  /*7640*/  FMNMX.FTZ R66, R50, R66, !PT ;  /* 0x0000004232427209 */ /* 0x000fe20007810000 */
[-C--:B------:R-:W-:Y:S01]  /*7650*/  FMUL.FTZ R72, R72, R38.reuse ;  /* 0x0000002648487220 */ /* 0x080fe20000410000 */
[----:B------:R-:W-:Y:S01]  /*7660*/  FMNMX.FTZ R25, R56, R25, !PT ;  /* 0x0000001938197209 */ /* 0x000fe20007810000 */
[----:B------:R-:W-:Y:S01]  /*7670*/  FMUL.FTZ R73, R73, R38 ;  /* 0x0000002649497220 */ /* 0x000fe20000410000 */
        /* <DEDUP_REMOVED lines=9> */
[----:B------:R-:W-:Y:S01]  /*7710*/  FMUL.FTZ R88, R88, R38 ;  /* 0x0000002658587220 */ /* 0x000fe20000410000 */
[----:B------:R-:W-:Y:S01]  /*7720*/  FMNMX.FTZ R25, R45, R25, !PT ;  /* 0x000000192d197209 */ /* 0x000fe20007810000 */
[-C--:B-1----:R-:W-:Y:S01]  /*7730*/  FMUL.FTZ R126, R126, R37.reuse ;  /* 0x000000257e7e7220 */ /* 0x082fe20000410000 */
        /* <DEDUP_REMOVED lines=8> */
[----:B------:R-:W-:Y:S01]  /*77c0*/  HMMA.16816.F32.BF16 R124, R20, R16, R124 ;  /* 0x00000010147c723c */ /* 0x000fe2000004187c */
[-C--:B------:R-:W-:Y:S01]  /*77d0*/  FMUL.FTZ R71, R71, R37.reuse ;  /* 0x0000002547477220 */ /* 0x080fe20000410000 */
[----:B------:R-:W-:Y:S01]  /*77e0*/  MUFU.EX2 R163, R163 ;  /* 0x000000a300a37308 */ /* 0x000fe20000000800 */
[-C--:B------:R-:W-:Y:S01]  /*77f0*/  FMUL.FTZ R74, R74, R37.reuse ;  /* 0x000000254a4a7220 */ /* 0x080fe20000410000 */
[----:B------:R-:W1:Y:S01]  /*7800*/  SHFL.BFLY PT, R26, R25, 0x2, 0x1f ;  /* 0x0c401f00191a7f89 */ /* 0x000e6200000e0000 */
[----:B------:R-:W-:-:S02]  /*7810*/  FMUL.FTZ R75, R75, R37 ;  /* 0x000000254b4b7220 */ /* 0x000fc40000410000 */
[-C--:B------:R-:W-:Y:S01]  /*7820*/  FMUL.FTZ R82, R82, R37.reuse ;  /* 0x0000002552527220 */ /* 0x080fe20000410000 */
[C---:B------:R-:W-:Y:S01]  /*7830*/  HMMA.16816.F32.BF16 R120, R20.reuse, R18, R120 ;  /* 0x000000121478723c */ /* 0x040fe20000041878 */
[-C--:B------:R-:W-:Y:S01]  /*7840*/  FMUL.FTZ R83, R83, R37.reuse ;  /* 0x0000002553537220 */ /* 0x080fe20000410000 */
[----:B------:R-:W-:Y:S01]  /*7850*/  MUFU.EX2 R153, R153 ;  /* 0x0000009900997308 */ /* 0x000fe20000000800 */
[-C--:B------:R-:W-:Y:S02]  /*7860*/  FMUL.FTZ R106, R106, R37.reuse ;  /* 0x000000256a6a7220 */ /* 0x080fe40000410000 */
[-C--:B------:R-:W-:Y:S02]  /*7870*/  FMUL.FTZ R107, R107, R37.reuse ;  /* 0x000000256b6b7220 */ /* 0x080fe40000410000 */
[----:B------:R-:W-:Y:S01]  /*7880*/  FMUL.FTZ R89, R89, R38 ;  /* 0x0000002659597220 */ /* 0x000fe20000410000 */
[----:B--2---:R-:W-:Y:S01]  /*7890*/  HMMA.16816.F32.BF16 R68, R20, R12, R68 ;  /* 0x0000000c1444723c */ /* 0x004fe20000041844 */
[-C--:B------:R-:W-:Y:S01]  /*78a0*/  FMUL.FTZ R90, R90, R37.reuse ;  /* 0x000000255a5a7220 */ /* 0x080fe20000410000 */
[----:B------:R-:W-:Y:S01]  /*78b0*/  MUFU.EX2 R145, R145 ;  /* 0x0000009100917308 */ /* 0x000fe20000000800 */
[----:B------:R-:W-:-:S02]  /*78c0*/  FMUL.FTZ R91, R91, R37 ;  /* 0x000000255b5b7220 */ /* 0x000fc40000410000 */
[-C--:B------:R-:W-:Y:S02]  /*78d0*/  FMUL.FTZ R92, R92, R38.reuse ;  /* 0x000000265c5c7220 */ /* 0x080fe40000410000 */
[----:B------:R-:W-:Y:S01]  /*78e0*/  FMUL.FTZ R93, R93, R38 ;  /* 0x000000265d5d7220 */ /* 0x000fe20000410000 */
[C---:B------:R-:W-:Y:S01]  /*78f0*/  HMMA.16816.F32.BF16 R72, R20.reuse, R14, R72 ;  /* 0x0000000e1448723c */ /* 0x040fe20000041848 */
[-C--:B------:R-:W-:Y:S01]  /*7900*/  FMUL.FTZ R94, R94, R37.reuse ;  /* 0x000000255e5e7220 */ /* 0x080fe20000410000 */
[----:B------:R-:W-:Y:S01]  /*7910*/  MUFU.EX2 R149, R149 ;  /* 0x0000009500957308 */ /* 0x000fe20000000800 */
[-C--:B------:R-:W-:Y:S01]  /*7920*/  FMUL.FTZ R95, R95, R37.reuse ;  /* 0x000000255f5f7220 */ /* 0x080fe20000410000 */
[----:B-1----:R-:W-:Y:S01]  /*7930*/  FMNMX.FTZ R26, R25, R26, !PT ;  /* 0x0000001a191a7209 */ /* 0x002fe20007810000 */
[----:B------:R-:W-:Y:S02]  /*7940*/  FFMA.FTZ R33, R219, R38, R33 ;  /* 0x00000026db217223 */ /* 0x000fe40000010021 */
[----:B------:R-:W-:Y:S01]  /*7950*/  FFMA.FTZ R36, R218, R37, R36 ;  /* 0x00000025da247223 */ /* 0x000fe20000010024 */
[----:B------:R-:W-:Y:S01]  /*7960*/  HMMA.16816.F32.BF16 R80, R20, R8, R80 ;  /* 0x000000081450723c */ /* 0x000fe20000041850 */
[----:B------:R-:W1:Y:S01]  /*7970*/  SHFL.BFLY PT, R177, R26, 0x1, 0x1f ;  /* 0x0c201f001ab17f89 */ /* 0x000e6200000e0000 */
[----:B------:R-:W-:Y:S01]  /*7980*/  MUFU.EX2 R158, R158 ;  /* 0x0000009e009e7308 */ /* 0x000fe20000000800 */
[----:B------:R-:W-:-:S02]  /*7990*/  FADD.FTZ R33, R32, R33 ;  /* 0x0000002120217221 */ /* 0x000fc40000010000 */
[----:B------:R-:W-:Y:S02]  /*79a0*/  FADD.FTZ R36, R35, R36 ;  /* 0x0000002423247221 */ /* 0x000fe40000010000 */
[----:B------:R-:W-:Y:S01]  /*79b0*/  FADD.FTZ R33, R31, R33 ;  /* 0x000000211f217221 */ /* 0x000fe20000010000 */
[----:B------:R-:W-:Y:S01]  /*79c0*/  HMMA.16816.F32.BF16 R104, R20, R10, R104 ;  /* 0x0000000a1468723c */ /* 0x000fe20000041868 */
[----:B------:R-:W-:Y:S01]  /*79d0*/  FADD.FTZ R36, R29, R36 ;  /* 0x000000241d247221 */ /* 0x000fe20000010000 */
[----:B------:R-:W-:Y:S01]  /*79e0*/  MUFU.EX2 R157, R157 ;  /* 0x0000009d009d7308 */ /* 0x000fe20000000800 */
[----:B------:R-:W-:Y:S02]  /*79f0*/  FADD.FTZ R33, R30, R33 ;  /* 0x000000211e217221 */ /* 0x000fe40000010000 */
[----:B------:R-:W-:-:S03]  /*7a00*/  FADD.FTZ R36, R28, R36 ;  /* 0x000000241c247221 */ /* 0x000fc60000010000 */
[C---:B------:R-:W-:Y:S02]  /*7a10*/  HMMA.16816.F32.BF16 R88, R20.reuse, R4, R88 ;  /* 0x000000041458723c */ /* 0x040fe40000041858 */
[----:B------:R-:W-:Y:S06]  /*7a20*/  MUFU.EX2 R143, R143 ;  /* 0x0000008f008f7308 */ /* 0x000fec0000000800 */
[----:B------:R-:W-:Y:S01]  /*7a30*/  HMMA.16816.F32.BF16 R92, R20, R6, R92 ;  /* 0x00000006145c723c */ /* 0x000fe2000004185c */
[----:B------:R-:W2:Y:S01]  /*7a40*/  SHFL.BFLY PT, R20, R66, 0x2, 0x1f ;  /* 0x0c401f0042147f89 */ /* 0x000ea200000e0000 */
[----:B-1----:R-:W-:Y:S01]  /*7a50*/  FMNMX.FTZ R177, R26, R177, !PT ;  /* 0x000000b11ab17209 */ /* 0x002fe20007810000 */
[----:B------:R-:W-:Y:S03]  /*7a60*/  MUFU.EX2 R142, R142 ;  /* 0x0000008e008e7308 */ /* 0x000fe60000000800 */
[C---:B------:R-:W-:Y:S01]  /*7a70*/  FSETP.NEU.FTZ.AND P1, PT, R177.reuse, -INF , PT ;  /* 0xff800000b100780b */ /* 0x040fe20003f3d000 */
[----:B------:R-:W-:Y:S01]  /*7a80*/  FMUL.FTZ R148, R177, c[0x0][0x23c] ;  /* 0x00008f00b1947a20 */ /* 0x000fe20000410000 */
[----:B------:R-:W-:Y:S01]  /*7a90*/  LOP3.LUT R21, R65, UR15, R170, 0x96, !PT ;  /* 0x0000000f41157c12 */ /* 0x000fe2000f8e96aa */
[----:B------:R-:W-:-:S02]  /*7aa0*/  IMAD.WIDE.U32 R64, R64, -0x2daee0ad, RZ ;  /* 0xd2511f5340407825 */ /* 0x000fc400078e00ff */
[----:B------:R-:W-:Y:S01]  /*7ab0*/  MUFU.EX2 R140, R140 ;  /* 0x0000008c008c7308 */ /* 0x000fe20000000800 */
[----:B------:R-:W-:Y:S01]  /*7ac0*/  FSEL R148, R148, RZ, P1 ;  /* 0x000000ff94947208 */ /* 0x000fe20000800000 */
[----:B------:R-:W-:-:S04]  /*7ad0*/  IMAD.WIDE.U32 R250, R21, -0x2daee0ad, RZ ;  /* 0xd2511f5315fa7825 */ /* 0x000fc800078e00ff */
[----:B------:R-:W-:Y:S01]  /*7ae0*/  FFMA.FTZ R132, R59, c[0x0][0x23c], -R148 ;  /* 0x00008f003b847a23 */ /* 0x000fe20000010894 */
[----:B------:R-:W-:Y:S01]  /*7af0*/  LOP3.LUT R21, R251, UR12, R242, 0x96, !PT ;  /* 0x0000000cfb157c12 */ /* 0x000fe2000f8e96f2 */
[----:B------:R-:W-:Y:S01]  /*7b00*/  FFMA.FTZ R67, R58, c[0x0][0x23c], -R148 ;  /* 0x00008f003a437a23 */ /* 0x000fe20000010894 */
[----:B------:R-:W-:Y:S01]  /*7b10*/  LOP3.LUT R250, R65, UR10, R250, 0x96, !PT ;  /* 0x0000000a41fa7c12 */ /* 0x000fe2000f8e96fa */
[----:B------:R-:W-:Y:S01]  /*7b20*/  FFMA.FTZ R65, R224, c[0x0][0x23c], -R148 ;  /* 0x00008f00e0417a23 */ /* 0x000fe20000010894 */
[----:B------:R-:W-:Y:S01]  /*7b30*/  MUFU.EX2 R144, R144 ;  /* 0x0000009000907308 */ /* 0x000fe20000000800 */
[----:B------:R-:W-:Y:S01]  /*7b40*/  IMAD.WIDE.U32 R246, R21, -0x326172a9, RZ ;  /* 0xcd9e8d5715f67825 */ /* 0x000fe200078e00ff */
[----:B--2---:R-:W-:-:S03]  /*7b50*/  FMNMX.FTZ R66, R66, R20, !PT ;  /* 0x0000001442427209 */ /* 0x004fc60007810000 */
[----:B------:R-:W-:Y:S01]  /*7b60*/  IMAD.WIDE.U32 R250, R250, -0x326172a9, RZ ;  /* 0xcd9e8d57fafa7825 */ /* 0x000fe200078e00ff */
[----:B------:R-:W-:Y:S01]  /*7b70*/  LOP3.LUT R21, R247, UR11, R240, 0x96, !PT ;  /* 0x0000000bf7157c12 */ /* 0x000fe2000f8e96f0 */
[----:B------:R-:W1:Y:S01]  /*7b80*/  SHFL.BFLY PT, R176, R66, 0x1, 0x1f ;  /* 0x0c201f0042b07f89 */ /* 0x000e6200000e0000 */
[----:B------:R-:W-:Y:S02]  /*7b90*/  MUFU.EX2 R65, R65 ;  /* 0x0000004100417308 */ /* 0x000fe40000000800 */
[----:B------:R-:W-:Y:S01]  /*7ba0*/  LOP3.LUT R246, R251, UR9, R246, 0x96, !PT ;  /* 0x00000009fbf67c12 */ /* 0x000fe2000f8e96f6 */
[----:B------:R-:W-:-:S04]  /*7bb0*/  IMAD.WIDE.U32 R20, R21, -0x2daee0ad, RZ ;  /* 0xd2511f5315147825 */ /* 0x000fc800078e00ff */
[----:B------:R-:W-:Y:S01]  /*7bc0*/  IMAD.WIDE.U32 R246, R246, -0x2daee0ad, RZ ;  /* 0xd2511f53f6f67825 */ /* 0x000fe200078e00ff */
[----:B------:R-:W-:Y:S01]  /*7bd0*/  LOP3.LUT R248, R21, UR8, R64, 0x96, !PT ;  /* 0x0000000815f87c12 */ /* 0x000fe2000f8e9640 */
[----:B------:R-:W-:Y:S02]  /*7be0*/  MUFU.EX2 R132, R132 ;  /* 0x0000008400847308 */ /* 0x000fe40000000800 */
[----:B------:R-:W-:Y:S01]  /*7bf0*/  FFMA.FTZ R160, R160, c[0x0][0x23c], -R148 ;  /* 0x00008f00a0a07a23 */ /* 0x000fe20000010894 */
[----:B------:R-:W-:Y:S01]  /*7c00*/  LOP3.LUT R20, R247, UR6, R20, 0x96, !PT ;  /* 0x00000006f7147c12 */ /* 0x000fe2000f8e9614 */
[----:B------:R-:W-:-:S04]  /*7c10*/  IMAD.WIDE.U32 R248, R248, -0x326172a9, RZ ;  /* 0xcd9e8d57f8f87825 */ /* 0x000fc800078e00ff */
[----:B------:R-:W-:Y:S01]  /*7c20*/  IMAD.WIDE.U32 R22, R20, -0x326172a9, RZ ;  /* 0xcd9e8d5714167825 */ /* 0x000fe200078e00ff */
[----:B------:R-:W-:Y:S03]  /*7c30*/  MUFU.EX2 R67, R67 ;  /* 0x0000004300437308 */ /* 0x000fe60000000800 */
[--C-:B------:R-:W-:Y:S01]  /*7c40*/  FFMA.FTZ R56, R56, c[0x0][0x23c], -R148.reuse ;  /* 0x00008f0038387a23 */ /* 0x100fe20000010894 */
[C---:B------:R-:W-:Y:S01]  /*7c50*/  LOP3.LUT R20, R22.reuse, 0xffff, RZ, 0xc0, !PT ;  /* 0x0000ffff16147812 */ /* 0x040fe200078ec0ff */
[--C-:B------:R-:W-:Y:S01]  /*7c60*/  FFMA.FTZ R55, R55, c[0x0][0x23c], -R148.reuse ;  /* 0x00008f0037377a23 */ /* 0x100fe20000010894 */
[----:B------:R-:W-:Y:S01]  /*7c70*/  LOP3.LUT R21, R22, 0xff, RZ, 0xc0, !PT ;  /* 0x000000ff16157812 */ /* 0x000fe200078ec0ff */
[----:B------:R-:W-:Y:S01]  /*7c80*/  FFMA.FTZ R60, R60, c[0x0][0x23c], -R148 ;  /* 0x00008f003c3c7a23 */ /* 0x000fe20000010894 */
[----:B------:R-:W-:Y:S01]  /*7c90*/  SHF.R.U32.HI R20, RZ, 0x8, R20 ;  /* 0x00000008ff147819 */ /* 0x000fe20000011614 */
[----:B------:R-:W-:Y:S01]  /*7ca0*/  MUFU.EX2 R160, R160 ;  /* 0x000000a000a07308 */ /* 0x000fe20000000800 */
[----:B-1----:R-:W-:Y:S01]  /*7cb0*/  FMNMX.FTZ R176, R66, R176, !PT ;  /* 0x000000b042b07209 */ /* 0x002fe20007810000 */
[----:B------:R-:W-:Y:S01]  /*7cc0*/  FFMA.FTZ R66, R175, c[0x0][0x23c], -R148 ;  /* 0x00008f00af427a23 */ /* 0x000fe20000010894 */
[----:B------:R-:W-:Y:S01]  /*7cd0*/  PRMT R21, R21, 0x5410, R20 ;  /* 0x0000541015157816 */ /* 0x000fe20000000014 */
[----:B------:R-:W-:Y:S01]  /*7ce0*/  FFMA.FTZ R61, R61, c[0x0][0x23c], -R148 ;  /* 0x00008f003d3d7a23 */ /* 0x000fe20000010894 */
[--C-:B------:R-:W-:Y:S01]  /*7cf0*/  SHF.R.U32.HI R20, RZ, 0x10, R22.reuse ;  /* 0x00000010ff147819 */ /* 0x100fe20000011616 */
[----:B------:R-:W-:Y:S01]  /*7d00*/  FMUL.FTZ R141, R176, c[0x0][0x23c] ;  /* 0x00008f00b08d7a20 */ /* 0x000fe20000410000 */
[----:B------:R-:W-:Y:S01]  /*7d10*/  SHF.R.U32.HI R22, RZ, 0x18, R22 ;  /* 0x00000018ff167819 */ /* 0x000fe20000011616 */
[----:B------:R-:W1:Y:S01]  /*7d20*/  MUFU.EX2 R66, R66 ;  /* 0x0000004200427308 */ /* 0x000e620000000800 */
[----:B------:R-:W-:Y:S01]  /*7d30*/  LOP3.LUT R20, R20, 0xff, RZ, 0xc0, !PT ;  /* 0x000000ff14147812 */ /* 0x000fe200078ec0ff */
[--C-:B------:R-:W-:Y:S01]  /*7d40*/  HSET2.LE.AND R21, R21, R41.reuse, PT ;  /* 0x0000002915157233 */ /* 0x100fe20003803000 */
[----:B------:R-:W-:Y:S01]  /*7d50*/  FSETP.NEU.FTZ.AND P0, PT, R176, -INF , PT ;  /* 0xff800000b000780b */ /* 0x000fe20003f1d000 */
[----:B------:R-:W-:Y:S01]  /*7d60*/  FFMA.FTZ R44, R44, c[0x0][0x23c], -R148 ;  /* 0x00008f002c2c7a23 */ /* 0x000fe20000010894 */
[----:B------:R-:W-:Y:S01]  /*7d70*/  PRMT R20, R20, 0x5410, R22 ;  /* 0x0000541014147816 */ /* 0x000fe20000000016 */
[----:B------:R-:W-:Y:S01]  /*7d80*/  FFMA.FTZ R45, R45, c[0x0][0x23c], -R148 ;  /* 0x00008f002d2d7a23 */ /* 0x000fe20000010894 */
[----:B------:R-:W-:Y:S01]  /*7d90*/  LOP3.LUT R22, R23, UR16, R248, 0x96, !PT ;  /* 0x0000001017167c12 */ /* 0x000fe2000f8e96f8 */
[----:B------:R-:W-:Y:S01]  /*7da0*/  MUFU.EX2 R56, R56 ;  /* 0x0000003800387308 */ /* 0x000fe20000000800 */
[----:B------:R-:W-:Y:S01]  /*7db0*/  FSEL R141, R141, RZ, P0 ;  /* 0x000000ff8d8d7208 */ /* 0x000fe20000000000 */
[----:B------:R-:W-:Y:S01]  /*7dc0*/  HSET2.LE.AND R20, R20, R41, PT ;  /* 0x0000002914147233 */ /* 0x000fe20003803000 */
[----:B------:R-:W-:Y:S01]  /*7dd0*/  LOP3.LUT R25, R22, 0xffff, RZ, 0xc0, !PT ;  /* 0x0000ffff16197812 */ /* 0x000fe200078ec0ff */
[----:B------:R-:W-:Y:S01]  /*7de0*/  FFMA.FTZ R40, R40, c[0x0][0x23c], -R148 ;  /* 0x00008f0028287a23 */ /* 0x000fe20000010894 */
[----:B------:R-:W-:Y:S01]  /*7df0*/  LOP3.LUT R23, R22, 0xff, RZ, 0xc0, !PT ;  /* 0x000000ff16177812 */ /* 0x000fe200078ec0ff */
[----:B------:R-:W-:Y:S01]  /*7e00*/  FFMA.FTZ R59, R174, c[0x0][0x23c], -R141 ;  /* 0x00008f00ae3b7a23 */ /* 0x000fe2000001088d */
[----:B------:R-:W-:Y:S01]  /*7e10*/  SHF.R.U32.HI R25, RZ, 0x8, R25 ;  /* 0x00000008ff197819 */ /* 0x000fe20000011619 */
[--C-:B------:R-:W-:Y:S01]  /*7e20*/  FFMA.FTZ R58, R178, c[0x0][0x23c], -R141.reuse ;  /* 0x00008f00b23a7a23 */ /* 0x100fe2000001088d */
[--C-:B------:R-:W-:Y:S01]  /*7e30*/  SHF.R.U32.HI R26, RZ, 0x18, R22.reuse ;  /* 0x00000018ff1a7819 */ /* 0x100fe20000011616 */
[----:B------:R-:W-:Y:S01]  /*7e40*/  FFMA.FTZ R64, R154, c[0x0][0x23c], -R141 ;  /* 0x00008f009a407a23 */ /* 0x000fe2000001088d */
[----:B------:R-:W-:Y:S01]  /*7e50*/  PRMT R25, R23, 0x5410, R25 ;  /* 0x0000541017197816 */ /* 0x000fe20000000019 */
[----:B------:R-:W-:Y:S01]  /*7e60*/  MUFU.EX2 R59, R59 ;  /* 0x0000003b003b7308 */ /* 0x000fe20000000800 */
[----:B------:R-:W-:Y:S01]  /*7e70*/  SHF.R.U32.HI R23, RZ, 0x10, R22 ;  /* 0x00000010ff177819 */ /* 0x000fe20000011616 */
[----:B------:R-:W-:Y:S01]  /*7e80*/  FFMA.FTZ R133, R155, c[0x0][0x23c], -R141 ;  /* 0x00008f009b857a23 */ /* 0x000fe2000001088d */
[----:B------:R-:W-:Y:S01]  /*7e90*/  FSEL R22, R177, RZ, P1 ;  /* 0x000000ffb1167208 */ /* 0x000fe20000800000 */
[--C-:B------:R-:W-:Y:S01]  /*7ea0*/  FFMA.FTZ R155, R165, c[0x0][0x23c], -R54.reuse ;  /* 0x00008f00a59b7a23 */ /* 0x100fe20000010836 */
[----:B------:R-:W-:Y:S01]  /*7eb0*/  LOP3.LUT R23, R23, 0xff, RZ, 0xc0, !PT ;  /* 0x000000ff17177812 */ /* 0x000fe200078ec0ff */
[----:B------:R-:W-:Y:S01]  /*7ec0*/  FFMA.FTZ R154, R166, c[0x0][0x23c], -R54 ;  /* 0x00008f00a69a7a23 */ /* 0x000fe20000010836 */
[----:B------:R-:W-:Y:S01]  /*7ed0*/  LOP3.LUT R248, R249, UR7, R250, 0x96, !PT ;  /* 0x00000007f9f87c12 */ /* 0x000fe2000f8e96fa */
[----:B------:R-:W2:Y:S01]  /*7ee0*/  MUFU.EX2 R58, R58 ;  /* 0x0000003a003a7308 */ /* 0x000ea20000000800 */
[----:B------:R-:W-:Y:S01]  /*7ef0*/  PRMT R26, R23, 0x5410, R26 ;  /* 0x00005410171a7816 */ /* 0x000fe2000000001a */
[----:B------:R-:W-:Y:S01]  /*7f00*/  FADD.FTZ R22, R136, -R22 ;  /* 0x8000001688167221 */ /* 0x000fe20000010000 */
[----:B------:R-:W-:Y:S01]  /*7f10*/  FSEL R23, R176, RZ, P0 ;  /* 0x000000ffb0177208 */ /* 0x000fe20000000000 */
[----:B------:R-:W-:Y:S01]  /*7f20*/  FFMA.FTZ R136, R169, c[0x0][0x23c], -R139 ;  /* 0x00008f00a9887a23 */ /* 0x000fe2000001088b */
[----:B------:R-:W-:Y:S01]  /*7f30*/  IADD3 R174, R179, 0x1, RZ ;  /* 0x00000001b3ae7810 */ /* 0x000fe20007ffe0ff */
[----:B------:R-:W-:Y:S01]  /*7f40*/  FFMA.FTZ R165, R161, c[0x0][0x23c], -R148 ;  /* 0x00008f00a1a57a23 */ /* 0x000fe20000010894 */
[----:B------:R-:W-:Y:S01]  /*7f50*/  ISETP.GE.AND P0, PT, R217, 0x3, PT ;  /* 0x00000003d900780c */ /* 0x000fe20003f06270 */
[----:B------:R-:W-:Y:S01]  /*7f60*/  FADD.FTZ R23, R135, -R23 ;  /* 0x8000001787177221 */ /* 0x000fe20000010000 */
[----:B------:R-:W-:Y:S01]  /*7f70*/  MUFU.EX2 R64, R64 ;  /* 0x0000004000407308 */ /* 0x000fe20000000800 */
[----:B------:R-:W-:Y:S01]  /*7f80*/  FMUL.FTZ R135, R22, c[0x0][0x23c] ;  /* 0x00008f0016877a20 */ /* 0x000fe20000410000 */
[----:B-1----:R-:W-:Y:S01]  /*7f90*/  F2FP.BF16.PACK_AB R22, R65, R66 ;  /* 0x000000424116723e */ /* 0x002fe200000010ff */
[----:B------:R-:W-:Y:S01]  /*7fa0*/  FMUL.FTZ R134, R23, c[0x0][0x23c] ;  /* 0x00008f0017867a20 */ /* 0x000fe20000410000 */
[----:B------:R-:W-:Y:S01]  /*7fb0*/  LOP3.LUT R174, R227, UR21, R174, 0x96, !PT ;  /* 0x00000015e3ae7c12 */ /* 0x000fe2000f8e96ae */
[--C-:B------:R-:W-:Y:S01]  /*7fc0*/  FFMA.FTZ R161, R162, c[0x0][0x23c], -R148.reuse ;  /* 0x00008f00a2a17a23 */ /* 0x100fe20000010894 */
[----:B------:R-:W-:Y:S01]  /*7fd0*/  LOP3.LUT R22, R21, R22, RZ, 0xc0, !PT ;  /* 0x0000001615167212 */ /* 0x000fe200078ec0ff */
[----:B------:R-:W-:Y:S01]  /*7fe0*/  FFMA.FTZ R162, R164, c[0x0][0x23c], -R148 ;  /* 0x00008f00a4a27a23 */ /* 0x000fe20000010894 */
[----:B------:R-:W1:Y:S01]  /*7ff0*/  MUFU.EX2 R133, R133 ;  /* 0x0000008500857308 */ /* 0x000e620000000800 */
[----:B--2---:R-:W-:Y:S01]  /*8000*/  F2FP.BF16.PACK_AB R23, R58, R59 ;  /* 0x0000003b3a17723e */ /* 0x004fe200000010ff */
[----:B------:R-:W-:Y:S01]  /*8010*/  IMAD.WIDE.U32 R248, R248, -0x2daee0ad, RZ ;  /* 0xd2511f53f8f87825 */ /* 0x000fe200078e00ff */
[----:B------:R-:W-:-:S02]  /*8020*/  F2FP.BF16.PACK_AB R21, R67, R132 ;  /* 0x000000844315723e */ /* 0x000fc400000010ff */
[----:B------:R-:W-:Y:S01]  /*8030*/  LOP3.LUT R23, R20, R23, RZ, 0xc0, !PT ;  /* 0x0000001714177212 */ /* 0x000fe200078ec0ff */
[--C-:B------:R-:W-:Y:S01]  /*8040*/  HSET2.LE.AND R20, R25, R41.reuse, PT ;  /* 0x0000002919147233 */ /* 0x100fe20003803000 */
[--C-:B------:R-:W-:Y:S01]  /*8050*/  FFMA.FTZ R156, R156, c[0x0][0x23c], -R141.reuse ;  /* 0x00008f009c9c7a23 */ /* 0x100fe2000001088d */
[----:B------:R-:W2:Y:S01]  /*8060*/  MUFU.EX2 R135, R135 ;  /* 0x0000008700877308 */ /* 0x000ea20000000800 */
[--C-:B------:R-:W-:Y:S01]  /*8070*/  FFMA.FTZ R159, R159, c[0x0][0x23c], -R141.reuse ;  /* 0x00008f009f9f7a23 */ /* 0x100fe2000001088d */
[----:B------:R-:W-:Y:S01]  /*8080*/  LOP3.LUT R246, R249, UR17, R246, 0x96, !PT ;  /* 0x00000011f9f67c12 */ /* 0x000fe2000f8e96f6 */
[----:B------:R-:W-:Y:S01]  /*8090*/  FFMA.FTZ R150, R150, c[0x0][0x23c], -R141 ;  /* 0x00008f0096967a23 */ /* 0x000fe2000001088d */
[----:B------:R-:W-:Y:S01]  /*80a0*/  LOP3.LUT R20, R20, R21, RZ, 0xc0, !PT ;  /* 0x0000001514147212 */ /* 0x000fe200078ec0ff */
[----:B------:R-:W-:Y:S01]  /*80b0*/  HSET2.LE.AND R21, R26, R41, PT ;  /* 0x000000291a157233 */ /* 0x000fe20003803000 */
[----:B------:R-:W-:Y:S01]  /*80c0*/  LOP3.LUT R26, R27, UR7, R152, 0x96, !PT ;  /* 0x000000071b1a7c12 */ /* 0x000fe2000f8e9698 */
[----:B------:R-:W-:Y:S01]  /*80d0*/  FFMA.FTZ R152, R147, c[0x0][0x23c], -R139 ;  /* 0x00008f0093987a23 */ /* 0x000fe2000001088b */
[----:B------:R-:W3:Y:S01]  /*80e0*/  MUFU.EX2 R134, R134 ;  /* 0x0000008600867308 */ /* 0x000ee20000000800 */
[----:B-1----:R-:W-:Y:S01]  /*80f0*/  F2FP.BF16.PACK_AB R25, R133, R64 ;  /* 0x000000408519723e */ /* 0x002fe200000010ff */
[----:B------:R-:W-:Y:S01]  /*8100*/  FFMA.FTZ R151, R151, c[0x0][0x23c], -R141 ;  /* 0x00008f0097977a23 */ /* 0x000fe2000001088d */
[----:B------:R-:W-:Y:S01]  /*8110*/  LOP3.LUT R166, R246, 0xffff, RZ, 0xc0, !PT ;  /* 0x0000fffff6a67812 */ /* 0x000fe200078ec0ff */
[----:B------:R-:W-:Y:S01]  /*8120*/  IMAD.WIDE.U32 R26, R26, -0x2daee0ad, RZ ;  /* 0xd2511f531a1a7825 */ /* 0x000fe200078e00ff */
[----:B------:R-:W-:-:S02]  /*8130*/  LOP3.LUT R21, R21, R25, RZ, 0xc0, !PT ;  /* 0x0000001915157212 */ /* 0x000fc400078ec0ff */
[----:B------:R-:W-:Y:S01]  /*8140*/  SHF.R.U32.HI R164, RZ, 0x10, R246 ;  /* 0x00000010ffa47819 */ /* 0x000fe200000116f6 */
[-C--:B--2---:R-:W-:Y:S01]  /*8150*/  FMUL.FTZ R108, R108, R135.reuse ;  /* 0x000000876c6c7220 */ /* 0x084fe20000410000 */
[----:B------:R-:W-:Y:S01]  /*8160*/  MUFU.EX2 R136, R136 ;  /* 0x0000008800887308 */ /* 0x000fe20000000800 */
[-C--:B------:R-:W-:Y:S01]  /*8170*/  FMUL.FTZ R109, R109, R135.reuse ;  /* 0x000000876d6d7220 */ /* 0x080fe20000410000 */
[----:B------:R-:W-:Y:S01]  /*8180*/  SHF.R.U32.HI R166, RZ, 0x8, R166 ;  /* 0x00000008ffa67819 */ /* 0x000fe200000116a6 */
[-C--:B------:R-:W-:Y:S01]  /*8190*/  FMUL.FTZ R112, R112, R135.reuse ;  /* 0x0000008770707220 */ /* 0x080fe20000410000 */
[----:B------:R-:W-:Y:S01]  /*81a0*/  LOP3.LUT R164, R164, 0xff, RZ, 0xc0, !PT ;  /* 0x000000ffa4a47812 */ /* 0x000fe200078ec0ff */
[----:B------:R-:W-:Y:S02]  /*81b0*/  FMUL.FTZ R113, R113, R135 ;  /* 0x0000008771717220 */ /* 0x000fe40000410000 */
[-C--:B---3--:R-:W-:Y:S01]  /*81c0*/  FMUL.FTZ R110, R110, R134.reuse ;  /* 0x000000866e6e7220 */ /* 0x088fe20000410000 */
[----:B------:R-:W-:Y:S01]  /*81d0*/  MUFU.EX2 R155, R155 ;  /* 0x0000009b009b7308 */ /* 0x000fe20000000800 */
[----:B------:R-:W-:-:S02]  /*81e0*/  FMUL.FTZ R111, R111, R134 ;  /* 0x000000866f6f7220 */ /* 0x000fc40000410000 */
[-C--:B------:R-:W-:Y:S02]  /*81f0*/  FMUL.FTZ R114, R114, R134.reuse ;  /* 0x0000008672727220 */ /* 0x080fe40000410000 */
[-C--:B------:R-:W-:Y:S02]  /*8200*/  FMUL.FTZ R115, R115, R134.reuse ;  /* 0x0000008673737220 */ /* 0x080fe40000410000 */
[-C--:B------:R-:W-:Y:S01]  /*8210*/  FMUL.FTZ R84, R84, R135.reuse ;  /* 0x0000008754547220 */ /* 0x080fe20000410000 */
[----:B------:R-:W-:Y:S01]  /*8220*/  HMMA.16816.F32.BF16 R108, R20, R14, R108 ;  /* 0x0000000e146c723c */ /* 0x000fe2000004186c */
[----:B------:R-:W-:Y:S01]  /*8230*/  FMUL.FTZ R85, R85, R135 ;  /* 0x0000008755557220 */ /* 0x000fe20000410000 */
[----:B------:R-:W-:Y:S01]  /*8240*/  MUFU.EX2 R147, R171 ;  /* 0x000000ab00937308 */ /* 0x000fe20000000800 */
[-C--:B------:R-:W-:Y:S02]  /*8250*/  FMUL.FTZ R86, R86, R134.reuse ;  /* 0x0000008656567220 */ /* 0x080fe40000410000 */
[----:B------:R-:W-:-:S02]  /*8260*/  FMUL.FTZ R87, R87, R134 ;  /* 0x0000008657577220 */ /* 0x000fc40000410000 */
[-C--:B------:R-:W-:Y:S01]  /*8270*/  FMUL.FTZ R76, R76, R135.reuse ;  /* 0x000000874c4c7220 */ /* 0x080fe20000410000 */
[C---:B------:R-:W-:Y:S01]  /*8280*/  HMMA.16816.F32.BF16 R112, R20.reuse, R12, R112 ;  /* 0x0000000c1470723c */ /* 0x040fe20000041870 */
[-C--:B------:R-:W-:Y:S01]  /*8290*/  FMUL.FTZ R77, R77, R135.reuse ;  /* 0x000000874d4d7220 */ /* 0x080fe20000410000 */
[----:B------:R-:W-:Y:S01]  /*82a0*/  LOP3.LUT R14, R26, 0xffff, RZ, 0xc0, !PT ;  /* 0x0000ffff1a0e7812 */ /* 0x000fe200078ec0ff */
[-C--:B------:R-:W-:Y:S01]  /*82b0*/  FMUL.FTZ R78, R78, R134.reuse ;  /* 0x000000864e4e7220 */ /* 0x080fe20000410000 */
[----:B------:R-:W1:Y:S01]  /*82c0*/  MUFU.EX2 R152, R152 ;  /* 0x0000009800987308 */ /* 0x000e620000000800 */
[----:B------:R-:W-:Y:S02]  /*82d0*/  FMUL.FTZ R79, R79, R134 ;  /* 0x000000864f4f7220 */ /* 0x000fe40000410000 */
[----:B------:R-:W-:Y:S01]  /*82e0*/  LOP3.LUT R12, R27, UR17, R24, 0x96, !PT ;  /* 0x000000111b0c7c12 */ /* 0x000fe2000f8e9618 */
[----:B------:R-:W-:Y:S01]  /*82f0*/  HMMA.16816.F32.BF16 R84, R20, R10, R84 ;  /* 0x0000000a1454723c */ /* 0x000fe20000041854 */
[----:B------:R-:W-:Y:S01]  /*8300*/  SHF.R.U32.HI R13, RZ, 0x10, R26 ;  /* 0x00000010ff0d7819 */ /* 0x000fe2000001161a */
[-C--:B------:R-:W-:Y:S01]  /*8310*/  FMUL.FTZ R100, R100, R135.reuse ;  /* 0x0000008764647220 */ /* 0x080fe20000410000 */
[----:B------:R-:W-:Y:S01]  /*8320*/  SHF.R.U32.HI R15, RZ, 0x10, R12 ;  /* 0x00000010ff0f7819 */ /* 0x000fe2000001160c */
[----:B------:R-:W2:Y:S01]  /*8330*/  MUFU.EX2 R154, R154 ;  /* 0x0000009a009a7308 */ /* 0x000ea20000000800 */
[----:B------:R-:W-:-:S02]  /*8340*/  FMUL.FTZ R101, R101, R135 ;  /* 0x0000008765657220 */ /* 0x000fc40000410000 */
[----:B------:R-:W-:Y:S01]  /*8350*/  SHF.R.U32.HI R10, RZ, 0x8, R14 ;  /* 0x00000008ff0a7819 */ /* 0x000fe2000001160e */
[C---:B------:R-:W-:Y:S01]  /*8360*/  HMMA.16816.F32.BF16 R76, R20.reuse, R8, R76 ;  /* 0x00000008144c723c */ /* 0x040fe2000004184c */
[----:B------:R-:W-:Y:S01]  /*8370*/  LOP3.LUT R14, R12, 0xffff, RZ, 0xc0, !PT ;  /* 0x0000ffff0c0e7812 */ /* 0x000fe200078ec0ff */
[-C--:B------:R-:W-:Y:S01]  /*8380*/  FMUL.FTZ R102, R102, R134.reuse ;  /* 0x0000008666667220 */ /* 0x080fe20000410000 */
[----:B------:R-:W-:Y:S01]  /*8390*/  LOP3.LUT R11, R13, 0xff, RZ, 0xc0, !PT ;  /* 0x000000ff0d0b7812 */ /* 0x000fe200078ec0ff */
[-C--:B------:R-:W-:Y:S01]  /*83a0*/  FMUL.FTZ R103, R103, R134.reuse ;  /* 0x0000008667677220 */ /* 0x080fe20000410000 */
[----:B------:R-:W-:Y:S01]  /*83b0*/  LOP3.LUT R13, R12, 0xff, RZ, 0xc0, !PT ;  /* 0x000000ff0c0d7812 */ /* 0x000fe200078ec0ff */
[-C--:B------:R-:W-:Y:S01]  /*83c0*/  FMUL.FTZ R128, R128, R135.reuse ;  /* 0x0000008780807220 */ /* 0x080fe20000410000 */
[----:B------:R-:W-:Y:S01]  /*83d0*/  LOP3.LUT R9, R26, 0xff, RZ, 0xc0, !PT ;  /* 0x000000ff1a097812 */ /* 0x000fe200078ec0ff */
[-C--:B------:R-:W-:Y:S01]  /*83e0*/  FMUL.FTZ R129, R129, R135.reuse ;  /* 0x0000008781817220 */ /* 0x080fe20000410000 */
[----:B------:R-:W-:Y:S01]  /*83f0*/  SHF.R.U32.HI R8, RZ, 0x18, R26 ;  /* 0x00000018ff087819 */ /* 0x000fe2000001161a */
[-C--:B------:R-:W-:Y:S01]  /*8400*/  FMUL.FTZ R130, R130, R134.reuse ;  /* 0x0000008682827220 */ /* 0x080fe20000410000 */
[----:B------:R-:W-:Y:S01]  /*8410*/  SHF.R.U32.HI R12, RZ, 0x18, R12 ;  /* 0x00000018ff0c7819 */ /* 0x000fe2000001160c */
[-C--:B------:R-:W-:Y:S01]  /*8420*/  FMUL.FTZ R131, R131, R134.reuse ;  /* 0x0000008683837220 */ /* 0x080fe20000410000 */
[----:B------:R-:W-:Y:S01]  /*8430*/  SHF.R.U32.HI R14, RZ, 0x8, R14 ;  /* 0x00000008ff0e7819 */ /* 0x000fe2000001160e */
[-C--:B------:R-:W-:Y:S01]  /*8440*/  FMUL.FTZ R116, R116, R135.reuse ;  /* 0x0000008774747220 */ /* 0x080fe20000410000 */
[----:B------:R-:W-:Y:S01]  /*8450*/  LOP3.LUT R15, R15, 0xff, RZ, 0xc0, !PT ;  /* 0x000000ff0f0f7812 */ /* 0x000fe200078ec0ff */
[-C--:B------:R-:W-:Y:S01]  /*8460*/  FMUL.FTZ R117, R117, R135.reuse ;  /* 0x0000008775757220 */ /* 0x080fe20000410000 */
[----:B------:R-:W-:Y:S01]  /*8470*/  PRMT R10, R9, 0x5410, R10 ;  /* 0x00005410090a7816 */ /* 0x000fe2000000000a */
[-C--:B------:R-:W-:Y:S01]  /*8480*/  FMUL.FTZ R118, R118, R134.reuse ;  /* 0x0000008676767220 */ /* 0x080fe20000410000 */
[----:B------:R-:W-:Y:S01]  /*8490*/  PRMT R11, R11, 0x5410, R8 ;  /* 0x000054100b0b7816 */ /* 0x000fe20000000008 */
[-C--:B------:R-:W-:Y:S01]  /*84a0*/  FMUL.FTZ R119, R119, R134.reuse ;  /* 0x0000008677777220 */ /* 0x080fe20000410000 */
[----:B------:R-:W-:Y:S01]  /*84b0*/  PRMT R9, R13, 0x5410, R14 ;  /* 0x000054100d097816 */ /* 0x000fe2000000000e */
[-C--:B------:R-:W-:Y:S01]  /*84c0*/  FMUL.FTZ R96, R96, R135.reuse ;  /* 0x0000008760607220 */ /* 0x080fe20000410000 */
[----:B------:R-:W-:Y:S01]  /*84d0*/  PRMT R8, R15, 0x5410, R12 ;  /* 0x000054100f087816 */ /* 0x000fe2000000000c */
[----:B------:R-:W-:Y:S01]  /*84e0*/  FMUL.FTZ R97, R97, R135 ;  /* 0x0000008761617220 */ /* 0x000fe20000410000 */
[C---:B------:R-:W-:Y:S01]  /*84f0*/  HMMA.16816.F32.BF16 R100, R20.reuse, R4, R100 ;  /* 0x000000041464723c */ /* 0x040fe20000041864 */
[-C--:B------:R-:W-:Y:S01]  /*8500*/  FMUL.FTZ R98, R98, R134.reuse ;  /* 0x0000008662627220 */ /* 0x080fe20000410000 */
[--C-:B------:R-:W-:Y:S01]  /*8510*/  HSET2.LE.AND R10, R10, R41.reuse, PT ;  /* 0x000000290a0a7233 */ /* 0x100fe20003803000 */
[----:B------:R-:W-:Y:S01]  /*8520*/  FMUL.FTZ R99, R99, R134 ;  /* 0x0000008663637220 */ /* 0x000fe20000410000 */
[--C-:B------:R-:W-:Y:S01]  /*8530*/  HSET2.LE.AND R11, R11, R41.reuse, PT ;  /* 0x000000290b0b7233 */ /* 0x100fe20003803000 */
[----:B-1----:R-:W-:Y:S01]  /*8540*/  F2FP.BF16.PACK_AB R26, R152, R147 ;  /* 0x00000093981a723e */ /* 0x002fe200000010ff */
[--C-:B------:R-:W-:Y:S01]  /*8550*/  HSET2.LE.AND R24, R9, R41.reuse, PT ;  /* 0x0000002909187233 */ /* 0x100fe20003803000 */
[----:B------:R-:W-:Y:S01]  /*8560*/  F2FP.BF16.PACK_AB R5, R146, R136 ;  /* 0x000000889205723e */ /* 0x000fe200000010ff */
[----:B------:R-:W-:Y:S01]  /*8570*/  HSET2.LE.AND R25, R8, R41, PT ;  /* 0x0000002908197233 */ /* 0x000fe20003803000 */
[----:B------:R-:W-:Y:S01]  /*8580*/  F2FP.BF16.PACK_AB R4, R163, R155 ;  /* 0x0000009ba304723e */ /* 0x000fe200000010ff */
[C---:B------:R-:W-:Y:S01]  /*8590*/  HMMA.16816.F32.BF16 R128, R20.reuse, R16, R128 ;  /* 0x000000101480723c */ /* 0x040fe20000041880 */
[----:B--2---:R-:W-:Y:S01]  /*85a0*/  F2FP.BF16.PACK_AB R27, R153, R154 ;  /* 0x0000009a991b723e */ /* 0x004fe200000010ff */
[----:B------:R-:W1:Y:S01]  /*85b0*/  LDSM.16.MT88.4 R12, [R186+0x6800] ;  /* 0x00680000ba0c783b */ /* 0x000e620000004200 */
[----:B------:R-:W-:Y:S01]  /*85c0*/  LOP3.LUT R26, R10, R26, RZ, 0xc0, !PT ;  /* 0x0000001a0a1a7212 */ /* 0x000fe200078ec0ff */
[----:B------:R-:W-:Y:S01]  /*85d0*/  MUFU.EX2 R161, R161 ;  /* 0x000000a100a17308 */ /* 0x000fe20000000800 */
[----:B------:R-:W-:Y:S01]  /*85e0*/  LOP3.LUT R27, R11, R27, RZ, 0xc0, !PT ;  /* 0x0000001b0b1b7212 */ /* 0x000fe200078ec0ff */
[----:B------:R-:W-:Y:S01]  /*85f0*/  IMAD.WIDE.U32 R174, R174, -0x326172a9, RZ ;  /* 0xcd9e8d57aeae7825 */ /* 0x000fe200078e00ff */
[----:B------:R-:W-:Y:S01]  /*8600*/  LOP3.LUT R24, R24, R5, RZ, 0xc0, !PT ;  /* 0x0000000518187212 */ /* 0x000fe200078ec0ff */
[C---:B------:R-:W-:Y:S01]  /*8610*/  HMMA.16816.F32.BF16 R116, R20.reuse, R18, R116 ;  /* 0x000000121474723c */ /* 0x040fe20000041874 */
[----:B------:R-:W-:Y:S01]  /*8620*/  LOP3.LUT R25, R25, R4, RZ, 0xc0, !PT ;  /* 0x0000000419197212 */ /* 0x000fe200078ec0ff */
[----:B------:R-:W2:Y:S01]  /*8630*/  LDSM.16.MT88.4 R16, [R188+0x6800] ;  /* 0x00680000bc10783b */ /* 0x000ea20000004200 */
[C---:B------:R-:W-:Y:S01]  /*8640*/  LOP3.LUT R168, R175.reuse, UR15, R168, 0x96, !PT ;  /* 0x0000000fafa87c12 */ /* 0x040fe2000f8e96a8 */
[----:B------:R-:W3:Y:S01]  /*8650*/  MUFU.EX2 R162, R162 ;  /* 0x000000a200a27308 */ /* 0x000ee20000000800 */
[----:B------:R-:W-:Y:S01]  /*8660*/  LOP3.LUT R170, R175, UR15, R170, 0x96, !PT ;  /* 0x0000000fafaa7c12 */ /* 0x000fe2000f8e96aa */
[----:B------:R-:W4:Y:S01]  /*8670*/  LDSM.16.MT88.4 R8, [R185+0x6800] ;  /* 0x00680000b908783b */ /* 0x000f220000004200 */
[----:B------:R-:W-:Y:S01]  /*8680*/  LOP3.LUT R178, R241, UR13, R174, 0x96, !PT ;  /* 0x0000000df1b27c12 */ /* 0x000fe2000f8e96ae */
[----:B------:R-:W-:Y:S01]  /*8690*/  HMMA.16816.F32.BF16 R96, R20, R6, R96 ;  /* 0x000000061460723c */ /* 0x000fe20000041860 */
[----:B------:R-:W-:Y:S01]  /*86a0*/  IMAD.WIDE.U32 R168, R168, -0x2daee0ad, RZ ;  /* 0xd2511f53a8a87825 */ /* 0x000fe200078e00ff */
[----:B------:R-:W5:Y:S02]  /*86b0*/  LDSM.16.MT88.4 R4, [R184+0x6800] ;  /* 0x00680000b804783b */ /* 0x000f640000004200 */
[----:B------:R-:W-:Y:S01]  /*86c0*/  MUFU.EX2 R156, R156 ;  /* 0x0000009c009c7308 */ /* 0x000fe20000000800 */
[----:B------:R-:W-:-:S02]  /*86d0*/  IMAD.WIDE.U32 R170, R170, -0x2daee0ad, RZ ;  /* 0xd2511f53aaaa7825 */ /* 0x000fc400078e00ff */
[C---:B------:R-:W-:Y:S02]  /*86e0*/  LOP3.LUT R22, R248.reuse, 0xffff, RZ, 0xc0, !PT ;  /* 0x0000fffff8167812 */ /* 0x040fe400078ec0ff */
[----:B------:R-:W-:Y:S01]  /*86f0*/  LOP3.LUT R23, R248, 0xff, RZ, 0xc0, !PT ;  /* 0x000000fff8177812 */ /* 0x000fe200078ec0ff */
[----:B------:R-:W-:Y:S01]  /*8700*/  IMAD.WIDE.U32 R178, R178, -0x2daee0ad, RZ ;  /* 0xd2511f53b2b27825 */ /* 0x000fe200078e00ff */
[----:B------:R-:W-:Y:S01]  /*8710*/  SHF.R.U32.HI R22, RZ, 0x8, R22 ;  /* 0x00000008ff167819 */ /* 0x000fe20000011616 */
[----:B------:R-:W2:Y:S01]  /*8720*/  MUFU.EX2 R159, R159 ;  /* 0x0000009f009f7308 */ /* 0x000ea20000000800 */
[----:B------:R-:W-:Y:S01]  /*8730*/  SHF.R.U32.HI R20, RZ, 0x10, R248 ;  /* 0x00000010ff147819 */ /* 0x000fe200000116f8 */
[--C-:B------:R-:W-:Y:S01]  /*8740*/  FFMA.FTZ R62, R62, c[0x0][0x23c], -R141.reuse ;  /* 0x00008f003e3e7a23 */ /* 0x100fe2000001088d */
[----:B------:R-:W-:Y:S01]  /*8750*/  PRMT R23, R23, 0x5410, R22 ;  /* 0x0000541017177816 */ /* 0x000fe20000000016 */
[----:B------:R-:W-:Y:S01]  /*8760*/  FFMA.FTZ R63, R63, c[0x0][0x23c], -R141 ;  /* 0x00008f003f3f7a23 */ /* 0x000fe2000001088d */
[----:B------:R-:W-:Y:S01]  /*8770*/  SHF.R.U32.HI R21, RZ, 0x18, R248 ;  /* 0x00000018ff157819 */ /* 0x000fe200000116f8 */
[----:B------:R-:W-:Y:S01]  /*8780*/  FFMA.FTZ R132, R221, R135, R132 ;  /* 0x00000087dd847223 */ /* 0x000fe20000010084 */
[----:B------:R-:W-:Y:S01]  /*8790*/  LOP3.LUT R20, R20, 0xff, RZ, 0xc0, !PT ;  /* 0x000000ff14147812 */ /* 0x000fe200078ec0ff */
[----:B------:R-:W4:Y:S01]  /*87a0*/  MUFU.EX2 R165, R165 ;  /* 0x000000a500a57308 */ /* 0x000f220000000800 */
[----:B------:R-:W-:Y:S01]  /*87b0*/  LOP3.LUT R22, R246, 0xff, RZ, 0xc0, !PT ;  /* 0x000000fff6167812 */ /* 0x000fe200078ec0ff */
[--C-:B------:R-:W-:Y:S01]  /*87c0*/  HSET2.LE.AND R23, R23, R41.reuse, PT ;  /* 0x0000002917177233 */ /* 0x100fe20003803000 */
[----:B------:R-:W-:Y:S01]  /*87d0*/  SHF.R.U32.HI R246, RZ, 0x18, R246 ;  /* 0x00000018fff67819 */ /* 0x000fe200000116f6 */
[----:B------:R-:W-:Y:S01]  /*87e0*/  FFMA.FTZ R64, R220, R134, R64 ;  /* 0x00000086dc407223 */ /* 0x000fe20000010040 */
[----:B------:R-:W-:Y:S01]  /*87f0*/  PRMT R20, R20, 0x5410, R21 ;  /* 0x0000541014147816 */ /* 0x000fe20000000015 */
[C---:B-1----:R-:W-:Y:S01]  /*8800*/  HMMA.16816.F32.BF16 R68, R24.reuse, R12, R68 ;  /* 0x0000000c1844723c */ /* 0x042fe20000041844 */
[----:B---3--:R-:W-:Y:S01]  /*8810*/  F2FP.BF16.PACK_AB R167, R162, R161 ;  /* 0x000000a1a2a7723e */ /* 0x008fe200000010ff */
[----:B------:R-:W-:Y:S01]  /*8820*/  MUFU.EX2 R150, R150 ;  /* 0x0000009600967308 */ /* 0x000fe20000000800 */
[----:B------:R-:W-:Y:S01]  /*8830*/  PRMT R166, R22, 0x5410, R166 ;  /* 0x0000541016a67816 */ /* 0x000fe200000000a6 */
[--C-:B------:R-:W-:Y:S01]  /*8840*/  HSET2.LE.AND R20, R20, R41.reuse, PT ;  /* 0x0000002914147233 */ /* 0x100fe20003803000 */
[----:B------:R-:W-:Y:S01]  /*8850*/  PRMT R164, R164, 0x5410, R246 ;  /* 0x00005410a4a47816 */ /* 0x000fe200000000f6 */
[----:B------:R-:W-:Y:S01]  /*8860*/  FADD.FTZ R132, R67, R132 ;  /* 0x0000008443847221 */ /* 0x000fe20000010000 */
[----:B------:R-:W-:Y:S01]  /*8870*/  LOP3.LUT R22, R23, R167, RZ, 0xc0, !PT ;  /* 0x000000a717167212 */ /* 0x000fe200078ec0ff */
[--C-:B------:R-:W-:Y:S01]  /*8880*/  HSET2.LE.AND R166, R166, R41.reuse, PT ;  /* 0x00000029a6a67233 */ /* 0x100fe20003803000 */
[----:B--2---:R-:W-:Y:S01]  /*8890*/  F2FP.BF16.PACK_AB R23, R159, R156 ;  /* 0x0000009c9f17723e */ /* 0x004fe200000010ff */
[----:B------:R-:W1:Y:S01]  /*88a0*/  MUFU.EX2 R151, R151 ;  /* 0x0000009700977308 */ /* 0x000e620000000800 */
[----:B------:R-:W-:Y:S01]  /*88b0*/  HSET2.LE.AND R21, R164, R41, PT ;  /* 0x00000029a4157233 */ /* 0x000fe20003803000 */
[----:B----4-:R-:W-:Y:S01]  /*88c0*/  F2FP.BF16.PACK_AB R167, R165, R160 ;  /* 0x000000a0a5a7723e */ /* 0x010fe200000010ff */
[----:B------:R-:W-:Y:S01]  /*88d0*/  HMMA.16816.F32.BF16 R124, R24, R16, R124 ;  /* 0x00000010187c723c */ /* 0x000fe2000004187c */
[----:B------:R-:W-:Y:S01]  /*88e0*/  LOP3.LUT R23, R20, R23, RZ, 0xc0, !PT ;  /* 0x0000001714177212 */ /* 0x000fe200078ec0ff */
[----:B------:R-:W-:Y:S01]  /*88f0*/  FADD.FTZ R64, R133, R64 ;  /* 0x0000004085407221 */ /* 0x000fe20000010000 */
[----:B------:R-:W-:Y:S01]  /*8900*/  LOP3.LUT R20, R166, R167, RZ, 0xc0, !PT ;  /* 0x000000a7a6147212 */ /* 0x000fe200078ec0ff */
[----:B------:R-:W-:Y:S01]  /*8910*/  FADD.FTZ R132, R66, R132 ;  /* 0x0000008442847221 */ /* 0x000fe20000010000 */
[----:B------:R-:W-:Y:S01]  /*8920*/  MUFU.EX2 R55, R55 ;  /* 0x0000003700377308 */ /* 0x000fe20000000800 */
[----:B------:R-:W-:-:S02]  /*8930*/  FADD.FTZ R64, R59, R64 ;  /* 0x000000403b407221 */ /* 0x000fc40000010000 */
[C---:B------:R-:W-:Y:S01]  /*8940*/  HMMA.16816.F32.BF16 R120, R24.reuse, R18, R120 ;  /* 0x000000121878723c */ /* 0x040fe20000041878 */
[----:B------:R-:W-:Y:S02]  /*8950*/  FADD.FTZ R132, R65, R132 ;  /* 0x0000008441847221 */ /* 0x000fe40000010000 */
[----:B------:R-:W-:Y:S01]  /*8960*/  FADD.FTZ R64, R58, R64 ;  /* 0x000000403a407221 */ /* 0x000fe20000010000 */
[----:B-1----:R-:W-:Y:S01]  /*8970*/  F2FP.BF16.PACK_AB R164, R151, R150 ;  /* 0x0000009697a4723e */ /* 0x002fe200000010ff */
[----:B------:R-:W1:Y:S01]  /*8980*/  MUFU.EX2 R60, R60 ;  /* 0x0000003c003c7308 */ /* 0x000e620000000800 */
[----:B------:R-:W-:Y:S02]  /*8990*/  FADD.FTZ R132, R160, R132 ;  /* 0x00000084a0847221 */ /* 0x000fe40000010000 */
[----:B------:R-:W-:Y:S01]  /*89a0*/  HMMA.16816.F32.BF16 R72, R24, R14, R72 ;  /* 0x0000000e1848723c */ /* 0x000fe20000041848 */
[----:B------:R-:W-:Y:S01]  /*89b0*/  LOP3.LUT R21, R21, R164, RZ, 0xc0, !PT ;  /* 0x000000a415157212 */ /* 0x000fe200078ec0ff */
[----:B------:R-:W-:-:S02]  /*89c0*/  FADD.FTZ R64, R150, R64 ;  /* 0x0000004096407221 */ /* 0x000fc40000010000 */
[----:B------:R-:W-:Y:S01]  /*89d0*/  FADD.FTZ R33, R136, R33 ;  /* 0x0000002188217221 */ /* 0x000fe20000010000 */
[----:B------:R-:W-:Y:S01]  /*89e0*/  MUFU.EX2 R61, R61 ;  /* 0x0000003d003d7308 */ /* 0x000fe20000000800 */
[----:B------:R-:W-:Y:S02]  /*89f0*/  FADD.FTZ R36, R155, R36 ;  /* 0x000000249b247221 */ /* 0x000fe40000010000 */
[C---:B------:R-:W-:Y:S01]  /*8a00*/  HMMA.16816.F32.BF16 R80, R24.reuse, R8, R80 ;  /* 0x000000081850723c */ /* 0x040fe20000041850 */
[----:B------:R-:W-:Y:S02]  /*8a10*/  FADD.FTZ R132, R165, R132 ;  /* 0x00000084a5847221 */ /* 0x000fe40000010000 */
[----:B------:R-:W-:Y:S02]  /*8a20*/  FADD.FTZ R64, R151, R64 ;  /* 0x0000004097407221 */ /* 0x000fe40000010000 */
[----:B------:R-:W-:Y:S01]  /*8a30*/  FADD.FTZ R33, R146, R33 ;  /* 0x0000002192217221 */ /* 0x000fe20000010000 */
[----:B------:R-:W2:Y:S01]  /*8a40*/  MUFU.EX2 R62, R62 ;  /* 0x0000003e003e7308 */ /* 0x000ea20000000800 */
[----:B------:R-:W-:Y:S01]  /*8a50*/  FADD.FTZ R36, R163, R36 ;  /* 0x00000024a3247221 */ /* 0x000fe20000010000 */
[----:B------:R-:W-:Y:S01]  /*8a60*/  HMMA.16816.F32.BF16 R104, R24, R10, R104 ;  /* 0x0000000a1868723c */ /* 0x000fe20000041868 */
[----:B------:R-:W-:-:S02]  /*8a70*/  FFMA.FTZ R42, R42, c[0x0][0x23c], -R148 ;  /* 0x00008f002a2a7a23 */ /* 0x000fc40000010894 */
[--C-:B------:R-:W-:Y:S02]  /*8a80*/  FFMA.FTZ R46, R46, c[0x0][0x23c], -R141.reuse ;  /* 0x00008f002e2e7a23 */ /* 0x100fe4000001088d */
[--C-:B------:R-:W-:Y:S01]  /*8a90*/  FFMA.FTZ R34, R34, c[0x0][0x23c], -R141.reuse ;  /* 0x00008f0022227a23 */ /* 0x100fe2000001088d */
[----:B------:R-:W3:Y:S01]  /*8aa0*/  MUFU.EX2 R63, R63 ;  /* 0x0000003f003f7308 */ /* 0x000ee20000000800 */
[--C-:B------:R-:W-:Y:S01]  /*8ab0*/  FFMA.FTZ R39, R39, c[0x0][0x23c], -R141.reuse ;  /* 0x00008f0027277a23 */ /* 0x100fe2000001088d */
[C---:B-----5:R-:W-:Y:S01]  /*8ac0*/  HMMA.16816.F32.BF16 R88, R24.reuse, R4, R88 ;  /* 0x000000041858723c */ /* 0x060fe20000041858 */
[----:B------:R-:W-:Y:S02]  /*8ad0*/  FFMA.FTZ R47, R47, c[0x0][0x23c], -R141 ;  /* 0x00008f002f2f7a23 */ /* 0x000fe4000001088d */
[----:B------:R-:W-:Y:S02]  /*8ae0*/  FADD.FTZ R132, R161, R132 ;  /* 0x00000084a1847221 */ /* 0x000fe40000010000 */
[----:B------:R-:W-:Y:S01]  /*8af0*/  FADD.FTZ R64, R156, R64 ;  /* 0x000000409c407221 */ /* 0x000fe20000010000 */
[----:B------:R-:W-:Y:S01]  /*8b00*/  MUFU.EX2 R43, R43 ;  /* 0x0000002b002b7308 */ /* 0x000fe20000000800 */
[----:B------:R-:W-:Y:S01]  /*8b10*/  FADD.FTZ R33, R147, R33 ;  /* 0x0000002193217221 */ /* 0x000fe20000010000 */
[----:B------:R-:W-:Y:S01]  /*8b20*/  HMMA.16816.F32.BF16 R92, R24, R6, R92 ;  /* 0x00000006185c723c */ /* 0x000fe2000004185c */
[----:B------:R-:W-:-:S02]  /*8b30*/  FADD.FTZ R36, R154, R36 ;  /* 0x000000249a247221 */ /* 0x000fc40000010000 */
[----:B------:R-:W-:Y:S02]  /*8b40*/  FADD.FTZ R132, R162, R132 ;  /* 0x00000084a2847221 */ /* 0x000fe40000010000 */
[----:B------:R-:W-:Y:S01]  /*8b50*/  FADD.FTZ R64, R159, R64 ;  /* 0x000000409f407221 */ /* 0x000fe20000010000 */
[----:B------:R-:W-:Y:S01]  /*8b60*/  MUFU.EX2 R53, R53 ;  /* 0x0000003500357308 */ /* 0x000fe20000000800 */
[----:B------:R-:W-:Y:S01]  /*8b70*/  LOP3.LUT R24, R173, UR13, R174, 0x96, !PT ;  /* 0x0000000dad187c12 */ /* 0x000fe2000f8e96ae */
[C---:B------:R-:W-:Y:S01]  /*8b80*/  HMMA.16816.F32.BF16 R128, R20.reuse, R16, R128 ;  /* 0x000000101480723c */ /* 0x040fe20000041880 */
[----:B------:R-:W-:Y:S01]  /*8b90*/  LOP3.LUT R174, R179, UR10, R170, 0x96, !PT ;  /* 0x0000000ab3ae7c12 */ /* 0x000fe2000f8e96aa */
[----:B------:R-:W-:Y:S02]  /*8ba0*/  FADD.FTZ R33, R152, R33 ;  /* 0x0000002198217221 */ /* 0x000fe40000010000 */
[----:B------:R-:W-:Y:S02]  /*8bb0*/  IMAD.WIDE.U32 R24, R24, -0x2daee0ad, RZ ;  /* 0xd2511f5318187825 */ /* 0x000fe400078e00ff */
[----:B------:R-:W-:Y:S01]  /*8bc0*/  MUFU.EX2 R137, R137 ;  /* 0x0000008900897308 */ /* 0x000fe20000000800 */
[----:B------:R-:W-:Y:S01]  /*8bd0*/  LOP3.LUT R16, R169, UR12, R238, 0x96, !PT ;  /* 0x0000000ca9107c12 */ /* 0x000fe2000f8e96ee */
[----:B------:R-:W-:Y:S01]  /*8be0*/  HMMA.16816.F32.BF16 R112, R20, R12, R112 ;  /* 0x0000000c1470723c */ /* 0x000fe20000041870 */
[----:B------:R-:W-:Y:S01]  /*8bf0*/  LOP3.LUT R168, R25, UR10, R168, 0x96, !PT ;  /* 0x0000000a19a87c12 */ /* 0x000fe2000f8e96a8 */
[----:B------:R-:W-:-:S04]  /*8c00*/  IMAD.WIDE.U32 R174, R174, -0x326172a9, RZ ;  /* 0xcd9e8d57aeae7825 */ /* 0x000fc800078e00ff */
[----:B------:R-:W-:Y:S01]  /*8c10*/  IMAD.WIDE.U32 R16, R16, -0x326172a9, RZ ;  /* 0xcd9e8d5710107825 */ /* 0x000fe200078e00ff */
[----:B------:R-:W-:Y:S01]  /*8c20*/  MUFU.EX2 R48, R48 ;  /* 0x0000003000307308 */ /* 0x000fe20000000800 */
[----:B------:R-:W-:Y:S02]  /*8c30*/  HMMA.16816.F32.BF16 R108, R20, R14, R108 ;  /* 0x0000000e146c723c */ /* 0x000fe4000004186c */
[----:B------:R-:W-:Y:S01]  /*8c40*/  IMAD.WIDE.U32 R168, R168, -0x326172a9, RZ ;  /* 0xcd9e8d57a8a87825 */ /* 0x000fe200078e00ff */
[----:B------:R-:W-:-:S03]  /*8c50*/  LOP3.LUT R172, R17, UR11, R172, 0x96, !PT ;  /* 0x0000000b11ac7c12 */ /* 0x000fc6000f8e96ac */
[----:B------:R-:W-:Y:S01]  /*8c60*/  FADD.FTZ R36, R153, R36 ;  /* 0x0000002499247221 */ /* 0x000fe20000010000 */
[----:B------:R-:W-:Y:S01]  /*8c70*/  LOP3.LUT R166, R169, UR9, R16, 0x96, !PT ;  /* 0x00000009a9a67c12 */ /* 0x000fe2000f8e9610 */
[----:B------:R-:W-:Y:S01]  /*8c80*/  IMAD.WIDE.U32 R12, R172, -0x2daee0ad, RZ ;  /* 0xd2511f53ac0c7825 */ /* 0x000fe200078e00ff */
[----:B------:R-:W-:Y:S01]  /*8c90*/  HMMA.16816.F32.BF16 R84, R20, R10, R84 ;  /* 0x0000000a1454723c */ /* 0x000fe20000041854 */
[----:B------:R-:W-:Y:S02]  /*8ca0*/  MUFU.EX2 R49, R49 ;  /* 0x0000003100317308 */ /* 0x000fe40000000800 */
[----:B------:R-:W-:Y:S01]  /*8cb0*/  IMAD.WIDE.U32 R166, R166, -0x2daee0ad, RZ ;  /* 0xd2511f53a6a67825 */ /* 0x000fe200078e00ff */
[----:B------:R-:W-:-:S03]  /*8cc0*/  LOP3.LUT R172, R13, UR8, R24, 0x96, !PT ;  /* 0x000000080dac7c12 */ /* 0x000fc6000f8e9618 */
[----:B-1----:R-:W-:Y:S01]  /*8cd0*/  FADD.FTZ R132, R60, R132 ;  /* 0x000000843c847221 */ /* 0x002fe20000010000 */
[----:B------:R-:W-:Y:S01]  /*8ce0*/  LOP3.LUT R12, R167, UR6, R12, 0x96, !PT ;  /* 0x00000006a70c7c12 */ /* 0x000fe2000f8e960c */
[----:B------:R-:W-:Y:S01]  /*8cf0*/  IMAD.WIDE.U32 R172, R172, -0x326172a9, RZ ;  /* 0xcd9e8d57acac7825 */ /* 0x000fe200078e00ff */
[----:B------:R-:W-:Y:S01]  /*8d00*/  HMMA.16816.F32.BF16 R76, R20, R8, R76 ;  /* 0x00000008144c723c */ /* 0x000fe2000004184c */
[----:B------:R-:W-:Y:S01]  /*8d10*/  F2FP.BF16.PACK_AB R167, R144, R140 ;  /* 0x0000008c90a7723e */ /* 0x000fe200000010ff */
[----:B------:R-:W-:Y:S01]  /*8d20*/  MUFU.EX2 R44, R44 ;  /* 0x0000002c002c7308 */ /* 0x000fe20000000800 */
[----:B------:R-:W-:Y:S01]  /*8d30*/  IMAD.WIDE.U32 R14, R12, -0x326172a9, RZ ;  /* 0xcd9e8d570c0e7825 */ /* 0x000fe200078e00ff */
[----:B------:R-:W-:-:S03]  /*8d40*/  LOP3.LUT R168, R173, UR7, R168, 0x96, !PT ;  /* 0x00000007ada87c12 */ /* 0x000fc6000f8e96a8 */
[----:B--2---:R-:W-:Y:S01]  /*8d50*/  FADD.FTZ R64, R62, R64 ;  /* 0x000000403e407221 */ /* 0x004fe20000010000 */
[----:B------:R-:W-:Y:S01]  /*8d60*/  LOP3.LUT R24, R15, UR16, R172, 0x96, !PT ;  /* 0x000000100f187c12 */ /* 0x000fe2000f8e96ac */
[C---:B------:R-:W-:Y:S01]  /*8d70*/  HMMA.16816.F32.BF16 R100, R20.reuse, R4, R100 ;  /* 0x000000041464723c */ /* 0x040fe20000041864 */
[----:B------:R-:W-:Y:S01]  /*8d80*/  LOP3.LUT R27, R14, 0xffff, RZ, 0xc0, !PT ;  /* 0x0000ffff0e1b7812 */ /* 0x000fe200078ec0ff */
[----:B------:R-:W-:Y:S01]  /*8d90*/  IMAD.WIDE.U32 R168, R168, -0x2daee0ad, RZ ;  /* 0xd2511f53a8a87825 */ /* 0x000fe200078e00ff */
[----:B------:R-:W-:Y:S01]  /*8da0*/  SHF.R.U32.HI R10, RZ, 0x10, R24 ;  /* 0x00000010ff0a7819 */ /* 0x000fe20000011618 */
[----:B------:R-:W-:Y:S01]  /*8db0*/  MUFU.EX2 R45, R45 ;  /* 0x0000002d002d7308 */ /* 0x000fe20000000800 */
[C---:B------:R-:W-:Y:S01]  /*8dc0*/  LOP3.LUT R12, R24.reuse, 0xffff, RZ, 0xc0, !PT ;  /* 0x0000ffff180c7812 */ /* 0x040fe200078ec0ff */
[----:B------:R-:W-:Y:S01]  /*8dd0*/  FADD.FTZ R33, R145, R33 ;  /* 0x0000002191217221 */ /* 0x000fe20000010000 */
[----:B------:R-:W-:Y:S01]  /*8de0*/  SHF.R.U32.HI R25, RZ, 0x10, R14 ;  /* 0x00000010ff197819 */ /* 0x000fe2000001160e */
[C---:B------:R-:W-:Y:S01]  /*8df0*/  HMMA.16816.F32.BF16 R116, R20.reuse, R18, R116 ;  /* 0x000000121474723c */ /* 0x040fe20000041874 */
[----:B------:R-:W-:Y:S01]  /*8e00*/  LOP3.LUT R8, R24, 0xff, RZ, 0xc0, !PT ;  /* 0x000000ff18087812 */ /* 0x000fe200078ec0ff */
[----:B------:R-:W1:Y:S01]  /*8e10*/  LDSM.16.MT88.4 R16, [R188+0x7000] ;  /* 0x00700000bc10783b */ /* 0x000e620000004200 */
[----:B------:R-:W-:Y:S01]  /*8e20*/  SHF.R.U32.HI R11, RZ, 0x8, R27 ;  /* 0x00000008ff0b7819 */ /* 0x000fe2000001161b */
[----:B------:R-:W-:Y:S01]  /*8e30*/  MUFU.EX2 R40, R40 ;  /* 0x0000002800287308 */ /* 0x000fe20000000800 */
[----:B------:R-:W-:Y:S01]  /*8e40*/  SHF.R.U32.HI R24, RZ, 0x18, R24 ;  /* 0x00000018ff187819 */ /* 0x000fe20000011618 */
[----:B------:R-:W-:Y:S01]  /*8e50*/  FADD.FTZ R36, R140, R36 ;  /* 0x000000248c247221 */ /* 0x000fe20000010000 */
[----:B------:R-:W-:Y:S01]  /*8e60*/  LOP3.LUT R27, R10, 0xff, RZ, 0xc0, !PT ;  /* 0x000000ff0a1b7812 */ /* 0x000fe200078ec0ff */
[----:B------:R-:W-:Y:S01]  /*8e70*/  HMMA.16816.F32.BF16 R96, R20, R6, R96 ;  /* 0x000000061460723c */ /* 0x000fe20000041860 */
[----:B------:R-:W-:Y:S01]  /*8e80*/  SHF.R.U32.HI R12, RZ, 0x8, R12 ;  /* 0x00000008ff0c7819 */ /* 0x000fe2000001160c */
[----:B------:R-:W-:Y:S01]  /*8e90*/  FADD.FTZ R132, R61, R132 ;  /* 0x000000843d847221 */ /* 0x000fe20000010000 */
[----:B------:R-:W-:Y:S01]  /*8ea0*/  LOP3.LUT R26, R14, 0xff, RZ, 0xc0, !PT ;  /* 0x000000ff0e1a7812 */ /* 0x000fe200078ec0ff */
[----:B------:R-:W-:Y:S01]  /*8eb0*/  MUFU.EX2 R42, R42 ;  /* 0x0000002a002a7308 */ /* 0x000fe20000000800 */
[----:B------:R-:W-:Y:S01]  /*8ec0*/  SHF.R.U32.HI R9, RZ, 0x18, R14 ;  /* 0x00000018ff097819 */ /* 0x000fe2000001160e */
[----:B---3--:R-:W-:Y:S01]  /*8ed0*/  FADD.FTZ R64, R63, R64 ;  /* 0x000000403f407221 */ /* 0x008fe20000010000 */
[----:B------:R-:W-:Y:S01]  /*8ee0*/  LOP3.LUT R25, R25, 0xff, RZ, 0xc0, !PT ;  /* 0x000000ff19197812 */ /* 0x000fe200078ec0ff */
[----:B------:R-:W-:Y:S01]  /*8ef0*/  FADD.FTZ R33, R149, R33 ;  /* 0x0000002195217221 */ /* 0x000fe20000010000 */
[----:B------:R-:W-:Y:S01]  /*8f00*/  PRMT R27, R27, 0x5410, R24 ;  /* 0x000054101b1b7816 */ /* 0x000fe20000000018 */
[----:B------:R-:W-:Y:S01]  /*8f10*/  FADD.FTZ R36, R144, R36 ;  /* 0x0000002490247221 */ /* 0x000fe20000010000 */
[----:B------:R-:W-:Y:S01]  /*8f20*/  PRMT R8, R8, 0x5410, R12 ;  /* 0x0000541008087816 */ /* 0x000fe2000000000c */
[----:B------:R-:W-:Y:S01]  /*8f30*/  MUFU.EX2 R46, R46 ;  /* 0x0000002e002e7308 */ /* 0x000fe20000000800 */
        /* <DEDUP_REMOVED lines=9> */
[----:B------:R-:W2:Y:S01]  /*8fd0*/  LDSM.16.MT88.4 R12, [R186+0x7000] ;  /* 0x00700000ba0c783b */ /* 0x000ea20000004200 */
[----:B------:R-:W-:Y:S01]  /*8fe0*/  LOP3.LUT R24, R8, R10, RZ, 0xc0, !PT ;  /* 0x0000000a08187212 */ /* 0x000fe200078ec0ff */
[----:B------:R-:W-:Y:S01]  /*8ff0*/  MUFU.EX2 R34, R34 ;  /* 0x0000002200227308 */ /* 0x000fe20000000800 */
[----:B------:R-:W-:Y:S01]  /*9000*/  LOP3.LUT R26, R26, R5, RZ, 0xc0, !PT ;  /* 0x000000051a1a7212 */ /* 0x000fe200078ec0ff */
[----:B------:R-:W3:Y:S01]  /*9010*/  LDSM.16.MT88.4 R8, [R185+0x7000] ;  /* 0x00700000b908783b */ /* 0x000ee20000004200 */
[----:B------:R-:W-:Y:S01]  /*9020*/  LOP3.LUT R27, R27, R4, RZ, 0xc0, !PT ;  /* 0x000000041b1b7212 */ /* 0x000fe200078ec0ff */
[----:B------:R-:W-:Y:S01]  /*9030*/  FADD.FTZ R132, R56, R132 ;  /* 0x0000008438847221 */ /* 0x000fe20000010000 */
[----:B------:R-:W-:Y:S01]  /*9040*/  LOP3.LUT R20, R171, UR12, R242, 0x96, !PT ;  /* 0x0000000cab147c12 */ /* 0x000fe2000f8e96f2 */
[----:B------:R-:W4:Y:S01]  /*9050*/  LDSM.16.MT88.4 R4, [R184+0x7000] ;  /* 0x00700000b804783b */ /* 0x000f220000004200 */
[----:B------:R-:W-:Y:S01]  /*9060*/  LOP3.LUT R25, R164, R167, RZ, 0xc0, !PT ;  /* 0x000000a7a4197212 */ /* 0x000fe200078ec0ff */
[--C-:B------:R-:W-:Y:S01]  /*9070*/  FFMA.FTZ R164, R50, c[0x0][0x23c], -R141.reuse ;  /* 0x00008f0032a47a23 */ /* 0x100fe2000001088d */
[----:B------:R-:W-:Y:S01]  /*9080*/  LOP3.LUT R166, R169, UR17, R166, 0x96, !PT ;  /* 0x00000011a9a67c12 */ /* 0x000fe2000f8e96a6 */
[----:B------:R-:W-:Y:S01]  /*9090*/  IMAD.WIDE.U32 R170, R20, -0x326172a9, RZ ;  /* 0xcd9e8d5714aa7825 */ /* 0x000fe200078e00ff */
[----:B------:R-:W-:Y:S03]  /*90a0*/  MUFU.EX2 R39, R39 ;  /* 0x0000002700277308 */ /* 0x000fe60000000800 */
[----:B------:R-:W-:Y:S01]  /*90b0*/  FFMA.FTZ R50, R51, c[0x0][0x23c], -R141 ;  /* 0x00008f0033327a23 */ /* 0x000fe2000001088d */
[----:B------:R-:W-:Y:S01]  /*90c0*/  LOP3.LUT R20, R171, UR11, R240, 0x96, !PT ;  /* 0x0000000bab147c12 */ /* 0x000fe2000f8e96f0 */
[----:B-1----:R-:W-:Y:S01]  /*90d0*/  HMMA.16816.F32.BF16 R124, R24, R16, R124 ;  /* 0x00000010187c723c */ /* 0x002fe2000004187c */
[----:B------:R-:W-:Y:S01]  /*90e0*/  LOP3.LUT R170, R175, UR9, R170, 0x96, !PT ;  /* 0x00000009afaa7c12 */ /* 0x000fe2000f8e96aa */
[----:B------:R-:W-:Y:S01]  /*90f0*/  FFMA.FTZ R51, R52, c[0x0][0x23c], -R139 ;  /* 0x00008f0034337a23 */ /* 0x000fe2000001088b */
[----:B------:R-:W1:Y:S01]  /*9100*/  MUFU.EX2 R164, R164 ;  /* 0x000000a400a47308 */ /* 0x000e620000000800 */
[----:B------:R-:W-:-:S04]  /*9110*/  IMAD.WIDE.U32 R20, R20, -0x2daee0ad, RZ ;  /* 0xd2511f5314147825 */ /* 0x000fc800078e00ff */
[----:B------:R-:W-:Y:S01]  /*9120*/  IMAD.WIDE.U32 R170, R170, -0x2daee0ad, RZ ;  /* 0xd2511f53aaaa7825 */ /* 0x000fe200078e00ff */
[----:B------:R-:W-:Y:S01]  /*9130*/  LOP3.LUT R178, R21, UR8, R178, 0x96, !PT ;  /* 0x0000000815b27c12 */ /* 0x000fe2000f8e96b2 */
[----:B------:R-:W-:Y:S01]  /*9140*/  HMMA.16816.F32.BF16 R120, R24, R18, R120 ;  /* 0x000000121878723c */ /* 0x000fe20000041878 */
[----:B------:R-:W5:Y:S01]  /*9150*/  MUFU.EX2 R50, R50 ;  /* 0x0000003200327308 */ /* 0x000f620000000800 */
[----:B------:R-:W-:Y:S01]  /*9160*/  FFMA.FTZ R52, R57, c[0x0][0x23c], -R139 ;  /* 0x00008f0039347a23 */ /* 0x000fe2000001088b */
[----:B------:R-:W-:Y:S01]  /*9170*/  LOP3.LUT R20, R171, UR6, R20, 0x96, !PT ;  /* 0x00000006ab147c12 */ /* 0x000fe2000f8e9614 */
[----:B------:R-:W-:-:S04]  /*9180*/  IMAD.WIDE.U32 R178, R178, -0x326172a9, RZ ;  /* 0xcd9e8d57b2b27825 */ /* 0x000fc800078e00ff */
[----:B------:R-:W-:Y:S01]  /*9190*/  IMAD.WIDE.U32 R224, R20, -0x326172a9, RZ ;  /* 0xcd9e8d5714e07825 */ /* 0x000fe200078e00ff */
[----:B------:R-:W3:Y:S01]  /*91a0*/  MUFU.EX2 R51, R51 ;  /* 0x0000003300337308 */ /* 0x000ee20000000800 */
[----:B------:R-:W-:Y:S01]  /*91b0*/  LOP3.LUT R174, R179, UR7, R174, 0x96, !PT ;  /* 0x00000007b3ae7c12 */ /* 0x000fe2000f8e96ae */
[C---:B--2---:R-:W-:Y:S02]  /*91c0*/  HMMA.16816.F32.BF16 R68, R24.reuse, R12, R68 ;  /* 0x0000000c1844723c */ /* 0x044fe40000041844 */
[----:B------:R-:W-:Y:S01]  /*91d0*/  LOP3.LUT R23, R224, 0xffff, RZ, 0xc0, !PT ;  /* 0x0000ffffe0177812 */ /* 0x000fe200078ec0ff */
[----:B------:R-:W-:Y:S01]  /*91e0*/  FFMA.FTZ R57, R138, c[0x0][0x23c], -R139 ;  /* 0x00008f008a397a23 */ /* 0x000fe2000001088b */
[----:B------:R-:W-:Y:S01]  /*91f0*/  SHF.R.U32.HI R21, RZ, 0x10, R224 ;  /* 0x00000010ff157819 */ /* 0x000fe200000116e0 */
[----:B------:R-:W-:Y:S01]  /*9200*/  IMAD.WIDE.U32 R174, R174, -0x2daee0ad, RZ ;  /* 0xd2511f53aeae7825 */ /* 0x000fe200078e00ff */
[----:B------:R-:W-:Y:S01]  /*9210*/  LOP3.LUT R22, R224, 0xff, RZ, 0xc0, !PT ;  /* 0x000000ffe0167812 */ /* 0x000fe200078ec0ff */
[----:B------:R-:W-:Y:S01]  /*9220*/  MUFU.EX2 R52, R52 ;  /* 0x0000003400347308 */ /* 0x000fe20000000800 */
[----:B------:R-:W-:Y:S01]  /*9230*/  SHF.R.U32.HI R23, RZ, 0x8, R23 ;  /* 0x00000008ff177819 */ /* 0x000fe20000011617 */
[C---:B------:R-:W-:Y:S01]  /*9240*/  HMMA.16816.F32.BF16 R72, R24.reuse, R14, R72 ;  /* 0x0000000e1848723c */ /* 0x040fe20000041848 */
[----:B------:R-:W-:Y:S01]  /*9250*/  LOP3.LUT R21, R21, 0xff, RZ, 0xc0, !PT ;  /* 0x000000ff15157812 */ /* 0x000fe200078ec0ff */
[----:B-1----:R-:W-:Y:S01]  /*9260*/  FADD.FTZ R64, R164, R64 ;  /* 0x00000040a4407221 */ /* 0x002fe20000010000 */
[----:B------:R-:W-:Y:S01]  /*9270*/  SHF.R.U32.HI R20, RZ, 0x18, R224 ;  /* 0x00000018ff147819 */ /* 0x000fe200000116e0 */
[----:B------:R-:W-:Y:S01]  /*9280*/  FADD.FTZ R33, R158, R33 ;  /* 0x000000219e217221 */ /* 0x000fe20000010000 */
[----:B------:R-:W-:Y:S01]  /*9290*/  PRMT R22, R22, 0x5410, R23 ;  /* 0x0000541016167816 */ /* 0x000fe20000000017 */
[----:B------:R-:W-:Y:S01]  /*92a0*/  MUFU.EX2 R57, R57 ;  /* 0x0000003900397308 */ /* 0x000fe20000000800 */
[----:B------:R-:W-:Y:S01]  /*92b0*/  PRMT R21, R21, 0x5410, R20 ;  /* 0x0000541015157816 */ /* 0x000fe20000000014 */
[C---:B---3--:R-:W-:Y:S01]  /*92c0*/  HMMA.16816.F32.BF16 R80, R24.reuse, R8, R80 ;  /* 0x000000081850723c */ /* 0x048fe20000041850 */
[----:B------:R-:W-:Y:S01]  /*92d0*/  LOP3.LUT R170, R175, UR17, R170, 0x96, !PT ;  /* 0x00000011afaa7c12 */ /* 0x000fe2000f8e96aa */
[--C-:B------:R-:W-:Y:S01]  /*92e0*/  HSET2.LE.AND R22, R22, R41.reuse, PT ;  /* 0x0000002916167233 */ /* 0x100fe20003803000 */
[----:B------:R-:W-:Y:S01]  /*92f0*/  FADD.FTZ R36, R143, R36 ;  /* 0x000000248f247221 */ /* 0x000fe20000010000 */
[----:B------:R-:W-:Y:S01]  /*9300*/  HSET2.LE.AND R21, R21, R41, PT ;  /* 0x0000002915157233 */ /* 0x000fe20003803000 */
[C---:B------:R-:W-:Y:S01]  /*9310*/  LOP3.LUT R138, R170.reuse, 0xffff, RZ, 0xc0, !PT ;  /* 0x0000ffffaa8a7812 */ /* 0x040fe200078ec0ff */
[----:B------:R-:W1:Y:S01]  /*9320*/  MUFU.EX2 R47, R47 ;  /* 0x0000002f002f7308 */ /* 0x000e620000000800 */
[----:B------:R-:W-:Y:S01]  /*9330*/  SHF.R.U32.HI R139, RZ, 0x10, R170 ;  /* 0x00000010ff8b7819 */ /* 0x000fe200000116aa */
[C---:B------:R-:W-:Y:S01]  /*9340*/  HMMA.16816.F32.BF16 R104, R24.reuse, R10, R104 ;  /* 0x0000000a1868723c */ /* 0x040fe20000041868 */
[----:B------:R-:W-:Y:S01]  /*9350*/  LOP3.LUT R54, R170, 0xff, RZ, 0xc0, !PT ;  /* 0x000000ffaa367812 */ /* 0x000fe200078ec0ff */
[----:B------:R-:W-:Y:S01]  /*9360*/  FADD.FTZ R132, R55, R132 ;  /* 0x0000008437847221 */ /* 0x000fe20000010000 */
[----:B------:R-:W-:Y:S01]  /*9370*/  SHF.R.U32.HI R170, RZ, 0x18, R170 ;  /* 0x00000018ffaa7819 */ /* 0x000fe200000116aa */
[----:B-----5:R-:W-:Y:S01]  /*9380*/  FADD.FTZ R64, R50, R64 ;  /* 0x0000004032407221 */ /* 0x020fe20000010000 */
[----:B------:R-:W-:Y:S01]  /*9390*/  SHF.R.U32.HI R138, RZ, 0x8, R138 ;  /* 0x00000008ff8a7819 */ /* 0x000fe2000001168a */
[----:B------:R-:W-:Y:S01]  /*93a0*/  FADD.FTZ R33, R157, R33 ;  /* 0x000000219d217221 */ /* 0x000fe20000010000 */
[----:B------:R-:W-:Y:S01]  /*93b0*/  LOP3.LUT R139, R139, 0xff, RZ, 0xc0, !PT ;  /* 0x000000ff8b8b7812 */ /* 0x000fe200078ec0ff */
[----:B----4-:R-:W-:Y:S01]  /*93c0*/  HMMA.16816.F32.BF16 R88, R24, R4, R88 ;  /* 0x000000041858723c */ /* 0x010fe20000041858 */
[----:B------:R-:W-:Y:S01]  /*93d0*/  PRMT R54, R54, 0x5410, R138 ;  /* 0x0000541036367816 */ /* 0x000fe2000000008a */
[----:B------:R-:W-:Y:S01]  /*93e0*/  FADD.FTZ R36, R142, R36 ;  /* 0x000000248e247221 */ /* 0x000fe20000010000 */
[----:B------:R-:W-:Y:S01]  /*93f0*/  F2FP.BF16.PACK_AB R138, R45, R44 ;  /* 0x0000002c2d8a723e */ /* 0x000fe200000010ff */
[----:B------:R-:W-:-:S02]  /*9400*/  FADD.FTZ R132, R44, R132 ;  /* 0x000000842c847221 */ /* 0x000fc40000010000 */
[----:B------:R-:W-:Y:S02]  /*9410*/  FADD.FTZ R64, R46, R64 ;  /* 0x000000402e407221 */ /* 0x000fe40000010000 */
[----:B------:R-:W-:Y:S01]  /*9420*/  HMMA.16816.F32.BF16 R92, R24, R6, R92 ;  /* 0x00000006185c723c */ /* 0x000fe2000004185c */
[----:B------:R-:W-:Y:S02]  /*9430*/  FADD.FTZ R33, R51, R33 ;  /* 0x0000002133217221 */ /* 0x000fe40000010000 */
[----:B------:R-:W-:Y:S02]  /*9440*/  FADD.FTZ R36, R48, R36 ;  /* 0x0000002430247221 */ /* 0x000fe40000010000 */
[----:B------:R-:W-:Y:S02]  /*9450*/  FADD.FTZ R132, R45, R132 ;  /* 0x000000842d847221 */ /* 0x000fe40000010000 */
[----:B------:R-:W-:Y:S01]  /*9460*/  LOP3.LUT R24, R225, UR16, R178, 0x96, !PT ;  /* 0x00000010e1187c12 */ /* 0x000fe2000f8e96b2 */
[----:B-1----:R-:W-:Y:S01]  /*9470*/  FADD.FTZ R64, R47, R64 ;  /* 0x000000402f407221 */ /* 0x002fe20000010000 */
[----:B------:R-:W-:Y:S01]  /*9480*/  SHF.R.U32.HI R27, RZ, 0x18, R168 ;  /* 0x00000018ff1b7819 */ /* 0x000fe200000116a8 */
[----:B------:R-:W-:Y:S01]  /*9490*/  FADD.FTZ R33, R52, R33 ;  /* 0x0000002134217221 */ /* 0x000fe20000010000 */
[----:B------:R-:W-:Y:S01]  /*94a0*/  SHF.R.U32.HI R23, RZ, 0x10, R24 ;  /* 0x00000010ff177819 */ /* 0x000fe20000011618 */
[----:B------:R-:W-:Y:S01]  /*94b0*/  FADD.FTZ R36, R49, R36 ;  /* 0x0000002431247221 */ /* 0x000fe20000010000 */
[----:B------:R-:W-:Y:S01]  /*94c0*/  LOP3.LUT R25, R24, 0xffff, RZ, 0xc0, !PT ;  /* 0x0000ffff18197812 */ /* 0x000fe200078ec0ff */
[----:B------:R-:W-:Y:S01]  /*94d0*/  FADD.FTZ R132, R40, R132 ;  /* 0x0000008428847221 */ /* 0x000fe20000010000 */
        /* <DEDUP_REMOVED lines=8> */
[----:B------:R-:W-:Y:S01]  /*9560*/  PRMT R24, R23, 0x5410, R24 ;  /* 0x0000541017187816 */ /* 0x000fe20000000018 */
[----:B------:R-:W-:Y:S01]  /*9570*/  FADD.FTZ R220, R39, R64 ;  /* 0x0000004027dc7221 */ /* 0x000fe20000010000 */
[----:B------:R-:W-:Y:S01]  /*9580*/  PRMT R20, R20, 0x5410, R25 ;  /* 0x0000541014147816 */ /* 0x000fe20000000019 */
[----:B------:R-:W-:Y:S01]  /*9590*/  FADD.FTZ R219, R137, R33 ;  /* 0x0000002189db7221 */ /* 0x000fe20000010000 */
[----:B------:R-:W-:Y:S01]  /*95a0*/  F2FP.BF16.PACK_AB R23, R50, R164 ;  /* 0x000000a43217723e */ /* 0x000fe200000010ff */
[----:B------:R-:W-:Y:S01]  /*95b0*/  FADD.FTZ R218, R53, R36 ;  /* 0x0000002435da7221 */ /* 0x000fe20000010000 */
[----:B------:R-:W-:Y:S01]  /*95c0*/  F2FP.BF16.PACK_AB R25, R55, R56 ;  /* 0x000000383719723e */ /* 0x000fe200000010ff */
[--C-:B------:R-:W-:Y:S01]  /*95d0*/  HSET2.LE.AND R20, R20, R41.reuse, PT ;  /* 0x0000002914147233 */ /* 0x100fe20003803000 */
[----:B------:R-:W-:Y:S01]  /*95e0*/  LOP3.LUT R23, R21, R23, RZ, 0xc0, !PT ;  /* 0x0000001715177212 */ /* 0x000fe200078ec0ff */
[----:B------:R-:W-:Y:S01]  /*95f0*/  HSET2.LE.AND R21, R24, R41, PT ;  /* 0x0000002918157233 */ /* 0x000fe20003803000 */
[----:B------:R-:W-:Y:S01]  /*9600*/  LOP3.LUT R22, R22, R25, RZ, 0xc0, !PT ;  /* 0x0000001916167212 */ /* 0x000fe200078ec0ff */
[----:B------:R-:W-:Y:S01]  /*9610*/  IMAD.MOV.U32 R135, RZ, RZ, R176 ;  /* 0x000000ffff877224 */ /* 0x000fe200078e00b0 */
[----:B------:R-:W-:Y:S01]  /*9620*/  F2FP.BF16.PACK_AB R25, R61, R60 ;  /* 0x0000003c3d19723e */ /* 0x000fe200000010ff */
[----:B------:R-:W-:Y:S01]  /*9630*/  IMAD.MOV.U32 R136, RZ, RZ, R177 ;  /* 0x000000ffff887224 */ /* 0x000fe200078e00b1 */
[----:B------:R-:W-:Y:S01]  /*9640*/  F2FP.BF16.PACK_AB R24, R63, R62 ;  /* 0x0000003e3f18723e */ /* 0x000fe200000010ff */
[----:B------:R-:W-:Y:S01]  /*9650*/  IMAD.MOV.U32 R133, RZ, RZ, R2 ;  /* 0x000000ffff857224 */ /* 0x000fe200078e0002 */
[----:B------:R-:W-:Y:S01]  /*9660*/  LOP3.LUT R20, R20, R25, RZ, 0xc0, !PT ;  /* 0x0000001914147212 */ /* 0x000fe200078ec0ff */
[----:B------:R-:W-:Y:S01]  /*9670*/  IMAD.MOV.U32 R134, RZ, RZ, R3 ;  /* 0x000000ffff867224 */ /* 0x000fe200078e0003 */
[----:B------:R-:W-:-:S02]  /*9680*/  LOP3.LUT R21, R21, R24, RZ, 0xc0, !PT ;  /* 0x0000001815157212 */ /* 0x000fc400078ec0ff */
[----:B------:R-:W-:Y:S02]  /*9690*/  F2FP.BF16.PACK_AB R24, R52, R51 ;  /* 0x000000333418723e */ /* 0x000fe400000010ff */
[----:B------:R-:W-:Y:S02]  /*96a0*/  F2FP.BF16.PACK_AB R25, R49, R48 ;  /* 0x000000303119723e */ /* 0x000fe400000010ff */
[----:B------:R-:W-:Y:S01]  /*96b0*/  F2FP.BF16.PACK_AB R26, R137, R57 ;  /* 0x00000039891a723e */ /* 0x000fe200000010ff */
[C---:B------:R-:W-:Y:S07]  /*96c0*/  HMMA.16816.F32.BF16 R76, R20.reuse, R8, R76 ;  /* 0x00000008144c723c */ /* 0x040fee000004184c */
[----:B------:R-:W-:Y:S01]  /*96d0*/  SHF.R.U32.HI R9, RZ, 0x10, R168 ;  /* 0x00000010ff097819 */ /* 0x000fe200000116a8 */
[----:B------:R-:W-:Y:S01]  /*96e0*/  HMMA.16816.F32.BF16 R112, R20, R12, R112 ;  /* 0x0000000c1470723c */ /* 0x000fe20000041870 */
[----:B------:R-:W-:-:S02]  /*96f0*/  LOP3.LUT R8, R168, 0xff, RZ, 0xc0, !PT ;  /* 0x000000ffa8087812 */ /* 0x000fc400078ec0ff */
[----:B------:R-:W-:-:S04]  /*9700*/  LOP3.LUT R9, R9, 0xff, RZ, 0xc0, !PT ;  /* 0x000000ff09097812 */ /* 0x000fc800078ec0ff */
[----:B------:R-:W-:Y:S01]  /*9710*/  LOP3.LUT R12, R168, 0xffff, RZ, 0xc0, !PT ;  /* 0x0000ffffa80c7812 */ /* 0x000fe200078ec0ff */
[C---:B------:R-:W-:Y:S01]  /*9720*/  HMMA.16816.F32.BF16 R84, R20.reuse, R10, R84 ;  /* 0x0000000a1454723c */ /* 0x040fe20000041854 */
[C---:B------:R-:W-:Y:S02]  /*9730*/  LOP3.LUT R13, R166.reuse, 0xffff, RZ, 0xc0, !PT ;  /* 0x0000ffffa60d7812 */ /* 0x040fe400078ec0ff */
[----:B------:R-:W-:Y:S02]  /*9740*/  SHF.R.U32.HI R12, RZ, 0x8, R12 ;  /* 0x00000008ff0c7819 */ /* 0x000fe4000001160c */
[----:B------:R-:W-:Y:S02]  /*9750*/  SHF.R.U32.HI R13, RZ, 0x8, R13 ;  /* 0x00000008ff0d7819 */ /* 0x000fe4000001160d */
[----:B------:R-:W-:Y:S01]  /*9760*/  SHF.R.U32.HI R11, RZ, 0x10, R166 ;  /* 0x00000010ff0b7819 */ /* 0x000fe200000116a6 */
[----:B------:R-:W-:Y:S01]  /*9770*/  HMMA.16816.F32.BF16 R100, R20, R4, R100 ;  /* 0x000000041464723c */ /* 0x000fe20000041864 */
[----:B------:R-:W-:-:S02]  /*9780*/  LOP3.LUT R10, R166, 0xff, RZ, 0xc0, !PT ;  /* 0x000000ffa60a7812 */ /* 0x000fc400078ec0ff */
[----:B------:R-:W-:Y:S02]  /*9790*/  SHF.R.U32.HI R166, RZ, 0x18, R166 ;  /* 0x00000018ffa67819 */ /* 0x000fe400000116a6 */
[----:B------:R-:W-:Y:S02]  /*97a0*/  LOP3.LUT R11, R11, 0xff, RZ, 0xc0, !PT ;  /* 0x000000ff0b0b7812 */ /* 0x000fe400078ec0ff */
[----:B------:R-:W-:Y:S01]  /*97b0*/  PRMT R27, R9, 0x5410, R27 ;  /* 0x00005410091b7816 */ /* 0x000fe2000000001b */
[C---:B------:R-:W-:Y:S01]  /*97c0*/  HMMA.16816.F32.BF16 R128, R20.reuse, R16, R128 ;  /* 0x000000101480723c */ /* 0x040fe20000041880 */
[----:B------:R-:W-:Y:S02]  /*97d0*/  PRMT R8, R8, 0x5410, R12 ;  /* 0x0000541008087816 */ /* 0x000fe4000000000c */
[----:B------:R-:W-:Y:S01]  /*97e0*/  PRMT R10, R10, 0x5410, R13 ;  /* 0x000054100a0a7816 */ /* 0x000fe2000000000d */
[--C-:B------:R-:W-:Y:S01]  /*97f0*/  HSET2.LE.AND R27, R27, R41.reuse, PT ;  /* 0x000000291b1b7233 */ /* 0x100fe20003803000 */
[----:B------:R-:W-:Y:S01]  /*9800*/  PRMT R9, R11, 0x5410, R166 ;  /* 0x000054100b097816 */ /* 0x000fe200000000a6 */
[--C-:B------:R-:W-:Y:S01]  /*9810*/  HSET2.LE.AND R8, R8, R41.reuse, PT ;  /* 0x0000002908087233 */ /* 0x100fe20003803000 */
[----:B------:R-:W-:Y:S01]  /*9820*/  F2FP.BF16.PACK_AB R4, R53, R43 ;  /* 0x0000002b3504723e */ /* 0x000fe200000010ff */
[--C-:B------:R-:W-:Y:S01]  /*9830*/  HSET2.LE.AND R10, R10, R41.reuse, PT ;  /* 0x000000290a0a7233 */ /* 0x100fe20003803000 */
[----:B------:R-:W-:Y:S01]  /*9840*/  HMMA.16816.F32.BF16 R116, R20, R18, R116 ;  /* 0x000000121474723c */ /* 0x000fe20000041874 */
[----:B------:R-:W-:Y:S01]  /*9850*/  HSET2.LE.AND R9, R9, R41, PT ;  /* 0x0000002909097233 */ /* 0x000fe20003803000 */
[----:B------:R-:W-:Y:S01]  /*9860*/  LOP3.LUT R26, R8, R26, RZ, 0xc0, !PT ;  /* 0x0000001a081a7212 */ /* 0x000fe200078ec0ff */
[----:B------:R-:W1:Y:S01]  /*9870*/  LDSM.16.MT88.4 R16, [R188+0x7800] ;  /* 0x00780000bc10783b */ /* 0x000e620000004200 */
[----:B------:R-:W-:-:S02]  /*9880*/  LOP3.LUT R24, R10, R24, RZ, 0xc0, !PT ;  /* 0x000000180a187212 */ /* 0x000fc400078ec0ff */
[----:B------:R-:W-:Y:S02]  /*9890*/  LOP3.LUT R25, R9, R25, RZ, 0xc0, !PT ;  /* 0x0000001909197212 */ /* 0x000fe400078ec0ff */
[C---:B------:R-:W-:Y:S01]  /*98a0*/  HMMA.16816.F32.BF16 R108, R20.reuse, R14, R108 ;  /* 0x0000000e146c723c */ /* 0x040fe2000004186c */
[----:B------:R-:W-:Y:S01]  /*98b0*/  LOP3.LUT R27, R27, R4, RZ, 0xc0, !PT ;  /* 0x000000041b1b7212 */ /* 0x000fe200078ec0ff */
[----:B------:R-:W2:Y:S04]  /*98c0*/  LDSM.16.MT88.4 R12, [R186+0x7800] ;  /* 0x00780000ba0c783b */ /* 0x000ea80000004200 */
[----:B------:R-:W3:Y:S02]  /*98d0*/  LDSM.16.MT88.4 R8, [R185+0x7800] ;  /* 0x00780000b908783b */ /* 0x000ee40000004200 */
[----:B------:R-:W-:Y:S02]  /*98e0*/  HMMA.16816.F32.BF16 R96, R20, R6, R96 ;  /* 0x000000061460723c */ /* 0x000fe40000041860 */
[----:B------:R-:W4:Y:S05]  /*98f0*/  LDSM.16.MT88.4 R4, [R184+0x7800] ;  /* 0x00780000b804783b */ /* 0x000f2a0000004200 */
        /* <DEDUP_REMOVED lines=10> */
[----:B------:R-:W-:Y:S01]  /*99a0*/  F2FP.BF16.PACK_AB R139, R39, R34 ;  /* 0x00000022278b723e */ /* 0x000fe200000010ff */
[--C-:B------:R-:W-:Y:S01]  /*99b0*/  HSET2.LE.AND R23, R23, R41.reuse, PT ;  /* 0x0000002917177233 */ /* 0x100fe20003803000 */
[----:B-1----:R-:W-:Y:S01]  /*99c0*/  HMMA.16816.F32.BF16 R124, R24, R16, R124 ;  /* 0x00000010187c723c */ /* 0x002fe2000004187c */
[--C-:B------:R-:W-:Y:S01]  /*99d0*/  HSET2.LE.AND R20, R54, R41.reuse, PT ;  /* 0x0000002936147233 */ /* 0x100fe20003803000 */
[----:B------:R-:W-:Y:S01]  /*99e0*/  F2FP.BF16.PACK_AB R54, R42, R40 ;  /* 0x000000282a36723e */ /* 0x000fe200000010ff */
[----:B------:R-:W-:Y:S01]  /*99f0*/  HSET2.LE.AND R21, R21, R41, PT ;  /* 0x0000002915157233 */ /* 0x000fe20003803000 */
[----:B------:R-:W-:-:S02]  /*9a00*/  F2FP.BF16.PACK_AB R41, R47, R46 ;  /* 0x0000002e2f29723e */ /* 0x000fc400000010ff */
[----:B------:R-:W-:Y:S02]  /*9a10*/  LOP3.LUT R22, R22, R54, RZ, 0xc0, !PT ;  /* 0x0000003616167212 */ /* 0x000fe400078ec0ff */
[----:B------:R-:W-:Y:S01]  /*9a20*/  LOP3.LUT R23, R23, R139, RZ, 0xc0, !PT ;  /* 0x0000008b17177212 */ /* 0x000fe200078ec0ff */
[----:B------:R-:W-:Y:S01]  /*9a30*/  HMMA.16816.F32.BF16 R120, R24, R18, R120 ;  /* 0x000000121878723c */ /* 0x000fe20000041878 */
[----:B------:R-:W-:Y:S02]  /*9a40*/  LOP3.LUT R20, R20, R138, RZ, 0xc0, !PT ;  /* 0x0000008a14147212 */ /* 0x000fe400078ec0ff */
[----:B------:R-:W-:-:S05]  /*9a50*/  LOP3.LUT R21, R21, R41, RZ, 0xc0, !PT ;  /* 0x0000002915157212 */ /* 0x000fca00078ec0ff */
[C---:B--2---:R-:W-:Y:S08]  /*9a60*/  HMMA.16816.F32.BF16 R68, R24.reuse, R12, R68 ;  /* 0x0000000c1844723c */ /* 0x044ff00000041844 */
[C---:B------:R-:W-:Y:S08]  /*9a70*/  HMMA.16816.F32.BF16 R72, R24.reuse, R14, R72 ;  /* 0x0000000e1848723c */ /* 0x040ff00000041848 */
[C---:B---3--:R-:W-:Y:S08]  /*9a80*/  HMMA.16816.F32.BF16 R80, R24.reuse, R8, R80 ;  /* 0x000000081850723c */ /* 0x048ff00000041850 */
        /* <DEDUP_REMOVED lines=16> */
[----:B------:R-:W-:Y:S01]  /*9b90*/  IMAD.WIDE.U32 R6, R216, c[0x0][0x1a0], RZ ;  /* 0x00006800d8067a25 */ /* 0x000fe200078e00ff */
[----:B------:R-:W-:Y:S02]  /*9ba0*/  ULDC.64 UR4, c[0x0][0x1a0] ;  /* 0x0000680000047ab9 */ /* 0x000fe40000000a00 */
[----:B------:R-:W-:Y:S01]  /*9bb0*/  USHF.L.U32 UR22, UR4, 0x5, URZ ;  /* 0x0000000504167899 */ /* 0x000fe2000800063f */
[----:B------:R-:W-:Y:S01]  /*9bc0*/  IMAD R4, R4, c[0x0][0x1a0], RZ ;  /* 0x0000680004047a24 */ /* 0x000fe200078e02ff */
[----:B------:R-:W-:Y:S01]  /*9bd0*/  BAR.SYNC.DEFER_BLOCKING 0x0 ;  /* 0x0000000000007b1d */ /* 0x000fe20000010000 */
[----:B------:R-:W-:Y:S02]  /*9be0*/  LEA R5, P0, R6, R232, 0x6 ;  /* 0x000000e806057211 */ /* 0x000fe400078030ff */
[----:B------:R-:W-:Y:S02]  /*9bf0*/  IMAD R4, R216, c[0x0][0x1a4], R4 ;  /* 0x00006900d8047a24 */ /* 0x000fe400078e0204 */
[----:B------:R-:W-:Y:S01]  /*9c00*/  LEA R8, P1, R5, c[0x0][0x170], 0x1 ;  /* 0x00005c0005087a11 */ /* 0x000fe200078208ff */
[----:B------:R-:W-:Y:S01]  /*9c10*/  UMOV UR23, 0x5 ;  /* 0x0000000500177882 */ /* 0x000fe20000000000 */
[----:B------:R-:W-:Y:S01]  /*9c20*/  IMAD.IADD R4, R7, 0x1, R4 ;  /* 0x0000000107047824 */ /* 0x000fe200078e0204 */
[----:B------:R-:W-:-:S04]  /*9c30*/  USHF.L.U64.HI UR5, UR4, UR23, UR5 ;  /* 0x0000001704057299 */ /* 0x000fc80008010205 */
[----:B------:R-:W-:Y:S02]  /*9c40*/  LEA.HI.X R4, R6, R235, R4, 0x6, P0 ;  /* 0x000000eb06047211 */ /* 0x000fe400000f3404 */
[----:B------:R-:W-:Y:S02]  /*9c50*/  IADD3 R6, P0, R8, UR22, RZ ;  /* 0x0000001608067c10 */ /* 0x000fe4000ff1e0ff */
[----:B------:R-:W-:Y:S02]  /*9c60*/  LEA.HI.X R9, R5, c[0x0][0x174], R4, 0x1, P1 ;  /* 0x00005d0005097a11 */ /* 0x000fe400008f0c04 */
[----:B------:R-:W-:Y:S02]  /*9c70*/  IADD3 R10, P1, R6, UR22, RZ ;  /* 0x00000016060a7c10 */ /* 0x000fe4000ff3e0ff */
[----:B------:R-:W-:Y:S02]  /*9c80*/  IADD3.X R7, R9, UR5, RZ, P0, !PT ;  /* 0x0000000509077c10 */ /* 0x000fe400087fe4ff */
[----:B------:R-:W-:-:S02]  /*9c90*/  IADD3 R4, P0, R10, UR22, RZ ;  /* 0x000000160a047c10 */ /* 0x000fc4000ff1e0ff */
[----:B------:R-:W-:Y:S01]  /*9ca0*/  IADD3.X R11, R7, UR5, RZ, P1, !PT ;  /* 0x00000005070b7c10 */ /* 0x000fe20008ffe4ff */
[----:B------:R-:W-:Y:S01]  /*9cb0*/  @!PT LDS RZ, [RZ] ;  /* 0x00000000fffff984 */ /* 0x000fe20000000800 */
[----:B------:R-:W-:Y:S01]  /*9cc0*/  @!PT LDS RZ, [RZ] ;  /* 0x00000000fffff984 */ /* 0x000fe20000000800 */
[----:B------:R-:W-:Y:S01]  /*9cd0*/  @!PT LDS RZ, [RZ] ;  /* 0x00000000fffff984 */ /* 0x000fe20000000800 */
[----:B------:R1:W-:Y:S03]  /*9ce0*/  LDGSTS.E.BYPASS.LTC128B.128 [R204+0x6000], [R8.64] ;  /* 0x0600000008cc7fae */ /* 0x0003e6000b901d58 */
[----:B------:R-:W-:Y:S01]  /*9cf0*/  IADD3.X R5, R11, UR5, RZ, P0, !PT ;  /* 0x000000050b057c10 */ /* 0x000fe200087fe4ff */
[----:B------:R2:W-:Y:S04]  /*9d00*/  LDGSTS.E.BYPASS.LTC128B.128 [R204+0x6800], [R6.64] ;  /* 0x0680000006cc7fae */ /* 0x0005e8000b901d58 */
[----:B------:R1:W-:Y:S04]  /*9d10*/  LDGSTS.E.BYPASS.LTC128B.128 [R204+0x7000], [R10.64] ;  /* 0x070000000acc7fae */ /* 0x0003e8000b901d58 */
[----:B------:R2:W-:Y:S04]  /*9d20*/  LDGSTS.E.BYPASS.LTC128B.128 [R204+0x7800], [R4.64] ;  /* 0x0780000004cc7fae */ /* 0x0005e8000b901d58 */
[----:B------:R-:W-:Y:S04]  /*9d30*/  LDSM.16.M88.4 R60, [R193+0x4000] ;  /* 0x00400000c13c783b */ /* 0x000fe80000000200 */
[----:B------:R-:W3:Y:S04]  /*9d40*/  LDSM.16.M88.4 R16, [R194+0x2000] ;  /* 0x00200000c210783b */ /* 0x000ee80000000200 */
[----:B------:R-:W4:Y:S04]  /*9d50*/  LDSM.16.M88.4 R44, [R193+0x4800] ;  /* 0x00480000c12c783b */ /* 0x000f280000000200 */
[----:B------:R-:W5:Y:S04]  /*9d60*/  LDSM.16.M88.4 R28, [R193+0x5000] ;  /* 0x00500000c11c783b */ /* 0x000f680000000200 */
[----:B------:R-:W4:Y:S04]  /*9d70*/  LDSM.16.M88.4 R144, [R193+0x5800] ;  /* 0x00580000c190783b */ /* 0x000f280000000200 */
[----:B------:R-:W4:Y:S04]  /*9d80*/  LDSM.16.M88.4 R164, [R194] ;  /* 0x00000000c2a4783b */ /* 0x000f280000000200 */
[----:B------:R-:W-:Y:S04]  /*9d90*/  LDSM.16.M88.4 R12, [R187+0x4000] ;  /* 0x00400000bb0c783b */ /* 0x000fe80000000200 */
[----:B------:R-:W5:Y:S04]  /*9da0*/  LDSM.16.M88.4 R140, [R192+0x2000] ;  /* 0x00200000c08c783b */ /* 0x000f680000000200 */
[----:B-1----:R-:W1:Y:S04]  /*9db0*/  LDSM.16.M88.4 R8, [R187+0x4800] ;  /* 0x00480000bb08783b */ /* 0x002e680000000200 */
[----:B--2---:R-:W2:Y:S04]  /*9dc0*/  LDSM.16.M88.4 R4, [R187+0x5000] ;  /* 0x00500000bb04783b */ /* 0x004ea80000000200 */
[----:B------:R-:W1:Y:S01]  /*9dd0*/  LDSM.16.M88.4 R172, [R187+0x5800] ;  /* 0x00580000bbac783b */ /* 0x000e620000000200 */
[C---:B---3--:R-:W-:Y:S03]  /*9de0*/  HMMA.16816.F32.BF16 R132, R16.reuse, R60, RZ ;  /* 0x0000003c1084723c */ /* 0x048fe600000418ff */
[----:B------:R-:W3:Y:S04]  /*9df0*/  LDSM.16.M88.4 R168, [R192] ;  /* 0x00000000c0a8783b */ /* 0x000ee80000000200 */
[----:B------:R-:W-:Y:S01]  /*9e00*/  LDSM.16.M88.4 R160, [R191] ;  /* 0x00000000bfa0783b */ /* 0x000fe20000000200 */
[C---:B------:R-:W-:Y:S03]  /*9e10*/  HMMA.16816.F32.BF16 R64, R16.reuse, R62, RZ ;  /* 0x0000003e1040723c */ /* 0x040fe600000418ff */
[----:B------:R-:W-:Y:S04]  /*9e20*/  LDSM.16.M88.4 R156, [R191+0x2000] ;  /* 0x00200000bf9c783b */ /* 0x000fe80000000200 */
[----:B------:R-:W-:Y:S01]  /*9e30*/  LDSM.16.M88.4 R152, [R190] ;  /* 0x00000000be98783b */ /* 0x000fe20000000200 */
[C---:B----4-:R-:W-:Y:S03]  /*9e40*/  HMMA.16816.F32.BF16 R52, R16.reuse, R44, RZ ;  /* 0x0000002c1034723c */ /* 0x050fe600000418ff */
[----:B------:R-:W-:Y:S04]  /*9e50*/  LDSM.16.M88.4 R148, [R183] ;  /* 0x00000000b794783b */ /* 0x000fe80000000200 */
[----:B------:R-:W0:Y:S01]  /*9e60*/  LDGDEPBAR ;  /* 0x00000000000079af */ /* 0x000e220000000000 */
        /* <DEDUP_REMOVED lines=16> */
[C---:B-1----:R-:W-:Y:S08]  /*9f70*/  HMMA.16816.F32.BF16 R52, R140.reuse, R8, R52 ;  /* 0x000000088c34723c */ /* 0x042ff00000041834 */
[C---:B------:R-:W-:Y:S08]  /*9f80*/  HMMA.16816.F32.BF16 R48, R140.reuse, R10, R48 ;  /* 0x0000000a8c30723c */ /* 0x040ff00000041830 */
[C---:B--2---:R-:W-:Y:S08]  /*9f90*/  HMMA.16816.F32.BF16 R36, R140.reuse, R4, R36 ;  /* 0x000000048c24723c */ /* 0x044ff00000041824 */
[C---:B------:R-:W-:Y:S08]  /*9fa0*/  HMMA.16816.F32.BF16 R32, R140.reuse, R6, R32 ;  /* 0x000000068c20723c */ /* 0x040ff00000041820 */
[C---:B------:R-:W-:Y:S08]  /*9fb0*/  HMMA.16816.F32.BF16 R20, R140.reuse, R172, R20 ;  /* 0x000000ac8c14723c */ /* 0x040ff00000041814 */
[----:B------:R-:W-:Y:S01]  /*9fc0*/  HMMA.16816.F32.BF16 R16, R140, R174, R16 ;  /* 0x000000ae8c10723c */ /* 0x000fe20000041810 */
[----:B------:R-:W1:Y:S07]  /*9fd0*/  LDSM.16.M88.4 R140, [R181] ;  /* 0x00000000b58c783b */ /* 0x000e6e0000000200 */
[C---:B---3--:R-:W-:Y:S08]  /*9fe0*/  HMMA.16816.F32.BF16 R24, R168.reuse, R172, R24 ;  /* 0x000000aca818723c */ /* 0x048ff00000041818 */
[C---:B------:R-:W-:Y:S08]  /*9ff0*/  HMMA.16816.F32.BF16 R164, R168.reuse, R174, R164 ;  /* 0x000000aea8a4723c */ /* 0x040ff000000418a4 */
[C---:B------:R-:W-:Y:S08]  /*a000*/  HMMA.16816.F32.BF16 R136, R168.reuse, R12, R136 ;  /* 0x0000000ca888723c */ /* 0x040ff00000041888 */
[C---:B------:R-:W-:Y:S01]  /*a010*/  HMMA.16816.F32.BF16 R60, R168.reuse, R14, R60 ;  /* 0x0000000ea83c723c */ /* 0x040fe2000004183c */
[----:B------:R-:W-:Y:S07]  /*a020*/  LDSM.16.M88.4 R12, [R189] ;  /* 0x00000000bd0c783b */ /* 0x000fee0000000200 */
[C---:B------:R-:W-:Y:S08]  /*a030*/  HMMA.16816.F32.BF16 R40, R168.reuse, R4, R40 ;  /* 0x00000004a828723c */ /* 0x040ff00000041828 */
[C---:B------:R-:W-:Y:S01]  /*a040*/  HMMA.16816.F32.BF16 R28, R168.reuse, R6, R28 ;  /* 0x00000006a81c723c */ /* 0x040fe2000004181c */
[----:B------:R-:W2:Y:S07]  /*a050*/  LDSM.16.M88.4 R4, [R180] ;  /* 0x00000000b404783b */ /* 0x000eae0000000200 */
[C---:B------:R-:W-:Y:S08]  /*a060*/  HMMA.16816.F32.BF16 R56, R168.reuse, R8, R56 ;  /* 0x00000008a838723c */ /* 0x040ff00000041838 */
[----:B------:R-:W-:Y:S01]  /*a070*/  HMMA.16816.F32.BF16 R44, R168, R10, R44 ;  /* 0x0000000aa82c723c */ /* 0x000fe2000004182c */
[----:B------:R-:W3:Y:S07]  /*a080*/  LDSM.16.M88.4 R8, [R189+0x2000] ;  /* 0x00200000bd08783b */ /* 0x000eee0000000200 */
[C---:B-1----:R-:W-:Y:S08]  /*a090*/  HMMA.16816.F32.BF16 R20, R156.reuse, R140, R20 ;  /* 0x0000008c9c14723c */ /* 0x042ff00000041814 */
[----:B------:R-:W-:Y:S08]  /*a0a0*/  HMMA.16816.F32.BF16 R16, R156, R142, R16 ;  /* 0x0000008e9c10723c */ /* 0x000ff00000041810 */
[C---:B------:R-:W-:Y:S08]  /*a0b0*/  HMMA.16816.F32.BF16 R24, R160.reuse, R140, R24 ;  /* 0x0000008ca018723c */ /* 0x040ff00000041818 */
[C---:B------:R-:W-:Y:S01]  /*a0c0*/  HMMA.16816.F32.BF16 R164, R160.reuse, R142, R164 ;  /* 0x0000008ea0a4723c */ /* 0x040fe200000418a4 */
[----:B------:R-:W1:Y:S07]  /*a0d0*/  LDSM.16.M88.4 R140, [R180+0x800] ;  /* 0x00080000b48c783b */ /* 0x000e6e0000000200 */
[-C--:B------:R-:W-:Y:S08]  /*a0e0*/  HMMA.16816.F32.BF16 R136, R160, R152.reuse, R136 ;  /* 0x00000098a088723c */ /* 0x080ff00000041888 */
[C---:B------:R-:W-:Y:S08]  /*a0f0*/  HMMA.16816.F32.BF16 R132, R156.reuse, R152, R132 ;  /* 0x000000989c84723c */ /* 0x040ff00000041884 */
[-C--:B------:R-:W-:Y:S08]  /*a100*/  HMMA.16816.F32.BF16 R64, R156, R154.reuse, R64 ;  /* 0x0000009a9c40723c */ /* 0x080ff00000041840 */
[C---:B------:R-:W-:Y:S08]  /*a110*/  HMMA.16816.F32.BF16 R60, R160.reuse, R154, R60 ;  /* 0x0000009aa03c723c */ /* 0x040ff0000004183c */
[-C--:B------:R-:W-:Y:S08]  /*a120*/  HMMA.16816.F32.BF16 R56, R160, R148.reuse, R56 ;  /* 0x00000094a038723c */ /* 0x080ff00000041838 */
[----:B------:R-:W-:Y:S08]  /*a130*/  HMMA.16816.F32.BF16 R52, R156, R148, R52 ;  /* 0x000000949c34723c */ /* 0x000ff00000041834 */
[----:B--2---:R-:W-:Y:S08]  /*a140*/  HMMA.16816.F32.BF16 R136, R12, R4, R136 ;  /* 0x000000040c88723c */ /* 0x004ff00000041888 */
[-C--:B------:R-:W-:Y:S08]  /*a150*/  HMMA.16816.F32.BF16 R36, R156, R144.reuse, R36 ;  /* 0x000000909c24723c */ /* 0x080ff00000041824 */
[----:B------:R-:W-:Y:S07]  /*a160*/  HMMA.16816.F32.BF16 R40, R160, R144, R40 ;  /* 0x00000090a028723c */ /* 0x000fee0000041828 */
[----:B------:R-:W-:Y:S01]  /*a170*/  IADD3 R144, R217, -0x3, RZ ;  /* 0xfffffffdd9907810 */ /* 0x000fe20007ffe0ff */
[----:B---3--:R-:W-:Y:S04]  /*a180*/  HMMA.16816.F32.BF16 R132, R8, R4, R132 ;  /* 0x000000040884723c */ /* 0x008fe80000041884 */
[----:B------:R-:W-:-:S04]  /*a190*/  IMAD R244, R144, 0x40, R244 ;  /* 0x0000004090f47824 */ /* 0x000fc800078e02f4 */
[-C--:B------:R-:W-:Y:S01]  /*a1a0*/  HMMA.16816.F32.BF16 R64, R8, R6.reuse, R64 ;  /* 0x000000060840723c */ /* 0x080fe20000041840 */
[C---:B------:R-:W-:Y:S02]  /*a1b0*/  IADD3 R4, R244.reuse, 0x1, RZ ;  /* 0x00000001f4047810 */ /* 0x040fe40007ffe0ff */
[-C--:B------:R-:W-:Y:S02]  /*a1c0*/  ISETP.GE.AND P1, PT, R244, R236.reuse, PT ;  /* 0x000000ecf400720c */ /* 0x080fe40003f26270 */
[C---:B------:R-:W-:Y:S02]  /*a1d0*/  ISETP.GE.AND P2, PT, R4.reuse, R237, PT ;  /* 0x000000ed0400720c */ /* 0x040fe40003f46270 */
[C---:B------:R-:W-:Y:S01]  /*a1e0*/  ISETP.GE.AND P0, PT, R4.reuse, R236, PT ;  /* 0x000000ec0400720c */ /* 0x040fe20003f06270 */
[----:B------:R-:W-:Y:S01]  /*a1f0*/  HMMA.16816.F32.BF16 R60, R12, R6, R60 ;  /* 0x000000060c3c723c */ /* 0x000fe2000004183c */
[C---:B------:R-:W-:Y:S02]  /*a200*/  ISETP.GE.AND P5, PT, R4.reuse, R231, PT ;  /* 0x000000e70400720c */ /* 0x040fe40003fa6270 */
[----:B------:R-:W-:-:S02]  /*a210*/  ISETP.GE.AND P3, PT, R4, R229, PT ;  /* 0x000000e50400720c */ /* 0x000fc40003f66270 */
[C---:B------:R-:W-:Y:S02]  /*a220*/  IADD3 R4, R244.reuse, 0x8, RZ ;  /* 0x00000008f4047810 */ /* 0x040fe40007ffe0ff */
[-C--:B------:R-:W-:Y:S01]  /*a230*/  ISETP.GE.AND P4, PT, R244, R237.reuse, PT ;  /* 0x000000edf400720c */ /* 0x080fe20003f86270 */
[-C--:B-1----:R-:W-:Y:S01]  /*a240*/  HMMA.16816.F32.BF16 R56, R12, R140.reuse, R56 ;  /* 0x0000008c0c38723c */ /* 0x082fe20000041838 */
[----:B------:R-:W-:Y:S02]  /*a250*/  ISETP.GE.AND P6, PT, R4, R236, PT ;  /* 0x000000ec0400720c */ /* 0x000fe40003fc6270 */
[----:B------:R-:W-:Y:S02]  /*a260*/  FSEL R154, R136, -INF , !P4 ;  /* 0xff800000889a7808 */ /* 0x000fe40006000000 */
[----:B------:R-:W-:Y:S02]  /*a270*/  ISETP.GE.AND P4, PT, R4, R237, PT ;  /* 0x000000ed0400720c */ /* 0x000fe40003f86270 */
[----:B------:R-:W-:Y:S01]  /*a280*/  FSEL R135, R135, -INF , !P3 ;  /* 0xff80000087877808 */ /* 0x000fe20005800000 */
[----:B------:R-:W-:Y:S01]  /*a290*/  HMMA.16816.F32.BF16 R52, R8, R140, R52 ;  /* 0x0000008c0834723c */ /* 0x000fe20000041834 */
[----:B------:R-:W-:-:S07]  /*a2a0*/  FSEL R133, R133, -INF , !P5 ;  /* 0xff80000085857808 */ /* 0x000fce0006800000 */
[----:B------:R-:W-:Y:S01]  /*a2b0*/  HMMA.16816.F32.BF16 R44, R160, R150, R44 ;  /* 0x00000096a02c723c */ /* 0x000fe2000004182c */
[----:B------:R-:W-:Y:S02]  /*a2c0*/  FSEL R60, R60, -INF , !P4 ;  /* 0xff8000003c3c7808 */ /* 0x000fe40006000000 */
[----:B------:R-:W-:-:S05]  /*a2d0*/  FSEL R62, R62, -INF , !P6 ;  /* 0xff8000003e3e7808 */ /* 0x000fca0007000000 */
[-C--:B------:R-:W-:Y:S07]  /*a2e0*/  HMMA.16816.F32.BF16 R28, R160, R146.reuse, R28 ;  /* 0x00000092a01c723c */ /* 0x080fee000004181c */
[----:B------:R-:W-:Y:S01]  /*a2f0*/  FSEL R162, R138, -INF , !P1 ;  /* 0xff8000008aa27808 */ /* 0x000fe20004800000 */
[----:B------:R-:W-:Y:S01]  /*a300*/  HMMA.16816.F32.BF16 R32, R156, R146, R32 ;  /* 0x000000929c20723c */ /* 0x000fe20000041820 */
[----:B------:R-:W-:Y:S02]  /*a310*/  FSEL R161, R139, -INF , !P0 ;  /* 0xff8000008ba17808 */ /* 0x000fe40004000000 */
[----:B------:R-:W-:-:S02]  /*a320*/  FSEL R163, R137, -INF , !P2 ;  /* 0xff80000089a37808 */ /* 0x000fc40005000000 */
[-C--:B------:R-:W-:Y:S02]  /*a330*/  ISETP.GE.AND P1, PT, R244, R231.reuse, PT ;  /* 0x000000e7f400720c */ /* 0x080fe40003f26270 */
[----:B------:R-:W-:Y:S01]  /*a340*/  ISETP.GE.AND P0, PT, R4, R231, PT ;  /* 0x000000e70400720c */ /* 0x000fe20003f06270 */
[----:B------:R-:W-:Y:S01]  /*a350*/  HMMA.16816.F32.BF16 R48, R156, R150, R48 ;  /* 0x000000969c30723c */ /* 0x000fe20000041830 */
[----:B------:R-:W-:Y:S02]  /*a360*/  IADD3 R137, R244, 0x9, RZ ;  /* 0x00000009f4897810 */ /* 0x000fe40007ffe0ff */
[----:B------:R-:W-:Y:S02]  /*a370*/  FSEL R139, R132, -INF , !P1 ;  /* 0xff800000848b7808 */ /* 0x000fe40004800000 */
[----:B------:R-:W-:Y:S02]  /*a380*/  FSEL R147, R64, -INF , !P0 ;  /* 0xff80000040937808 */ /* 0x000fe40004000000 */
[-C--:B------:R-:W-:Y:S01]  /*a390*/  ISETP.GE.AND P2, PT, R4, R229.reuse, PT ;  /* 0x000000e50400720c */ /* 0x080fe20003f46270 */
[----:B------:R-:W-:Y:S01]  /*a3a0*/  HMMA.16816.F32.BF16 R44, R12, R142, R44 ;  /* 0x0000008e0c2c723c */ /* 0x000fe2000004182c */
[----:B------:R-:W-:Y:S01]  /*a3b0*/  ISETP.GE.AND P1, PT, R244, R229, PT ;  /* 0x000000e5f400720c */ /* 0x000fe20003f26270 */
[----:B------:R-:W1:Y:S01]  /*a3c0*/  LDSM.16.M88.4 R4, [R180+0x1000] ;  /* 0x00100000b404783b */ /* 0x000e620000000200 */
[----:B------:R-:W-:-:S02]  /*a3d0*/  ISETP.GE.AND P0, PT, R137, R237, PT ;  /* 0x000000ed8900720c */ /* 0x000fc40003f06270 */
[----:B------:R-:W-:Y:S02]  /*a3e0*/  IADD3 R64, R244, 0x10, RZ ;  /* 0x00000010f4407810 */ /* 0x000fe40007ffe0ff */
[----:B------:R-:W-:Y:S02]  /*a3f0*/  FSEL R136, R134, -INF , !P1 ;  /* 0xff80000086887808 */ /* 0x000fe40004800000 */
[----:B------:R-:W-:Y:S02]  /*a400*/  FSEL R61, R61, -INF , !P0 ;  /* 0xff8000003d3d7808 */ /* 0x000fe40004000000 */
[----:B------:R-:W-:Y:S02]  /*a410*/  FSEL R168, R66, -INF , !P2 ;  /* 0xff80000042a87808 */ /* 0x000fe40005000000 */
[----:B------:R-:W-:Y:S02]  /*a420*/  ISETP.GE.AND P1, PT, R137, R229, PT ;  /* 0x000000e58900720c */ /* 0x000fe40003f26270 */
[C---:B------:R-:W-:Y:S01]  /*a430*/  ISETP.GE.AND P3, PT, R64.reuse, R237, PT ;  /* 0x000000ed4000720c */ /* 0x040fe20003f66270 */
[----:B------:R-:W-:Y:S01]  /*a440*/  HMMA.16816.F32.BF16 R48, R8, R142, R48 ;  /* 0x0000008e0830723c */ /* 0x000fe20000041830 */
[----:B------:R-:W-:-:S02]  /*a450*/  ISETP.GE.AND P4, PT, R64, R236, PT ;  /* 0x000000ec4000720c */ /* 0x000fc40003f86270 */
[C---:B------:R-:W-:Y:S02]  /*a460*/  ISETP.GE.AND P0, PT, R64.reuse, R231, PT ;  /* 0x000000e74000720c */ /* 0x040fe40003f06270 */
[----:B------:R-:W-:Y:S02]  /*a470*/  ISETP.GE.AND P2, PT, R64, R229, PT ;  /* 0x000000e54000720c */ /* 0x000fe40003f46270 */
[----:B------:R-:W-:Y:S02]  /*a480*/  IADD3 R64, R244, 0x11, RZ ;  /* 0x00000011f4407810 */ /* 0x000fe40007ffe0ff */
[----:B------:R-:W-:Y:S02]  /*a490*/  FSEL R67, R67, -INF , !P1 ;  /* 0xff80000043437808 */ /* 0x000fe40004800000 */
[----:B------:R-:W-:Y:S02]  /*a4a0*/  FSEL R252, R56, -INF , !P3 ;  /* 0xff80000038fc7808 */ /* 0x000fe40005800000 */
[----:B------:R-:W-:-:S02]  /*a4b0*/  ISETP.GE.AND P6, PT, R64, R237, PT ;  /* 0x000000ed4000720c */ /* 0x000fc40003fc6270 */
[----:B------:R-:W-:Y:S02]  /*a4c0*/  ISETP.GE.AND P1, PT, R64, R236, PT ;  /* 0x000000ec4000720c */ /* 0x000fe40003f26270 */
[----:B------:R-:W-:Y:S02]  /*a4d0*/  IADD3 R56, R244, 0x18, RZ ;  /* 0x00000018f4387810 */ /* 0x000fe40007ffe0ff */
[----:B------:R-:W-:Y:S02]  /*a4e0*/  FSEL R152, R57, -INF , !P6 ;  /* 0xff80000039987808 */ /* 0x000fe40007000000 */
[----:B------:R-:W-:Y:S02]  /*a4f0*/  FSEL R245, R58, -INF , !P4 ;  /* 0xff8000003af57808 */ /* 0x000fe40006000000 */
[----:B------:R-:W-:Y:S02]  /*a500*/  FSEL R226, R59, -INF , !P1 ;  /* 0xff8000003be27808 */ /* 0x000fe40004800000 */
[----:B------:R-:W-:Y:S01]  /*a510*/  FSEL R66, R52, -INF , !P0 ;  /* 0xff80000034427808 */ /* 0x000fe20004000000 */
[----:B-1----:R-:W-:Y:S01]  /*a520*/  HMMA.16816.F32.BF16 R40, R12, R4, R40 ;  /* 0x000000040c28723c */ /* 0x002fe20000041828 */
[----:B------:R-:W-:-:S02]  /*a530*/  ISETP.GE.AND P4, PT, R56, R237, PT ;  /* 0x000000ed3800720c */ /* 0x000fc40003f86270 */
[C---:B------:R-:W-:Y:S02]  /*a540*/  ISETP.GE.AND P6, PT, R56.reuse, R236, PT ;  /* 0x000000ec3800720c */ /* 0x040fe40003fc6270 */
[C---:B------:R-:W-:Y:S02]  /*a550*/  ISETP.GE.AND P1, PT, R56.reuse, R231, PT ;  /* 0x000000e73800720c */ /* 0x040fe40003f26270 */
[----:B------:R-:W-:Y:S01]  /*a560*/  ISETP.GE.AND P0, PT, R56, R229, PT ;  /* 0x000000e53800720c */ /* 0x000fe20003f06270 */
[----:B------:R-:W-:Y:S01]  /*a570*/  HMMA.16816.F32.BF16 R36, R8, R4, R36 ;  /* 0x000000040824723c */ /* 0x000fe20000041824 */
[----:B------:R-:W1:Y:S01]  /*a580*/  LDSM.16.M88.4 R56, [R180+0x1800] ;  /* 0x00180000b438783b */ /* 0x000e620000000200 */
[----:B------:R-:W-:Y:S01]  /*a590*/  ISETP.GE.AND P5, PT, R137, R231, PT ;  /* 0x000000e78900720c */ /* 0x000fe20003fa6270 */
[----:B------:R-:W-:-:S04]  /*a5a0*/  DEPBAR.LE SB0, 0x0 ;  /* 0x000080000000791a */ /* 0x000fc80000000000 */
[----:B------:R-:W-:Y:S01]  /*a5b0*/  FSEL R146, R65, -INF , !P5 ;  /* 0xff80000041927808 */ /* 0x000fe20006800000 */
[-C--:B------:R-:W-:Y:S01]  /*a5c0*/  HMMA.16816.F32.BF16 R32, R8, R6.reuse, R32 ;  /* 0x000000060820723c */ /* 0x080fe20000041820 */
[----:B------:R-:W-:Y:S02]  /*a5d0*/  ISETP.GE.AND P5, PT, R137, R236, PT ;  /* 0x000000ec8900720c */ /* 0x000fe40003fa6270 */
[----:B------:R-:W-:Y:S02]  /*a5e0*/  IADD3 R132, R244, 0x19, RZ ;  /* 0x00000019f4847810 */ /* 0x000fe40007ffe0ff */
[----:B------:R-:W-:Y:S02]  /*a5f0*/  FSEL R63, R63, -INF , !P5 ;  /* 0xff8000003f3f7808 */ /* 0x000fe40006800000 */
[C---:B------:R-:W-:Y:S01]  /*a600*/  ISETP.GE.AND P5, PT, R64.reuse, R231, PT ;  /* 0x000000e74000720c */ /* 0x040fe20003fa6270 */
[----:B------:R-:W-:Y:S01]  /*a610*/  HMMA.16816.F32.BF16 R28, R12, R6, R28 ;  /* 0x000000060c1c723c */ /* 0x000fe2000004181c */
[----:B------:R-:W-:-:S02]  /*a620*/  ISETP.GE.AND P3, PT, R64, R229, PT ;  /* 0x000000e54000720c */ /* 0x000fc40003f66270 */
[----:B------:R-:W-:Y:S02]  /*a630*/  FSEL R65, R53, -INF , !P5 ;  /* 0xff80000035417808 */ /* 0x000fe40006800000 */
[----:B------:R-:W-:Y:S02]  /*a640*/  ISETP.GE.AND P5, PT, R132, R231, PT ;  /* 0x000000e78400720c */ /* 0x000fe40003fa6270 */
[----:B------:R-:W-:Y:S02]  /*a650*/  FSEL R64, R48, -INF , !P1 ;  /* 0xff80000030407808 */ /* 0x000fe40004800000 */
[----:B------:R-:W-:Y:S02]  /*a660*/  IADD3 R48, R244, 0x20, RZ ;  /* 0x00000020f4307810 */ /* 0x000fe40007ffe0ff */
[----:B------:R-:W-:Y:S02]  /*a670*/  FSEL R227, R49, -INF , !P5 ;  /* 0xff80000031e37808 */ /* 0x000fe40006800000 */
[----:B------:R-:W-:-:S02]  /*a680*/  FSEL R175, R54, -INF , !P2 ;  /* 0xff80000036af7808 */ /* 0x000fc40005000000 */
[----:B------:R-:W-:Y:S02]  /*a690*/  FSEL R144, R55, -INF , !P3 ;  /* 0xff80000037907808 */ /* 0x000fe40005800000 */
[C---:B------:R-:W-:Y:S02]  /*a6a0*/  ISETP.GE.AND P5, PT, R132.reuse, R236, PT ;  /* 0x000000ec8400720c */ /* 0x040fe40003fa6270 */
[----:B------:R-:W-:Y:S02]  /*a6b0*/  ISETP.GE.AND P2, PT, R132, R229, PT ;  /* 0x000000e58400720c */ /* 0x000fe40003f46270 */
        /* <DEDUP_REMOVED lines=9> */
[----:B------:R-:W-:Y:S02]  /*a750*/  ISETP.GE.AND P0, PT, R48, R229, PT ;  /* 0x000000e53000720c */ /* 0x000fe40003f06270 */
[----:B------:R-:W-:-:S02]  /*a760*/  ISETP.GE.AND P6, PT, R4, R237, PT ;  /* 0x000000ed0400720c */ /* 0x000fc40003fc6270 */
[C---:B------:R-:W-:Y:S01]  /*a770*/  ISETP.GE.AND P2, PT, R4.reuse, R236, PT ;  /* 0x000000ec0400720c */ /* 0x040fe20003f46270 */
[----:B------:R-:W-:Y:S01]  /*a780*/  HMMA.16816.F32.BF16 R20, R8, R56, R20 ;  /* 0x000000380814723c */ /* 0x000fe20000041814 */
[C---:B------:R-:W-:Y:S02]  /*a790*/  ISETP.GE.AND P5, PT, R4.reuse, R231, PT ;  /* 0x000000e70400720c */ /* 0x040fe40003fa6270 */
[----:B------:R-:W-:Y:S02]  /*a7a0*/  ISETP.GE.AND P3, PT, R4, R229, PT ;  /* 0x000000e50400720c */ /* 0x000fe40003f66270 */
[----:B------:R-:W-:Y:S02]  /*a7b0*/  ISETP.GE.AND P1, PT, R132, R237, PT ;  /* 0x000000ed8400720c */ /* 0x000fe40003f26270 */
[----:B------:R-:W-:Y:S01]  /*a7c0*/  IADD3 R4, R244, 0x29, RZ ;  /* 0x00000029f4047810 */ /* 0x000fe20007ffe0ff */
[----:B------:R-:W-:Y:S01]  /*a7d0*/  HMMA.16816.F32.BF16 R164, R12, R58, R164 ;  /* 0x0000003a0ca4723c */ /* 0x000fe200000418a4 */
[----:B------:R-:W-:-:S02]  /*a7e0*/  FSEL R173, R44, -INF , !P4 ;  /* 0xff8000002cad7808 */ /* 0x000fc40006000000 */
[----:B------:R-:W-:Y:S02]  /*a7f0*/  FSEL R247, R38, -INF , !P0 ;  /* 0xff80000026f77808 */ /* 0x000fe40004000000 */
[----:B------:R-:W-:Y:S02]  /*a800*/  FSEL R172, R45, -INF , !P1 ;  /* 0xff8000002dac7808 */ /* 0x000fe40004800000 */
[----:B------:R-:W-:Y:S02]  /*a810*/  ISETP.GE.AND P4, PT, R48, R236, PT ;  /* 0x000000ec3000720c */ /* 0x000fe40003f86270 */
[----:B------:R-:W-:Y:S02]  /*a820*/  ISETP.GE.AND P0, PT, R4, R229, PT ;  /* 0x000000e50400720c */ /* 0x000fe40003f06270 */
[----:B------:R-:W-:Y:S02]  /*a830*/  ISETP.GE.AND P1, PT, R48, R231, PT ;  /* 0x000000e73000720c */ /* 0x000fe40003f26270 */
[----:B------:R-:W-:-:S02]  /*a840*/  IADD3 R5, R244, 0x28, RZ ;  /* 0x00000028f4057810 */ /* 0x000fc40007ffe0ff */
[----:B------:R-:W-:Y:S02]  /*a850*/  IADD3 R6, R244, 0x31, RZ ;  /* 0x00000031f4067810 */ /* 0x000fe40007ffe0ff */
[----:B------:R-:W-:Y:S02]  /*a860*/  FSEL R174, R41, -INF , !P6 ;  /* 0xff80000029ae7808 */ /* 0x000fe40007000000 */
[----:B------:R-:W-:Y:S02]  /*a870*/  FSEL R150, R42, -INF , !P4 ;  /* 0xff8000002a967808 */ /* 0x000fe40006000000 */
[----:B------:R-:W-:Y:S02]  /*a880*/  FSEL R148, R43, -INF , !P2 ;  /* 0xff8000002b947808 */ /* 0x000fe40005000000 */
[----:B------:R-:W-:Y:S02]  /*a890*/  FSEL R251, R37, -INF , !P5 ;  /* 0xff80000025fb7808 */ /* 0x000fe40006800000 */
[----:B------:R-:W-:-:S02]  /*a8a0*/  FSEL R52, R35, -INF , !P0 ;  /* 0xff80000023347808 */ /* 0x000fc40004000000 */
[C---:B------:R-:W-:Y:S02]  /*a8b0*/  ISETP.GE.AND P6, PT, R5.reuse, R237, PT ;  /* 0x000000ed0500720c */ /* 0x040fe40003fc6270 */
[CC--:B------:R-:W-:Y:S02]  /*a8c0*/  ISETP.GE.AND P4, PT, R5.reuse, R236.reuse, PT ;  /* 0x000000ec0500720c */ /* 0x0c0fe40003f86270 */
[C---:B------:R-:W-:Y:S02]  /*a8d0*/  ISETP.GE.AND P2, PT, R5.reuse, R231, PT ;  /* 0x000000e70500720c */ /* 0x040fe40003f46270 */
[----:B------:R-:W-:Y:S02]  /*a8e0*/  FSEL R250, R36, -INF , !P1 ;  /* 0xff80000024fa7808 */ /* 0x000fe40004800000 */
[----:B------:R-:W-:Y:S02]  /*a8f0*/  ISETP.GE.AND P5, PT, R5, R229, PT ;  /* 0x000000e50500720c */ /* 0x000fe40003fa6270 */
[----:B------:R-:W-:-:S02]  /*a900*/  ISETP.GE.AND P0, PT, R6, R236, PT ;  /* 0x000000ec0600720c */ /* 0x000fc40003f06270 */
[-C--:B------:R-:W-:Y:S02]  /*a910*/  ISETP.GE.AND P1, PT, R4, R231.reuse, PT ;  /* 0x000000e70400720c */ /* 0x080fe40003f26270 */
[----:B------:R-:W-:Y:S02]  /*a920*/  IADD3 R5, R244, 0x38, RZ ;  /* 0x00000038f4057810 */ /* 0x000fe40007ffe0ff */
[----:B------:R-:W-:Y:S02]  /*a930*/  FSEL R137, R27, -INF , !P0 ;  /* 0xff8000001b897808 */ /* 0x000fe40004000000 */
[----:B------:R-:W-:Y:S02]  /*a940*/  FSEL R248, R32, -INF , !P2 ;  /* 0xff80000020f87808 */ /* 0x000fe40005000000 */
[----:B------:R-:W-:Y:S01]  /*a950*/  FSEL R246, R33, -INF , !P1 ;  /* 0xff80000021f67808 */ /* 0x000fe20004800000 */
[----:B------:R-:W-:Y:S01]  /*a960*/  BAR.SYNC.DEFER_BLOCKING 0x0 ;  /* 0x0000000000007b1d */ /* 0x000fe20000010000 */
[----:B------:R-:W-:-:S02]  /*a970*/  ISETP.GE.AND P0, PT, R5, R231, PT ;  /* 0x000000e70500720c */ /* 0x000fc40003f06270 */
[C---:B------:R-:W-:Y:S02]  /*a980*/  ISETP.GE.AND P2, PT, R4.reuse, R237, PT ;  /* 0x000000ed0400720c */ /* 0x040fe40003f46270 */
[----:B------:R-:W-:Y:S02]  /*a990*/  ISETP.GE.AND P1, PT, R4, R236, PT ;  /* 0x000000ec0400720c */ /* 0x000fe40003f26270 */
[----:B------:R-:W-:Y:S02]  /*a9a0*/  IADD3 R7, R244, 0x30, RZ ;  /* 0x00000030f4077810 */ /* 0x000fe40007ffe0ff */
[----:B------:R-:W-:Y:S02]  /*a9b0*/  FSEL R158, R16, -INF , !P0 ;  /* 0xff800000109e7808 */ /* 0x000fe40004000000 */
[----:B------:R-:W-:Y:S02]  /*a9c0*/  FSEL R224, R29, -INF , !P2 ;  /* 0xff8000001de07808 */ /* 0x000fe40005000000 */
[----:B------:R-:W-:-:S02]  /*a9d0*/  FSEL R178, R31, -INF , !P1 ;  /* 0xff8000001fb27808 */ /* 0x000fc40004800000 */
[C---:B------:R-:W-:Y:S02]  /*a9e0*/  ISETP.GE.AND P0, PT, R6.reuse, R229, PT ;  /* 0x000000e50600720c */ /* 0x040fe40003f06270 */
[----:B------:R-:W-:Y:S02]  /*a9f0*/  ISETP.GE.AND P2, PT, R6, R237, PT ;  /* 0x000000ed0600720c */ /* 0x000fe40003f46270 */
[----:B------:R-:W-:Y:S02]  /*aa00*/  ISETP.GE.AND P1, PT, R7, R236, PT ;  /* 0x000000ec0700720c */ /* 0x000fe40003f26270 */
[----:B------:R-:W-:Y:S02]  /*aa10*/  FSEL R153, R23, -INF , !P0 ;  /* 0xff80000017997808 */ /* 0x000fe40004000000 */
[----:B------:R-:W-:Y:S02]  /*aa20*/  FSEL R145, R25, -INF , !P2 ;  /* 0xff80000019917808 */ /* 0x000fe40005000000 */
[----:B------:R-:W-:-:S02]  /*aa30*/  FSEL R132, R26, -INF , !P1 ;  /* 0xff8000001a847808 */ /* 0x000fc40004800000 */
[----:B------:R-:W-:Y:S02]  /*aa40*/  ISETP.NE.AND P0, PT, R217, 0x3, PT ;  /* 0x00000003d900780c */ /* 0x000fe40003f05270 */
[-C--:B------:R-:W-:Y:S02]  /*aa50*/  ISETP.GE.AND P2, PT, R7, R231.reuse, PT ;  /* 0x000000e70700720c */ /* 0x080fe40003f46270 */
        /* <DEDUP_REMOVED lines=8> */
[----:B------:R-:W-:Y:S02]  /*aae0*/  FSEL R225, R28, -INF , !P6 ;  /* 0xff8000001ce17808 */ /* 0x000fe40007000000 */
[----:B------:R-:W-:-:S02]  /*aaf0*/  FSEL R244, R34, -INF , !P5 ;  /* 0xff80000022f47808 */ /* 0x000fc40006800000 */
[----:B------:R-:W-:Y:S02]  /*ab00*/  FSEL R179, R30, -INF , !P4 ;  /* 0xff8000001eb37808 */ /* 0x000fe40006000000 */
[----:B------:R-:W-:Y:S02]  /*ab10*/  FSEL R138, R24, -INF , !P3 ;  /* 0xff800000188a7808 */ /* 0x000fe40005800000 */
[----:B------:R-:W-:Y:S02]  /*ab20*/  FSEL R156, R17, -INF , !P2 ;  /* 0xff800000119c7808 */ /* 0x000fe40005000000 */
[----:B------:R-:W-:Y:S02]  /*ab30*/  FSEL R155, R22, -INF , !P1 ;  /* 0xff800000169b7808 */ /* 0x000fe40004800000 */
[-C--:B------:R-:W-:Y:S02]  /*ab40*/  ISETP.GE.AND P6, PT, R5, R237.reuse, PT ;  /* 0x000000ed0500720c */ /* 0x080fe40003fc6270 */
[----:B------:R-:W-:-:S02]  /*ab50*/  ISETP.GE.AND P5, PT, R4, R237, PT ;  /* 0x000000ed0400720c */ /* 0x000fc40003fa6270 */
[CC--:B------:R-:W-:Y:S02]  /*ab60*/  ISETP.GE.AND P4, PT, R5.reuse, R236.reuse, PT ;  /* 0x000000ec0500720c */ /* 0x0c0fe40003f86270 */
[C---:B------:R-:W-:Y:S02]  /*ab70*/  ISETP.GE.AND P3, PT, R4.reuse, R236, PT ;  /* 0x000000ec0400720c */ /* 0x040fe40003f66270 */
[-C--:B------:R-:W-:Y:S02]  /*ab80*/  ISETP.GE.AND P2, PT, R5, R229.reuse, PT ;  /* 0x000000e50500720c */ /* 0x080fe40003f46270 */
        /* <DEDUP_REMOVED lines=13> */
[----:B------:R-:W-:-:S02]  /*ac60*/  UMOV UR22, 0x5 ;  /* 0x0000000500167882 */ /* 0x000fc40000000000 */
[----:B------:R-:W-:Y:S01]  /*ac70*/  USHF.L.U64.HI UR5, UR4, UR22, UR5 ;  /* 0x0000001604057299 */ /* 0x000fe20008010205 */
        /* <DEDUP_REMOVED lines=9> */
[----:B------:R-:W-:Y:S02]  /*ad10*/  IADD3.X R7, R9, UR5, RZ, P0, !PT ;  /* 0x0000000509077c10 */ /* 0x000fe400087fe4ff */
[----:B------:R-:W-:Y:S01]  /*ad20*/  IADD3 R4, P0, R10, UR23, RZ ;  /* 0x000000170a047c10 */ /* 0x000fe2000ff1e0ff */
[----:B------:R-:W-:Y:S01]  /*ad30*/  ULDC.64 UR22, c[0x0][0x118] ;  /* 0x0000460000167ab9 */ /* 0x000fe20000000a00 */
        /* <DEDUP_REMOVED lines=9> */
[----:B------:R-:W0:Y:S02]  /*add0*/  LDGDEPBAR ;  /* 0x00000000000079af */ /* 0x000e240000000000 */
.L_x_619:
[----:B-1----:R-:W-:Y:S01]  /*ade0*/  FMNMX.FTZ R4, R3, R139, !PT ;  /* 0x0000008b03047209 */ /* 0x002fe20007810000 */
[----:B------:R-:W-:Y:S01]  /*adf0*/  IMAD.MOV.U32 R231, RZ, RZ, R144 ;  /* 0x000000ffffe77224 */ /* 0x000fe200078e0090 */
[----:B------:R-:W-:Y:S01]  /*ae00*/  FMNMX.FTZ R10, R2, R136, !PT ;  /* 0x00000088020a7209 */ /* 0x000fe20007810000 */
[----:B------:R-:W-:Y:S01]  /*ae10*/  IMAD.MOV.U32 R229, RZ, RZ, R134 ;  /* 0x000000ffffe57224 */ /* 0x000fe200078e0086 */
[----:B------:R-:W-:Y:S01]  /*ae20*/  FMNMX.FTZ R4, R133, R4, !PT ;  /* 0x0000000485047209 */ /* 0x000fe20007810000 */
[----:B------:R-:W-:Y:S01]  /*ae30*/  IMAD.SHL.U32 R5, R216, 0x2, RZ ;  /* 0x00000002d8057824 */ /* 0x000fe200078e00ff */
[----:B------:R-:W-:Y:S01]  /*ae40*/  FMNMX.FTZ R10, R135, R10, !PT ;  /* 0x0000000a870a7209 */ /* 0x000fe20007810000 */
[----:B------:R-:W-:Y:S01]  /*ae50*/  IMAD.WIDE.U32 R8, R222, -0x2daee0ad, RZ ;  /* 0xd2511f53de087825 */ /* 0x000fe200078e00ff */
[----:B------:R-:W-:-:S02]  /*ae60*/  FMNMX.FTZ R4, R147, R4, !PT ;  /* 0x0000000493047209 */ /* 0x000fc40007810000 */
[----:B------:R-:W-:Y:S01]  /*ae70*/  FMNMX.FTZ R10, R168, R10, !PT ;  /* 0x0000000aa80a7209 */ /* 0x000fe20007810000 */
[----:B------:R-:W-:Y:S01]  /*ae80*/  IMAD R6, R230, -0x326172a9, RZ ;  /* 0xcd9e8d57e6067824 */ /* 0x000fe200078e02ff */
[----:B------:R-:W-:Y:S01]  /*ae90*/  FMNMX.FTZ R4, R146, R4, !PT ;  /* 0x0000000492047209 */ /* 0x000fe20007810000 */
[----:B------:R-:W-:Y:S01]  /*aea0*/  IMAD.MOV.U32 R29, RZ, RZ, R152 ;  /* 0x000000ffff1d7224 */ /* 0x000fe200078e0098 */
        /* <DEDUP_REMOVED lines=25> */
[----:B------:R-:W-:Y:S01]  /*b040*/  LOP3.LUT R34, R9, UR21, R5, 0x96, !PT ;  /* 0x0000001509227c12 */ /* 0x000fe2000f8e9605 */
[----:B------:R-:W1:Y:S01]  /*b050*/  SHFL.BFLY PT, R7, R4, 0x2, 0x1f ;  /* 0x0c401f0004077f89 */ /* 0x000e6200000e0000 */
[----:B------:R-:W-:-:S03]  /*b060*/  FMNMX.FTZ R12, R177, R154, !PT ;  /* 0x0000009ab10c7209 */ /* 0x000fc60007810000 */
[----:B------:R-:W2:Y:S01]  /*b070*/  SHFL.BFLY PT, R5, R10, 0x2, 0x1f ;  /* 0x0c401f000a057f89 */ /* 0x000ea200000e0000 */
[----:B------:R-:W-:Y:S01]  /*b080*/  IMAD.WIDE.U32 R34, R34, -0x326172a9, RZ ;  /* 0xcd9e8d5722227825 */ /* 0x000fe200078e00ff */
[----:B------:R-:W-:-:S04]  /*b090*/  FMNMX.FTZ R12, R163, R12, !PT ;  /* 0x0000000ca30c7209 */ /* 0x000fc80007810000 */
[----:B------:R-:W-:-:S04]  /*b0a0*/  FMNMX.FTZ R12, R60, R12, !PT ;  /* 0x0000000c3c0c7209 */ /* 0x000fc80007810000 */
[----:B------:R-:W-:-:S04]  /*b0b0*/  FMNMX.FTZ R12, R61, R12, !PT ;  /* 0x0000000c3d0c7209 */ /* 0x000fc80007810000 */
[----:B------:R-:W-:-:S04]  /*b0c0*/  FMNMX.FTZ R12, R252, R12, !PT ;  /* 0x0000000cfc0c7209 */ /* 0x000fc80007810000 */
[----:B------:R-:W-:Y:S02]  /*b0d0*/  FMNMX.FTZ R12, R29, R12, !PT ;  /* 0x0000000c1d0c7209 */ /* 0x000fe40007810000 */
[----:B-1----:R-:W-:Y:S02]  /*b0e0*/  FMNMX.FTZ R7, R4, R7, !PT ;  /* 0x0000000704077209 */ /* 0x002fe40007810000 */
[----:B------:R-:W-:Y:S01]  /*b0f0*/  LOP3.LUT R4, R239, UR14, R8, 0x96, !PT ;  /* 0x0000000eef047c12 */ /* 0x000fe2000f8e9608 */
[----:B------:R-:W-:Y:S01]  /*b100*/  IMAD.MOV.U32 R239, RZ, RZ, R175 ;  /* 0x000000ffffef7224 */ /* 0x000fe200078e00af */
[----:B--2---:R-:W-:Y:S01]  /*b110*/  FMNMX.FTZ R5, R10, R5, !PT ;  /* 0x000000050a057209 */ /* 0x004fe20007810000 */
[----:B------:R-:W1:Y:S01]  /*b120*/  SHFL.BFLY PT, R134, R7, 0x1, 0x1f ;  /* 0x0c201f0007867f89 */ /* 0x000e6200000e0000 */
[----:B------:R-:W-:Y:S01]  /*b130*/  FMNMX.FTZ R12, R173, R12, !PT ;  /* 0x0000000cad0c7209 */ /* 0x000fe20007810000 */
[----:B------:R-:W-:Y:S01]  /*b140*/  IMAD.WIDE.U32 R20, R4, -0x326172a9, RZ ;  /* 0xcd9e8d5704147825 */ /* 0x000fe200078e00ff */
[----:B------:R-:W-:-:S02]  /*b150*/  LOP3.LUT R4, R35, UR15, R6, 0x96, !PT ;  /* 0x0000000f23047c12 */ /* 0x000fc4000f8e9606 */
[----:B------:R-:W-:Y:S02]  /*b160*/  FMNMX.FTZ R12, R172, R12, !PT ;  /* 0x0000000cac0c7209 */ /* 0x000fe40007810000 */
[----:B------:R-:W-:Y:S01]  /*b170*/  LOP3.LUT R8, R21, UR13, R34, 0x96, !PT ;  /* 0x0000000d15087c12 */ /* 0x000fe2000f8e9622 */
[----:B------:R-:W-:Y:S01]  /*b180*/  IMAD.WIDE.U32 R14, R4, -0x2daee0ad, RZ ;  /* 0xd2511f53040e7825 */ /* 0x000fe200078e00ff */
[----:B------:R-:W-:-:S03]  /*b190*/  FMNMX.FTZ R12, R160, R12, !PT ;  /* 0x0000000ca00c7209 */ /* 0x000fc60007810000 */
[----:B------:R-:W-:Y:S01]  /*b1a0*/  IMAD.WIDE.U32 R8, R8, -0x2daee0ad, RZ ;  /* 0xd2511f5308087825 */ /* 0x000fe200078e00ff */
[----:B------:R-:W-:Y:S02]  /*b1b0*/  FMNMX.FTZ R12, R174, R12, !PT ;  /* 0x0000000cae0c7209 */ /* 0x000fe40007810000 */
[----:B------:R-:W-:Y:S02]  /*b1c0*/  LOP3.LUT R6, R15, UR12, R238, 0x96, !PT ;  /* 0x0000000c0f067c12 */ /* 0x000fe4000f8e96ee */
[----:B------:R-:W-:Y:S02]  /*b1d0*/  LOP3.LUT R4, R9, UR10, R14, 0x96, !PT ;  /* 0x0000000a09047c12 */ /* 0x000fe4000f8e960e */
[----:B------:R-:W-:Y:S01]  /*b1e0*/  FMNMX.FTZ R14, R176, R162, !PT ;  /* 0x000000a2b00e7209 */ /* 0x000fe20007810000 */
[----:B------:R-:W-:Y:S01]  /*b1f0*/  IMAD.WIDE.U32 R236, R6, -0x326172a9, RZ ;  /* 0xcd9e8d5706ec7825 */ /* 0x000fe200078e00ff */
[----:B------:R-:W-:Y:S02]  /*b200*/  FMNMX.FTZ R12, R225, R12, !PT ;  /* 0x0000000ce10c7209 */ /* 0x000fe40007810000 */
[----:B------:R-:W-:Y:S01]  /*b210*/  FMNMX.FTZ R14, R161, R14, !PT ;  /* 0x0000000ea10e7209 */ /* 0x000fe20007810000 */
[----:B------:R-:W-:Y:S01]  /*b220*/  IMAD.WIDE.U32 R38, R4, -0x326172a9, RZ ;  /* 0xcd9e8d5704267825 */ /* 0x000fe200078e00ff */
[----:B-1----:R-:W-:Y:S01]  /*b230*/  FMNMX.FTZ R134, R7, R134, !PT ;  /* 0x0000008607867209 */ /* 0x002fe20007810000 */
[----:B------:R-:W1:Y:S01]  /*b240*/  SHFL.BFLY PT, R4, R5, 0x1, 0x1f ;  /* 0x0c201f0005047f89 */ /* 0x000e6200000e0000 */
[----:B------:R-:W-:-:S02]  /*b250*/  FMNMX.FTZ R14, R62, R14, !PT ;  /* 0x0000000e3e0e7209 */ /* 0x000fc40007810000 */
[C---:B------:R-:W-:Y:S01]  /*b260*/  FSETP.NEU.FTZ.AND P1, PT, R134.reuse, -INF , PT ;  /* 0xff8000008600780b */ /* 0x040fe20003f3d000 */
[----:B------:R-:W-:Y:S01]  /*b270*/  FMUL.FTZ R175, R134, c[0x0][0x23c] ;  /* 0x00008f0086af7a20 */ /* 0x000fe20000410000 */
[----:B------:R-:W-:Y:S02]  /*b280*/  FMNMX.FTZ R14, R63, R14, !PT ;  /* 0x0000000e3f0e7209 */ /* 0x000fe40007810000 */
[----:B------:R-:W-:Y:S02]  /*b290*/  FMNMX.FTZ R12, R224, R12, !PT ;  /* 0x0000000ce00c7209 */ /* 0x000fe40007810000 */
[----:B------:R-:W-:Y:S02]  /*b2a0*/  FMNMX.FTZ R14, R245, R14, !PT ;  /* 0x0000000ef50e7209 */ /* 0x000fe40007810000 */
[----:B------:R-:W-:Y:S02]  /*b2b0*/  FSEL R175, R175, RZ, P1 ;  /* 0x000000ffafaf7208 */ /* 0x000fe40000800000 */
[----:B------:R-:W-:-:S02]  /*b2c0*/  FMNMX.FTZ R14, R226, R14, !PT ;  /* 0x0000000ee20e7209 */ /* 0x000fc40007810000 */
[----:B------:R-:W-:Y:S01]  /*b2d0*/  FMNMX.FTZ R12, R138, R12, !PT ;  /* 0x0000000c8a0c7209 */ /* 0x000fe20007810000 */
[--C-:B------:R-:W-:Y:S01]  /*b2e0*/  FFMA.FTZ R143, R133, c[0x0][0x23c], -R175.reuse ;  /* 0x00008f00858f7a23 */ /* 0x100fe200000108af */
[----:B------:R-:W-:Y:S01]  /*b2f0*/  FMNMX.FTZ R14, R171, R14, !PT ;  /* 0x0000000eab0e7209 */ /* 0x000fe20007810000 */
[--C-:B------:R-:W-:Y:S01]  /*b300*/  FFMA.FTZ R144, R139, c[0x0][0x23c], -R175.reuse ;  /* 0x00008f008b907a23 */ /* 0x100fe200000108af */
[----:B------:R-:W-:Y:S01]  /*b310*/  FMNMX.FTZ R12, R145, R12, !PT ;  /* 0x0000000c910c7209 */ /* 0x000fe20007810000 */
[--C-:B------:R-:W-:Y:S01]  /*b320*/  FFMA.FTZ R141, R146, c[0x0][0x23c], -R175.reuse ;  /* 0x00008f00928d7a23 */ /* 0x100fe200000108af */
[----:B------:R-:W-:Y:S01]  /*b330*/  LOP3.LUT R6, R237, UR11, R20, 0x96, !PT ;  /* 0x0000000bed067c12 */ /* 0x000fe2000f8e9614 */
[----:B------:R-:W-:Y:S01]  /*b340*/  FFMA.FTZ R142, R147, c[0x0][0x23c], -R175 ;  /* 0x00008f00938e7a23 */ /* 0x000fe200000108af */
[----:B------:R-:W-:Y:S01]  /*b350*/  FMNMX.FTZ R14, R169, R14, !PT ;  /* 0x0000000ea90e7209 */ /* 0x000fe20007810000 */
[----:B------:R-:W-:Y:S01]  /*b360*/  MUFU.EX2 R144, R144 ;  /* 0x0000009000907308 */ /* 0x000fe20000000800 */
[----:B-1----:R-:W-:Y:S01]  /*b370*/  FMNMX.FTZ R133, R5, R4, !PT ;  /* 0x0000000405857209 */ /* 0x002fe20007810000 */
[----:B------:R-:W-:Y:S01]  /*b380*/  IMAD.WIDE.U32 R6, R6, -0x2daee0ad, RZ ;  /* 0xd2511f5306067825 */ /* 0x000fe200078e00ff */
[----:B------:R-:W-:-:S02]  /*b390*/  LOP3.LUT R236, R39, UR9, R236, 0x96, !PT ;  /* 0x0000000927ec7c12 */ /* 0x000fc4000f8e96ec */
[C---:B------:R-:W-:Y:S01]  /*b3a0*/  FSETP.NEU.FTZ.AND P0, PT, R133.reuse, -INF , PT ;  /* 0xff8000008500780b */ /* 0x040fe20003f1d000 */
[----:B------:R-:W-:Y:S01]  /*b3b0*/  FMUL.FTZ R152, R133, c[0x0][0x23c] ;  /* 0x00008f0085987a20 */ /* 0x000fe20000410000 */
[----:B------:R-:W-:Y:S01]  /*b3c0*/  FMNMX.FTZ R12, R164, R12, !PT ;  /* 0x0000000ca40c7209 */ /* 0x000fe20007810000 */
[----:B------:R-:W-:Y:S01]  /*b3d0*/  IMAD.WIDE.U32 R236, R236, -0x2daee0ad, RZ ;  /* 0xd2511f53ecec7825 */ /* 0x000fe200078e00ff */
[----:B------:R-:W-:Y:S01]  /*b3e0*/  FMNMX.FTZ R14, R150, R14, !PT ;  /* 0x0000000e960e7209 */ /* 0x000fe20007810000 */
[----:B------:R-:W-:Y:S01]  /*b3f0*/  MUFU.EX2 R143, R143 ;  /* 0x0000008f008f7308 */ /* 0x000fe20000000800 */
[----:B------:R-:W-:Y:S01]  /*b400*/  FSEL R152, R152, RZ, P0 ;  /* 0x000000ff98987208 */ /* 0x000fe20000000000 */
[--C-:B------:R-:W-:Y:S01]  /*b410*/  FFMA.FTZ R227, R227, c[0x0][0x23c], -R175.reuse ;  /* 0x00008f00e3e37a23 */ /* 0x100fe200000108af */
[----:B------:R-:W-:Y:S01]  /*b420*/  FMNMX.FTZ R12, R165, R12, !PT ;  /* 0x0000000ca50c7209 */ /* 0x000fe20007810000 */
[----:B------:R-:W-:Y:S01]  /*b430*/  FFMA.FTZ R248, R248, c[0x0][0x23c], -R175 ;  /* 0x00008f00f8f87a23 */ /* 0x000fe200000108af */
[----:B------:R-:W-:Y:S01]  /*b440*/  FMNMX.FTZ R14, R148, R14, !PT ;  /* 0x0000000e940e7209 */ /* 0x000fe20007810000 */
[----:B------:R-:W-:Y:S01]  /*b450*/  FFMA.FTZ R140, R136, c[0x0][0x23c], -R152 ;  /* 0x00008f00888c7a23 */ /* 0x000fe20000010898 */
[----:B------:R-:W-:Y:S01]  /*b460*/  LOP3.LUT R7, R7, UR8, R8, 0x96, !PT ;  /* 0x0000000807077c12 */ /* 0x000fe2000f8e9608 */
[----:B------:R-:W1:Y:S01]  /*b470*/  SHFL.BFLY PT, R136, R12, 0x2, 0x1f ;  /* 0x0c401f000c887f89 */ /* 0x000e6200000e0000 */
[----:B------:R-:W-:Y:S01]  /*b480*/  LOP3.LUT R6, R237, UR6, R6, 0x96, !PT ;  /* 0x00000006ed067c12 */ /* 0x000fe2000f8e9606 */
[----:B------:R-:W-:Y:S01]  /*b490*/  FFMA.FTZ R139, R135, c[0x0][0x23c], -R152 ;  /* 0x00008f00878b7a23 */ /* 0x000fe20000010898 */
[----:B------:R-:W-:Y:S01]  /*b4a0*/  FSEL R13, R134, RZ, P1 ;  /* 0x000000ff860d7208 */ /* 0x000fe20000800000 */
[----:B------:R-:W-:Y:S01]  /*b4b0*/  IMAD.WIDE.U32 R40, R7, -0x326172a9, RZ ;  /* 0xcd9e8d5707287825 */ /* 0x000fe200078e00ff */
[----:B------:R-:W-:Y:S01]  /*b4c0*/  FSEL R16, R133, RZ, P0 ;  /* 0x000000ff85107208 */ /* 0x000fe20000000000 */
[----:B------:R-:W-:Y:S01]  /*b4d0*/  MUFU.EX2 R142, R142 ;  /* 0x0000008e008e7308 */ /* 0x000fe20000000800 */
[----:B------:R-:W-:Y:S01]  /*b4e0*/  FMNMX.FTZ R14, R179, R14, !PT ;  /* 0x0000000eb30e7209 */ /* 0x000fe20007810000 */
[----:B------:R-:W-:Y:S01]  /*b4f0*/  IMAD.WIDE.U32 R6, R6, -0x326172a9, RZ ;  /* 0xcd9e8d5706067825 */ /* 0x000fe200078e00ff */
[----:B------:R-:W-:-:S02]  /*b500*/  PRMT R147, R0, 0x7054, R0 ;  /* 0x0000705400937816 */ /* 0x000fc40000000000 */
[----:B------:R-:W-:Y:S01]  /*b510*/  FMNMX.FTZ R14, R178, R14, !PT ;  /* 0x0000000eb20e7209 */ /* 0x000fe20007810000 */
[----:B------:R-:W-:Y:S01]  /*b520*/  FADD.FTZ R13, R3, -R13 ;  /* 0x8000000d030d7221 */ /* 0x000fe20000010000 */
[----:B------:R-:W-:Y:S01]  /*b530*/  LOP3.LUT R10, R7, UR16, R40, 0x96, !PT ;  /* 0x00000010070a7c12 */ /* 0x000fe2000f8e9628 */
[----:B------:R-:W-:Y:S01]  /*b540*/  FADD.FTZ R16, R2, -R16 ;  /* 0x8000001002107221 */ /* 0x000fe20000010000 */
[----:B------:R-:W-:Y:S01]  /*b550*/  FMNMX.FTZ R14, R132, R14, !PT ;  /* 0x0000000e840e7209 */ /* 0x000fe20007810000 */
[--C-:B------:R-:W-:Y:S01]  /*b560*/  FFMA.FTZ R146, R168, c[0x0][0x23c], -R152.reuse ;  /* 0x00008f00a8927a23 */ /* 0x100fe20000010898 */
[----:B------:R-:W2:Y:S01]  /*b570*/  MUFU.EX2 R141, R141 ;  /* 0x0000008d008d7308 */ /* 0x000ea20000000800 */
[----:B------:R-:W-:Y:S01]  /*b580*/  FFMA.FTZ R3, R67, c[0x0][0x23c], -R152 ;  /* 0x00008f0043037a23 */ /* 0x000fe20000010898 */
[----:B------:R-:W-:Y:S01]  /*b590*/  FMNMX.FTZ R32, R137, R14, !PT ;  /* 0x0000000e89207209 */ /* 0x000fe20007810000 */
[----:B------:R-:W-:Y:S01]  /*b5a0*/  FMUL.FTZ R0, R16, c[0x0][0x23c] ;  /* 0x00008f0010007a20 */ /* 0x000fe20000410000 */
[----:B------:R-:W-:Y:S01]  /*b5b0*/  LOP3.LUT R5, R6, 0xffff, RZ, 0xc0, !PT ;  /* 0x0000ffff06057812 */ /* 0x000fe200078ec0ff */
[----:B------:R-:W-:Y:S01]  /*b5c0*/  FMUL.FTZ R13, R13, c[0x0][0x23c] ;  /* 0x00008f000d0d7a20 */ /* 0x000fe20000410000 */
[----:B------:R-:W-:Y:S01]  /*b5d0*/  SHF.R.U32.HI R4, RZ, 0x10, R6 ;  /* 0x00000010ff047819 */ /* 0x000fe20000011606 */
[--C-:B------:R-:W-:Y:S01]  /*b5e0*/  FFMA.FTZ R231, R231, c[0x0][0x23c], -R152.reuse ;  /* 0x00008f00e7e77a23 */ /* 0x100fe20000010898 */
[----:B------:R-:W-:Y:S01]  /*b5f0*/  MUFU.EX2 R140, R140 ;  /* 0x0000008c008c7308 */ /* 0x000fe20000000800 */
[----:B------:R-:W-:Y:S01]  /*b600*/  LOP3.LUT R17, R10, 0xffff, RZ, 0xc0, !PT ;  /* 0x0000ffff0a117812 */ /* 0x000fe200078ec0ff */
[----:B------:R-:W-:Y:S01]  /*b610*/  FFMA.FTZ R244, R244, c[0x0][0x23c], -R152 ;  /* 0x00008f00f4f47a23 */ /* 0x000fe20000010898 */
[----:B------:R-:W-:Y:S01]  /*b620*/  SHF.R.U32.HI R15, RZ, 0x10, R10 ;  /* 0x00000010ff0f7819 */ /* 0x000fe2000001160a */
[--C-:B------:R-:W-:Y:S01]  /*b630*/  FFMA.FTZ R158, R158, c[0x0][0x23c], -R175.reuse ;  /* 0x00008f009e9e7a23 */ /* 0x100fe200000108af */
[----:B------:R-:W-:Y:S01]  /*b640*/  LOP3.LUT R11, R10, 0xff, RZ, 0xc0, !PT ;  /* 0x000000ff0a0b7812 */ /* 0x000fe200078ec0ff */
[--C-:B------:R-:W-:Y:S01]  /*b650*/  FFMA.FTZ R156, R156, c[0x0][0x23c], -R175.reuse ;  /* 0x00008f009c9c7a23 */ /* 0x100fe200000108af */
[----:B------:R-:W-:Y:S01]  /*b660*/  FMNMX.FTZ R32, R166, R32, !PT ;  /* 0x00000020a6207209 */ /* 0x000fe20007810000 */
[----:B------:R-:W3:Y:S01]  /*b670*/  MUFU.EX2 R139, R139 ;  /* 0x0000008b008b7308 */ /* 0x000ee20000000800 */
[----:B------:R-:W-:Y:S01]  /*b680*/  LOP3.LUT R8, R6, 0xff, RZ, 0xc0, !PT ;  /* 0x000000ff06087812 */ /* 0x000fe200078ec0ff */
[----:B------:R-:W-:Y:S01]  /*b690*/  FFMA.FTZ R159, R159, c[0x0][0x23c], -R175 ;  /* 0x00008f009f9f7a23 */ /* 0x000fe200000108af */
[----:B------:R-:W-:Y:S01]  /*b6a0*/  SHF.R.U32.HI R5, RZ, 0x8, R5 ;  /* 0x00000008ff057819 */ /* 0x000fe20000011605 */
[----:B------:R-:W-:Y:S01]  /*b6b0*/  FFMA.FTZ R157, R157, c[0x0][0x23c], -R175 ;  /* 0x00008f009d9d7a23 */ /* 0x000fe200000108af */
[----:B------:R-:W-:Y:S01]  /*b6c0*/  SHF.R.U32.HI R9, RZ, 0x18, R6 ;  /* 0x00000018ff097819 */ /* 0x000fe20000011606 */
[----:B------:R-:W-:Y:S01]  /*b6d0*/  FFMA.FTZ R155, R155, c[0x0][0x23c], -R152 ;  /* 0x00008f009b9b7a23 */ /* 0x000fe20000010898 */
[----:B------:R-:W-:Y:S01]  /*b6e0*/  LOP3.LUT R4, R4, 0xff, RZ, 0xc0, !PT ;  /* 0x000000ff04047812 */ /* 0x000fe200078ec0ff */
[----:B------:R-:W-:Y:S01]  /*b6f0*/  MUFU.EX2 R146, R146 ;  /* 0x0000009200927308 */ /* 0x000fe20000000800 */
[----:B------:R-:W-:Y:S01]  /*b700*/  SHF.R.U32.HI R10, RZ, 0x18, R10 ;  /* 0x00000018ff0a7819 */ /* 0x000fe2000001160a */
[----:B------:R-:W-:Y:S01]  /*b710*/  FFMA.FTZ R151, R151, c[0x0][0x23c], -R152 ;  /* 0x00008f0097977a23 */ /* 0x000fe20000010898 */
[----:B------:R-:W-:-:S02]  /*b720*/  SHF.R.U32.HI R17, RZ, 0x8, R17 ;  /* 0x00000008ff117819 */ /* 0x000fc40000011611 */
[----:B------:R-:W-:Y:S02]  /*b730*/  LOP3.LUT R15, R15, 0xff, RZ, 0xc0, !PT ;  /* 0x000000ff0f0f7812 */ /* 0x000fe400078ec0ff */
[----:B------:R-:W-:Y:S01]  /*b740*/  FMNMX.FTZ R32, R167, R32, !PT ;  /* 0x00000020a7207209 */ /* 0x000fe20007810000 */
[----:B------:R-:W4:Y:S01]  /*b750*/  MUFU.EX2 R3, R3 ;  /* 0x0000000300037308 */ /* 0x000f220000000800 */
[----:B------:R-:W-:Y:S02]  /*b760*/  PRMT R8, R8, 0x5410, R5 ;  /* 0x0000541008087816 */ /* 0x000fe40000000005 */
[----:B------:R-:W-:Y:S01]  /*b770*/  PRMT R9, R4, 0x5410, R9 ;  /* 0x0000541004097816 */ /* 0x000fe20000000009 */
[----:B------:R-:W5:Y:S01]  /*b780*/  SHFL.BFLY PT, R135, R32, 0x2, 0x1f ;  /* 0x0c401f0020877f89 */ /* 0x000f6200000e0000 */
[----:B------:R-:W-:Y:S01]  /*b790*/  PRMT R11, R11, 0x5410, R17 ;  /* 0x000054100b0b7816 */ /* 0x000fe20000000011 */
[--C-:B------:R-:W-:Y:S01]  /*b7a0*/  HSET2.LE.AND R8, R8, R147.reuse, PT ;  /* 0x0000009308087233 */ /* 0x100fe20003803000 */
[----:B------:R-:W-:Y:S01]  /*b7b0*/  PRMT R10, R15, 0x5410, R10 ;  /* 0x000054100f0a7816 */ /* 0x000fe2000000000a */
[----:B------:R-:W5:Y:S01]  /*b7c0*/  MUFU.EX2 R0, R0 ;  /* 0x0000000000007308 */ /* 0x000f620000000800 */
[----:B-1----:R-:W-:Y:S01]  /*b7d0*/  FMNMX.FTZ R136, R12, R136, !PT ;  /* 0x000000880c887209 */ /* 0x002fe20007810000 */
[--C-:B------:R-:W-:Y:S01]  /*b7e0*/  HSET2.LE.AND R9, R9, R147.reuse, PT ;  /* 0x0000009309097233 */ /* 0x100fe20003803000 */
[----:B--2---:R-:W-:Y:S01]  /*b7f0*/  F2FP.BF16.PACK_AB R50, R141, R142 ;  /* 0x0000008e8d32723e */ /* 0x004fe200000010ff */
[--C-:B------:R-:W-:Y:S01]  /*b800*/  HSET2.LE.AND R11, R11, R147.reuse, PT ;  /* 0x000000930b0b7233 */ /* 0x100fe20003803000 */
[----:B------:R-:W-:Y:S01]  /*b810*/  F2FP.BF16.PACK_AB R48, R143, R144 ;  /* 0x000000908f30723e */ /* 0x000fe200000010ff */
[----:B------:R-:W-:Y:S01]  /*b820*/  HSET2.LE.AND R10, R10, R147, PT ;  /* 0x000000930a0a7233 */ /* 0x000fe20003803000 */
[----:B---3--:R-:W-:Y:S01]  /*b830*/  F2FP.BF16.PACK_AB R49, R139, R140 ;  /* 0x0000008c8b31723e */ /* 0x008fe200000010ff */
[----:B------:R1:W2:Y:S01]  /*b840*/  MUFU.EX2 R2, R13 ;  /* 0x0000000d00027308 */ /* 0x0002a20000000800 */
[----:B----4-:R-:W-:Y:S01]  /*b850*/  F2FP.BF16.PACK_AB R51, R3, R146 ;  /* 0x000000920333723e */ /* 0x010fe200000010ff */
[----:B------:R-:W3:Y:S01]  /*b860*/  SHFL.BFLY PT, R36, R136, 0x1, 0x1f ;  /* 0x0c201f0088247f89 */ /* 0x000ee200000e0000 */
[----:B------:R-:W-:-:S02]  /*b870*/  LOP3.LUT R50, R8, R50, RZ, 0xc0, !PT ;  /* 0x0000003208327212 */ /* 0x000fc400078ec0ff */
[----:B------:R-:W-:Y:S01]  /*b880*/  LOP3.LUT R51, R9, R51, RZ, 0xc0, !PT ;  /* 0x0000003309337212 */ /* 0x000fe200078ec0ff */
[----:B------:R-:W-:Y:S01]  /*b890*/  LDSM.16.MT88.4 R4, [R188+0x6000] ;  /* 0x00600000bc04783b */ /* 0x000fe20000004200 */
[----:B------:R-:W-:Y:S01]  /*b8a0*/  LOP3.LUT R48, R11, R48, RZ, 0xc0, !PT ;  /* 0x000000300b307212 */ /* 0x000fe200078ec0ff */
[-C--:B-----5:R-:W-:Y:S01]  /*b8b0*/  FMUL.FTZ R18, R126, R0.reuse ;  /* 0x000000007e127220 */ /* 0x0a0fe20000410000 */
[----:B------:R-:W-:Y:S01]  /*b8c0*/  LOP3.LUT R49, R10, R49, RZ, 0xc0, !PT ;  /* 0x000000310a317212 */ /* 0x000fe200078ec0ff */
[----:B------:R-:W-:Y:S01]  /*b8d0*/  FMUL.FTZ R19, R127, R0 ;  /* 0x000000007f137220 */ /* 0x000fe20000410000 */
[----:B------:R-:W-:Y:S01]  /*b8e0*/  LDSM.16.MT88.4 R8, [R185+0x6000] ;  /* 0x00600000b908783b */ /* 0x000fe20000004200 */
[----:B------:R-:W-:Y:S01]  /*b8f0*/  IMAD.MOV.U32 R126, RZ, RZ, R20 ;  /* 0x000000ffff7e7224 */ /* 0x000fe200078e0014 */
[----:B------:R-:W-:Y:S01]  /*b900*/  FMNMX.FTZ R135, R32, R135, !PT ;  /* 0x0000008720877209 */ /* 0x000fe20007810000 */
[----:B------:R-:W-:Y:S01]  /*b910*/  IMAD.MOV.U32 R127, RZ, RZ, R21 ;  /* 0x000000ffff7f7224 */ /* 0x000fe200078e0015 */
[----:B------:R-:W-:Y:S01]  /*b920*/  MUFU.EX2 R227, R227 ;  /* 0x000000e300e37308 */ /* 0x000fe20000000800 */
[----:B-1----:R-:W-:Y:S01]  /*b930*/  LDSM.16.MT88.4 R12, [R186+0x6000] ;  /* 0x00600000ba0c783b */ /* 0x002fe20000004200 */
[----:B--2---:R-:W-:-:S02]  /*b940*/  FMUL.FTZ R24, R120, R2 ;  /* 0x0000000278187220 */ /* 0x004fc40000410000 */
[----:B------:R-:W-:Y:S01]  /*b950*/  IMAD R120, R228, -0x326172a9, RZ ;  /* 0xcd9e8d57e4787824 */ /* 0x000fe200078e02ff */
[----:B------:R-:W1:Y:S01]  /*b960*/  LDSM.16.MT88.4 R20, [R184+0x6000] ;  /* 0x00600000b814783b */ /* 0x000e620000004200 */
[----:B------:R-:W-:Y:S02]  /*b970*/  FMUL.FTZ R16, R124, R2 ;  /* 0x000000027c107220 */ /* 0x000fe40000410000 */
[----:B------:R-:W-:Y:S01]  /*b980*/  IMAD.MOV.U32 R124, RZ, RZ, R52 ;  /* 0x000000ffff7c7224 */ /* 0x000fe200078e0034 */
[----:B------:R-:W-:Y:S01]  /*b990*/  LOP3.LUT R37, R35, UR15, R120, 0x96, !PT ;  /* 0x0000000f23257c12 */ /* 0x000fe2000f8e9678 */
[----:B------:R-:W-:Y:S01]  /*b9a0*/  FMUL.FTZ R30, R70, R0 ;  /* 0x00000000461e7220 */ /* 0x000fe20000410000 */
[----:B------:R-:W-:Y:S01]  /*b9b0*/  LOP3.LUT R52, R241, UR13, R34, 0x96, !PT ;  /* 0x0000000df1347c12 */ /* 0x000fe2000f8e9622 */
[----:B------:R-:W-:Y:S01]  /*b9c0*/  IMAD.MOV.U32 R70, RZ, RZ, R40 ;  /* 0x000000ffff467224 */ /* 0x000fe200078e0028 */
[----:B---3--:R-:W-:Y:S01]  /*b9d0*/  FMNMX.FTZ R136, R136, R36, !PT ;  /* 0x0000002488887209 */ /* 0x008fe20007810000 */
[----:B------:R-:W-:Y:S01]  /*b9e0*/  IMAD.WIDE.U32 R46, R37, -0x2daee0ad, RZ ;  /* 0xd2511f53252e7825 */ /* 0x000fe200078e00ff */
[----:B------:R-:W-:Y:S02]  /*b9f0*/  MUFU.EX2 R231, R231 ;  /* 0x000000e700e77308 */ /* 0x000fe40000000800 */
[----:B------:R-:W-:Y:S01]  /*ba00*/  FSETP.NEU.FTZ.AND P1, PT, R136, -INF , PT ;  /* 0xff8000008800780b */ /* 0x000fe20003f3d000 */
[----:B------:R-:W-:Y:S01]  /*ba10*/  IMAD.WIDE.U32 R52, R52, -0x2daee0ad, RZ ;  /* 0xd2511f5334347825 */ /* 0x000fe200078e00ff */
[----:B------:R-:W-:-:S03]  /*ba20*/  LOP3.LUT R54, R47, UR12, R242, 0x96, !PT ;  /* 0x0000000c2f367c12 */ /* 0x000fc6000f8e96f2 */
[----:B------:R-:W-:Y:S01]  /*ba30*/  FMUL.FTZ R44, R136, c[0x0][0x23c] ;  /* 0x00008f00882c7a20 */ /* 0x000fe20000410000 */
[----:B------:R-:W-:Y:S01]  /*ba40*/  LOP3.LUT R55, R53, UR10, R46, 0x96, !PT ;  /* 0x0000000a35377c12 */ /* 0x000fe2000f8e962e */
[-C--:B------:R-:W-:Y:S01]  /*ba50*/  FMUL.FTZ R40, R104, R2.reuse ;  /* 0x0000000268287220 */ /* 0x080fe20000410000 */
[----:B------:R-:W2:Y:S01]  /*ba60*/  SHFL.BFLY PT, R53, R135, 0x1, 0x1f ;  /* 0x0c201f0087357f89 */ /* 0x000ea200000e0000 */
[----:B------:R-:W-:Y:S01]  /*ba70*/  FMUL.FTZ R28, R68, R2 ;  /* 0x00000002441c7220 */ /* 0x000fe20000410000 */
[----:B------:R-:W-:Y:S01]  /*ba80*/  FSEL R104, R44, RZ, P1 ;  /* 0x000000ff2c687208 */ /* 0x000fe20000800000 */
[----:B------:R-:W-:Y:S01]  /*ba90*/  FMUL.FTZ R31, R71, R0 ;  /* 0x00000000471f7220 */ /* 0x000fe20000410000 */
[----:B------:R-:W-:Y:S01]  /*baa0*/  MUFU.EX2 R244, R244 ;  /* 0x000000f400f47308 */ /* 0x000fe20000000800 */
[-C--:B------:R-:W-:Y:S02]  /*bab0*/  FMUL.FTZ R32, R72, R2.reuse ;  /* 0x0000000248207220 */ /* 0x080fe40000410000 */
[----:B------:R-:W-:-:S02]  /*bac0*/  FMUL.FTZ R33, R73, R2 ;  /* 0x0000000249217220 */ /* 0x000fc40000410000 */
[-C--:B------:R-:W-:Y:S02]  /*bad0*/  FMUL.FTZ R44, R88, R2.reuse ;  /* 0x00000002582c7220 */ /* 0x080fe40000410000 */
[----:B------:R-:W-:Y:S01]  /*bae0*/  FMUL.FTZ R45, R89, R2 ;  /* 0x00000002592d7220 */ /* 0x000fe20000410000 */
[----:B------:R-:W-:Y:S01]  /*baf0*/  MUFU.EX2 R158, R158 ;  /* 0x0000009e009e7308 */ /* 0x000fe20000000800 */
[-C--:B------:R-:W-:Y:S02]  /*bb00*/  FMUL.FTZ R46, R90, R0.reuse ;  /* 0x000000005a2e7220 */ /* 0x080fe40000410000 */
[----:B------:R-:W-:Y:S02]  /*bb10*/  FMUL.FTZ R47, R91, R0 ;  /* 0x000000005b2f7220 */ /* 0x000fe40000410000 */
[----:B------:R-:W-:Y:S02]  /*bb20*/  IMAD.MOV.U32 R68, RZ, RZ, R29 ;  /* 0x000000ffff447224 */ /* 0x000fe400078e001d */
[----:B------:R-:W-:Y:S01]  /*bb30*/  IMAD.MOV.U32 R71, RZ, RZ, R41 ;  /* 0x000000ffff477224 */ /* 0x000fe200078e0029 */
[----:B------:R-:W-:Y:S01]  /*bb40*/  MUFU.EX2 R156, R156 ;  /* 0x0000009c009c7308 */ /* 0x000fe20000000800 */
[----:B------:R-:W-:Y:S01]  /*bb50*/  IMAD.MOV.U32 R72, RZ, RZ, R38 ;  /* 0x000000ffff487224 */ /* 0x000fe200078e0026 */
[----:B-1----:R-:W-:Y:S01]  /*bb60*/  HMMA.16816.F32.BF16 R44, R48, R20, R44 ;  /* 0x00000014302c723c */ /* 0x002fe2000004182c */
[----:B------:R-:W-:Y:S01]  /*bb70*/  IMAD.MOV.U32 R73, RZ, RZ, R39 ;  /* 0x000000ffff497224 */ /* 0x000fe200078e0027 */
[----:B--2---:R-:W-:Y:S01]  /*bb80*/  FMNMX.FTZ R135, R135, R53, !PT ;  /* 0x0000003587877209 */ /* 0x004fe20007810000 */
[----:B------:R-:W-:Y:S01]  /*bb90*/  IMAD.WIDE.U32 R90, R54, -0x326172a9, RZ ;  /* 0xcd9e8d57365a7825 */ /* 0x000fe200078e00ff */
[----:B------:R-:W-:-:S02]  /*bba0*/  LOP3.LUT R67, R71, UR7, R72, 0x96, !PT ;  /* 0x0000000747437c12 */ /* 0x000fc4000f8e9648 */
[----:B------:R-:W-:Y:S01]  /*bbb0*/  FSETP.NEU.FTZ.AND P0, PT, R135, -INF , PT ;  /* 0xff8000008700780b */ /* 0x000fe20003f1d000 */
[----:B------:R-:W-:Y:S01]  /*bbc0*/  IMAD.WIDE.U32 R88, R55, -0x326172a9, RZ ;  /* 0xcd9e8d5737587825 */ /* 0x000fe200078e00ff */
[----:B------:R-:W-:Y:S01]  /*bbd0*/  LOP3.LUT R54, R91, UR11, R240, 0x96, !PT ;  /* 0x0000000b5b367c12 */ /* 0x000fe2000f8e96f0 */
[----:B------:R-:W-:Y:S01]  /*bbe0*/  MUFU.EX2 R159, R159 ;  /* 0x0000009f009f7308 */ /* 0x000fe20000000800 */
[----:B------:R-:W-:Y:S01]  /*bbf0*/  FSEL R59, R135, RZ, P0 ;  /* 0x000000ff873b7208 */ /* 0x000fe20000000000 */
[-C--:B------:R-:W-:Y:S01]  /*bc00*/  FMUL.FTZ R17, R125, R2.reuse ;  /* 0x000000027d117220 */ /* 0x080fe20000410000 */
[----:B------:R-:W-:Y:S01]  /*bc10*/  LOP3.LUT R90, R89, UR9, R90, 0x96, !PT ;  /* 0x00000009595a7c12 */ /* 0x000fe2000f8e965a */
[----:B------:R-:W-:Y:S02]  /*bc20*/  FMUL.FTZ R25, R121, R2 ;  /* 0x0000000279197220 */ /* 0x000fe40000410000 */
[-C--:B------:R-:W-:Y:S02]  /*bc30*/  FMUL.FTZ R26, R122, R0.reuse ;  /* 0x000000007a1a7220 */ /* 0x080fe40000410000 */
[----:B------:R-:W-:Y:S01]  /*bc40*/  FMUL.FTZ R27, R123, R0 ;  /* 0x000000007b1b7220 */ /* 0x000fe20000410000 */
[----:B------:R-:W-:Y:S01]  /*bc50*/  HMMA.16816.F32.BF16 R16, R48, R4, R16 ;  /* 0x000000043010723c */ /* 0x000fe20000041810 */
[----:B------:R-:W-:Y:S01]  /*bc60*/  FMUL.FTZ R29, R69, R2 ;  /* 0x00000002451d7220 */ /* 0x000fe20000410000 */
[----:B------:R-:W-:Y:S01]  /*bc70*/  MUFU.EX2 R157, R157 ;  /* 0x0000009d009d7308 */ /* 0x000fe20000000800 */
[----:B------:R-:W-:-:S02]  /*bc80*/  FMUL.FTZ R34, R74, R0 ;  /* 0x000000004a227220 */ /* 0x000fc40000410000 */
[----:B------:R-:W-:Y:S02]  /*bc90*/  FMUL.FTZ R35, R75, R0 ;  /* 0x000000004b237220 */ /* 0x000fe40000410000 */
[-C--:B------:R-:W-:Y:S01]  /*bca0*/  FMUL.FTZ R36, R80, R2.reuse ;  /* 0x0000000250247220 */ /* 0x080fe20000410000 */
[C---:B------:R-:W-:Y:S01]  /*bcb0*/  HMMA.16816.F32.BF16 R24, R48.reuse, R6, R24 ;  /* 0x000000063018723c */ /* 0x040fe20000041818 */
[----:B------:R-:W-:Y:S02]  /*bcc0*/  FMUL.FTZ R37, R81, R2 ;  /* 0x0000000251257220 */ /* 0x000fe40000410000 */
[-C--:B------:R-:W-:Y:S02]  /*bcd0*/  FMUL.FTZ R38, R82, R0.reuse ;  /* 0x0000000052267220 */ /* 0x080fe40000410000 */
[----:B------:R-:W-:Y:S02]  /*bce0*/  FMUL.FTZ R39, R83, R0 ;  /* 0x0000000053277220 */ /* 0x000fe40000410000 */
[----:B------:R-:W-:Y:S01]  /*bcf0*/  FMUL.FTZ R41, R105, R2 ;  /* 0x0000000269297220 */ /* 0x000fe20000410000 */
[----:B------:R-:W-:Y:S01]  /*bd00*/  HMMA.16816.F32.BF16 R28, R48, R12, R28 ;  /* 0x0000000c301c723c */ /* 0x000fe2000004181c */
[----:B------:R-:W-:-:S02]  /*bd10*/  FMUL.FTZ R42, R106, R0 ;  /* 0x000000006a2a7220 */ /* 0x000fc40000410000 */
[----:B------:R-:W-:Y:S02]  /*bd20*/  FMUL.FTZ R43, R107, R0 ;  /* 0x000000006b2b7220 */ /* 0x000fe40000410000 */
[-C--:B------:R-:W-:Y:S02]  /*bd30*/  FMUL.FTZ R92, R92, R2.reuse ;  /* 0x000000025c5c7220 */ /* 0x080fe40000410000 */
[----:B------:R-:W-:Y:S01]  /*bd40*/  FMUL.FTZ R93, R93, R2 ;  /* 0x000000025d5d7220 */ /* 0x000fe20000410000 */
[----:B------:R-:W-:Y:S01]  /*bd50*/  HMMA.16816.F32.BF16 R32, R48, R14, R32 ;  /* 0x0000000e3020723c */ /* 0x000fe20000041820 */
[-C--:B------:R-:W-:Y:S02]  /*bd60*/  FMUL.FTZ R94, R94, R0.reuse ;  /* 0x000000005e5e7220 */ /* 0x080fe40000410000 */
[----:B------:R-:W-:Y:S02]  /*bd70*/  FMUL.FTZ R95, R95, R0 ;  /* 0x000000005f5f7220 */ /* 0x000fe40000410000 */
[----:B------:R-:W-:-:S03]  /*bd80*/  IMAD.WIDE.U32 R90, R90, -0x2daee0ad, RZ ;  /* 0xd2511f535a5a7825 */ /* 0x000fc600078e00ff */
[C---:B------:R-:W-:Y:S01]  /*bd90*/  HMMA.16816.F32.BF16 R36, R48.reuse, R8, R36 ;  /* 0x000000083024723c */ /* 0x040fe20000041824 */
[----:B------:R-:W-:Y:S02]  /*bda0*/  FMUL.FTZ R105, R135, c[0x0][0x23c] ;  /* 0x00008f0087697a20 */ /* 0x000fe40000410000 */
[----:B------:R-:W-:Y:S02]  /*bdb0*/  IMAD.MOV.U32 R69, RZ, RZ, R170 ;  /* 0x000000ffff457224 */ /* 0x000fe400078e00aa */
[----:B------:R-:W-:Y:S01]  /*bdc0*/  FFMA.FTZ R170, R163, c[0x0][0x23c], -R104 ;  /* 0x00008f00a3aa7a23 */ /* 0x000fe20000010868 */
[----:B------:R-:W-:Y:S01]  /*bdd0*/  FSEL R105, R105, RZ, P0 ;  /* 0x000000ff69697208 */ /* 0x000fe20000000000 */
[----:B------:R-:W-:Y:S01]  /*bde0*/  IMAD.MOV.U32 R125, RZ, RZ, R169 ;  /* 0x000000ffff7d7224 */ /* 0x000fe200078e00a9 */
[----:B------:R-:W-:Y:S01]  /*bdf0*/  HMMA.16816.F32.BF16 R40, R48, R10, R40 ;  /* 0x0000000a3028723c */ /* 0x000fe20000041828 */
[----:B------:R-:W-:Y:S01]  /*be00*/  IMAD.MOV.U32 R121, RZ, RZ, R171 ;  /* 0x000000ffff797224 */ /* 0x000fe200078e00ab */
[----:B------:R-:W-:Y:S01]  /*be10*/  ISETP.GE.AND P0, PT, R217, 0x4, PT ;  /* 0x00000004d900780c */ /* 0x000fe20003f06270 */
[--C-:B------:R-:W-:Y:S01]  /*be20*/  FFMA.FTZ R163, R162, c[0x0][0x23c], -R105.reuse ;  /* 0x00008f00a2a37a23 */ /* 0x100fe20000010869 */
[----:B------:R-:W-:Y:S01]  /*be30*/  MUFU.EX2 R170, R170 ;  /* 0x000000aa00aa7308 */ /* 0x000fe20000000800 */
[----:B------:R-:W-:-:S02]  /*be40*/  FFMA.FTZ R162, R161, c[0x0][0x23c], -R105 ;  /* 0x00008f00a1a27a23 */ /* 0x000fc40000010869 */
[--C-:B------:R-:W-:Y:S01]  /*be50*/  FFMA.FTZ R169, R60, c[0x0][0x23c], -R104.reuse ;  /* 0x00008f003ca97a23 */ /* 0x100fe20000010868 */
[----:B------:R-:W-:Y:S01]  /*be60*/  HMMA.16816.F32.BF16 R48, R48, R22, R92 ;  /* 0x000000163030723c */ /* 0x000fe2000004185c */
[----:B------:R-:W-:Y:S02]  /*be70*/  FFMA.FTZ R168, R61, c[0x0][0x23c], -R104 ;  /* 0x00008f003da87a23 */ /* 0x000fe40000010868 */
[--C-:B------:R-:W-:Y:S01]  /*be80*/  FFMA.FTZ R161, R62, c[0x0][0x23c], -R105.reuse ;  /* 0x00008f003ea17a23 */ /* 0x100fe20000010869 */
[----:B------:R-:W-:Y:S01]  /*be90*/  MUFU.EX2 R163, R163 ;  /* 0x000000a300a37308 */ /* 0x000fe20000000800 */
[----:B------:R-:W-:Y:S02]  /*bea0*/  FFMA.FTZ R171, R63, c[0x0][0x23c], -R105 ;  /* 0x00008f003fab7a23 */ /* 0x000fe40000010869 */
[----:B------:R-:W-:Y:S01]  /*beb0*/  IMAD.WIDE.U32 R92, R54, -0x2daee0ad, RZ ;  /* 0xd2511f53365c7825 */ /* 0x000fe200078e00ff */
[----:B------:R-:W-:-:S03]  /*bec0*/  @P0 IADD3 R217, R217, -0x4, RZ ;  /* 0xfffffffcd9d90810 */ /* 0x000fc60007ffe0ff */
[----:B------:R-:W-:Y:S01]  /*bed0*/  FFMA.FTZ R154, R154, c[0x0][0x23c], -R104 ;  /* 0x00008f009a9a7a23 */ /* 0x000fe20000010868 */
[----:B------:R-:W-:Y:S01]  /*bee0*/  LOP3.LUT R53, R91, UR6, R92, 0x96, !PT ;  /* 0x000000065b357c12 */ /* 0x000fe2000f8e965c */
[----:B------:R-:W-:Y:S01]  /*bef0*/  MUFU.EX2 R169, R169 ;  /* 0x000000a900a97308 */ /* 0x000fe20000000800 */
[----:B------:R-:W-:Y:S01]  /*bf00*/  LOP3.LUT R92, R93, UR8, R52, 0x96, !PT ;  /* 0x000000085d5c7c12 */ /* 0x000fe2000f8e9634 */
[----:B------:R-:W-:Y:S02]  /*bf10*/  FADD.FTZ R59, R176, -R59 ;  /* 0x8000003bb03b7221 */ /* 0x000fe40000010000 */
[----:B------:R-:W-:-:S04]  /*bf20*/  IMAD.WIDE.U32 R54, R53, -0x326172a9, RZ ;  /* 0xcd9e8d5735367825 */ /* 0x000fc800078e00ff */
[----:B------:R-:W-:Y:S01]  /*bf30*/  IMAD.WIDE.U32 R92, R92, -0x326172a9, RZ ;  /* 0xcd9e8d575c5c7825 */ /* 0x000fe200078e00ff */
[C---:B------:R-:W-:Y:S01]  /*bf40*/  LOP3.LUT R53, R54.reuse, 0xffff, RZ, 0xc0, !PT ;  /* 0x0000ffff36357812 */ /* 0x040fe200078ec0ff */
[----:B------:R-:W1:Y:S01]  /*bf50*/  MUFU.EX2 R168, R168 ;  /* 0x000000a800a87308 */ /* 0x000e620000000800 */
[----:B------:R-:W-:Y:S01]  /*bf60*/  LOP3.LUT R52, R54, 0xff, RZ, 0xc0, !PT ;  /* 0x000000ff36347812 */ /* 0x000fe200078ec0ff */
[----:B------:R-:W-:Y:S01]  /*bf70*/  FMUL.FTZ R59, R59, c[0x0][0x23c] ;  /* 0x00008f003b3b7a20 */ /* 0x000fe20000410000 */
[----:B------:R-:W-:Y:S01]  /*bf80*/  SHF.R.U32.HI R53, RZ, 0x8, R53 ;  /* 0x00000008ff357819 */ /* 0x000fe20000011635 */
[----:B------:R-:W-:Y:S01]  /*bf90*/  IMAD.MOV.U32 R122, RZ, RZ, R172 ;  /* 0x000000ffff7a7224 */ /* 0x000fe200078e00ac */
[--C-:B------:R-:W-:Y:S01]  /*bfa0*/  SHF.R.U32.HI R56, RZ, 0x18, R54.reuse ;  /* 0x00000018ff387819 */ /* 0x100fe20000011636 */
[----:B------:R-:W-:Y:S01]  /*bfb0*/  IMAD.MOV.U32 R123, RZ, RZ, R173 ;  /* 0x000000ffff7b7224 */ /* 0x000fe200078e00ad */
[----:B------:R-:W-:Y:S01]  /*bfc0*/  PRMT R52, R52, 0x5410, R53 ;  /* 0x0000541034347816 */ /* 0x000fe20000000035 */
[----:B------:R-:W-:Y:S01]  /*bfd0*/  MUFU.EX2 R161, R161 ;  /* 0x000000a100a17308 */ /* 0x000fe20000000800 */
[----:B------:R-:W-:Y:S01]  /*bfe0*/  SHF.R.U32.HI R53, RZ, 0x10, R54 ;  /* 0x00000010ff357819 */ /* 0x000fe20000011636 */
[----:B------:R-:W-:Y:S01]  /*bff0*/  IMAD.MOV.U32 R75, RZ, RZ, R239 ;  /* 0x000000ffff4b7224 */ /* 0x000fe200078e00ef */
[----:B------:R-:W-:Y:S01]  /*c000*/  LOP3.LUT R54, R55, UR16, R92, 0x96, !PT ;  /* 0x0000001037367c12 */ /* 0x000fe2000f8e965c */
[----:B------:R-:W-:Y:S01]  /*c010*/  IMAD.MOV.U32 R239, RZ, RZ, R229 ;  /* 0x000000ffffef7224 */ /* 0x000fe200078e00e5 */
[----:B------:R-:W-:Y:S01]  /*c020*/  FSEL R55, R136, RZ, P1 ;  /* 0x000000ff88377208 */ /* 0x000fe20000800000 */
[----:B------:R-:W-:Y:S01]  /*c030*/  FFMA.FTZ R229, R64, c[0x0][0x23c], -R175 ;  /* 0x00008f0040e57a23 */ /* 0x000fe200000108af */
[----:B------:R-:W-:Y:S01]  /*c040*/  LOP3.LUT R53, R53, 0xff, RZ, 0xc0, !PT ;  /* 0x000000ff35357812 */ /* 0x000fe200078ec0ff */
[----:B------:R-:W-:Y:S01]  /*c050*/  MUFU.EX2 R171, R171 ;  /* 0x000000ab00ab7308 */ /* 0x000fe20000000800 */
[C---:B------:R-:W-:Y:S01]  /*c060*/  LOP3.LUT R58, R54.reuse, 0xffff, RZ, 0xc0, !PT ;  /* 0x0000ffff363a7812 */ /* 0x040fe200078ec0ff */
[----:B------:R-:W-:Y:S01]  /*c070*/  FADD.FTZ R55, R177, -R55 ;  /* 0x80000037b1377221 */ /* 0x000fe20000010000 */
[----:B------:R-:W-:Y:S01]  /*c080*/  PRMT R53, R53, 0x5410, R56 ;  /* 0x0000541035357816 */ /* 0x000fe20000000038 */
[--C-:B------:R-:W-:Y:S01]  /*c090*/  HSET2.LE.AND R52, R52, R147.reuse, PT ;  /* 0x0000009334347233 */ /* 0x100fe20003803000 */
[--C-:B------:R-:W-:Y:S01]  /*c0a0*/  SHF.R.U32.HI R56, RZ, 0x10, R54.reuse ;  /* 0x00000010ff387819 */ /* 0x100fe20000011636 */
[----:B------:R-:W-:Y:S01]  /*c0b0*/  FMUL.FTZ R55, R55, c[0x0][0x23c] ;  /* 0x00008f0037377a20 */ /* 0x000fe20000410000 */
[----:B------:R-:W-:Y:S01]  /*c0c0*/  LOP3.LUT R57, R54, 0xff, RZ, 0xc0, !PT ;  /* 0x000000ff36397812 */ /* 0x000fe200078ec0ff */
[----:B------:R-:W2:Y:S01]  /*c0d0*/  MUFU.EX2 R154, R154 ;  /* 0x0000009a009a7308 */ /* 0x000ea20000000800 */
[----:B------:R-:W-:Y:S01]  /*c0e0*/  SHF.R.U32.HI R54, RZ, 0x18, R54 ;  /* 0x00000018ff367819 */ /* 0x000fe20000011636 */
[--C-:B------:R-:W-:Y:S01]  /*c0f0*/  HSET2.LE.AND R53, R53, R147.reuse, PT ;  /* 0x0000009335357233 */ /* 0x100fe20003803000 */
[----:B------:R-:W-:Y:S01]  /*c100*/  LOP3.LUT R56, R56, 0xff, RZ, 0xc0, !PT ;  /* 0x000000ff38387812 */ /* 0x000fe200078ec0ff */
[----:B------:R-:W-:Y:S01]  /*c110*/  IMAD.MOV.U32 R73, RZ, RZ, R69 ;  /* 0x000000ffff497224 */ /* 0x000fe200078e0045 */
[----:B------:R-:W-:Y:S01]  /*c120*/  SHF.R.U32.HI R58, RZ, 0x8, R58 ;  /* 0x00000008ff3a7819 */ /* 0x000fe2000001163a */
[----:B------:R-:W-:Y:S01]  /*c130*/  IMAD.WIDE.U32 R70, R67, -0x2daee0ad, RZ ;  /* 0xd2511f5343467825 */ /* 0x000fe200078e00ff */
[----:B------:R-:W-:Y:S01]  /*c140*/  PRMT R56, R56, 0x5410, R54 ;  /* 0x0000541038387816 */ /* 0x000fe20000000036 */
[----:B------:R-:W-:Y:S01]  /*c150*/  MUFU.EX2 R162, R162 ;  /* 0x000000a200a27308 */ /* 0x000fe20000000800 */
[----:B------:R-:W-:Y:S01]  /*c160*/  PRMT R57, R57, 0x5410, R58 ;  /* 0x0000541039397816 */ /* 0x000fe2000000003a */
[--C-:B------:R-:W-:Y:S01]  /*c170*/  FFMA.FTZ R239, R239, c[0x0][0x23c], -R152.reuse ;  /* 0x00008f00efef7a23 */ /* 0x100fe20000010898 */
[----:B-1----:R-:W-:Y:S01]  /*c180*/  F2FP.BF16.PACK_AB R54, R168, R169 ;  /* 0x000000a9a836723e */ /* 0x002fe200000010ff */
[----:B------:R-:W-:Y:S01]  /*c190*/  FFMA.FTZ R237, R73, c[0x0][0x23c], -R152 ;  /* 0x00008f0049ed7a23 */ /* 0x000fe20000010898 */
[----:B------:R-:W-:Y:S01]  /*c1a0*/  LOP3.LUT R69, R70, 0xffff, RZ, 0xc0, !PT ;  /* 0x0000ffff46457812 */ /* 0x000fe200078ec0ff */
[--C-:B------:R-:W-:Y:S01]  /*c1b0*/  FFMA.FTZ R177, R66, c[0x0][0x23c], -R175.reuse ;  /* 0x00008f0042b17a23 */ /* 0x100fe200000108af */
[----:B------:R-:W-:Y:S01]  /*c1c0*/  LOP3.LUT R54, R52, R54, RZ, 0xc0, !PT ;  /* 0x0000003634367212 */ /* 0x000fe200078ec0ff */
[----:B------:R1:W3:Y:S01]  /*c1d0*/  MUFU.EX2 R173, R55 ;  /* 0x0000003700ad7308 */ /* 0x0002e20000000800 */
[--C-:B------:R-:W-:Y:S01]  /*c1e0*/  HSET2.LE.AND R52, R57, R147.reuse, PT ;  /* 0x0000009339347233 */ /* 0x100fe20003803000 */
[----:B--2---:R-:W-:Y:S01]  /*c1f0*/  F2FP.BF16.PACK_AB R57, R170, R154 ;  /* 0x0000009aaa39723e */ /* 0x004fe200000010ff */
[----:B------:R-:W-:Y:S01]  /*c200*/  FFMA.FTZ R176, R65, c[0x0][0x23c], -R175 ;  /* 0x00008f0041b07a23 */ /* 0x000fe200000108af */
[----:B------:R-:W-:Y:S01]  /*c210*/  LOP3.LUT R82, R70, 0xff, RZ, 0xc0, !PT ;  /* 0x000000ff46527812 */ /* 0x000fe200078ec0ff */
[----:B------:R-:W-:Y:S01]  /*c220*/  IMAD.MOV.U32 R74, RZ, RZ, R68 ;  /* 0x000000ffff4a7224 */ /* 0x000fe200078e0044 */
[----:B------:R-:W-:Y:S01]  /*c230*/  LOP3.LUT R52, R52, R57, RZ, 0xc0, !PT ;  /* 0x0000003934347212 */ /* 0x000fe200078ec0ff */
[----:B------:R-:W-:Y:S01]  /*c240*/  IMAD.SHL.U32 R106, R216, 0x2, RZ ;  /* 0x00000002d86a7824 */ /* 0x000fe200078e00ff */
[----:B------:R-:W2:Y:S01]  /*c250*/  MUFU.EX2 R172, R59 ;  /* 0x0000003b00ac7308 */ /* 0x000ea20000000800 */
[----:B------:R-:W-:Y:S01]  /*c260*/  SHF.R.U32.HI R69, RZ, 0x8, R69 ;  /* 0x00000008ff457819 */ /* 0x000fe20000011645 */
[----:B------:R-:W-:Y:S01]  /*c270*/  IMAD.MOV.U32 R243, RZ, RZ, R74 ;  /* 0x000000fffff37224 */ /* 0x000fe200078e004a */
[----:B------:R-:W-:Y:S01]  /*c280*/  SHF.R.U32.HI R68, RZ, 0x10, R70 ;  /* 0x00000010ff447819 */ /* 0x000fe20000011646 */
[----:B------:R-:W-:Y:S01]  /*c290*/  FFMA.FTZ R252, R252, c[0x0][0x23c], -R104 ;  /* 0x00008f00fcfc7a23 */ /* 0x000fe20000010868 */
[----:B------:R-:W-:Y:S01]  /*c2a0*/  LOP3.LUT R236, R71, UR17, R236, 0x96, !PT ;  /* 0x0000001147ec7c12 */ /* 0x000fe2000f8e96ec */
[----:B------:R-:W-:Y:S01]  /*c2b0*/  FFMA.FTZ R71, R75, c[0x0][0x23c], -R152 ;  /* 0x00008f004b477a23 */ /* 0x000fe20000010898 */
[----:B------:R-:W-:Y:S01]  /*c2c0*/  PRMT R82, R82, 0x5410, R69 ;  /* 0x0000541052527816 */ /* 0x000fe20000000045 */
[----:B------:R-:W4:Y:S01]  /*c2d0*/  MUFU.EX2 R229, R229 ;  /* 0x000000e500e57308 */ /* 0x000f220000000800 */
[----:B-1----:R-:W-:Y:S01]  /*c2e0*/  F2FP.BF16.PACK_AB R55, R171, R161 ;  /* 0x000000a1ab37723e */ /* 0x002fe200000010ff */
[-C--:B---3--:R-:W-:Y:S01]  /*c2f0*/  FMUL.FTZ R64, R76, R173.reuse ;  /* 0x000000ad4c407220 */ /* 0x088fe20000410000 */
[----:B------:R-:W-:Y:S01]  /*c300*/  SHF.R.U32.HI R83, RZ, 0x18, R70 ;  /* 0x00000018ff537819 */ /* 0x000fe20000011646 */
[----:B------:R-:W-:Y:S01]  /*c310*/  FMUL.FTZ R65, R77, R173 ;  /* 0x000000ad4d417220 */ /* 0x000fe20000410000 */
[----:B------:R-:W-:Y:S01]  /*c320*/  LOP3.LUT R55, R53, R55, RZ, 0xc0, !PT ;  /* 0x0000003735377212 */ /* 0x000fe200078ec0ff */
[--C-:B------:R-:W-:Y:S01]  /*c330*/  HSET2.LE.AND R53, R56, R147.reuse, PT ;  /* 0x0000009338357233 */ /* 0x100fe20003803000 */
[----:B------:R-:W-:Y:S01]  /*c340*/  F2FP.BF16.PACK_AB R56, R162, R163 ;  /* 0x000000a3a238723e */ /* 0x000fe200000010ff */
[----:B------:R-:W-:Y:S01]  /*c350*/  MUFU.EX2 R239, R239 ;  /* 0x000000ef00ef7308 */ /* 0x000fe20000000800 */
[-C--:B--2---:R-:W-:Y:S01]  /*c360*/  FMUL.FTZ R66, R78, R172.reuse ;  /* 0x000000ac4e427220 */ /* 0x084fe20000410000 */
[----:B------:R-:W-:Y:S01]  /*c370*/  LOP3.LUT R69, R68, 0xff, RZ, 0xc0, !PT ;  /* 0x000000ff44457812 */ /* 0x000fe200078ec0ff */
[----:B------:R-:W-:Y:S01]  /*c380*/  FMUL.FTZ R67, R79, R172 ;  /* 0x000000ac4f437220 */ /* 0x000fe20000410000 */
[----:B------:R-:W-:Y:S01]  /*c390*/  LOP3.LUT R53, R53, R56, RZ, 0xc0, !PT ;  /* 0x0000003835357212 */ /* 0x000fe200078ec0ff */
[-C--:B------:R-:W-:Y:S01]  /*c3a0*/  FMUL.FTZ R76, R100, R173.reuse ;  /* 0x000000ad644c7220 */ /* 0x080fe20000410000 */
[----:B------:R-:W-:Y:S01]  /*c3b0*/  LOP3.LUT R70, R236, 0xffff, RZ, 0xc0, !PT ;  /* 0x0000ffffec467812 */ /* 0x000fe200078ec0ff */
[-C--:B------:R-:W-:Y:S01]  /*c3c0*/  FMUL.FTZ R77, R101, R173.reuse ;  /* 0x000000ad654d7220 */ /* 0x080fe20000410000 */
[----:B------:R-:W1:Y:S01]  /*c3d0*/  MUFU.EX2 R237, R237 ;  /* 0x000000ed00ed7308 */ /* 0x000e620000000800 */
[-C--:B------:R-:W-:Y:S01]  /*c3e0*/  FMUL.FTZ R78, R102, R172.reuse ;  /* 0x000000ac664e7220 */ /* 0x080fe20000410000 */
[----:B------:R-:W-:Y:S01]  /*c3f0*/  LOP3.LUT R72, R236, 0xff, RZ, 0xc0, !PT ;  /* 0x000000ffec487812 */ /* 0x000fe200078ec0ff */
[-C--:B------:R-:W-:Y:S01]  /*c400*/  FMUL.FTZ R79, R103, R172.reuse ;  /* 0x000000ac674f7220 */ /* 0x080fe20000410000 */
[C---:B------:R-:W-:Y:S01]  /*c410*/  HMMA.16816.F32.BF16 R64, R52.reuse, R8, R64 ;  /* 0x000000083440723c */ /* 0x040fe20000041840 */
[----:B------:R-:W-:Y:S01]  /*c420*/  PRMT R83, R69, 0x5410, R83 ;  /* 0x0000541045537816 */ /* 0x000fe20000000053 */
[--C-:B------:R-:W-:Y:S01]  /*c430*/  HSET2.LE.AND R82, R82, R147.reuse, PT ;  /* 0x0000009352527233 */ /* 0x100fe20003803000 */
[-C--:B------:R-:W-:Y:S01]  /*c440*/  FMUL.FTZ R60, R112, R173.reuse ;  /* 0x000000ad703c7220 */ /* 0x080fe20000410000 */
[----:B------:R-:W-:Y:S01]  /*c450*/  MUFU.EX2 R177, R177 ;  /* 0x000000b100b17308 */ /* 0x000fe20000000800 */
[-C--:B------:R-:W-:Y:S01]  /*c460*/  FMUL.FTZ R61, R113, R173.reuse ;  /* 0x000000ad713d7220 */ /* 0x080fe20000410000 */
[--C-:B------:R-:W-:Y:S01]  /*c470*/  HSET2.LE.AND R83, R83, R147.reuse, PT ;  /* 0x0000009353537233 */ /* 0x100fe20003803000 */
[--C-:B------:R-:W-:Y:S01]  /*c480*/  SHF.R.U32.HI R8, RZ, 0x10, R236.reuse ;  /* 0x00000010ff087819 */ /* 0x100fe200000116ec */
[C---:B------:R-:W-:Y:S01]  /*c490*/  HMMA.16816.F32.BF16 R76, R52.reuse, R20, R76 ;  /* 0x00000014344c723c */ /* 0x040fe2000004184c */
[----:B------:R-:W-:Y:S01]  /*c4a0*/  SHF.R.U32.HI R9, RZ, 0x18, R236 ;  /* 0x00000018ff097819 */ /* 0x000fe200000116ec */
[-C--:B------:R-:W-:Y:S01]  /*c4b0*/  FMUL.FTZ R62, R114, R172.reuse ;  /* 0x000000ac723e7220 */ /* 0x080fe20000410000 */
[----:B------:R-:W-:Y:S01]  /*c4c0*/  SHF.R.U32.HI R68, RZ, 0x8, R70 ;  /* 0x00000008ff447819 */ /* 0x000fe20000011646 */
[----:B------:R2:W-:Y:S01]  /*c4d0*/  MUFU.EX2 R236, R71 ;  /* 0x0000004700ec7308 */ /* 0x0005e20000000800 */
[-C--:B------:R-:W-:Y:S01]  /*c4e0*/  FMUL.FTZ R63, R115, R172.reuse ;  /* 0x000000ac733f7220 */ /* 0x080fe20000410000 */
[----:B------:R-:W-:Y:S01]  /*c4f0*/  LOP3.LUT R8, R8, 0xff, RZ, 0xc0, !PT ;  /* 0x000000ff08087812 */ /* 0x000fe200078ec0ff */
[----:B------:R-:W-:Y:S01]  /*c500*/  FMUL.FTZ R108, R108, R173 ;  /* 0x000000ad6c6c7220 */ /* 0x000fe20000410000 */
[----:B----4-:R-:W-:Y:S01]  /*c510*/  F2FP.BF16.PACK_AB R20, R227, R229 ;  /* 0x000000e5e314723e */ /* 0x010fe200000010ff */
[----:B------:R-:W-:Y:S01]  /*c520*/  FMUL.FTZ R109, R109, R173 ;  /* 0x000000ad6d6d7220 */ /* 0x000fe20000410000 */
[----:B------:R-:W-:Y:S01]  /*c530*/  PRMT R72, R72, 0x5410, R68 ;  /* 0x0000541048487816 */ /* 0x000fe20000000044 */
[----:B------:R-:W-:Y:S01]  /*c540*/  FMUL.FTZ R110, R110, R172 ;  /* 0x000000ac6e6e7220 */ /* 0x000fe20000410000 */
[----:B------:R-:W3:Y:S01]  /*c550*/  MUFU.EX2 R176, R176 ;  /* 0x000000b000b07308 */ /* 0x000ee20000000800 */
[----:B------:R-:W-:Y:S01]  /*c560*/  LOP3.LUT R82, R82, R20, RZ, 0xc0, !PT ;  /* 0x0000001452527212 */ /* 0x000fe200078ec0ff */
[----:B------:R-:W-:Y:S01]  /*c570*/  FMUL.FTZ R111, R111, R172 ;  /* 0x000000ac6f6f7220 */ /* 0x000fe20000410000 */
[----:B-1----:R-:W-:Y:S01]  /*c580*/  F2FP.BF16.PACK_AB R20, R237, R239 ;  /* 0x000000efed14723e */ /* 0x002fe200000010ff */
[-C--:B------:R-:W-:Y:S01]  /*c590*/  FMUL.FTZ R84, R84, R173.reuse ;  /* 0x000000ad54547220 */ /* 0x080fe20000410000 */
[----:B------:R-:W-:Y:S01]  /*c5a0*/  PRMT R81, R8, 0x5410, R9 ;  /* 0x0000541008517816 */ /* 0x000fe20000000009 */
[-C--:B------:R-:W-:Y:S01]  /*c5b0*/  FMUL.FTZ R85, R85, R173.reuse ;  /* 0x000000ad55557220 */ /* 0x080fe20000410000 */
[----:B------:R-:W-:Y:S01]  /*c5c0*/  LOP3.LUT R83, R83, R20, RZ, 0xc0, !PT ;  /* 0x0000001453537212 */ /* 0x000fe200078ec0ff */
[-C--:B------:R-:W-:Y:S01]  /*c5d0*/  FMUL.FTZ R86, R86, R172.reuse ;  /* 0x000000ac56567220 */ /* 0x080fe20000410000 */
[C---:B------:R-:W-:Y:S01]  /*c5e0*/  HMMA.16816.F32.BF16 R60, R52.reuse, R12, R60 ;  /* 0x0000000c343c723c */ /* 0x040fe2000004183c */
[-C--:B------:R-:W-:Y:S01]  /*c5f0*/  FMUL.FTZ R87, R87, R172.reuse ;  /* 0x000000ac57577220 */ /* 0x080fe20000410000 */
[--C-:B------:R-:W-:Y:S01]  /*c600*/  HSET2.LE.AND R72, R72, R147.reuse, PT ;  /* 0x0000009348487233 */ /* 0x100fe20003803000 */
[----:B------:R-:W-:Y:S01]  /*c610*/  FFMA.FTZ R20, R123, c[0x0][0x23c], -R104 ;  /* 0x00008f007b147a23 */ /* 0x000fe20000010868 */
[----:B------:R-:W-:Y:S01]  /*c620*/  HSET2.LE.AND R81, R81, R147, PT ;  /* 0x0000009351517233 */ /* 0x000fe20003803000 */
[-C--:B------:R-:W-:Y:S01]  /*c630*/  FMUL.FTZ R56, R128, R173.reuse ;  /* 0x000000ad80387220 */ /* 0x080fe20000410000 */
[----:B--2---:R-:W1:Y:S01]  /*c640*/  LDSM.16.MT88.4 R68, [R188+0x6800] ;  /* 0x00680000bc44783b */ /* 0x004e620000004200 */
[----:B------:R-:W-:Y:S01]  /*c650*/  FMUL.FTZ R57, R129, R173 ;  /* 0x000000ad81397220 */ /* 0x000fe20000410000 */
[C---:B------:R-:W-:Y:S01]  /*c660*/  HMMA.16816.F32.BF16 R12, R52.reuse, R14, R108 ;  /* 0x0000000e340c723c */ /* 0x040fe2000004186c */
[-C--:B------:R-:W-:Y:S01]  /*c670*/  FMUL.FTZ R58, R130, R172.reuse ;  /* 0x000000ac823a7220 */ /* 0x080fe20000410000 */
[----:B------:R2:W-:Y:S01]  /*c680*/  MUFU.EX2 R108, R20 ;  /* 0x00000014006c7308 */ /* 0x0005e20000000800 */
[-C--:B------:R-:W-:Y:S01]  /*c690*/  FMUL.FTZ R59, R131, R172.reuse ;  /* 0x000000ac833b7220 */ /* 0x080fe20000410000 */
[----:B---3--:R-:W-:Y:S01]  /*c6a0*/  F2FP.BF16.PACK_AB R80, R176, R177 ;  /* 0x000000b1b050723e */ /* 0x008fe200000010ff */
[-C--:B------:R-:W-:Y:S01]  /*c6b0*/  FMUL.FTZ R116, R116, R173.reuse ;  /* 0x000000ad74747220 */ /* 0x080fe20000410000 */
[----:B------:R-:W-:Y:S01]  /*c6c0*/  LOP3.LUT R88, R93, UR7, R88, 0x96, !PT ;  /* 0x000000075d587c12 */ /* 0x000fe2000f8e9658 */
[-C--:B------:R-:W-:Y:S01]  /*c6d0*/  FMUL.FTZ R117, R117, R173.reuse ;  /* 0x000000ad75757220 */ /* 0x080fe20000410000 */
[C---:B------:R-:W-:Y:S01]  /*c6e0*/  HMMA.16816.F32.BF16 R8, R52.reuse, R10, R84 ;  /* 0x0000000a3408723c */ /* 0x040fe20000041854 */
[----:B------:R-:W-:Y:S01]  /*c6f0*/  FMUL.FTZ R118, R118, R172 ;  /* 0x000000ac76767220 */ /* 0x000fe20000410000 */
[----:B------:R-:W-:Y:S01]  /*c700*/  LOP3.LUT R80, R72, R80, RZ, 0xc0, !PT ;  /* 0x0000005048507212 */ /* 0x000fe200078ec0ff */
[----:B------:R-:W-:Y:S01]  /*c710*/  FMUL.FTZ R119, R119, R172 ;  /* 0x000000ac77777220 */ /* 0x000fe20000410000 */
[----:B------:R-:W3:Y:S01]  /*c720*/  LDSM.16.MT88.4 R72, [R186+0x6800] ;  /* 0x00680000ba48783b */ /* 0x000ee20000004200 */
[-C--:B------:R-:W-:Y:S01]  /*c730*/  FMUL.FTZ R96, R96, R173.reuse ;  /* 0x000000ad60607220 */ /* 0x080fe20000410000 */
[----:B------:R-:W-:Y:S01]  /*c740*/  IADD3 R89, R106, 0x1, RZ ;  /* 0x000000016a597810 */ /* 0x000fe20007ffe0ff */
[----:B------:R-:W-:Y:S01]  /*c750*/  FMUL.FTZ R97, R97, R173 ;  /* 0x000000ad61617220 */ /* 0x000fe20000410000 */
[----:B------:R-:W-:Y:S01]  /*c760*/  F2FP.BF16.PACK_AB R84, R231, R236 ;  /* 0x000000ece754723e */ /* 0x000fe200000010ff */
[-C--:B------:R-:W-:Y:S01]  /*c770*/  FMUL.FTZ R98, R98, R172.reuse ;  /* 0x000000ac62627220 */ /* 0x080fe20000410000 */
[C---:B------:R-:W-:Y:S01]  /*c780*/  HMMA.16816.F32.BF16 R56, R52.reuse, R4, R56 ;  /* 0x000000043438723c */ /* 0x040fe20000041838 */
[----:B------:R-:W-:Y:S01]  /*c790*/  FMUL.FTZ R99, R99, R172 ;  /* 0x000000ac63637220 */ /* 0x000fe20000410000 */
[----:B------:R-:W-:Y:S01]  /*c7a0*/  LOP3.LUT R81, R81, R84, RZ, 0xc0, !PT ;  /* 0x0000005451517212 */ /* 0x000fe200078ec0ff */
[--C-:B--2---:R-:W-:Y:S01]  /*c7b0*/  FFMA.FTZ R20, R122, c[0x0][0x23c], -R104.reuse ;  /* 0x00008f007a147a23 */ /* 0x104fe20000010868 */
[----:B------:R-:W2:Y:S01]  /*c7c0*/  LDSM.16.MT88.4 R84, [R185+0x6800] ;  /* 0x00680000b954783b */ /* 0x000ea20000004200 */
[----:B------:R-:W-:Y:S01]  /*c7d0*/  IMAD.WIDE.U32 R122, R222, -0x2daee0ad, RZ ;  /* 0xd2511f53de7a7825 */ /* 0x000fe200078e00ff */
[----:B------:R-:W-:Y:S02]  /*c7e0*/  MUFU.EX2 R252, R252 ;  /* 0x000000fc00fc7308 */ /* 0x000fe40000000800 */
[----:B------:R-:W-:Y:S01]  /*c7f0*/  HMMA.16816.F32.BF16 R4, R52, R6, R116 ;  /* 0x000000063404723c */ /* 0x000fe20000041874 */
[----:B------:R-:W-:Y:S01]  /*c800*/  FFMA.FTZ R243, R243, c[0x0][0x23c], -R104 ;  /* 0x00008f00f3f37a23 */ /* 0x000fe20000010868 */
[----:B------:R-:W-:Y:S01]  /*c810*/  LDSM.16.MT88.4 R116, [R188+0x7800] ;  /* 0x00780000bc74783b */ /* 0x000fe20000004200 */
[----:B------:R-:W-:-:S02]  /*c820*/  FFMA.FTZ R245, R245, c[0x0][0x23c], -R105 ;  /* 0x00008f00f5f57a23 */ /* 0x000fc40000010869 */
[--C-:B------:R-:W-:Y:S01]  /*c830*/  FFMA.FTZ R226, R226, c[0x0][0x23c], -R105.reuse ;  /* 0x00008f00e2e27a23 */ /* 0x100fe20000010869 */
[----:B------:R4:W5:Y:S01]  /*c840*/  MUFU.EX2 R107, R20 ;  /* 0x00000014006b7308 */ /* 0x0009620000000800 */
[----:B------:R-:W-:Y:S01]  /*c850*/  FFMA.FTZ R94, R125, c[0x0][0x23c], -R105 ;  /* 0x00008f007d5e7a23 */ /* 0x000fe20000010869 */
[----:B------:R-:W-:Y:S01]  /*c860*/  HMMA.16816.F32.BF16 R52, R52, R22, R96 ;  /* 0x000000163434723c */ /* 0x000fe20000041860 */
[----:B------:R-:W-:Y:S02]  /*c870*/  IMAD R125, R230, -0x326172a9, RZ ;  /* 0xcd9e8d57e67d7824 */ /* 0x000fe400078e02ff */
[--C-:B------:R-:W-:Y:S02]  /*c880*/  FFMA.FTZ R225, R225, c[0x0][0x23c], -R104.reuse ;  /* 0x00008f00e1e17a23 */ /* 0x100fe40000010868 */
[--C-:B------:R-:W-:Y:S01]  /*c890*/  FFMA.FTZ R224, R224, c[0x0][0x23c], -R104.reuse ;  /* 0x00008f00e0e07a23 */ /* 0x100fe20000010868 */
[----:B------:R2:W-:Y:S01]  /*c8a0*/  MUFU.EX2 R109, R94 ;  /* 0x0000005e006d7308 */ /* 0x0005e20000000800 */
[----:B------:R-:W-:Y:S01]  /*c8b0*/  IMAD.WIDE.U32 R96, R88, -0x2daee0ad, RZ ;  /* 0xd2511f5358607825 */ /* 0x000fe200078e00ff */
[----:B------:R-:W-:Y:S01]  /*c8c0*/  LOP3.LUT R88, R123, UR21, R89, 0x96, !PT ;  /* 0x000000157b587c12 */ /* 0x000fe2000f8e9659 */
[C---:B-1----:R-:W-:Y:S02]  /*c8d0*/  HMMA.16816.F32.BF16 R16, R80.reuse, R68, R16 ;  /* 0x000000445010723c */ /* 0x042fe40000041810 */
[----:B------:R-:W-:Y:S01]  /*c8e0*/  FFMA.FTZ R89, R121, c[0x0][0x23c], -R105 ;  /* 0x00008f0079597a23 */ /* 0x000fe20000010869 */
[----:B------:R-:W-:Y:S01]  /*c8f0*/  LOP3.LUT R91, R96, 0xffff, RZ, 0xc0, !PT ;  /* 0x0000ffff605b7812 */ /* 0x000fe200078ec0ff */
[----:B------:R-:W-:Y:S01]  /*c900*/  FFMA.FTZ R160, R160, c[0x0][0x23c], -R104 ;  /* 0x00008f00a0a07a23 */ /* 0x000fe20000010868 */
[----:B----4-:R-:W1:Y:S01]  /*c910*/  LDSM.16.MT88.4 R20, [R184+0x6800] ;  /* 0x00680000b814783b */ /* 0x010e620000004200 */
[----:B------:R-:W-:Y:S01]  /*c920*/  LOP3.LUT R92, R97, UR17, R90, 0x96, !PT ;  /* 0x00000011615c7c12 */ /* 0x000fe2000f8e965a */
[----:B------:R4:W4:Y:S01]  /*c930*/  MUFU.EX2 R106, R89 ;  /* 0x00000059006a7308 */ /* 0x0009220000000800 */
[----:B------:R-:W-:Y:S01]  /*c940*/  LOP3.LUT R93, R96, 0xff, RZ, 0xc0, !PT ;  /* 0x000000ff605d7812 */ /* 0x000fe200078ec0ff */
[C---:B------:R-:W-:Y:S01]  /*c950*/  HMMA.16816.F32.BF16 R24, R80.reuse, R70, R24 ;  /* 0x000000465018723c */ /* 0x040fe20000041818 */
[----:B------:R-:W-:Y:S01]  /*c960*/  SHF.R.U32.HI R91, RZ, 0x8, R91 ;  /* 0x00000008ff5b7819 */ /* 0x000fe2000001165b */
[----:B------:R-:W-:Y:S01]  /*c970*/  FFMA.FTZ R174, R174, c[0x0][0x23c], -R104 ;  /* 0x00008f00aeae7a23 */ /* 0x000fe20000010868 */
[----:B------:R-:W-:Y:S01]  /*c980*/  SHF.R.U32.HI R90, RZ, 0x18, R96 ;  /* 0x00000018ff5a7819 */ /* 0x000fe20000011660 */
[----:B------:R-:W-:Y:S01]  /*c990*/  FFMA.FTZ R179, R179, c[0x0][0x23c], -R105 ;  /* 0x00008f00b3b37a23 */ /* 0x000fe20000010869 */
[----:B------:R-:W-:Y:S01]  /*c9a0*/  PRMT R93, R93, 0x5410, R91 ;  /* 0x000054105d5d7816 */ /* 0x000fe2000000005b */
[----:B------:R-:W1:Y:S01]  /*c9b0*/  MUFU.EX2 R243, R243 ;  /* 0x000000f300f37308 */ /* 0x000e620000000800 */
[C---:B------:R-:W-:Y:S01]  /*c9c0*/  LOP3.LUT R95, R92.reuse, 0xffff, RZ, 0xc0, !PT ;  /* 0x0000ffff5c5f7812 */ /* 0x040fe200078ec0ff */
[C---:B---3--:R-:W-:Y:S01]  /*c9d0*/  HMMA.16816.F32.BF16 R28, R80.reuse, R72, R28 ;  /* 0x00000048501c723c */ /* 0x048fe2000004181c */
[----:B------:R-:W-:Y:S01]  /*c9e0*/  LOP3.LUT R91, R92, 0xff, RZ, 0xc0, !PT ;  /* 0x000000ff5c5b7812 */ /* 0x000fe200078ec0ff */
[--C-:B------:R-:W-:Y:S01]  /*c9f0*/  HSET2.LE.AND R93, R93, R147.reuse, PT ;  /* 0x000000935d5d7233 */ /* 0x100fe20003803000 */
[----:B--2---:R-:W-:Y:S01]  /*ca00*/  SHF.R.U32.HI R94, RZ, 0x18, R92 ;  /* 0x00000018ff5e7819 */ /* 0x004fe2000001165c */
[----:B------:R-:W-:Y:S01]  /*ca10*/  FFMA.FTZ R178, R178, c[0x0][0x23c], -R105 ;  /* 0x00008f00b2b27a23 */ /* 0x000fe20000010869 */
[----:B------:R-:W-:Y:S01]  /*ca20*/  SHF.R.U32.HI R95, RZ, 0x8, R95 ;  /* 0x00000008ff5f7819 */ /* 0x000fe2000001165f */
[----:B------:R-:W-:Y:S01]  /*ca30*/  MUFU.EX2 R245, R245 ;  /* 0x000000f500f57308 */ /* 0x000fe20000000800 */
[----:B----4-:R-:W-:Y:S01]  /*ca40*/  SHF.R.U32.HI R89, RZ, 0x10, R96 ;  /* 0x00000010ff597819 */ /* 0x010fe20000011660 */
[C---:B------:R-:W-:Y:S01]  /*ca50*/  HMMA.16816.F32.BF16 R32, R80.reuse, R74, R32 ;  /* 0x0000004a5020723c */ /* 0x040fe20000041820 */
[----:B------:R-:W-:Y:S01]  /*ca60*/  SHF.R.U32.HI R96, RZ, 0x10, R92 ;  /* 0x00000010ff607819 */ /* 0x000fe2000001165c */
[--C-:B------:R-:W-:Y:S01]  /*ca70*/  FFMA.FTZ R150, R150, c[0x0][0x23c], -R105.reuse ;  /* 0x00008f0096967a23 */ /* 0x100fe20000010869 */
[----:B------:R-:W-:Y:S01]  /*ca80*/  LOP3.LUT R89, R89, 0xff, RZ, 0xc0, !PT ;  /* 0x000000ff59597812 */ /* 0x000fe200078ec0ff */
[----:B------:R-:W-:Y:S01]  /*ca90*/  FFMA.FTZ R148, R148, c[0x0][0x23c], -R105 ;  /* 0x00008f0094947a23 */ /* 0x000fe20000010869 */
[----:B------:R-:W-:Y:S01]  /*caa0*/  LOP3.LUT R92, R96, 0xff, RZ, 0xc0, !PT ;  /* 0x000000ff605c7812 */ /* 0x000fe200078ec0ff */
[----:B------:R-:W2:Y:S01]  /*cab0*/  MUFU.EX2 R226, R226 ;  /* 0x000000e200e27308 */ /* 0x000ea20000000800 */
[----:B-----5:R-:W-:Y:S01]  /*cac0*/  F2FP.BF16.PACK_AB R96, R107, R108 ;  /* 0x0000006c6b60723e */ /* 0x020fe200000010ff */
[C---:B------:R-:W-:Y:S01]  /*cad0*/  HMMA.16816.F32.BF16 R36, R80.reuse, R84, R36 ;  /* 0x000000545024723c */ /* 0x040fe20000041824 */
[----:B------:R-:W-:Y:S01]  /*cae0*/  PRMT R89, R89, 0x5410, R90 ;  /* 0x0000541059597816 */ /* 0x000fe2000000005a */
[----:B------:R-:W-:Y:S01]  /*caf0*/  FFMA.FTZ R154, R221, R173, R154 ;  /* 0x000000addd9a7223 */ /* 0x000fe2000001009a */
[----:B------:R-:W-:Y:S01]  /*cb00*/  PRMT R91, R91, 0x5410, R95 ;  /* 0x000054105b5b7816 */ /* 0x000fe2000000005f */
[----:B------:R-:W-:Y:S01]  /*cb10*/  FFMA.FTZ R163, R220, R172, R163 ;  /* 0x000000acdca37223 */ /* 0x000fe200000100a3 */
[----:B------:R-:W-:Y:S01]  /*cb20*/  PRMT R94, R92, 0x5410, R94 ;  /* 0x000054105c5e7816 */ /* 0x000fe2000000005e */
[--C-:B------:R-:W-:Y:S01]  /*cb30*/  HSET2.LE.AND R89, R89, R147.reuse, PT ;  /* 0x0000009359597233 */ /* 0x100fe20003803000 */
[----:B------:R-:W-:Y:S01]  /*cb40*/  LOP3.LUT R90, R93, R96, RZ, 0xc0, !PT ;  /* 0x000000605d5a7212 */ /* 0x000fe200078ec0ff */
[----:B------:R-:W-:Y:S01]  /*cb50*/  IMAD.WIDE.U32 R92, R88, -0x326172a9, RZ ;  /* 0xcd9e8d57585c7825 */ /* 0x000fe200078e00ff */
[--C-:B------:R-:W-:Y:S01]  /*cb60*/  HSET2.LE.AND R88, R91, R147.reuse, PT ;  /* 0x000000935b587233 */ /* 0x100fe20003803000 */
[----:B------:R-:W-:Y:S01]  /*cb70*/  F2FP.BF16.PACK_AB R91, R109, R106 ;  /* 0x0000006a6d5b723e */ /* 0x000fe200000010ff */
[----:B------:R-:W-:Y:S01]  /*cb80*/  HSET2.LE.AND R94, R94, R147, PT ;  /* 0x000000935e5e7233 */ /* 0x000fe20003803000 */
[C---:B------:R-:W-:Y:S01]  /*cb90*/  HMMA.16816.F32.BF16 R40, R80.reuse, R86, R40 ;  /* 0x000000565028723c */ /* 0x040fe20000041828 */
[----:B-1----:R-:W-:Y:S01]  /*cba0*/  F2FP.BF16.PACK_AB R96, R243, R252 ;  /* 0x000000fcf360723e */ /* 0x002fe200000010ff */
[----:B------:R-:W-:Y:S01]  /*cbb0*/  MUFU.EX2 R225, R225 ;  /* 0x000000e100e17308 */ /* 0x000fe20000000800 */
[----:B--2---:R-:W-:Y:S01]  /*cbc0*/  F2FP.BF16.PACK_AB R95, R226, R245 ;  /* 0x000000f5e25f723e */ /* 0x004fe200000010ff */
[----:B------:R-:W-:Y:S01]  /*cbd0*/  FFMA.FTZ R2, R219, R2, R144 ;  /* 0x00000002db027223 */ /* 0x000fe20000010090 */
[----:B------:R-:W-:Y:S01]  /*cbe0*/  LOP3.LUT R91, R89, R91, RZ, 0xc0, !PT ;  /* 0x0000005b595b7212 */ /* 0x000fe200078ec0ff */
[----:B------:R-:W-:Y:S01]  /*cbf0*/  FFMA.FTZ R0, R218, R0, R140 ;  /* 0x00000000da007223 */ /* 0x000fe2000001008c */
[----:B------:R-:W-:Y:S01]  /*cc00*/  LOP3.LUT R88, R88, R96, RZ, 0xc0, !PT ;  /* 0x0000006058587212 */ /* 0x000fe200078ec0ff */
[----:B------:R-:W-:Y:S01]  /*cc10*/  HMMA.16816.F32.BF16 R44, R80, R20, R44 ;  /* 0x00000014502c723c */ /* 0x000fe2000004182c */
[----:B------:R-:W-:Y:S01]  /*cc20*/  LOP3.LUT R89, R94, R95, RZ, 0xc0, !PT ;  /* 0x0000005f5e597212 */ /* 0x000fe200078ec0ff */
[----:B------:R-:W-:Y:S01]  /*cc30*/  MUFU.EX2 R224, R224 ;  /* 0x000000e000e07308 */ /* 0x000fe20000000800 */
[----:B------:R-:W-:Y:S01]  /*cc40*/  LOP3.LUT R120, R93, UR15, R120, 0x96, !PT ;  /* 0x0000000f5d787c12 */ /* 0x000fe2000f8e9678 */
[----:B------:R-:W-:Y:S01]  /*cc50*/  FADD.FTZ R154, R170, R154 ;  /* 0x0000009aaa9a7221 */ /* 0x000fe20000010000 */
[----:B------:R-:W-:Y:S01]  /*cc60*/  LOP3.LUT R102, R241, UR13, R92, 0x96, !PT ;  /* 0x0000000df1667c12 */ /* 0x000fe2000f8e965c */
[----:B------:R-:W-:-:S02]  /*cc70*/  FADD.FTZ R163, R162, R163 ;  /* 0x000000a3a2a37221 */ /* 0x000fc40000010000 */
[----:B------:R-:W-:Y:S01]  /*cc80*/  HMMA.16816.F32.BF16 R48, R80, R22, R48 ;  /* 0x000000165030723c */ /* 0x000fe20000041830 */
[----:B------:R-:W-:Y:S01]  /*cc90*/  IMAD.WIDE.U32 R120, R120, -0x2daee0ad, RZ ;  /* 0xd2511f5378787825 */ /* 0x000fe200078e00ff */
[----:B------:R-:W-:Y:S03]  /*cca0*/  MUFU.EX2 R241, R248 ;  /* 0x000000f800f17308 */ /* 0x000fe60000000800 */
[----:B------:R-:W-:Y:S02]  /*ccb0*/  IMAD.WIDE.U32 R102, R102, -0x2daee0ad, RZ ;  /* 0xd2511f5366667825 */ /* 0x000fe400078e00ff */
[----:B------:R-:W-:Y:S01]  /*ccc0*/  LOP3.LUT R81, R93, UR15, R125, 0x96, !PT ;  /* 0x0000000f5d517c12 */ /* 0x000fe2000f8e967d */
[----:B------:R-:W-:Y:S01]  /*ccd0*/  HMMA.16816.F32.BF16 R56, R88, R68, R56 ;  /* 0x000000445838723c */ /* 0x000fe20000041838 */
[----:B------:R-:W-:Y:S01]  /*cce0*/  LOP3.LUT R80, R127, UR13, R92, 0x96, !PT ;  /* 0x0000000d7f507c12 */ /* 0x000fe2000f8e965c */
[----:B------:R-:W-:Y:S01]  /*ccf0*/  MUFU.EX2 R160, R160 ;  /* 0x000000a000a07308 */ /* 0x000fe20000000800 */
        /* <DEDUP_REMOVED lines=9> */
[----:B------:R-:W-:-:S03]  /*cd90*/  LOP3.LUT R81, R103, UR10, R120, 0x96, !PT ;  /* 0x0000000a67517c12 */ /* 0x000fc6000f8e9678 */
[----:B------:R-:W-:Y:S01]  /*cda0*/  IMAD.WIDE.U32 R96, R96, -0x326172a9, RZ ;  /* 0xcd9e8d5760607825 */ /* 0x000fe200078e00ff */
[----:B------:R-:W-:Y:S01]  /*cdb0*/  LOP3.LUT R68, R99, UR11, R126, 0x96, !PT ;  /* 0x0000000b63447c12 */ /* 0x000fe2000f8e967e */
[----:B------:R-:W1:Y:S01]  /*cdc0*/  MUFU.EX2 R242, R242 ;  /* 0x000000f200f27308 */ /* 0x000e620000000800 */
[----:B------:R-:W-:Y:S01]  /*cdd0*/  HMMA.16816.F32.BF16 R12, R88, R74, R12 ;  /* 0x0000004a580c723c */ /* 0x000fe2000004180c */
[----:B------:R-:W-:Y:S01]  /*cde0*/  FFMA.FTZ R238, R250, c[0x0][0x23c], -R175 ;  /* 0x00008f00faee7a23 */ /* 0x000fe200000108af */
[----:B------:R-:W-:Y:S01]  /*cdf0*/  LOP3.LUT R98, R97, UR9, R98, 0x96, !PT ;  /* 0x0000000961627c12 */ /* 0x000fe2000f8e9662 */
[----:B------:R-:W-:-:S04]  /*ce00*/  IMAD.WIDE.U32 R68, R68, -0x2daee0ad, RZ ;  /* 0xd2511f5344447825 */ /* 0x000fc800078e00ff */
        /* <DEDUP_REMOVED lines=8> */
[C---:B------:R-:W-:Y:S01]  /*ce90*/  HMMA.16816.F32.BF16 R64, R88.reuse, R84, R64 ;  /* 0x000000545840723c */ /* 0x040fe20000041840 */
[----:B-1----:R-:W-:Y:S01]  /*cea0*/  F2FP.BF16.PACK_AB R94, R242, R241 ;  /* 0x000000f1f25e723e */ /* 0x002fe200000010ff */
[----:B------:R-:W-:Y:S01]  /*ceb0*/  IMAD.WIDE.U32 R68, R68, -0x326172a9, RZ ;  /* 0xcd9e8d5744447825 */ /* 0x000fe200078e00ff */
[----:B------:R-:W-:Y:S01]  /*cec0*/  MUFU.EX2 R179, R179 ;  /* 0x000000b300b37308 */ /* 0x000fe20000000800 */
[----:B------:R-:W-:Y:S02]  /*ced0*/  LOP3.LUT R96, R101, UR7, R96, 0x96, !PT ;  /* 0x0000000765607c12 */ /* 0x000fe4000f8e9660 */
[----:B------:R-:W-:Y:S01]  /*cee0*/  FFMA.FTZ R250, R251, c[0x0][0x23c], -R175 ;  /* 0x00008f00fbfa7a23 */ /* 0x000fe200000108af */
[C---:B------:R-:W-:Y:S01]  /*cef0*/  LOP3.LUT R73, R68.reuse, 0xffff, RZ, 0xc0, !PT ;  /* 0x0000ffff44497812 */ /* 0x040fe200078ec0ff */
[----:B------:R-:W-:Y:S01]  /*cf00*/  FFMA.FTZ R240, R247, c[0x0][0x23c], -R152 ;  /* 0x00008f00f7f07a23 */ /* 0x000fe20000010898 */
[----:B------:R-:W-:Y:S01]  /*cf10*/  LOP3.LUT R74, R69, UR16, R100, 0x96, !PT ;  /* 0x00000010454a7c12 */ /* 0x000fe2000f8e9664 */
[--C-:B------:R-:W-:Y:S01]  /*cf20*/  FFMA.FTZ R246, R249, c[0x0][0x23c], -R152.reuse ;  /* 0x00008f00f9f67a23 */ /* 0x100fe20000010898 */
[C---:B------:R-:W-:Y:S01]  /*cf30*/  HMMA.16816.F32.BF16 R8, R88.reuse, R86, R8 ;  /* 0x000000565808723c */ /* 0x040fe20000041808 */
[----:B------:R-:W1:Y:S01]  /*cf40*/  MUFU.EX2 R250, R250 ;  /* 0x000000fa00fa7308 */ /* 0x000e620000000800 */
[----:B------:R-:W-:Y:S01]  /*cf50*/  LOP3.LUT R84, R68, 0xff, RZ, 0xc0, !PT ;  /* 0x000000ff44547812 */ /* 0x000fe200078ec0ff */
[----:B------:R-:W-:Y:S01]  /*cf60*/  FFMA.FTZ R247, R124, c[0x0][0x23c], -R152 ;  /* 0x00008f007cf77a23 */ /* 0x000fe20000010898 */
[----:B------:R-:W-:Y:S01]  /*cf70*/  SHF.R.U32.HI R92, RZ, 0x8, R73 ;  /* 0x00000008ff5c7819 */ /* 0x000fe20000011649 */
[----:B------:R-:W-:Y:S01]  /*cf80*/  IMAD.MOV.U32 R248, RZ, RZ, R107 ;  /* 0x000000fffff87224 */ /* 0x000fe200078e006b */
[----:B------:R-:W-:Y:S01]  /*cf90*/  SHF.R.U32.HI R72, RZ, 0x10, R68 ;  /* 0x00000010ff487819 */ /* 0x000fe20000011644 */
[----:B------:R-:W-:Y:S01]  /*cfa0*/  IMAD.MOV.U32 R249, RZ, RZ, R106 ;  /* 0x000000fffff97224 */ /* 0x000fe200078e006a */
[----:B------:R-:W-:Y:S01]  /*cfb0*/  HMMA.16816.F32.BF16 R76, R88, R20, R76 ;  /* 0x00000014584c723c */ /* 0x000fe2000004184c */
[----:B------:R-:W-:Y:S01]  /*cfc0*/  LOP3.LUT R87, R74, 0xffff, RZ, 0xc0, !PT ;  /* 0x0000ffff4a577812 */ /* 0x000fe200078ec0ff */
[----:B------:R-:W-:Y:S01]  /*cfd0*/  MUFU.EX2 R240, R240 ;  /* 0x000000f000f07308 */ /* 0x000fe20000000800 */
[----:B------:R-:W-:Y:S01]  /*cfe0*/  PRMT R84, R84, 0x5410, R92 ;  /* 0x0000541054547816 */ /* 0x000fe2000000005c */
[----:B------:R-:W-:Y:S01]  /*cff0*/  IMAD.WIDE.U32 R106, R80, -0x2daee0ad, RZ ;  /* 0xd2511f53506a7825 */ /* 0x000fe200078e00ff */
[----:B------:R-:W-:-:S02]  /*d000*/  LOP3.LUT R86, R74, 0xff, RZ, 0xc0, !PT ;  /* 0x000000ff4a567812 */ /* 0x000fc400078ec0ff */
[----:B------:R-:W-:Y:S01]  /*d010*/  SHF.R.U32.HI R73, RZ, 0x8, R87 ;  /* 0x00000008ff497819 */ /* 0x000fe20000011657 */
[----:B------:R-:W-:Y:S01]  /*d020*/  HMMA.16816.F32.BF16 R52, R88, R22, R52 ;  /* 0x000000165834723c */ /* 0x000fe20000041834 */
[--C-:B------:R-:W-:Y:S01]  /*d030*/  SHF.R.U32.HI R75, RZ, 0x10, R74.reuse ;  /* 0x00000010ff4b7819 */ /* 0x100fe2000001164a */
[----:B------:R-:W2:Y:S01]  /*d040*/  MUFU.EX2 R246, R246 ;  /* 0x000000f600f67308 */ /* 0x000ea20000000800 */
[----:B------:R-:W-:Y:S01]  /*d050*/  SHF.R.U32.HI R85, RZ, 0x18, R74 ;  /* 0x00000018ff557819 */ /* 0x000fe2000001164a */
[--C-:B------:R-:W-:Y:S01]  /*d060*/  HSET2.LE.AND R84, R84, R147.reuse, PT ;  /* 0x0000009354547233 */ /* 0x100fe20003803000 */
[----:B------:R-:W-:Y:S01]  /*d070*/  LOP3.LUT R74, R72, 0xff, RZ, 0xc0, !PT ;  /* 0x000000ff484a7812 */ /* 0x000fe200078ec0ff */
[----:B------:R-:W3:Y:S01]  /*d080*/  LDSM.16.MT88.4 R20, [R185+0x7000] ;  /* 0x00700000b914783b */ /* 0x000ee20000004200 */
[----:B------:R-:W-:Y:S01]  /*d090*/  IMAD.WIDE.U32 R90, R81, -0x326172a9, RZ ;  /* 0xcd9e8d57515a7825 */ /* 0x000fe200078e00ff */
[----:B------:R-:W-:Y:S02]  /*d0a0*/  PRMT R86, R86, 0x5410, R73 ;  /* 0x0000541056567816 */ /* 0x000fe40000000049 */
[----:B------:R-:W-:Y:S01]  /*d0b0*/  LOP3.LUT R72, R75, 0xff, RZ, 0xc0, !PT ;  /* 0x000000ff4b487812 */ /* 0x000fe200078ec0ff */
[----:B------:R-:W4:Y:S01]  /*d0c0*/  MUFU.EX2 R247, R247 ;  /* 0x000000f700f77308 */ /* 0x000f220000000800 */
[----:B------:R-:W-:Y:S01]  /*d0d0*/  LOP3.LUT R88, R91, UR9, R82, 0x96, !PT ;  /* 0x000000095b587c12 */ /* 0x000fe2000f8e9652 */
[--C-:B------:R-:W-:Y:S01]  /*d0e0*/  HSET2.LE.AND R86, R86, R147.reuse, PT ;  /* 0x0000009356567233 */ /* 0x100fe20003803000 */
[----:B------:R-:W-:Y:S01]  /*d0f0*/  PRMT R85, R72, 0x5410, R85 ;  /* 0x0000541048557816 */ /* 0x000fe20000000055 */
[----:B------:R-:W-:Y:S01]  /*d100*/  IMAD.MOV.U32 R251, RZ, RZ, R109 ;  /* 0x000000fffffb7224 */ /* 0x000fe200078e006d */
[----:B------:R-:W-:Y:S01]  /*d110*/  LOP3.LUT R94, R84, R94, RZ, 0xc0, !PT ;  /* 0x0000005e545e7212 */ /* 0x000fe200078ec0ff */
[----:B------:R-:W-:Y:S01]  /*d120*/  IMAD.WIDE.U32 R88, R88, -0x2daee0ad, RZ ;  /* 0xd2511f5358587825 */ /* 0x000fe200078e00ff */
[----:B-1----:R-:W-:Y:S01]  /*d130*/  F2FP.BF16.PACK_AB R92, R250, R238 ;  /* 0x000000eefa5c723e */ /* 0x002fe200000010ff */
[--C-:B------:R-:W-:Y:S01]  /*d140*/  HSET2.LE.AND R85, R85, R147.reuse, PT ;  /* 0x0000009355557233 */ /* 0x100fe20003803000 */
[----:B------:R-:W-:Y:S01]  /*d150*/  SHF.R.U32.HI R83, RZ, 0x18, R68 ;  /* 0x00000018ff537819 */ /* 0x000fe20000011644 */
[----:B------:R-:W1:Y:S01]  /*d160*/  MUFU.EX2 R178, R178 ;  /* 0x000000b200b27308 */ /* 0x000e620000000800 */
[----:B------:R-:W-:Y:S01]  /*d170*/  LOP3.LUT R84, R89, UR6, R106, 0x96, !PT ;  /* 0x0000000659547c12 */ /* 0x000fe2000f8e966a */
[----:B------:R-:W5:Y:S01]  /*d180*/  LDSM.16.MT88.4 R68, [R188+0x7000] ;  /* 0x00700000bc44783b */ /* 0x000f620000004200 */
[----:B------:R-:W-:Y:S01]  /*d190*/  LOP3.LUT R92, R86, R92, RZ, 0xc0, !PT ;  /* 0x0000005c565c7212 */ /* 0x000fe200078ec0ff */
[----:B------:R-:W-:Y:S01]  /*d1a0*/  IMAD.MOV.U32 R175, RZ, RZ, R108 ;  /* 0x000000ffffaf7224 */ /* 0x000fe200078e006c */
[----:B--2---:R-:W-:Y:S01]  /*d1b0*/  F2FP.BF16.PACK_AB R93, R246, R240 ;  /* 0x000000f0f65d723e */ /* 0x004fe200000010ff */
[----:B------:R-:W-:Y:S01]  /*d1c0*/  IMAD.WIDE.U32 R86, R84, -0x326172a9, RZ ;  /* 0xcd9e8d5754567825 */ /* 0x000fe200078e00ff */
[----:B------:R-:W-:Y:S01]  /*d1d0*/  PRMT R83, R74, 0x5410, R83 ;  /* 0x000054104a537816 */ /* 0x000fe20000000053 */
[----:B------:R-:W-:Y:S01]  /*d1e0*/  MUFU.EX2 R150, R150 ;  /* 0x0000009600967308 */ /* 0x000fe20000000800 */
[----:B------:R-:W-:Y:S01]  /*d1f0*/  LOP3.LUT R106, R107, UR8, R102, 0x96, !PT ;  /* 0x000000086b6a7c12 */ /* 0x000fe2000f8e9666 */
[----:B------:R-:W2:Y:S01]  /*d200*/  LDSM.16.MT88.4 R72, [R186+0x7000] ;  /* 0x00700000ba48783b */ /* 0x000ea20000004200 */
[----:B------:R-:W-:Y:S01]  /*d210*/  LOP3.LUT R93, R85, R93, RZ, 0xc0, !PT ;  /* 0x0000005d555d7212 */ /* 0x000fe200078ec0ff */
[--C-:B------:R-:W-:Y:S01]  /*d220*/  HSET2.LE.AND R83, R83, R147.reuse, PT ;  /* 0x0000009353537233 */ /* 0x100fe20003803000 */
[----:B------:R-:W-:Y:S01]  /*d230*/  LOP3.LUT R85, R86, 0xffff, RZ, 0xc0, !PT ;  /* 0x0000ffff56557812 */ /* 0x000fe200078ec0ff */
[----:B------:R-:W-:Y:S01]  /*d240*/  IMAD.WIDE.U32 R106, R106, -0x326172a9, RZ ;  /* 0xcd9e8d576a6a7825 */ /* 0x000fe200078e00ff */
[----:B------:R-:W-:Y:S01]  /*d250*/  LOP3.LUT R84, R86, 0xff, RZ, 0xc0, !PT ;  /* 0x000000ff56547812 */ /* 0x000fe200078ec0ff */
[----:B------:R-:W1:Y:S01]  /*d260*/  MUFU.EX2 R148, R148 ;  /* 0x0000009400947308 */ /* 0x000e620000000800 */
[----:B------:R-:W-:Y:S01]  /*d270*/  SHF.R.U32.HI R85, RZ, 0x8, R85 ;  /* 0x00000008ff557819 */ /* 0x000fe20000011655 */
[----:B------:R-:W-:Y:S01]  /*d280*/  LDSM.16.MT88.4 R108, [R186+0x7800] ;  /* 0x00780000ba6c783b */ /* 0x000fe20000004200 */
[----:B------:R-:W-:Y:S01]  /*d290*/  SHF.R.U32.HI R89, RZ, 0x10, R86 ;  /* 0x00000010ff597819 */ /* 0x000fe20000011656 */
[----:B------:R-:W-:Y:S01]  /*d2a0*/  FADD.FTZ R2, R143, R2 ;  /* 0x000000028f027221 */ /* 0x000fe20000010000 */
[----:B----4-:R-:W-:Y:S01]  /*d2b0*/  F2FP.BF16.PACK_AB R95, R247, R244 ;  /* 0x000000f4f75f723e */ /* 0x010fe200000010ff */
[----:B------:R-:W-:Y:S01]  /*d2c0*/  FADD.FTZ R0, R139, R0 ;  /* 0x000000008b007221 */ /* 0x000fe20000010000 */
[----:B------:R-:W-:Y:S01]  /*d2d0*/  LOP3.LUT R87, R87, UR16, R106, 0x96, !PT ;  /* 0x0000001057577c12 */ /* 0x000fe2000f8e966a */
[----:B------:R-:W-:Y:S01]  /*d2e0*/  FADD.FTZ R154, R169, R154 ;  /* 0x0000009aa99a7221 */ /* 0x000fe20000010000 */
[----:B------:R-:W-:Y:S01]  /*d2f0*/  PRMT R84, R84, 0x5410, R85 ;  /* 0x0000541054547816 */ /* 0x000fe20000000055 */
[----:B------:R-:W-:Y:S01]  /*d300*/  FADD.FTZ R163, R161, R163 ;  /* 0x000000a3a1a37221 */ /* 0x000fe20000010000 */
[----:B------:R-:W-:Y:S01]  /*d310*/  LOP3.LUT R85, R89, 0xff, RZ, 0xc0, !PT ;  /* 0x000000ff59557812 */ /* 0x000fe200078ec0ff */
[----:B------:R-:W-:Y:S01]  /*d320*/  FADD.FTZ R2, R142, R2 ;  /* 0x000000028e027221 */ /* 0x000fe20000010000 */
[----:B------:R-:W-:Y:S01]  /*d330*/  LOP3.LUT R95, R83, R95, RZ, 0xc0, !PT ;  /* 0x0000005f535f7212 */ /* 0x000fe200078ec0ff */
[--C-:B------:R-:W-:Y:S01]  /*d340*/  HSET2.LE.AND R84, R84, R147.reuse, PT ;  /* 0x0000009354547233 */ /* 0x100fe20003803000 */
[C---:B------:R-:W-:Y:S01]  /*d350*/  LOP3.LUT R89, R87.reuse, 0xffff, RZ, 0xc0, !PT ;  /* 0x0000ffff57597812 */ /* 0x040fe200078ec0ff */
[----:B------:R-:W4:Y:S01]  /*d360*/  LDSM.16.MT88.4 R80, [R184+0x7000] ;  /* 0x00700000b850783b */ /* 0x000f220000004200 */
[----:B------:R-:W-:Y:S01]  /*d370*/  SHF.R.U32.HI R99, RZ, 0x10, R87 ;  /* 0x00000010ff637819 */ /* 0x000fe20000011657 */
[----:B------:R-:W-:Y:S01]  /*d380*/  FADD.FTZ R0, R146, R0 ;  /* 0x0000000092007221 */ /* 0x000fe20000010000 */
[----:B------:R-:W-:Y:S01]  /*d390*/  SHF.R.U32.HI R86, RZ, 0x18, R86 ;  /* 0x00000018ff567819 */ /* 0x000fe20000011656 */
[C---:B---3--:R-:W-:Y:S01]  /*d3a0*/  HMMA.16816.F32.BF16 R36, R92.reuse, R20, R36 ;  /* 0x000000145c24723c */ /* 0x048fe20000041824 */
[----:B------:R-:W-:Y:S01]  /*d3b0*/  LOP3.LUT R91, R87, 0xff, RZ, 0xc0, !PT ;  /* 0x000000ff575b7812 */ /* 0x000fe200078ec0ff */
[----:B------:R-:W-:Y:S01]  /*d3c0*/  FADD.FTZ R154, R168, R154 ;  /* 0x0000009aa89a7221 */ /* 0x000fe20000010000 */
[----:B------:R-:W-:Y:S01]  /*d3d0*/  SHF.R.U32.HI R97, RZ, 0x8, R89 ;  /* 0x00000008ff617819 */ /* 0x000fe20000011659 */
[----:B------:R-:W-:Y:S01]  /*d3e0*/  FADD.FTZ R163, R171, R163 ;  /* 0x000000a3aba37221 */ /* 0x000fe20000010000 */
[----:B------:R-:W-:Y:S01]  /*d3f0*/  SHF.R.U32.HI R87, RZ, 0x18, R87 ;  /* 0x00000018ff577819 */ /* 0x000fe20000011657 */
[----:B------:R-:W-:Y:S01]  /*d400*/  FADD.FTZ R2, R141, R2 ;  /* 0x000000028d027221 */ /* 0x000fe20000010000 */
[----:B------:R-:W-:Y:S01]  /*d410*/  LOP3.LUT R89, R99, 0xff, RZ, 0xc0, !PT ;  /* 0x000000ff63597812 */ /* 0x000fe200078ec0ff */
[C---:B-----5:R-:W-:Y:S01]  /*d420*/  HMMA.16816.F32.BF16 R24, R92.reuse, R70, R24 ;  /* 0x000000465c18723c */ /* 0x060fe20000041818 */
        /* <DEDUP_REMOVED lines=10> */
[----:B-1----:R-:W-:Y:S01]  /*d4d0*/  F2FP.BF16.PACK_AB R99, R178, R179 ;  /* 0x000000b3b263723e */ /* 0x002fe200000010ff */
[----:B------:R-:W-:Y:S01]  /*d4e0*/  HSET2.LE.AND R89, R87, R147, PT ;  /* 0x0000009357597233 */ /* 0x000fe20003803000 */
[----:B------:R-:W-:Y:S01]  /*d4f0*/  F2FP.BF16.PACK_AB R97, R174, R160 ;  /* 0x000000a0ae61723e */ /* 0x000fe200000010ff */
[C---:B--2---:R-:W-:Y:S01]  /*d500*/  HMMA.16816.F32.BF16 R28, R92.reuse, R72, R28 ;  /* 0x000000485c1c723c */ /* 0x044fe2000004181c */
[----:B------:R-:W-:Y:S01]  /*d510*/  F2FP.BF16.PACK_AB R91, R148, R150 ;  /* 0x00000096945b723e */ /* 0x000fe200000010ff */
[----:B------:R-:W-:Y:S01]  /*d520*/  FADD.FTZ R2, R177, R2 ;  /* 0x00000002b1027221 */ /* 0x000fe20000010000 */
[----:B------:R-:W-:Y:S01]  /*d530*/  LOP3.LUT R87, R85, R99, RZ, 0xc0, !PT ;  /* 0x0000006355577212 */ /* 0x000fe200078ec0ff */
[----:B------:R-:W-:Y:S01]  /*d540*/  FADD.FTZ R0, R236, R0 ;  /* 0x00000000ec007221 */ /* 0x000fe20000010000 */
[----:B------:R-:W-:Y:S01]  /*d550*/  LOP3.LUT R84, R84, R97, RZ, 0xc0, !PT ;  /* 0x0000006154547212 */ /* 0x000fe200078ec0ff */
[----:B------:R-:W-:Y:S01]  /*d560*/  IMAD.WIDE.U32 R96, R96, -0x2daee0ad, RZ ;  /* 0xd2511f5360607825 */ /* 0x000fe200078e00ff */
[----:B------:R-:W-:Y:S01]  /*d570*/  LOP3.LUT R85, R89, R91, RZ, 0xc0, !PT ;  /* 0x0000005b59557212 */ /* 0x000fe200078ec0ff */
[----:B------:R-:W-:Y:S01]  /*d580*/  HMMA.16816.F32.BF16 R16, R92, R68, R16 ;  /* 0x000000445c10723c */ /* 0x000fe20000041810 */
[----:B------:R-:W-:Y:S01]  /*d590*/  LOP3.LUT R90, R107, UR7, R90, 0x96, !PT ;  /* 0x000000076b5a7c12 */ /* 0x000fe2000f8e965a */
[----:B------:R-:W-:Y:S01]  /*d5a0*/  FADD.FTZ R154, R243, R154 ;  /* 0x0000009af39a7221 */ /* 0x000fe20000010000 */
[----:B------:R-:W-:Y:S01]  /*d5b0*/  LOP3.LUT R98, R97, UR17, R98, 0x96, !PT ;  /* 0x0000001161627c12 */ /* 0x000fe2000f8e9662 */
[----:B------:R-:W-:-:S02]  /*d5c0*/  FADD.FTZ R163, R226, R163 ;  /* 0x000000a3e2a37221 */ /* 0x000fc40000010000 */
[----:B------:R-:W-:Y:S02]  /*d5d0*/  FADD.FTZ R2, R176, R2 ;  /* 0x00000002b0027221 */ /* 0x000fe40000010000 */
[C---:B------:R-:W-:Y:S01]  /*d5e0*/  HMMA.16816.F32.BF16 R4, R84.reuse, R70, R4 ;  /* 0x000000465404723c */ /* 0x040fe20000041804 */
[----:B------:R-:W-:Y:S02]  /*d5f0*/  FADD.FTZ R0, R231, R0 ;  /* 0x00000000e7007221 */ /* 0x000fe40000010000 */
[--C-:B------:R-:W-:Y:S02]  /*d600*/  FFMA.FTZ R138, R138, c[0x0][0x23c], -R104.reuse ;  /* 0x00008f008a8a7a23 */ /* 0x100fe40000010868 */
[----:B------:R-:W-:Y:S02]  /*d610*/  FFMA.FTZ R145, R145, c[0x0][0x23c], -R104 ;  /* 0x00008f0091917a23 */ /* 0x000fe40000010868 */
[----:B------:R-:W-:Y:S01]  /*d620*/  LOP3.LUT R70, R96, 0xffff, RZ, 0xc0, !PT ;  /* 0x0000ffff60467812 */ /* 0x000fe200078ec0ff */
[----:B------:R-:W-:Y:S01]  /*d630*/  HMMA.16816.F32.BF16 R60, R84, R72, R60 ;  /* 0x00000048543c723c */ /* 0x000fe2000004183c */
[----:B------:R-:W-:Y:S01]  /*d640*/  SHF.R.U32.HI R71, RZ, 0x10, R98 ;  /* 0x00000010ff477819 */ /* 0x000fe20000011662 */
[----:B------:R-:W-:Y:S01]  /*d650*/  FFMA.FTZ R166, R166, c[0x0][0x23c], -R105 ;  /* 0x00008f00a6a67a23 */ /* 0x000fe20000010869 */
[----:B------:R-:W-:Y:S01]  /*d660*/  SHF.R.U32.HI R70, RZ, 0x8, R70 ;  /* 0x00000008ff467819 */ /* 0x000fe20000011646 */
[----:B------:R-:W-:Y:S01]  /*d670*/  FADD.FTZ R154, R175, R154 ;  /* 0x0000009aaf9a7221 */ /* 0x000fe20000010000 */
[----:B------:R-:W-:Y:S01]  /*d680*/  LOP3.LUT R71, R71, 0xff, RZ, 0xc0, !PT ;  /* 0x000000ff47477812 */ /* 0x000fe200078ec0ff */
[----:B------:R-:W-:Y:S01]  /*d690*/  FADD.FTZ R163, R249, R163 ;  /* 0x000000a3f9a37221 */ /* 0x000fe20000010000 */
[----:B------:R-:W-:Y:S01]  /*d6a0*/  LOP3.LUT R72, R98, 0xffff, RZ, 0xc0, !PT ;  /* 0x0000ffff62487812 */ /* 0x000fe200078ec0ff */
[----:B------:R-:W-:Y:S01]  /*d6b0*/  HMMA.16816.F32.BF16 R40, R92, R22, R40 ;  /* 0x000000165c28723c */ /* 0x000fe20000041828 */
[----:B------:R-:W-:Y:S01]  /*d6c0*/  FADD.FTZ R2, R229, R2 ;  /* 0x00000002e5027221 */ /* 0x000fe20000010000 */
[----:B------:R-:W-:Y:S01]  /*d6d0*/  MUFU.EX2 R138, R138 ;  /* 0x0000008a008a7308 */ /* 0x000fe20000000800 */
[----:B------:R-:W-:Y:S01]  /*d6e0*/  SHF.R.U32.HI R72, RZ, 0x8, R72 ;  /* 0x00000008ff487819 */ /* 0x000fe20000011648 */
[----:B------:R-:W-:-:S02]  /*d6f0*/  FADD.FTZ R0, R239, R0 ;  /* 0x00000000ef007221 */ /* 0x000fc40000010000 */
[----:B------:R-:W-:Y:S02]  /*d700*/  FADD.FTZ R154, R248, R154 ;  /* 0x0000009af89a7221 */ /* 0x000fe40000010000 */
[C---:B------:R-:W-:Y:S01]  /*d710*/  HMMA.16816.F32.BF16 R56, R84.reuse, R68, R56 ;  /* 0x000000445438723c */ /* 0x040fe20000041838 */
[----:B------:R-:W-:Y:S01]  /*d720*/  FADD.FTZ R163, R251, R163 ;  /* 0x000000a3fba37221 */ /* 0x000fe20000010000 */
[----:B------:R-:W-:Y:S01]  /*d730*/  MUFU.EX2 R145, R145 ;  /* 0x0000009100917308 */ /* 0x000fe20000000800 */
[----:B------:R-:W-:Y:S02]  /*d740*/  FADD.FTZ R2, R227, R2 ;  /* 0x00000002e3027221 */ /* 0x000fe40000010000 */
[----:B------:R-:W-:Y:S02]  /*d750*/  FADD.FTZ R0, R237, R0 ;  /* 0x00000000ed007221 */ /* 0x000fe40000010000 */
[----:B------:R-:W-:Y:S01]  /*d760*/  LOP3.LUT R68, R96, 0xff, RZ, 0xc0, !PT ;  /* 0x000000ff60447812 */ /* 0x000fe200078ec0ff */
[----:B------:R-:W-:Y:S01]  /*d770*/  HMMA.16816.F32.BF16 R64, R84, R20, R64 ;  /* 0x000000145440723c */ /* 0x000fe20000041840 */
[----:B------:R-:W-:Y:S01]  /*d780*/  SHF.R.U32.HI R69, RZ, 0x10, R96 ;  /* 0x00000010ff457819 */ /* 0x000fe20000011660 */
[----:B------:R-:W-:Y:S01]  /*d790*/  MUFU.EX2 R20, R155 ;  /* 0x0000009b00147308 */ /* 0x000fe20000000800 */
[----:B------:R-:W-:Y:S01]  /*d7a0*/  PRMT R68, R68, 0x5410, R70 ;  /* 0x0000541044447816 */ /* 0x000fe20000000046 */
[----:B------:R-:W-:Y:S01]  /*d7b0*/  FADD.FTZ R154, R160, R154 ;  /* 0x0000009aa09a7221 */ /* 0x000fe20000010000 */
[----:B------:R-:W-:Y:S01]  /*d7c0*/  LOP3.LUT R69, R69, 0xff, RZ, 0xc0, !PT ;  /* 0x000000ff45457812 */ /* 0x000fe200078ec0ff */
[----:B------:R-:W-:-:S02]  /*d7d0*/  FADD.FTZ R163, R150, R163 ;  /* 0x000000a396a37221 */ /* 0x000fc40000010000 */
[----:B------:R-:W-:Y:S01]  /*d7e0*/  HMMA.16816.F32.BF16 R8, R84, R22, R8 ;  /* 0x000000165408723c */ /* 0x000fe20000041808 */
[----:B------:R-:W-:Y:S01]  /*d7f0*/  FFMA.FTZ R21, R153, c[0x0][0x23c], -R152 ;  /* 0x00008f0099157a23 */ /* 0x000fe20000010898 */
[----:B------:R-:W-:Y:S01]  /*d800*/  HSET2.LE.AND R68, R68, R147, PT ;  /* 0x0000009344447233 */ /* 0x000fe20003803000 */
[----:B------:R-:W-:Y:S02]  /*d810*/  FADD.FTZ R2, R238, R2 ;  /* 0x00000002ee027221 */ /* 0x000fe40000010000 */
[----:B------:R-:W-:Y:S02]  /*d820*/  FADD.FTZ R0, R240, R0 ;  /* 0x00000000f0007221 */ /* 0x000fe40000010000 */
[----:B------:R-:W-:Y:S01]  /*d830*/  LOP3.LUT R23, R98, 0xff, RZ, 0xc0, !PT ;  /* 0x000000ff62177812 */ /* 0x000fe200078ec0ff */
[----:B------:R-:W-:Y:S01]  /*d840*/  FFMA.FTZ R22, R149, c[0x0][0x23c], -R152 ;  /* 0x00008f0095167a23 */ /* 0x000fe20000010898 */
[----:B------:R-:W1:Y:S01]  /*d850*/  MUFU.EX2 R21, R21 ;  /* 0x0000001500157308 */ /* 0x000e620000000800 */
[----:B------:R-:W-:Y:S01]  /*d860*/  HMMA.16816.F32.BF16 R32, R92, R74, R32 ;  /* 0x0000004a5c20723c */ /* 0x000fe20000041820 */
[----:B------:R-:W-:Y:S01]  /*d870*/  PRMT R70, R23, 0x5410, R72 ;  /* 0x0000541017467816 */ /* 0x000fe20000000048 */
[----:B------:R-:W-:Y:S01]  /*d880*/  FFMA.FTZ R149, R164, c[0x0][0x23c], -R104 ;  /* 0x00008f00a4957a23 */ /* 0x000fe20000010868 */
[----:B------:R-:W-:Y:S01]  /*d890*/  SHF.R.U32.HI R98, RZ, 0x18, R98 ;  /* 0x00000018ff627819 */ /* 0x000fe20000011662 */
[----:B------:R-:W-:-:S02]  /*d8a0*/  FADD.FTZ R154, R174, R154 ;  /* 0x0000009aae9a7221 */ /* 0x000fc40000010000 */
[----:B------:R-:W-:Y:S01]  /*d8b0*/  HSET2.LE.AND R70, R70, R147, PT ;  /* 0x0000009346467233 */ /* 0x000fe20003803000 */
[----:B------:R-:W-:Y:S01]  /*d8c0*/  MUFU.EX2 R22, R22 ;  /* 0x0000001600167308 */ /* 0x000fe20000000800 */
[C---:B----4-:R-:W-:Y:S01]  /*d8d0*/  HMMA.16816.F32.BF16 R44, R92.reuse, R80, R44 ;  /* 0x000000505c2c723c */ /* 0x050fe2000004182c */
[----:B------:R-:W-:Y:S02]  /*d8e0*/  FADD.FTZ R163, R148, R163 ;  /* 0x000000a394a37221 */ /* 0x000fe40000010000 */
[----:B------:R-:W-:Y:S02]  /*d8f0*/  FADD.FTZ R2, R250, R2 ;  /* 0x00000002fa027221 */ /* 0x000fe40000010000 */
[----:B------:R-:W-:Y:S02]  /*d900*/  FADD.FTZ R0, R246, R0 ;  /* 0x00000000f6007221 */ /* 0x000fe40000010000 */
[----:B------:R-:W2:Y:S01]  /*d910*/  MUFU.EX2 R23, R151 ;  /* 0x0000009700177308 */ /* 0x000ea20000000800 */
[----:B------:R-:W-:Y:S01]  /*d920*/  HMMA.16816.F32.BF16 R48, R92, R82, R48 ;  /* 0x000000525c30723c */ /* 0x000fe20000041830 */
[----:B------:R-:W-:-:S02]  /*d930*/  FADD.FTZ R154, R225, R154 ;  /* 0x0000009ae19a7221 */ /* 0x000fc40000010000 */
[----:B------:R-:W-:Y:S02]  /*d940*/  FADD.FTZ R163, R179, R163 ;  /* 0x000000a3b3a37221 */ /* 0x000fe40000010000 */
[----:B------:R-:W-:Y:S02]  /*d950*/  FADD.FTZ R2, R241, R2 ;  /* 0x00000002f1027221 */ /* 0x000fe40000010000 */
[----:B------:R-:W-:Y:S01]  /*d960*/  SHF.R.U32.HI R95, RZ, 0x18, R96 ;  /* 0x00000018ff5f7819 */ /* 0x000fe20000011660 */
[C---:B------:R-:W-:Y:S01]  /*d970*/  HMMA.16816.F32.BF16 R12, R84.reuse, R74, R12 ;  /* 0x0000004a540c723c */ /* 0x040fe2000004180c */
[----:B------:R-:W-:Y:S01]  /*d980*/  F2FP.BF16.PACK_AB R94, R156, R158 ;  /* 0x0000009e9c5e723e */ /* 0x000fe200000010ff */
[----:B------:R-:W3:Y:S01]  /*d990*/  MUFU.EX2 R149, R149 ;  /* 0x0000009500957308 */ /* 0x000ee20000000800 */
[----:B------:R-:W-:Y:S01]  /*d9a0*/  PRMT R95, R69, 0x5410, R95 ;  /* 0x00005410455f7816 */ /* 0x000fe2000000005f */
[----:B------:R-:W-:Y:S01]  /*d9b0*/  FADD.FTZ R0, R244, R0 ;  /* 0x00000000f4007221 */ /* 0x000fe20000010000 */
[----:B------:R-:W-:Y:S01]  /*d9c0*/  PRMT R69, R71, 0x5410, R98 ;  /* 0x0000541047457816 */ /* 0x000fe20000000062 */
[----:B------:R-:W-:Y:S01]  /*d9d0*/  FADD.FTZ R154, R224, R154 ;  /* 0x0000009ae09a7221 */ /* 0x000fe20000010000 */
[----:B------:R-:W-:Y:S01]  /*d9e0*/  LOP3.LUT R94, R68, R94, RZ, 0xc0, !PT ;  /* 0x0000005e445e7212 */ /* 0x000fe200078ec0ff */
[--C-:B------:R-:W-:Y:S01]  /*d9f0*/  HSET2.LE.AND R95, R95, R147.reuse, PT ;  /* 0x000000935f5f7233 */ /* 0x100fe20003803000 */
[----:B------:R-:W-:Y:S01]  /*da00*/  F2FP.BF16.PACK_AB R92, R157, R159 ;  /* 0x0000009f9d5c723e */ /* 0x000fe200000010ff */
[----:B------:R-:W-:Y:S01]  /*da10*/  HSET2.LE.AND R69, R69, R147, PT ;  /* 0x0000009345457233 */ /* 0x000fe20003803000 */
[----:B-1----:R-:W-:Y:S01]  /*da20*/  F2FP.BF16.PACK_AB R93, R21, R20 ;  /* 0x00000014155d723e */ /* 0x002fe200000010ff */
[C---:B------:R-:W-:Y:S01]  /*da30*/  HMMA.16816.F32.BF16 R100, R84.reuse, R80, R76 ;  /* 0x000000505464723c */ /* 0x040fe2000004184c */
[----:B--2---:R-:W-:Y:S01]  /*da40*/  F2FP.BF16.PACK_AB R68, R23, R22 ;  /* 0x000000161744723e */ /* 0x004fe200000010ff */
[----:B------:R-:W-:Y:S01]  /*da50*/  LDSM.16.MT88.4 R96, [R184+0x7800] ;  /* 0x00780000b860783b */ /* 0x000fe20000004200 */
[----:B------:R-:W-:Y:S01]  /*da60*/  LOP3.LUT R92, R70, R92, RZ, 0xc0, !PT ;  /* 0x0000005c465c7212 */ /* 0x000fe200078ec0ff */
[----:B------:R-:W-:Y:S01]  /*da70*/  FFMA.FTZ R151, R165, c[0x0][0x23c], -R104 ;  /* 0x00008f00a5977a23 */ /* 0x000fe20000010868 */
[----:B------:R-:W-:Y:S01]  /*da80*/  LOP3.LUT R93, R69, R93, RZ, 0xc0, !PT ;  /* 0x0000005d455d7212 */ /* 0x000fe200078ec0ff */
[----:B------:R-:W-:Y:S01]  /*da90*/  FADD.FTZ R163, R178, R163 ;  /* 0x000000a3b2a37221 */ /* 0x000fe20000010000 */
[----:B------:R-:W-:Y:S01]  /*daa0*/  LOP3.LUT R95, R95, R68, RZ, 0xc0, !PT ;  /* 0x000000445f5f7212 */ /* 0x000fe200078ec0ff */
[----:B------:R-:W-:Y:S01]  /*dab0*/  HMMA.16816.F32.BF16 R52, R84, R82, R52 ;  /* 0x000000525434723c */ /* 0x000fe20000041834 */
[----:B------:R-:W1:Y:S01]  /*dac0*/  LDSM.16.MT88.4 R84, [R185+0x7800] ;  /* 0x00780000b954783b */ /* 0x000e620000004200 */
[----:B------:R-:W-:Y:S01]  /*dad0*/  MUFU.EX2 R151, R151 ;  /* 0x0000009700977308 */ /* 0x000fe20000000800 */
[----:B------:R-:W-:-:S02]  /*dae0*/  FADD.FTZ R2, R242, R2 ;  /* 0x00000002f2027221 */ /* 0x000fc40000010000 */
[----:B------:R-:W-:Y:S02]  /*daf0*/  FADD.FTZ R0, R247, R0 ;  /* 0x00000000f7007221 */ /* 0x000fe40000010000 */
[----:B------:R-:W-:Y:S01]  /*db00*/  FADD.FTZ R154, R138, R154 ;  /* 0x0000009a8a9a7221 */ /* 0x000fe20000010000 */
[C---:B------:R-:W-:Y:S01]  /*db10*/  HMMA.16816.F32.BF16 R120, R92.reuse, R118, R24 ;  /* 0x000000765c78723c */ /* 0x040fe20000041818 */
[----:B------:R-:W-:Y:S02]  /*db20*/  FADD.FTZ R2, R159, R2 ;  /* 0x000000029f027221 */ /* 0x000fe40000010000 */
[----:B------:R-:W-:Y:S02]  /*db30*/  FADD.FTZ R0, R20, R0 ;  /* 0x0000000014007221 */ /* 0x000fe40000010000 */
[----:B------:R-:W-:Y:S02]  /*db40*/  FADD.FTZ R154, R145, R154 ;  /* 0x0000009a919a7221 */ /* 0x000fe40000010000 */
[----:B------:R-:W-:Y:S01]  /*db50*/  IMAD.WIDE.U32 R26, R90, -0x2daee0ad, RZ ;  /* 0xd2511f535a1a7825 */ /* 0x000fe200078e00ff */
[----:B------:R-:W-:Y:S03]  /*db60*/  HMMA.16816.F32.BF16 R124, R92, R116, R16 ;  /* 0x000000745c7c723c */ /* 0x000fe60000041810 */
[--C-:B------:R-:W-:Y:S01]  /*db70*/  FFMA.FTZ R24, R132, c[0x0][0x23c], -R105.reuse ;  /* 0x00008f0084187a23 */ /* 0x100fe20000010869 */
[----:B------:R-:W-:Y:S01]  /*db80*/  LOP3.LUT R88, R27, UR17, R88, 0x96, !PT ;  /* 0x000000111b587c12 */ /* 0x000fe2000f8e9658 */
[----:B------:R-:W-:-:S02]  /*db90*/  FFMA.FTZ R25, R137, c[0x0][0x23c], -R105 ;  /* 0x00008f0089197a23 */ /* 0x000fc40000010869 */
[----:B------:R-:W-:Y:S01]  /*dba0*/  LOP3.LUT R19, R26, 0xffff, RZ, 0xc0, !PT ;  /* 0x0000ffff1a137812 */ /* 0x000fe200078ec0ff */
[----:B------:R-:W-:Y:S01]  /*dbb0*/  FFMA.FTZ R105, R167, c[0x0][0x23c], -R105 ;  /* 0x00008f00a7697a23 */ /* 0x000fe20000010869 */
[----:B------:R-:W-:Y:S01]  /*dbc0*/  LOP3.LUT R27, R88, 0xffff, RZ, 0xc0, !PT ;  /* 0x0000ffff581b7812 */ /* 0x000fe200078ec0ff */
[C---:B------:R-:W-:Y:S01]  /*dbd0*/  HMMA.16816.F32.BF16 R68, R92.reuse, R108, R28 ;  /* 0x0000006c5c44723c */ /* 0x040fe2000004181c */
[----:B------:R-:W-:Y:S01]  /*dbe0*/  LOP3.LUT R16, R26, 0xff, RZ, 0xc0, !PT ;  /* 0x000000ff1a107812 */ /* 0x000fe200078ec0ff */
[----:B------:R-:W2:Y:S01]  /*dbf0*/  MUFU.EX2 R24, R24 ;  /* 0x0000001800187308 */ /* 0x000ea20000000800 */
[----:B------:R-:W-:Y:S01]  /*dc00*/  SHF.R.U32.HI R18, RZ, 0x10, R26 ;  /* 0x00000010ff127819 */ /* 0x000fe2000001161a */
[----:B------:R-:W-:Y:S01]  /*dc10*/  FADD.FTZ R2, R157, R2 ;  /* 0x000000029d027221 */ /* 0x000fe20000010000 */
[----:B------:R-:W-:Y:S01]  /*dc20*/  SHF.R.U32.HI R17, RZ, 0x18, R26 ;  /* 0x00000018ff117819 */ /* 0x000fe2000001161a */
[----:B------:R-:W-:Y:S01]  /*dc30*/  FADD.FTZ R0, R21, R0 ;  /* 0x0000000015007221 */ /* 0x000fe20000010000 */
[----:B------:R-:W-:Y:S01]  /*dc40*/  SHF.R.U32.HI R30, RZ, 0x8, R19 ;  /* 0x00000008ff1e7819 */ /* 0x000fe20000011613 */
[C---:B------:R-:W-:Y:S01]  /*dc50*/  HMMA.16816.F32.BF16 R72, R92.reuse, R110, R32 ;  /* 0x0000006e5c48723c */ /* 0x040fe20000041820 */
[----:B------:R-:W-:Y:S01]  /*dc60*/  SHF.R.U32.HI R19, RZ, 0x8, R27 ;  /* 0x00000008ff137819 */ /* 0x000fe2000001161b */
[----:B------:R-:W4:Y:S01]  /*dc70*/  MUFU.EX2 R25, R25 ;  /* 0x0000001900197308 */ /* 0x000f220000000800 */
[----:B------:R-:W-:Y:S01]  /*dc80*/  SHF.R.U32.HI R29, RZ, 0x10, R88 ;  /* 0x00000010ff1d7819 */ /* 0x000fe20000011658 */
[----:B---3--:R-:W-:Y:S01]  /*dc90*/  FADD.FTZ R154, R149, R154 ;  /* 0x0000009a959a7221 */ /* 0x008fe20000010000 */
[----:B------:R-:W-:Y:S01]  /*dca0*/  LOP3.LUT R28, R88, 0xff, RZ, 0xc0, !PT ;  /* 0x000000ff581c7812 */ /* 0x000fe200078ec0ff */
[----:B------:R-:W-:Y:S01]  /*dcb0*/  FADD.FTZ R2, R158, R2 ;  /* 0x000000029e027221 */ /* 0x000fe20000010000 */
[----:B------:R-:W-:Y:S01]  /*dcc0*/  LOP3.LUT R18, R18, 0xff, RZ, 0xc0, !PT ;  /* 0x000000ff12127812 */ /* 0x000fe200078ec0ff */
[C---:B-1----:R-:W-:Y:S01]  /*dcd0*/  HMMA.16816.F32.BF16 R80, R92.reuse, R84, R36 ;  /* 0x000000545c50723c */ /* 0x042fe20000041824 */
[----:B------:R-:W-:Y:S01]  /*dce0*/  SHF.R.U32.HI R88, RZ, 0x18, R88 ;  /* 0x00000018ff587819 */ /* 0x000fe20000011658 */
[----:B------:R-:W1:Y:S01]  /*dcf0*/  MUFU.EX2 R26, R166 ;  /* 0x000000a6001a7308 */ /* 0x000e620000000800 */
[----:B------:R-:W-:Y:S01]  /*dd00*/  LOP3.LUT R29, R29, 0xff, RZ, 0xc0, !PT ;  /* 0x000000ff1d1d7812 */ /* 0x000fe200078ec0ff */
[----:B--2---:R-:W-:Y:S01]  /*dd10*/  FADD.FTZ R163, R24, R163 ;  /* 0x000000a318a37221 */ /* 0x004fe20000010000 */
[----:B------:R-:W-:Y:S01]  /*dd20*/  PRMT R16, R16, 0x5410, R30 ;  /* 0x0000541010107816 */ /* 0x000fe2000000001e */
[----:B------:R-:W-:Y:S01]  /*dd30*/  FADD.FTZ R0, R22, R0 ;  /* 0x0000000016007221 */ /* 0x000fe20000010000 */
[----:B------:R-:W-:Y:S01]  /*dd40*/  PRMT R17, R18, 0x5410, R17 ;  /* 0x0000541012117816 */ /* 0x000fe20000000011 */
[----:B------:R-:W-:Y:S01]  /*dd50*/  FADD.FTZ R221, R151, R154 ;  /* 0x0000009a97dd7221 */ /* 0x000fe20000010000 */
[----:B------:R-:W-:Y:S01]  /*dd60*/  PRMT R28, R28, 0x5410, R19 ;  /* 0x000054101c1c7816 */ /* 0x000fe20000000013 */
[----:B------:R-:W2:Y:S01]  /*dd70*/  MUFU.EX2 R27, R105 ;  /* 0x00000069001b7308 */ /* 0x000ea20000000800 */
[----:B------:R-:W-:Y:S01]  /*dd80*/  PRMT R29, R29, 0x5410, R88 ;  /* 0x000054101d1d7816 */ /* 0x000fe20000000058 */
[--C-:B------:R-:W-:Y:S01]  /*dd90*/  HSET2.LE.AND R18, R16, R147.reuse, PT ;  /* 0x0000009310127233 */ /* 0x100fe20003803000 */
[----:B----4-:R-:W-:Y:S01]  /*dda0*/  F2FP.BF16.PACK_AB R30, R25, R24 ;  /* 0x00000018191e723e */ /* 0x010fe200000010ff */
[--C-:B------:R-:W-:Y:S01]  /*ddb0*/  HSET2.LE.AND R19, R17, R147.reuse, PT ;  /* 0x0000009311137233 */ /* 0x100fe20003803000 */
[----:B------:R-:W-:Y:S01]  /*ddc0*/  F2FP.BF16.PACK_AB R17, R145, R138 ;  /* 0x0000008a9111723e */ /* 0x000fe200000010ff */
[--C-:B------:R-:W-:Y:S01]  /*ddd0*/  HSET2.LE.AND R16, R28, R147.reuse, PT ;  /* 0x000000931c107233 */ /* 0x100fe20003803000 */
[----:B------:R-:W-:Y:S01]  /*dde0*/  FADD.FTZ R163, R25, R163 ;  /* 0x000000a319a37221 */ /* 0x000fe20000010000 */
[----:B------:R-:W-:Y:S01]  /*ddf0*/  HSET2.LE.AND R147, R29, R147, PT ;  /* 0x000000931d937233 */ /* 0x000fe20003803000 */
[----:B------:R-:W-:Y:S01]  /*de00*/  F2FP.BF16.PACK_AB R29, R151, R149 ;  /* 0x00000095971d723e */ /* 0x000fe200000010ff */
[C---:B------:R-:W-:Y:S01]  /*de10*/  HMMA.16816.F32.BF16 R88, R92.reuse, R96, R44 ;  /* 0x000000605c58723c */ /* 0x040fe2000004182c */
[----:B------:R-:W-:Y:S01]  /*de20*/  LOP3.LUT R16, R16, R17, RZ, 0xc0, !PT ;  /* 0x0000001110107212 */ /* 0x000fe200078ec0ff */
[----:B-1----:R-:W-:Y:S01]  /*de30*/  FADD.FTZ R163, R26, R163 ;  /* 0x000000a31aa37221 */ /* 0x002fe20000010000 */
[----:B------:R-:W-:Y:S01]  /*de40*/  LOP3.LUT R17, R147, R30, RZ, 0xc0, !PT ;  /* 0x0000001e93117212 */ /* 0x000fe200078ec0ff */
[----:B------:R-:W-:Y:S01]  /*de50*/  FADD.FTZ R219, R156, R2 ;  /* 0x000000029cdb7221 */ /* 0x000fe20000010000 */
[----:B------:R-:W-:Y:S01]  /*de60*/  LOP3.LUT R18, R18, R29, RZ, 0xc0, !PT ;  /* 0x0000001d12127212 */ /* 0x000fe200078ec0ff */
[C---:B--2---:R-:W-:Y:S01]  /*de70*/  FADD.FTZ R220, R27.reuse, R163 ;  /* 0x000000a31bdc7221 */ /* 0x044fe20000010000 */
[----:B------:R-:W-:Y:S01]  /*de80*/  F2FP.BF16.PACK_AB R28, R27, R26 ;  /* 0x0000001a1b1c723e */ /* 0x000fe200000010ff */
[----:B------:R-:W-:Y:S01]  /*de90*/  HMMA.16816.F32.BF16 R104, R92, R86, R40 ;  /* 0x000000565c68723c */ /* 0x000fe20000041828 */
[----:B------:R-:W-:-:S02]  /*dea0*/  FADD.FTZ R218, R23, R0 ;  /* 0x0000000017da7221 */ /* 0x000fc40000010000 */
[----:B------:R-:W-:-:S05]  /*deb0*/  LOP3.LUT R19, R19, R28, RZ, 0xc0, !PT ;  /* 0x0000001c13137212 */ /* 0x000fca00078ec0ff */
        /* <DEDUP_REMOVED lines=11> */
.L_x_617:
[----:B------:R-:W-:-:S07]  /*df70*/  IADD3 R217, R216, -0x1, RZ ;  /* 0xffffffffd8d97810 */ /* 0x000fce0007ffe0ff */
.L_x_620:
[----:B------:R-:W-:Y:S01]  /*df80*/  ISETP.GE.AND P0, PT, R217, RZ, PT ;  /* 0x000000ffd900720c */ /* 0x000fe20003f06270 */
[----:B------:R-:W-:-:S12]  /*df90*/  ULDC.64 UR24, c[0x0][0x118] ;  /* 0x0000460000187ab9 */ /* 0x000fd80000000a00 */
[----:B------:R-:W-:Y:S05]  /*dfa0*/  @!P0 BRA `(.L_x_621) ;  /* 0x000039a000008947 */ /* 0x000fea0003800000 */
[----:B------:R-:W1:Y:S01]  /*dfb0*/  LDC.U8 R216, c[0x0][0x2d8] ;  /* 0x0000b600ffd87b82 */ /* 0x000e620000000000 */
[----:B------:R-:W-:Y:S01]  /*dfc0*/  IMAD.WIDE.U32 R228, R228, -0x326172a9, RZ ;  /* 0xcd9e8d57e4e47825 */ /* 0x000fe200078e00ff */
[----:B------:R-:W-:Y:S01]  /*dfd0*/  UMOV UR22, 0x5 ;  /* 0x0000000500167882 */ /* 0x000fe20000000000 */
[----:B------:R-:W-:Y:S01]  /*dfe0*/  MOV R3, R135 ;  /* 0x0000008700037202 */ /* 0x000fe20000000f00 */
[----:B------:R-:W-:Y:S01]  /*dff0*/  ULDC.64 UR4, c[0x0][0x1a0] ;  /* 0x0000680000047ab9 */ /* 0x000fe20000000a00 */
[----:B------:R-:W-:Y:S01]  /*e000*/  IMAD.WIDE.U32 R224, R230, -0x326172a9, RZ ;  /* 0xcd9e8d57e6e07825 */ /* 0x000fe200078e00ff */
[-C--:B------:R-:W-:Y:S01]  /*e010*/  LOP3.LUT R226, R229, R223.reuse, RZ, 0x3c, !PT ;  /* 0x000000dfe5e27212 */ /* 0x080fe200078e3cff */
[----:B------:R-:W-:Y:S01]  /*e020*/  USHF.L.U64.HI UR23, UR4, UR22, UR5 ;  /* 0x0000001604177299 */ /* 0x000fe20008010205 */
[----:B------:R-:W-:Y:S01]  /*e030*/  MOV R132, R136 ;  /* 0x0000008800847202 */ /* 0x000fe20000000f00 */
[----:B------:R-:W-:Y:S01]  /*e040*/  USHF.L.U32 UR26, UR4, 0x5, URZ ;  /* 0x00000005041a7899 */ /* 0x000fe2000800063f */
[----:B------:R-:W-:Y:S01]  /*e050*/  LOP3.LUT R223, R225, R223, RZ, 0x3c, !PT ;  /* 0x000000dfe1df7212 */ /* 0x000fe200078e3cff */
[----:B------:R-:W-:Y:S01]  /*e060*/  IMAD.WIDE.U32 R230, R222, -0x2daee0ad, RZ ;  /* 0xd2511f53dee67825 */ /* 0x000fe200078e00ff */
[----:B------:R-:W-:Y:S01]  /*e070*/  ULDC.64 UR4, c[0x0][0x198] ;  /* 0x0000660000047ab9 */ /* 0x000fe20000000a00 */
[----:B------:R-:W-:Y:S01]  /*e080*/  MOV R0, R133 ;  /* 0x0000008500007202 */ /* 0x000fe20000000f00 */
[----:B------:R-:W-:Y:S01]  /*e090*/  USHF.L.U64.HI UR5, UR4, UR22, UR5 ;  /* 0x0000001604057299 */ /* 0x000fe20008010205 */
[----:B------:R-:W-:Y:S01]  /*e0a0*/  MOV R2, R134 ;  /* 0x0000008600027202 */ /* 0x000fe20000000f00 */
[----:B------:R-:W-:Y:S01]  /*e0b0*/  IMAD.WIDE.U32 R226, R226, -0x2daee0ad, RZ ;  /* 0xd2511f53e2e27825 */ /* 0x000fe200078e00ff */
[----:B------:R-:W-:Y:S01]  /*e0c0*/  MOV R233, R235 ;  /* 0x000000eb00e97202 */ /* 0x000fe20000000f00 */
[----:B------:R-:W-:-:S02]  /*e0d0*/  USHF.L.U32 UR4, UR4, 0x5, URZ ;  /* 0x0000000504047899 */ /* 0x000fc4000800063f */
[----:B------:R-:W-:Y:S01]  /*e0e0*/  IMAD.WIDE.U32 R222, R223, -0x2daee0ad, RZ ;  /* 0xd2511f53dfde7825 */ /* 0x000fe200078e00ff */
[----:B-1----:R-:W-:Y:S01]  /*e0f0*/  PRMT R216, R216, 0x7054, R216 ;  /* 0x00007054d8d87816 */ /* 0x002fe200000000d8 */
[----:B------:R-:W-:Y:S05]  /*e100*/  BRA `(.L_x_622) ;  /* 0x0000019000007947 */ /* 0x000fea0003800000 */
.L_x_624:
        /* <DEDUP_REMOVED lines=25> */
.L_x_622:
        /* <DEDUP_REMOVED lines=24> */
[----:B------:R-:W2:Y:S07]  /*e420*/  LDSM.16.M88.4 R16, [R193+0x4000] ;  /* 0x00400000c110783b */ /* 0x000eae0000000200 */
        /* <DEDUP_REMOVED lines=8> */
[----:B------:R-:W1:Y:S03]  /*e4b0*/  LDSM.16.M88.4 R144, [R187+0x4000] ;  /* 0x00400000bb90783b */ /* 0x000e660000000200 */
        /* <DEDUP_REMOVED lines=81> */
.L_x_623:
        /* <DEDUP_REMOVED lines=105> */
[----:B------:R-:W-:Y:S01]  /*f060*/  FFMA.FTZ R152, R19, c[0x0][0x23c], -R173 ;  /* 0x00008f0013987a23 */ /* 0x000fe200000108ad */
        /* <DEDUP_REMOVED lines=88> */
[--C-:B------:R-:W-:Y:S01]  /*f5f0*/  FFMA.FTZ R243, R64, c[0x0][0x23c], -R175.reuse ;  /* 0x00008f0040f37a23 */ /* 0x100fe200000108af */
[----:B------:R-:W-:Y:S01]  /*f600*/  PRMT R142, R142, 0x5410, R12 ;  /* 0x000054108e8e7816 */ /* 0x000fe2000000000c */
[----:B------:R-:W-:Y:S01]  /*f610*/  FFMA.FTZ R247, R52, c[0x0][0x23c], -R175 ;  /* 0x00008f0034f77a23 */ /* 0x000fe200000108af */
[----:B------:R-:W-:Y:S01]  /*f620*/  SHF.R.U32.HI R151, RZ, 0x18, R14 ;  /* 0x00000018ff977819 */ /* 0x000fe2000001160e */
[----:B------:R-:W-:Y:S01]  /*f630*/  FFMA.FTZ R248, R54, c[0x0][0x23c], -R173 ;  /* 0x00008f0036f87a23 */ /* 0x000fe200000108ad */
[----:B------:R-:W-:Y:S01]  /*f640*/  PRMT R150, R150, 0x5410, R8 ;  /* 0x0000541096967816 */ /* 0x000fe20000000008 */
[--C-:B------:R-:W-:Y:S01]  /*f650*/  HSET2.LE.AND R142, R142, R216.reuse, PT ;  /* 0x000000d88e8e7233 */ /* 0x100fe20003803000 */
[----:B------:R-:W-:Y:S01]  /*f660*/  PRMT R151, R7, 0x5410, R151 ;  /* 0x0000541007977816 */ /* 0x000fe20000000097 */
[----:B------:R-:W-:Y:S01]  /*f670*/  FMUL.FTZ R8, R2, R124 ;  /* 0x0000007c02087220 */ /* 0x000fe20000410000 */
        /* <DEDUP_REMOVED lines=27> */
[----:B------:R-:W-:Y:S01]  /*f830*/  FFMA.FTZ R20, R20, c[0x0][0x23c], -R175 ;  /* 0x00008f0014147a23 */ /* 0x000fe200000108af */
[----:B------:R-:W-:Y:S01]  /*f840*/  PRMT R141, R141, 0x5410, R4 ;  /* 0x000054108d8d7816 */ /* 0x000fe20000000004 */
[----:B------:R-:W1:Y:S01]  /*f850*/  MUFU.EX2 R132, R132 ;  /* 0x0000008400847308 */ /* 0x000e620000000800 */
[----:B------:R-:W-:Y:S01]  /*f860*/  SHF.R.U32.HI R6, RZ, 0x8, R6 ;  /* 0x00000008ff067819 */ /* 0x000fe20000011606 */
[C---:B------:R-:W-:Y:S01]  /*f870*/  FMUL.FTZ R68, R2.reuse, R68 ;  /* 0x0000004402447220 */ /* 0x040fe20000410000 */
        /* <DEDUP_REMOVED lines=9> */
[----:B------:R-:W-:Y:S01]  /*f910*/  FMUL.FTZ R73, R2, R73 ;  /* 0x0000004902497220 */ /* 0x000fe20000410000 */
[----:B------:R-:W-:Y:S01]  /*f920*/  PRMT R149, R149, 0x5410, R5 ;  /* 0x0000541095957816 */ /* 0x000fe20000000005 */
[C---:B------:R-:W-:Y:S01]  /*f930*/  FMUL.FTZ R78, R3.reuse, R78 ;  /* 0x0000004e034e7220 */ /* 0x040fe20000410000 */
[----:B------:R-:W-:Y:S01]  /*f940*/  LOP3.LUT R142, R142, R4, RZ, 0xc0, !PT ;  /* 0x000000048e8e7212 */ /* 0x000fe200078ec0ff */
[--C-:B------:R-:W-:Y:S01]  /*f950*/  HSET2.LE.AND R148, R148, R216.reuse, PT ;  /* 0x000000d894947233 */ /* 0x100fe20003803000 */
[----:B------:R-:W-:Y:S01]  /*f960*/  F2FP.BF16.PACK_AB R6, R154, R153 ;  /* 0x000000999a06723e */ /* 0x000fe200000010ff */
[--C-:B------:R-:W-:Y:S01]  /*f970*/  HSET2.LE.AND R149, R149, R216.reuse, PT ;  /* 0x000000d895957233 */ /* 0x100fe20003803000 */
[----:B------:R-:W-:Y:S01]  /*f980*/  F2FP.BF16.PACK_AB R5, R156, R155 ;  /* 0x0000009b9c05723e */ /* 0x000fe200000010ff */
[----:B------:R-:W-:Y:S01]  /*f990*/  FMUL.FTZ R79, R3, R79 ;  /* 0x0000004f034f7220 */ /* 0x000fe20000410000 */
        /* <DEDUP_REMOVED lines=22> */
[----:B------:R-:W-:Y:S01]  /*fb00*/  FFMA.FTZ R242, R46, c[0x0][0x23c], -R167 ;  /* 0x00008f002ef27a23 */ /* 0x000fe200000108a7 */
[----:B------:R-:W-:Y:S01]  /*fb10*/  LOP3.LUT R120, R235, UR7, R170, 0x96, !PT ;  /* 0x00000007eb787c12 */ /* 0x000fe2000f8e96aa */
[--C-:B------:R-:W-:Y:S01]  /*fb20*/  FFMA.FTZ R245, R66, c[0x0][0x23c], -R173.reuse ;  /* 0x00008f0042f57a23 */ /* 0x100fe200000108ad */
[----:B------:R-:W-:Y:S01]  /*fb30*/  MUFU.EX2 R165, R165 ;  /* 0x000000a500a57308 */ /* 0x000fe20000000800 */
[-C--:B------:R-:W-:Y:S01]  /*fb40*/  HMMA.16816.F32.BF16 R4, R140, R144.reuse, R4 ;  /* 0x000000908c04723c */ /* 0x080fe20000041804 */
[C---:B------:R-:W-:Y:S02]  /*fb50*/  FMUL.FTZ R11, R0.reuse, R127 ;  /* 0x0000007f000b7220 */ /* 0x040fe40000410000 */
[--C-:B------:R-:W-:Y:S02]  /*fb60*/  FFMA.FTZ R170, R23, c[0x0][0x23c], -R173.reuse ;  /* 0x00008f0017aa7a23 */ /* 0x100fe400000108ad */
[----:B------:R-:W-:Y:S02]  /*fb70*/  FMUL.FTZ R23, R3, R111 ;  /* 0x0000006f03177220 */ /* 0x000fe40000410000 */
[C---:B------:R-:W-:Y:S01]  /*fb80*/  FMUL.FTZ R94, R0.reuse, R94 ;  /* 0x0000005e005e7220 */ /* 0x040fe20000410000 */
[C---:B------:R-:W-:Y:S01]  /*fb90*/  HMMA.16816.F32.BF16 R8, R148.reuse, R144, R8 ;  /* 0x000000909408723c */ /* 0x040fe20000041808 */
[----:B------:R2:W-:Y:S03]  /*fba0*/  MUFU.EX2 R144, R34 ;  /* 0x0000002200907308 */ /* 0x0005e60000000800 */
[C---:B------:R-:W-:Y:S02]  /*fbb0*/  FMUL.FTZ R14, R0.reuse, R122 ;  /* 0x0000007a000e7220 */ /* 0x040fe40000410000 */
[C---:B------:R-:W-:Y:S02]  /*fbc0*/  FMUL.FTZ R15, R0.reuse, R123 ;  /* 0x0000007b000f7220 */ /* 0x040fe40000410000 */
[----:B------:R-:W-:Y:S03]  /*fbd0*/  FFMA.FTZ R145, R35, c[0x0][0x23c], -R173 ;  /* 0x00008f0023917a23 */ /* 0x000fe600000108ad */
[----:B------:R-:W-:Y:S01]  /*fbe0*/  MUFU.EX2 R242, R242 ;  /* 0x000000f200f27308 */ /* 0x000fe20000000800 */
[C---:B------:R-:W-:Y:S01]  /*fbf0*/  FMUL.FTZ R35, R3.reuse, R115 ;  /* 0x0000007303237220 */ /* 0x040fe20000410000 */
[-C--:B------:R-:W-:Y:S01]  /*fc00*/  HMMA.16816.F32.BF16 R12, R148, R146.reuse, R12 ;  /* 0x00000092940c723c */ /* 0x080fe2000004180c */
[C---:B------:R-:W-:Y:S02]  /*fc10*/  FMUL.FTZ R95, R0.reuse, R95 ;  /* 0x0000005f005f7220 */ /* 0x040fe40000410000 */
        /* <DEDUP_REMOVED lines=12> */
[----:B------:R-:W-:Y:S02]  /*fce0*/  FMUL.FTZ R81, R2, R81 ;  /* 0x0000005102517220 */ /* 0x000fe40000410000 */
[C---:B------:R-:W-:Y:S02]  /*fcf0*/  FMUL.FTZ R82, R0.reuse, R82 ;  /* 0x0000005200527220 */ /* 0x040fe40000410000 */
[----:B------:R-:W-:Y:S01]  /*fd00*/  FMUL.FTZ R83, R0, R83 ;  /* 0x0000005300537220 */ /* 0x000fe20000410000 */
[C---:B------:R-:W-:Y:S01]  /*fd10*/  HMMA.16816.F32.BF16 R68, R148.reuse, R128, R68 ;  /* 0x000000809444723c */ /* 0x040fe20000041844 */
[----:B------:R-:W-:Y:S03]  /*fd20*/  IMAD.WIDE.U32 R120, R120, -0x2daee0ad, RZ ;  /* 0xd2511f5378787825 */ /* 0x000fe600078e00ff */
[----:B------:R-:W4:Y:S01]  /*fd30*/  MUFU.EX2 R145, R145 ;  /* 0x0000009100917308 */ /* 0x000f220000000800 */
[----:B------:R-:W-:Y:S01]  /*fd40*/  FFMA.FTZ R172, R25, c[0x0][0x23c], -R168 ;  /* 0x00008f0019ac7a23 */ /* 0x000fe200000108a8 */
[----:B------:R-:W-:Y:S01]  /*fd50*/  LOP3.LUT R118, R121, UR17, R176, 0x96, !PT ;  /* 0x0000001179767c12 */ /* 0x000fe2000f8e96b0 */
[----:B------:R-:W-:Y:S01]  /*fd60*/  FMUL.FTZ R25, R2, R105 ;  /* 0x0000006902197220 */ /* 0x000fe20000410000 */
[-C--:B------:R-:W-:Y:S01]  /*fd70*/  HMMA.16816.F32.BF16 R72, R148, R130.reuse, R72 ;  /* 0x000000829448723c */ /* 0x080fe20000041848 */
[----:B---3--:R-:W-:Y:S03]  /*fd80*/  FMUL.FTZ R20, R132, R108 ;  /* 0x0000006c84147220 */ /* 0x008fe60000410000 */
[--C-:B------:R-:W-:Y:S01]  /*fd90*/  FFMA.FTZ R174, R26, c[0x0][0x23c], -R167.reuse ;  /* 0x00008f001aae7a23 */ /* 0x100fe200000108a7 */
[----:B------:R-:W-:Y:S01]  /*fda0*/  SHF.R.U32.HI R119, RZ, 0x10, R120 ;  /* 0x00000010ff777819 */ /* 0x000fe20000011678 */
[----:B------:R-:W-:Y:S01]  /*fdb0*/  FMUL.FTZ R26, R0, R106 ;  /* 0x0000006a001a7220 */ /* 0x000fe20000410000 */
[----:B------:R-:W-:Y:S01]  /*fdc0*/  MUFU.EX2 R172, R172 ;  /* 0x000000ac00ac7308 */ /* 0x000fe20000000800 */
[C---:B------:R-:W-:Y:S01]  /*fdd0*/  HMMA.16816.F32.BF16 R20, R140.reuse, R130, R20 ;  /* 0x000000828c14723c */ /* 0x040fe20000041814 */
[----:B------:R-:W-:Y:S03]  /*fde0*/  FMUL.FTZ R77, R132, R77 ;  /* 0x0000004d844d7220 */ /* 0x000fe60000410000 */
[----:B------:R-:W-:Y:S04]  /*fdf0*/  IMAD.WIDE.U32 R116, R116, -0x2daee0ad, RZ ;  /* 0xd2511f5374747825 */ /* 0x000fe800078e00ff */
[----:B------:R-:W-:Y:S01]  /*fe00*/  FFMA.FTZ R177, R28, c[0x0][0x23c], -R168 ;  /* 0x00008f001cb17a23 */ /* 0x000fe200000108a8 */
[----:B------:R-:W-:Y:S01]  /*fe10*/  LOP3.LUT R108, R116, 0xffff, RZ, 0xc0, !PT ;  /* 0x0000ffff746c7812 */ /* 0x000fe200078ec0ff */
[----:B------:R-:W-:Y:S01]  /*fe20*/  MUFU.EX2 R174, R174 ;  /* 0x000000ae00ae7308 */ /* 0x000fe20000000800 */
[-C--:B--2---:R-:W-:Y:S01]  /*fe30*/  HMMA.16816.F32.BF16 R76, R140, R112.reuse, R76 ;  /* 0x000000708c4c723c */ /* 0x084fe2000004184c */
[----:B------:R-:W-:Y:S01]  /*fe40*/  SHF.R.U32.HI R109, RZ, 0x10, R116 ;  /* 0x00000010ff6d7819 */ /* 0x000fe20000011674 */
[----:B------:R-:W-:Y:S01]  /*fe50*/  FMUL.FTZ R28, R132, R100 ;  /* 0x00000064841c7220 */ /* 0x000fe20000410000 */
[----:B------:R-:W-:Y:S01]  /*fe60*/  SHF.R.U32.HI R108, RZ, 0x8, R108 ;  /* 0x00000008ff6c7819 */ /* 0x000fe2000001166c */
[C---:B------:R-:W-:Y:S01]  /*fe70*/  FMUL.FTZ R88, R2.reuse, R88 ;  /* 0x0000005802587220 */ /* 0x040fe20000410000 */
[----:B------:R-:W-:Y:S01]  /*fe80*/  LOP3.LUT R109, R109, 0xff, RZ, 0xc0, !PT ;  /* 0x000000ff6d6d7812 */ /* 0x000fe200078ec0ff */
[----:B------:R-:W-:Y:S01]  /*fe90*/  FMUL.FTZ R89, R2, R89 ;  /* 0x0000005902597220 */ /* 0x000fe20000410000 */
[----:B------:R-:W-:Y:S01]  /*fea0*/  LOP3.LUT R178, R117, UR17, R178, 0x96, !PT ;  /* 0x0000001175b27c12 */ /* 0x000fe2000f8e96b2 */
[C---:B------:R-:W-:Y:S01]  /*feb0*/  HMMA.16816.F32.BF16 R80, R148.reuse, R112, R80 ;  /* 0x000000709450723c */ /* 0x040fe20000041850 */
[----:B------:R-:W-:Y:S01]  /*fec0*/  FFMA.FTZ R171, R24, c[0x0][0x23c], -R168 ;  /* 0x00008f0018ab7a23 */ /* 0x000fe200000108a8 */
[----:B------:R-:W-:Y:S02]  /*fed0*/  MUFU.EX2 R147, R147 ;  /* 0x0000009300937308 */ /* 0x000fe40000000800 */
[----:B------:R-:W-:Y:S01]  /*fee0*/  LOP3.LUT R24, R120, 0xffff, RZ, 0xc0, !PT ;  /* 0x0000ffff78187812 */ /* 0x000fe200078ec0ff */
[--C-:B------:R-:W-:Y:S01]  /*fef0*/  FFMA.FTZ R176, R27, c[0x0][0x23c], -R167.reuse ;  /* 0x00008f001bb07a23 */ /* 0x100fe200000108a7 */
[----:B------:R-:W-:Y:S01]  /*ff00*/  LOP3.LUT R117, R116, 0xff, RZ, 0xc0, !PT ;  /* 0x000000ff74757812 */ /* 0x000fe200078ec0ff */
[----:B------:R-:W-:Y:S01]  /*ff10*/  FMUL.FTZ R27, R0, R107 ;  /* 0x0000006b001b7220 */ /* 0x000fe20000410000 */
[----:B------:R-:W-:Y:S01]  /*ff20*/  SHF.R.U32.HI R113, RZ, 0x8, R24 ;  /* 0x00000008ff717819 */ /* 0x000fe20000011618 */
[----:B------:R-:W-:Y:S03]  /*ff30*/  FMUL.FTZ R24, R2, R104 ;  /* 0x0000006802187220 */ /* 0x000fe60000410000 */
[----:B------:R-:W-:Y:S01]  /*ff40*/  PRMT R117, R117, 0x5410, R108 ;  /* 0x0000541075757816 */ /* 0x000fe2000000006c */
[----:B------:R-:W2:Y:S01]  /*ff50*/  MUFU.EX2 R171, R171 ;  /* 0x000000ab00ab7308 */ /* 0x000ea20000000800 */
[----:B------:R-:W-:Y:S01]  /*ff60*/  LOP3.LUT R106, R178, 0xff, RZ, 0xc0, !PT ;  /* 0x000000ffb26a7812 */ /* 0x000fe200078ec0ff */
[----:B------:R-:W-:Y:S01]  /*ff70*/  FMUL.FTZ R90, R0, R90 ;  /* 0x0000005a005a7220 */ /* 0x000fe20000410000 */
[-C--:B------:R-:W-:Y:S01]  /*ff80*/  HMMA.16816.F32.BF16 R24, R148, R114.reuse, R24 ;  /* 0x000000729418723c */ /* 0x080fe20000041818 */
[C---:B------:R-:W-:Y:S01]  /*ff90*/  FMUL.FTZ R84, R132.reuse, R84 ;  /* 0x0000005484547220 */ /* 0x040fe20000410000 */
[----:B------:R-:W-:Y:S01]  /*ffa0*/  SHF.R.U32.HI R116, RZ, 0x18, R116 ;  /* 0x00000018ff747819 */ /* 0x000fe20000011674 */
[----:B------:R-:W-:Y:S01]  /*ffb0*/  FMUL.FTZ R85, R132, R85 ;  /* 0x0000005584557220 */ /* 0x000fe20000410000 */
[----:B------:R-:W-:Y:S01]  /*ffc0*/  LOP3.LUT R121, R120, 0xff, RZ, 0xc0, !PT ;  /* 0x000000ff78797812 */ /* 0x000fe200078ec0ff */
[C---:B------:R-:W-:Y:S01]  /*ffd0*/  FMUL.FTZ R86, R3.reuse, R86 ;  /* 0x0000005603567220 */ /* 0x040fe20000410000 */
[----:B------:R-:W-:Y:S01]  /*ffe0*/  SHF.R.U32.HI R120, RZ, 0x18, R120 ;  /* 0x00000018ff787819 */ /* 0x000fe20000011678 */
[----:B------:R-:W-:Y:S01]  /*fff0*/  FMUL.FTZ R87, R3, R87 ;  /* 0x0000005703577220 */ /* 0x000fe20000410000 */
[----:B------:R-:W-:Y:S01]  /*10000*/  PRMT R116, R109, 0x5410, R116 ;  /* 0x000054106d747816 */ /* 0x000fe20000000074 */
[----:B------:R-:W3:Y:S01]  /*10010*/  MUFU.EX2 R176, R176 ;  /* 0x000000b000b07308 */ /* 0x000ee20000000800 */
[----:B------:R-:W5:Y:S02]  /*10020*/  LDSM.16.MT88.4 R108, [R184+0x6000] ;  /* 0x00600000b86c783b */ /* 0x000f640000004200 */
[----:B------:R-:W-:Y:S01]  /*10030*/  SHF.R.U32.HI R105, RZ, 0x18, R178 ;  /* 0x00000018ff697819 */ /* 0x000fe200000116b2 */
[----:B------:R-:W-:Y:S01]  /*10040*/  FMUL.FTZ R91, R0, R91 ;  /* 0x0000005b005b7220 */ /* 0x000fe20000410000 */
[C---:B------:R-:W-:Y:S01]  /*10050*/  HMMA.16816.F32.BF16 R84, R140.reuse, R114, R84 ;  /* 0x000000728c54723c */ /* 0x040fe20000041854 */
[----:B------:R-:W-:Y:S01]  /*10060*/  LOP3.LUT R112, R119, 0xff, RZ, 0xc0, !PT ;  /* 0x000000ff77707812 */ /* 0x000fe200078ec0ff */
[----:B------:R-:W-:Y:S01]  /*10070*/  FFMA.FTZ R29, R29, c[0x0][0x23c], -R168 ;  /* 0x00008f001d1d7a23 */ /* 0x000fe200000108a8 */
[----:B------:R-:W-:Y:S01]  /*10080*/  SHF.R.U32.HI R107, RZ, 0x10, R118 ;  /* 0x00000010ff6b7819 */ /* 0x000fe20000011676 */
[--C-:B------:R-:W-:Y:S01]  /*10090*/  FFMA.FTZ R179, R30, c[0x0][0x23c], -R167.reuse ;  /* 0x00008f001eb37a23 */ /* 0x100fe200000108a7 */
[----:B------:R-:W-:Y:S01]  /*100a0*/  PRMT R112, R112, 0x5410, R120 ;  /* 0x0000541070707816 */ /* 0x000fe20000000078 */
[----:B------:R-:W-:Y:S01]  /*100b0*/  FMUL.FTZ R30, R3, R102 ;  /* 0x00000066031e7220 */ /* 0x000fe20000410000 */
[----:B------:R-:W-:Y:S01]  /*100c0*/  SHF.R.U32.HI R120, RZ, 0x10, R178 ;  /* 0x00000010ff787819 */ /* 0x000fe200000116b2 */
[----:B------:R-:W-:Y:S01]  /*100d0*/  FFMA.FTZ R234, R31, c[0x0][0x23c], -R167 ;  /* 0x00008f001fea7a23 */ /* 0x000fe200000108a7 */
[----:B------:R-:W-:Y:S01]  /*100e0*/  LOP3.LUT R114, R178, 0xffff, RZ, 0xc0, !PT ;  /* 0x0000ffffb2727812 */ /* 0x000fe200078ec0ff */
[----:B------:R-:W-:Y:S02]  /*100f0*/  MUFU.EX2 R169, R169 ;  /* 0x000000a900a97308 */ /* 0x000fe40000000800 */
[C---:B------:R-:W-:Y:S01]  /*10100*/  LOP3.LUT R119, R118.reuse, 0xffff, RZ, 0xc0, !PT ;  /* 0x0000ffff76777812 */ /* 0x040fe200078ec0ff */
[----:B------:R-:W-:Y:S01]  /*10110*/  FMUL.FTZ R31, R3, R103 ;  /* 0x00000067031f7220 */ /* 0x000fe20000410000 */
[----:B------:R-:W-:Y:S01]  /*10120*/  LOP3.LUT R104, R118, 0xff, RZ, 0xc0, !PT ;  /* 0x000000ff76687812 */ /* 0x000fe200078ec0ff */
[--C-:B------:R-:W-:Y:S01]  /*10130*/  HSET2.LE.AND R102, R117, R216.reuse, PT ;  /* 0x000000d875667233 */ /* 0x100fe20003803000 */
[----:B------:R-:W-:Y:S01]  /*10140*/  LOP3.LUT R107, R107, 0xff, RZ, 0xc0, !PT ;  /* 0x000000ff6b6b7812 */ /* 0x000fe200078ec0ff */
[--C-:B------:R-:W-:Y:S01]  /*10150*/  HSET2.LE.AND R103, R116, R216.reuse, PT ;  /* 0x000000d874677233 */ /* 0x100fe20003803000 */
[----:B------:R-:W-:Y:S01]  /*10160*/  SHF.R.U32.HI R115, RZ, 0x18, R118 ;  /* 0x00000018ff737819 */ /* 0x000fe20000011676 */
[--C-:B------:R-:W-:Y:S01]  /*10170*/  FFMA.FTZ R235, R48, c[0x0][0x23c], -R175.reuse ;  /* 0x00008f0030eb7a23 */ /* 0x100fe200000108af */
[----:B------:R5:W-:Y:S01]  /*10180*/  MUFU.EX2 R178, R29 ;  /* 0x0000001d00b27308 */ /* 0x000be20000000800 */
[----:B------:R-:W-:Y:S01]  /*10190*/  SHF.R.U32.HI R114, RZ, 0x8, R114 ;  /* 0x00000008ff727819 */ /* 0x000fe20000011672 */
[----:B------:R-:W-:Y:S01]  /*101a0*/  FFMA.FTZ R236, R49, c[0x0][0x23c], -R175 ;  /* 0x00008f0031ec7a23 */ /* 0x000fe200000108af */
[----:B------:R-:W-:Y:S01]  /*101b0*/  SHF.R.U32.HI R118, RZ, 0x8, R119 ;  /* 0x00000008ff767819 */ /* 0x000fe20000011677 */
[--C-:B------:R-:W-:Y:S01]  /*101c0*/  FFMA.FTZ R116, R50, c[0x0][0x23c], -R173.reuse ;  /* 0x00008f0032747a23 */ /* 0x100fe200000108ad */
[----:B------:R-:W-:Y:S01]  /*101d0*/  PRMT R100, R106, 0x5410, R114 ;  /* 0x000054106a647816 */ /* 0x000fe20000000072 */
[----:B------:R-:W-:Y:S01]  /*101e0*/  FMUL.FTZ R50, R3, R98 ;  /* 0x0000006203327220 */ /* 0x000fe20000410000 */
[----:B------:R-:W-:Y:S01]  /*101f0*/  PRMT R118, R104, 0x5410, R118 ;  /* 0x0000541068767816 */ /* 0x000fe20000000076 */
[----:B------:R-:W-:Y:S01]  /*10200*/  FFMA.FTZ R114, R51, c[0x0][0x23c], -R173 ;  /* 0x00008f0033727a23 */ /* 0x000fe200000108ad */
[----:B------:R-:W-:Y:S01]  /*10210*/  PRMT R115, R107, 0x5410, R115 ;  /* 0x000054106b737816 */ /* 0x000fe20000000073 */
[----:B------:R-:W5:Y:S01]  /*10220*/  MUFU.EX2 R170, R170 ;  /* 0x000000aa00aa7308 */ /* 0x000f620000000800 */
[----:B-1----:R-:W-:Y:S01]  /*10230*/  F2FP.BF16.PACK_AB R49, R166, R165 ;  /* 0x000000a5a631723e */ /* 0x002fe200000010ff */
[----:B------:R-:W-:Y:S01]  /*10240*/  FMUL.FTZ R51, R3, R99 ;  /* 0x0000006303337220 */ /* 0x000fe20000410000 */
[----:B----4-:R-:W-:Y:S01]  /*10250*/  F2FP.BF16.PACK_AB R48, R145, R144 ;  /* 0x000000909130723e */ /* 0x010fe200000010ff */
[--C-:B------:R-:W-:Y:S01]  /*10260*/  HSET2.LE.AND R100, R100, R216.reuse, PT ;  /* 0x000000d864647233 */ /* 0x100fe20003803000 */
[----:B------:R-:W-:Y:S01]  /*10270*/  LOP3.LUT R102, R102, R49, RZ, 0xc0, !PT ;  /* 0x0000003166667212 */ /* 0x000fe200078ec0ff */
[C---:B------:R-:W-:Y:S01]  /*10280*/  FMUL.FTZ R49, R132.reuse, R97 ;  /* 0x0000006184317220 */ /* 0x040fe20000410000 */
[----:B------:R-:W-:Y:S01]  /*10290*/  LOP3.LUT R103, R103, R48, RZ, 0xc0, !PT ;  /* 0x0000003067677212 */ /* 0x000fe200078ec0ff */
[----:B------:R-:W-:Y:S01]  /*102a0*/  FMUL.FTZ R48, R132, R96 ;  /* 0x0000006084307220 */ /* 0x000fe20000410000 */
[----:B--2---:R-:W-:Y:S01]  /*102b0*/  F2FP.BF16.PACK_AB R96, R172, R171 ;  /* 0x000000abac60723e */ /* 0x004fe200000010ff */
[----:B------:R-:W1:Y:S01]  /*102c0*/  MUFU.EX2 R177, R177 ;  /* 0x000000b100b17308 */ /* 0x000e620000000800 */
[----:B---3--:R-:W-:Y:S01]  /*102d0*/  F2FP.BF16.PACK_AB R97, R176, R174 ;  /* 0x000000aeb061723e */ /* 0x008fe200000010ff */
[--C-:B------:R-:W-:Y:S01]  /*102e0*/  FFMA.FTZ R62, R62, c[0x0][0x23c], -R167.reuse ;  /* 0x00008f003e3e7a23 */ /* 0x100fe200000108a7 */
[----:B------:R-:W-:Y:S01]  /*102f0*/  F2FP.BF16.PACK_AB R99, R147, R146 ;  /* 0x000000929363723e */ /* 0x000fe200000010ff */
[----:B-----5:R-:W-:Y:S01]  /*10300*/  FMUL.FTZ R29, R132, R101 ;  /* 0x00000065841d7220 */ /* 0x020fe20000410000 */
[----:B------:R-:W-:Y:S01]  /*10310*/  LOP3.LUT R101, R120, 0xff, RZ, 0xc0, !PT ;  /* 0x000000ff78657812 */ /* 0x000fe200078ec0ff */
[----:B------:R-:W-:Y:S01]  /*10320*/  FFMA.FTZ R58, R58, c[0x0][0x23c], -R167 ;  /* 0x00008f003a3a7a23 */ /* 0x000fe200000108a7 */
[----:B------:R-:W-:Y:S01]  /*10330*/  PRMT R113, R121, 0x5410, R113 ;  /* 0x0000541079717816 */ /* 0x000fe20000000071 */
[----:B------:R-:W-:Y:S01]  /*10340*/  FFMA.FTZ R59, R59, c[0x0][0x23c], -R167 ;  /* 0x00008f003b3b7a23 */ /* 0x000fe200000108a7 */
[----:B------:R-:W-:Y:S01]  /*10350*/  PRMT R101, R101, 0x5410, R105 ;  /* 0x0000541065657816 */ /* 0x000fe20000000069 */
[----:B------:R-:W-:Y:S01]  /*10360*/  MUFU.EX2 R179, R179 ;  /* 0x000000b300b37308 */ /* 0x000fe20000000800 */
[-C--:B------:R-:W-:Y:S01]  /*10370*/  HMMA.16816.F32.BF16 R28, R140, R108.reuse, R28 ;  /* 0x0000006c8c1c723c */ /* 0x080fe2000004181c */
[----:B------:R-:W2:Y:S01]  /*10380*/  LDSM.16.MT88.4 R104, [R188+0x6800] ;  /* 0x00680000bc68783b */ /* 0x000ea20000004200 */
[----:B------:R-:W-:Y:S01]  /*10390*/  LOP3.LUT R100, R100, R99, RZ, 0xc0, !PT ;  /* 0x0000006364647212 */ /* 0x000fe200078ec0ff */
[--C-:B------:R-:W-:Y:S01]  /*103a0*/  HSET2.LE.AND R99, R112, R216.reuse, PT ;  /* 0x000000d870637233 */ /* 0x100fe20003803000 */
[----:B------:R-:W-:Y:S01]  /*103b0*/  F2FP.BF16.PACK_AB R98, R170, R169 ;  /* 0x000000a9aa62723e */ /* 0x000fe200000010ff */
[--C-:B------:R-:W-:Y:S01]  /*103c0*/  HSET2.LE.AND R101, R101, R216.reuse, PT ;  /* 0x000000d865657233 */ /* 0x100fe20003803000 */
[--C-:B------:R-:W-:Y:S02]  /*103d0*/  FFMA.FTZ R56, R56, c[0x0][0x23c], -R168.reuse ;  /* 0x00008f0038387a23 */ /* 0x100fe400000108a8 */
[C---:B------:R-:W-:Y:S01]  /*103e0*/  HMMA.16816.F32.BF16 R88, R148.reuse, R108, R88 ;  /* 0x0000006c9458723c */ /* 0x040fe20000041858 */
[----:B------:R-:W3:Y:S03]  /*103f0*/  MUFU.EX2 R234, R234 ;  /* 0x000000ea00ea7308 */ /* 0x000ee60000000800 */
[----:B------:R-:W-:Y:S01]  /*10400*/  LOP3.LUT R101, R101, R98, RZ, 0xc0, !PT ;  /* 0x0000006265657212 */ /* 0x000fe200078ec0ff */
[--C-:B------:R-:W-:Y:S01]  /*10410*/  HSET2.LE.AND R98, R113, R216.reuse, PT ;  /* 0x000000d871627233 */ /* 0x100fe20003803000 */
[----:B-1----:R-:W-:Y:S01]  /*10420*/  F2FP.BF16.PACK_AB R113, R178, R177 ;  /* 0x000000b1b271723e */ /* 0x002fe200000010ff */
[--C-:B------:R-:W-:Y:S01]  /*10430*/  HSET2.LE.AND R109, R118, R216.reuse, PT ;  /* 0x000000d8766d7233 */ /* 0x100fe20003803000 */
[-C--:B------:R-:W-:Y:S01]  /*10440*/  HMMA.16816.F32.BF16 R92, R148, R110.reuse, R92 ;  /* 0x0000006e945c723c */ /* 0x080fe2000004185c */
[--C-:B------:R-:W-:Y:S02]  /*10450*/  HSET2.LE.AND R108, R115, R216.reuse, PT ;  /* 0x000000d8736c7233 */ /* 0x100fe40003803000 */
[----:B------:R1:W-:Y:S01]  /*10460*/  MUFU.EX2 R148, R116 ;  /* 0x0000007400947308 */ /* 0x0003e20000000800 */
[----:B------:R-:W-:Y:S01]  /*10470*/  LOP3.LUT R96, R109, R96, RZ, 0xc0, !PT ;  /* 0x000000606d607212 */ /* 0x000fe200078ec0ff */
[--C-:B------:R-:W-:Y:S01]  /*10480*/  FFMA.FTZ R57, R57, c[0x0][0x23c], -R168.reuse ;  /* 0x00008f0039397a23 */ /* 0x100fe200000108a8 */
[----:B------:R-:W-:Y:S01]  /*10490*/  LOP3.LUT R97, R108, R97, RZ, 0xc0, !PT ;  /* 0x000000616c617212 */ /* 0x000fe200078ec0ff */
[----:B------:R-:W-:Y:S01]  /*104a0*/  FFMA.FTZ R149, R39, c[0x0][0x23c], -R173 ;  /* 0x00008f0027957a23 */ /* 0x000fe200000108ad */
[----:B------:R-:W-:Y:S01]  /*104b0*/  HMMA.16816.F32.BF16 R48, R140, R110, R48 ;  /* 0x0000006e8c30723c */ /* 0x000fe20000041830 */
[----:B------:R-:W4:Y:S03]  /*104c0*/  LDSM.16.MT88.4 R108, [R186+0x6800] ;  /* 0x00680000ba6c783b */ /* 0x000f260000004200 */
[----:B------:R-:W-:Y:S01]  /*104d0*/  LOP3.LUT R98, R98, R113, RZ, 0xc0, !PT ;  /* 0x0000007162627212 */ /* 0x000fe200078ec0ff */
[--C-:B------:R-:W-:Y:S01]  /*104e0*/  FFMA.FTZ R151, R41, c[0x0][0x23c], -R168.reuse ;  /* 0x00008f0029977a23 */ /* 0x100fe200000108a8 */
[----:B------:R-:W-:Y:S01]  /*104f0*/  MUFU.EX2 R140, R114 ;  /* 0x00000072008c7308 */ /* 0x000fe20000000800 */
[----:B------:R-:W-:Y:S01]  /*10500*/  FFMA.FTZ R141, R36, c[0x0][0x23c], -R175 ;  /* 0x00008f00248d7a23 */ /* 0x000fe200000108af */
[----:B---3--:R-:W-:Y:S01]  /*10510*/  F2FP.BF16.PACK_AB R112, R234, R179 ;  /* 0x000000b3ea70723e */ /* 0x008fe200000010ff */
[----:B------:R-:W-:Y:S03]  /*10520*/  FFMA.FTZ R143, R38, c[0x0][0x23c], -R173 ;  /* 0x00008f00268f7a23 */ /* 0x000fe600000108ad */
[----:B------:R-:W-:Y:S01]  /*10530*/  LOP3.LUT R99, R99, R112, RZ, 0xc0, !PT ;  /* 0x0000007063637212 */ /* 0x000fe200078ec0ff */
[--C-:B------:R-:W-:Y:S03]  /*10540*/  FFMA.FTZ R142, R37, c[0x0][0x23c], -R175.reuse ;  /* 0x00008f00258e7a23 */ /* 0x100fe600000108af */
[----:B------:R-:W-:Y:S01]  /*10550*/  MUFU.EX2 R141, R141 ;  /* 0x0000008d008d7308 */ /* 0x000fe20000000800 */
[-C--:B--2---:R-:W-:Y:S01]  /*10560*/  HMMA.16816.F32.BF16 R4, R100, R104.reuse, R4 ;  /* 0x000000686404723c */ /* 0x084fe20000041804 */
[----:B------:R-:W-:Y:S02]  /*10570*/  FFMA.FTZ R175, R53, c[0x0][0x23c], -R175 ;  /* 0x00008f0035af7a23 */ /* 0x000fe400000108af */
[--C-:B------:R-:W-:Y:S02]  /*10580*/  FFMA.FTZ R150, R40, c[0x0][0x23c], -R168.reuse ;  /* 0x00008f0028967a23 */ /* 0x100fe400000108a8 */
[----:B------:R-:W-:Y:S02]  /*10590*/  FFMA.FTZ R173, R55, c[0x0][0x23c], -R173 ;  /* 0x00008f0037ad7a23 */ /* 0x000fe400000108ad */
[----:B------:R-:W-:Y:S01]  /*105a0*/  FFMA.FTZ R60, R60, c[0x0][0x23c], -R168 ;  /* 0x00008f003c3c7a23 */ /* 0x000fe200000108a8 */
[C---:B------:R-:W-:Y:S01]  /*105b0*/  HMMA.16816.F32.BF16 R8, R96.reuse, R104, R8 ;  /* 0x000000686008723c */ /* 0x040fe20000041808 */
[----:B------:R-:W2:Y:S03]  /*105c0*/  MUFU.EX2 R142, R142 ;  /* 0x0000008e008e7308 */ /* 0x000ea60000000800 */
[----:B------:R-:W-:Y:S02]  /*105d0*/  FFMA.FTZ R153, R132, R221, R153 ;  /* 0x000000dd84997223 */ /* 0x000fe40000010099 */
[----:B------:R-:W-:Y:S02]  /*105e0*/  FFMA.FTZ R155, R3, R220, R155 ;  /* 0x000000dc039b7223 */ /* 0x000fe4000001009b */
[-C--:B------:R-:W-:Y:S01]  /*105f0*/  HMMA.16816.F32.BF16 R12, R96, R106.reuse, R12 ;  /* 0x0000006a600c723c */ /* 0x080fe2000004180c */
[----:B------:R-:W-:Y:S02]  /*10600*/  IMAD.WIDE.U32 R104, R237, -0x326172a9, RZ ;  /* 0xcd9e8d57ed687825 */ /* 0x000fe400078e00ff */
[----:B------:R-:W-:Y:S02]  /*10610*/  MUFU.EX2 R235, R235 ;  /* 0x000000eb00eb7308 */ /* 0x000fe40000000800 */
[----:B------:R-:W-:Y:S01]  /*10620*/  FFMA.FTZ R237, R42, c[0x0][0x23c], -R167 ;  /* 0x00008f002aed7a23 */ /* 0x000fe200000108a7 */
[----:B-1----:R-:W-:Y:S01]  /*10630*/  LOP3.LUT R116, R105, UR15, R228, 0x96, !PT ;  /* 0x0000000f69747c12 */ /* 0x002fe2000f8e96e4 */
[----:B------:R-:W-:Y:S01]  /*10640*/  FFMA.FTZ R161, R2, R219, R161 ;  /* 0x000000db02a17223 */ /* 0x000fe200000100a1 */
[C---:B------:R-:W-:Y:S01]  /*10650*/  HMMA.16816.F32.BF16 R16, R100.reuse, R106, R16 ;  /* 0x0000006a6410723c */ /* 0x040fe20000041810 */
[----:B------:R-:W-:Y:S03]  /*10660*/  LOP3.LUT R36, R241, UR13, R104, 0x96, !PT ;  /* 0x0000000df1247c12 */ /* 0x000fe6000f8e9668 */
[----:B------:R-:W-:Y:S01]  /*10670*/  LOP3.LUT R112, R105, UR15, R224, 0x96, !PT ;  /* 0x0000000f69707c12 */ /* 0x000fe2000f8e96e0 */
[----:B------:R-:W-:Y:S01]  /*10680*/  IMAD.WIDE.U32 R116, R116, -0x2daee0ad, RZ ;  /* 0xd2511f5374747825 */ /* 0x000fe200078e00ff */
[----:B------:R-:W-:Y:S01]  /*10690*/  LOP3.LUT R38, R239, UR13, R104, 0x96, !PT ;  /* 0x0000000def267c12 */ /* 0x000fe2000f8e9668 */
[----:B------:R-:W-:Y:S01]  /*106a0*/  MUFU.EX2 R237, R237 ;  /* 0x000000ed00ed7308 */ /* 0x000fe20000000800 */
[-C--:B----4-:R-:W-:Y:S01]  /*106b0*/  HMMA.16816.F32.BF16 R32, R100, R108.reuse, R32 ;  /* 0x0000006c6420723c */ /* 0x090fe20000041820 */
[----:B------:R-:W1:Y:S03]  /*106c0*/  LDSM.16.MT88.4 R104, [R185+0x6800] ;  /* 0x00680000b968783b */ /* 0x000e660000004200 */
[----:B------:R-:W-:Y:S01]  /*106d0*/  IMAD.WIDE.U32 R36, R36, -0x2daee0ad, RZ ;  /* 0xd2511f5324247825 */ /* 0x000fe200078e00ff */
[----:B------:R-:W-:Y:S02]  /*106e0*/  LOP3.LUT R113, R117, UR12, R226, 0x96, !PT ;  /* 0x0000000c75717c12 */ /* 0x000fe4000f8e96e2 */
[----:B--2---:R-:W-:Y:S01]  /*106f0*/  F2FP.BF16.PACK_AB R64, R142, R141 ;  /* 0x0000008d8e40723e */ /* 0x004fe200000010ff */
[C---:B------:R-:W-:Y:S01]  /*10700*/  HMMA.16816.F32.BF16 R68, R96.reuse, R108, R68 ;  /* 0x0000006c6044723c */ /* 0x040fe20000041844 */
[----:B------:R-:W-:Y:S01]  /*10710*/  IMAD.WIDE.U32 R118, R112, -0x2daee0ad, RZ ;  /* 0xd2511f5370767825 */ /* 0x000fe200078e00ff */
[----:B------:R-:W2:Y:S02]  /*10720*/  MUFU.EX2 R236, R236 ;  /* 0x000000ec00ec7308 */ /* 0x000ea40000000800 */
[----:B------:R-:W-:Y:S01]  /*10730*/  LOP3.LUT R116, R37, UR10, R116, 0x96, !PT ;  /* 0x0000000a25747c12 */ /* 0x000fe2000f8e9674 */
[----:B------:R-:W-:Y:S01]  /*10740*/  IMAD.WIDE.U32 R38, R38, -0x2daee0ad, RZ ;  /* 0xd2511f5326267825 */ /* 0x000fe200078e00ff */
[----:B------:R-:W-:Y:S02]  /*10750*/  LOP3.LUT R37, R119, UR12, R222, 0x96, !PT ;  /* 0x0000000c77257c12 */ /* 0x000fe4000f8e96de */
[-C--:B------:R-:W-:Y:S01]  /*10760*/  HMMA.16816.F32.BF16 R72, R96, R110.reuse, R72 ;  /* 0x0000006e6048723c */ /* 0x080fe20000041848 */
[----:B------:R-:W-:Y:S03]  /*10770*/  IMAD.WIDE.U32 R116, R116, -0x326172a9, RZ ;  /* 0xcd9e8d5774747825 */ /* 0x000fe600078e00ff */
[----:B------:R-:W-:Y:S01]  /*10780*/  LOP3.LUT R112, R39, UR10, R118, 0x96, !PT ;  /* 0x0000000a27707c12 */ /* 0x000fe2000f8e9676 */
[----:B------:R-:W-:Y:S01]  /*10790*/  IMAD.WIDE.U32 R114, R113, -0x326172a9, RZ ;  /* 0xcd9e8d5771727825 */ /* 0x000fe200078e00ff */
[----:B------:R-:W-:Y:S02]  /*107a0*/  MUFU.EX2 R150, R150 ;  /* 0x0000009600967308 */ /* 0x000fe40000000800 */
[C---:B------:R-:W-:Y:S01]  /*107b0*/  HMMA.16816.F32.BF16 R20, R100.reuse, R110, R20 ;  /* 0x0000006e6414723c */ /* 0x040fe20000041814 */
[----:B------:R-:W-:Y:S03]  /*107c0*/  IMAD.WIDE.U32 R118, R37, -0x326172a9, RZ ;  /* 0xcd9e8d5725767825 */ /* 0x000fe600078e00ff */
[----:B------:R-:W-:Y:S01]  /*107d0*/  LOP3.LUT R114, R117, UR9, R114, 0x96, !PT ;  /* 0x0000000975727c12 */ /* 0x000fe2000f8e9672 */
[----:B------:R-:W-:Y:S01]  /*107e0*/  IMAD.WIDE.U32 R112, R112, -0x326172a9, RZ ;  /* 0xcd9e8d5770707825 */ /* 0x000fe200078e00ff */
[----:B------:R-:W-:Y:S02]  /*107f0*/  LOP3.LUT R240, R115, UR11, R240, 0x96, !PT ;  /* 0x0000000b73f07c12 */ /* 0x000fe4000f8e96f0 */
[----:B------:R-:W-:Y:S01]  /*10800*/  LOP3.LUT R238, R119, UR11, R238, 0x96, !PT ;  /* 0x0000000b77ee7c12 */ /* 0x000fe2000f8e96ee */
[----:B------:R-:W-:Y:S01]  /*10810*/  IMAD.WIDE.U32 R114, R114, -0x2daee0ad, RZ ;  /* 0xd2511f5372727825 */ /* 0x000fe200078e00ff */
[----:B------:R-:W3:Y:S02]  /*10820*/  MUFU.EX2 R151, R151 ;  /* 0x0000009700977308 */ /* 0x000ee40000000800 */
[----:B------:R-:W-:Y:S01]  /*10830*/  LOP3.LUT R108, R113, UR9, R118, 0x96, !PT ;  /* 0x00000009716c7c12 */ /* 0x000fe2000f8e9676 */
[----:B------:R-:W-:Y:S01]  /*10840*/  IMAD.WIDE.U32 R240, R240, -0x2daee0ad, RZ ;  /* 0xd2511f53f0f07825 */ /* 0x000fe200078e00ff */
[-C--:B-1----:R-:W-:Y:S04]  /*10850*/  HMMA.16816.F32.BF16 R76, R100, R104.reuse, R76 ;  /* 0x00000068644c723c */ /* 0x082fe8000004184c */
[----:B------:R-:W-:Y:S01]  /*10860*/  LOP3.LUT R40, R241, UR8, R36, 0x96, !PT ;  /* 0x00000008f1287c12 */ /* 0x000fe2000f8e9624 */
[----:B------:R-:W-:Y:S01]  /*10870*/  IMAD.WIDE.U32 R238, R238, -0x2daee0ad, RZ ;  /* 0xd2511f53eeee7825 */ /* 0x000fe200078e00ff */
[----:B------:R-:W-:Y:S01]  /*10880*/  LOP3.LUT R36, R115, UR6, R240, 0x96, !PT ;  /* 0x0000000673247c12 */ /* 0x000fe2000f8e96f0 */
[----:B------:R-:W-:Y:S02]  /*10890*/  MUFU.EX2 R143, R143 ;  /* 0x0000008f008f7308 */ /* 0x000fe40000000800 */
[----:B------:R-:W-:Y:S03]  /*108a0*/  IMAD.WIDE.U32 R108, R108, -0x2daee0ad, RZ ;  /* 0xd2511f536c6c7825 */ /* 0x000fe600078e00ff */
[----:B------:R-:W-:Y:S01]  /*108b0*/  LOP3.LUT R41, R239, UR8, R38, 0x96, !PT ;  /* 0x00000008ef297c12 */ /* 0x000fe2000f8e9626 */
[C---:B------:R-:W-:Y:S01]  /*108c0*/  HMMA.16816.F32.BF16 R80, R96.reuse, R104, R80 ;  /* 0x000000686050723c */ /* 0x040fe20000041850 */
[----:B------:R-:W-:Y:S01]  /*108d0*/  IMAD.WIDE.U32 R120, R36, -0x326172a9, RZ ;  /* 0xcd9e8d5724787825 */ /* 0x000fe200078e00ff */
[----:B------:R-:W-:Y:S01]  /*108e0*/  LOP3.LUT R42, R109, UR6, R238, 0x96, !PT ;  /* 0x000000066d2a7c12 */ /* 0x000fe2000f8e96ee */
[----:B------:R-:W1:Y:S01]  /*108f0*/  LDSM.16.MT88.4 R36, [R184+0x6800] ;  /* 0x00680000b824783b */ /* 0x000e620000004200 */
[----:B------:R-:W4:Y:S04]  /*10900*/  MUFU.EX2 R149, R149 ;  /* 0x0000009500957308 */ /* 0x000f280000000800 */
[-C--:B------:R-:W-:Y:S01]  /*10910*/  HMMA.16816.F32.BF16 R24, R96, R106.reuse, R24 ;  /* 0x0000006a6018723c */ /* 0x080fe20000041818 */
[----:B------:R-:W-:Y:S03]  /*10920*/  IMAD.WIDE.U32 R110, R40, -0x326172a9, RZ ;  /* 0xcd9e8d57286e7825 */ /* 0x000fe600078e00ff */
[----:B------:R-:W-:Y:S01]  /*10930*/  LOP3.LUT R115, R120, 0xffff, RZ, 0xc0, !PT ;  /* 0x0000ffff78737812 */ /* 0x000fe200078ec0ff */
[----:B------:R-:W-:Y:S01]  /*10940*/  IMAD.WIDE.U32 R118, R42, -0x326172a9, RZ ;  /* 0xcd9e8d572a767825 */ /* 0x000fe200078e00ff */
[----:B------:R-:W-:Y:S02]  /*10950*/  LOP3.LUT R40, R121, UR16, R110, 0x96, !PT ;  /* 0x0000001079287c12 */ /* 0x000fe4000f8e966e */
[C---:B------:R-:W-:Y:S01]  /*10960*/  HMMA.16816.F32.BF16 R84, R100.reuse, R106, R84 ;  /* 0x0000006a6454723c */ /* 0x040fe20000041854 */
[----:B------:R-:W-:Y:S01]  /*10970*/  IMAD.WIDE.U32 R104, R41, -0x326172a9, RZ ;  /* 0xcd9e8d5729687825 */ /* 0x000fe200078e00ff */
[----:B------:R-:W-:Y:S02]  /*10980*/  MUFU.EX2 R243, R243 ;  /* 0x000000f300f37308 */ /* 0x000fe40000000800 */
[----:B------:R-:W-:Y:S01]  /*10990*/  SHF.R.U32.HI R117, RZ, 0x10, R118 ;  /* 0x00000010ff757819 */ /* 0x000fe20000011676 */
[--C-:B------:R-:W-:Y:S01]  /*109a0*/  FFMA.FTZ R239, R44, c[0x0][0x23c], -R168.reuse ;  /* 0x00008f002cef7a23 */ /* 0x100fe200000108a8 */
[C---:B------:R-:W-:Y:S01]  /*109b0*/  LOP3.LUT R110, R118.reuse, 0xffff, RZ, 0xc0, !PT ;  /* 0x0000ffff766e7812 */ /* 0x040fe200078ec0ff */
[----:B------:R-:W-:Y:S01]  /*109c0*/  FFMA.FTZ R240, R45, c[0x0][0x23c], -R168 ;  /* 0x00008f002df07a23 */ /* 0x000fe200000108a8 */
[----:B------:R-:W-:Y:S01]  /*109d0*/  SHF.R.U32.HI R44, RZ, 0x18, R118 ;  /* 0x00000018ff2c7819 */ /* 0x000fe20000011676 */
[--C-:B------:R-:W-:Y:S03]  /*109e0*/  FFMA.FTZ R238, R43, c[0x0][0x23c], -R167.reuse ;  /* 0x00008f002bee7a23 */ /* 0x100fe600000108a7 */
[----:B------:R-:W-:Y:S01]  /*109f0*/  LOP3.LUT R41, R119, UR16, R104, 0x96, !PT ;  /* 0x0000001077297c12 */ /* 0x000fe2000f8e9668 */
[--C-:B------:R-:W-:Y:S01]  /*10a00*/  FFMA.FTZ R241, R47, c[0x0][0x23c], -R167.reuse ;  /* 0x00008f002ff17a23 */ /* 0x100fe200000108a7 */
[----:B------:R-:W-:Y:S01]  /*10a10*/  LOP3.LUT R104, R117, 0xff, RZ, 0xc0, !PT ;  /* 0x000000ff75687812 */ /* 0x000fe200078ec0ff */
[----:B------:R-:W-:Y:S01]  /*10a20*/  MUFU.EX2 R239, R239 ;  /* 0x000000ef00ef7308 */ /* 0x000fe20000000800 */
[----:B------:R-:W-:Y:S01]  /*10a30*/  SHF.R.U32.HI R113, RZ, 0x10, R120 ;  /* 0x00000010ff717819 */ /* 0x000fe20000011678 */
[----:B------:R-:W-:Y:S01]  /*10a40*/  FFMA.FTZ R167, R63, c[0x0][0x23c], -R167 ;  /* 0x00008f003fa77a23 */ /* 0x000fe200000108a7 */
[----:B------:R-:W-:Y:S01]  /*10a50*/  LOP3.LUT R109, R118, 0xff, RZ, 0xc0, !PT ;  /* 0x000000ff766d7812 */ /* 0x000fe200078ec0ff */
[----:B------:R-:W-:Y:S01]  /*10a60*/  FFMA.FTZ R168, R61, c[0x0][0x23c], -R168 ;  /* 0x00008f003da87a23 */ /* 0x000fe200000108a8 */
[----:B------:R-:W-:Y:S01]  /*10a70*/  LOP3.LUT R45, R40, 0xffff, RZ, 0xc0, !PT ;  /* 0x0000ffff282d7812 */ /* 0x000fe200078ec0ff */
[----:B------:R-:W-:Y:S01]  /*10a80*/  FFMA.FTZ R163, R0, R218, R163 ;  /* 0x000000da00a37223 */ /* 0x000fe200000100a3 */
[----:B------:R-:W-:Y:S01]  /*10a90*/  SHF.R.U32.HI R110, RZ, 0x8, R110 ;  /* 0x00000008ff6e7819 */ /* 0x000fe2000001166e */
[----:B------:R-:W-:Y:S01]  /*10aa0*/  FADD.FTZ R153, R154, R153 ;  /* 0x000000999a997221 */ /* 0x000fe20000010000 */
[----:B------:R-:W-:Y:S01]  /*10ab0*/  PRMT R104, R104, 0x5410, R44 ;  /* 0x0000541068687816 */ /* 0x000fe2000000002c */
[----:B------:R-:W-:Y:S01]  /*10ac0*/  MUFU.EX2 R240, R240 ;  /* 0x000000f000f07308 */ /* 0x000fe20000000800 */
[----:B------:R-:W-:Y:S01]  /*10ad0*/  SHF.R.U32.HI R44, RZ, 0x10, R40 ;  /* 0x00000010ff2c7819 */ /* 0x000fe20000011628 */
[----:B------:R-:W-:Y:S01]  /*10ae0*/  FADD.FTZ R155, R156, R155 ;  /* 0x0000009b9c9b7221 */ /* 0x000fe20000010000 */
[----:B------:R-:W-:Y:S01]  /*10af0*/  SHF.R.U32.HI R115, RZ, 0x8, R115 ;  /* 0x00000008ff737819 */ /* 0x000fe20000011673 */
[----:B------:R-:W-:Y:S01]  /*10b00*/  FADD.FTZ R161, R162, R161 ;  /* 0x000000a1a2a17221 */ /* 0x000fe20000010000 */
[-C--:B-1----:R-:W-:Y:S01]  /*10b10*/  HMMA.16816.F32.BF16 R28, R100, R36.reuse, R28 ;  /* 0x00000024641c723c */ /* 0x082fe2000004181c */
[----:B------:R-:W-:Y:S01]  /*10b20*/  LOP3.LUT R113, R113, 0xff, RZ, 0xc0, !PT ;  /* 0x000000ff71717812 */ /* 0x000fe200078ec0ff */
[----:B------:R-:W-:Y:S01]  /*10b30*/  FADD.FTZ R163, R164, R163 ;  /* 0x000000a3a4a37221 */ /* 0x000fe20000010000 */
[----:B------:R-:W-:Y:S01]  /*10b40*/  LOP3.LUT R42, R120, 0xff, RZ, 0xc0, !PT ;  /* 0x000000ff782a7812 */ /* 0x000fe200078ec0ff */
[----:B------:R-:W-:Y:S01]  /*10b50*/  FADD.FTZ R153, R137, R153 ;  /* 0x0000009989997221 */ /* 0x000fe20000010000 */
[----:B------:R-:W-:Y:S01]  /*10b60*/  SHF.R.U32.HI R43, RZ, 0x18, R120 ;  /* 0x00000018ff2b7819 */ /* 0x000fe20000011678 */
[----:B------:R-:W1:Y:S01]  /*10b70*/  MUFU.EX2 R238, R238 ;  /* 0x000000ee00ee7308 */ /* 0x000e620000000800 */
[----:B------:R-:W-:Y:S01]  /*10b80*/  PRMT R109, R109, 0x5410, R110 ;  /* 0x000054106d6d7816 */ /* 0x000fe2000000006e */
[C---:B------:R-:W-:Y:S01]  /*10b90*/  HMMA.16816.F32.BF16 R88, R96.reuse, R36, R88 ;  /* 0x000000246058723c */ /* 0x040fe20000041858 */
[----:B------:R-:W-:Y:S03]  /*10ba0*/  LOP3.LUT R117, R40, 0xff, RZ, 0xc0, !PT ;  /* 0x000000ff28757812 */ /* 0x000fe600078ec0ff */
[----:B------:R-:W-:Y:S01]  /*10bb0*/  SHF.R.U32.HI R106, RZ, 0x10, R41 ;  /* 0x00000010ff6a7819 */ /* 0x000fe20000011629 */
[----:B------:R-:W-:Y:S01]  /*10bc0*/  FADD.FTZ R155, R139, R155 ;  /* 0x0000009b8b9b7221 */ /* 0x000fe20000010000 */
[----:B------:R-:W-:Y:S01]  /*10bd0*/  LOP3.LUT R107, R41, 0xff, RZ, 0xc0, !PT ;  /* 0x000000ff296b7812 */ /* 0x000fe200078ec0ff */
[----:B------:R-:W-:Y:S01]  /*10be0*/  FADD.FTZ R161, R157, R161 ;  /* 0x000000a19da17221 */ /* 0x000fe20000010000 */
[-C--:B------:R-:W-:Y:S01]  /*10bf0*/  HMMA.16816.F32.BF16 R92, R96, R38.reuse, R92 ;  /* 0x00000026605c723c */ /* 0x080fe2000004185c */
[----:B------:R-:W-:Y:S01]  /*10c00*/  SHF.R.U32.HI R110, RZ, 0x18, R41 ;  /* 0x00000018ff6e7819 */ /* 0x000fe20000011629 */
[----:B------:R-:W5:Y:S02]  /*10c10*/  MUFU.EX2 R241, R241 ;  /* 0x000000f100f17308 */ /* 0x000f640000000800 */
[----:B------:R-:W-:Y:S01]  /*10c20*/  PRMT R42, R42, 0x5410, R115 ;  /* 0x000054102a2a7816 */ /* 0x000fe20000000073 */
[----:B------:R-:W-:Y:S01]  /*10c30*/  FADD.FTZ R163, R159, R163 ;  /* 0x000000a39fa37221 */ /* 0x000fe20000010000 */
[----:B------:R-:W-:Y:S01]  /*10c40*/  SHF.R.U32.HI R115, RZ, 0x18, R40 ;  /* 0x00000018ff737819 */ /* 0x000fe20000011628 */
[----:B------:R-:W-:Y:S01]  /*10c50*/  FADD.FTZ R153, R138, R153 ;  /* 0x000000998a997221 */ /* 0x000fe20000010000 */
[----:B------:R-:W-:Y:S01]  /*10c60*/  HMMA.16816.F32.BF16 R48, R100, R38, R48 ;  /* 0x000000266430723c */ /* 0x000fe20000041830 */
[----:B------:R-:W-:Y:S03]  /*10c70*/  SHF.R.U32.HI R40, RZ, 0x8, R45 ;  /* 0x00000008ff287819 */ /* 0x000fe6000001162d */
[----:B------:R-:W-:Y:S01]  /*10c80*/  PRMT R43, R113, 0x5410, R43 ;  /* 0x00005410712b7816 */ /* 0x000fe2000000002b */
[--C-:B------:R-:W-:Y:S01]  /*10c90*/  HSET2.LE.AND R42, R42, R216.reuse, PT ;  /* 0x000000d82a2a7233 */ /* 0x100fe20003803000 */
[----:B------:R-:W-:Y:S01]  /*10ca0*/  LOP3.LUT R113, R41, 0xffff, RZ, 0xc0, !PT ;  /* 0x0000ffff29717812 */ /* 0x000fe200078ec0ff */
[--C-:B------:R-:W-:Y:S01]  /*10cb0*/  HSET2.LE.AND R38, R109, R216.reuse, PT ;  /* 0x000000d86d267233 */ /* 0x100fe20003803000 */
[----:B------:R-:W-:Y:S01]  /*10cc0*/  LOP3.LUT R41, R44, 0xff, RZ, 0xc0, !PT ;  /* 0x000000ff2c297812 */ /* 0x000fe200078ec0ff */
[--C-:B------:R-:W-:Y:S01]  /*10cd0*/  HSET2.LE.AND R43, R43, R216.reuse, PT ;  /* 0x000000d82b2b7233 */ /* 0x100fe20003803000 */
[----:B------:R-:W5:Y:S01]  /*10ce0*/  LDSM.16.MT88.4 R44, [R188+0x7000] ;  /* 0x00700000bc2c783b */ /* 0x000f620000004200 */
[----:B------:R-:W1:Y:S01]  /*10cf0*/  MUFU.EX2 R244, R244 ;  /* 0x000000f400f47308 */ /* 0x000e620000000800 */
[----:B------:R-:W-:Y:S01]  /*10d00*/  SHF.R.U32.HI R113, RZ, 0x8, R113 ;  /* 0x00000008ff717819 */ /* 0x000fe20000011671 */
[--C-:B------:R-:W-:Y:S01]  /*10d10*/  HSET2.LE.AND R39, R104, R216.reuse, PT ;  /* 0x000000d868277233 */ /* 0x100fe20003803000 */
[----:B------:R-:W-:Y:S01]  /*10d20*/  PRMT R40, R117, 0x5410, R40 ;  /* 0x0000541075287816 */ /* 0x000fe20000000028 */
[----:B------:R-:W-:Y:S01]  /*10d30*/  FADD.FTZ R155, R152, R155 ;  /* 0x0000009b989b7221 */ /* 0x000fe20000010000 */
[----:B------:R-:W-:Y:S01]  /*10d40*/  PRMT R107, R107, 0x5410, R113 ;  /* 0x000054106b6b7816 */ /* 0x000fe20000000071 */
[----:B------:R-:W-:Y:S01]  /*10d50*/  FADD.FTZ R161, R158, R161 ;  /* 0x000000a19ea17221 */ /* 0x000fe20000010000 */
[----:B------:R-:W-:Y:S01]  /*10d60*/  LOP3.LUT R106, R106, 0xff, RZ, 0xc0, !PT ;  /* 0x000000ff6a6a7812 */ /* 0x000fe200078ec0ff */
[--C-:B------:R-:W-:Y:S01]  /*10d70*/  HSET2.LE.AND R40, R40, R216.reuse, PT ;  /* 0x000000d828287233 */ /* 0x100fe20003803000 */
[----:B------:R-:W-:Y:S01]  /*10d80*/  F2FP.BF16.PACK_AB R36, R140, R148 ;  /* 0x000000948c24723e */ /* 0x000fe200000010ff */
[----:B------:R-:W-:Y:S01]  /*10d90*/  MUFU.EX2 R245, R245 ;  /* 0x000000f500f57308 */ /* 0x000fe20000000800 */
[----:B------:R-:W-:Y:S01]  /*10da0*/  PRMT R41, R41, 0x5410, R115 ;  /* 0x0000541029297816 */ /* 0x000fe20000000073 */
[----:B------:R-:W-:Y:S01]  /*10db0*/  FADD.FTZ R163, R160, R163 ;  /* 0x000000a3a0a37221 */ /* 0x000fe20000010000 */
[----:B--2---:R-:W-:Y:S01]  /*10dc0*/  F2FP.BF16.PACK_AB R37, R236, R235 ;  /* 0x000000ebec25723e */ /* 0x004fe200000010ff */
[----:B------:R-:W-:Y:S01]  /*10dd0*/  FADD.FTZ R153, R146, R153 ;  /* 0x0000009992997221 */ /* 0x000fe20000010000 */
[----:B------:R-:W-:Y:S01]  /*10de0*/  PRMT R106, R106, 0x5410, R110 ;  /* 0x000054106a6a7816 */ /* 0x000fe2000000006e */
[--C-:B------:R-:W-:Y:S01]  /*10df0*/  HSET2.LE.AND R41, R41, R216.reuse, PT ;  /* 0x000000d829297233 */ /* 0x100fe20003803000 */
[----:B------:R-:W-:Y:S01]  /*10e00*/  LOP3.LUT R43, R43, R36, RZ, 0xc0, !PT ;  /* 0x000000242b2b7212 */ /* 0x000fe200078ec0ff */
[--C-:B------:R-:W-:Y:S01]  /*10e10*/  HSET2.LE.AND R36, R107, R216.reuse, PT ;  /* 0x000000d86b247233 */ /* 0x100fe20003803000 */
[----:B------:R-:W-:Y:S01]  /*10e20*/  LOP3.LUT R42, R42, R37, RZ, 0xc0, !PT ;  /* 0x000000252a2a7212 */ /* 0x000fe200078ec0ff */
[----:B------:R-:W2:Y:S01]  /*10e30*/  MUFU.EX2 R246, R246 ;  /* 0x000000f600f67308 */ /* 0x000ea20000000800 */
[----:B---3--:R-:W-:Y:S01]  /*10e40*/  F2FP.BF16.PACK_AB R37, R151, R150 ;  /* 0x000000969725723e */ /* 0x008fe200000010ff */
[----:B------:R-:W-:Y:S01]  /*10e50*/  FADD.FTZ R155, R169, R155 ;  /* 0x0000009ba99b7221 */ /* 0x000fe20000010000 */
[----:B----4-:R-:W-:Y:S01]  /*10e60*/  F2FP.BF16.PACK_AB R96, R149, R143 ;  /* 0x0000008f9560723e */ /* 0x010fe200000010ff */
[----:B------:R-:W-:Y:S01]  /*10e70*/  FADD.FTZ R161, R171, R161 ;  /* 0x000000a1aba17221 */ /* 0x000fe20000010000 */
[----:B------:R-:W-:Y:S01]  /*10e80*/  LOP3.LUT R40, R40, R64, RZ, 0xc0, !PT ;  /* 0x0000004028287212 */ /* 0x000fe200078ec0ff */
[----:B------:R-:W-:Y:S01]  /*10e90*/  FADD.FTZ R163, R174, R163 ;  /* 0x000000a3aea37221 */ /* 0x000fe20000010000 */
[----:B------:R-:W3:Y:S01]  /*10ea0*/  LDSM.16.MT88.4 R64, [R186+0x7000] ;  /* 0x00700000ba40783b */ /* 0x000ee20000004200 */
[----:B------:R-:W-:Y:S01]  /*10eb0*/  LOP3.LUT R36, R36, R37, RZ, 0xc0, !PT ;  /* 0x0000002524247212 */ /* 0x000fe200078ec0ff */
[--C-:B------:R-:W-:Y:S01]  /*10ec0*/  HSET2.LE.AND R37, R106, R216.reuse, PT ;  /* 0x000000d86a257233 */ /* 0x100fe20003803000 */
[----:B------:R-:W-:Y:S01]  /*10ed0*/  LOP3.LUT R41, R41, R96, RZ, 0xc0, !PT ;  /* 0x0000006029297212 */ /* 0x000fe200078ec0ff */
[----:B------:R-:W4:Y:S01]  /*10ee0*/  MUFU.EX2 R247, R247 ;  /* 0x000000f700f77308 */ /* 0x000f220000000800 */
[----:B-1----:R-:W-:Y:S01]  /*10ef0*/  F2FP.BF16.PACK_AB R96, R238, R237 ;  /* 0x000000edee60723e */ /* 0x002fe200000010ff */
[----:B------:R-:W-:Y:S01]  /*10f00*/  FADD.FTZ R153, R147, R153 ;  /* 0x0000009993997221 */ /* 0x000fe20000010000 */
[----:B------:R-:W-:Y:S01]  /*10f10*/  F2FP.BF16.PACK_AB R97, R240, R239 ;  /* 0x000000eff061723e */ /* 0x000fe200000010ff */
[----:B------:R-:W-:Y:S01]  /*10f20*/  FADD.FTZ R155, R170, R155 ;  /* 0x0000009baa9b7221 */ /* 0x000fe20000010000 */
[----:B------:R-:W-:Y:S01]  /*10f30*/  LOP3.LUT R37, R37, R96, RZ, 0xc0, !PT ;  /* 0x0000006025257212 */ /* 0x000fe200078ec0ff */
[----:B------:R-:W-:Y:S01]  /*10f40*/  FADD.FTZ R161, R172, R161 ;  /* 0x000000a1aca17221 */ /* 0x000fe20000010000 */
[----:B-----5:R-:W-:Y:S01]  /*10f50*/  F2FP.BF16.PACK_AB R96, R241, R242 ;  /* 0x000000f2f160723e */ /* 0x020fe200000010ff */
[-C--:B------:R-:W-:Y:S01]  /*10f60*/  HMMA.16816.F32.BF16 R4, R40, R44.reuse, R4 ;  /* 0x0000002c2804723c */ /* 0x080fe20000041804 */
[----:B------:R-:W-:Y:S01]  /*10f70*/  LOP3.LUT R38, R38, R97, RZ, 0xc0, !PT ;  /* 0x0000006126267212 */ /* 0x000fe200078ec0ff */
[----:B------:R-:W1:Y:S01]  /*10f80*/  MUFU.EX2 R175, R175 ;  /* 0x000000af00af7308 */ /* 0x000e620000000800 */
[----:B------:R-:W-:Y:S01]  /*10f90*/  LOP3.LUT R39, R39, R96, RZ, 0xc0, !PT ;  /* 0x0000006027277212 */ /* 0x000fe200078ec0ff */
[----:B------:R-:W-:Y:S01]  /*10fa0*/  FADD.FTZ R163, R176, R163 ;  /* 0x000000a3b0a37221 */ /* 0x000fe20000010000 */
[----:B------:R-:W5:Y:S01]  /*10fb0*/  LDSM.16.MT88.4 R96, [R185+0x7000] ;  /* 0x00700000b960783b */ /* 0x000f620000004200 */
[----:B------:R-:W-:Y:S01]  /*10fc0*/  LOP3.LUT R110, R111, UR7, R116, 0x96, !PT ;  /* 0x000000076f6e7c12 */ /* 0x000fe2000f8e9674 */
[----:B------:R-:W-:Y:S01]  /*10fd0*/  FADD.FTZ R153, R165, R153 ;  /* 0x00000099a5997221 */ /* 0x000fe20000010000 */
[----:B------:R-:W-:Y:S01]  /*10fe0*/  LOP3.LUT R100, R105, UR7, R112, 0x96, !PT ;  /* 0x0000000769647c12 */ /* 0x000fe2000f8e9670 */
[----:B------:R-:W-:Y:S01]  /*10ff0*/  FADD.FTZ R155, R144, R155 ;  /* 0x0000009b909b7221 */ /* 0x000fe20000010000 */
[C---:B------:R-:W-:Y:S02]  /*11000*/  HMMA.16816.F32.BF16 R8, R36.reuse, R44, R8 ;  /* 0x0000002c2408723c */ /* 0x040fe40000041808 */
[----:B------:R-:W-:Y:S01]  /*11010*/  IMAD.WIDE.U32 R110, R110, -0x2daee0ad, RZ ;  /* 0xd2511f536e6e7825 */ /* 0x000fe200078e00ff */
[----:B------:R-:W-:Y:S01]  /*11020*/  LDSM.16.MT88.4 R116, [R188+0x7800] ;  /* 0x00780000bc74783b */ /* 0x000fe20000004200 */
[----:B------:R-:W1:Y:S02]  /*11030*/  MUFU.EX2 R248, R248 ;  /* 0x000000f800f87308 */ /* 0x000e640000000800 */
[----:B------:R-:W-:Y:S01]  /*11040*/  IMAD.WIDE.U32 R100, R100, -0x2daee0ad, RZ ;  /* 0xd2511f5364647825 */ /* 0x000fe200078e00ff */
[C---:B------:R-:W-:Y:S01]  /*11050*/  LOP3.LUT R54, R110.reuse, 0xffff, RZ, 0xc0, !PT ;  /* 0x0000ffff6e367812 */ /* 0x040fe200078ec0ff */
[-C--:B------:R-:W-:Y:S01]  /*11060*/  HMMA.16816.F32.BF16 R12, R36, R46.reuse, R12 ;  /* 0x0000002e240c723c */ /* 0x080fe2000004180c */
[----:B------:R-:W-:Y:S03]  /*11070*/  LOP3.LUT R114, R111, UR17, R114, 0x96, !PT ;  /* 0x000000116f727c12 */ /* 0x000fe6000f8e9672 */
[----:B------:R-:W-:Y:S01]  /*11080*/  LOP3.LUT R52, R101, UR17, R108, 0x96, !PT ;  /* 0x0000001165347c12 */ /* 0x000fe2000f8e966c */
[----:B------:R-:W-:Y:S01]  /*11090*/  FADD.FTZ R161, R177, R161 ;  /* 0x000000a1b1a17221 */ /* 0x000fe20000010000 */
[----:B------:R-:W-:Y:S01]  /*110a0*/  LOP3.LUT R53, R110, 0xff, RZ, 0xc0, !PT ;  /* 0x000000ff6e357812 */ /* 0x000fe200078ec0ff */
[----:B------:R-:W-:Y:S01]  /*110b0*/  MUFU.EX2 R173, R173 ;  /* 0x000000ad00ad7308 */ /* 0x000fe20000000800 */
[C---:B------:R-:W-:Y:S01]  /*110c0*/  HMMA.16816.F32.BF16 R16, R40.reuse, R46, R16 ;  /* 0x0000002e2810723c */ /* 0x040fe20000041810 */
[----:B------:R-:W1:Y:S03]  /*110d0*/  LDSM.16.MT88.4 R44, [R184+0x7000] ;  /* 0x00700000b82c783b */ /* 0x000e660000004200 */
[----:B------:R-:W-:Y:S01]  /*110e0*/  LOP3.LUT R63, R52, 0xff, RZ, 0xc0, !PT ;  /* 0x000000ff343f7812 */ /* 0x000fe200078ec0ff */
[----:B------:R-:W-:Y:S01]  /*110f0*/  FADD.FTZ R163, R179, R163 ;  /* 0x000000a3b3a37221 */ /* 0x000fe20000010000 */
[----:B------:R-:W-:Y:S01]  /*11100*/  LOP3.LUT R55, R100, 0xffff, RZ, 0xc0, !PT ;  /* 0x0000ffff64377812 */ /* 0x000fe200078ec0ff */
[----:B------:R-:W-:Y:S01]  /*11110*/  FADD.FTZ R153, R166, R153 ;  /* 0x00000099a6997221 */ /* 0x000fe20000010000 */
[-C--:B---3--:R-:W-:Y:S01]  /*11120*/  HMMA.16816.F32.BF16 R32, R40, R64.reuse, R32 ;  /* 0x000000402820723c */ /* 0x088fe20000041820 */
[----:B------:R-:W3:Y:S03]  /*11130*/  MUFU.EX2 R56, R56 ;  /* 0x0000003800387308 */ /* 0x000ee60000000800 */
[----:B------:R-:W-:Y:S01]  /*11140*/  SHF.R.U32.HI R55, RZ, 0x8, R55 ;  /* 0x00000008ff377819 */ /* 0x000fe20000011637 */
[----:B------:R-:W-:Y:S02]  /*11150*/  FADD.FTZ R155, R145, R155 ;  /* 0x0000009b919b7221 */ /* 0x000fe40000010000 */
[----:B------:R-:W-:Y:S01]  /*11160*/  FADD.FTZ R161, R178, R161 ;  /* 0x000000a1b2a17221 */ /* 0x000fe20000010000 */
[C---:B------:R-:W-:Y:S01]  /*11170*/  HMMA.16816.F32.BF16 R68, R36.reuse, R64, R68 ;  /* 0x000000402444723c */ /* 0x040fe20000041844 */
[----:B------:R-:W-:Y:S02]  /*11180*/  FADD.FTZ R163, R234, R163 ;  /* 0x000000a3eaa37221 */ /* 0x000fe40000010000 */
[----:B------:R-:W-:Y:S01]  /*11190*/  MUFU.EX2 R57, R57 ;  /* 0x0000003900397308 */ /* 0x000fe20000000800 */
[----:B------:R-:W-:Y:S02]  /*111a0*/  FADD.FTZ R153, R141, R153 ;  /* 0x000000998d997221 */ /* 0x000fe40000010000 */
[----:B------:R-:W-:Y:S01]  /*111b0*/  FADD.FTZ R155, R143, R155 ;  /* 0x0000009b8f9b7221 */ /* 0x000fe20000010000 */
[--C-:B------:R-:W-:Y:S01]  /*111c0*/  SHF.R.U32.HI R64, RZ, 0x10, R110.reuse ;  /* 0x00000010ff407819 */ /* 0x100fe2000001166e */
[-C--:B------:R-:W-:Y:S01]  /*111d0*/  HMMA.16816.F32.BF16 R72, R36, R66.reuse, R72 ;  /* 0x000000422448723c */ /* 0x080fe20000041848 */
[----:B------:R-:W-:Y:S02]  /*111e0*/  SHF.R.U32.HI R65, RZ, 0x18, R110 ;  /* 0x00000018ff417819 */ /* 0x000fe4000001166e */
[----:B------:R-:W1:Y:S01]  /*111f0*/  LDSM.16.MT88.4 R108, [R186+0x7800] ;  /* 0x00780000ba6c783b */ /* 0x000e620000004200 */
[----:B------:R-:W-:Y:S01]  /*11200*/  FADD.FTZ R161, R150, R161 ;  /* 0x000000a196a17221 */ /* 0x000fe20000010000 */
[----:B------:R-:W1:Y:S01]  /*11210*/  MUFU.EX2 R58, R58 ;  /* 0x0000003a003a7308 */ /* 0x000e620000000800 */
[----:B------:R-:W-:Y:S02]  /*11220*/  FADD.FTZ R163, R237, R163 ;  /* 0x000000a3eda37221 */ /* 0x000fe40000010000 */
[C---:B------:R-:W-:Y:S01]  /*11230*/  HMMA.16816.F32.BF16 R20, R40.reuse, R66, R20 ;  /* 0x000000422814723c */ /* 0x040fe20000041814 */
[----:B------:R-:W-:Y:S03]  /*11240*/  FADD.FTZ R153, R142, R153 ;  /* 0x000000998e997221 */ /* 0x000fe60000010000 */
[----:B------:R-:W-:Y:S02]  /*11250*/  FADD.FTZ R155, R149, R155 ;  /* 0x0000009b959b7221 */ /* 0x000fe40000010000 */
[----:B------:R-:W-:Y:S01]  /*11260*/  FADD.FTZ R161, R151, R161 ;  /* 0x000000a197a17221 */ /* 0x000fe20000010000 */
[----:B------:R-:W-:Y:S01]  /*11270*/  LOP3.LUT R67, R64, 0xff, RZ, 0xc0, !PT ;  /* 0x000000ff40437812 */ /* 0x000fe200078ec0ff */
[-C--:B-----5:R-:W-:Y:S01]  /*11280*/  HMMA.16816.F32.BF16 R76, R40, R96.reuse, R76 ;  /* 0x00000060284c723c */ /* 0x0a0fe2000004184c */
[----:B------:R-:W-:Y:S01]  /*11290*/  LOP3.LUT R64, R100, 0xff, RZ, 0xc0, !PT ;  /* 0x000000ff64407812 */ /* 0x000fe200078ec0ff */
[----:B------:R-:W5:Y:S02]  /*112a0*/  MUFU.EX2 R59, R59 ;  /* 0x0000003b003b7308 */ /* 0x000f640000000800 */
[----:B------:R-:W-:Y:S01]  /*112b0*/  PRMT R65, R67, 0x5410, R65 ;  /* 0x0000541043417816 */ /* 0x000fe20000000041 */
[----:B------:R-:W-:Y:S01]  /*112c0*/  FADD.FTZ R163, R238, R163 ;  /* 0x000000a3eea37221 */ /* 0x000fe20000010000 */
[----:B------:R-:W-:Y:S01]  /*112d0*/  PRMT R64, R64, 0x5410, R55 ;  /* 0x0000541040407816 */ /* 0x000fe20000000037 */
[----:B------:R-:W-:Y:S01]  /*112e0*/  FADD.FTZ R153, R235, R153 ;  /* 0x00000099eb997221 */ /* 0x000fe20000010000 */
[C---:B------:R-:W-:Y:S01]  /*112f0*/  HMMA.16816.F32.BF16 R80, R36.reuse, R96, R80 ;  /* 0x000000602450723c */ /* 0x040fe20000041850 */
[----:B------:R-:W-:Y:S03]  /*11300*/  SHF.R.U32.HI R66, RZ, 0x10, R100 ;  /* 0x00000010ff427819 */ /* 0x000fe60000011664 */
[----:B------:R-:W-:Y:S01]  /*11310*/  MUFU.EX2 R60, R60 ;  /* 0x0000003c003c7308 */ /* 0x000fe20000000800 */
[----:B------:R-:W-:Y:S01]  /*11320*/  LOP3.LUT R61, R66, 0xff, RZ, 0xc0, !PT ;  /* 0x000000ff423d7812 */ /* 0x000fe200078ec0ff */
[----:B------:R-:W-:Y:S01]  /*11330*/  FADD.FTZ R155, R148, R155 ;  /* 0x0000009b949b7221 */ /* 0x000fe20000010000 */
[----:B------:R-:W-:Y:S01]  /*11340*/  SHF.R.U32.HI R96, RZ, 0x8, R54 ;  /* 0x00000008ff607819 */ /* 0x000fe20000011636 */
[-C--:B------:R-:W-:Y:S01]  /*11350*/  HMMA.16816.F32.BF16 R24, R36, R98.reuse, R24 ;  /* 0x000000622418723c */ /* 0x080fe20000041818 */
[----:B------:R-:W-:Y:S03]  /*11360*/  SHF.R.U32.HI R54, RZ, 0x18, R100 ;  /* 0x00000018ff367819 */ /* 0x000fe60000011664 */
[----:B------:R-:W-:Y:S01]  /*11370*/  PRMT R53, R53, 0x5410, R96 ;  /* 0x0000541035357816 */ /* 0x000fe20000000060 */
[----:B------:R-:W-:Y:S01]  /*11380*/  FADD.FTZ R161, R239, R161 ;  /* 0x000000a1efa17221 */ /* 0x000fe20000010000 */
[----:B------:R-:W-:Y:S01]  /*11390*/  PRMT R61, R61, 0x5410, R54 ;  /* 0x000054103d3d7816 */ /* 0x000fe20000000036 */
[----:B------:R-:W2:Y:S01]  /*113a0*/  MUFU.EX2 R168, R168 ;  /* 0x000000a800a87308 */ /* 0x000ea20000000800 */
[C---:B------:R-:W-:Y:S01]  /*113b0*/  HMMA.16816.F32.BF16 R84, R40.reuse, R98, R84 ;  /* 0x000000622854723c */ /* 0x040fe20000041854 */
[----:B------:R-:W-:Y:S03]  /*113c0*/  LOP3.LUT R54, R52, 0xffff, RZ, 0xc0, !PT ;  /* 0x0000ffff34367812 */ /* 0x000fe600078ec0ff */
[----:B------:R-:W-:Y:S01]  /*113d0*/  LOP3.LUT R96, R114, 0xff, RZ, 0xc0, !PT ;  /* 0x000000ff72607812 */ /* 0x000fe200078ec0ff */
[----:B------:R-:W-:Y:S01]  /*113e0*/  FADD.FTZ R163, R242, R163 ;  /* 0x000000a3f2a37221 */ /* 0x000fe20000010000 */
[----:B------:R-:W-:Y:S01]  /*113f0*/  SHF.R.U32.HI R54, RZ, 0x8, R54 ;  /* 0x00000008ff367819 */ /* 0x000fe20000011636 */
[--C-:B------:R-:W-:Y:S01]  /*11400*/  HSET2.LE.AND R98, R53, R216.reuse, PT ;  /* 0x000000d835627233 */ /* 0x100fe20003803000 */
[-C--:B-1----:R-:W-:Y:S01]  /*11410*/  HMMA.16816.F32.BF16 R28, R40, R44.reuse, R28 ;  /* 0x0000002c281c723c */ /* 0x082fe2000004181c */
[--C-:B------:R-:W-:Y:S01]  /*11420*/  HSET2.LE.AND R99, R65, R216.reuse, PT ;  /* 0x000000d841637233 */ /* 0x100fe20003803000 */
[----:B------:R-:W-:Y:S02]  /*11430*/  MUFU.EX2 R167, R167 ;  /* 0x000000a700a77308 */ /* 0x000fe40000000800 */
[----:B------:R-:W-:Y:S01]  /*11440*/  PRMT R63, R63, 0x5410, R54 ;  /* 0x000054103f3f7816 */ /* 0x000fe20000000036 */
[----:B------:R-:W-:Y:S01]  /*11450*/  FADD.FTZ R153, R236, R153 ;  /* 0x00000099ec997221 */ /* 0x000fe20000010000 */
[----:B------:R-:W-:Y:S01]  /*11460*/  LOP3.LUT R66, R114, 0xffff, RZ, 0xc0, !PT ;  /* 0x0000ffff72427812 */ /* 0x000fe200078ec0ff */
[----:B------:R-:W-:Y:S01]  /*11470*/  FADD.FTZ R155, R140, R155 ;  /* 0x0000009b8c9b7221 */ /* 0x000fe20000010000 */
[C---:B------:R-:W-:Y:S01]  /*11480*/  HMMA.16816.F32.BF16 R88, R36.reuse, R44, R88 ;  /* 0x0000002c2458723c */ /* 0x040fe20000041858 */
[--C-:B------:R-:W-:Y:S03]  /*11490*/  SHF.R.U32.HI R97, RZ, 0x10, R114.reuse ;  /* 0x00000010ff617819 */ /* 0x100fe60000011672 */
[----:B------:R1:W1:Y:S01]  /*114a0*/  MUFU.EX2 R45, R62 ;  /* 0x0000003e002d7308 */ /* 0x0002620000000800 */
[----:B------:R-:W-:Y:S01]  /*114b0*/  SHF.R.U32.HI R114, RZ, 0x18, R114 ;  /* 0x00000018ff727819 */ /* 0x000fe20000011672 */
[----:B------:R-:W-:Y:S01]  /*114c0*/  FADD.FTZ R161, R240, R161 ;  /* 0x000000a1f0a17221 */ /* 0x000fe20000010000 */
[----:B------:R-:W-:Y:S01]  /*114d0*/  SHF.R.U32.HI R66, RZ, 0x8, R66 ;  /* 0x00000008ff427819 */ /* 0x000fe20000011642 */
[-C--:B------:R-:W-:Y:S01]  /*114e0*/  HMMA.16816.F32.BF16 R92, R36, R46.reuse, R92 ;  /* 0x0000002e245c723c */ /* 0x080fe2000004185c */
[----:B------:R-:W-:Y:S03]  /*114f0*/  LOP3.LUT R97, R97, 0xff, RZ, 0xc0, !PT ;  /* 0x000000ff61617812 */ /* 0x000fe600078ec0ff */
[----:B------:R-:W-:Y:S01]  /*11500*/  PRMT R96, R96, 0x5410, R66 ;  /* 0x0000541060607816 */ /* 0x000fe20000000042 */
[----:B------:R-:W-:Y:S01]  /*11510*/  FADD.FTZ R163, R241, R163 ;  /* 0x000000a3f1a37221 */ /* 0x000fe20000010000 */
[----:B------:R-:W-:Y:S01]  /*11520*/  PRMT R97, R97, 0x5410, R114 ;  /* 0x0000541061617816 */ /* 0x000fe20000000072 */
[--C-:B------:R-:W-:Y:S01]  /*11530*/  HSET2.LE.AND R36, R63, R216.reuse, PT ;  /* 0x000000d83f247233 */ /* 0x100fe20003803000 */
[----:B------:R-:W-:Y:S01]  /*11540*/  HMMA.16816.F32.BF16 R48, R40, R46, R48 ;  /* 0x0000002e2830723c */ /* 0x000fe20000041830 */
[----:B------:R-:W-:Y:S03]  /*11550*/  F2FP.BF16.PACK_AB R44, R244, R243 ;  /* 0x000000f3f42c723e */ /* 0x000fe600000010ff */
[--C-:B------:R-:W-:Y:S01]  /*11560*/  HSET2.LE.AND R96, R96, R216.reuse, PT ;  /* 0x000000d860607233 */ /* 0x100fe20003803000 */
[----:B------:R-:W-:Y:S01]  /*11570*/  LOP3.LUT R98, R98, R44, RZ, 0xc0, !PT ;  /* 0x0000002c62627212 */ /* 0x000fe200078ec0ff */
[--C-:B------:R-:W-:Y:S01]  /*11580*/  HSET2.LE.AND R97, R97, R216.reuse, PT ;  /* 0x000000d861617233 */ /* 0x100fe20003803000 */
[----:B--2---:R-:W-:Y:S01]  /*11590*/  F2FP.BF16.PACK_AB R44, R246, R245 ;  /* 0x000000f5f62c723e */ /* 0x004fe200000010ff */
[----:B----4-:R-:W-:Y:S01]  /*115a0*/  FADD.FTZ R153, R247, R153 ;  /* 0x00000099f7997221 */ /* 0x010fe20000010000 */
[----:B------:R-:W-:Y:S03]  /*115b0*/  F2FP.BF16.PACK_AB R39, R175, R247 ;  /* 0x000000f7af27723e */ /* 0x000fe600000010ff */
[--C-:B-1----:R-:W-:Y:S01]  /*115c0*/  SHF.R.U32.HI R62, RZ, 0x10, R52.reuse ;  /* 0x00000010ff3e7819 */ /* 0x102fe20000011634 */
[----:B------:R-:W-:Y:S01]  /*115d0*/  FADD.FTZ R155, R248, R155 ;  /* 0x0000009bf89b7221 */ /* 0x000fe20000010000 */
[----:B------:R-:W-:Y:S01]  /*115e0*/  SHF.R.U32.HI R52, RZ, 0x18, R52 ;  /* 0x00000018ff347819 */ /* 0x000fe20000011634 */
[----:B---3--:R-:W-:Y:S01]  /*115f0*/  FADD.FTZ R161, R56, R161 ;  /* 0x000000a138a17221 */ /* 0x008fe20000010000 */
[----:B------:R-:W-:Y:S01]  /*11600*/  LOP3.LUT R62, R62, 0xff, RZ, 0xc0, !PT ;  /* 0x000000ff3e3e7812 */ /* 0x000fe200078ec0ff */
[----:B------:R-:W-:Y:S01]  /*11610*/  FADD.FTZ R163, R58, R163 ;  /* 0x000000a33aa37221 */ /* 0x000fe20000010000 */
[----:B------:R-:W-:Y:S01]  /*11620*/  F2FP.BF16.PACK_AB R38, R173, R248 ;  /* 0x000000f8ad26723e */ /* 0x000fe200000010ff */
[----:B------:R-:W-:Y:S01]  /*11630*/  FADD.FTZ R153, R175, R153 ;  /* 0x00000099af997221 */ /* 0x000fe20000010000 */
[----:B------:R-:W-:Y:S01]  /*11640*/  PRMT R62, R62, 0x5410, R52 ;  /* 0x000054103e3e7816 */ /* 0x000fe20000000034 */
[----:B------:R-:W-:Y:S01]  /*11650*/  FADD.FTZ R155, R173, R155 ;  /* 0x0000009bad9b7221 */ /* 0x000fe20000010000 */
[----:B------:R-:W-:Y:S01]  /*11660*/  F2FP.BF16.PACK_AB R37, R57, R56 ;  /* 0x000000383925723e */ /* 0x000fe200000010ff */
[----:B------:R-:W1:Y:S01]  /*11670*/  LDSM.16.MT88.4 R52, [R185+0x7800] ;  /* 0x00780000b934783b */ /* 0x000e620000004200 */
        /* <DEDUP_REMOVED lines=8> */
[C---:B-----5:R-:W-:Y:S01]  /*11700*/  F2FP.BF16.PACK_AB R42, R59.reuse, R58 ;  /* 0x0000003a3b2a723e */ /* 0x060fe200000010ff */
[----:B------:R-:W-:Y:S01]  /*11710*/  FADD.FTZ R163, R59, R163 ;  /* 0x000000a33ba37221 */ /* 0x000fe20000010000 */
[----:B------:R-:W-:Y:S01]  /*11720*/  F2FP.BF16.PACK_AB R41, R168, R60 ;  /* 0x0000003ca829723e */ /* 0x000fe200000010ff */
        /* <DEDUP_REMOVED lines=16> */
[----:B------:R-:W-:Y:S03]  /*11830*/  IMAD.MOV.U32 R0, RZ, RZ, R133 ;  /* 0x000000ffff007224 */ /* 0x000fe600078e0085 */
[----:B------:R-:W-:Y:S02]  /*11840*/  IMAD.MOV.U32 R3, RZ, RZ, R135 ;  /* 0x000000ffff037224 */ /* 0x000fe400078e0087 */
[----:B------:R-:W-:Y:S02]  /*11850*/  IMAD.MOV.U32 R132, RZ, RZ, R136 ;  /* 0x000000ffff847224 */ /* 0x000fe400078e0088 */
[C---:B------:R-:W-:Y:S01]  /*11860*/  HMMA.16816.F32.BF16 R116, R96.reuse, R118, R16 ;  /* 0x000000766074723c */ /* 0x040fe20000041810 */
[----:B------:R-:W-:Y:S07]  /*11870*/  IMAD.MOV.U32 R2, RZ, RZ, R134 ;  /* 0x000000ffff027224 */ /* 0x000fee00078e0086 */
        /* <DEDUP_REMOVED lines=13> */
.L_x_621:
[----:B------:R-:W1:Y:S01]  /*11950*/  SHFL.BFLY PT, R0, R220, 0x2, 0x1f ;  /* 0x0c401f00dc007f89 */ /* 0x000e6200000e0000 */
[C---:B------:R-:W-:Y:S01]  /*11960*/  ISETP.NE.AND P0, PT, R196.reuse, -0x1, PT ;  /* 0xffffffffc400780c */ /* 0x040fe20003f05270 */
[----:B------:R-:W-:Y:S01]  /*11970*/  IMAD.MOV.U32 R12, RZ, RZ, 0x3f800000 ;  /* 0x3f800000ff0c7424 */ /* 0x000fe200078e00ff */
[----:B------:R-:W-:Y:S01]  /*11980*/  MOV R14, 0x3f800000 ;  /* 0x3f800000000e7802 */ /* 0x000fe20000000f00 */
[----:B------:R-:W2:Y:S01]  /*11990*/  SHFL.BFLY PT, R2, R221, 0x2, 0x1f ;  /* 0x0c401f00dd027f89 */ /* 0x000ea200000e0000 */
[----:B------:R-:W-:Y:S01]  /*119a0*/  MOV R13, 0x3f800000 ;  /* 0x3f800000000d7802 */ /* 0x000fe20000000f00 */
[----:B------:R-:W3:Y:S01]  /*119b0*/  LDC.U8 R20, c[0x0][0x328] ;  /* 0x0000ca00ff147b82 */ /* 0x000ee20000000000 */
[----:B------:R-:W-:Y:S01]  /*119c0*/  BSSY B0, `(.L_x_625) ;  /* 0x0000127000007945 */ /* 0x000fe20003800000 */
[----:B------:R-:W4:Y:S04]  /*119d0*/  SHFL.BFLY PT, R4, R219, 0x2, 0x1f ;  /* 0x0c401f00db047f89 */ /* 0x000f2800000e0000 */
[----:B------:R-:W5:Y:S02]  /*119e0*/  SHFL.BFLY PT, R3, R218, 0x2, 0x1f ;  /* 0x0c401f00da037f89 */ /* 0x000f6400000e0000 */
[----:B------:R-:W-:-:S04]  /*119f0*/  @P0 IMAD.WIDE.U32 R16, R196, c[0x0][0x1e8], RZ ;  /* 0x00007a00c4100a25 */ /* 0x000fc800078e00ff */
[----:B------:R-:W-:Y:S01]  /*11a00*/  @P0 IMAD R7, R196, c[0x0][0x1ec], R17 ;  /* 0x00007b00c4070a24 */ /* 0x000fe200078e0211 */
[----:B------:R-:W-:Y:S02]  /*11a10*/  @P0 MOV R8, R16 ;  /* 0x0000001000080202 */ /* 0x000fe40000000f00 */
[----:B------:R-:W-:Y:S01]  /*11a20*/  MOV R17, 0x20 ;  /* 0x0000002000117802 */ /* 0x000fe20000000f00 */
[----:B-1----:R-:W-:Y:S02]  /*11a30*/  FADD.FTZ R220, R0, R220 ;  /* 0x000000dc00dc7221 */ /* 0x002fe40000010000 */
[----:B------:R-:W1:Y:S01]  /*11a40*/  S2R R0, SR_TID.X ;  /* 0x0000000000007919 */ /* 0x000e620000002100 */
[----:B--2---:R-:W-:-:S03]  /*11a50*/  FADD.FTZ R221, R2, R221 ;  /* 0x000000dd02dd7221 */ /* 0x004fc60000010000 */
[----:B------:R-:W2:Y:S01]  /*11a60*/  SHFL.BFLY PT, R6, R220, 0x1, 0x1f ;  /* 0x0c201f00dc067f89 */ /* 0x000ea200000e0000 */
[----:B----4-:R-:W-:-:S03]  /*11a70*/  FADD.FTZ R219, R4, R219 ;  /* 0x000000db04db7221 */ /* 0x010fc60000010000 */
[----:B------:R-:W4:Y:S01]  /*11a80*/  SHFL.BFLY PT, R2, R221, 0x1, 0x1f ;  /* 0x0c201f00dd027f89 */ /* 0x000f2200000e0000 */
[----:B-----5:R-:W-:-:S03]  /*11a90*/  FADD.FTZ R218, R3, R218 ;  /* 0x000000da03da7221 */ /* 0x020fc60000010000 */
[----:B------:R-:W5:Y:S04]  /*11aa0*/  SHFL.BFLY PT, R5, R219, 0x1, 0x1f ;  /* 0x0c201f00db057f89 */ /* 0x000f6800000e0000 */
[----:B------:R-:W3:Y:S01]  /*11ab0*/  SHFL.BFLY PT, R4, R218, 0x1, 0x1f ;  /* 0x0c201f00da047f89 */ /* 0x000ee200000e0000 */
[----:B-1----:R-:W-:-:S04]  /*11ac0*/  SHF.R.S32.HI R3, RZ, 0x1f, R0 ;  /* 0x0000001fff037819 */ /* 0x002fc80000011400 */
[CC--:B------:R-:W-:Y:S01]  /*11ad0*/  LEA.HI R10, R3.reuse, R0.reuse, RZ, 0x2 ;  /* 0x00000000030a7211 */ /* 0x0c0fe200078f10ff */
[----:B--2---:R-:W-:Y:S01]  /*11ae0*/  FADD.FTZ R6, R220, R6 ;  /* 0x00000006dc067221 */ /* 0x004fe20000010000 */
[----:B------:R-:W-:Y:S02]  /*11af0*/  LEA.HI R16, R3, R0, RZ, 0x5 ;  /* 0x0000000003107211 */ /* 0x000fe400078f28ff */
[----:B------:R-:W-:Y:S01]  /*11b00*/  SHF.R.S32.HI R11, RZ, 0x2, R10 ;  /* 0x00000002ff0b7819 */ /* 0x000fe2000001140a */
[----:B----4-:R-:W-:Y:S01]  /*11b10*/  FADD.FTZ R2, R221, R2 ;  /* 0x00000002dd027221 */ /* 0x010fe20000010000 */
[----:B------:R-:W-:Y:S01]  /*11b20*/  SHF.R.S32.HI R9, RZ, 0x1f, R10 ;  /* 0x0000001fff097819 */ /* 0x000fe2000001140a */
[----:B-----5:R-:W-:Y:S01]  /*11b30*/  FADD.FTZ R5, R219, R5 ;  /* 0x00000005db057221 */ /* 0x020fe20000010000 */
[----:B------:R-:W-:Y:S02]  /*11b40*/  FSETP.NE.FTZ.AND P5, PT, R6, RZ, PT ;  /* 0x000000ff0600720b */ /* 0x000fe40003fb5000 */
[----:B------:R-:W-:Y:S01]  /*11b50*/  LEA.HI R9, R9, R11, RZ, 0x3 ;  /* 0x0000000b09097211 */ /* 0x000fe200078f18ff */
[----:B---3--:R-:W-:Y:S01]  /*11b60*/  FADD.FTZ R4, R218, R4 ;  /* 0x00000004da047221 */ /* 0x008fe20000010000 */
[----:B------:R-:W-:-:S02]  /*11b70*/  FSETP.NE.FTZ.AND P6, PT, R2, RZ, PT ;  /* 0x000000ff0200720b */ /* 0x000fc40003fd5000 */
[----:B------:R-:W-:Y:S02]  /*11b80*/  LOP3.LUT R9, R9, 0xfffffff8, RZ, 0xc0, !PT ;  /* 0xfffffff809097812 */ /* 0x000fe400078ec0ff */
[----:B------:R-:W-:Y:S02]  /*11b90*/  FSETP.NE.FTZ.AND P4, PT, R5, RZ, PT ;  /* 0x000000ff0500720b */ /* 0x000fe40003f95000 */
[----:B------:R-:W-:Y:S02]  /*11ba0*/  IADD3 R9, R11, -R9, RZ ;  /* 0x800000090b097210 */ /* 0x000fe40007ffe0ff */
[----:B------:R-:W-:Y:S01]  /*11bb0*/  FSETP.NE.FTZ.AND P3, PT, R4, RZ, PT ;  /* 0x000000ff0400720b */ /* 0x000fe20003f75000 */
[----:B------:R-:W1:Y:S01]  /*11bc0*/  @P5 MUFU.RCP R13, R6 ;  /* 0x00000006000d5308 */ /* 0x000e620000001000 */
[----:B------:R-:W-:Y:S02]  /*11bd0*/  LOP3.LUT R15, R9, 0x1, RZ, 0xc0, !PT ;  /* 0x00000001090f7812 */ /* 0x000fe400078ec0ff */
[----:B------:R-:W-:-:S02]  /*11be0*/  MOV R11, 0x3f800000 ;  /* 0x3f800000000b7802 */ /* 0x000fc40000000f00 */
[----:B------:R-:W-:Y:S02]  /*11bf0*/  ISETP.NE.U32.AND P1, PT, R15, 0x1, PT ;  /* 0x000000010f00780c */ /* 0x000fe40003f25070 */
[----:B------:R-:W-:Y:S01]  /*11c00*/  MOV R15, 0xfffffff0 ;  /* 0xfffffff0000f7802 */ /* 0x000fe20000000f00 */
[----:B------:R-:W2:Y:S01]  /*11c10*/  @P6 MUFU.RCP R14, R2 ;  /* 0x00000002000e6308 */ /* 0x000ea20000001000 */
[----:B------:R-:W-:Y:S02]  /*11c20*/  LOP3.LUT R10, R10, 0x3ffffffc, RZ, 0xc0, !PT ;  /* 0x3ffffffc0a0a7812 */ /* 0x000fe400078ec0ff */
[----:B------:R-:W-:Y:S02]  /*11c30*/  SEL R15, R15, 0x10, !P1 ;  /* 0x000000100f0f7807 */ /* 0x000fe40004800000 */
[C---:B------:R-:W-:Y:S02]  /*11c40*/  R2P PR, R9.reuse, 0x6 ;  /* 0x0000000609007804 */ /* 0x040fe40000000000 */
[----:B------:R-:W-:Y:S01]  /*11c50*/  SHF.L.U32 R9, R9, 0x6, RZ ;  /* 0x0000000609097819 */ /* 0x000fe200000006ff */
[----:B------:R-:W3:Y:S01]  /*11c60*/  @P4 MUFU.RCP R11, R5 ;  /* 0x00000005000b4308 */ /* 0x000ee20000001000 */
[----:B------:R-:W-:Y:S01]  /*11c70*/  SHF.R.S32.HI R3, RZ, 0x5, R16 ;  /* 0x00000005ff037819 */ /* 0x000fe20000011410 */
[----:B-1----:R-:W-:Y:S01]  /*11c80*/  FMUL.FTZ R13, R13, c[0x0][0x2dc] ;  /* 0x0000b7000d0d7a20 */ /* 0x002fe20000410000 */
[----:B------:R-:W-:-:S02]  /*11c90*/  IADD3 R10, -R10, R0, RZ ;  /* 0x000000000a0a7210 */ /* 0x000fc40007ffe1ff */
[----:B------:R-:W-:Y:S01]  /*11ca0*/  LOP3.LUT R9, R9, 0x1c0, RZ, 0xc0, !PT ;  /* 0x000001c009097812 */ /* 0x000fe200078ec0ff */
[----:B------:R-:W-:Y:S01]  /*11cb0*/  FMUL.FTZ R130, R13, R130 ;  /* 0x000000820d827220 */ /* 0x000fe20000410000 */
[----:B------:R-:W-:Y:S01]  /*11cc0*/  LEA R10, R3, R10, 0x9 ;  /* 0x0000000a030a7211 */ /* 0x000fe200078e48ff */
[----:B------:R-:W1:Y:S01]  /*11cd0*/  @P3 MUFU.RCP R12, R4 ;  /* 0x00000004000c3308 */ /* 0x000e620000001000 */
[----:B------:R-:W-:Y:S01]  /*11ce0*/  LEA.HI R9, R9, R9, RZ, 0x1d ;  /* 0x0000000909097211 */ /* 0x000fe200078fe8ff */
[----:B--2---:R-:W-:Y:S01]  /*11cf0*/  FMUL.FTZ R14, R14, c[0x0][0x2dc] ;  /* 0x0000b7000e0e7a20 */ /* 0x004fe20000410000 */
[----:B------:R-:W-:Y:S01]  /*11d00*/  SEL R18, R17, 0xffffffe0, !P1 ;  /* 0xffffffe011127807 */ /* 0x000fe20004800000 */
[----:B------:R-:W-:Y:S01]  /*11d10*/  FMUL.FTZ R131, R13, R131 ;  /* 0x000000830d837220 */ /* 0x000fe20000410000 */
[----:B------:R-:W-:Y:S01]  /*11d20*/  LOP3.LUT R46, R16, 0xffffffe0, RZ, 0xc0, !PT ;  /* 0xffffffe0102e7812 */ /* 0x000fe200078ec0ff */
[----:B------:R-:W-:Y:S02]  /*11d30*/  IMAD.U32 R9, R10, 0x2, R9 ;  /* 0x000000020a097824 */ /* 0x000fe400078e0009 */
[----:B---3--:R-:W-:Y:S01]  /*11d40*/  FMUL.FTZ R11, R11, c[0x0][0x2dc] ;  /* 0x0000b7000b0b7a20 */ /* 0x008fe20000410000 */
[----:B------:R-:W-:Y:S01]  /*11d50*/  F2FP.BF16.PACK_AB R130, R131, R130 ;  /* 0x000000828382723e */ /* 0x000fe200000010ff */
[C---:B------:R-:W-:Y:S01]  /*11d60*/  FMUL.FTZ R128, R14.reuse, R128 ;  /* 0x000000800e807220 */ /* 0x040fe20000410000 */
[----:B------:R-:W-:Y:S01]  /*11d70*/  SHF.L.U32 R9, R9, 0x1, RZ ;  /* 0x0000000109097819 */ /* 0x000fe200000006ff */
[C---:B------:R-:W-:Y:S01]  /*11d80*/  FMUL.FTZ R129, R14.reuse, R129 ;  /* 0x000000810e817220 */ /* 0x040fe20000410000 */
[----:B------:R2:W3:Y:S01]  /*11d90*/  @P6 MUFU.LG2 R45, R2 ;  /* 0x00000002002d6308 */ /* 0x0004e20000000c00 */
[----:B------:R-:W-:Y:S01]  /*11da0*/  FMUL.FTZ R116, R14, R116 ;  /* 0x000000740e747220 */ /* 0x000fe20000410000 */
[----:B------:R-:W-:Y:S01]  /*11db0*/  IADD3 R10, R9, R15, RZ ;  /* 0x0000000f090a7210 */ /* 0x000fe20007ffe0ff */
[----:B-1----:R-:W-:Y:S01]  /*11dc0*/  FMUL.FTZ R12, R12, c[0x0][0x2dc] ;  /* 0x0000b7000c0c7a20 */ /* 0x002fe20000410000 */
[----:B------:R-:W-:Y:S01]  /*11dd0*/  F2FP.BF16.PACK_AB R128, R129, R128 ;  /* 0x000000808180723e */ /* 0x000fe200000010ff */
[----:B------:R-:W-:Y:S01]  /*11de0*/  FMUL.FTZ R117, R14, R117 ;  /* 0x000000750e757220 */ /* 0x000fe20000410000 */
[----:B------:R-:W-:Y:S01]  /*11df0*/  STS [R9+0x400], R130 ;  /* 0x0004008209007388 */ /* 0x000fe20000000800 */
[----:B------:R-:W-:Y:S01]  /*11e00*/  FMUL.FTZ R118, R13, R118 ;  /* 0x000000760d767220 */ /* 0x000fe20000410000 */
[----:B------:R-:W-:Y:S01]  /*11e10*/  IADD3 R17, R9, 0x40, RZ ;  /* 0x0000004009117810 */ /* 0x000fe20007ffe0ff */
[----:B------:R-:W-:Y:S01]  /*11e20*/  FMUL.FTZ R119, R13, R119 ;  /* 0x000000770d777220 */ /* 0x000fe20000410000 */
[----:B------:R-:W-:Y:S01]  /*11e30*/  F2FP.BF16.PACK_AB R116, R117, R116 ;  /* 0x000000747574723e */ /* 0x000fe200000010ff */
[C---:B------:R-:W-:Y:S01]  /*11e40*/  FMUL.FTZ R124, R11.reuse, R124 ;  /* 0x0000007c0b7c7220 */ /* 0x040fe20000410000 */
[----:B------:R-:W-:Y:S01]  /*11e50*/  STS [R9], R128 ;  /* 0x0000008009007388 */ /* 0x000fe20000000800 */
        /* <DEDUP_REMOVED lines=11> */
[----:B------:R-:W-:Y:S01]  /*11f10*/  @P2 IADD3 R17, R9, -0x40, RZ ;  /* 0xffffffc009112810 */ /* 0x000fe20007ffe0ff */
[----:B------:R-:W-:Y:S01]  /*11f20*/  FMUL.FTZ R123, R12, R123 ;  /* 0x0000007b0c7b7220 */ /* 0x000fe20000410000 */
[----:B------:R-:W-:Y:S01]  /*11f30*/  F2FP.BF16.PACK_AB R120, R121, R120 ;  /* 0x000000787978723e */ /* 0x000fe200000010ff */
[C---:B------:R-:W-:Y:S01]  /*11f40*/  FMUL.FTZ R112, R14.reuse, R112 ;  /* 0x000000700e707220 */ /* 0x040fe20000410000 */
[----:B------:R-:W-:Y:S01]  /*11f50*/  STS [R9+0x2000], R124 ;  /* 0x0020007c09007388 */ /* 0x000fe20000000800 */
[C---:B------:R-:W-:Y:S01]  /*11f60*/  FMUL.FTZ R113, R14.reuse, R113 ;  /* 0x000000710e717220 */ /* 0x040fe20000410000 */
[----:B------:R-:W-:Y:S01]  /*11f70*/  F2FP.BF16.PACK_AB R122, R123, R122 ;  /* 0x0000007a7b7a723e */ /* 0x000fe200000010ff */
[----:B------:R-:W-:Y:S01]  /*11f80*/  FMUL.FTZ R114, R13, R114 ;  /* 0x000000720d727220 */ /* 0x000fe20000410000 */
[----:B------:R-:W-:Y:S01]  /*11f90*/  IADD3 R19, R9, R18, RZ ;  /* 0x0000001209137210 */ /* 0x000fe20007ffe0ff */
[----:B------:R-:W-:Y:S01]  /*11fa0*/  FMUL.FTZ R115, R13, R115 ;  /* 0x000000730d737220 */ /* 0x000fe20000410000 */
        /* <DEDUP_REMOVED lines=22> */
[----:B--2---:R-:W2:Y:S01]  /*12110*/  S2R R2, SR_CTAID.X ;  /* 0x0000000000027919 */ /* 0x004ea20000002500 */
[----:B------:R-:W-:Y:S01]  /*12120*/  FMUL.FTZ R105, R11, R105 ;  /* 0x000000690b697220 */ /* 0x000fe20000410000 */
[----:B------:R-:W-:Y:S01]  /*12130*/  F2FP.BF16.PACK_AB R80, R81, R80 ;  /* 0x000000505150723e */ /* 0x000fe200000010ff */
[C---:B------:R-:W-:Y:S01]  /*12140*/  FMUL.FTZ R88, R11.reuse, R88 ;  /* 0x000000580b587220 */ /* 0x040fe20000410000 */
[----:B------:R-:W-:Y:S01]  /*12150*/  @P3 MUFU.LG2 R4, R4 ;  /* 0x0000000400043308 */ /* 0x000fe20000000c00 */
[C---:B------:R-:W-:Y:S01]  /*12160*/  FMUL.FTZ R89, R11.reuse, R89 ;  /* 0x000000590b597220 */ /* 0x040fe20000410000 */
[----:B-1----:R-:W-:Y:S01]  /*12170*/  IADD3 R9, R10, R18, RZ ;  /* 0x000000120a097210 */ /* 0x002fe20007ffe0ff */
[----:B------:R-:W-:Y:S01]  /*12180*/  FMUL.FTZ R92, R11, R92 ;  /* 0x0000005c0b5c7220 */ /* 0x000fe20000410000 */
[----:B------:R-:W-:Y:S01]  /*12190*/  F2FP.BF16.PACK_AB R104, R105, R104 ;  /* 0x000000686968723e */ /* 0x000fe200000010ff */
[C---:B------:R-:W-:Y:S01]  /*121a0*/  FMUL.FTZ R70, R12.reuse, R70 ;  /* 0x000000460c467220 */ /* 0x040fe20000410000 */
[----:B------:R-:W-:Y:S01]  /*121b0*/  F2FP.BF16.PACK_AB R88, R89, R88 ;  /* 0x000000585958723e */ /* 0x000fe200000010ff */
[----:B------:R-:W-:Y:S01]  /*121c0*/  FMUL.FTZ R71, R12, R71 ;  /* 0x000000470c477220 */ /* 0x000fe20000410000 */
[----:B------:R-:W-:Y:S01]  /*121d0*/  STS [R9], R108 ;  /* 0x0000006c09007388 */ /* 0x000fe20000000800 */
[----:B------:R-:W-:Y:S01]  /*121e0*/  FMUL.FTZ R11, R11, R93 ;  /* 0x0000005d0b0b7220 */ /* 0x000fe20000410000 */
[----:B----4-:R-:W-:Y:S01]  /*121f0*/  IADD3 R10, R18, 0x400, R17 ;  /* 0x00000400120a7810 */ /* 0x010fe20007ffe011 */
[C---:B------:R-:W-:Y:S01]  /*12200*/  FMUL.FTZ R74, R12.reuse, R74 ;  /* 0x0000004a0c4a7220 */ /* 0x040fe20000410000 */
[----:B------:R-:W-:Y:S01]  /*12210*/  F2FP.BF16.PACK_AB R70, R71, R70 ;  /* 0x000000464746723e */ /* 0x000fe200000010ff */
[----:B------:R-:W-:Y:S01]  /*12220*/  FMUL.FTZ R75, R12, R75 ;  /* 0x0000004b0c4b7220 */ /* 0x000fe20000410000 */
[----:B------:R-:W-:Y:S01]  /*12230*/  F2FP.BF16.PACK_AB R92, R11, R92 ;  /* 0x0000005c0b5c723e */ /* 0x000fe200000010ff */
[C---:B------:R-:W-:Y:S01]  /*12240*/  FMUL.FTZ R76, R14.reuse, R76 ;  /* 0x0000004c0e4c7220 */ /* 0x040fe20000410000 */
[----:B------:R-:W1:Y:S01]  /*12250*/  LDC.U8 R11, c[0x0][0x329] ;  /* 0x0000ca40ff0b7b82 */ /* 0x000e620000000000 */
[C---:B------:R-:W-:Y:S01]  /*12260*/  FMUL.FTZ R77, R14.reuse, R77 ;  /* 0x0000004d0e4d7220 */ /* 0x040fe20000410000 */
[----:B------:R-:W-:Y:S01]  /*12270*/  STS [R9+0x400], R110 ;  /* 0x0004006e09007388 */ /* 0x000fe20000000800 */
[----:B------:R-:W-:Y:S01]  /*12280*/  FMUL.FTZ R78, R13, R78 ;  /* 0x0000004e0d4e7220 */ /* 0x000fe20000410000 */
[----:B------:R-:W-:Y:S01]  /*12290*/  F2FP.BF16.PACK_AB R74, R75, R74 ;  /* 0x0000004a4b4a723e */ /* 0x000fe200000010ff */
[----:B------:R-:W-:Y:S01]  /*122a0*/  FMUL.FTZ R79, R13, R79 ;  /* 0x0000004f0d4f7220 */ /* 0x000fe20000410000 */
[----:B------:R-:W-:Y:S01]  /*122b0*/  STS [R19+0x2000], R68 ;  /* 0x0020004413007388 */ /* 0x000fe20000000800 */
[C---:B------:R-:W-:Y:S01]  /*122c0*/  FMUL.FTZ R84, R14.reuse, R84 ;  /* 0x000000540e547220 */ /* 0x040fe20000410000 */
[----:B------:R-:W-:Y:S01]  /*122d0*/  F2FP.BF16.PACK_AB R76, R77, R76 ;  /* 0x0000004c4d4c723e */ /* 0x000fe200000010ff */
[----:B------:R-:W-:Y:S01]  /*122e0*/  FMUL.FTZ R85, R14, R85 ;  /* 0x000000550e557220 */ /* 0x000fe20000410000 */
[----:B------:R4:W-:Y:S01]  /*122f0*/  STS [R19+0x2400], R70 ;  /* 0x0024004613007388 */ /* 0x0009e20000000800 */
[----:B------:R-:W-:Y:S01]  /*12300*/  FMUL.FTZ R86, R13, R86 ;  /* 0x000000560d567220 */ /* 0x000fe20000410000 */
[----:B------:R-:W-:Y:S01]  /*12310*/  F2FP.BF16.PACK_AB R78, R79, R78 ;  /* 0x0000004e4f4e723e */ /* 0x000fe200000010ff */
        /* <DEDUP_REMOVED lines=19> */
[----:B-1----:R-:W-:Y:S01]  /*12450*/  ISETP.NE.AND P2, PT, R11, RZ, PT ;  /* 0x000000ff0b00720c */ /* 0x002fe20003f45270 */
[----:B------:R-:W-:Y:S01]  /*12460*/  FMUL.FTZ R14, R14, R97 ;  /* 0x000000610e0e7220 */ /* 0x000fe20000410000 */
[----:B------:R-:W1:Y:S01]  /*12470*/  @P5 MUFU.LG2 R6, R6 ;  /* 0x0000000600065308 */ /* 0x000e620000000c00 */
[C---:B----4-:R-:W-:Y:S01]  /*12480*/  IMAD.IADD R19, R15.reuse, 0x1, R10 ;  /* 0x000000010f137824 */ /* 0x050fe200078e020a */
[----:B------:R-:W-:Y:S01]  /*12490*/  IADD3 R15, R15, R17, RZ ;  /* 0x000000110f0f7210 */ /* 0x000fe20007ffe0ff */
        /* <DEDUP_REMOVED lines=12> */
[----:B------:R-:W-:Y:S01]  /*12560*/  @P2 IMAD.MOV.U32 R44, RZ, RZ, 0x1 ;  /* 0x00000001ff2c2424 */ /* 0x000fe200078e00ff */
[----:B------:R-:W-:Y:S01]  /*12570*/  STS [R17+0x2000], R80 ;  /* 0x0020005011007388 */ /* 0x000fe20000000800 */
[----:B------:R-:W-:Y:S01]  /*12580*/  @P2 MOV R10, c[0x0][0x210] ;  /* 0x00008400000a2a02 */ /* 0x000fe20000000f00 */
[----:B------:R-:W4:Y:S01]  /*12590*/  @P4 MUFU.LG2 R5, R5 ;  /* 0x0000000500054308 */ /* 0x000f220000000c00 */
[----:B------:R-:W-:Y:S01]  /*125a0*/  F2FP.BF16.PACK_AB R12, R12, R94 ;  /* 0x0000005e0c0c723e */ /* 0x000fe200000010ff */
[----:B------:R4:W-:Y:S01]  /*125b0*/  STS [R17+0x2400], R82 ;  /* 0x0024005211007388 */ /* 0x0009e20000000800 */
[----:B------:R-:W-:Y:S01]  /*125c0*/  @!P2 ISETP.NE.AND P1, PT, R20, RZ, PT ;  /* 0x000000ff1400a20c */ /* 0x000fe20003f25270 */
[----:B------:R-:W-:Y:S01]  /*125d0*/  @P2 IMAD R10, R10, c[0x0][0x214], RZ ;  /* 0x000085000a0a2a24 */ /* 0x000fe200078e02ff */
[----:B------:R-:W-:Y:S01]  /*125e0*/  IADD3 R46, -R46, R0, RZ ;  /* 0x000000002e2e7210 */ /* 0x000fe20007ffe1ff */
[----:B-----5:R-:W5:Y:S01]  /*125f0*/  S2R R9, SR_CTAID.Y ;  /* 0x0000000000097919 */ /* 0x020f620000002600 */
[----:B------:R-:W-:Y:S01]  /*12600*/  @P2 MOV R0, c[0x0][0x210] ;  /* 0x0000840000002a02 */ /* 0x000fe20000000f00 */
[----:B------:R-:W-:-:S02]  /*12610*/  @!P2 IMAD.MOV.U32 R0, RZ, RZ, 0x1 ;  /* 0x00000001ff00a424 */ /* 0x000fc400078e00ff */
[----:B------:R-:W-:Y:S01]  /*12620*/  STS [R15+0x2000], R104 ;  /* 0x002000680f007388 */ /* 0x000fe20000000800 */
[----:B---3--:R-:W-:Y:S02]  /*12630*/  @P6 FMUL.FTZ R45, R45, 0.69314718246459960938 ;  /* 0x3f3172182d2d6820 */ /* 0x008fe40000410000 */
[----:B--2---:R-:W-:Y:S01]  /*12640*/  IMAD R2, R2, R0, RZ ;  /* 0x0000000002027224 */ /* 0x004fe200078e02ff */
[----:B------:R2:W-:Y:S01]  /*12650*/  STS [R15+0x2400], R106 ;  /* 0x0024006a0f007388 */ /* 0x0005e20000000800 */
[----:B-1----:R-:W-:Y:S02]  /*12660*/  @P5 FMUL.FTZ R6, R6, 0.69314718246459960938 ;  /* 0x3f31721806065820 */ /* 0x002fe40000410000 */
[----:B----4-:R-:W-:Y:S01]  /*12670*/  @P4 FMUL.FTZ R5, R5, 0.69314718246459960938 ;  /* 0x3f31721805054820 */ /* 0x010fe20000410000 */
[----:B------:R-:W-:Y:S02]  /*12680*/  SHF.L.U32 R2, R2, 0x7, RZ ;  /* 0x0000000702027819 */ /* 0x000fe400000006ff */
[----:B------:R-:W-:-:S02]  /*12690*/  IADD3 R17, R18, R17, RZ ;  /* 0x0000001112117210 */ /* 0x000fc40007ffe0ff */
[----:B------:R-:W-:Y:S01]  /*126a0*/  IADD3 R18, R18, R15, RZ ;  /* 0x0000000f12127210 */ /* 0x000fe20007ffe0ff */
[----:B-----5:R-:W-:Y:S02]  /*126b0*/  @!P0 IMAD.WIDE.U32 R48, R9, c[0x0][0x1e0], RZ ;  /* 0x0000780009308a25 */ /* 0x020fe400078e00ff */
[----:B------:R-:W-:Y:S03]  /*126c0*/  STS [R17], R100 ;  /* 0x0000006411007388 */ /* 0x000fe60000000800 */
[----:B------:R-:W-:Y:S01]  /*126d0*/  @!P0 MOV R8, R48 ;  /* 0x0000003000088202 */ /* 0x000fe20000000f00 */
[----:B------:R-:W-:Y:S01]  /*126e0*/  STS [R17+0x400], R102 ;  /* 0x0004006611007388 */ /* 0x000fe20000000800 */
[----:B--2---:R-:W-:-:S03]  /*126f0*/  @!P2 MOV R15, c[0x0][0x214] ;  /* 0x00008500000faa02 */ /* 0x004fc60000000f00 */
[----:B------:R-:W-:Y:S01]  /*12700*/  STS [R18], R14 ;  /* 0x0000000e12007388 */ /* 0x000fe20000000800 */
[----:B------:R-:W-:-:S03]  /*12710*/  @!P2 SEL R10, R15, c[0x0][0x234], !P1 ;  /* 0x00008d000f0aaa07 */ /* 0x000fc60004800000 */
[----:B------:R1:W-:Y:S01]  /*12720*/  STS [R19], R13 ;  /* 0x0000000d13007388 */ /* 0x0003e20000000800 */
[----:B------:R-:W-:-:S03]  /*12730*/  ISETP.NE.AND P1, PT, R20, RZ, PT ;  /* 0x000000ff1400720c */ /* 0x000fc60003f25270 */
[----:B------:R2:W-:Y:S01]  /*12740*/  STS [R17+0x2000], R88 ;  /* 0x0020005811007388 */ /* 0x0005e20000000800 */
[----:B------:R-:W-:Y:S01]  /*12750*/  ISETP.EQ.AND P1, PT, R11, RZ, P1 ;  /* 0x000000ff0b00720c */ /* 0x000fe20000f22270 */
[----:B------:R-:W-:Y:S02]  /*12760*/  @!P2 IMAD R44, R10, c[0x0][0x1c0], RZ ;  /* 0x000070000a2caa24 */ /* 0x000fe400078e02ff */
[----:B------:R2:W-:Y:S02]  /*12770*/  STS [R17+0x2400], R90 ;  /* 0x0024005a11007388 */ /* 0x0005e40000000800 */
[C---:B------:R-:W-:Y:S02]  /*12780*/  IMAD R44, R9.reuse, R44, RZ ;  /* 0x0000002c092c7224 */ /* 0x040fe400078e02ff */
[----:B------:R2:W-:Y:S03]  /*12790*/  STS [R18+0x2000], R92 ;  /* 0x0020005c12007388 */ /* 0x0005e60000000800 */
[----:B------:R-:W-:Y:S01]  /*127a0*/  SEL R44, R44, RZ, !P1 ;  /* 0x000000ff2c2c7207 */ /* 0x000fe20004800000 */
[----:B------:R2:W-:Y:S02]  /*127b0*/  STS [R19+0x2000], R12 ;  /* 0x0020000c13007388 */ /* 0x0005e40000000800 */
[----:B------:R-:W-:Y:S01]  /*127c0*/  @P1 IMAD R48, R9, c[0x0][0x214], RZ ;  /* 0x0000850009301a24 */ /* 0x000fe200078e02ff */
[----:B------:R-:W-:Y:S01]  /*127d0*/  @!P1 CS2R R50, SRZ ;  /* 0x0000000000329805 */ /* 0x000fe2000001ff00 */
[----:B------:R-:W-:Y:S03]  /*127e0*/  BAR.SYNC.DEFER_BLOCKING 0x0 ;  /* 0x0000000000007b1d */ /* 0x000fe60000010000 */
[----:B------:R-:W-:-:S02]  /*127f0*/  @P1 SEL R48, R48, R196, !P0 ;  /* 0x000000c430301207 */ /* 0x000fc40004000000 */
[----:B-1----:R-:W-:Y:S01]  /*12800*/  @!P0 SHF.R.S32.HI R13, RZ, 0x1f, R9 ;  /* 0x0000001fff0d8819 */ /* 0x002fe20000011409 */
[----:B------:R-:W1:Y:S01]  /*12810*/  S2R R11, SR_CTAID.Z ;  /* 0x00000000000b7919 */ /* 0x000e620000002700 */
[----:B------:R-:W-:Y:S02]  /*12820*/  @P1 MOV R50, R48 ;  /* 0x0000003000321202 */ /* 0x000fe40000000f00 */
[----:B------:R-:W-:Y:S01]  /*12830*/  @P1 SHF.R.S32.HI R51, RZ, 0x1f, R48 ;  /* 0x0000001fff331819 */ /* 0x000fe20000011430 */
[----:B------:R-:W-:-:S04]  /*12840*/  @!P0 IMAD R13, R13, c[0x0][0x1e0], RZ ;  /* 0x000078000d0d8a24 */ /* 0x000fc800078e02ff */
[----:B------:R-:W-:Y:S01]  /*12850*/  @!P0 IMAD R47, R9, c[0x0][0x1e4], R13 ;  /* 0x00007900092f8a24 */ /* 0x000fe200078e020d */
[----:B------:R-:W-:Y:S01]  /*12860*/  MOV R9, 0x7f800000 ;  /* 0x7f80000000097802 */ /* 0x000fe20000000f00 */
[----:B------:R-:W-:Y:S01]  /*12870*/  @P6 FFMA.FTZ R9, R136, c[0x0][0x238], R45 ;  /* 0x00008e0088096a23 */ /* 0x000fe2000001002d */
[----:B------:R-:W-:Y:S02]  /*12880*/  MOV R45, 0x7f800000 ;  /* 0x7f800000002d7802 */ /* 0x000fe40000000f00 */
[----:B------:R-:W-:Y:S01]  /*12890*/  @!P0 IADD3 R7, R49, R47, RZ ;  /* 0x0000002f31078210 */ /* 0x000fe20007ffe0ff */
[----:B------:R-:W-:Y:S01]  /*128a0*/  @P3 FMUL.FTZ R47, R4, 0.69314718246459960938 ;  /* 0x3f317218042f3820 */ /* 0x000fe20000410000 */
[----:B------:R-:W-:Y:S02]  /*128b0*/  LOP3.LUT P0, RZ, R46, 0x3, RZ, 0xc0, !PT ;  /* 0x000000032eff7812 */ /* 0x000fe4000780c0ff */
[----:B------:R-:W-:Y:S01]  /*128c0*/  MOV R46, 0x7f800000 ;  /* 0x7f800000002e7802 */ /* 0x000fe20000000f00 */
[----:B------:R2:W3:Y:S01]  /*128d0*/  LDS.128 R36, [R204] ;  /* 0x00000000cc247984 */ /* 0x0004e20000000c00 */
[----:B------:R-:W-:-:S02]  /*128e0*/  @P5 FFMA.FTZ R46, R135, c[0x0][0x238], R6 ;  /* 0x00008e00872e5a23 */ /* 0x000fc40000010006 */
[----:B------:R-:W-:Y:S01]  /*128f0*/  @P3 FFMA.FTZ R45, R133, c[0x0][0x238], R47 ;  /* 0x00008e00852d3a23 */ /* 0x000fe2000001002f */
[----:B------:R2:W4:Y:S01]  /*12900*/  LDS.128 R32, [R204+0x800] ;  /* 0x00080000cc207984 */ /* 0x0005220000000c00 */
[----:B-1----:R-:W-:Y:S01]  /*12910*/  IMAD R44, R11, R10, R44 ;  /* 0x0000000a0b2c7224 */ /* 0x002fe200078e022c */
[----:B------:R-:W-:Y:S02]  /*12920*/  MOV R10, 0x7f800000 ;  /* 0x7f800000000a7802 */ /* 0x000fe40000000f00 */
[----:B------:R2:W1:Y:S01]  /*12930*/  LDS.128 R28, [R204+0x1000] ;  /* 0x00100000cc1c7984 */ /* 0x0004620000000c00 */
[----:B------:R-:W-:Y:S01]  /*12940*/  @P4 FFMA.FTZ R10, R134, c[0x0][0x238], R5 ;  /* 0x00008e00860a4a23 */ /* 0x000fe20000010005 */
[----:B------:R-:W-:Y:S02]  /*12950*/  IADD3 R4, P2, P1, R2, R50, R44 ;  /* 0x0000003202047210 */ /* 0x000fe4000795e02c */
[----:B------:R2:W1:Y:S01]  /*12960*/  LDS.128 R24, [R204+0x1800] ;  /* 0x00180000cc187984 */ /* 0x0004620000000c00 */
[----:B------:R-:W-:-:S02]  /*12970*/  SHF.R.S32.HI R2, RZ, 0x1f, R2 ;  /* 0x0000001fff027819 */ /* 0x000fc40000011402 */
[----:B------:R-:W-:Y:S01]  /*12980*/  SHF.R.S32.HI R44, RZ, 0x1f, R44 ;  /* 0x0000001fff2c7819 */ /* 0x000fe2000001142c */
[----:B------:R2:W1:Y:S03]  /*12990*/  LDS.128 R20, [R204+0x2000] ;  /* 0x00200000cc147984 */ /* 0x0004660000000c00 */
[----:B------:R-:W-:Y:S01]  /*129a0*/  IADD3.X R2, R2, R51, R44, P2, P1 ;  /* 0x0000003302027210 */ /* 0x000fe200017e242c */
[----:B------:R2:W1:Y:S04]  /*129b0*/  LDS.128 R16, [R204+0x2800] ;  /* 0x00280000cc107984 */ /* 0x0004680000000c00 */
[----:B------:R2:W1:Y:S04]  /*129c0*/  LDS.128 R12, [R204+0x3000] ;  /* 0x00300000cc0c7984 */ /* 0x0004680000000c00 */
        /* <DEDUP_REMOVED lines=38> */
.L_x_626:
[----:B------:R-:W-:Y:S05]  /*12c30*/  BSYNC B0 ;  /* 0x0000000000007941 */ /* 0x000fea0003800000 */
.L_x_625:
[----:B------:R-:W-:Y:S01]  /*12c40*/  IADD3 R4, P0, R210, R8, RZ ;  /* 0x00000008d2047210 */ /* 0x000fe20007f1e0ff */
[----:B------:R-:W-:Y:S01]  /*12c50*/  BSSY B0, `(.L_x_627) ;  /* 0x0000011000007945 */ /* 0x000fe20003800000 */
[----:B------:R-:W-:-:S02]  /*12c60*/  SHF.R.S32.HI R0, RZ, 0x1f, R11 ;  /* 0x0000001fff007819 */ /* 0x000fc4000001140b */
[----:B------:R-:W-:Y:S02]  /*12c70*/  IADD3.X R5, R211, R7, RZ, P0, !PT ;  /* 0x00000007d3057210 */ /* 0x000fe400007fe4ff */
[----:B------:R-:W-:Y:S01]  /*12c80*/  ISETP.GE.AND P0, PT, R214, R195, PT ;  /* 0x000000c3d600720c */ /* 0x000fe20003f06270 */
[----:B------:R-:W-:Y:S02]  /*12c90*/  IMAD R0, R0, c[0x0][0x1f0], RZ ;  /* 0x00007c0000007a24 */ /* 0x000fe400078e02ff */
[----:B------:R-:W-:-:S04]  /*12ca0*/  IMAD.WIDE.U32 R4, R11, c[0x0][0x1f0], R4 ;  /* 0x00007c000b047a25 */ /* 0x000fc800078e0004 */
[----:B------:R-:W-:-:S05]  /*12cb0*/  IMAD R0, R11, c[0x0][0x1f4], R0 ;  /* 0x00007d000b007a24 */ /* 0x000fca00078e0200 */
[----:B------:R-:W-:Y:S01]  /*12cc0*/  IADD3 R7, R5, R0, RZ ;  /* 0x0000000005077210 */ /* 0x000fe20007ffe0ff */
[----:B------:R-:W-:Y:S05]  /*12cd0*/  @P0 BRA `(.L_x_628) ;  /* 0x0000008000000947 */ /* 0x000fea0003800000 */
[----:B------:R-:W-:Y:S01]  /*12ce0*/  MOV R6, R4 ;  /* 0x0000000400067202 */ /* 0x000fe20000000f00 */
[----:B------:R-:W-:-:S04]  /*12cf0*/  IMAD R0, R213, c[0x0][0x1e8], RZ ;  /* 0x00007a00d5007a24 */ /* 0x000fc800078e02ff */
[----:B------:R-:W-:-:S04]  /*12d00*/  IMAD.WIDE.U32 R2, R212, c[0x0][0x1e8], R6 ;  /* 0x00007a00d4027a25 */ /* 0x000fc800078e0006 */
[----:B------:R-:W-:Y:S01]  /*12d10*/  IMAD R0, R212, c[0x0][0x1ec], R0 ;  /* 0x00007b00d4007a24 */ /* 0x000fe200078e0200 */
[----:B------:R-:W-:-:S04]  /*12d20*/  LEA R8, P0, R2, c[0x0][0x1d0], 0x1 ;  /* 0x0000740002087a11 */ /* 0x000fc800078008ff */
[----:B------:R-:W-:-:S04]  /*12d30*/  IADD3 R0, R3, R0, RZ ;  /* 0x0000000003007210 */ /* 0x000fc80007ffe0ff */
[----:B--2---:R-:W-:-:S05]  /*12d40*/  LEA.HI.X R9, R2, c[0x0][0x1d4], R0, 0x1, P0 ;  /* 0x0000750002097a11 */ /* 0x004fca00000f0c00 */
[----:B---3--:R2:W-:Y:S02]  /*12d50*/  STG.E.128 [R8.64], R36 ;  /* 0x0000002408007986 */ /* 0x0085e4000c101d18 */
.L_x_628:
[----:B------:R-:W-:Y:S05]  /*12d60*/  BSYNC B0 ;  /* 0x0000000000007941 */ /* 0x000fea0003800000 */
.L_x_627:
[----:B------:R-:W-:Y:S01]  /*12d70*/  ISETP.GE.AND P0, PT, R203, R195, PT ;  /* 0x000000c3cb00720c */ /* 0x000fe20003f06270 */
[----:B------:R-:W-:-:S12]  /*12d80*/  BSSY B0, `(.L_x_629) ;  /* 0x000000d000007945 */ /* 0x000fd80003800000 */
[----:B------:R-:W-:Y:S05]  /*12d90*/  @P0 BRA `(.L_x_630) ;  /* 0x000000b000000947 */ /* 0x000fea0003800000 */
[----:B------:R-:W-:Y:S01]  /*12da0*/  IADD3 R2, P0, R212, 0x10, RZ ;  /* 0x00000010d4027810 */ /* 0x000fe20007f1e0ff */
[----:B--2---:R-:W-:Y:S01]  /*12db0*/  IMAD.MOV.U32 R8, RZ, RZ, R4 ;  /* 0x000000ffff087224 */ /* 0x004fe200078e0004 */
        /* <DEDUP_REMOVED lines=8> */
[----:B----4-:R2:W-:Y:S02]  /*12e40*/  STG.E.128 [R2.64], R32 ;  /* 0x0000002002007986 */ /* 0x0105e4000c101d18 */
.L_x_630:
[----:B------:R-:W-:Y:S05]  /*12e50*/  BSYNC B0 ;  /* 0x0000000000007941 */ /* 0x000fea0003800000 */
.L_x_629:
[----:B------:R-:W-:Y:S01]  /*12e60*/  ISETP.GE.AND P0, PT, R202, R195, PT ;  /* 0x000000c3ca00720c */ /* 0x000fe20003f06270 */
        /* <DEDUP_REMOVED lines=13> */
.L_x_632:
[----:B------:R-:W-:Y:S05]  /*12f40*/  BSYNC B0 ;  /* 0x0000000000007941 */ /* 0x000fea0003800000 */
.L_x_631:
[----:B------:R-:W-:Y:S01]  /*12f50*/  ISETP.GE.AND P0, PT, R201, R195, PT ;  /* 0x000000c3c900720c */ /* 0x000fe20003f06270 */
        /* <DEDUP_REMOVED lines=13> */
.L_x_634:
[----:B------:R-:W-:Y:S05]  /*13030*/  BSYNC B0 ;  /* 0x0000000000007941 */ /* 0x000fea0003800000 */
.L_x_633:
        /* <DEDUP_REMOVED lines=14> */
.L_x_636:
[----:B------:R-:W-:Y:S05]  /*13120*/  BSYNC B0 ;  /* 0x0000000000007941 */ /* 0x000fea0003800000 */
.L_x_635:
        /* <DEDUP_REMOVED lines=14> */
.L_x_638:
[----:B------:R-:W-:Y:S05]  /*13210*/  BSYNC B0 ;  /* 0x0000000000007941 */ /* 0x000fea0003800000 */
.L_x_637:
        /* <DEDUP_REMOVED lines=14> */
.L_x_640:
[----:B------:R-:W-:Y:S05]  /*13300*/  BSYNC B0 ;  /* 0x0000000000007941 */ /* 0x000fea0003800000 */
.L_x_639:
[----:B------:R-:W-:-:S13]  /*13310*/  ISETP.GE.AND P0, PT, R197, R195, PT ;  /* 0x000000c3c500720c */ /* 0x000fda0003f06270 */
[----:B------:R-:W-:Y:S05]  /*13320*/  @P0 EXIT ;  /* 0x000000000000094d */ /* 0x000fea0003800000 */
[----:B------:R-:W-:Y:S01]  /*13330*/  IADD3 R0, P0, R212, 0x70, RZ ;  /* 0x00000070d4007810 */ /* 0x000fe20007f1e0ff */
[----:B-12---:R-:W-:Y:S01]  /*13340*/  IMAD.MOV.U32 R2, RZ, RZ, R4 ;  /* 0x000000ffff027224 */ /* 0x006fe200078e0004 */
        /* <DEDUP_REMOVED lines=8> */
[----:B------:R-:W-:Y:S01]  /*133d0*/  STG.E.128 [R4.64], R40 ;  /* 0x0000002804007986 */ /* 0x000fe2000c101d18 */
[----:B------:R-:W-:Y:S05]  /*133e0*/  EXIT ;  /* 0x000000000000794d */ /* 0x000fea0003800000 */
.L_x_613:
[----:B------:R-:W1:Y:S01]  /*133f0*/  LDC.U8 R2, c[0x0][0x329] ;  /* 0x0000ca40ff027b82 */ /* 0x000e620000000000 */
[----:B------:R-:W-:Y:S01]  /*13400*/  ISETP.NE.AND P4, PT, R196, -0x1, PT ;  /* 0xffffffffc400780c */ /* 0x000fe20003f85270 */
[----:B------:R-:W-:Y:S01]  /*13410*/  ULDC.64 UR4, c[0x0][0x118] ;  /* 0x0000460000047ab9 */ /* 0x000fe20000000a00 */
[----:B------:R-:W-:Y:S01]  /*13420*/  IADD3 R125, -R127, R125, RZ ;  /* 0x0000007d7f7d7210 */ /* 0x000fe20007ffe1ff */
[----:B------:R-:W-:Y:S01]  /*13430*/  BSSY B0, `(.L_x_641) ;  /* 0x000003c000007945 */ /* 0x000fe20003800000 */
[----:B------:R-:W-:-:S03]  /*13440*/  SHF.R.S32.HI R16, RZ, 0x1f, R18 ;  /* 0x0000001fff107819 */ /* 0x000fc60000011412 */
[----:B------:R-:W2:Y:S02]  /*13450*/  LDC.U8 R5, c[0x0][0x328] ;  /* 0x0000ca00ff057b82 */ /* 0x000ea40000000000 */
[----:B------:R-:W-:-:S04]  /*13460*/  IMAD R16, R16, c[0x0][0x1f0], RZ ;  /* 0x00007c0010107a24 */ /* 0x000fc800078e02ff */
[----:B------:R-:W-:-:S04]  /*13470*/  @P4 IMAD.WIDE.U32 R8, R196, c[0x0][0x1e8], RZ ;  /* 0x00007a00c4084a25 */ /* 0x000fc800078e00ff */
[----:B------:R-:W-:Y:S01]  /*13480*/  @P4 IMAD.MOV.U32 R4, RZ, RZ, R8 ;  /* 0x000000ffff044224 */ /* 0x000fe200078e0008 */
[----:B------:R-:W-:Y:S01]  /*13490*/  @!P4 SHF.R.S32.HI R8, RZ, 0x1f, R3 ;  /* 0x0000001fff08c819 */ /* 0x000fe20000011403 */
[----:B------:R-:W-:Y:S01]  /*134a0*/  @!P4 IMAD.WIDE.U32 R10, R3, c[0x0][0x1e0], RZ ;  /* 0x00007800030aca25 */ /* 0x000fe200078e00ff */
[----:B-1----:R-:W-:-:S03]  /*134b0*/  ISETP.NE.AND P3, PT, R2, RZ, PT ;  /* 0x000000ff0200720c */ /* 0x002fc60003f65270 */
[----:B------:R-:W-:Y:S02]  /*134c0*/  @!P4 IMAD R8, R8, c[0x0][0x1e0], RZ ;  /* 0x000078000808ca24 */ /* 0x000fe400078e02ff */
[----:B------:R-:W-:Y:S02]  /*134d0*/  @!P4 IMAD.MOV.U32 R4, RZ, RZ, R10 ;  /* 0x000000ffff04c224 */ /* 0x000fe400078e000a */
[----:B------:R-:W-:Y:S02]  /*134e0*/  @!P4 IMAD R8, R3, c[0x0][0x1e4], R8 ;  /* 0x000079000308ca24 */ /* 0x000fe400078e0208 */
[----:B------:R-:W-:Y:S01]  /*134f0*/  @P4 IMAD R0, R196, c[0x0][0x1ec], R9 ;  /* 0x00007b00c4004a24 */ /* 0x000fe200078e0209 */
[----:B--2---:R-:W-:Y:S01]  /*13500*/  ISETP.NE.AND P2, PT, R5, RZ, PT ;  /* 0x000000ff0500720c */ /* 0x004fe20003f45270 */
[----:B------:R-:W-:Y:S02]  /*13510*/  @!P4 IMAD.IADD R0, R11, 0x1, R8 ;  /* 0x000000010b00c824 */ /* 0x000fe400078e0208 */
[----:B------:R-:W-:Y:S01]  /*13520*/  IMAD R16, R18, c[0x0][0x1f4], R16 ;  /* 0x00007d0012107a24 */ /* 0x000fe200078e0210 */
[----:B------:R-:W-:Y:S01]  /*13530*/  ISETP.EQ.AND P2, PT, R2, RZ, P2 ;  /* 0x000000ff0200720c */ /* 0x000fe20001742270 */
[----:B------:R-:W-:Y:S01]  /*13540*/  @P3 IMAD.MOV.U32 R6, RZ, RZ, c[0x0][0x210] ;  /* 0x00008400ff063624 */ /* 0x000fe200078e00ff */
[----:B------:R-:W-:Y:S01]  /*13550*/  LEA.HI R2, R7, R126, RZ, 0x3 ;  /* 0x0000007e07027211 */ /* 0x000fe200078f18ff */
[----:B------:R-:W-:Y:S01]  /*13560*/  @!P3 IMAD.MOV.U32 R7, RZ, RZ, c[0x0][0x214] ;  /* 0x00008500ff07b624 */ /* 0x000fe200078e00ff */
[----:B------:R-:W-:Y:S01]  /*13570*/  @!P3 ISETP.NE.AND P1, PT, R5, RZ, PT ;  /* 0x000000ff0500b20c */ /* 0x000fe20003f25270 */
[----:B------:R-:W-:Y:S01]  /*13580*/  @P3 IMAD R6, R6, c[0x0][0x214], RZ ;  /* 0x0000850006063a24 */ /* 0x000fe200078e02ff */
[----:B------:R-:W-:-:S02]  /*13590*/  ISETP.NE.OR P0, PT, R196, -0x1, !P2 ;  /* 0xffffffffc400780c */ /* 0x000fc40005705670 */
[----:B------:R-:W-:Y:S02]  /*135a0*/  LOP3.LUT R5, R2, 0x1ffffff8, RZ, 0xc0, !PT ;  /* 0x1ffffff802057812 */ /* 0x000fe400078ec0ff */
[----:B------:R-:W-:Y:S02]  /*135b0*/  @!P3 SEL R6, R7, c[0x0][0x234], !P1 ;  /* 0x00008d000706ba07 */ /* 0x000fe40004800000 */
[----:B------:R-:W-:Y:S01]  /*135c0*/  IADD3 R5, -R5, R126, RZ ;  /* 0x0000007e05057210 */ /* 0x000fe20007ffe1ff */
[----:B------:R-:W-:Y:S01]  /*135d0*/  @!P2 CS2R R8, SRZ ;  /* 0x000000000008a805 */ /* 0x000fe2000001ff00 */
[----:B------:R-:W-:Y:S01]  /*135e0*/  @P3 MOV R7, 0x1 ;  /* 0x0000000100073802 */ /* 0x000fe20000000f00 */
[----:B------:R-:W-:Y:S01]  /*135f0*/  @!P3 IMAD R7, R6, c[0x0][0x1c0], RZ ;  /* 0x000070000607ba24 */ /* 0x000fe200078e02ff */
[----:B------:R-:W-:Y:S01]  /*13600*/  SHF.R.S32.HI R2, RZ, 0x3, R2 ;  /* 0x00000003ff027819 */ /* 0x000fe20000011402 */
[----:B------:R-:W-:Y:S02]  /*13610*/  IMAD.SHL.U32 R5, R5, 0x8, RZ ;  /* 0x0000000805057824 */ /* 0x000fe400078e00ff */
[----:B------:R-:W-:-:S02]  /*13620*/  @!P0 IMAD R196, R3, c[0x0][0x214], RZ ;  /* 0x0000850003c48a24 */ /* 0x000fc400078e02ff */
[----:B------:R-:W-:Y:S01]  /*13630*/  IMAD R3, R3, R7, RZ ;  /* 0x0000000703037224 */ /* 0x000fe200078e02ff */
[C---:B------:R-:W-:Y:S01]  /*13640*/  IADD3 R4, P1, R5.reuse, R4, RZ ;  /* 0x0000000405047210 */ /* 0x040fe20007f3e0ff */
[--C-:B------:R-:W-:Y:S01]  /*13650*/  @P2 IMAD.MOV.U32 R8, RZ, RZ, R196.reuse ;  /* 0x000000ffff082224 */ /* 0x100fe200078e00c4 */
[----:B------:R-:W-:Y:S02]  /*13660*/  @P2 SHF.R.S32.HI R9, RZ, 0x1f, R196 ;  /* 0x0000001fff092819 */ /* 0x000fe400000114c4 */
[----:B------:R-:W-:Y:S01]  /*13670*/  LEA.HI.X.SX32 R5, R5, R0, 0x1, P1 ;  /* 0x0000000005057211 */ /* 0x000fe200008f0eff */
[----:B------:R-:W-:Y:S01]  /*13680*/  @P3 IMAD.MOV.U32 R0, RZ, RZ, c[0x0][0x210] ;  /* 0x00008400ff003624 */ /* 0x000fe200078e00ff */
[----:B------:R-:W-:Y:S01]  /*13690*/  SEL R3, R3, RZ, !P2 ;  /* 0x000000ff03037207 */ /* 0x000fe20005000000 */
[----:B------:R-:W-:Y:S01]  /*136a0*/  @!P3 IMAD.MOV.U32 R0, RZ, RZ, 0x1 ;  /* 0x00000001ff00b424 */ /* 0x000fe200078e00ff */
[----:B------:R-:W-:Y:S01]  /*136b0*/  ISETP.GE.AND P2, PT, R2, R125, PT ;  /* 0x0000007d0200720c */ /* 0x000fe20003f46270 */
[----:B------:R-:W-:-:S04]  /*136c0*/  IMAD.WIDE.U32 R4, R18, c[0x0][0x1f0], R4 ;  /* 0x00007c0012047a25 */ /* 0x000fc800078e0004 */
[----:B------:R-:W-:Y:S01]  /*136d0*/  IMAD R127, R127, R0, RZ ;  /* 0x000000007f7f7224 */ /* 0x000fe200078e02ff */
[----:B------:R-:W-:Y:S01]  /*136e0*/  IADD3 R17, R16, R5, RZ ;  /* 0x0000000510117210 */ /* 0x000fe20007ffe0ff */
[----:B------:R-:W-:Y:S01]  /*136f0*/  IMAD R7, R18, R6, R3 ;  /* 0x0000000612077224 */ /* 0x000fe200078e0203 */
[--C-:B------:R-:W-:Y:S02]  /*13700*/  SHF.R.S32.HI R3, RZ, 0x1f, R2.reuse ;  /* 0x0000001fff037819 */ /* 0x100fe40000011402 */
[----:B------:R-:W-:Y:S02]  /*13710*/  SHF.R.S32.HI R15, RZ, 0x1f, R127 ;  /* 0x0000001fff0f7819 */ /* 0x000fe4000001147f */
[----:B------:R-:W-:Y:S01]  /*13720*/  IADD3 R6, P1, P0, R127, R8, R7 ;  /* 0x000000087f067210 */ /* 0x000fe2000783e007 */
[----:B------:R-:W-:Y:S01]  /*13730*/  IMAD.WIDE R18, R123, 0x80, R2 ;  /* 0x000000807b127825 */ /* 0x000fe200078e0202 */
[----:B------:R-:W-:-:S04]  /*13740*/  SHF.R.S32.HI R7, RZ, 0x1f, R7 ;  /* 0x0000001fff077819 */ /* 0x000fc80000011407 */
        /* <DEDUP_REMOVED lines=10> */
.L_x_642:
[----:B------:R-:W-:Y:S05]  /*137f0*/  BSYNC B0 ;  /* 0x0000000000007941 */ /* 0x000fea0003800000 */
.L_x_641:
[----:B------:R-:W-:Y:S01]  /*13800*/  IADD3 R14, R2, 0x10, RZ ;  /* 0x00000010020e7810 */ /* 0x000fe20007ffe0ff */
[----:B------:R-:W-:Y:S03]  /*13810*/  BSSY B0, `(.L_x_643) ;  /* 0x000000e000007945 */ /* 0x000fe60003800000 */
[----:B------:R-:W-:-:S13]  /*13820*/  ISETP.GE.AND P0, PT, R14, R125, PT ;  /* 0x0000007d0e00720c */ /* 0x000fda0003f06270 */
[----:B------:R-:W-:Y:S05]  /*13830*/  @P0 BRA `(.L_x_644) ;  /* 0x000000b000000947 */ /* 0x000fea0003800000 */
[----:B------:R-:W-:Y:S01]  /*13840*/  IADD3 R8, P0, R18, 0x10, RZ ;  /* 0x0000001012087810 */ /* 0x000fe20007f1e0ff */
[----:B-1----:R-:W-:Y:S01]  /*13850*/  IMAD.MOV.U32 R10, RZ, RZ, R4 ;  /* 0x000000ffff0a7224 */ /* 0x002fe200078e0004 */
        /* <DEDUP_REMOVED lines=8> */
[----:B------:R1:W-:Y:S02]  /*138e0*/  STG.E.128 [R8.64], RZ ;  /* 0x000000ff08007986 */ /* 0x0003e4000c101d04 */
.L_x_644:
[----:B------:R-:W-:Y:S05]  /*138f0*/  BSYNC B0 ;  /* 0x0000000000007941 */ /* 0x000fea0003800000 */
.L_x_643:
[----:B------:R-:W-:Y:S01]  /*13900*/  IADD3 R13, R2, 0x20, RZ ;  /* 0x00000020020d7810 */ /* 0x000fe20007ffe0ff */
[----:B------:R-:W-:Y:S03]  /*13910*/  BSSY B0, `(.L_x_645) ;  /* 0x000000e000007945 */ /* 0x000fe60003800000 */
[----:B------:R-:W-:-:S13]  /*13920*/  ISETP.GE.AND P0, PT, R13, R125, PT ;  /* 0x0000007d0d00720c */ /* 0x000fda0003f06270 */
[----:B------:R-:W-:Y:S05]  /*13930*/  @P0 BRA `(.L_x_646) ;  /* 0x000000b000000947 */ /* 0x000fea0003800000 */
[----:B-1----:R-:W-:Y:S01]  /*13940*/  IADD3 R8, P0, R18, 0x20, RZ ;  /* 0x0000002012087810 */ /* 0x002fe20007f1e0ff */
        /* <DEDUP_REMOVED lines=10> */
.L_x_646:
[----:B------:R-:W-:Y:S05]  /*139f0*/  BSYNC B0 ;  /* 0x0000000000007941 */ /* 0x000fea0003800000 */
.L_x_645:
        /* <DEDUP_REMOVED lines=15> */
.L_x_648:
[----:B------:R-:W-:Y:S05]  /*13af0*/  BSYNC B0 ;  /* 0x0000000000007941 */ /* 0x000fea0003800000 */
.L_x_647:
[----:B-1----:R-:W-:Y:S01]  /*13b00*/  IADD3 R11, R2, 0x40, RZ ;  /* 0x00000040020b7810 */ /* 0x002fe20007ffe0ff */
[----:B------:R-:W-:Y:S03]  /*13b10*/  BSSY B0, `(.L_x_649) ;  /* 0x000000e000007945 */ /* 0x000fe60003800000 */
[----:B------:R-:W-:-:S13]  /*13b20*/  ISETP.GE.AND P0, PT, R11, R125, PT ;  /* 0x0000007d0b00720c */ /* 0x000fda0003f06270 */
        /* <DEDUP_REMOVED lines=12> */
.L_x_650:
[----:B------:R-:W-:Y:S05]  /*13bf0*/  BSYNC B0 ;  /* 0x0000000000007941 */ /* 0x000fea0003800000 */
.L_x_649:
        /* <DEDUP_REMOVED lines=15> */
.L_x_652:
[----:B------:R-:W-:Y:S05]  /*13cf0*/  BSYNC B0 ;  /* 0x0000000000007941 */ /* 0x000fea0003800000 */
.L_x_651:
        /* <DEDUP_REMOVED lines=15> */
.L_x_654:
[----:B------:R-:W-:Y:S05]  /*13df0*/  BSYNC B0 ;  /* 0x0000000000007941 */ /* 0x000fea0003800000 */
.L_x_653:
[----:B------:R-:W-:Y:S01]  /*13e00*/  IADD3 R8, R2, 0x70, RZ ;  /* 0x0000007002087810 */ /* 0x000fe20007ffe0ff */
[----:B------:R-:W-:Y:S03]  /*13e10*/  BSSY B0, `(.L_x_655) ;  /* 0x000000d000007945 */ /* 0x000fe60003800000 */
[----:B------:R-:W-:-:S13]  /*13e20*/  ISETP.GE.AND P0, PT, R8, R125, PT ;  /* 0x0000007d0800720c */ /* 0x000fda0003f06270 */
        /* <DEDUP_REMOVED lines=10> */
[----:B------:R2:W-:Y:S02]  /*13ed0*/  STG.E.128 [R4.64], RZ ;  /* 0x000000ff04007986 */ /* 0x0005e4000c101d04 */
.L_x_656:
[----:B------:R-:W-:Y:S05]  /*13ee0*/  BSYNC B0 ;  /* 0x0000000000007941 */ /* 0x000fea0003800000 */
.L_x_655:
[----:B------:R-:W-:-:S04]  /*13ef0*/  LOP3.LUT P6, RZ, R126, 0x7, RZ, 0xc0, !PT ;  /* 0x000000077eff7812 */ /* 0x000fc800078cc0ff */
[-C--:B------:R-:W-:Y:S02]  /*13f00*/  ISETP.GE.OR P2, PT, R2, R125.reuse, P6 ;  /* 0x0000007d0200720c */ /* 0x080fe40003746670 */
[-C--:B------:R-:W-:Y:S02]  /*13f10*/  ISETP.GE.OR P1, PT, R14, R125.reuse, P6 ;  /* 0x0000007d0e00720c */ /* 0x080fe40003726670 */
[-C--:B------:R-:W-:Y:S02]  /*13f20*/  ISETP.GE.OR P5, PT, R13, R125.reuse, P6 ;  /* 0x0000007d0d00720c */ /* 0x080fe400037a6670 */
[-C--:B------:R-:W-:Y:S02]  /*13f30*/  ISETP.GE.OR P4, PT, R12, R125.reuse, P6 ;  /* 0x0000007d0c00720c */ /* 0x080fe40003786670 */
[----:B------:R-:W-:-:S05]  /*13f40*/  ISETP.GE.OR P3, PT, R11, R125, P6 ;  /* 0x0000007d0b00720c */ /* 0x000fca0003766670 */
[-C--:B------:R-:W-:Y:S02]  /*13f50*/  @!P2 IMAD R2, R2, R0.reuse, RZ ;  /* 0x000000000202a224 */ /* 0x080fe400078e02ff */
[-C--:B------:R-:W-:Y:S02]  /*13f60*/  @!P1 IMAD R14, R14, R0.reuse, RZ ;  /* 0x000000000e0e9224 */ /* 0x080fe400078e02ff */
[----:B------:R-:W-:Y:S01]  /*13f70*/  @!P5 IMAD R13, R13, R0, RZ ;  /* 0x000000000d0dd224 */ /* 0x000fe200078e02ff */
[----:B------:R-:W-:Y:S01]  /*13f80*/  @!P2 IADD3 R3, P0, R2, R6, RZ ;  /* 0x000000060203a210 */ /* 0x000fe20007f1e0ff */
[-C--:B------:R-:W-:Y:S02]  /*13f90*/  @!P4 IMAD R12, R12, R0.reuse, RZ ;  /* 0x000000000c0cc224 */ /* 0x080fe400078e02ff */
[----:B------:R-:W-:Y:S01]  /*13fa0*/  @!P3 IMAD R11, R11, R0, RZ ;  /* 0x000000000b0bb224 */ /* 0x000fe200078e02ff */
[----:B------:R-:W-:Y:S02]  /*13fb0*/  @!P2 LEA.HI.X.SX32 R2, R2, R15, 0x1, P0 ;  /* 0x0000000f0202a211 */ /* 0x000fe400000f0eff */
[----:B--2---:R-:W-:-:S04]  /*13fc0*/  @!P2 LEA R4, P0, R3, c[0x0][0x200], 0x2 ;  /* 0x000080000304aa11 */ /* 0x004fc800078010ff */
[----:B------:R-:W-:Y:S01]  /*13fd0*/  @!P2 LEA.HI.X R5, R3, c[0x0][0x204], R2, 0x2, P0 ;  /* 0x000081000305aa11 */ /* 0x000fe200000f1402 */
[----:B------:R-:W-:Y:S01]  /*13fe0*/  @!P2 IMAD.MOV.U32 R2, RZ, RZ, 0x7f800000 ;  /* 0x7f800000ff02a424 */ /* 0x000fe200078e00ff */
[----:B------:R-:W-:-:S04]  /*13ff0*/  @!P1 IADD3 R3, P0, R14, R6, RZ ;  /* 0x000000060e039210 */ /* 0x000fc80007f1e0ff */
[----:B------:R2:W-:Y:S01]  /*14000*/  @!P2 STG.E [R4.64], R2 ;  /* 0x000000020400a986 */ /* 0x0005e2000c101904 */
[-C--:B------:R-:W-:Y:S02]  /*14010*/  @!P1 LEA.HI.X.SX32 R14, R14, R15.reuse, 0x1, P0 ;  /* 0x0000000f0e0e9211 */ /* 0x080fe400000f0eff */
[----:B--2---:R-:W-:Y:S02]  /*14020*/  @!P1 LEA R4, P2, R3, c[0x0][0x200], 0x2 ;  /* 0x0000800003049a11 */ /* 0x004fe400078410ff */
[----:B------:R-:W-:Y:S02]  /*14030*/  @!P5 IADD3 R2, P0, R13, R6, RZ ;  /* 0x000000060d02d210 */ /* 0x000fe40007f1e0ff */
[----:B------:R-:W-:Y:S02]  /*14040*/  @!P1 LEA.HI.X R5, R3, c[0x0][0x204], R14, 0x2, P2 ;  /* 0x0000810003059a11 */ /* 0x000fe400010f140e */
[----:B------:R-:W-:Y:S02]  /*14050*/  @!P5 LEA.HI.X.SX32 R13, R13, R15, 0x1, P0 ;  /* 0x0000000f0d0dd211 */ /* 0x000fe400000f0eff */
[----:B------:R-:W-:-:S02]  /*14060*/  @!P5 LEA R16, P2, R2, c[0x0][0x200], 0x2 ;  /* 0x000080000210da11 */ /* 0x000fc400078410ff */
[----:B------:R-:W-:Y:S02]  /*14070*/  @!P4 IADD3 R3, P0, R12, R6, RZ ;  /* 0x000000060c03c210 */ /* 0x000fe40007f1e0ff */
[----:B------:R-:W-:Y:S01]  /*14080*/  @!P5 LEA.HI.X R17, R2, c[0x0][0x204], R13, 0x2, P2 ;  /* 0x000081000211da11 */ /* 0x000fe200010f140d */
[----:B------:R-:W-:Y:S01]  /*14090*/  @!P1 IMAD.MOV.U32 R2, RZ, RZ, 0x7f800000 ;  /* 0x7f800000ff029424 */ /* 0x000fe200078e00ff */
[----:B------:R-:W-:Y:S02]  /*140a0*/  ISETP.GE.OR P2, PT, R10, R125, P6 ;  /* 0x0000007d0a00720c */ /* 0x000fe40003746670 */
[----:B------:R-:W-:Y:S02]  /*140b0*/  @!P4 LEA.HI.X.SX32 R12, R12, R15, 0x1, P0 ;  /* 0x0000000f0c0cc211 */ /* 0x000fe400000f0eff */
[----:B------:R-:W-:Y:S01]  /*140c0*/  @!P4 LEA R18, P0, R3, c[0x0][0x200], 0x2 ;  /* 0x000080000312ca11 */ /* 0x000fe200078010ff */
[----:B------:R2:W-:Y:S01]  /*140d0*/  @!P1 STG.E [R4.64], R2 ;  /* 0x0000000204009986 */ /* 0x0005e2000c101904 */
[----:B------:R-:W-:-:S02]  /*140e0*/  ISETP.GE.OR P1, PT, R9, R125, P6 ;  /* 0x0000007d0900720c */ /* 0x000fc40003726670 */
[----:B------:R-:W-:Y:S01]  /*140f0*/  @!P4 LEA.HI.X R19, R3, c[0x0][0x204], R12, 0x2, P0 ;  /* 0x000081000313ca11 */ /* 0x000fe200000f140c */
[----:B------:R-:W-:Y:S01]  /*14100*/  @!P5 IMAD.MOV.U32 R3, RZ, RZ, 0x7f800000 ;  /* 0x7f800000ff03d424 */ /* 0x000fe200078e00ff */
[----:B------:R-:W-:-:S03]  /*14110*/  ISETP.GE.OR P6, PT, R8, R125, P6 ;  /* 0x0000007d0800720c */ /* 0x000fc600037c6670 */
[----:B------:R-:W-:Y:S01]  /*14120*/  @!P2 IMAD R10, R10, R0, RZ ;  /* 0x000000000a0aa224 */ /* 0x000fe200078e02ff */
[----:B------:R3:W-:Y:S01]  /*14130*/  @!P5 STG.E [R16.64], R3 ;  /* 0x000000031000d986 */ /* 0x0007e2000c101904 */
[----:B------:R-:W-:-:S04]  /*14140*/  @!P2 IMAD.MOV.U32 R7, RZ, RZ, 0x7f800000 ;  /* 0x7f800000ff07a424 */ /* 0x000fc800078e00ff */
[----:B------:R-:W-:Y:S01]  /*14150*/  @!P1 IMAD R9, R9, R0, RZ ;  /* 0x0000000009099224 */ /* 0x000fe200078e02ff */
[----:B--2---:R-:W-:-:S04]  /*14160*/  @!P3 IADD3 R2, P0, R11, R6, RZ ;  /* 0x000000060b02b210 */ /* 0x004fc80007f1e0ff */
[----:B------:R-:W-:Y:S02]  /*14170*/  @!P3 LEA.HI.X.SX32 R11, R11, R15, 0x1, P0 ;  /* 0x0000000f0b0bb211 */ /* 0x000fe400000f0eff */
[----:B------:R-:W-:Y:S01]  /*14180*/  @!P3 LEA R4, P0, R2, c[0x0][0x200], 0x2 ;  /* 0x000080000204ba11 */ /* 0x000fe200078010ff */
[----:B---3--:R-:W-:-:S03]  /*14190*/  @!P3 IMAD.MOV.U32 R3, RZ, RZ, 0x7f800000 ;  /* 0x7f800000ff03b424 */ /* 0x008fc600078e00ff */
[----:B------:R-:W-:Y:S02]  /*141a0*/  @!P3 LEA.HI.X R5, R2, c[0x0][0x204], R11, 0x2, P0 ;  /* 0x000081000205ba11 */ /* 0x000fe400000f140b */
        /* <DEDUP_REMOVED lines=8> */
[----:B------:R-:W-:-:S05]  /*14230*/  @!P4 IMAD.MOV.U32 R2, RZ, RZ, 0x7f800000 ;  /* 0x7f800000ff02c424 */ /* 0x000fca00078e00ff */
[----:B------:R2:W-:Y:S04]  /*14240*/  @!P4 STG.E [R18.64], R2 ;  /* 0x000000021200c986 */ /* 0x0005e8000c101904 */
[----:B------:R3:W-:Y:S04]  /*14250*/  @!P3 STG.E [R4.64], R3 ;  /* 0x000000030400b986 */ /* 0x0007e8000c101904 */
[----:B------:R3:W-:Y:S01]  /*14260*/  @!P2 STG.E [R12.64], R7 ;  /* 0x000000070c00a986 */ /* 0x0007e2000c101904 */
[----:B--2---:R-:W-:-:S05]  /*14270*/  @!P1 IMAD.MOV.U32 R2, RZ, RZ, 0x7f800000 ;  /* 0x7f800000ff029424 */ /* 0x004fca00078e00ff */
[----:B------:R3:W-:Y:S01]  /*14280*/  @!P1 STG.E [R10.64], R2 ;  /* 0x000000020a009986 */ /* 0x0007e2000c101904 */
[----:B------:R-:W-:Y:S05]  /*14290*/  @P6 EXIT ;  /* 0x000000000000694d */ /* 0x000fea0003800000 */
[----:B------:R-:W-:-:S05]  /*142a0*/  IMAD R0, R8, R0, RZ ;  /* 0x0000000008007224 */ /* 0x000fca00078e02ff */
[----:B------:R-:W-:-:S04]  /*142b0*/  IADD3 R6, P0, R0, R6, RZ ;  /* 0x0000000600067210 */ /* 0x000fc80007f1e0ff */
[----:B------:R-:W-:Y:S02]  /*142c0*/  LEA.HI.X.SX32 R0, R0, R15, 0x1, P0 ;  /* 0x0000000f00007211 */ /* 0x000fe400000f0eff */
[----:B---3--:R-:W-:-:S04]  /*142d0*/  LEA R2, P0, R6, c[0x0][0x200], 0x2 ;  /* 0x0000800006027a11 */ /* 0x008fc800078010ff */
[----:B------:R-:W-:Y:S01]  /*142e0*/  LEA.HI.X R3, R6, c[0x0][0x204], R0, 0x2, P0 ;  /* 0x0000810006037a11 */ /* 0x000fe200000f1400 */
[----:B------:R-:W-:-:S05]  /*142f0*/  IMAD.MOV.U32 R0, RZ, RZ, 0x7f800000 ;  /* 0x7f800000ff007424 */ /* 0x000fca00078e00ff */
[----:B------:R-:W-:Y:S01]  /*14300*/  STG.E [R2.64], R0 ;  /* 0x0000000002007986 */ /* 0x000fe2000c101904 */
[----:B------:R-:W-:Y:S05]  /*14310*/  EXIT ;  /* 0x000000000000794d */ /* 0x000fea0003800000 */
.L_x_657:
        /* <DEDUP_REMOVED lines=14> */
.L_x_1141:


//--------------------- .text._ZN5flash16flash_fwd_kernelI23Flash_fwd_kernel_traitsILi64ELi128ELi64ELi4ELb0ELb0EN7cutlass10bfloat16_tE19Flash_kernel_traitsILi64ELi128ELi64ELi4ES3_EELb0ELb1ELb0ELb0ELb0ELb1ELb1ELb0EEEvNS_16Flash_fwd_paramsE --------------------------
	.section	.text._ZN5flash16flash_fwd_kernelI23Flash_fwd_kernel_traitsILi64ELi128ELi64ELi4ELb0ELb0EN7cutlass10bfloat16_tE19Flash_kernel_traitsILi64ELi128ELi64ELi4ES3_EELb0ELb1ELb0ELb0ELb0ELb1ELb1ELb0EEEvNS_16Flash_fwd_paramsE,"ax",@progbits
	.sectioninfo	@"SHI_REGISTERS=255"
	.align	128
        .global         _ZN5flash16flash_fwd_kernelI23Flash_fwd_kernel_traitsILi64ELi128ELi64ELi4ELb0ELb0EN7cutlass10bfloat16_tE19Flash_kernel_traitsILi64ELi128ELi64ELi4ES3_EELb0ELb1ELb0ELb0ELb0ELb1ELb1ELb0EEEvNS_16Flash_fwd_paramsE
        .type           _ZN5flash16flash_fwd_kernelI23Flash_fwd_kernel_traitsILi64ELi128ELi64ELi4ELb0ELb0EN7cutlass10bfloat16_tE19Flash_kernel_traitsILi64ELi128ELi64ELi4ES3_EELb0ELb1ELb0ELb0ELb0ELb1ELb1ELb0EEEvNS_16Flash_fwd_paramsE,@function
        .size           _ZN5flash16flash_fwd_kernelI23Flash_fwd_kernel_traitsILi64ELi128ELi64ELi4ELb0ELb0EN7cutlass10bfloat16_tE19Flash_kernel_traitsILi64ELi128ELi64ELi4ES3_EELb0ELb1ELb0ELb0ELb0ELb1ELb1ELb0EEEvNS_16Flash_fwd_paramsE,(.L_x_1142 - _ZN5flash16flash_fwd_kernelI23Flash_fwd_kernel_traitsILi64ELi128ELi64ELi4ELb0ELb0EN7cutlass10bfloat16_tE19Flash_kernel_traitsILi64ELi128ELi64ELi4ES3_EELb0ELb1ELb0ELb0ELb0ELb1ELb1ELb0EEEvNS_16Flash_fwd_paramsE)
        .other          _ZN5flash16flash_fwd_kernelI23Flash_fwd_kernel_traitsILi64ELi128ELi64ELi4ELb0ELb0EN7cutlass10bfloat16_tE19Flash_kernel_traitsILi64ELi128ELi64ELi4ES3_EELb0ELb1ELb0ELb0ELb0ELb1ELb1ELb0EEEvNS_16Flash_fwd_paramsE,@"STO_CUDA_ENTRY STV_DEFAULT"
_ZN5flash16flash_fwd_kernelI23Flash_fwd_kernel_traitsILi64ELi128ELi64ELi4ELb0ELb0EN7cutlass10bfloat16_tE19Flash_kernel_traitsILi64ELi128ELi64ELi4ES3_EELb0ELb1ELb0ELb0ELb0ELb1ELb1ELb0EEEvNS_16Flash_fwd_paramsE:
.text._ZN5flash16flash_fwd_kernelI23Flash_fwd_kernel_traitsILi64ELi128ELi64ELi4ELb0ELb0EN7cutlass10bfloat16_tE19Flash_kernel_traitsILi64ELi128ELi64ELi4ES3_EELb0ELb1ELb0ELb0ELb0ELb1ELb1ELb0EEEvNS_16Flash_fwd_paramsE:
[----:B------:R-:W-:Y:S02]  /*0000*/  MOV R1, c[0x0][0x28] ;  /* 0x00000a0000017a02 */ /* 0x000fe40000000f00 */
[----:B------:R-:W1:Y:S01]  /*0010*/  LDC.U8 R3, c[0x0][0x312] ;  /* 0x0000c480ff037b82 */ /* 0x000e620000000000 */
[----:B------:R-:W2:Y:S01]  /*0020*/  S2R R2, SR_CTAID.Y ;  /* 0x0000000000027919 */ /* 0x000ea20000002600 */
[----:B------:R-:W-:Y:S01]  /*0030*/  ISETP.NE.U32.AND P2, PT, RZ, c[0x0][0x240], PT ;  /* 0x00009000ff007a0c */ /* 0x000fe20003f45070 */
[----:B------:R-:W-:Y:S01]  /*0040*/  IMAD.MOV.U32 R0, RZ, RZ, 0x4 ;  /* 0x00000004ff007424 */ /* 0x000fe200078e00ff */
[----:B------:R-:W-:Y:S01]  /*0050*/  ISETP.EQ.U32.AND P1, PT, RZ, c[0x0][0x248], PT ;  /* 0x00009200ff007a0c */ /* 0x000fe20003f22070 */
[----:B------:R-:W-:Y:S01]  /*0060*/  IMAD.MOV.U32 R202, RZ, RZ, -0x1 ;  /* 0xffffffffffca7424 */ /* 0x000fe200078e00ff */
[----:B------:R-:W-:Y:S01]  /*0070*/  ISETP.NE.AND.EX P2, PT, RZ, c[0x0][0x244], PT, P2 ;  /* 0x00009100ff007a0c */ /* 0x000fe20003f45320 */
[----:B------:R-:W-:Y:S01]  /*0080*/  ULDC.64 UR4, c[0x0][0x118] ;  /* 0x0000460000047ab9 */ /* 0x000fe20000000a00 */
[----:B------:R-:W-:Y:S01]  /*0090*/  IMAD.MOV.U32 R9, RZ, RZ, -0x1 ;  /* 0xffffffffff097424 */ /* 0x000fe200078e00ff */
[----:B------:R-:W-:-:S04]  /*00a0*/  ISETP.NE.U32.AND P0, PT, RZ, c[0x0][0x250], PT ;  /* 0x00009400ff007a0c */ /* 0x000fc80003f05070 */
[----:B------:R-:W-:Y:S02]  /*00b0*/  ISETP.NE.AND.EX P0, PT, RZ, c[0x0][0x254], PT, P0 ;  /* 0x00009500ff007a0c */ /* 0x000fe40003f05300 */
[----:B-1----:R-:W-:Y:S01]  /*00c0*/  ISETP.NE.AND P3, PT, R3, RZ, PT ;  /* 0x000000ff0300720c */ /* 0x002fe20003f65270 */
[----:B--2---:R-:W-:-:S03]  /*00d0*/  IMAD.WIDE R130, R2, R0, c[0x0][0x240] ;  /* 0x0000900002827625 */ /* 0x004fc600078e0200 */
[----:B------:R-:W-:Y:S01]  /*00e0*/  ISETP.EQ.OR.EX P1, PT, RZ, c[0x0][0x24c], !P3, P1 ;  /* 0x00009300ff007a0c */ /* 0x000fe20005f22710 */
[----:B------:R-:W-:Y:S01]  /*00f0*/  IMAD.WIDE R6, R2, R0, c[0x0][0x248] ;  /* 0x0000920002067625 */ /* 0x000fe200078e0200 */
[----:B------:R1:W2:Y:S11]  /*0100*/  @P2 LDG.E R202, [R130.64] ;  /* 0x0000000482ca2981 */ /* 0x0002b6000c1e1900 */
[----:B------:R3:W5:Y:S04]  /*0110*/  @!P1 LDG.E R9, [R6.64] ;  /* 0x0000000406099981 */ /* 0x000768000c1e1900 */
[----:B-1----:R-:W2:Y:S01]  /*0120*/  @P2 LDG.E R130, [R130.64+0x4] ;  /* 0x0000040482822981 */ /* 0x002ea2000c1e1900 */
[----:B------:R-:W-:-:S02]  /*0130*/  IMAD.MOV.U32 R4, RZ, RZ, RZ ;  /* 0x000000ffff047224 */ /* 0x000fc400078e00ff */
[----:B------:R-:W-:Y:S01]  /*0140*/  @P0 IMAD.WIDE R10, R2, R0, c[0x0][0x250] ;  /* 0x00009400020a0625 */ /* 0x000fe200078e0200 */
[----:B------:R-:W1:Y:S04]  /*0150*/  S2R R218, SR_CTAID.X ;  /* 0x0000000000da7919 */ /* 0x000e680000002500 */
[----:B------:R3:W5:Y:S01]  /*0160*/  @P0 LDG.E R4, [R10.64] ;  /* 0x000000040a040981 */ /* 0x000762000c1e1900 */
[----:B------:R-:W-:-:S03]  /*0170*/  ISETP.NE.U32.AND P0, PT, RZ, c[0x0][0x248], PT ;  /* 0x00009200ff007a0c */ /* 0x000fc60003f05070 */
[----:B------:R-:W4:Y:S01]  /*0180*/  S2R R16, SR_CTAID.Z ;  /* 0x0000000000107919 */ /* 0x000f220000002700 */
[----:B------:R-:W-:Y:S01]  /*0190*/  ISETP.NE.AND.EX P0, PT, RZ, c[0x0][0x24c], PT, P0 ;  /* 0x00009300ff007a0c */ /* 0x000fe20003f05300 */
[----:B--2---:R-:W-:Y:S02]  /*01a0*/  @P2 IMAD.IADD R130, R130, 0x1, -R202 ;  /* 0x0000000182822824 */ /* 0x004fe400078e0aca */
[----:B------:R-:W-:-:S10]  /*01b0*/  @!P2 IMAD.MOV.U32 R130, RZ, RZ, c[0x0][0x214] ;  /* 0x00008500ff82a624 */ /* 0x000fd400078e00ff */
[----:B------:R-:W-:Y:S05]  /*01c0*/  @!P0 BRA `(.L_x_658) ;  /* 0x0000004000008947 */ /* 0x000fea0003800000 */
[----:B-1-34-:R-:W2:Y:S02]  /*01d0*/  @P3 LDG.E R3, [R6.64+0x4] ;  /* 0x0000040406033981 */ /* 0x01aea4000c1e1900 */
[----:B--2--5:R-:W-:-:S06]  /*01e0*/  @P3 IADD3 R3, R3, -R9, RZ ;  /* 0x8000000903033210 */ /* 0x024fcc0007ffe0ff */
[----:B------:R1:W5:Y:S01]  /*01f0*/  @!P3 LDG.E R3, [R6.64] ;  /* 0x000000040603b981 */ /* 0x000362000c1e1900 */
[----:B------:R-:W-:Y:S05]  /*0200*/  BRA `(.L_x_659) ;  /* 0x0000001000007947 */ /* 0x000fea0003800000 */
.L_x_658:
[----:B-1-34-:R-:W-:Y:S02]  /*0210*/  MOV R3, c[0x0][0x218] ;  /* 0x0000860000037a02 */ /* 0x01afe40000000f00 */
.L_x_659:
        /* <DEDUP_REMOVED lines=12> */
[----:B------:R-:W-:Y:S01]  /*02e0*/  IADD3 R5, -R130, 0xbf, R132 ;  /* 0x000000bf82057810 */ /* 0x000fe20007ffe184 */
[----:B------:R-:W1:Y:S01]  /*02f0*/  S2R R129, SR_TID.X ;  /* 0x0000000000817919 */ /* 0x000e620000002100 */
        /* <DEDUP_REMOVED lines=11> */
[----:B-1----:R-:W-:Y:S02]  /*03b0*/  ISETP.NE.AND P1, PT, R202, -0x1, PT ;  /* 0xffffffffca00780c */ /* 0x002fe40003f25270 */
[----:B------:R-:W-:-:S11]  /*03c0*/  ISETP.NE.AND P0, PT, R9, -0x1, PT ;  /* 0xffffffff0900780c */ /* 0x000fd60003f05270 */
[----:B------:R-:W-:Y:S01]  /*03d0*/  @!P1 SHF.R.S32.HI R0, RZ, 0x1f, R2 ;  /* 0x0000001fff009819 */ /* 0x000fe20000011402 */
[----:B------:R-:W-:Y:S01]  /*03e0*/  @P1 IMAD.WIDE.U32 R6, R202, c[0x0][0x190], RZ ;  /* 0x00006400ca061a25 */ /* 0x000fe200078e00ff */
[----:B------:R-:W-:-:S03]  /*03f0*/  @P0 IADD3 R3, R4, R9, RZ ;  /* 0x0000000904030210 */ /* 0x000fc60007ffe0ff */
[----:B------:R-:W-:Y:S01]  /*0400*/  @!P1 IMAD R0, R0, c[0x0][0x178], RZ ;  /* 0x00005e0000009a24 */ /* 0x000fe200078e02ff */
[----:B------:R-:W-:Y:S01]  /*0410*/  @P1 MOV R8, R6 ;  /* 0x0000000600081202 */ /* 0x000fe20000000f00 */
[----:B------:R-:W-:Y:S02]  /*0420*/  @P1 IMAD R5, R202, c[0x0][0x194], R7 ;  /* 0x00006500ca051a24 */ /* 0x000fe400078e0207 */
[----:B------:R-:W-:-:S04]  /*0430*/  @!P1 IMAD.WIDE.U32 R6, R2, c[0x0][0x178], RZ ;  /* 0x00005e0002069a25 */ /* 0x000fc800078e00ff */
[----:B------:R-:W-:Y:S01]  /*0440*/  @!P1 IMAD R0, R2, c[0x0][0x17c], R0 ;  /* 0x00005f0002009a24 */ /* 0x000fe200078e0200 */
[----:B------:R-:W-:Y:S01]  /*0450*/  @!P1 MOV R8, R6 ;  /* 0x0000000600089202 */ /* 0x000fe20000000f00 */
[----:B------:R-:W-:-:S03]  /*0460*/  @P0 IMAD.WIDE.U32 R212, R3, c[0x0][0x198], RZ ;  /* 0x0000660003d40a25 */ /* 0x000fc600078e00ff */
[----:B------:R-:W-:Y:S01]  /*0470*/  @!P1 IADD3 R5, R7, R0, RZ ;  /* 0x0000000007059210 */ /* 0x000fe20007ffe0ff */
[----:B------:R-:W-:Y:S01]  /*0480*/  @P0 IMAD R3, R3, c[0x0][0x19c], R213 ;  /* 0x0000670003030a24 */ /* 0x000fe200078e02d5 */
        /* <DEDUP_REMOVED lines=12> */
.L_x_661:
[----:B------:R-:W-:-:S04]  /*0550*/  IABS R7, c[0x0][0x1c8] ;  /* 0x0000720000077a13 */ /* 0x000fc80000000000 */
        /* <DEDUP_REMOVED lines=10> */
[----:B------:R-:W-:-:S05]  /*0600*/  IMAD.HI.U32 R154, R10, R6, RZ ;  /* 0x000000060a9a7227 */ /* 0x000fca00078e00ff */
[----:B------:R-:W-:-:S05]  /*0610*/  IADD3 R0, -R154, RZ, RZ ;  /* 0x000000ff9a007210 */ /* 0x000fca0007ffe1ff */
[----:B------:R-:W-:Y:S02]  /*0620*/  IMAD R0, R7, R0, R6 ;  /* 0x0000000007007224 */ /* 0x000fe400078e0206 */
[----:B------:R-:W-:-:S03]  /*0630*/  @P0 IMAD.IADD R6, R4, 0x1, R9 ;  /* 0x0000000104060824 */ /* 0x000fc600078e0209 */
[----:B------:R-:W-:Y:S01]  /*0640*/  ISETP.GT.U32.AND P2, PT, R7, R0, PT ;  /* 0x000000000700720c */ /* 0x000fe20003f44070 */
[----:B------:R-:W-:-:S04]  /*0650*/  @P0 IMAD.WIDE.U32 R14, R6, c[0x0][0x1a0], RZ ;  /* 0x00006800060e0a25 */ /* 0x000fc800078e00ff */
[----:B------:R-:W-:-:S08]  /*0660*/  @P0 IMAD R6, R6, c[0x0][0x1a4], R15 ;  /* 0x0000690006060a24 */ /* 0x000fd000078e020f */
[----:B------:R-:W-:Y:S01]  /*0670*/  @!P2 IMAD.IADD R0, R0, 0x1, -R7 ;  /* 0x000000010000a824 */ /* 0x000fe200078e0a07 */
[----:B------:R-:W-:Y:S02]  /*0680*/  @!P2 IADD3 R154, R154, 0x1, RZ ;  /* 0x000000019a9aa810 */ /* 0x000fe40007ffe0ff */
[----:B------:R-:W-:Y:S02]  /*0690*/  ISETP.NE.AND P2, PT, RZ, c[0x0][0x1c8], PT ;  /* 0x00007200ff007a0c */ /* 0x000fe40003f45270 */
[----:B------:R-:W-:Y:S02]  /*06a0*/  ISETP.GE.U32.AND P3, PT, R0, R7, PT ;  /* 0x000000070000720c */ /* 0x000fe40003f66070 */
[----:B------:R-:W-:-:S04]  /*06b0*/  LOP3.LUT R0, R16, c[0x0][0x1c8], RZ, 0x3c, !PT ;  /* 0x0000720010007a12 */ /* 0x000fc800078e3cff */
[----:B------:R-:W-:Y:S02]  /*06c0*/  ISETP.GE.AND P1, PT, R0, RZ, PT ;  /* 0x000000ff0000720c */ /* 0x000fe40003f26270 */
[----:B------:R-:W-:-:S05]  /*06d0*/  SHF.R.S32.HI R0, RZ, 0x1f, R16 ;  /* 0x0000001fff007819 */ /* 0x000fca0000011410 */
[----:B------:R-:W-:-:S06]  /*06e0*/  @P3 IADD3 R154, R154, 0x1, RZ ;  /* 0x000000019a9a3810 */ /* 0x000fcc0007ffe0ff */
[----:B------:R-:W-:Y:S02]  /*06f0*/  @!P1 IADD3 R154, -R154, RZ, RZ ;  /* 0x000000ff9a9a9210 */ /* 0x000fe40007ffe1ff */
        /* <DEDUP_REMOVED lines=13> */
.L_x_662:
[----:B------:R-:W-:Y:S01]  /*07d0*/  SHF.R.S32.HI R133, RZ, 0x1f, R129 ;  /* 0x0000001fff857819 */ /* 0x000fe20000011481 */
[----:B------:R-:W-:Y:S01]  /*07e0*/  IMAD.IADD R199, R130, 0x1, -R132 ;  /* 0x0000000182c77824 */ /* 0x000fe200078e0a84 */
[----:B------:R-:W-:Y:S01]  /*07f0*/  SHF.R.S32.HI R158, RZ, 0x1f, R154 ;  /* 0x0000001fff9e7819 */ /* 0x000fe2000001149a */
[----:B------:R-:W-:Y:S01]  /*0800*/  IMAD R0, R0, c[0x0][0x1a8], RZ ;  /* 0x00006a0000007a24 */ /* 0x000fe200078e02ff */
[----:B------:R-:W-:Y:S01]  /*0810*/  LEA.HI R2, R133, R129, RZ, 0x3 ;  /* 0x0000008185027211 */ /* 0x000fe200078f18ff */
[----:B------:R-:W-:Y:S01]  /*0820*/  IMAD.MOV.U32 R152, RZ, RZ, c[0x0][0x198] ;  /* 0x00006600ff987624 */ /* 0x000fe200078e00ff */
[----:B------:R-:W-:Y:S01]  /*0830*/  IADD3 R126, R160, -0x1, RZ ;  /* 0xffffffffa07e7810 */ /* 0x000fe20007ffe0ff */
[----:B------:R-:W-:Y:S01]  /*0840*/  IMAD R0, R16, c[0x0][0x1ac], R0 ;  /* 0x00006b0010007a24 */ /* 0x000fe200078e0200 */
[----:B------:R-:W-:Y:S01]  /*0850*/  SHF.R.S32.HI R220, RZ, 0x3, R2 ;  /* 0x00000003ffdc7819 */ /* 0x000fe20000011402 */
[----:B------:R-:W-:Y:S01]  /*0860*/  IMAD.MOV.U32 R200, RZ, RZ, 0x6 ;  /* 0x00000006ffc87424 */ /* 0x000fe200078e00ff */
[----:B------:R-:W-:Y:S01]  /*0870*/  LOP3.LUT R2, R2, 0xfffffff8, RZ, 0xc0, !PT ;  /* 0xfffffff802027812 */ /* 0x000fe200078ec0ff */
[----:B------:R-:W-:Y:S01]  /*0880*/  IMAD R214, R158, c[0x0][0x1b0], RZ ;  /* 0x00006c009ed67a24 */ /* 0x000fe200078e02ff */
[C---:B------:R-:W-:Y:S01]  /*0890*/  IADD3 R208, R220.reuse, 0x20, RZ ;  /* 0x00000020dcd07810 */ /* 0x040fe20007ffe0ff */
[C---:B------:R-:W-:Y:S01]  /*08a0*/  IMAD.SHL.U32 R210, R220.reuse, 0x40, RZ ;  /* 0x00000040dcd27824 */ /* 0x040fe200078e00ff */
[----:B------:R-:W-:Y:S01]  /*08b0*/  IADD3 R209, R220, 0x10, RZ ;  /* 0x00000010dcd17810 */ /* 0x000fe20007ffe0ff */
[----:B------:R-:W-:Y:S01]  /*08c0*/  IMAD.IADD R2, R129, 0x1, -R2 ;  /* 0x0000000181027824 */ /* 0x000fe200078e0a02 */
[-C--:B------:R-:W-:Y:S01]  /*08d0*/  ISETP.GE.AND P0, PT, R208, R199.reuse, PT ;  /* 0x000000c7d000720c */ /* 0x080fe20003f06270 */
[----:B------:R-:W-:Y:S01]  /*08e0*/  IMAD R214, R154, c[0x0][0x1b4], R214 ;  /* 0x00006d009ad67a24 */ /* 0x000fe200078e02d6 */
[----:B------:R-:W-:Y:S01]  /*08f0*/  LOP3.LUT R210, R210, 0x1c0, RZ, 0xc0, !PT ;  /* 0x000001c0d2d27812 */ /* 0x000fe200078ec0ff */
[----:B------:R-:W-:Y:S01]  /*0900*/  IMAD.SHL.U32 R216, R2, 0x8, RZ ;  /* 0x0000000802d87824 */ /* 0x000fe200078e00ff */
[----:B------:R-:W-:Y:S01]  /*0910*/  ISETP.GE.AND P1, PT, R209, R199, PT ;  /* 0x000000c7d100720c */ /* 0x000fe20003f26270 */
[----:B------:R-:W-:Y:S01]  /*0920*/  IMAD.SHL.U32 R125, R152, 0x40, RZ ;  /* 0x00000040987d7824 */ /* 0x000fe200078e00ff */
[----:B------:R-:W-:Y:S01]  /*0930*/  SHF.R.S32.HI R221, RZ, 0x1f, R220 ;  /* 0x0000001fffdd7819 */ /* 0x000fe200000114dc */
[----:B------:R-:W-:Y:S01]  /*0940*/  IMAD.MOV.U32 R153, RZ, RZ, c[0x0][0x19c] ;  /* 0x00006700ff997624 */ /* 0x000fe200078e00ff */
[----:B------:R-:W-:Y:S01]  /*0950*/  LOP3.LUT R4, R210, 0x38, R216, 0xf8, !PT ;  /* 0x00000038d2047812 */ /* 0x000fe200078ef8d8 */
[----:B------:R-:W-:Y:S01]  /*0960*/  IMAD.MOV.U32 R156, RZ, RZ, c[0x0][0x1a0] ;  /* 0x00006800ff9c7624 */ /* 0x000fe200078e00ff */
[----:B------:R-:W-:Y:S01]  /*0970*/  SHF.R.U32.HI R210, RZ, 0x3, R210 ;  /* 0x00000003ffd27819 */ /* 0x000fe200000116d2 */
[----:B------:R-:W-:Y:S01]  /*0980*/  IMAD.WIDE R218, R218, 0x80, R220 ;  /* 0x00000080dada7825 */ /* 0x000fe200078e02dc */
[----:B------:R-:W-:-:S02]  /*0990*/  IADD3 R8, P3, R216, R8, RZ ;  /* 0x00000008d8087210 */ /* 0x000fc40007f7e0ff */
[----:B------:R-:W-:Y:S01]  /*09a0*/  SHF.R.S32.HI R217, RZ, 0x1f, R216 ;  /* 0x0000001fffd97819 */ /* 0x000fe200000114d8 */
[----:B------:R-:W-:Y:S01]  /*09b0*/  IMAD.SHL.U32 R197, R2, 0x40, RZ ;  /* 0x0000004002c57824 */ /* 0x000fe200078e00ff */
[----:B------:R-:W-:Y:S01]  /*09c0*/  IADD3 R207, R220, 0x30, RZ ;  /* 0x00000030dccf7810 */ /* 0x000fe20007ffe0ff */
[----:B------:R-:W-:Y:S01]  /*09d0*/  IMAD.SHL.U32 R201, R156, 0x40, RZ ;  /* 0x000000409cc97824 */ /* 0x000fe200078e00ff */
[----:B------:R-:W-:Y:S01]  /*09e0*/  LOP3.LUT R210, R4, R210, RZ, 0x3c, !PT ;  /* 0x000000d204d27212 */ /* 0x000fe200078e3cff */
[----:B------:R-:W-:Y:S01]  /*09f0*/  IMAD.X R9, R217, 0x1, R5, P3 ;  /* 0x00000001d9097824 */ /* 0x000fe200018e0605 */
[----:B------:R-:W-:Y:S01]  /*0a00*/  ISETP.GE.AND P2, PT, R220, R199, PT ;  /* 0x000000c7dc00720c */ /* 0x000fe20003f46270 */
[----:B------:R-:W-:Y:S01]  /*0a10*/  IMAD R158, R158, c[0x0][0x1b8], RZ ;  /* 0x00006e009e9e7a24 */ /* 0x000fe200078e02ff */
[----:B------:R-:W-:Y:S01]  /*0a20*/  LEA.HI R4, R133, R129, RZ, 0x6 ;  /* 0x0000008185047211 */ /* 0x000fe200078f30ff */
[----:B------:R-:W-:Y:S01]  /*0a30*/  IMAD.WIDE.U32 R16, R16, c[0x0][0x1a8], R8 ;  /* 0x00006a0010107a25 */ /* 0x000fe200078e0008 */
[----:B------:R-:W-:-:S02]  /*0a40*/  ISETP.GE.AND P5, PT, R207, R199, PT ;  /* 0x000000c7cf00720c */ /* 0x000fc40003fa6270 */
[----:B------:R-:W-:Y:S01]  /*0a50*/  @!P0 IADD3 R20, P4, R218, 0x20, RZ ;  /* 0x00000020da148810 */ /* 0x000fe20007f9e0ff */
[----:B------:R-:W-:Y:S01]  /*0a60*/  IMAD.SHL.U32 R4, R4, 0x8, RZ ;  /* 0x0000000804047824 */ /* 0x000fe200078e00ff */
[----:B------:R-:W-:Y:S01]  /*0a70*/  @!P1 IADD3 R22, P3, R218, 0x10, RZ ;  /* 0x00000010da169810 */ /* 0x000fe20007f7e0ff */
[----:B------:R-:W-:Y:S01]  /*0a80*/  IMAD.IADD R17, R17, 0x1, R0 ;  /* 0x0000000111117824 */ /* 0x000fe200078e0200 */
[----:B------:R-:W-:Y:S01]  /*0a90*/  IADD3 R206, R220, 0x40, RZ ;  /* 0x00000040dcce7810 */ /* 0x000fe20007ffe0ff */
[----:B------:R-:W-:Y:S01]  /*0aa0*/  @!P0 IMAD.MOV.U32 R10, RZ, RZ, R16 ;  /* 0x000000ffff0a8224 */ /* 0x000fe200078e0010 */
[----:B------:R-:W-:Y:S01]  /*0ab0*/  LOP3.LUT R210, R210, 0xfffffe00, R4, 0xf8, !PT ;  /* 0xfffffe00d2d27812 */ /* 0x000fe200078ef804 */
[--C-:B------:R-:W-:Y:S01]  /*0ac0*/  @!P0 IMAD.X R4, RZ, RZ, R219.reuse, P4 ;  /* 0x000000ffff048224 */ /* 0x100fe200020e06db */
[C---:B------:R-:W-:Y:S01]  /*0ad0*/  IADD3 R205, R220.reuse, 0x50, RZ ;  /* 0x00000050dccd7810 */ /* 0x040fe20007ffe0ff */
[----:B------:R-:W-:Y:S01]  /*0ae0*/  @!P1 IMAD.X R5, RZ, RZ, R219, P3 ;  /* 0x000000ffff059224 */ /* 0x000fe200018e06db */
[----:B------:R-:W-:Y:S01]  /*0af0*/  IADD3 R204, R220, 0x60, RZ ;  /* 0x00000060dccc7810 */ /* 0x000fe20007ffe0ff */
[----:B------:R-:W-:Y:S01]  /*0b00*/  @!P2 IMAD R7, R219, c[0x0][0x190], RZ ;  /* 0x00006400db07aa24 */ /* 0x000fe200078e02ff */
[----:B------:R-:W-:Y:S01]  /*0b10*/  @!P5 IADD3 R18, P3, R218, 0x30, RZ ;  /* 0x00000030da12d810 */ /* 0x000fe20007f7e0ff */
[----:B------:R-:W-:Y:S01]  /*0b20*/  @!P2 IMAD.MOV.U32 R8, RZ, RZ, R16 ;  /* 0x000000ffff08a224 */ /* 0x000fe200078e0010 */
[----:B------:R-:W-:Y:S01]  /*0b30*/  IADD3 R203, R220, 0x70, RZ ;  /* 0x00000070dccb7810 */ /* 0x000fe20007ffe0ff */
[----:B------:R-:W-:Y:S01]  /*0b40*/  @!P2 IMAD.MOV.U32 R9, RZ, RZ, R17 ;  /* 0x000000ffff09a224 */ /* 0x000fe200078e0011 */
[-C--:B------:R-:W-:Y:S01]  /*0b50*/  SHF.L.U64.HI R124, R152, R200.reuse, c[0x0][0x19c] ;  /* 0x00006700987c7619 */ /* 0x080fe200000102c8 */
[----:B------:R-:W-:Y:S01]  /*0b60*/  @!P0 IMAD R4, R4, c[0x0][0x190], RZ ;  /* 0x0000640004048a24 */ /* 0x000fe200078e02ff */
[----:B------:R-:W-:Y:S01]  /*0b70*/  SHF.L.U64.HI R200, R156, R200, c[0x0][0x1a4] ;  /* 0x000069009cc87619 */ /* 0x000fe200000102c8 */
[----:B------:R-:W-:Y:S01]  /*0b80*/  @!P1 IMAD R5, R5, c[0x0][0x190], RZ ;  /* 0x0000640005059a24 */ /* 0x000fe200078e02ff */
[----:B------:R-:W-:Y:S01]  /*0b90*/  LOP3.LUT R197, R197, 0x1c0, RZ, 0xc0, !PT ;  /* 0x000001c0c5c57812 */ /* 0x000fe200078ec0ff */
[----:B------:R-:W-:-:S02]  /*0ba0*/  @!P2 IMAD R7, R218, c[0x0][0x194], R7 ;  /* 0x00006500da07aa24 */ /* 0x000fc400078e0207 */
[----:B------:R-:W-:-:S04]  /*0bb0*/  @!P2 IMAD.WIDE.U32 R8, R218, c[0x0][0x190], R8 ;  /* 0x00006400da08aa25 */ /* 0x000fc800078e0008 */
[----:B------:R-:W-:Y:S02]  /*0bc0*/  @!P0 IMAD.MOV.U32 R11, RZ, RZ, R17 ;  /* 0x000000ffff0b8224 */ /* 0x000fe400078e0011 */
[----:B------:R-:W-:Y:S02]  /*0bd0*/  @!P0 IMAD R4, R20, c[0x0][0x194], R4 ;  /* 0x0000650014048a24 */ /* 0x000fe400078e0204 */
[----:B------:R-:W-:Y:S02]  /*0be0*/  @!P1 IMAD R5, R22, c[0x0][0x194], R5 ;  /* 0x0000650016059a24 */ /* 0x000fe400078e0205 */
[----:B------:R-:W-:Y:S02]  /*0bf0*/  @!P5 IMAD.X R0, RZ, RZ, R219, P3 ;  /* 0x000000ffff00d224 */ /* 0x000fe400018e06db */
[----:B------:R-:W-:Y:S01]  /*0c00*/  @!P0 IMAD.WIDE.U32 R20, R20, c[0x0][0x190], R10 ;  /* 0x0000640014148a25 */ /* 0x000fe200078e000a */
[----:B------:R-:W-:-:S03]  /*0c10*/  @!P2 LEA R10, P3, R8, c[0x0][0x160], 0x1 ;  /* 0x00005800080aaa11 */ /* 0x000fc600078608ff */
[----:B------:R-:W-:Y:S02]  /*0c20*/  @!P2 IMAD.IADD R7, R9, 0x1, R7 ;  /* 0x000000010907a824 */ /* 0x000fe400078e0207 */
[----:B------:R-:W-:-:S03]  /*0c30*/  @!P1 IMAD.WIDE.U32 R22, R22, c[0x0][0x190], R16 ;  /* 0x0000640016169a25 */ /* 0x000fc600078e0010 */
[----:B------:R-:W-:Y:S01]  /*0c40*/  @!P2 LEA.HI.X R11, R8, c[0x0][0x164], R7, 0x1, P3 ;  /* 0x00005900080baa11 */ /* 0x000fe200018f0c07 */
[----:B------:R-:W-:Y:S01]  /*0c50*/  @!P5 IMAD R0, R0, c[0x0][0x190], RZ ;  /* 0x000064000000da24 */ /* 0x000fe200078e02ff */
[----:B------:R-:W-:Y:S01]  /*0c60*/  @!P1 LEA R8, P4, R22, c[0x0][0x160], 0x1 ;  /* 0x0000580016089a11 */ /* 0x000fe200078808ff */
[----:B------:R-:W-:Y:S02]  /*0c70*/  @!P5 IMAD.MOV.U32 R12, RZ, RZ, R16 ;  /* 0x000000ffff0cd224 */ /* 0x000fe400078e0010 */
[----:B------:R-:W-:Y:S02]  /*0c80*/  @!P5 IMAD.MOV.U32 R13, RZ, RZ, R17 ;  /* 0x000000ffff0dd224 */ /* 0x000fe400078e0011 */
[----:B------:R-:W-:Y:S02]  /*0c90*/  @!P1 IMAD.IADD R5, R23, 0x1, R5 ;  /* 0x0000000117059824 */ /* 0x000fe400078e0205 */
[C---:B------:R-:W-:Y:S02]  /*0ca0*/  @!P5 IMAD R0, R18.reuse, c[0x0][0x194], R0 ;  /* 0x000065001200da24 */ /* 0x040fe400078e0200 */
[----:B------:R-:W-:Y:S01]  /*0cb0*/  @!P5 IMAD.WIDE.U32 R18, R18, c[0x0][0x190], R12 ;  /* 0x000064001212da25 */ /* 0x000fe200078e000c */
[----:B------:R-:W-:-:S02]  /*0cc0*/  @!P0 LEA R12, P3, R20, c[0x0][0x160], 0x1 ;  /* 0x00005800140c8a11 */ /* 0x000fc400078608ff */
[----:B------:R-:W-:Y:S01]  /*0cd0*/  @!P1 LEA.HI.X R9, R22, c[0x0][0x164], R5, 0x1, P4 ;  /* 0x0000590016099a11 */ /* 0x000fe200020f0c05 */
[----:B------:R-:W-:Y:S01]  /*0ce0*/  @!P0 IMAD.IADD R4, R21, 0x1, R4 ;  /* 0x0000000115048824 */ /* 0x000fe200078e0204 */
[-C--:B------:R-:W-:Y:S01]  /*0cf0*/  ISETP.GE.AND P4, PT, R206, R199.reuse, PT ;  /* 0x000000c7ce00720c */ /* 0x080fe20003f86270 */
[----:B------:R-:W-:Y:S02]  /*0d00*/  IMAD.SHL.U32 R210, R210, 0x2, RZ ;  /* 0x00000002d2d27824 */ /* 0x000fe400078e00ff */
[----:B------:R-:W-:Y:S01]  /*0d10*/  @!P5 IMAD.IADD R0, R19, 0x1, R0 ;  /* 0x000000011300d824 */ /* 0x000fe200078e0200 */
[----:B------:R-:W-:Y:S01]  /*0d20*/  @!P0 LEA.HI.X R13, R20, c[0x0][0x164], R4, 0x1, P3 ;  /* 0x00005900140d8a11 */ /* 0x000fe200018f0c04 */
[----:B------:R-:W-:Y:S01]  /*0d30*/  IMAD R158, R154, c[0x0][0x1bc], R158 ;  /* 0x00006f009a9e7a24 */ /* 0x000fe200078e029e */
[-C--:B------:R-:W-:Y:S01]  /*0d40*/  ISETP.GE.AND P3, PT, R205, R199.reuse, PT ;  /* 0x000000c7cd00720c */ /* 0x080fe20003f66270 */
[----:B------:R-:W-:Y:S01]  /*0d50*/  @!PT LDS RZ, [RZ] ;  /* 0x00000000fffff984 */ /* 0x000fe20000000800 */
[----:B------:R-:W-:Y:S01]  /*0d60*/  @!PT LDS RZ, [RZ] ;  /* 0x00000000fffff984 */ /* 0x000fe20000000800 */
[----:B------:R-:W-:Y:S01]  /*0d70*/  @!PT LDS RZ, [RZ] ;  /* 0x00000000fffff984 */ /* 0x000fe20000000800 */
[----:B------:R1:W-:Y:S01]  /*0d80*/  @!P2 LDGSTS.E.BYPASS.LTC128B.128 [R210], [R10.64] ;  /* 0x000000000ad2afae */ /* 0x0003e2000b901d44 */
[----:B------:R-:W-:Y:S01]  /*0d90*/  ISETP.GE.AND P2, PT, R204, R199, PT ;  /* 0x000000c7cc00720c */ /* 0x000fe20003f46270 */
[----:B------:R-:W-:-:S02]  /*0da0*/  IMAD.MOV.U32 R157, RZ, RZ, c[0x0][0x1a4] ;  /* 0x00006900ff9d7624 */ /* 0x000fc400078e00ff */
[----:B------:R2:W-:Y:S01]  /*0db0*/  @!P1 LDGSTS.E.BYPASS.LTC128B.128 [R210+0x800], [R8.64] ;  /* 0x0080000008d29fae */ /* 0x0005e2000b901d44 */
[----:B------:R-:W-:Y:S02]  /*0dc0*/  IMAD.SHL.U32 R165, R129, 0x2, RZ ;  /* 0x0000000281a57824 */ /* 0x000fe400078e00ff */
[--C-:B------:R-:W-:Y:S01]  /*0dd0*/  @!P4 IMAD.MOV.U32 R19, RZ, RZ, R17.reuse ;  /* 0x000000ffff13c224 */ /* 0x100fe200078e0011 */
[----:B------:R3:W-:Y:S02]  /*0de0*/  @!P0 LDGSTS.E.BYPASS.LTC128B.128 [R210+0x1000], [R12.64] ;  /* 0x010000000cd28fae */ /* 0x0007e4000b901d44 */
[----:B------:R-:W-:Y:S02]  /*0df0*/  LOP3.LUT R165, R165, 0x6, RZ, 0xc0, !PT ;  /* 0x00000006a5a57812 */ /* 0x000fe400078ec0ff */
[----:B------:R-:W-:Y:S02]  /*0e00*/  @!P3 IMAD.MOV.U32 R22, RZ, RZ, R16 ;  /* 0x000000ffff16b224 */ /* 0x000fe400078e0010 */
[----:B------:R-:W-:Y:S01]  /*0e10*/  @!P3 IMAD.MOV.U32 R23, RZ, RZ, R17 ;  /* 0x000000ffff17b224 */ /* 0x000fe200078e0011 */
[----:B-1----:R-:W-:-:S04]  /*0e20*/  @!P5 LEA R10, P6, R18, c[0x0][0x160], 0x1 ;  /* 0x00005800120ada11 */ /* 0x002fc800078c08ff */
[----:B------:R-:W-:Y:S01]  /*0e30*/  @!P5 LEA.HI.X R11, R18, c[0x0][0x164], R0, 0x1, P6 ;  /* 0x00005900120bda11 */ /* 0x000fe200030f0c00 */
[----:B------:R-:W-:Y:S01]  /*0e40*/  @!P4 IMAD.MOV.U32 R18, RZ, RZ, R16 ;  /* 0x000000ffff12c224 */ /* 0x000fe200078e0010 */
[C---:B------:R-:W-:Y:S02]  /*0e50*/  @!P4 IADD3 R7, P6, R218.reuse, 0x40, RZ ;  /* 0x00000040da07c810 */ /* 0x040fe40007fde0ff */
[----:B--2---:R-:W-:Y:S01]  /*0e60*/  @!P3 IADD3 R8, P1, R218, 0x50, RZ ;  /* 0x00000050da08b810 */ /* 0x004fe20007f3e0ff */
[----:B---3--:R-:W-:Y:S01]  /*0e70*/  IMAD.WIDE.U32 R12, R220, c[0x0][0x1a0], R216 ;  /* 0x00006800dc0c7a25 */ /* 0x008fe200078e00d8 */
[----:B------:R1:W-:Y:S03]  /*0e80*/  @!P5 LDGSTS.E.BYPASS.LTC128B.128 [R210+0x1800], [R10.64] ;  /* 0x018000000ad2dfae */ /* 0x0003e6000b901d44 */
[--C-:B------:R-:W-:Y:S01]  /*0e90*/  @!P4 IMAD.X R5, RZ, RZ, R219.reuse, P6 ;  /* 0x000000ffff05c224 */ /* 0x100fe200030e06db */
[----:B------:R-:W-:Y:S01]  /*0ea0*/  @!P2 IADD3 R4, P6, R218, 0x60, RZ ;  /* 0x00000060da04a810 */ /* 0x000fe20007fde0ff */
[----:B------:R-:W-:Y:S01]  /*0eb0*/  @!P3 IMAD.X R9, RZ, RZ, R219, P1 ;  /* 0x000000ffff09b224 */ /* 0x000fe200008e06db */
[----:B------:R-:W-:Y:S01]  /*0ec0*/  ISETP.GE.AND P1, PT, R203, R199, PT ;  /* 0x000000c7cb00720c */ /* 0x000fe20003f26270 */
[----:B------:R-:W-:-:S02]  /*0ed0*/  @!P4 IMAD R5, R5, c[0x0][0x190], RZ ;  /* 0x000064000505ca24 */ /* 0x000fc400078e02ff */
[----:B------:R-:W-:-:S04]  /*0ee0*/  @!P4 IMAD.WIDE.U32 R18, R7, c[0x0][0x190], R18 ;  /* 0x000064000712ca25 */ /* 0x000fc800078e0012 */
[----:B------:R-:W-:Y:S02]  /*0ef0*/  @!P4 IMAD R5, R7, c[0x0][0x194], R5 ;  /* 0x000065000705ca24 */ /* 0x000fe400078e0205 */
[----:B------:R-:W-:Y:S01]  /*0f00*/  @!P2 IMAD.X R0, RZ, RZ, R219, P6 ;  /* 0x000000ffff00a224 */ /* 0x000fe200030e06db */
[----:B------:R-:W-:Y:S01]  /*0f10*/  @!P4 LEA R20, P6, R18, c[0x0][0x160], 0x1 ;  /* 0x000058001214ca11 */ /* 0x000fe200078c08ff */
[----:B------:R-:W-:Y:S02]  /*0f20*/  @!P4 IMAD.IADD R5, R19, 0x1, R5 ;  /* 0x000000011305c824 */ /* 0x000fe400078e0205 */
[----:B------:R-:W-:Y:S02]  /*0f30*/  @!P3 IMAD R7, R9, c[0x0][0x190], RZ ;  /* 0x000064000907ba24 */ /* 0x000fe400078e02ff */
[----:B------:R-:W-:Y:S01]  /*0f40*/  @!P3 IMAD.WIDE.U32 R22, R8, c[0x0][0x190], R22 ;  /* 0x000064000816ba25 */ /* 0x000fe200078e0016 */
[----:B------:R-:W-:Y:S02]  /*0f50*/  @!P4 LEA.HI.X R21, R18, c[0x0][0x164], R5, 0x1, P6 ;  /* 0x000059001215ca11 */ /* 0x000fe400030f0c05 */
[----:B------:R-:W-:Y:S01]  /*0f60*/  @!P1 IADD3 R5, P6, R218, 0x70, RZ ;  /* 0x00000070da059810 */ /* 0x000fe20007fde0ff */
[----:B------:R-:W-:-:S02]  /*0f70*/  @!P3 IMAD R7, R8, c[0x0][0x194], R7 ;  /* 0x000065000807ba24 */ /* 0x000fc400078e0207 */
[----:B------:R-:W-:Y:S01]  /*0f80*/  @!P2 IMAD R0, R0, c[0x0][0x190], RZ ;  /* 0x000064000000aa24 */ /* 0x000fe200078e02ff */
[----:B------:R2:W-:Y:S01]  /*0f90*/  @!P4 LDGSTS.E.BYPASS.LTC128B.128 [R210+0x2000], [R20.64] ;  /* 0x0200000014d2cfae */ /* 0x0005e2000b901d44 */
[----:B------:R-:W-:Y:S02]  /*0fa0*/  @!P2 IMAD.MOV.U32 R8, RZ, RZ, R16 ;  /* 0x000000ffff08a224 */ /* 0x000fe400078e0010 */
[----:B------:R-:W-:Y:S02]  /*0fb0*/  @!P2 IMAD.MOV.U32 R9, RZ, RZ, R17 ;  /* 0x000000ffff09a224 */ /* 0x000fe400078e0011 */
[C---:B------:R-:W-:Y:S02]  /*0fc0*/  @!P2 IMAD R0, R4.reuse, c[0x0][0x194], R0 ;  /* 0x000065000400aa24 */ /* 0x040fe400078e0200 */
[----:B------:R-:W-:-:S04]  /*0fd0*/  @!P2 IMAD.WIDE.U32 R8, R4, c[0x0][0x190], R8 ;  /* 0x000064000408aa25 */ /* 0x000fc800078e0008 */
[----:B------:R-:W-:Y:S01]  /*0fe0*/  @!P1 IMAD.X R4, RZ, RZ, R219, P6 ;  /* 0x000000ffff049224 */ /* 0x000fe200030e06db */
[C---:B------:R-:W-:Y:S01]  /*0ff0*/  @!P3 LEA R18, P6, R22.reuse, c[0x0][0x160], 0x1 ;  /* 0x000058001612ba11 */ /* 0x040fe200078c08ff */
[----:B------:R-:W-:Y:S02]  /*1000*/  @!P3 IMAD.IADD R7, R23, 0x1, R7 ;  /* 0x000000011707b824 */ /* 0x000fe400078e0207 */
[----:B------:R-:W-:Y:S02]  /*1010*/  @!P1 IMAD.MOV.U32 R24, RZ, RZ, R16 ;  /* 0x000000ffff189224 */ /* 0x000fe400078e0010 */
[----:B------:R-:W-:Y:S01]  /*1020*/  @!P1 IMAD.MOV.U32 R25, RZ, RZ, R17 ;  /* 0x000000ffff199224 */ /* 0x000fe200078e0011 */
[----:B------:R-:W-:Y:S01]  /*1030*/  @!P3 LEA.HI.X R19, R22, c[0x0][0x164], R7, 0x1, P6 ;  /* 0x000059001613ba11 */ /* 0x000fe200030f0c07 */
[----:B------:R-:W-:Y:S01]  /*1040*/  @!P1 IMAD R4, R4, c[0x0][0x190], RZ ;  /* 0x0000640004049a24 */ /* 0x000fe200078e02ff */
[C---:B------:R-:W-:Y:S01]  /*1050*/  @!P2 LEA R16, P6, R8.reuse, c[0x0][0x160], 0x1 ;  /* 0x000058000810aa11 */ /* 0x040fe200078c08ff */
[----:B------:R-:W-:Y:S01]  /*1060*/  @!P2 IMAD.IADD R0, R9, 0x1, R0 ;  /* 0x000000010900a824 */ /* 0x000fe200078e0200 */
[----:B------:R-:W-:Y:S01]  /*1070*/  LEA.HI R7, R133, R129, RZ, 0x4 ;  /* 0x0000008185077211 */ /* 0x000fe200078f20ff */
[C---:B------:R-:W-:Y:S01]  /*1080*/  @!P1 IMAD R4, R5.reuse, c[0x0][0x194], R4 ;  /* 0x0000650005049a24 */ /* 0x040fe200078e0204 */
[----:B------:R3:W-:Y:S01]  /*1090*/  @!P3 LDGSTS.E.BYPASS.LTC128B.128 [R210+0x2800], [R18.64] ;  /* 0x0280000012d2bfae */ /* 0x0007e2000b901d44 */
[----:B------:R-:W-:Y:S01]  /*10a0*/  @!P1 IMAD.WIDE.U32 R24, R5, c[0x0][0x190], R24 ;  /* 0x0000640005189a25 */ /* 0x000fe200078e0018 */
[----:B------:R-:W-:-:S02]  /*10b0*/  @!P2 LEA.HI.X R17, R8, c[0x0][0x164], R0, 0x1, P6 ;  /* 0x000059000811aa11 */ /* 0x000fc400030f0c00 */
[----:B------:R-:W-:Y:S01]  /*10c0*/  LEA.HI R133, R133, R129, RZ, 0x5 ;  /* 0x0000008185857211 */ /* 0x000fe200078f28ff */
[----:B------:R-:W-:Y:S01]  /*10d0*/  @!P1 IMAD.IADD R4, R25, 0x1, R4 ;  /* 0x0000000119049824 */ /* 0x000fe200078e0204 */
[----:B------:R-:W-:Y:S01]  /*10e0*/  @!P1 LEA R8, P6, R24, c[0x0][0x160], 0x1 ;  /* 0x0000580018089a11 */ /* 0x000fe200078c08ff */
[C---:B------:R-:W-:Y:S01]  /*10f0*/  IMAD R0, R221.reuse, c[0x0][0x198], RZ ;  /* 0x00006600dd007a24 */ /* 0x040fe200078e02ff */
[----:B------:R4:W-:Y:S01]  /*1100*/  @!P2 LDGSTS.E.BYPASS.LTC128B.128 [R210+0x3000], [R16.64] ;  /* 0x0300000010d2afae */ /* 0x0009e2000b901d44 */
[----:B------:R-:W-:Y:S01]  /*1110*/  IMAD.WIDE.U32 R22, R220, c[0x0][0x198], R216 ;  /* 0x00006600dc167a25 */ /* 0x000fe200078e00d8 */
[----:B------:R-:W-:Y:S02]  /*1120*/  @!P1 LEA.HI.X R9, R24, c[0x0][0x164], R4, 0x1, P6 ;  /* 0x0000590018099a11 */ /* 0x000fe400030f0c04 */
[----:B------:R-:W-:Y:S01]  /*1130*/  SHF.R.S32.HI R4, RZ, 0x1f, R126 ;  /* 0x0000001fff047819 */ /* 0x000fe2000001147e */
[----:B------:R-:W-:Y:S01]  /*1140*/  IMAD R0, R220, c[0x0][0x19c], R0 ;  /* 0x00006700dc007a24 */ /* 0x000fe200078e0200 */
[----:B------:R-:W-:Y:S01]  /*1150*/  IADD3 R212, P6, R212, R22, RZ ;  /* 0x00000016d4d47210 */ /* 0x000fe20007fde0ff */
[----:B------:R-:W-:Y:S01]  /*1160*/  IMAD R5, R221, c[0x0][0x1a0], RZ ;  /* 0x00006800dd057a24 */ /* 0x000fe200078e02ff */
[----:B------:R5:W-:Y:S01]  /*1170*/  @!P1 LDGSTS.E.BYPASS.LTC128B.128 [R210+0x3800], [R8.64] ;  /* 0x0380000008d29fae */ /* 0x000be2000b901d44 */
[----:B------:R-:W-:-:S02]  /*1180*/  SHF.R.S32.HI R131, RZ, 0x5, R133 ;  /* 0x00000005ff837819 */ /* 0x000fc40000011485 */
[----:B------:R-:W-:Y:S01]  /*1190*/  IADD3.X R213, R3, R23, R0, P6, !PT ;  /* 0x0000001703d57210 */ /* 0x000fe200037fe400 */
[----:B------:R-:W-:Y:S01]  /*11a0*/  IMAD R3, R126, -0x40, R161 ;  /* 0xffffffc07e037824 */ /* 0x000fe200078e02a1 */
[----:B------:R-:W-:Y:S01]  /*11b0*/  IADD3 R14, P6, R14, R12, RZ ;  /* 0x0000000c0e0e7210 */ /* 0x000fe20007fde0ff */
[----:B------:R-:W-:Y:S01]  /*11c0*/  IMAD R5, R220, c[0x0][0x1a4], R5 ;  /* 0x00006900dc057a24 */ /* 0x000fe200078e0205 */
[----:B------:R-:W-:Y:S01]  /*11d0*/  LOP3.LUT R133, R133, 0xffffffe0, RZ, 0xc0, !PT ;  /* 0xffffffe085857812 */ /* 0x000fe200078ec0ff */
[----:B------:R-:W-:Y:S01]  /*11e0*/  IMAD.WIDE.U32 R212, R154, c[0x0][0x1b0], R212 ;  /* 0x00006c009ad47a25 */ /* 0x000fe200078e00d4 */
[----:B------:R-:W-:Y:S02]  /*11f0*/  ISETP.GE.AND P0, PT, R209, R3, PT ;  /* 0x00000003d100720c */ /* 0x000fe40003f06270 */
[----:B------:R-:W-:Y:S01]  /*1200*/  IADD3.X R15, R6, R13, R5, P6, !PT ;  /* 0x0000000d060f7210 */ /* 0x000fe200037fe405 */
[----:B------:R-:W-:Y:S01]  /*1210*/  IMAD.IADD R215, R213, 0x1, R214 ;  /* 0x00000001d5d77824 */ /* 0x000fe200078e02d6 */
[-C--:B------:R-:W-:Y:S01]  /*1220*/  ISETP.GE.AND P6, PT, R220, R3.reuse, PT ;  /* 0x00000003dc00720c */ /* 0x080fe20003fc6270 */
[----:B------:R-:W-:Y:S01]  /*1230*/  IMAD R0, R124, R126, RZ ;  /* 0x0000007e7c007224 */ /* 0x000fe200078e02ff */
[-C--:B------:R-:W-:Y:S01]  /*1240*/  ISETP.GE.AND P2, PT, R208, R3.reuse, PT ;  /* 0x00000003d000720c */ /* 0x080fe20003f46270 */
[----:B------:R-:W-:Y:S01]  /*1250*/  IMAD.MOV.U32 R214, RZ, RZ, R212 ;  /* 0x000000ffffd67224 */ /* 0x000fe200078e00d4 */
[C---:B------:R-:W-:Y:S01]  /*1260*/  ISETP.GE.AND P1, PT, R207.reuse, R3, PT ;  /* 0x00000003cf00720c */ /* 0x040fe20003f26270 */
[----:B------:R-:W-:Y:S01]  /*1270*/  IMAD R0, R4, R125, R0 ;  /* 0x0000007d04007224 */ /* 0x000fe200078e0200 */
[----:B------:R-:W-:Y:S01]  /*1280*/  ISETP.GE.AND P3, PT, R207, R3, PT ;  /* 0x00000003cf00720c */ /* 0x000fe20003f66270 */
[----:B------:R-:W-:-:S04]  /*1290*/  IMAD.WIDE.U32 R12, R126, R125, R214 ;  /* 0x0000007d7e0c7225 */ /* 0x000fc800078e00d6 */
[----:B------:R-:W-:Y:S01]  /*12a0*/  IMAD.IADD R13, R13, 0x1, R0 ;  /* 0x000000010d0d7824 */ /* 0x000fe200078e0200 */
[----:B------:R-:W-:Y:S01]  /*12b0*/  @!P0 LEA R5, P5, R152, R12, 0x4 ;  /* 0x0000000c98058211 */ /* 0x000fe200078a20ff */
[----:B------:R-:W-:Y:S01]  /*12c0*/  IMAD R6, R200, R126, RZ ;  /* 0x0000007ec8067224 */ /* 0x000fe200078e02ff */
[----:B--2---:R-:W-:Y:S01]  /*12d0*/  @!P6 LEA R20, P4, R12, c[0x0][0x168], 0x1 ;  /* 0x00005a000c14ea11 */ /* 0x004fe200078808ff */
[----:B-----5:R-:W-:Y:S01]  /*12e0*/  IMAD.SHL.U32 R9, R220, 0x8, RZ ;  /* 0x00000008dc097824 */ /* 0x020fe200078e00ff */
[----:B------:R-:W-:Y:S01]  /*12f0*/  @!P0 LEA.HI.X R0, R152, R13, R153, 0x4, P5 ;  /* 0x0000000d98008211 */ /* 0x000fe200028f2499 */
[----:B------:R-:W-:Y:S01]  /*1300*/  IMAD R4, R4, R201, R6 ;  /* 0x000000c904047224 */ /* 0x000fe200078e0206 */
[----:B-1----:R-:W-:Y:S01]  /*1310*/  @!P0 LEA R10, P5, R5, c[0x0][0x168], 0x1 ;  /* 0x00005a00050a8a11 */ /* 0x002fe200078a08ff */
[----:B------:R-:W-:Y:S01]  /*1320*/  IMAD.SHL.U32 R6, R153, 0x20, RZ ;  /* 0x0000002099067824 */ /* 0x000fe200078e00ff */
[----:B------:R-:W-:Y:S01]  /*1330*/  @!P6 LEA.HI.X R21, R12, c[0x0][0x16c], R13, 0x1, P4 ;  /* 0x00005b000c15ea11 */ /* 0x000fe200020f0c0d */
[----:B------:R-:W-:Y:S01]  /*1340*/  IMAD.WIDE.U32 R154, R154, c[0x0][0x1b8], R14 ;  /* 0x00006e009a9a7a25 */ /* 0x000fe200078e000e */
[----:B------:R-:W-:-:S02]  /*1350*/  @!P0 LEA.HI.X R11, R5, c[0x0][0x16c], R0, 0x1, P5 ;  /* 0x00005b00050b8a11 */ /* 0x000fc400028f0c00 */
[----:B------:R-:W-:Y:S01]  /*1360*/  LOP3.LUT R5, R7, 0xfffffff0, RZ, 0xc0, !PT ;  /* 0xfffffff007057812 */ /* 0x000fe200078ec0ff */
[----:B------:R1:W-:Y:S01]  /*1370*/  @!P6 LDGSTS.E.BYPASS.LTC128B.128 [R210+0x4000], [R20.64] ;  /* 0x0400000014d2efae */ /* 0x0003e2000b901d44 */
[----:B------:R-:W-:Y:S01]  /*1380*/  SHF.R.S32.HI R0, RZ, 0x4, R7 ;  /* 0x00000004ff007819 */ /* 0x000fe20000011407 */
[----:B------:R-:W-:Y:S01]  /*1390*/  IMAD.IADD R159, R155, 0x1, R158 ;  /* 0x000000019b9f7824 */ /* 0x000fe200078e029e */
[-C--:B------:R-:W-:Y:S01]  /*13a0*/  ISETP.GE.AND P6, PT, R220, R3.reuse, PT ;  /* 0x00000003dc00720c */ /* 0x080fe20003fc6270 */
[----:B------:R2:W-:Y:S01]  /*13b0*/  @!P0 LDGSTS.E.BYPASS.LTC128B.128 [R210+0x4800], [R10.64] ;  /* 0x048000000ad28fae */ /* 0x0005e2000b901d44 */
[-C--:B------:R-:W-:Y:S01]  /*13c0*/  ISETP.GE.AND P5, PT, R209, R3.reuse, PT ;  /* 0x00000003d100720c */ /* 0x080fe20003fa6270 */
[----:B------:R-:W-:Y:S01]  /*13d0*/  IMAD.MOV.U32 R158, RZ, RZ, R154 ;  /* 0x000000ffff9e7224 */ /* 0x000fe200078e009a */
[----:B------:R-:W-:Y:S01]  /*13e0*/  ISETP.GE.AND P4, PT, R208, R3, PT ;  /* 0x00000003d000720c */ /* 0x000fe20003f86270 */
[----:B------:R-:W-:Y:S01]  /*13f0*/  IMAD.IADD R3, R129, 0x1, -R5 ;  /* 0x0000000181037824 */ /* 0x000fe200078e0a05 */
[----:B------:R-:W-:Y:S01]  /*1400*/  LEA.HI R7, R7, R0, RZ, 0x1 ;  /* 0x0000000007077211 */ /* 0x000fe200078f08ff */
[----:B------:R-:W-:Y:S01]  /*1410*/  IMAD.WIDE.U32 R14, R126, R201, R158 ;  /* 0x000000c97e0e7225 */ /* 0x000fe200078e009e */
[----:B------:R-:W-:-:S02]  /*1420*/  LOP3.LUT R9, R197, 0x8, R9, 0xf8, !PT ;  /* 0x00000008c5097812 */ /* 0x000fc400078ef809 */
[----:B------:R-:W-:Y:S01]  /*1430*/  SHF.R.S32.HI R5, RZ, 0x1f, R3 ;  /* 0x0000001fff057819 */ /* 0x000fe20000011403 */
[----:B------:R-:W-:Y:S01]  /*1440*/  IMAD.IADD R15, R15, 0x1, R4 ;  /* 0x000000010f0f7824 */ /* 0x000fe200078e0204 */
[----:B------:R-:W-:Y:S01]  /*1450*/  LOP3.LUT R7, R7, 0xfffffffe, RZ, 0xc0, !PT ;  /* 0xfffffffe07077812 */ /* 0x000fe200078ec0ff */
[----:B------:R-:W-:Y:S01]  /*1460*/  IMAD.IADD R133, R129, 0x1, -R133 ;  /* 0x0000000181857824 */ /* 0x000fe200078e0a85 */
[----:B------:R-:W-:Y:S01]  /*1470*/  LEA.HI R5, R5, R3, RZ, 0x3 ;  /* 0x0000000305057211 */ /* 0x000fe200078f18ff */
[----:B----4-:R-:W-:Y:S01]  /*1480*/  @!P3 IMAD.WIDE.U32 R16, R156, 0x30, R14 ;  /* 0x000000309c10b825 */ /* 0x010fe200078e000e */
[----:B------:R-:W-:-:S03]  /*1490*/  SHF.R.U32.HI R197, RZ, 0x3, R197 ;  /* 0x00000003ffc57819 */ /* 0x000fc600000116c5 */
[----:B------:R-:W-:Y:S01]  /*14a0*/  IMAD.IADD R7, R0, 0x1, -R7 ;  /* 0x0000000100077824 */ /* 0x000fe200078e0a07 */
[C---:B------:R-:W-:Y:S01]  /*14b0*/  LOP3.LUT R0, R5.reuse, 0xfffffff8, RZ, 0xc0, !PT ;  /* 0xfffffff805007812 */ /* 0x040fe200078ec0ff */
[----:B------:R-:W-:Y:S01]  /*14c0*/  IMAD.SHL.U32 R128, R5, 0x40, RZ ;  /* 0x0000004005807824 */ /* 0x000fe200078e00ff */
[----:B------:R-:W-:Y:S01]  /*14d0*/  LOP3.LUT R197, R9, R197, RZ, 0x3c, !PT ;  /* 0x000000c509c57212 */ /* 0x000fe200078e3cff */
[----:B------:R-:W-:Y:S02]  /*14e0*/  IMAD.SHL.U32 R9, R7, 0x8, RZ ;  /* 0x0000000807097824 */ /* 0x000fe400078e00ff */
[----:B------:R-:W-:Y:S01]  /*14f0*/  IMAD.IADD R0, R3, 0x1, -R0 ;  /* 0x0000000103007824 */ /* 0x000fe200078e0a00 */
[----:B------:R-:W-:Y:S01]  /*1500*/  LOP3.LUT R128, R128, 0xfffffe00, RZ, 0xc0, !PT ;  /* 0xfffffe0080807812 */ /* 0x000fe200078ec0ff */
[----:B------:R-:W-:Y:S02]  /*1510*/  @!P1 IMAD R3, R153, 0x30, RZ ;  /* 0x0000003099039824 */ /* 0x000fe400078e02ff */
[----:B--2---:R-:W-:-:S04]  /*1520*/  IMAD.WIDE.U32 R10, R152, 0x20, RZ ;  /* 0x00000020980a7825 */ /* 0x004fc800078e00ff */
[----:B------:R-:W-:Y:S01]  /*1530*/  IMAD.SHL.U32 R127, R0, 0x40, RZ ;  /* 0x00000040007f7824 */ /* 0x000fe200078e00ff */
[----:B------:R-:W-:Y:S01]  /*1540*/  @!P2 IADD3 R8, P0, R12, R10, RZ ;  /* 0x0000000a0c08a210 */ /* 0x000fe20007f1e0ff */
[----:B------:R-:W-:Y:S02]  /*1550*/  IMAD R197, R7, 0x200, R197 ;  /* 0x0000020007c57824 */ /* 0x000fe400078e02c5 */
[----:B------:R-:W-:Y:S01]  /*1560*/  IMAD R198, R131, 0x400, R128 ;  /* 0x0000040083c67824 */ /* 0x000fe200078e0280 */
[----:B------:R-:W-:Y:S01]  /*1570*/  @!P2 IADD3.X R6, R13, R11, R6, P0, !PT ;  /* 0x0000000b0d06a210 */ /* 0x000fe200007fe406 */
[----:B------:R-:W-:Y:S01]  /*1580*/  @!P1 IMAD.WIDE.U32 R12, R152, 0x30, R12 ;  /* 0x00000030980c9825 */ /* 0x000fe200078e000c */
[C---:B------:R-:W-:Y:S02]  /*1590*/  @!P2 LEA R10, P0, R8.reuse, c[0x0][0x168], 0x1 ;  /* 0x00005a00080aaa11 */ /* 0x040fe400078008ff */
[----:B------:R-:W-:Y:S01]  /*15a0*/  LOP3.LUT R127, R127, 0x1c0, RZ, 0xc0, !PT ;  /* 0x000001c07f7f7812 */ /* 0x000fe200078ec0ff */
[----:B------:R-:W-:Y:S01]  /*15b0*/  @!P1 IMAD.IADD R3, R13, 0x1, R3 ;  /* 0x000000010d039824 */ /* 0x000fe200078e0203 */
[----:B------:R-:W-:Y:S01]  /*15c0*/  @!P2 LEA.HI.X R11, R8, c[0x0][0x16c], R6, 0x1, P0 ;  /* 0x00005b00080baa11 */ /* 0x000fe200000f0c06 */
[----:B------:R-:W-:Y:S01]  /*15d0*/  IMAD.SHL.U32 R197, R197, 0x2, RZ ;  /* 0x00000002c5c57824 */ /* 0x000fe200078e00ff */
[C---:B------:R-:W-:Y:S01]  /*15e0*/  @!P1 LEA R8, P0, R12.reuse, c[0x0][0x168], 0x1 ;  /* 0x00005a000c089a11 */ /* 0x040fe200078008ff */
[----:B------:R-:W-:Y:S01]  /*15f0*/  IMAD R131, R131, 0x10, R132 ;  /* 0x0000001083837824 */ /* 0x000fe200078e0284 */
[----:B------:R-:W-:Y:S01]  /*1600*/  LOP3.LUT R6, R127, 0x8, R9, 0xf8, !PT ;  /* 0x000000087f067812 */ /* 0x000fe200078ef809 */
[----:B------:R2:W-:Y:S01]  /*1610*/  @!P2 LDGSTS.E.BYPASS.LTC128B.128 [R210+0x5000], [R10.64] ;  /* 0x050000000ad2afae */ /* 0x0005e2000b901d44 */
[----:B------:R-:W-:Y:S01]  /*1620*/  @!P1 LEA.HI.X R9, R12, c[0x0][0x16c], R3, 0x1, P0 ;  /* 0x00005b000c099a11 */ /* 0x000fe200000f0c03 */
[----:B------:R-:W-:Y:S01]  /*1630*/  IMAD.SHL.U32 R3, R157, 0x20, RZ ;  /* 0x000000209d037824 */ /* 0x000fe200078e00ff */
[----:B------:R-:W-:-:S02]  /*1640*/  SHF.R.U32.HI R127, RZ, 0x3, R127 ;  /* 0x00000003ff7f7819 */ /* 0x000fc4000001167f */
[----:B------:R-:W-:Y:S01]  /*1650*/  @!P6 LEA R12, P2, R14, c[0x0][0x170], 0x1 ;  /* 0x00005c000e0cea11 */ /* 0x000fe200078408ff */
[----:B------:R4:W-:Y:S01]  /*1660*/  @!P1 LDGSTS.E.BYPASS.LTC128B.128 [R210+0x5800], [R8.64] ;  /* 0x0580000008d29fae */ /* 0x0009e2000b901d44 */
[----:B------:R-:W-:Y:S01]  /*1670*/  LOP3.LUT R127, R6, R127, RZ, 0x3c, !PT ;  /* 0x0000007f067f7212 */ /* 0x000fe200078e3cff */
[----:B------:R-:W-:Y:S01]  /*1680*/  @!P3 IMAD R6, R157, 0x30, RZ ;  /* 0x000000309d06b824 */ /* 0x000fe200078e02ff */
[----:B------:R-:W-:Y:S01]  /*1690*/  @!P6 LEA.HI.X R13, R14, c[0x0][0x174], R15, 0x1, P2 ;  /* 0x00005d000e0dea11 */ /* 0x000fe200010f0c0f */
[----:B------:R-:W0:Y:S01]  /*16a0*/  LDGDEPBAR ;  /* 0x00000000000079af */ /* 0x000e220000000000 */
[----:B------:R-:W-:Y:S01]  /*16b0*/  IADD3 R194, R197, 0x4040, RZ ;  /* 0x00004040c5c27810 */ /* 0x000fe20007ffe0ff */
[----:B------:R-:W-:Y:S02]  /*16c0*/  @!P3 IMAD.IADD R6, R17, 0x1, R6 ;  /* 0x000000011106b824 */ /* 0x000fe400078e0206 */
[----:B------:R-:W-:-:S04]  /*16d0*/  IMAD.IADD R198, R127, 0x1, R198 ;  /* 0x000000017fc67824 */ /* 0x000fc800078e02c6 */
[----:B------:R-:W-:Y:S02]  /*16e0*/  IMAD.SHL.U32 R198, R198, 0x2, RZ ;  /* 0x00000002c6c67824 */ /* 0x000fe400078e00ff */
[----:B--2---:R-:W-:-:S05]  /*16f0*/  IMAD.WIDE.U32 R10, R156, 0x20, RZ ;  /* 0x000000209c0a7825 */ /* 0x004fca00078e00ff */
[----:B------:R-:W-:Y:S01]  /*1700*/  @!P4 IADD3 R4, P0, R14, R10, RZ ;  /* 0x0000000a0e04c210 */ /* 0x000fe20007f1e0ff */
[----:B------:R-:W-:-:S04]  /*1710*/  DEPBAR.LE SB0, 0x0 ;  /* 0x000080000000791a */ /* 0x000fc80000000000 */
[----:B------:R-:W-:Y:S01]  /*1720*/  BAR.SYNC.DEFER_BLOCKING 0x0 ;  /* 0x0000000000007b1d */ /* 0x000fe20000010000 */
[C---:B----4-:R-:W-:Y:S02]  /*1730*/  @!P5 LEA R8, P1, R156.reuse, R14, 0x4 ;  /* 0x0000000e9c08d211 */ /* 0x050fe400078220ff */
[----:B------:R-:W-:Y:S02]  /*1740*/  @!P4 IADD3.X R3, R15, R11, R3, P0, !PT ;  /* 0x0000000b0f03c210 */ /* 0x000fe400007fe403 */
[----:B------:R-:W-:Y:S02]  /*1750*/  @!P5 LEA.HI.X R7, R156, R15, R157, 0x4, P1 ;  /* 0x0000000f9c07d211 */ /* 0x000fe400008f249d */
[----:B------:R-:W-:-:S04]  /*1760*/  @!P5 LEA R10, P1, R8, c[0x0][0x170], 0x1 ;  /* 0x00005c00080ada11 */ /* 0x000fc800078208ff */
[----:B------:R-:W-:Y:S02]  /*1770*/  @!P5 LEA.HI.X R11, R8, c[0x0][0x174], R7, 0x1, P1 ;  /* 0x00005d00080bda11 */ /* 0x000fe400008f0c07 */
[----:B------:R-:W-:Y:S02]  /*1780*/  @!P4 LEA R14, P1, R4, c[0x0][0x170], 0x1 ;  /* 0x00005c00040eca11 */ /* 0x000fe400078208ff */
[----:B------:R-:W-:Y:S02]  /*1790*/  @!P3 LEA R8, P0, R16, c[0x0][0x170], 0x1 ;  /* 0x00005c001008ba11 */ /* 0x000fe400078008ff */
[----:B------:R-:W-:Y:S01]  /*17a0*/  @!P4 LEA.HI.X R15, R4, c[0x0][0x174], R3, 0x1, P1 ;  /* 0x00005d00040fca11 */ /* 0x000fe200008f0c03 */
[----:B------:R-:W-:Y:S01]  /*17b0*/  IMAD.MOV.U32 R3, RZ, RZ, 0x10 ;  /* 0x00000010ff037424 */ /* 0x000fe200078e00ff */
[----:B------:R-:W-:Y:S02]  /*17c0*/  @!P3 LEA.HI.X R9, R16, c[0x0][0x174], R6, 0x1, P0 ;  /* 0x00005d001009ba11 */ /* 0x000fe400000f0c06 */
[----:B------:R-:W-:Y:S01]  /*17d0*/  IADD3 R4, R197, 0x4000, RZ ;  /* 0x00004000c5047810 */ /* 0x000fe20007ffe0ff */
[----:B------:R-:W-:Y:S04]  /*17e0*/  @P6 STS.128 [R210+0x6000], RZ ;  /* 0x006000ffd2006388 */ /* 0x000fe80000000c00 */
[----:B------:R-:W-:Y:S01]  /*17f0*/  @!PT LDS RZ, [RZ] ;  /* 0x00000000fffff984 */ /* 0x000fe20000000800 */
[----:B------:R-:W-:Y:S01]  /*1800*/  @!PT LDS RZ, [RZ] ;  /* 0x00000000fffff984 */ /* 0x000fe20000000800 */
[----:B------:R-:W-:Y:S01]  /*1810*/  @!PT LDS RZ, [RZ] ;  /* 0x00000000fffff984 */ /* 0x000fe20000000800 */
[----:B------:R2:W-:Y:S02]  /*1820*/  @!P6 LDGSTS.E.BYPASS.LTC128B.128 [R210+0x6000], [R12.64] ;  /* 0x060000000cd2efae */ /* 0x0005e4000b901d44 */
[----:B------:R-:W-:-:S02]  /*1830*/  R2P PR, R0, 0x6 ;  /* 0x0000000600007804 */ /* 0x000fc40000000000 */
[----:B------:R-:W-:Y:S01]  /*1840*/  LOP3.LUT P0, RZ, R2, 0x2, RZ, 0xc0, !PT ;  /* 0x0000000202ff7812 */ /* 0x000fe2000780c0ff */
[----:B------:R-:W-:Y:S02]  /*1850*/  @P5 STS.128 [R210+0x6800], RZ ;  /* 0x006800ffd2005388 */ /* 0x000fe40000000c00 */
[C---:B------:R-:W-:Y:S02]  /*1860*/  SEL R0, R3.reuse, 0xfffffff0, !P1 ;  /* 0xfffffff003007807 */ /* 0x040fe40004800000 */
[----:B------:R-:W-:Y:S01]  /*1870*/  @!PT LDS RZ, [RZ] ;  /* 0x00000000fffff984 */ /* 0x000fe20000000800 */
[----:B------:R-:W-:Y:S01]  /*1880*/  @!PT LDS RZ, [RZ] ;  /* 0x00000000fffff984 */ /* 0x000fe20000000800 */
[----:B------:R-:W-:Y:S01]  /*1890*/  @!PT LDS RZ, [RZ] ;  /* 0x00000000fffff984 */ /* 0x000fe20000000800 */
[----:B------:R4:W-:Y:S01]  /*18a0*/  @!P5 LDGSTS.E.BYPASS.LTC128B.128 [R210+0x6800], [R10.64] ;  /* 0x068000000ad2dfae */ /* 0x0009e2000b901d44 */
[----:B------:R-:W-:Y:S02]  /*18b0*/  SEL R3, R3, 0xfffffff0, !P0 ;  /* 0xfffffff003037807 */ /* 0x000fe40004000000 */
[----:B------:R-:W-:Y:S01]  /*18c0*/  IMAD R196, R0, 0x2, R198 ;  /* 0x0000000200c47824 */ /* 0x000fe200078e02c6 */
[----:B------:R-:W-:Y:S01]  /*18d0*/  @P4 STS.128 [R210+0x7000], RZ ;  /* 0x007000ffd2004388 */ /* 0x000fe20000000c00 */
[----:B------:R-:W-:Y:S01]  /*18e0*/  LOP3.LUT P0, RZ, R2, 0x4, RZ, 0xc0, !PT ;  /* 0x0000000402ff7812 */ /* 0x000fe2000780c0ff */
[----:B------:R-:W-:-:S02]  /*18f0*/  IMAD R191, R3, 0x2, R197 ;  /* 0x0000000203bf7824 */ /* 0x000fc400078e02c5 */
[----:B------:R-:W-:Y:S01]  /*1900*/  @!PT LDS RZ, [RZ] ;  /* 0x00000000fffff984 */ /* 0x000fe20000000800 */
[----:B------:R-:W-:Y:S01]  /*1910*/  @!PT LDS RZ, [RZ] ;  /* 0x00000000fffff984 */ /* 0x000fe20000000800 */
[----:B------:R-:W-:Y:S01]  /*1920*/  @!PT LDS RZ, [RZ] ;  /* 0x00000000fffff984 */ /* 0x000fe20000000800 */
[----:B------:R2:W-:Y:S01]  /*1930*/  @!P4 LDGSTS.E.BYPASS.LTC128B.128 [R210+0x7000], [R14.64] ;  /* 0x070000000ed2cfae */ /* 0x0005e2000b901d44 */
[----:B------:R-:W-:-:S03]  /*1940*/  IMAD.MOV.U32 R2, RZ, RZ, 0x20 ;  /* 0x00000020ff027424 */ /* 0x000fc600078e00ff */
[----:B------:R-:W-:Y:S02]  /*1950*/  @P3 STS.128 [R210+0x7800], RZ ;  /* 0x007800ffd2003388 */ /* 0x000fe40000000c00 */
[----:B------:R-:W-:Y:S02]  /*1960*/  SEL R2, R2, 0xffffffe0, !P2 ;  /* 0xffffffe002027807 */ /* 0x000fe40005000000 */
[----:B------:R-:W-:Y:S01]  /*1970*/  @!PT LDS RZ, [RZ] ;  /* 0x00000000fffff984 */ /* 0x000fe20000000800 */
[----:B------:R-:W-:Y:S01]  /*1980*/  @!PT LDS RZ, [RZ] ;  /* 0x00000000fffff984 */ /* 0x000fe20000000800 */
[----:B------:R-:W-:Y:S01]  /*1990*/  @!PT LDS RZ, [RZ] ;  /* 0x00000000fffff984 */ /* 0x000fe20000000800 */
[----:B------:R4:W-:Y:S02]  /*19a0*/  @!P3 LDGSTS.E.BYPASS.LTC128B.128 [R210+0x7800], [R8.64] ;  /* 0x0780000008d2bfae */ /* 0x0009e4000b901d44 */
[----:B------:R-:W-:Y:S01]  /*19b0*/  @P0 IADD3 R194, R4, -0x40, RZ ;  /* 0xffffffc004c20810 */ /* 0x000fe20007ffe0ff */
[----:B------:R-:W-:Y:S01]  /*19c0*/  IMAD R195, R2, 0x2, R198 ;  /* 0x0000000202c37824 */ /* 0x000fe200078e02c6 */
[----:B------:R-:W-:Y:S02]  /*19d0*/  LDSM.16.M88.4 R64, [R198] ;  /* 0x00000000c640783b */ /* 0x000fe40000000200 */
[----:B------:R-:W-:Y:S01]  /*19e0*/  IADD3 R187, R194, 0x800, RZ ;  /* 0x00000800c2bb7810 */ /* 0x000fe20007ffe0ff */
[----:B------:R-:W-:Y:S01]  /*19f0*/  IMAD R193, R0, 0x2, R195 ;  /* 0x0000000200c17824 */ /* 0x000fe200078e02c3 */
[----:B------:R-:W3:Y:S01]  /*1a00*/  LDSM.16.M88.4 R100, [R197+0x4000] ;  /* 0x00400000c564783b */ /* 0x000ee20000000200 */
[----:B------:R-:W-:Y:S01]  /*1a10*/  IMAD R184, R3, 0x2, R194 ;  /* 0x0000000203b87824 */ /* 0x000fe200078e02c2 */
[----:B------:R-:W-:-:S02]  /*1a20*/  SHF.R.S32.HI R3, RZ, 0x1f, R133 ;  /* 0x0000001fff037819 */ /* 0x000fc40000011485 */
[----:B------:R-:W-:Y:S01]  /*1a30*/  LDSM.16.M88.4 R120, [R191+0x4000] ;  /* 0x00400000bf78783b */ /* 0x000fe20000000200 */
[C---:B------:R-:W-:Y:S02]  /*1a40*/  IADD3 R186, R194.reuse, 0x1000, RZ ;  /* 0x00001000c2ba7810 */ /* 0x040fe40007ffe0ff */
[----:B------:R-:W-:Y:S01]  /*1a50*/  LEA.HI R3, R3, R133, RZ, 0x2 ;  /* 0x0000008503037211 */ /* 0x000fe200078f10ff */
[----:B------:R-:W5:Y:S01]  /*1a60*/  LDSM.16.M88.4 R56, [R197+0x4800] ;  /* 0x00480000c538783b */ /* 0x000f620000000200 */
[----:B------:R-:W-:Y:S02]  /*1a70*/  IADD3 R185, R194, 0x1800, RZ ;  /* 0x00001800c2b97810 */ /* 0x000fe40007ffe0ff */
[----:B------:R-:W-:Y:S01]  /*1a80*/  SHF.R.S32.HI R211, RZ, 0x2, R3 ;  /* 0x00000002ffd37819 */ /* 0x000fe20000011403 */
[----:B------:R-:W2:Y:S03]  /*1a90*/  LDSM.16.M88.4 R52, [R197+0x5000] ;  /* 0x00500000c534783b */ /* 0x000ea60000000200 */
[----:B------:R-:W-:Y:S01]  /*1aa0*/  IADD3 R131, R131, 0x1, R211 ;  /* 0x0000000183837810 */ /* 0x000fe20007ffe0d3 */
[----:B------:R-:W-:Y:S03]  /*1ab0*/  LDSM.16.M88.4 R116, [R194] ;  /* 0x00000000c274783b */ /* 0x000fe60000000200 */
[----:B------:R-:W-:Y:S01]  /*1ac0*/  IADD3 R130, R161, R131, -R130 ;  /* 0x00000083a1827210 */ /* 0x000fe20007ffe882 */
[----:B----4-:R-:W4:Y:S03]  /*1ad0*/  LDSM.16.M88.4 R8, [R196] ;  /* 0x00000000c408783b */ /* 0x010f260000000200 */
[----:B------:R-:W-:Y:S01]  /*1ae0*/  IADD3 R130, R130, c[0x0][0x2e8], RZ ;  /* 0x0000ba0082827a10 */ /* 0x000fe20007ffe0ff */
[----:B------:R-:W-:Y:S03]  /*1af0*/  LDSM.16.M88.4 R4, [R195] ;  /* 0x00000000c304783b */ /* 0x000fe60000000200 */
[C---:B------:R-:W-:Y:S01]  /*1b00*/  IADD3 R163, R130.reuse, 0x8, RZ ;  /* 0x0000000882a37810 */ /* 0x040fe20007ffe0ff */
[----:B------:R-:W4:Y:S01]  /*1b10*/  LDSM.16.M88.4 R60, [R198+0x2000] ;  /* 0x00200000c63c783b */ /* 0x000f220000000200 */
[----:B------:R-:W-:-:S02]  /*1b20*/  IADD3 R162, R130, 0x40, RZ ;  /* 0x0000004082a27810 */ /* 0x000fc40007ffe0ff */
[C---:B------:R-:W-:Y:S01]  /*1b30*/  IADD3 R3, R130.reuse, 0x48, RZ ;  /* 0x0000004882037810 */ /* 0x040fe20007ffe0ff */
[----:B------:R-:W4:Y:S01]  /*1b40*/  LDSM.16.M88.4 R44, [R191+0x4800] ;  /* 0x00480000bf2c783b */ /* 0x000f220000000200 */
[-C--:B------:R-:W-:Y:S02]  /*1b50*/  IMNMX R164, R130, R161.reuse, PT ;  /* 0x000000a182a47217 */ /* 0x080fe40003800200 */
[-C--:B------:R-:W-:Y:S01]  /*1b60*/  IMNMX R163, R163, R161.reuse, PT ;  /* 0x000000a1a3a37217 */ /* 0x080fe20003800200 */
[----:B------:R-:W4:Y:S01]  /*1b70*/  LDSM.16.M88.4 R48, [R197+0x5800] ;  /* 0x00580000c530783b */ /* 0x000f220000000200 */
[-C--:B------:R-:W-:Y:S02]  /*1b80*/  IMNMX R162, R162, R161.reuse, PT ;  /* 0x000000a1a2a27217 */ /* 0x080fe40003800200 */
[----:B------:R-:W-:Y:S01]  /*1b90*/  IMNMX R161, R3, R161, PT ;  /* 0x000000a103a17217 */ /* 0x000fe20003800200 */
[----:B---3--:R-:W-:Y:S01]  /*1ba0*/  HMMA.16816.F32.BF16 R16, R64, R100, RZ ;  /* 0x000000644010723c */ /* 0x008fe200000418ff */
[----:B------:R-:W3:Y:S01]  /*1bb0*/  LDSM.16.M88.4 R104, [R191+0x5000] ;  /* 0x00500000bf68783b */ /* 0x000ee20000000200 */
[----:B------:R-:W-:-:S03]  /*1bc0*/  IMAD.IADD R3, R128, 0x1, R127 ;  /* 0x0000000180037824 */ /* 0x000fc600078e027f */
[----:B-1----:R-:W-:Y:S03]  /*1bd0*/  LDSM.16.M88.4 R20, [R193] ;  /* 0x00000000c114783b */ /* 0x002fe60000000200 */
[C---:B-----5:R-:W-:Y:S01]  /*1be0*/  HMMA.16816.F32.BF16 R108, R64.reuse, R56, RZ ;  /* 0x00000038406c723c */ /* 0x060fe200000418ff */
[----:B------:R-:W1:Y:S04]  /*1bf0*/  LDSM.16.M88.4 R88, [R184] ;  /* 0x00000000b858783b */ /* 0x000e680000000200 */
[----:B------:R-:W5:Y:S03]  /*1c00*/  LDSM.16.M88.4 R36, [R196+0x2000] ;  /* 0x00200000c424783b */ /* 0x000f660000000200 */
[----:B--2---:R-:W-:Y:S01]  /*1c10*/  HMMA.16816.F32.BF16 R72, R64, R52, RZ ;  /* 0x000000344048723c */ /* 0x004fe200000418ff */
[----:B------:R-:W2:Y:S04]  /*1c20*/  LDSM.16.M88.4 R92, [R194+0x800] ;  /* 0x00080000c25c783b */ /* 0x000ea80000000200 */
[----:B------:R-:W1:Y:S03]  /*1c30*/  LDSM.16.M88.4 R32, [R191+0x5800] ;  /* 0x00580000bf20783b */ /* 0x000e660000000200 */
[----:B----4-:R-:W-:Y:S01]  /*1c40*/  HMMA.16816.F32.BF16 R16, R8, R120, R16 ;  /* 0x000000780810723c */ /* 0x010fe20000041810 */
[----:B------:R-:W4:Y:S04]  /*1c50*/  LDSM.16.M88.4 R68, [R194+0x1000] ;  /* 0x00100000c244783b */ /* 0x000f280000000200 */
[----:B------:R-:W1:Y:S03]  /*1c60*/  LDSM.16.M88.4 R28, [R195+0x2000] ;  /* 0x00200000c31c783b */ /* 0x000e660000000200 */
[----:B------:R-:W-:Y:S01]  /*1c70*/  HMMA.16816.F32.BF16 R80, R60, R100, RZ ;  /* 0x000000643c50723c */ /* 0x000fe200000418ff */
[----:B------:R-:W2:Y:S04]  /*1c80*/  LDSM.16.M88.4 R84, [R184+0x800] ;  /* 0x00080000b854783b */ /* 0x000ea80000000200 */
[----:B------:R-:W2:Y:S03]  /*1c90*/  LDSM.16.M88.4 R24, [R194+0x1800] ;  /* 0x00180000c218783b */ /* 0x000ea60000000200 */
[----:B------:R-:W-:Y:S01]  /*1ca0*/  HMMA.16816.F32.BF16 R108, R8, R44, R108 ;  /* 0x0000002c086c723c */ /* 0x000fe2000004186c */
[----:B------:R-:W2:Y:S04]  /*1cb0*/  LDSM.16.M88.4 R40, [R184+0x1000] ;  /* 0x00100000b828783b */ /* 0x000ea80000000200 */
[----:B------:R-:W2:Y:S03]  /*1cc0*/  LDSM.16.M88.4 R12, [R184+0x1800] ;  /* 0x00180000b80c783b */ /* 0x000ea60000000200 */
[----:B------:R-:W-:Y:S01]  /*1cd0*/  HMMA.16816.F32.BF16 R16, R4, R116, R16 ;  /* 0x000000740410723c */ /* 0x000fe20000041810 */
[----:B------:R-:W0:Y:S07]  /*1ce0*/  LDGDEPBAR ;  /* 0x00000000000079af */ /* 0x000e2e0000000000 */
[----:B------:R-:W-:Y:S08]  /*1cf0*/  HMMA.16816.F32.BF16 R76, R64, R48, RZ ;  /* 0x00000030404c723c */ /* 0x000ff000000418ff */
[----:B---3--:R-:W-:Y:S08]  /*1d00*/  HMMA.16816.F32.BF16 R72, R8, R104, R72 ;  /* 0x000000680848723c */ /* 0x008ff00000041848 */
[----:B-1----:R-:W-:Y:S08]  /*1d10*/  HMMA.16816.F32.BF16 R16, R20, R88, R16 ;  /* 0x000000581410723c */ /* 0x002ff00000041810 */
[----:B-----5:R-:W-:Y:S08]  /*1d20*/  HMMA.16816.F32.BF16 R80, R36, R120, R80 ;  /* 0x000000782450723c */ /* 0x020ff00000041850 */
[----:B--2---:R-:W-:Y:S08]  /*1d30*/  HMMA.16816.F32.BF16 R108, R4, R92, R108 ;  /* 0x0000005c046c723c */ /* 0x004ff0000004186c */
[----:B------:R-:W-:Y:S01]  /*1d40*/  HMMA.16816.F32.BF16 R76, R8, R32, R76 ;  /* 0x00000020084c723c */ /* 0x000fe2000004184c */
[----:B------:R-:W-:-:S02]  /*1d50*/  FMUL.FTZ R16, R16, c[0x0][0x2ec] ;  /* 0x0000bb0010107a20 */ /* 0x000fc40000410000 */
[----:B------:R-:W-:Y:S02]  /*1d60*/  FMUL.FTZ R17, R17, c[0x0][0x2ec] ;  /* 0x0000bb0011117a20 */ /* 0x000fe40000410000 */
[----:B------:R-:W-:Y:S01]  /*1d70*/  FMUL.FTZ R18, R18, c[0x0][0x2ec] ;  /* 0x0000bb0012127a20 */ /* 0x000fe20000410000 */
[----:B------:R-:W-:Y:S01]  /*1d80*/  MUFU.TANH R120, R16 ;  /* 0x0000001000787308 */ /* 0x000fe20000002400 */
[----:B------:R-:W-:Y:S01]  /*1d90*/  FMUL.FTZ R19, R19, c[0x0][0x2ec] ;  /* 0x0000bb0013137a20 */ /* 0x000fe20000410000 */
[----:B----4-:R-:W-:Y:S06]  /*1da0*/  HMMA.16816.F32.BF16 R72, R4, R68, R72 ;  /* 0x000000440448723c */ /* 0x010fec0000041848 */
[----:B------:R-:W1:Y:S02]  /*1db0*/  MUFU.TANH R121, R17 ;  /* 0x0000001100797308 */ /* 0x000e640000002400 */
[-C--:B------:R-:W-:Y:S06]  /*1dc0*/  HMMA.16816.F32.BF16 R96, R64, R102.reuse, RZ ;  /* 0x000000664060723c */ /* 0x080fec00000418ff */
[----:B------:R-:W2:Y:S02]  /*1dd0*/  MUFU.TANH R134, R19 ;  /* 0x0000001300867308 */ /* 0x000ea40000002400 */
[----:B------:R-:W-:Y:S08]  /*1de0*/  HMMA.16816.F32.BF16 R100, R60, R102, RZ ;  /* 0x000000663c64723c */ /* 0x000ff000000418ff */
[----:B------:R-:W-:Y:S01]  /*1df0*/  HMMA.16816.F32.BF16 R80, R28, R116, R80 ;  /* 0x000000741c50723c */ /* 0x000fe20000041850 */
[----:B------:R3:W-:Y:S07]  /*1e00*/  MUFU.TANH R116, R18 ;  /* 0x0000001200747308 */ /* 0x0007ee0000002400 */
[----:B------:R-:W-:Y:S08]  /*1e10*/  HMMA.16816.F32.BF16 R108, R20, R84, R108 ;  /* 0x00000054146c723c */ /* 0x000ff0000004186c */
[----:B------:R-:W-:Y:S01]  /*1e20*/  HMMA.16816.F32.BF16 R76, R4, R24, R76 ;  /* 0x00000018044c723c */ /* 0x000fe2000004184c */
[----:B---3--:R-:W3:Y:S01]  /*1e30*/  LDSM.16.M88.4 R16, [R193+0x2000] ;  /* 0x00200000c110783b */ /* 0x008ee20000000200 */
[----:B------:R-:W-:-:S06]  /*1e40*/  DEPBAR.LE SB0, 0x0 ;  /* 0x000080000000791a */ /* 0x000fcc0000000000 */
[----:B------:R-:W-:Y:S08]  /*1e50*/  HMMA.16816.F32.BF16 R72, R20, R40, R72 ;  /* 0x000000281448723c */ /* 0x000ff00000041848 */
[----:B------:R-:W-:Y:S01]  /*1e60*/  HMMA.16816.F32.BF16 R112, R60, R56, RZ ;  /* 0x000000383c70723c */ /* 0x000fe200000418ff */
[----:B------:R-:W-:-:S04]  /*1e70*/  FMUL.FTZ R108, R108, c[0x0][0x2ec] ;  /* 0x0000bb006c6c7a20 */ /* 0x000fc80000410000 */
[----:B------:R4:W-:Y:S03]  /*1e80*/  MUFU.TANH R117, R108 ;  /* 0x0000006c00757308 */ /* 0x0009e60000002400 */
[-C--:B------:R-:W-:Y:S08]  /*1e90*/  HMMA.16816.F32.BF16 R96, R8, R122.reuse, R96 ;  /* 0x0000007a0860723c */ /* 0x080ff00000041860 */
[----:B------:R-:W-:Y:S01]  /*1ea0*/  HMMA.16816.F32.BF16 R100, R36, R122, R100 ;  /* 0x0000007a2464723c */ /* 0x000fe20000041864 */
[----:B------:R-:W-:-:S02]  /*1eb0*/  FMUL.FTZ R72, R72, c[0x0][0x2ec] ;  /* 0x0000bb0048487a20 */ /* 0x000fc40000410000 */
[----:B------:R-:W-:Y:S02]  /*1ec0*/  FMUL.FTZ R73, R73, c[0x0][0x2ec] ;  /* 0x0000bb0049497a20 */ /* 0x000fe40000410000 */
[----:B------:R-:W-:Y:S02]  /*1ed0*/  FMUL.FTZ R74, R74, c[0x0][0x2ec] ;  /* 0x0000bb004a4a7a20 */ /* 0x000fe40000410000 */
[----:B------:R-:W-:Y:S01]  /*1ee0*/  FMUL.FTZ R75, R75, c[0x0][0x2ec] ;  /* 0x0000bb004b4b7a20 */ /* 0x000fe20000410000 */
[----:B------:R-:W-:Y:S01]  /*1ef0*/  HMMA.16816.F32.BF16 R76, R20, R12, R76 ;  /* 0x0000000c144c723c */ /* 0x000fe2000004184c */
[----:B----4-:R-:W-:Y:S01]  /*1f00*/  FMUL.FTZ R108, R109, c[0x0][0x2ec] ;  /* 0x0000bb006d6c7a20 */ /* 0x010fe20000410000 */
[----:B------:R-:W-:Y:S01]  /*1f10*/  MUFU.TANH R122, R73 ;  /* 0x00000049007a7308 */ /* 0x000fe20000002400 */
[----:B------:R-:W-:Y:S02]  /*1f20*/  FMUL.FTZ R109, R110, c[0x0][0x2ec] ;  /* 0x0000bb006e6d7a20 */ /* 0x000fe40000410000 */
[----:B------:R-:W-:-:S03]  /*1f30*/  FMUL.FTZ R110, R111, c[0x0][0x2ec] ;  /* 0x0000bb006f6e7a20 */ /* 0x000fc60000410000 */
[----:B---3--:R-:W-:Y:S02]  /*1f40*/  HMMA.16816.F32.BF16 R80, R16, R88, R80 ;  /* 0x000000581050723c */ /* 0x008fe40000041850 */
[----:B------:R-:W-:Y:S06]  /*1f50*/  MUFU.TANH R111, R72 ;  /* 0x00000048006f7308 */ /* 0x000fec0000002400 */
[----:B------:R-:W-:Y:S02]  /*1f60*/  HMMA.16816.F32.BF16 R112, R36, R44, R112 ;  /* 0x0000002c2470723c */ /* 0x000fe40000041870 */
[----:B------:R-:W-:Y:S06]  /*1f70*/  MUFU.TANH R123, R74 ;  /* 0x0000004a007b7308 */ /* 0x000fec0000002400 */
[----:B------:R-:W-:Y:S01]  /*1f80*/  HMMA.16816.F32.BF16 R96, R4, R118, R96 ;  /* 0x000000760460723c */ /* 0x000fe20000041860 */
[----:B------:R-:W-:Y:S01]  /*1f90*/  FMUL.FTZ R76, R76, c[0x0][0x2ec] ;  /* 0x0000bb004c4c7a20 */ /* 0x000fe20000410000 */
[----:B------:R3:W-:Y:S01]  /*1fa0*/  MUFU.TANH R88, R75 ;  /* 0x0000004b00587308 */ /* 0x0007e20000002400 */
[----:B------:R-:W-:-:S02]  /*1fb0*/  FMUL.FTZ R77, R77, c[0x0][0x2ec] ;  /* 0x0000bb004d4d7a20 */ /* 0x000fc40000410000 */
[----:B------:R-:W-:Y:S02]  /*1fc0*/  FMUL.FTZ R78, R78, c[0x0][0x2ec] ;  /* 0x0000bb004e4e7a20 */ /* 0x000fe40000410000 */
[----:B------:R-:W-:Y:S01]  /*1fd0*/  FMUL.FTZ R79, R79, c[0x0][0x2ec] ;  /* 0x0000bb004f4f7a20 */ /* 0x000fe20000410000 */
[C---:B------:R-:W-:Y:S01]  /*1fe0*/  HMMA.16816.F32.BF16 R100, R28.reuse, R118, R100 ;  /* 0x000000761c64723c */ /* 0x040fe20000041864 */
[----:B------:R-:W-:Y:S01]  /*1ff0*/  FMUL.FTZ R80, R80, c[0x0][0x2ec] ;  /* 0x0000bb0050507a20 */ /* 0x000fe20000410000 */
[----:B------:R-:W-:Y:S01]  /*2000*/  MUFU.TANH R89, R76 ;  /* 0x0000004c00597308 */ /* 0x000fe20000002400 */
[----:B------:R-:W-:Y:S02]  /*2010*/  FMUL.FTZ R81, R81, c[0x0][0x2ec] ;  /* 0x0000bb0051517a20 */ /* 0x000fe40000410000 */
[----:B------:R-:W-:Y:S02]  /*2020*/  FMUL.FTZ R82, R82, c[0x0][0x2ec] ;  /* 0x0000bb0052527a20 */ /* 0x000fe40000410000 */
[----:B------:R-:W-:Y:S01]  /*2030*/  FMUL.FTZ R83, R83, c[0x0][0x2ec] ;  /* 0x0000bb0053537a20 */ /* 0x000fe20000410000 */
[----:B------:R-:W-:Y:S02]  /*2040*/  HMMA.16816.F32.BF16 R112, R28, R92, R112 ;  /* 0x0000005c1c70723c */ /* 0x000fe40000041870 */
[----:B------:R-:W-:Y:S06]  /*2050*/  MUFU.TANH R118, R77 ;  /* 0x0000004d00767308 */ /* 0x000fec0000002400 */
[-C--:B---3--:R-:W-:Y:S02]  /*2060*/  HMMA.16816.F32.BF16 R72, R64, R58.reuse, RZ ;  /* 0x0000003a4048723c */ /* 0x088fe400000418ff */
[----:B------:R-:W-:Y:S06]  /*2070*/  MUFU.TANH R135, R78 ;  /* 0x0000004e00877308 */ /* 0x000fec0000002400 */
[----:B------:R-:W-:Y:S02]  /*2080*/  HMMA.16816.F32.BF16 R56, R60, R58, RZ ;  /* 0x0000003a3c38723c */ /* 0x000fe400000418ff */
[----:B------:R3:W-:Y:S06]  /*2090*/  MUFU.TANH R93, R79 ;  /* 0x0000004f005d7308 */ /* 0x0007ec0000002400 */
[-C--:B------:R-:W-:Y:S02]  /*20a0*/  HMMA.16816.F32.BF16 R96, R20, R90.reuse, R96 ;  /* 0x0000005a1460723c */ /* 0x080fe40000041860 */
[----:B------:R-:W-:Y:S06]  /*20b0*/  MUFU.TANH R92, R80 ;  /* 0x00000050005c7308 */ /* 0x000fec0000002400 */
[----:B------:R-:W-:Y:S02]  /*20c0*/  HMMA.16816.F32.BF16 R100, R16, R90, R100 ;  /* 0x0000005a1064723c */ /* 0x000fe40000041864 */
[----:B------:R-:W4:Y:S06]  /*20d0*/  MUFU.TANH R136, R81 ;  /* 0x0000005100887308 */ /* 0x000f2c0000002400 */
[----:B---3--:R-:W-:Y:S02]  /*20e0*/  HMMA.16816.F32.BF16 R76, R60, R52, RZ ;  /* 0x000000343c4c723c */ /* 0x008fe400000418ff */
[----:B------:R-:W-:Y:S06]  /*20f0*/  MUFU.TANH R119, R82 ;  /* 0x0000005200777308 */ /* 0x000fec0000002400 */
[----:B------:R-:W-:Y:S01]  /*2100*/  HMMA.16816.F32.BF16 R56, R36, R46, R56 ;  /* 0x0000002e2438723c */ /* 0x000fe20000041838 */
[----:B------:R-:W-:Y:S01]  /*2110*/  FMUL.FTZ R91, R96, c[0x0][0x2ec] ;  /* 0x0000bb00605b7a20 */ /* 0x000fe20000410000 */
[----:B------:R3:W5:Y:S01]  /*2120*/  MUFU.TANH R90, R83 ;  /* 0x00000053005a7308 */ /* 0x0007620000002400 */
[----:B------:R-:W-:-:S02]  /*2130*/  FMUL.FTZ R96, R97, c[0x0][0x2ec] ;  /* 0x0000bb0061607a20 */ /* 0x000fc40000410000 */
[----:B------:R-:W-:-:S03]  /*2140*/  FMUL.FTZ R97, R98, c[0x0][0x2ec] ;  /* 0x0000bb0062617a20 */ /* 0x000fc60000410000 */
[----:B------:R-:W-:Y:S01]  /*2150*/  HMMA.16816.F32.BF16 R72, R8, R46, R72 ;  /* 0x0000002e0848723c */ /* 0x000fe20000041848 */
[----:B------:R-:W-:Y:S01]  /*2160*/  FMUL.FTZ R98, R102, c[0x0][0x2ec] ;  /* 0x0000bb0066627a20 */ /* 0x000fe20000410000 */
[----:B------:R-:W1:Y:S06]  /*2170*/  MUFU.TANH R91, R91 ;  /* 0x0000005b005b7308 */ /* 0x000e6c0000002400 */
[C---:B------:R-:W-:Y:S02]  /*2180*/  HMMA.16816.F32.BF16 R44, R60.reuse, R48, RZ ;  /* 0x000000303c2c723c */ /* 0x040fe400000418ff */
[----:B------:R-:W-:Y:S06]  /*2190*/  MUFU.TANH R96, R96 ;  /* 0x0000006000607308 */ /* 0x000fec0000002400 */
[-C--:B---3--:R-:W-:Y:S02]  /*21a0*/  HMMA.16816.F32.BF16 R80, R60, R54.reuse, RZ ;  /* 0x000000363c50723c */ /* 0x088fe400000418ff */
[----:B------:R-:W3:Y:S06]  /*21b0*/  MUFU.TANH R97, R97 ;  /* 0x0000006100617308 */ /* 0x000eec0000002400 */
[C---:B------:R-:W-:Y:S02]  /*21c0*/  HMMA.16816.F32.BF16 R52, R64.reuse, R54, RZ ;  /* 0x000000364034723c */ /* 0x040fe400000418ff */
[----:B------:R-:W-:Y:S06]  /*21d0*/  MUFU.TANH R98, R98 ;  /* 0x0000006200627308 */ /* 0x000fec0000002400 */
[----:B------:R-:W-:Y:S02]  /*21e0*/  HMMA.16816.F32.BF16 R64, R64, R50, RZ ;  /* 0x000000324040723c */ /* 0x000fe400000418ff */
[----:B------:R-:W-:Y:S06]  /*21f0*/  MUFU.TANH R109, R109 ;  /* 0x0000006d006d7308 */ /* 0x000fec0000002400 */
[----:B------:R-:W-:Y:S02]  /*2200*/  HMMA.16816.F32.BF16 R76, R36, R104, R76 ;  /* 0x00000068244c723c */ /* 0x000fe4000004184c */
[----:B------:R-:W-:Y:S06]  /*2210*/  MUFU.TANH R108, R108 ;  /* 0x0000006c006c7308 */ /* 0x000fec0000002400 */
[----:B------:R-:W-:Y:S02]  /*2220*/  HMMA.16816.F32.BF16 R52, R8, R106, R52 ;  /* 0x0000006a0834723c */ /* 0x000fe40000041834 */
[----:B------:R-:W-:Y:S06]  /*2230*/  MUFU.TANH R110, R110 ;  /* 0x0000006e006e7308 */ /* 0x000fec0000002400 */
[-C--:B------:R-:W-:Y:S08]  /*2240*/  HMMA.16816.F32.BF16 R56, R28, R94.reuse, R56 ;  /* 0x0000005e1c38723c */ /* 0x080ff00000041838 */
[----:B------:R-:W-:Y:S07]  /*2250*/  HMMA.16816.F32.BF16 R72, R4, R94, R72 ;  /* 0x0000005e0448723c */ /* 0x000fee0000041848 */
[----:B------:R-:W-:Y:S01]  /*2260*/  FMUL.FTZ R94, R101, c[0x0][0x2ec] ;  /* 0x0000bb00655e7a20 */ /* 0x000fe20000410000 */
[----:B------:R-:W-:Y:S01]  /*2270*/  HMMA.16816.F32.BF16 R80, R36, R106, R80 ;  /* 0x0000006a2450723c */ /* 0x000fe20000041850 */
[----:B------:R-:W-:-:S04]  /*2280*/  FMUL.FTZ R95, R103, c[0x0][0x2ec] ;  /* 0x0000bb00675f7a20 */ /* 0x000fc80000410000 */
[----:B------:R-:W-:Y:S03]  /*2290*/  MUFU.TANH R94, R94 ;  /* 0x0000005e005e7308 */ /* 0x000fe60000002400 */
[----:B------:R-:W-:Y:S05]  /*22a0*/  HMMA.16816.F32.BF16 R60, R60, R50, RZ ;  /* 0x000000323c3c723c */ /* 0x000fea00000418ff */
[----:B------:R-:W-:Y:S03]  /*22b0*/  MUFU.TANH R95, R95 ;  /* 0x0000005f005f7308 */ /* 0x000fe60000002400 */
[----:B------:R-:W-:Y:S08]  /*22c0*/  HMMA.16816.F32.BF16 R44, R36, R32, R44 ;  /* 0x00000020242c723c */ /* 0x000ff0000004182c */
[----:B------:R-:W-:Y:S08]  /*22d0*/  HMMA.16816.F32.BF16 R64, R8, R34, R64 ;  /* 0x000000220840723c */ /* 0x000ff00000041840 */
[----:B------:R-:W-:Y:S08]  /*22e0*/  HMMA.16816.F32.BF16 R76, R28, R68, R76 ;  /* 0x000000441c4c723c */ /* 0x000ff0000004184c */
[----:B------:R-:W-:Y:S08]  /*22f0*/  HMMA.16816.F32.BF16 R52, R4, R70, R52 ;  /* 0x000000460434723c */ /* 0x000ff00000041834 */
[-C--:B------:R-:W-:Y:S08]  /*2300*/  HMMA.16816.F32.BF16 R56, R16, R86.reuse, R56 ;  /* 0x000000561038723c */ /* 0x080ff00000041838 */
[----:B------:R-:W-:Y:S08]  /*2310*/  HMMA.16816.F32.BF16 R72, R20, R86, R72 ;  /* 0x000000561448723c */ /* 0x000ff00000041848 */
[----:B------:R-:W-:Y:S08]  /*2320*/  HMMA.16816.F32.BF16 R80, R28, R70, R80 ;  /* 0x000000461c50723c */ /* 0x000ff00000041850 */
[----:B------:R-:W-:Y:S01]  /*2330*/  HMMA.16816.F32.BF16 R112, R16, R84, R112 ;  /* 0x000000541070723c */ /* 0x000fe20000041870 */
[----:B------:R-:W-:-:S06]  /*2340*/  FMUL.FTZ R56, R56, c[0x0][0x2ec] ;  /* 0x0000bb0038387a20 */ /* 0x000fcc0000410000 */
[----:B------:R-:W-:Y:S01]  /*2350*/  FMUL.FTZ R85, R100, c[0x0][0x2ec] ;  /* 0x0000bb0064557a20 */ /* 0x000fe20000410000 */
[----:B------:R-:W-:Y:S01]  /*2360*/  HMMA.16816.F32.BF16 R60, R36, R34, R60 ;  /* 0x00000022243c723c */ /* 0x000fe2000004183c */
[----:B------:R-:W-:Y:S02]  /*2370*/  FMUL.FTZ R84, R99, c[0x0][0x2ec] ;  /* 0x0000bb0063547a20 */ /* 0x000fe40000410000 */
[----:B------:R-:W-:Y:S02]  /*2380*/  FMUL.FTZ R69, R72, c[0x0][0x2ec] ;  /* 0x0000bb0048457a20 */ /* 0x000fe40000410000 */
[----:B------:R-:W1:Y:S01]  /*2390*/  MUFU.TANH R85, R85 ;  /* 0x0000005500557308 */ /* 0x000e620000002400 */
[----:B------:R-:W-:Y:S02]  /*23a0*/  FMUL.FTZ R68, R73, c[0x0][0x2ec] ;  /* 0x0000bb0049447a20 */ /* 0x000fe40000410000 */
[----:B------:R-:W-:Y:S01]  /*23b0*/  HMMA.16816.F32.BF16 R44, R28, R24, R44 ;  /* 0x000000181c2c723c */ /* 0x000fe2000004182c */
[----:B------:R-:W-:-:S02]  /*23c0*/  FMUL.FTZ R74, R74, c[0x0][0x2ec] ;  /* 0x0000bb004a4a7a20 */ /* 0x000fc40000410000 */
[----:B------:R-:W-:Y:S02]  /*23d0*/  FMUL.FTZ R75, R75, c[0x0][0x2ec] ;  /* 0x0000bb004b4b7a20 */ /* 0x000fe40000410000 */
[----:B------:R1:W-:Y:S03]  /*23e0*/  MUFU.TANH R72, R56 ;  /* 0x0000003800487308 */ /* 0x0003e60000002400 */
[----:B------:R-:W-:Y:S01]  /*23f0*/  HMMA.16816.F32.BF16 R64, R4, R26, R64 ;  /* 0x0000001a0440723c */ /* 0x000fe20000041840 */
[----:B------:R-:W-:Y:S02]  /*2400*/  FMUL.FTZ R49, R112, c[0x0][0x2ec] ;  /* 0x0000bb0070317a20 */ /* 0x000fe40000410000 */
[----:B------:R-:W-:Y:S02]  /*2410*/  FMUL.FTZ R99, R114, c[0x0][0x2ec] ;  /* 0x0000bb0072637a20 */ /* 0x000fe40000410000 */
[----:B------:R-:W2:Y:S01]  /*2420*/  MUFU.TANH R84, R84 ;  /* 0x0000005400547308 */ /* 0x000ea20000002400 */
[----:B------:R-:W-:-:S02]  /*2430*/  FMUL.FTZ R48, R113, c[0x0][0x2ec] ;  /* 0x0000bb0071307a20 */ /* 0x000fc40000410000 */
[----:B------:R-:W-:Y:S01]  /*2440*/  HMMA.16816.F32.BF16 R76, R16, R40, R76 ;  /* 0x00000028104c723c */ /* 0x000fe2000004184c */
[----:B------:R-:W-:-:S04]  /*2450*/  FMUL.FTZ R50, R115, c[0x0][0x2ec] ;  /* 0x0000bb0073327a20 */ /* 0x000fc80000410000 */
[----:B------:R-:W2:Y:S02]  /*2460*/  MUFU.TANH R49, R49 ;  /* 0x0000003100317308 */ /* 0x000ea40000002400 */
[----:B------:R-:W-:Y:S01]  /*2470*/  IMAD R40, R126, 0x40, R165 ;  /* 0x000000407e287824 */ /* 0x000fe200078e02a5 */
[-C--:B------:R-:W-:Y:S01]  /*2480*/  HMMA.16816.F32.BF16 R52, R20, R42.reuse, R52 ;  /* 0x0000002a1434723c */ /* 0x080fe20000041834 */
[----:B------:R-:W-:Y:S02]  /*2490*/  FMUL.FTZ R41, R57, c[0x0][0x2ec] ;  /* 0x0000bb0039297a20 */ /* 0x000fe40000410000 */
[----:B------:R-:W-:Y:S01]  /*24a0*/  FMUL.FTZ R57, R58, c[0x0][0x2ec] ;  /* 0x0000bb003a397a20 */ /* 0x000fe20000410000 */
[C---:B-1----:R-:W-:Y:S01]  /*24b0*/  IADD3 R56, R40.reuse, 0x1, RZ ;  /* 0x0000000128387810 */ /* 0x042fe20007ffe0ff */
[----:B------:R-:W1:Y:S01]  /*24c0*/  MUFU.TANH R99, R99 ;  /* 0x0000006300637308 */ /* 0x000e620000002400 */
[----:B------:R-:W-:Y:S01]  /*24d0*/  IADD3 R51, R40, 0x8, RZ ;  /* 0x0000000828337810 */ /* 0x000fe20007ffe0ff */
[----:B------:R-:W-:Y:S01]  /*24e0*/  FMUL.FTZ R58, R59, c[0x0][0x2ec] ;  /* 0x0000bb003b3a7a20 */ /* 0x000fe20000410000 */
[----:B------:R-:W-:Y:S01]  /*24f0*/  HMMA.16816.F32.BF16 R80, R16, R42, R80 ;  /* 0x0000002a1050723c */ /* 0x000fe20000041850 */
[----:B------:R-:W-:-:S02]  /*2500*/  ISETP.GE.AND P1, PT, R56, R164, PT ;  /* 0x000000a43800720c */ /* 0x000fc40003f26270 */
[C---:B------:R-:W-:Y:S02]  /*2510*/  ISETP.GE.AND P0, PT, R56.reuse, R163, PT ;  /* 0x000000a33800720c */ /* 0x040fe40003f06270 */
[C---:B------:R-:W-:Y:S01]  /*2520*/  ISETP.GE.AND P4, PT, R56.reuse, R162, PT ;  /* 0x000000a23800720c */ /* 0x040fe20003f86270 */
[----:B------:R-:W1:Y:S01]  /*2530*/  MUFU.TANH R48, R48 ;  /* 0x0000003000307308 */ /* 0x000e620000002400 */
[----:B------:R-:W-:Y:S01]  /*2540*/  ISETP.GE.AND P2, PT, R56, R161, PT ;  /* 0x000000a13800720c */ /* 0x000fe20003f46270 */
[----:B------:R-:W-:Y:S01]  /*2550*/  HMMA.16816.F32.BF16 R60, R28, R26, R60 ;  /* 0x0000001a1c3c723c */ /* 0x000fe2000004183c */
[----:B------:R-:W-:Y:S01]  /*2560*/  ISETP.GE.AND P6, PT, R51, R164, PT ;  /* 0x000000a43300720c */ /* 0x000fe20003fc6270 */
[----:B------:R-:W-:Y:S01]  /*2570*/  FMUL.FTZ R59, R78, c[0x0][0x2ec] ;  /* 0x0000bb004e3b7a20 */ /* 0x000fe20000410000 */
[----:B------:R-:W-:Y:S01]  /*2580*/  IADD3 R8, R40, 0x9, RZ ;  /* 0x0000000928087810 */ /* 0x000fe20007ffe0ff */
[----:B------:R-:W-:Y:S01]  /*2590*/  FMUL.FTZ R71, R79, c[0x0][0x2ec] ;  /* 0x0000bb004f477a20 */ /* 0x000fe20000410000 */
[----:B------:R-:W-:Y:S01]  /*25a0*/  FSEL R121, R121, -INF , !P1 ;  /* 0xff80000079797808 */ /* 0x000fe20004800000 */
[----:B------:R-:W1:Y:S01]  /*25b0*/  MUFU.TANH R50, R50 ;  /* 0x0000003200327308 */ /* 0x000e620000002400 */
[----:B--2---:R-:W-:Y:S01]  /*25c0*/  FSEL R10, R134, -INF , !P0 ;  /* 0xff800000860a7808 */ /* 0x004fe20004000000 */
[----:B------:R-:W-:Y:S01]  /*25d0*/  HMMA.16816.F32.BF16 R44, R16, R12, R44 ;  /* 0x0000000c102c723c */ /* 0x000fe2000004182c */
[----:B----4-:R-:W-:Y:S01]  /*25e0*/  FSEL R70, R136, -INF , !P4 ;  /* 0xff80000088467808 */ /* 0x010fe20006000000 */
[----:B------:R-:W-:Y:S01]  /*25f0*/  FMUL.FTZ R42, R52, c[0x0][0x2ec] ;  /* 0x0000bb00342a7a20 */ /* 0x000fe20000410000 */
[----:B-----5:R-:W-:Y:S01]  /*2600*/  FSEL R90, R90, -INF , !P2 ;  /* 0xff8000005a5a7808 */ /* 0x020fe20005000000 */
[----:B------:R-:W-:Y:S01]  /*2610*/  FMUL.FTZ R76, R76, c[0x0][0x2ec] ;  /* 0x0000bb004c4c7a20 */ /* 0x000fe20000410000 */
[----:B------:R-:W-:Y:S01]  /*2620*/  FSEL R91, R91, -INF , !P6 ;  /* 0xff8000005b5b7808 */ /* 0x000fe20007000000 */
[----:B------:R-:W2:Y:S01]  /*2630*/  MUFU.TANH R69, R69 ;  /* 0x0000004500457308 */ /* 0x000ea20000002400 */
[C---:B------:R-:W-:Y:S01]  /*2640*/  ISETP.GE.AND P5, PT, R51.reuse, R163, PT ;  /* 0x000000a33300720c */ /* 0x040fe20003fa6270 */
[-C--:B------:R-:W-:Y:S01]  /*2650*/  HMMA.16816.F32.BF16 R64, R20, R14.reuse, R64 ;  /* 0x0000000e1440723c */ /* 0x080fe20000041840 */
[----:B------:R-:W-:Y:S01]  /*2660*/  ISETP.GE.AND P3, PT, R51, R162, PT ;  /* 0x000000a23300720c */ /* 0x000fe20003f66270 */
[----:B------:R-:W-:Y:S01]  /*2670*/  FMUL.FTZ R77, R77, c[0x0][0x2ec] ;  /* 0x0000bb004d4d7a20 */ /* 0x000fe20000410000 */
[----:B------:R-:W-:Y:S01]  /*2680*/  ISETP.GE.AND P1, PT, R51, R161, PT ;  /* 0x000000a13300720c */ /* 0x000fe20003f26270 */
[----:B------:R-:W-:Y:S01]  /*2690*/  FMUL.FTZ R4, R80, c[0x0][0x2ec] ;  /* 0x0000bb0050047a20 */ /* 0x000fe20000410000 */
[C---:B------:R-:W-:Y:S01]  /*26a0*/  ISETP.GE.AND P0, PT, R8.reuse, R164, PT ;  /* 0x000000a40800720c */ /* 0x040fe20003f06270 */
[----:B------:R-:W4:Y:S01]  /*26b0*/  MUFU.TANH R57, R57 ;  /* 0x0000003900397308 */ /* 0x000f220000002400 */
[C---:B------:R-:W-:Y:S01]  /*26c0*/  ISETP.GE.AND P4, PT, R8.reuse, R163, PT ;  /* 0x000000a30800720c */ /* 0x040fe20003f86270 */
[----:B------:R-:W-:Y:S01]  /*26d0*/  FMUL.FTZ R53, R53, c[0x0][0x2ec] ;  /* 0x0000bb0035357a20 */ /* 0x000fe20000410000 */
[----:B------:R-:W-:Y:S01]  /*26e0*/  ISETP.GE.AND P2, PT, R8, R162, PT ;  /* 0x000000a20800720c */ /* 0x000fe20003f46270 */
[----:B------:R-:W-:Y:S01]  /*26f0*/  FMUL.FTZ R54, R54, c[0x0][0x2ec] ;  /* 0x0000bb0036367a20 */ /* 0x000fe20000410000 */
[----:B------:R-:W-:Y:S01]  /*2700*/  ISETP.GE.AND P6, PT, R8, R161, PT ;  /* 0x000000a10800720c */ /* 0x000fe20003fc6270 */
[----:B------:R-:W-:Y:S01]  /*2710*/  FMUL.FTZ R82, R82, c[0x0][0x2ec] ;  /* 0x0000bb0052527a20 */ /* 0x000fe20000410000 */
[----:B------:R-:W-:Y:S01]  /*2720*/  IADD3 R8, R40, 0x10, RZ ;  /* 0x0000001028087810 */ /* 0x000fe20007ffe0ff */
[----:B------:R-:W-:Y:S01]  /*2730*/  MUFU.TANH R68, R68 ;  /* 0x0000004400447308 */ /* 0x000fe20000002400 */
[----:B---3--:R-:W-:Y:S01]  /*2740*/  FSEL R11, R97, -INF , !P5 ;  /* 0xff800000610b7808 */ /* 0x008fe20006800000 */
[----:B------:R-:W-:Y:S01]  /*2750*/  HMMA.16816.F32.BF16 R60, R16, R14, R60 ;  /* 0x0000000e103c723c */ /* 0x000fe2000004183c */
[----:B------:R-:W-:Y:S01]  /*2760*/  FSEL R85, R85, -INF , !P3 ;  /* 0xff80000055557808 */ /* 0x000fe20005800000 */
[----:B------:R-:W-:Y:S01]  /*2770*/  FMUL.FTZ R83, R83, c[0x0][0x2ec] ;  /* 0x0000bb0053537a20 */ /* 0x000fe20000410000 */
[----:B------:R-:W-:Y:S01]  /*2780*/  FSEL R98, R98, -INF , !P1 ;  /* 0xff80000062627808 */ /* 0x000fe20004800000 */
[----:B------:R-:W-:Y:S01]  /*2790*/  FMUL.FTZ R45, R45, c[0x0][0x2ec] ;  /* 0x0000bb002d2d7a20 */ /* 0x000fe20000410000 */
[----:B------:R-:W-:Y:S01]  /*27a0*/  FSEL R96, R96, -INF , !P0 ;  /* 0xff80000060607808 */ /* 0x000fe20004000000 */
[----:B------:R-:W3:Y:S01]  /*27b0*/  MUFU.TANH R178, R74 ;  /* 0x0000004a00b27308 */ /* 0x000ee20000002400 */
[C---:B------:R-:W-:Y:S01]  /*27c0*/  ISETP.GE.AND P5, PT, R8.reuse, R164, PT ;  /* 0x000000a40800720c */ /* 0x040fe20003fa6270 */
[----:B------:R-:W-:Y:S01]  /*27d0*/  FMUL.FTZ R5, R81, c[0x0][0x2ec] ;  /* 0x0000bb0051057a20 */ /* 0x000fe20000410000 */
[----:B------:R-:W-:Y:S01]  /*27e0*/  ISETP.GE.AND P3, PT, R8, R163, PT ;  /* 0x000000a30800720c */ /* 0x000fe20003f66270 */
[----:B------:R-:W-:Y:S01]  /*27f0*/  FMUL.FTZ R169, R64, c[0x0][0x2ec] ;  /* 0x0000bb0040a97a20 */ /* 0x000fe20000410000 */
[C---:B------:R-:W-:Y:S01]  /*2800*/  ISETP.GE.AND P1, PT, R8.reuse, R162, PT ;  /* 0x000000a20800720c */ /* 0x040fe20003f26270 */
[----:B------:R-:W-:Y:S01]  /*2810*/  FMUL.FTZ R55, R55, c[0x0][0x2ec] ;  /* 0x0000bb0037377a20 */ /* 0x000fe20000410000 */
[----:B------:R-:W-:Y:S01]  /*2820*/  ISETP.GE.AND P0, PT, R8, R161, PT ;  /* 0x000000a10800720c */ /* 0x000fe20003f06270 */
[----:B------:R-:W5:Y:S01]  /*2830*/  MUFU.TANH R58, R58 ;  /* 0x0000003a003a7308 */ /* 0x000f620000002400 */
[----:B------:R-:W-:Y:S01]  /*2840*/  IADD3 R8, R40, 0x11, RZ ;  /* 0x0000001128087810 */ /* 0x000fe20007ffe0ff */
[----:B------:R-:W-:Y:S01]  /*2850*/  FMUL.FTZ R44, R44, c[0x0][0x2ec] ;  /* 0x0000bb002c2c7a20 */ /* 0x000fe20000410000 */
[----:B------:R-:W-:Y:S01]  /*2860*/  IADD3 R9, R40, 0x18, RZ ;  /* 0x0000001828097810 */ /* 0x000fe20007ffe0ff */
[----:B------:R-:W-:Y:S01]  /*2870*/  FMUL.FTZ R46, R46, c[0x0][0x2ec] ;  /* 0x0000bb002e2e7a20 */ /* 0x000fe20000410000 */
[----:B------:R-:W-:Y:S01]  /*2880*/  FSEL R24, R84, -INF , !P4 ;  /* 0xff80000054187808 */ /* 0x000fe20006000000 */
[----:B------:R-:W-:Y:S01]  /*2890*/  FMUL.FTZ R47, R47, c[0x0][0x2ec] ;  /* 0x0000bb002f2f7a20 */ /* 0x000fe20000410000 */
[----:B------:R-:W-:Y:S01]  /*28a0*/  ISETP.GE.AND P4, PT, R8, R164, PT ;  /* 0x000000a40800720c */ /* 0x000fe20003f86270 */
[----:B------:R-:W1:Y:S01]  /*28b0*/  MUFU.TANH R180, R75 ;  /* 0x0000004b00b47308 */ /* 0x000e620000002400 */
[----:B------:R-:W-:Y:S01]  /*28c0*/  FSEL R94, R94, -INF , !P2 ;  /* 0xff8000005e5e7808 */ /* 0x000fe20005000000 */
[----:B------:R-:W-:Y:S01]  /*28d0*/  FMUL.FTZ R66, R66, c[0x0][0x2ec] ;  /* 0x0000bb0042427a20 */ /* 0x000fe20000410000 */
[----:B------:R-:W-:Y:S01]  /*28e0*/  FSEL R95, R95, -INF , !P6 ;  /* 0xff8000005f5f7808 */ /* 0x000fe20007000000 */
[----:B------:R-:W-:Y:S01]  /*28f0*/  FMUL.FTZ R60, R60, c[0x0][0x2ec] ;  /* 0x0000bb003c3c7a20 */ /* 0x000fe20000410000 */
[----:B------:R-:W-:Y:S01]  /*2900*/  FSEL R51, R117, -INF , !P5 ;  /* 0xff80000075337808 */ /* 0x000fe20006800000 */
[----:B------:R-:W-:Y:S01]  /*2910*/  FMUL.FTZ R62, R62, c[0x0][0x2ec] ;  /* 0x0000bb003e3e7a20 */ /* 0x000fe20000410000 */
[----:B------:R-:W-:Y:S01]  /*2920*/  FSEL R138, R109, -INF , !P3 ;  /* 0xff8000006d8a7808 */ /* 0x000fe20005800000 */
[----:B------:R-:W2:Y:S01]  /*2930*/  MUFU.TANH R41, R41 ;  /* 0x0000002900297308 */ /* 0x000ea20000002400 */
[C---:B------:R-:W-:Y:S01]  /*2940*/  ISETP.GE.AND P2, PT, R8.reuse, R163, PT ;  /* 0x000000a30800720c */ /* 0x040fe20003f46270 */
[----:B------:R-:W-:Y:S01]  /*2950*/  FMUL.FTZ R67, R67, c[0x0][0x2ec] ;  /* 0x0000bb0043437a20 */ /* 0x000fe20000410000 */
[C---:B------:R-:W-:Y:S01]  /*2960*/  ISETP.GE.AND P6, PT, R8.reuse, R162, PT ;  /* 0x000000a20800720c */ /* 0x040fe20003fc6270 */
[----:B------:R-:W-:Y:S01]  /*2970*/  FMUL.FTZ R65, R65, c[0x0][0x2ec] ;  /* 0x0000bb0041417a20 */ /* 0x000fe20000410000 */
[----:B------:R-:W-:Y:S01]  /*2980*/  ISETP.GE.AND P5, PT, R8, R161, PT ;  /* 0x000000a10800720c */ /* 0x000fe20003fa6270 */
[----:B------:R-:W-:Y:S01]  /*2990*/  FMUL.FTZ R61, R61, c[0x0][0x2ec] ;  /* 0x0000bb003d3d7a20 */ /* 0x000fe20000410000 */
[----:B------:R-:W-:Y:S01]  /*29a0*/  ISETP.GE.AND P3, PT, R9, R164, PT ;  /* 0x000000a40900720c */ /* 0x000fe20003f66270 */
[----:B------:R-:W2:Y:S01]  /*29b0*/  MUFU.TANH R59, R59 ;  /* 0x0000003b003b7308 */ /* 0x000ea20000002400 */
[----:B------:R-:W-:Y:S01]  /*29c0*/  IADD3 R6, R40, 0x19, RZ ;  /* 0x0000001928067810 */ /* 0x000fe20007ffe0ff */
[----:B------:R-:W-:Y:S01]  /*29d0*/  FMUL.FTZ R63, R63, c[0x0][0x2ec] ;  /* 0x0000bb003f3f7a20 */ /* 0x000fe20000410000 */
[----:B------:R-:W-:Y:S01]  /*29e0*/  FSEL R25, R49, -INF , !P1 ;  /* 0xff80000031197808 */ /* 0x000fe20004800000 */
[----:B------:R-:W-:Y:S01]  /*29f0*/  IMAD.MOV.U32 R28, RZ, RZ, R126 ;  /* 0x000000ffff1c7224 */ /* 0x000fe200078e007e */
[----:B-1----:R-:W-:-:S02]  /*2a00*/  FSEL R8, R99, -INF , !P0 ;  /* 0xff80000063087808 */ /* 0x002fc40004000000 */
[----:B------:R-:W-:Y:S01]  /*2a10*/  FSEL R108, R108, -INF , !P4 ;  /* 0xff8000006c6c7808 */ /* 0x000fe20006000000 */
[----:B------:R-:W1:Y:S01]  /*2a20*/  MUFU.TANH R181, R76 ;  /* 0x0000004c00b57308 */ /* 0x000e620000002400 */
[C---:B------:R-:W-:Y:S02]  /*2a30*/  ISETP.GE.AND P1, PT, R9.reuse, R163, PT ;  /* 0x000000a30900720c */ /* 0x040fe40003f26270 */
[C---:B------:R-:W-:Y:S02]  /*2a40*/  ISETP.GE.AND P0, PT, R9.reuse, R162, PT ;  /* 0x000000a20900720c */ /* 0x040fe40003f06270 */
[----:B------:R-:W-:Y:S02]  /*2a50*/  ISETP.GE.AND P4, PT, R9, R161, PT ;  /* 0x000000a10900720c */ /* 0x000fe40003f86270 */
[----:B------:R-:W-:Y:S01]  /*2a60*/  FSEL R141, R110, -INF , !P2 ;  /* 0xff8000006e8d7808 */ /* 0x000fe20005000000 */
[----:B------:R-:W1:Y:S01]  /*2a70*/  MUFU.TANH R179, R77 ;  /* 0x0000004d00b37308 */ /* 0x000e620000002400 */
[----:B------:R-:W-:-:S02]  /*2a80*/  FSEL R43, R48, -INF , !P6 ;  /* 0xff800000302b7808 */ /* 0x000fc40007000000 */
[----:B------:R-:W-:Y:S02]  /*2a90*/  FSEL R9, R50, -INF , !P5 ;  /* 0xff80000032097808 */ /* 0x000fe40006800000 */
[----:B--2---:R-:W-:Y:S02]  /*2aa0*/  FSEL R56, R69, -INF , !P3 ;  /* 0xff80000045387808 */ /* 0x004fe40005800000 */
[C---:B------:R-:W-:Y:S01]  /*2ab0*/  ISETP.GE.AND P2, PT, R6.reuse, R164, PT ;  /* 0x000000a40600720c */ /* 0x040fe20003f46270 */
[----:B------:R-:W2:Y:S01]  /*2ac0*/  MUFU.TANH R71, R71 ;  /* 0x0000004700477308 */ /* 0x000ea20000002400 */
[C---:B------:R-:W-:Y:S02]  /*2ad0*/  ISETP.GE.AND P6, PT, R6.reuse, R163, PT ;  /* 0x000000a30600720c */ /* 0x040fe40003fc6270 */
[C---:B------:R-:W-:Y:S02]  /*2ae0*/  ISETP.GE.AND P5, PT, R6.reuse, R162, PT ;  /* 0x000000a20600720c */ /* 0x040fe40003fa6270 */
[----:B------:R-:W-:-:S02]  /*2af0*/  ISETP.GE.AND P3, PT, R6, R161, PT ;  /* 0x000000a10600720c */ /* 0x000fc40003f66270 */
[----:B------:R-:W-:Y:S01]  /*2b00*/  IADD3 R6, R40, 0x20, RZ ;  /* 0x0000002028067810 */ /* 0x000fe20007ffe0ff */
[----:B------:R-:W1:Y:S01]  /*2b10*/  MUFU.TANH R42, R42 ;  /* 0x0000002a002a7308 */ /* 0x000e620000002400 */
[----:B----4-:R-:W-:Y:S02]  /*2b20*/  FSEL R32, R57, -INF , !P4 ;  /* 0xff80000039207808 */ /* 0x010fe40006000000 */
[----:B---3--:R-:W-:Y:S02]  /*2b30*/  FSEL R178, R178, -INF , !P1 ;  /* 0xff800000b2b27808 */ /* 0x008fe40004800000 */
[----:B------:R-:W-:Y:S02]  /*2b40*/  FSEL R33, R72, -INF , !P0 ;  /* 0xff80000048217808 */ /* 0x000fe40004000000 */
[----:B------:R-:W-:Y:S01]  /*2b50*/  FSEL R57, R68, -INF , !P2 ;  /* 0xff80000044397808 */ /* 0x000fe20005000000 */
[----:B------:R-:W-:Y:S01]  /*2b60*/  MUFU.TANH R176, R53 ;  /* 0x0000003500b07308 */ /* 0x000fe20000002400 */
[----:B------:R-:W-:-:S02]  /*2b70*/  ISETP.GE.AND P1, PT, R6, R164, PT ;  /* 0x000000a40600720c */ /* 0x000fc40003f26270 */
[C---:B------:R-:W-:Y:S02]  /*2b80*/  ISETP.GE.AND P0, PT, R6.reuse, R163, PT ;  /* 0x000000a30600720c */ /* 0x040fe40003f06270 */
[C---:B------:R-:W-:Y:S02]  /*2b90*/  ISETP.GE.AND P4, PT, R6.reuse, R162, PT ;  /* 0x000000a20600720c */ /* 0x040fe40003f86270 */
[----:B------:R-:W-:Y:S01]  /*2ba0*/  ISETP.GE.AND P2, PT, R6, R161, PT ;  /* 0x000000a10600720c */ /* 0x000fe20003f46270 */
[----:B------:R-:W3:Y:S01]  /*2bb0*/  MUFU.TANH R175, R54 ;  /* 0x0000003600af7308 */ /* 0x000ee20000002400 */
[C---:B------:R-:W-:Y:S02]  /*2bc0*/  IADD3 R6, R40.reuse, 0x21, RZ ;  /* 0x0000002128067810 */ /* 0x040fe40007ffe0ff */
[----:B------:R-:W-:Y:S02]  /*2bd0*/  IADD3 R7, R40, 0x28, RZ ;  /* 0x0000002828077810 */ /* 0x000fe40007ffe0ff */
[----:B-----5:R-:W-:-:S02]  /*2be0*/  FSEL R20, R58, -INF , !P3 ;  /* 0xff8000003a147808 */ /* 0x020fc40005800000 */
[----:B------:R-:W-:Y:S01]  /*2bf0*/  FSEL R180, R180, -INF , !P6 ;  /* 0xff800000b4b47808 */ /* 0x000fe20007000000 */
[----:B------:R-:W4:Y:S01]  /*2c00*/  MUFU.TANH R4, R4 ;  /* 0x0000000400047308 */ /* 0x000f220000002400 */
[----:B------:R-:W-:Y:S02]  /*2c10*/  FSEL R21, R41, -INF , !P5 ;  /* 0xff80000029157808 */ /* 0x000fe40006800000 */
[----:B------:R-:W-:Y:S02]  /*2c20*/  FSEL R58, R111, -INF , !P1 ;  /* 0xff8000006f3a7808 */ /* 0x000fe40004800000 */
[----:B------:R-:W-:Y:S02]  /*2c30*/  FSEL R170, R123, -INF , !P0 ;  /* 0xff8000007baa7808 */ /* 0x000fe40004000000 */
[C---:B------:R-:W-:Y:S01]  /*2c40*/  ISETP.GE.AND P6, PT, R6.reuse, R164, PT ;  /* 0x000000a40600720c */ /* 0x040fe20003fc6270 */
[----:B------:R-:W5:Y:S01]  /*2c50*/  MUFU.TANH R145, R82 ;  /* 0x0000005200917308 */ /* 0x000f620000002400 */
[----:B------:R-:W-:-:S02]  /*2c60*/  ISETP.GE.AND P5, PT, R6, R163, PT ;  /* 0x000000a30600720c */ /* 0x000fc40003fa6270 */
[C---:B------:R-:W-:Y:S02]  /*2c70*/  ISETP.GE.AND P3, PT, R6.reuse, R162, PT ;  /* 0x000000a20600720c */ /* 0x040fe40003f66270 */
[----:B------:R-:W-:Y:S02]  /*2c80*/  ISETP.GE.AND P1, PT, R6, R161, PT ;  /* 0x000000a10600720c */ /* 0x000fe40003f26270 */
[----:B------:R-:W-:Y:S01]  /*2c90*/  ISETP.GE.AND P0, PT, R7, R164, PT ;  /* 0x000000a40700720c */ /* 0x000fe20003f06270 */
[----:B------:R-:W3:Y:S01]  /*2ca0*/  MUFU.TANH R147, R83 ;  /* 0x0000005300937308 */ /* 0x000ee20000002400 */
[----:B------:R-:W-:Y:S02]  /*2cb0*/  IADD3 R6, R40, 0x29, RZ ;  /* 0x0000002928067810 */ /* 0x000fe40007ffe0ff */
[----:B------:R-:W-:Y:S02]  /*2cc0*/  FSEL R13, R59, -INF , !P2 ;  /* 0xff8000003b0d7808 */ /* 0x000fe40005000000 */
[----:B-1----:R-:W-:-:S02]  /*2cd0*/  FSEL R181, R181, -INF , !P4 ;  /* 0xff800000b5b57808 */ /* 0x002fc40006000000 */
[----:B------:R-:W-:Y:S01]  /*2ce0*/  FSEL R59, R122, -INF , !P6 ;  /* 0xff8000007a3b7808 */ /* 0x000fe20007000000 */
[----:B------:R-:W1:Y:S01]  /*2cf0*/  MUFU.TANH R166, R45 ;  /* 0x0000002d00a67308 */ /* 0x000e620000002400 */
[----:B------:R-:W-:Y:S02]  /*2d00*/  FSEL R173, R88, -INF , !P5 ;  /* 0xff80000058ad7808 */ /* 0x000fe40006800000 */
[----:B------:R-:W-:Y:S02]  /*2d10*/  FSEL R179, R179, -INF , !P3 ;  /* 0xff800000b3b37808 */ /* 0x000fe40005800000 */
[----:B--2---:R-:W-:Y:S02]  /*2d20*/  FSEL R12, R71, -INF , !P1 ;  /* 0xff800000470c7808 */ /* 0x004fe40004800000 */
[----:B------:R-:W-:Y:S01]  /*2d30*/  FSEL R64, R42, -INF , !P0 ;  /* 0xff8000002a407808 */ /* 0x000fe20004000000 */
[----:B------:R-:W2:Y:S01]  /*2d40*/  MUFU.TANH R172, R55 ;  /* 0x0000003700ac7308 */ /* 0x000ea20000002400 */
[----:B------:R-:W-:-:S02]  /*2d50*/  ISETP.GE.AND P4, PT, R7, R163, PT ;  /* 0x000000a30700720c */ /* 0x000fc40003f86270 */
[C---:B------:R-:W-:Y:S02]  /*2d60*/  ISETP.GE.AND P2, PT, R7.reuse, R162, PT ;  /* 0x000000a20700720c */ /* 0x040fe40003f46270 */
[----:B------:R-:W-:Y:S02]  /*2d70*/  ISETP.GE.AND P6, PT, R7, R161, PT ;  /* 0x000000a10700720c */ /* 0x000fe40003fc6270 */
[C---:B------:R-:W-:Y:S01]  /*2d80*/  ISETP.GE.AND P5, PT, R6.reuse, R164, PT ;  /* 0x000000a40600720c */ /* 0x040fe20003fa6270 */
[----:B------:R-:W1:Y:S01]  /*2d90*/  MUFU.TANH R5, R5 ;  /* 0x0000000500057308 */ /* 0x000e620000002400 */
[C---:B------:R-:W-:Y:S02]  /*2da0*/  ISETP.GE.AND P3, PT, R6.reuse, R163, PT ;  /* 0x000000a30600720c */ /* 0x040fe40003f66270 */
[C---:B------:R-:W-:Y:S02]  /*2db0*/  ISETP.GE.AND P1, PT, R6.reuse, R162, PT ;  /* 0x000000a20600720c */ /* 0x040fe40003f26270 */
[----:B------:R-:W-:-:S02]  /*2dc0*/  ISETP.GE.AND P0, PT, R6, R161, PT ;  /* 0x000000a10600720c */ /* 0x000fc40003f06270 */
[----:B------:R-:W-:Y:S01]  /*2dd0*/  IADD3 R6, R40, 0x30, RZ ;  /* 0x0000003028067810 */ /* 0x000fe20007ffe0ff */
[----:B------:R-:W1:Y:S01]  /*2de0*/  MUFU.TANH R168, R44 ;  /* 0x0000002c00a87308 */ /* 0x000e620000002400 */
[----:B---3--:R-:W-:Y:S02]  /*2df0*/  FSEL R175, R175, -INF , !P4 ;  /* 0xff800000afaf7808 */ /* 0x008fe40006000000 */
[----:B----4-:R-:W-:Y:S02]  /*2e00*/  FSEL R15, R4, -INF , !P2 ;  /* 0xff800000040f7808 */ /* 0x010fe40005000000 */
[----:B-----5:R-:W-:Y:S02]  /*2e10*/  FSEL R145, R145, -INF , !P6 ;  /* 0xff80000091917808 */ /* 0x020fe40007000000 */
[----:B------:R-:W-:Y:S01]  /*2e20*/  FSEL R176, R176, -INF , !P5 ;  /* 0xff800000b0b07808 */ /* 0x000fe20006800000 */
[----:B------:R-:W3:Y:S01]  /*2e30*/  MUFU.TANH R148, R46 ;  /* 0x0000002e00947308 */ /* 0x000ee20000002400 */
[----:B------:R-:W-:-:S02]  /*2e40*/  ISETP.GE.AND P4, PT, R6, R164, PT ;  /* 0x000000a40600720c */ /* 0x000fc40003f86270 */
[C---:B------:R-:W-:Y:S02]  /*2e50*/  ISETP.GE.AND P2, PT, R6.reuse, R163, PT ;  /* 0x000000a30600720c */ /* 0x040fe40003f46270 */
[CC--:B------:R-:W-:Y:S02]  /*2e60*/  ISETP.GE.AND P6, PT, R6.reuse, R162.reuse, PT ;  /* 0x000000a20600720c */ /* 0x0c0fe40003fc6270 */
[----:B------:R-:W-:Y:S01]  /*2e70*/  ISETP.GE.AND P5, PT, R6, R161, PT ;  /* 0x000000a10600720c */ /* 0x000fe20003fa6270 */
[----:B------:R-:W4:Y:S01]  /*2e80*/  MUFU.TANH R146, R47 ;  /* 0x0000002f00927308 */ /* 0x000f220000002400 */
[----:B------:R-:W-:Y:S02]  /*2e90*/  IADD3 R6, R40, 0x31, RZ ;  /* 0x0000003128067810 */ /* 0x000fe40007ffe0ff */
[----:B------:R-:W-:Y:S02]  /*2ea0*/  FSEL R147, R147, -INF , !P0 ;  /* 0xff80000093937808 */ /* 0x000fe40004000000 */
[----:B------:R-:W-:-:S02]  /*2eb0*/  ISETP.GE.AND P0, PT, R6, R162, PT ;  /* 0x000000a20600720c */ /* 0x000fc40003f06270 */
[----:B------:R-:W-:Y:S01]  /*2ec0*/  IADD3 R4, R40, 0x38, RZ ;  /* 0x0000003828047810 */ /* 0x000fe20007ffe0ff */
[----:B------:R-:W5:Y:S01]  /*2ed0*/  MUFU.TANH R169, R169 ;  /* 0x000000a900a97308 */ /* 0x000f620000002400 */
[----:B-1----:R-:W-:Y:S02]  /*2ee0*/  FSEL R166, R166, -INF , !P0 ;  /* 0xff800000a6a67808 */ /* 0x002fe40004000000 */
[----:B------:R-:W-:Y:S02]  /*2ef0*/  ISETP.GE.AND P0, PT, R40, R163, PT ;  /* 0x000000a32800720c */ /* 0x000fe40003f06270 */
[----:B--2---:R-:W-:Y:S02]  /*2f00*/  FSEL R172, R172, -INF , !P3 ;  /* 0xff800000acac7808 */ /* 0x004fe40005800000 */
[----:B------:R-:W-:Y:S01]  /*2f10*/  FSEL R16, R116, -INF , !P0 ;  /* 0xff80000074107808 */ /* 0x000fe20004000000 */
[----:B------:R-:W1:Y:S01]  /*2f20*/  MUFU.TANH R137, R66 ;  /* 0x0000004200897308 */ /* 0x000e620000002400 */
[----:B------:R-:W-:-:S02]  /*2f30*/  FSEL R14, R5, -INF , !P1 ;  /* 0xff800000050e7808 */ /* 0x000fc40004800000 */
[----:B------:R-:W-:Y:S02]  /*2f40*/  FSEL R177, R89, -INF , !P4 ;  /* 0xff80000059b17808 */ /* 0x000fe40006000000 */
[----:B------:R-:W-:Y:S02]  /*2f50*/  FSEL R140, R135, -INF , !P2 ;  /* 0xff800000878c7808 */ /* 0x000fe40005000000 */
[----:B------:R-:W-:Y:S01]  /*2f60*/  ISETP.GE.AND P0, PT, R160, 0x2, PT ;  /* 0x00000002a000780c */ /* 0x000fe20003f06270 */
[----:B------:R-:W2:Y:S01]  /*2f70*/  MUFU.TANH R151, R60 ;  /* 0x0000003c00977308 */ /* 0x000ea20000002400 */
[C---:B------:R-:W-:Y:S02]  /*2f80*/  ISETP.GE.AND P3, PT, R6.reuse, R164, PT ;  /* 0x000000a40600720c */ /* 0x040fe40003f66270 */
[C---:B------:R-:W-:Y:S02]  /*2f90*/  ISETP.GE.AND P1, PT, R6.reuse, R163, PT ;  /* 0x000000a30600720c */ /* 0x040fe40003f26270 */
[----:B------:R-:W-:-:S02]  /*2fa0*/  ISETP.GE.AND P4, PT, R6, R161, PT ;  /* 0x000000a10600720c */ /* 0x000fc40003f86270 */
[----:B------:R-:W-:Y:S01]  /*2fb0*/  ISETP.GE.AND P2, PT, R4, R164, PT ;  /* 0x000000a40400720c */ /* 0x000fe20003f46270 */
[----:B------:R-:W1:Y:S01]  /*2fc0*/  MUFU.TANH R144, R62 ;  /* 0x0000003e00907308 */ /* 0x000e620000002400 */
[----:B------:R-:W-:Y:S02]  /*2fd0*/  FSEL R168, R168, -INF , !P6 ;  /* 0xff800000a8a87808 */ /* 0x000fe40007000000 */
[----:B---3--:R-:W-:Y:S02]  /*2fe0*/  FSEL R148, R148, -INF , !P5 ;  /* 0xff80000094947808 */ /* 0x008fe40006800000 */
[----:B------:R-:W-:Y:S02]  /*2ff0*/  FSEL R167, R118, -INF , !P3 ;  /* 0xff80000076a77808 */ /* 0x000fe40005800000 */
[----:B------:R-:W-:Y:S01]  /*3000*/  FSEL R139, R93, -INF , !P1 ;  /* 0xff8000005d8b7808 */ /* 0x000fe20004800000 */
[----:B------:R-:W3:Y:S01]  /*3010*/  MUFU.TANH R171, R65 ;  /* 0x0000004100ab7308 */ /* 0x000ee20000002400 */
[----:B----4-:R-:W-:-:S02]  /*3020*/  FSEL R146, R146, -INF , !P4 ;  /* 0xff80000092927808 */ /* 0x010fc40006000000 */
[----:B-----5:R-:W-:Y:S02]  /*3030*/  FSEL R169, R169, -INF , !P2 ;  /* 0xff800000a9a97808 */ /* 0x020fe40005000000 */
[C---:B------:R-:W-:Y:S02]  /*3040*/  ISETP.GE.AND P6, PT, R4.reuse, R163, PT ;  /* 0x000000a30400720c */ /* 0x040fe40003fc6270 */
[C---:B------:R-:W-:Y:S01]  /*3050*/  ISETP.GE.AND P5, PT, R4.reuse, R162, PT ;  /* 0x000000a20400720c */ /* 0x040fe20003fa6270 */
[----:B------:R-:W4:Y:S01]  /*3060*/  MUFU.TANH R67, R67 ;  /* 0x0000004300437308 */ /* 0x000f220000002400 */
[----:B------:R-:W-:Y:S02]  /*3070*/  ISETP.GE.AND P3, PT, R4, R161, PT ;  /* 0x000000a10400720c */ /* 0x000fe40003f66270 */
[C---:B------:R-:W-:Y:S02]  /*3080*/  ISETP.GE.AND P1, PT, R40.reuse, R164, PT ;  /* 0x000000a42800720c */ /* 0x040fe40003f26270 */
[----:B------:R-:W-:-:S02]  /*3090*/  ISETP.GE.AND P4, PT, R40, R162, PT ;  /* 0x000000a22800720c */ /* 0x000fc40003f86270 */
[C---:B------:R-:W-:Y:S01]  /*30a0*/  ISETP.GE.AND P2, PT, R40.reuse, R161, PT ;  /* 0x000000a12800720c */ /* 0x040fe20003f46270 */
[----:B------:R-:W5:Y:S01]  /*30b0*/  MUFU.TANH R149, R61 ;  /* 0x0000003d00957308 */ /* 0x000f620000002400 */
[----:B------:R-:W-:Y:S02]  /*30c0*/  IADD3 R40, R40, 0x39, RZ ;  /* 0x0000003928287810 */ /* 0x000fe40007ffe0ff */
[----:B-1----:R-:W-:Y:S02]  /*30d0*/  FSEL R137, R137, -INF , !P6 ;  /* 0xff80000089897808 */ /* 0x002fe40007000000 */
[----:B--2---:R-:W-:Y:S02]  /*30e0*/  FSEL R151, R151, -INF , !P5 ;  /* 0xff80000097977808 */ /* 0x004fe40006800000 */
[----:B------:R-:W-:Y:S01]  /*30f0*/  FSEL R144, R144, -INF , !P3 ;  /* 0xff80000090907808 */ /* 0x000fe20005800000 */
[----:B------:R-:W1:Y:S01]  /*3100*/  MUFU.TANH R142, R63 ;  /* 0x0000003f008e7308 */ /* 0x000e620000002400 */
[----:B------:R-:W-:Y:S01]  /*3110*/  FSEL R120, R120, -INF , !P1 ;  /* 0xff80000078787808 */ /* 0x000fe20004800000 */
[----:B------:R-:W-:Y:S01]  /*3120*/  BAR.SYNC.DEFER_BLOCKING 0x0 ;  /* 0x0000000000007b1d */ /* 0x000fe20000010000 */
[----:B------:R-:W-:-:S02]  /*3130*/  ISETP.GE.AND P6, PT, R40, R164, PT ;  /* 0x000000a42800720c */ /* 0x000fc40003fc6270 */
[C---:B------:R-:W-:Y:S02]  /*3140*/  ISETP.GE.AND P5, PT, R40.reuse, R163, PT ;  /* 0x000000a32800720c */ /* 0x040fe40003fa6270 */
[C---:B------:R-:W-:Y:S02]  /*3150*/  ISETP.GE.AND P3, PT, R40.reuse, R162, PT ;  /* 0x000000a22800720c */ /* 0x040fe40003f66270 */
[----:B------:R-:W-:Y:S02]  /*3160*/  ISETP.GE.AND P1, PT, R40, R161, PT ;  /* 0x000000a12800720c */ /* 0x000fe40003f26270 */
[----:B------:R-:W-:Y:S02]  /*3170*/  FSEL R92, R92, -INF , !P4 ;  /* 0xff8000005c5c7808 */ /* 0x000fe40006000000 */
[----:B------:R-:W-:Y:S02]  /*3180*/  FSEL R119, R119, -INF , !P2 ;  /* 0xff80000077777808 */ /* 0x000fe40005000000 */
[----:B---3--:R-:W-:-:S02]  /*3190*/  FSEL R171, R171, -INF , !P6 ;  /* 0xff800000abab7808 */ /* 0x008fc40007000000 */
[----:B----4-:R-:W-:Y:S02]  /*31a0*/  FSEL R67, R67, -INF , !P5 ;  /* 0xff80000043437808 */ /* 0x010fe40006800000 */
[----:B-----5:R-:W-:Y:S02]  /*31b0*/  FSEL R149, R149, -INF , !P3 ;  /* 0xff80000095957808 */ /* 0x020fe40005800000 */
[----:B-1----:R-:W-:Y:S01]  /*31c0*/  FSEL R142, R142, -INF , !P1 ;  /* 0xff8000008e8e7808 */ /* 0x002fe20004800000 */
[----:B------:R-:W-:Y:S05]  /*31d0*/  @!P0 BRA `(.L_x_663) ;  /* 0x0000018000008947 */ /* 0x000fea0003800000 */
[----:B------:R-:W-:Y:S01]  /*31e0*/  IADD3 R5, R160, -0x2, RZ ;  /* 0xfffffffea0057810 */ /* 0x000fe20007ffe0ff */
[----:B------:R-:W-:-:S03]  /*31f0*/  IMAD.SHL.U32 R6, R152, 0x20, RZ ;  /* 0x0000002098067824 */ /* 0x000fc600078e00ff */
[----:B------:R-:W-:Y:S01]  /*3200*/  SHF.R.S32.HI R4, RZ, 0x1f, R5 ;  /* 0x0000001fff047819 */ /* 0x000fe20000011405 */
[----:B------:R-:W-:Y:S02]  /*3210*/  IMAD R124, R124, R5, RZ ;  /* 0x000000057c7c7224 */ /* 0x000fe400078e02ff */
[----:B------:R-:W-:Y:S01]  /*3220*/  IMAD.WIDE.U32 R18, R5, R125, R214 ;  /* 0x0000007d05127225 */ /* 0x000fe200078e00d6 */
[----:B------:R-:W-:-:S03]  /*3230*/  SHF.L.U64.HI R5, R152, 0x5, R153 ;  /* 0x0000000598057819 */ /* 0x000fc60000010299 */
[----:B------:R-:W-:Y:S01]  /*3240*/  IMAD R4, R4, R125, R124 ;  /* 0x0000007d04047224 */ /* 0x000fe200078e027c */
[----:B------:R-:W-:-:S03]  /*3250*/  LEA R22, P2, R18, c[0x0][0x168], 0x1 ;  /* 0x00005a0012167a11 */ /* 0x000fc600078408ff */
[----:B------:R-:W-:Y:S01]  /*3260*/  IMAD.IADD R4, R19, 0x1, R4 ;  /* 0x0000000113047824 */ /* 0x000fe200078e0204 */
[----:B------:R-:W-:-:S04]  /*3270*/  IADD3 R26, P1, R6, R22, RZ ;  /* 0x00000016061a7210 */ /* 0x000fc80007f3e0ff */
[----:B------:R-:W-:Y:S02]  /*3280*/  LEA.HI.X R23, R18, c[0x0][0x16c], R4, 0x1, P2 ;  /* 0x00005b0012177a11 */ /* 0x000fe400010f0c04 */
[----:B------:R-:W-:-:S03]  /*3290*/  IADD3 R18, P2, R26, R6, RZ ;  /* 0x000000061a127210 */ /* 0x000fc60007f5e0ff */
[----:B------:R-:W-:Y:S01]  /*32a0*/  IMAD.X R27, R5, 0x1, R23, P1 ;  /* 0x00000001051b7824 */ /* 0x000fe200008e0617 */
[----:B------:R-:W-:Y:S01]  /*32b0*/  IADD3 R6, P1, R18, R6, RZ ;  /* 0x0000000612067210 */ /* 0x000fe20007f3e0ff */
        /* <DEDUP_REMOVED lines=10> */
.L_x_663:
        /* <DEDUP_REMOVED lines=44> */
[----:B-1----:R-:W-:Y:S01]  /*3620*/  FMNMX.FTZ R7, R5, R7, !PT ;  /* 0x0000000705077209 */ /* 0x002fe20007810000 */
[----:B------:R-:W1:Y:S01]  /*3630*/  SHFL.BFLY PT, R4, R17, 0x2, 0x1f ;  /* 0x0c401f0011047f89 */ /* 0x000e6200000e0000 */
[----:B------:R-:W-:-:S02]  /*3640*/  FMNMX.FTZ R5, R16, R10, !PT ;  /* 0x0000000a10057209 */ /* 0x000fc40007810000 */
[----:B------:R-:W-:Y:S01]  /*3650*/  FMNMX.FTZ R6, R144, R6, !PT ;  /* 0x0000000690067209 */ /* 0x000fe20007810000 */
[----:B------:R-:W2:Y:S01]  /*3660*/  SHFL.BFLY PT, R136, R7, 0x1, 0x1f ;  /* 0x0c201f0007887f89 */ /* 0x000ea200000e0000 */
[----:B------:R-:W-:Y:S02]  /*3670*/  FMNMX.FTZ R5, R11, R5, !PT ;  /* 0x000000050b057209 */ /* 0x000fe40007810000 */
[----:B------:R-:W-:Y:S02]  /*3680*/  FMNMX.FTZ R6, R142, R6, !PT ;  /* 0x000000068e067209 */ /* 0x000fe40007810000 */
[----:B------:R-:W-:Y:S02]  /*3690*/  FMNMX.FTZ R5, R24, R5, !PT ;  /* 0x0000000518057209 */ /* 0x000fe40007810000 */
[----:B------:R-:W-:Y:S01]  /*36a0*/  SHF.L.U32 R192, R3, 0x1, RZ ;  /* 0x0000000103c07819 */ /* 0x000fe200000006ff */
[----:B------:R-:W3:Y:S01]  /*36b0*/  SHFL.BFLY PT, R133, R6, 0x2, 0x1f ;  /* 0x0c401f0006857f89 */ /* 0x000ee200000e0000 */
[----:B------:R-:W-:-:S02]  /*36c0*/  FMNMX.FTZ R5, R138, R5, !PT ;  /* 0x000000058a057209 */ /* 0x000fc40007810000 */
[-C--:B------:R-:W-:Y:S02]  /*36d0*/  LEA R189, R2, R192.reuse, 0x1 ;  /* 0x000000c002bd7211 */ /* 0x080fe400078e08ff */
[----:B------:R-:W-:Y:S02]  /*36e0*/  FMNMX.FTZ R5, R141, R5, !PT ;  /* 0x000000058d057209 */ /* 0x000fe40007810000 */
[----:B------:R-:W-:Y:S02]  /*36f0*/  LEA R190, R0, R192, 0x1 ;  /* 0x000000c000be7211 */ /* 0x000fe400078e08ff */
[----:B------:R-:W-:Y:S02]  /*3700*/  FMNMX.FTZ R5, R178, R5, !PT ;  /* 0x00000005b2057209 */ /* 0x000fe40007810000 */
[----:B------:R-:W-:Y:S01]  /*3710*/  LEA R188, R0, R189, 0x1 ;  /* 0x000000bd00bc7211 */ /* 0x000fe200078e08ff */
[----:B------:R-:W-:Y:S01]  /*3720*/  LDSM.16.MT88.4 R100, [R190+0x6000] ;  /* 0x00600000be64783b */ /* 0x000fe20000004200 */
[----:B------:R-:W-:-:S02]  /*3730*/  FMNMX.FTZ R5, R180, R5, !PT ;  /* 0x00000005b4057209 */ /* 0x000fc40007810000 */
[----:B-1----:R-:W-:Y:S02]  /*3740*/  FMNMX.FTZ R4, R17, R4, !PT ;  /* 0x0000000411047209 */ /* 0x002fe40007810000 */
[----:B------:R-:W-:Y:S02]  /*3750*/  FMNMX.FTZ R5, R170, R5, !PT ;  /* 0x00000005aa057209 */ /* 0x000fe40007810000 */
[----:B--2---:R-:W-:Y:S01]  /*3760*/  FMNMX.FTZ R136, R7, R136, !PT ;  /* 0x0000008807887209 */ /* 0x004fe20007810000 */
[----:B------:R-:W1:Y:S01]  /*3770*/  SHFL.BFLY PT, R134, R4, 0x1, 0x1f ;  /* 0x0c201f0004867f89 */ /* 0x000e6200000e0000 */
[----:B------:R-:W-:Y:S02]  /*3780*/  FMNMX.FTZ R5, R173, R5, !PT ;  /* 0x00000005ad057209 */ /* 0x000fe40007810000 */
[C---:B------:R-:W-:Y:S01]  /*3790*/  FSETP.NEU.FTZ.AND P1, PT, R136.reuse, -INF , PT ;  /* 0xff8000008800780b */ /* 0x040fe20003f3d000 */
[----:B------:R-:W-:Y:S01]  /*37a0*/  FMUL.FTZ R174, R136, c[0x0][0x23c] ;  /* 0x00008f0088ae7a20 */ /* 0x000fe20000410000 */
[----:B------:R-:W-:-:S02]  /*37b0*/  FMNMX.FTZ R5, R175, R5, !PT ;  /* 0x00000005af057209 */ /* 0x000fc40007810000 */
[----:B---3--:R-:W-:Y:S02]  /*37c0*/  FMNMX.FTZ R133, R6, R133, !PT ;  /* 0x0000008506857209 */ /* 0x008fe40007810000 */
[----:B------:R-:W-:Y:S02]  /*37d0*/  FMNMX.FTZ R6, R172, R5, !PT ;  /* 0x00000005ac067209 */ /* 0x000fe40007810000 */
[----:B------:R-:W-:Y:S01]  /*37e0*/  FSEL R174, R174, RZ, P1 ;  /* 0x000000ffaeae7208 */ /* 0x000fe20000800000 */
[----:B------:R-:W2:Y:S01]  /*37f0*/  SHFL.BFLY PT, R5, R133, 0x1, 0x1f ;  /* 0x0c201f0085057f89 */ /* 0x000ea200000e0000 */
[----:B------:R-:W-:-:S03]  /*3800*/  FMNMX.FTZ R6, R140, R6, !PT ;  /* 0x000000068c067209 */ /* 0x000fc60007810000 */
[--C-:B------:R-:W-:Y:S01]  /*3810*/  FFMA.FTZ R36, R51, c[0x0][0x23c], -R174.reuse ;  /* 0x00008f0033247a23 */ /* 0x100fe200000108ae */
[----:B------:R-:W-:Y:S01]  /*3820*/  FMNMX.FTZ R135, R139, R6, !PT ;  /* 0x000000068b877209 */ /* 0x000fe20007810000 */
[--C-:B------:R-:W-:Y:S02]  /*3830*/  FFMA.FTZ R49, R120, c[0x0][0x23c], -R174.reuse ;  /* 0x00008f0078317a23 */ /* 0x100fe400000108ae */
[--C-:B------:R-:W-:Y:S01]  /*3840*/  FFMA.FTZ R48, R121, c[0x0][0x23c], -R174.reuse ;  /* 0x00008f0079307a23 */ /* 0x100fe200000108ae */
[----:B------:R-:W-:Y:S01]  /*3850*/  FMNMX.FTZ R135, R137, R135, !PT ;  /* 0x0000008789877209 */ /* 0x000fe20007810000 */
[--C-:B------:R-:W-:Y:S01]  /*3860*/  FFMA.FTZ R41, R91, c[0x0][0x23c], -R174.reuse ;  /* 0x00008f005b297a23 */ /* 0x100fe200000108ae */
[----:B------:R-:W-:Y:S01]  /*3870*/  MUFU.EX2 R36, R36 ;  /* 0x0000002400247308 */ /* 0x000fe20000000800 */
[----:B-1----:R-:W-:Y:S01]  /*3880*/  FMNMX.FTZ R134, R4, R134, !PT ;  /* 0x0000008604867209 */ /* 0x002fe20007810000 */
[--C-:B------:R-:W-:Y:S01]  /*3890*/  FFMA.FTZ R47, R96, c[0x0][0x23c], -R174.reuse ;  /* 0x00008f00602f7a23 */ /* 0x100fe200000108ae */
[----:B------:R-:W-:Y:S01]  /*38a0*/  FMNMX.FTZ R135, R67, R135, !PT ;  /* 0x0000008743877209 */ /* 0x000fe20007810000 */
[----:B------:R-:W-:Y:S01]  /*38b0*/  FFMA.FTZ R2, R108, c[0x0][0x23c], -R174 ;  /* 0x00008f006c027a23 */ /* 0x000fe200000108ae */
[C---:B------:R-:W-:Y:S01]  /*38c0*/  FSETP.NEU.FTZ.AND P1, PT, R134.reuse, -INF , PT ;  /* 0xff8000008600780b */ /* 0x040fe20003f3d000 */
[----:B------:R-:W-:-:S02]  /*38d0*/  FMUL.FTZ R150, R134, c[0x0][0x23c] ;  /* 0x00008f0086967a20 */ /* 0x000fc40000410000 */
[----:B------:R-:W1:Y:S01]  /*38e0*/  SHFL.BFLY PT, R4, R135, 0x2, 0x1f ;  /* 0x0c401f0087047f89 */ /* 0x000e6200000e0000 */
[----:B------:R-:W-:Y:S01]  /*38f0*/  MUFU.EX2 R49, R49 ;  /* 0x0000003100317308 */ /* 0x000fe20000000800 */
[--C-:B------:R-:W-:Y:S01]  /*3900*/  FFMA.FTZ R56, R56, c[0x0][0x23c], -R174.reuse ;  /* 0x00008f0038387a23 */ /* 0x100fe200000108ae */
[----:B------:R-:W-:Y:S01]  /*3910*/  FSEL R150, R150, RZ, P1 ;  /* 0x000000ff96967208 */ /* 0x000fe20000800000 */
[--C-:B------:R-:W-:Y:S01]  /*3920*/  FFMA.FTZ R57, R57, c[0x0][0x23c], -R174.reuse ;  /* 0x00008f0039397a23 */ /* 0x100fe200000108ae */
[----:B--2---:R-:W-:Y:S01]  /*3930*/  FMNMX.FTZ R133, R133, R5, !PT ;  /* 0x0000000585857209 */ /* 0x004fe20007810000 */
[----:B------:R-:W-:Y:S02]  /*3940*/  FFMA.FTZ R58, R58, c[0x0][0x23c], -R174 ;  /* 0x00008f003a3a7a23 */ /* 0x000fe400000108ae */
[--C-:B------:R-:W-:Y:S01]  /*3950*/  FFMA.FTZ R38, R85, c[0x0][0x23c], -R150.reuse ;  /* 0x00008f0055267a23 */ /* 0x100fe20000010896 */
[C---:B------:R-:W-:Y:S01]  /*3960*/  FSETP.NEU.FTZ.AND P1, PT, R133.reuse, -INF , PT ;  /* 0xff8000008500780b */ /* 0x040fe20003f3d000 */
[----:B------:R-:W-:Y:S01]  /*3970*/  FMUL.FTZ R143, R133, c[0x0][0x23c] ;  /* 0x00008f00858f7a20 */ /* 0x000fe20000410000 */
[----:B------:R-:W-:Y:S01]  /*3980*/  LDSM.16.MT88.4 R84, [R189+0x6000] ;  /* 0x00600000bd54783b */ /* 0x000fe20000004200 */
[--C-:B------:R-:W-:Y:S01]  /*3990*/  FFMA.FTZ R40, R92, c[0x0][0x23c], -R150.reuse ;  /* 0x00008f005c287a23 */ /* 0x100fe20000010896 */
[----:B------:R-:W2:Y:S01]  /*39a0*/  MUFU.EX2 R48, R48 ;  /* 0x0000003000307308 */ /* 0x000ea20000000800 */
[--C-:B------:R-:W-:Y:S01]  /*39b0*/  FFMA.FTZ R39, R70, c[0x0][0x23c], -R150.reuse ;  /* 0x00008f0046277a23 */ /* 0x100fe20000010896 */
[----:B------:R-:W-:Y:S01]  /*39c0*/  FSEL R143, R143, RZ, P1 ;  /* 0x000000ff8f8f7208 */ /* 0x000fe20000800000 */
[----:B------:R-:W-:-:S02]  /*39d0*/  FFMA.FTZ R29, R94, c[0x0][0x23c], -R150 ;  /* 0x00008f005e1d7a23 */ /* 0x000fc40000010896 */
[--C-:B------:R-:W-:Y:S02]  /*39e0*/  FFMA.FTZ R0, R43, c[0x0][0x23c], -R150.reuse ;  /* 0x00008f002b007a23 */ /* 0x100fe40000010896 */
[--C-:B------:R-:W-:Y:S01]  /*39f0*/  FFMA.FTZ R37, R119, c[0x0][0x23c], -R143.reuse ;  /* 0x00008f0077257a23 */ /* 0x100fe2000001088f */
[----:B------:R-:W-:Y:S01]  /*3a00*/  MUFU.EX2 R40, R40 ;  /* 0x0000002800287308 */ /* 0x000fe20000000800 */
[----:B------:R-:W-:Y:S01]  /*3a10*/  LDSM.16.MT88.4 R116, [R192+0x6000] ;  /* 0x00600000c074783b */ /* 0x000fe20000004200 */
[--C-:B------:R-:W-:Y:S01]  /*3a20*/  FFMA.FTZ R42, R90, c[0x0][0x23c], -R143.reuse ;  /* 0x00008f005a2a7a23 */ /* 0x100fe2000001088f */
[----:B-1----:R-:W-:Y:S01]  /*3a30*/  FMNMX.FTZ R135, R135, R4, !PT ;  /* 0x0000000487877209 */ /* 0x002fe20007810000 */
[--C-:B------:R-:W-:Y:S01]  /*3a40*/  FFMA.FTZ R44, R98, c[0x0][0x23c], -R143.reuse ;  /* 0x00008f00622c7a23 */ /* 0x100fe2000001088f */
[----:B------:R-:W-:Y:S01]  /*3a50*/  LDSM.16.MT88.4 R4, [R188+0x6000] ;  /* 0x00600000bc04783b */ /* 0x000fe20000004200 */
[----:B------:R-:W-:Y:S02]  /*3a60*/  FFMA.FTZ R3, R95, c[0x0][0x23c], -R143 ;  /* 0x00008f005f037a23 */ /* 0x000fe4000001088f */
[----:B------:R-:W1:Y:S01]  /*3a70*/  MUFU.EX2 R39, R39 ;  /* 0x0000002700277308 */ /* 0x000e620000000800 */
[----:B------:R-:W3:Y:S01]  /*3a80*/  SHFL.BFLY PT, R17, R135, 0x1, 0x1f ;  /* 0x0c201f0087117f89 */ /* 0x000ee200000e0000 */
[--C-:B------:R-:W-:Y:S01]  /*3a90*/  FFMA.FTZ R30, R25, c[0x0][0x23c], -R150.reuse ;  /* 0x00008f00191e7a23 */ /* 0x100fe20000010896 */
[----:B--2---:R-:W-:Y:S01]  /*3aa0*/  F2FP.BF16.PACK_AB R68, R48, R49 ;  /* 0x000000313044723e */ /* 0x004fe200000010ff */
[----:B------:R-:W-:-:S02]  /*3ab0*/  FFMA.FTZ R43, R33, c[0x0][0x23c], -R150 ;  /* 0x00008f00212b7a23 */ /* 0x000fc40000010896 */
[--C-:B------:R-:W-:Y:S02]  /*3ac0*/  FFMA.FTZ R45, R21, c[0x0][0x23c], -R150.reuse ;  /* 0x00008f00152d7a23 */ /* 0x100fe40000010896 */
[----:B------:R-:W-:Y:S01]  /*3ad0*/  MUFU.EX2 R38, R38 ;  /* 0x0000002600267308 */ /* 0x000fe20000000800 */
[--C-:B------:R-:W-:Y:S02]  /*3ae0*/  FFMA.FTZ R54, R8, c[0x0][0x23c], -R143.reuse ;  /* 0x00008f0008367a23 */ /* 0x100fe4000001088f */
[--C-:B------:R-:W-:Y:S02]  /*3af0*/  FFMA.FTZ R50, R9, c[0x0][0x23c], -R143.reuse ;  /* 0x00008f0009327a23 */ /* 0x100fe4000001088f */
[--C-:B------:R-:W-:Y:S02]  /*3b00*/  FFMA.FTZ R53, R32, c[0x0][0x23c], -R143.reuse ;  /* 0x00008f0020357a23 */ /* 0x100fe4000001088f */
[----:B------:R-:W-:Y:S01]  /*3b10*/  FFMA.FTZ R55, R20, c[0x0][0x23c], -R143 ;  /* 0x00008f0014377a23 */ /* 0x000fe2000001088f */
[----:B------:R-:W2:Y:S01]  /*3b20*/  MUFU.EX2 R29, R29 ;  /* 0x0000001d001d7308 */ /* 0x000ea20000000800 */
[----:B------:R-:W-:Y:S01]  /*3b30*/  LDSM.16.MT88.4 R32, [R189+0x6800] ;  /* 0x00680000bd20783b */ /* 0x000fe20000004200 */
[----:B-1----:R-:W-:Y:S01]  /*3b40*/  F2FP.BF16.PACK_AB R72, R39, R40 ;  /* 0x000000282748723e */ /* 0x002fe200000010ff */
[----:B------:R-:W-:-:S02]  /*3b50*/  FFMA.FTZ R66, R181, c[0x0][0x23c], -R150 ;  /* 0x00008f00b5427a23 */ /* 0x000fc40000010896 */
[----:B------:R-:W-:Y:S01]  /*3b60*/  LDSM.16.MT88.4 R20, [R188+0x6800] ;  /* 0x00680000bc14783b */ /* 0x000fe20000004200 */
[----:B------:R-:W-:Y:S02]  /*3b70*/  FFMA.FTZ R65, R179, c[0x0][0x23c], -R150 ;  /* 0x00008f00b3417a23 */ /* 0x000fe40000010896 */
[----:B------:R-:W-:Y:S01]  /*3b80*/  MUFU.EX2 R37, R37 ;  /* 0x0000002500257308 */ /* 0x000fe20000000800 */
[----:B---3--:R-:W-:Y:S01]  /*3b90*/  FMNMX.FTZ R135, R135, R17, !PT ;  /* 0x0000001187877209 */ /* 0x008fe20007810000 */
[--C-:B------:R-:W-:Y:S02]  /*3ba0*/  FFMA.FTZ R145, R145, c[0x0][0x23c], -R143.reuse ;  /* 0x00008f0091917a23 */ /* 0x100fe4000001088f */
[----:B------:R-:W-:Y:S01]  /*3bb0*/  FFMA.FTZ R147, R147, c[0x0][0x23c], -R143 ;  /* 0x00008f0093937a23 */ /* 0x000fe2000001088f */
[C---:B------:R-:W-:Y:S01]  /*3bc0*/  FSETP.NEU.FTZ.AND P1, PT, R135.reuse, -INF , PT ;  /* 0xff8000008700780b */ /* 0x040fe20003f3d000 */
[----:B------:R-:W-:Y:S02]  /*3bd0*/  FMUL.FTZ R132, R135, c[0x0][0x23c] ;  /* 0x00008f0087847a20 */ /* 0x000fe40000410000 */
[----:B------:R-:W1:Y:S01]  /*3be0*/  MUFU.EX2 R42, R42 ;  /* 0x0000002a002a7308 */ /* 0x000e620000000800 */
[----:B--2---:R-:W-:Y:S01]  /*3bf0*/  F2FP.BF16.PACK_AB R74, R29, R38 ;  /* 0x000000261d4a723e */ /* 0x004fe200000010ff */
[--C-:B------:R-:W-:Y:S01]  /*3c00*/  FFMA.FTZ R59, R59, c[0x0][0x23c], -R174.reuse ;  /* 0x00008f003b3b7a23 */ /* 0x100fe200000108ae */
[----:B------:R-:W-:Y:S01]  /*3c10*/  FSEL R132, R132, RZ, P1 ;  /* 0x000000ff84847208 */ /* 0x000fe20000800000 */
[----:B------:R-:W-:-:S02]  /*3c20*/  FFMA.FTZ R64, R64, c[0x0][0x23c], -R174 ;  /* 0x00008f0040407a23 */ /* 0x000fc400000108ae */
[----:B------:R-:W-:Y:S02]  /*3c30*/  FADD.FTZ R48, R49, R48 ;  /* 0x0000003031307221 */ /* 0x000fe40000010000 */
[----:B------:R-:W-:Y:S01]  /*3c40*/  MUFU.EX2 R44, R44 ;  /* 0x0000002c002c7308 */ /* 0x000fe20000000800 */
[--C-:B------:R-:W-:Y:S02]  /*3c50*/  FFMA.FTZ R52, R16, c[0x0][0x23c], -R132.reuse ;  /* 0x00008f0010347a23 */ /* 0x100fe40000010884 */
[--C-:B------:R-:W-:Y:S01]  /*3c60*/  FFMA.FTZ R51, R10, c[0x0][0x23c], -R132.reuse ;  /* 0x00008f000a337a23 */ /* 0x100fe20000010884 */
[----:B------:R-:W-:Y:S01]  /*3c70*/  LDSM.16.MT88.4 R16, [R192+0x7000] ;  /* 0x00700000c010783b */ /* 0x000fe20000004200 */
[--C-:B------:R-:W-:Y:S02]  /*3c80*/  FFMA.FTZ R46, R11, c[0x0][0x23c], -R132.reuse ;  /* 0x00008f000b2e7a23 */ /* 0x100fe40000010884 */
[--C-:B------:R-:W-:Y:S01]  /*3c90*/  FFMA.FTZ R31, R24, c[0x0][0x23c], -R132.reuse ;  /* 0x00008f00181f7a23 */ /* 0x100fe20000010884 */
[----:B------:R-:W2:Y:S01]  /*3ca0*/  MUFU.EX2 R3, R3 ;  /* 0x0000000300037308 */ /* 0x000ea20000000800 */
[----:B------:R-:W3:Y:S01]  /*3cb0*/  LDSM.16.MT88.4 R8, [R192+0x6800] ;  /* 0x00680000c008783b */ /* 0x000ee20000004200 */
[----:B-1----:R-:W-:Y:S01]  /*3cc0*/  F2FP.BF16.PACK_AB R73, R42, R37 ;  /* 0x000000252a49723e */ /* 0x002fe200000010ff */
[----:B------:R-:W-:-:S02]  /*3cd0*/  FFMA.FTZ R61, R138, c[0x0][0x23c], -R132 ;  /* 0x00008f008a3d7a23 */ /* 0x000fc40000010884 */
[----:B------:R-:W1:Y:S01]  /*3ce0*/  LDSM.16.MT88.4 R24, [R190+0x6800] ;  /* 0x00680000be18783b */ /* 0x000e620000004200 */
[--C-:B------:R-:W-:Y:S02]  /*3cf0*/  FFMA.FTZ R60, R141, c[0x0][0x23c], -R132.reuse ;  /* 0x00008f008d3c7a23 */ /* 0x100fe40000010884 */
[----:B------:R-:W-:Y:S01]  /*3d00*/  MUFU.EX2 R41, R41 ;  /* 0x0000002900297308 */ /* 0x000fe20000000800 */
[--C-:B------:R-:W-:Y:S02]  /*3d10*/  FFMA.FTZ R62, R178, c[0x0][0x23c], -R132.reuse ;  /* 0x00008f00b23e7a23 */ /* 0x100fe40000010884 */
[----:B------:R-:W-:Y:S02]  /*3d20*/  FFMA.FTZ R63, R180, c[0x0][0x23c], -R132 ;  /* 0x00008f00b43f7a23 */ /* 0x000fe40000010884 */
[--C-:B------:R-:W-:Y:S02]  /*3d30*/  FFMA.FTZ R138, R15, c[0x0][0x23c], -R150.reuse ;  /* 0x00008f000f8a7a23 */ /* 0x100fe40000010896 */
[----:B------:R-:W-:Y:S01]  /*3d40*/  FFMA.FTZ R141, R14, c[0x0][0x23c], -R150 ;  /* 0x00008f000e8d7a23 */ /* 0x000fe20000010896 */
[----:B------:R-:W4:Y:S01]  /*3d50*/  MUFU.EX2 R47, R47 ;  /* 0x0000002f002f7308 */ /* 0x000f220000000800 */
[----:B--2---:R-:W-:Y:S01]  /*3d60*/  F2FP.BF16.PACK_AB R75, R3, R44 ;  /* 0x0000002c034b723e */ /* 0x004fe200000010ff */
[----:B------:R-:W-:-:S02]  /*3d70*/  FFMA.FTZ R170, R170, c[0x0][0x23c], -R132 ;  /* 0x00008f00aaaa7a23 */ /* 0x000fc40000010884 */
[--C-:B------:R-:W-:Y:S02]  /*3d80*/  FFMA.FTZ R173, R173, c[0x0][0x23c], -R132.reuse ;  /* 0x00008f00adad7a23 */ /* 0x100fe40000010884 */
[--C-:B------:R-:W-:Y:S02]  /*3d90*/  FFMA.FTZ R175, R175, c[0x0][0x23c], -R132.reuse ;  /* 0x00008f00afaf7a23 */ /* 0x100fe40000010884 */
[----:B------:R-:W-:Y:S01]  /*3da0*/  MUFU.EX2 R52, R52 ;  /* 0x0000003400347308 */ /* 0x000fe20000000800 */
[----:B------:R-:W-:Y:S01]  /*3db0*/  HMMA.16816.F32.BF16 R124, R72, R116, RZ ;  /* 0x00000074487c723c */ /* 0x000fe200000418ff */
[----:B------:R-:W-:Y:S02]  /*3dc0*/  FFMA.FTZ R172, R172, c[0x0][0x23c], -R132 ;  /* 0x00008f00acac7a23 */ /* 0x000fe40000010884 */
[----:B------:R-:W-:Y:S02]  /*3dd0*/  FADD.FTZ R39, R40, R39 ;  /* 0x0000002728277221 */ /* 0x000fe40000010000 */
[----:B------:R-:W-:-:S02]  /*3de0*/  FADD.FTZ R37, R37, R42 ;  /* 0x0000002a25257221 */ /* 0x000fc40000010000 */
[----:B------:R-:W2:Y:S01]  /*3df0*/  MUFU.EX2 R51, R51 ;  /* 0x0000003300337308 */ /* 0x000ea20000000800 */
[C---:B------:R-:W-:Y:S01]  /*3e00*/  HMMA.16816.F32.BF16 R108, R72.reuse, R100, RZ ;  /* 0x00000064486c723c */ /* 0x040fe200000418ff */
[----:B----4-:R-:W-:Y:S01]  /*3e10*/  F2FP.BF16.PACK_AB R70, R47, R41 ;  /* 0x000000292f46723e */ /* 0x010fe200000010ff */
[----:B------:R-:W-:Y:S02]  /*3e20*/  FADD.FTZ R48, R41, R48 ;  /* 0x0000003029307221 */ /* 0x000fe40000010000 */
[----:B------:R-:W-:Y:S02]  /*3e30*/  FADD.FTZ R39, R38, R39 ;  /* 0x0000002726277221 */ /* 0x000fe40000010000 */
[----:B------:R-:W-:Y:S01]  /*3e40*/  FADD.FTZ R37, R44, R37 ;  /* 0x000000252c257221 */ /* 0x000fe20000010000 */
[----:B------:R-:W4:Y:S01]  /*3e50*/  MUFU.EX2 R46, R46 ;  /* 0x0000002e002e7308 */ /* 0x000f220000000800 */
[----:B------:R-:W-:Y:S01]  /*3e60*/  HMMA.16816.F32.BF16 R92, R72, R84, RZ ;  /* 0x00000054485c723c */ /* 0x000fe200000418ff */
[----:B------:R-:W-:-:S02]  /*3e70*/  FADD.FTZ R48, R47, R48 ;  /* 0x000000302f307221 */ /* 0x000fc40000010000 */
[----:B------:R-:W-:Y:S02]  /*3e80*/  FADD.FTZ R39, R29, R39 ;  /* 0x000000271d277221 */ /* 0x000fe40000010000 */
[----:B------:R-:W-:Y:S02]  /*3e90*/  FADD.FTZ R37, R3, R37 ;  /* 0x0000002503257221 */ /* 0x000fe40000010000 */
[----:B------:R-:W5:Y:S01]  /*3ea0*/  MUFU.EX2 R31, R31 ;  /* 0x0000001f001f7308 */ /* 0x000f620000000800 */
[C---:B------:R-:W-:Y:S01]  /*3eb0*/  HMMA.16816.F32.BF16 R76, R72.reuse, R4, RZ ;  /* 0x00000004484c723c */ /* 0x040fe200000418ff */
[----:B--2---:R-:W-:Y:S01]  /*3ec0*/  F2FP.BF16.PACK_AB R69, R51, R52 ;  /* 0x000000343345723e */ /* 0x004fe200000010ff */
[----:B------:R-:W-:Y:S02]  /*3ed0*/  FADD.FTZ R51, R52, R51 ;  /* 0x0000003334337221 */ /* 0x000fe40000010000 */
[----:B------:R-:W-:Y:S02]  /*3ee0*/  FADD.FTZ R48, R36, R48 ;  /* 0x0000003024307221 */ /* 0x000fe40000010000 */
[----:B------:R-:W-:Y:S01]  /*3ef0*/  FFMA.FTZ R168, R168, c[0x0][0x23c], -R150 ;  /* 0x00008f00a8a87a23 */ /* 0x000fe20000010896 */
[----:B------:R-:W2:Y:S01]  /*3f00*/  MUFU.EX2 R30, R30 ;  /* 0x0000001e001e7308 */ /* 0x000ea20000000800 */
[----:B------:R-:W-:Y:S01]  /*3f10*/  HMMA.16816.F32.BF16 R120, R72, R118, RZ ;  /* 0x000000764878723c */ /* 0x000fe200000418ff */
[----:B----4-:R-:W-:-:S02]  /*3f20*/  FADD.FTZ R51, R46, R51 ;  /* 0x000000332e337221 */ /* 0x010fc40000010000 */
[--C-:B------:R-:W-:Y:S02]  /*3f30*/  FFMA.FTZ R166, R166, c[0x0][0x23c], -R150.reuse ;  /* 0x00008f00a6a67a23 */ /* 0x100fe40000010896 */
[--C-:B------:R-:W-:Y:S02]  /*3f40*/  FFMA.FTZ R151, R151, c[0x0][0x23c], -R150.reuse ;  /* 0x00008f0097977a23 */ /* 0x100fe40000010896 */
[----:B------:R-:W4:Y:S01]  /*3f50*/  MUFU.EX2 R0, R0 ;  /* 0x0000000000007308 */ /* 0x000f220000000800 */
[C---:B------:R-:W-:Y:S01]  /*3f60*/  HMMA.16816.F32.BF16 R104, R72.reuse, R102, RZ ;  /* 0x000000664868723c */ /* 0x040fe200000418ff */
[C---:B-----5:R-:W-:Y:S01]  /*3f70*/  F2FP.BF16.PACK_AB R71, R31.reuse, R46 ;  /* 0x0000002e1f47723e */ /* 0x060fe200000010ff */
[----:B------:R-:W-:Y:S02]  /*3f80*/  FADD.FTZ R51, R31, R51 ;  /* 0x000000331f337221 */ /* 0x000fe40000010000 */
[----:B------:R-:W-:Y:S02]  /*3f90*/  FFMA.FTZ R228, R149, c[0x0][0x23c], -R150 ;  /* 0x00008f0095e47a23 */ /* 0x000fe40000010896 */
[----:B------:R-:W-:Y:S01]  /*3fa0*/  FFMA.FTZ R148, R148, c[0x0][0x23c], -R143 ;  /* 0x00008f0094947a23 */ /* 0x000fe2000001088f */
[----:B------:R-:W5:Y:S01]  /*3fb0*/  MUFU.EX2 R43, R43 ;  /* 0x0000002b002b7308 */ /* 0x000f620000000800 */
[----:B------:R-:W-:Y:S01]  /*3fc0*/  HMMA.16816.F32.BF16 R88, R72, R86, RZ ;  /* 0x000000564858723c */ /* 0x000fe200000418ff */
[----:B--2---:R-:W-:-:S02]  /*3fd0*/  FADD.FTZ R39, R30, R39 ;  /* 0x000000271e277221 */ /* 0x004fc40000010000 */
[--C-:B------:R-:W-:Y:S02]  /*3fe0*/  FFMA.FTZ R146, R146, c[0x0][0x23c], -R143.reuse ;  /* 0x00008f0092927a23 */ /* 0x100fe4000001088f */
[--C-:B------:R-:W-:Y:S02]  /*3ff0*/  FFMA.FTZ R144, R144, c[0x0][0x23c], -R143.reuse ;  /* 0x00008f0090907a23 */ /* 0x100fe4000001088f */
[----:B------:R-:W2:Y:S01]  /*4000*/  MUFU.EX2 R45, R45 ;  /* 0x0000002d002d7308 */ /* 0x000ea20000000800 */
[----:B------:R-:W-:Y:S01]  /*4010*/  HMMA.16816.F32.BF16 R72, R72, R6, RZ ;  /* 0x000000064848723c */ /* 0x000fe200000418ff */
[----:B------:R-:W-:Y:S02]  /*4020*/  FFMA.FTZ R227, R142, c[0x0][0x23c], -R143 ;  /* 0x00008f008ee37a23 */ /* 0x000fe4000001088f */
[----:B----4-:R-:W-:Y:S02]  /*4030*/  FADD.FTZ R39, R0, R39 ;  /* 0x0000002700277221 */ /* 0x010fe40000010000 */
[----:B------:R-:W-:-:S02]  /*4040*/  FFMA.FTZ R167, R167, c[0x0][0x23c], -R174 ;  /* 0x00008f00a7a77a23 */ /* 0x000fc400000108ae */
[----:B------:R-:W4:Y:S01]  /*4050*/  MUFU.EX2 R54, R54 ;  /* 0x0000003600367308 */ /* 0x000f220000000800 */
[C---:B------:R-:W-:Y:S01]  /*4060*/  HMMA.16816.F32.BF16 R128, R68.reuse, R116, RZ ;  /* 0x000000744480723c */ /* 0x040fe200000418ff */
[----:B-----5:R-:W-:Y:S02]  /*4070*/  FADD.FTZ R39, R43, R39 ;  /* 0x000000272b277221 */ /* 0x020fe40000010000 */
[--C-:B------:R-:W-:Y:S02]  /*4080*/  FFMA.FTZ R169, R169, c[0x0][0x23c], -R174.reuse ;  /* 0x00008f00a9a97a23 */ /* 0x100fe400000108ae */
[----:B------:R-:W-:Y:S02]  /*4090*/  FFMA.FTZ R230, R171, c[0x0][0x23c], -R174 ;  /* 0x00008f00abe67a23 */ /* 0x000fe400000108ae */
[----:B------:R-:W5:Y:S01]  /*40a0*/  MUFU.EX2 R50, R50 ;  /* 0x0000003200327308 */ /* 0x000f620000000800 */
[----:B------:R-:W-:Y:S01]  /*40b0*/  HMMA.16816.F32.BF16 R112, R68, R100, RZ ;  /* 0x000000644470723c */ /* 0x000fe200000418ff */
[----:B------:R-:W-:-:S02]  /*40c0*/  FFMA.FTZ R229, R67, c[0x0][0x23c], -R132 ;  /* 0x00008f0043e57a23 */ /* 0x000fc40000010884 */
[----:B--2---:R-:W-:-:S04]  /*40d0*/  FADD.FTZ R39, R45, R39 ;  /* 0x000000272d277221 */ /* 0x004fc80000010000 */
[----:B------:R-:W2:Y:S01]  /*40e0*/  MUFU.EX2 R53, R53 ;  /* 0x0000003500357308 */ /* 0x000ea20000000800 */
[----:B------:R-:W-:Y:S01]  /*40f0*/  HMMA.16816.F32.BF16 R96, R68, R84, RZ ;  /* 0x000000544460723c */ /* 0x000fe200000418ff */
[----:B----4-:R-:W-:-:S06]  /*4100*/  FADD.FTZ R37, R54, R37 ;  /* 0x0000002536257221 */ /* 0x010fcc0000010000 */
[----:B------:R-:W4:Y:S01]  /*4110*/  MUFU.EX2 R55, R55 ;  /* 0x0000003700377308 */ /* 0x000f220000000800 */
[----:B------:R-:W-:Y:S01]  /*4120*/  HMMA.16816.F32.BF16 R116, R68, R118, RZ ;  /* 0x000000764474723c */ /* 0x000fe200000418ff */
[----:B-----5:R-:W-:-:S06]  /*4130*/  FADD.FTZ R37, R50, R37 ;  /* 0x0000002532257221 */ /* 0x020fcc0000010000 */
[----:B------:R-:W5:Y:S01]  /*4140*/  MUFU.EX2 R2, R2 ;  /* 0x0000000200027308 */ /* 0x000f620000000800 */
[----:B------:R-:W-:Y:S01]  /*4150*/  HMMA.16816.F32.BF16 R100, R68, R102, RZ ;  /* 0x000000664464723c */ /* 0x000fe200000418ff */
[----:B--2---:R-:W-:-:S06]  /*4160*/  FADD.FTZ R37, R53, R37 ;  /* 0x0000002535257221 */ /* 0x004fcc0000010000 */
        /* <DEDUP_REMOVED lines=8> */
[----:B------:R-:W-:Y:S01]  /*41f0*/  F2FP.BF16.PACK_AB R4, R0, R30 ;  /* 0x0000001e0004723e */ /* 0x000fe200000010ff */
[----:B--2---:R-:W-:Y:S01]  /*4200*/  FADD.FTZ R48, R56, R48 ;  /* 0x0000003038307221 */ /* 0x004fe20000010000 */
[----:B------:R-:W-:-:S04]  /*4210*/  F2FP.BF16.PACK_AB R5, R50, R54 ;  /* 0x000000363205723e */ /* 0x000fc800000010ff */
[----:B------:R-:W2:Y:S01]  /*4220*/  MUFU.EX2 R60, R60 ;  /* 0x0000003c003c7308 */ /* 0x000ea20000000800 */
[----:B------:R-:W-:Y:S01]  /*4230*/  F2FP.BF16.PACK_AB R6, R45, R43 ;  /* 0x0000002b2d06723e */ /* 0x000fe200000010ff */
[----:B----4-:R-:W-:Y:S01]  /*4240*/  FADD.FTZ R48, R57, R48 ;  /* 0x0000003039307221 */ /* 0x010fe20000010000 */
[----:B------:R-:W-:-:S05]  /*4250*/  F2FP.BF16.PACK_AB R7, R55, R53 ;  /* 0x000000353707723e */ /* 0x000fca00000010ff */
[----:B------:R-:W4:Y:S01]  /*4260*/  MUFU.EX2 R62, R62 ;  /* 0x0000003e003e7308 */ /* 0x000f220000000800 */
[----:B-----5:R-:W-:Y:S01]  /*4270*/  FADD.FTZ R51, R61, R51 ;  /* 0x000000333d337221 */ /* 0x020fe20000010000 */
[C---:B---3--:R-:W-:Y:S06]  /*4280*/  HMMA.16816.F32.BF16 R124, R4.reuse, R8, R124 ;  /* 0x00000008047c723c */ /* 0x048fec000004187c */
[----:B------:R-:W3:Y:S01]  /*4290*/  MUFU.EX2 R63, R63 ;  /* 0x0000003f003f7308 */ /* 0x000ee20000000800 */
[----:B--2---:R-:W-:Y:S01]  /*42a0*/  FADD.FTZ R51, R60, R51 ;  /* 0x000000333c337221 */ /* 0x004fe20000010000 */
[C---:B-1----:R-:W-:Y:S06]  /*42b0*/  HMMA.16816.F32.BF16 R108, R4.reuse, R24, R108 ;  /* 0x00000018046c723c */ /* 0x042fec000004186c */
[----:B------:R-:W1:Y:S01]  /*42c0*/  MUFU.EX2 R66, R66 ;  /* 0x0000004200427308 */ /* 0x000e620000000800 */
[----:B----4-:R-:W-:Y:S01]  /*42d0*/  FADD.FTZ R51, R62, R51 ;  /* 0x000000333e337221 */ /* 0x010fe20000010000 */
[C---:B------:R-:W-:Y:S06]  /*42e0*/  HMMA.16816.F32.BF16 R92, R4.reuse, R32, R92 ;  /* 0x00000020045c723c */ /* 0x040fec000004185c */
[----:B------:R-:W2:Y:S01]  /*42f0*/  MUFU.EX2 R65, R65 ;  /* 0x0000004100417308 */ /* 0x000ea20000000800 */
[----:B---3--:R-:W-:Y:S01]  /*4300*/  FADD.FTZ R51, R63, R51 ;  /* 0x000000333f337221 */ /* 0x008fe20000010000 */
[C---:B------:R-:W-:Y:S06]  /*4310*/  HMMA.16816.F32.BF16 R76, R4.reuse, R20, R76 ;  /* 0x00000014044c723c */ /* 0x040fec000004184c */
[----:B------:R-:W3:Y:S01]  /*4320*/  MUFU.EX2 R138, R138 ;  /* 0x0000008a008a7308 */ /* 0x000ee20000000800 */
[----:B-1----:R-:W-:Y:S01]  /*4330*/  FADD.FTZ R39, R66, R39 ;  /* 0x0000002742277221 */ /* 0x002fe20000010000 */
[C---:B------:R-:W-:Y:S06]  /*4340*/  HMMA.16816.F32.BF16 R120, R4.reuse, R10, R120 ;  /* 0x0000000a0478723c */ /* 0x040fec0000041878 */
[----:B------:R-:W1:Y:S01]  /*4350*/  MUFU.EX2 R141, R141 ;  /* 0x0000008d008d7308 */ /* 0x000e620000000800 */
[----:B--2---:R-:W-:Y:S01]  /*4360*/  FADD.FTZ R39, R65, R39 ;  /* 0x0000002741277221 */ /* 0x004fe20000010000 */
[C---:B------:R-:W-:Y:S06]  /*4370*/  HMMA.16816.F32.BF16 R104, R4.reuse, R26, R104 ;  /* 0x0000001a0468723c */ /* 0x040fec0000041868 */
[----:B------:R-:W-:Y:S01]  /*4380*/  MUFU.EX2 R145, R145 ;  /* 0x0000009100917308 */ /* 0x000fe20000000800 */
[----:B---3--:R-:W-:Y:S01]  /*4390*/  FADD.FTZ R39, R138, R39 ;  /* 0x000000278a277221 */ /* 0x008fe20000010000 */
[C---:B------:R-:W-:Y:S06]  /*43a0*/  HMMA.16816.F32.BF16 R88, R4.reuse, R34, R88 ;  /* 0x000000220458723c */ /* 0x040fec0000041858 */
[----:B------:R-:W-:Y:S01]  /*43b0*/  MUFU.EX2 R147, R147 ;  /* 0x0000009300937308 */ /* 0x000fe20000000800 */
[----:B-1----:R-:W-:Y:S01]  /*43c0*/  FADD.FTZ R39, R141, R39 ;  /* 0x000000278d277221 */ /* 0x002fe20000010000 */
[----:B------:R-:W-:Y:S06]  /*43d0*/  HMMA.16816.F32.BF16 R72, R4, R22, R72 ;  /* 0x000000160448723c */ /* 0x000fec0000041848 */
[----:B------:R-:W1:Y:S01]  /*43e0*/  MUFU.EX2 R58, R58 ;  /* 0x0000003a003a7308 */ /* 0x000e620000000800 */
[----:B------:R-:W-:-:S02]  /*43f0*/  F2FP.BF16.PACK_AB R4, R2, R36 ;  /* 0x000000240204723e */ /* 0x000fc400000010ff */
[----:B------:R-:W-:Y:S02]  /*4400*/  F2FP.BF16.PACK_AB R5, R60, R61 ;  /* 0x0000003d3c05723e */ /* 0x000fe400000010ff */
[----:B------:R-:W-:Y:S02]  /*4410*/  F2FP.BF16.PACK_AB R6, R57, R56 ;  /* 0x000000383906723e */ /* 0x000fe400000010ff */
[----:B------:R-:W-:Y:S01]  /*4420*/  F2FP.BF16.PACK_AB R7, R63, R62 ;  /* 0x0000003e3f07723e */ /* 0x000fe200000010ff */
[----:B------:R-:W2:Y:S06]  /*4430*/  MUFU.EX2 R59, R59 ;  /* 0x0000003b003b7308 */ /* 0x000eac0000000800 */
[----:B------:R-:W-:Y:S02]  /*4440*/  HMMA.16816.F32.BF16 R96, R4, R32, R96 ;  /* 0x000000200460723c */ /* 0x000fe40000041860 */
[----:B------:R-:W3:Y:S01]  /*4450*/  MUFU.EX2 R64, R64 ;  /* 0x0000004000407308 */ /* 0x000ee20000000800 */
[----:B-1----:R-:W-:-:S04]  /*4460*/  FADD.FTZ R48, R58, R48 ;  /* 0x000000303a307221 */ /* 0x002fc80000010000 */
[--C-:B------:R-:W-:Y:S01]  /*4470*/  FFMA.FTZ R32, R13, c[0x0][0x23c], -R143.reuse ;  /* 0x00008f000d207a23 */ /* 0x100fe2000001088f */
[----:B------:R-:W-:Y:S01]  /*4480*/  HMMA.16816.F32.BF16 R128, R4, R8, R128 ;  /* 0x000000080480723c */ /* 0x000fe20000041880 */
[----:B------:R-:W-:Y:S01]  /*4490*/  FFMA.FTZ R33, R12, c[0x0][0x23c], -R143 ;  /* 0x00008f000c217a23 */ /* 0x000fe2000001088f */
[----:B------:R-:W1:Y:S01]  /*44a0*/  MUFU.EX2 R170, R170 ;  /* 0x000000aa00aa7308 */ /* 0x000e620000000800 */
[----:B------:R-:W4:Y:S01]  /*44b0*/  LDSM.16.MT88.4 R12, [R190+0x7000] ;  /* 0x00700000be0c783b */ /* 0x000f220000004200 */
[----:B--2---:R-:W-:-:S04]  /*44c0*/  FADD.FTZ R48, R59, R48 ;  /* 0x000000303b307221 */ /* 0x004fc80000010000 */
[----:B------:R-:W-:Y:S02]  /*44d0*/  HMMA.16816.F32.BF16 R112, R4, R24, R112 ;  /* 0x000000180470723c */ /* 0x000fe40000041870 */
[----:B------:R-:W2:Y:S01]  /*44e0*/  MUFU.EX2 R32, R32 ;  /* 0x0000002000207308 */ /* 0x000ea20000000800 */
[----:B---3--:R-:W-:-:S05]  /*44f0*/  FADD.FTZ R48, R64, R48 ;  /* 0x0000003040307221 */ /* 0x008fca0000010000 */
[----:B------:R-:W-:Y:S01]  /*4500*/  HMMA.16816.F32.BF16 R116, R4, R10, R116 ;  /* 0x0000000a0474723c */ /* 0x000fe20000041874 */
[----:B------:R-:W3:Y:S01]  /*4510*/  LDSM.16.MT88.4 R8, [R189+0x7000] ;  /* 0x00700000bd08783b */ /* 0x000ee20000004200 */
[----:B------:R-:W5:Y:S01]  /*4520*/  MUFU.EX2 R33, R33 ;  /* 0x0000002100217308 */ /* 0x000f620000000800 */
[----:B-1----:R-:W-:-:S05]  /*4530*/  FADD.FTZ R51, R170, R51 ;  /* 0x00000033aa337221 */ /* 0x002fca0000010000 */
[----:B------:R-:W-:Y:S01]  /*4540*/  HMMA.16816.F32.BF16 R100, R4, R26, R100 ;  /* 0x0000001a0464723c */ /* 0x000fe20000041864 */
[----:B------:R-:W1:Y:S01]  /*4550*/  LDSM.16.MT88.4 R24, [R188+0x7000] ;  /* 0x00700000bc18783b */ /* 0x000e620000004200 */
[----:B------:R-:W4:Y:S01]  /*4560*/  MUFU.EX2 R173, R173 ;  /* 0x000000ad00ad7308 */ /* 0x000f220000000800 */
[----:B--2---:R-:W-:-:S05]  /*4570*/  FADD.FTZ R37, R32, R37 ;  /* 0x0000002520257221 */ /* 0x004fca0000010000 */
[----:B------:R-:W-:Y:S02]  /*4580*/  HMMA.16816.F32.BF16 R84, R4, R34, R84 ;  /* 0x000000220454723c */ /* 0x000fe40000041854 */
[----:B------:R-:W2:Y:S01]  /*4590*/  MUFU.EX2 R175, R175 ;  /* 0x000000af00af7308 */ /* 0x000ea20000000800 */
[----:B-----5:R-:W-:-:S04]  /*45a0*/  FADD.FTZ R37, R33, R37 ;  /* 0x0000002521257221 */ /* 0x020fc80000010000 */
[--C-:B------:R-:W-:Y:S01]  /*45b0*/  FFMA.FTZ R34, R176, c[0x0][0x23c], -R174.reuse ;  /* 0x00008f00b0227a23 */ /* 0x100fe200000108ae */
[----:B------:R-:W-:Y:S01]  /*45c0*/  HMMA.16816.F32.BF16 R80, R4, R20, R80 ;  /* 0x000000140450723c */ /* 0x000fe20000041850 */
[----:B------:R-:W-:Y:S01]  /*45d0*/  FFMA.FTZ R35, R177, c[0x0][0x23c], -R174 ;  /* 0x00008f00b1237a23 */ /* 0x000fe200000108ae */
[----:B------:R-:W5:Y:S01]  /*45e0*/  MUFU.EX2 R172, R172 ;  /* 0x000000ac00ac7308 */ /* 0x000f620000000800 */
[----:B----4-:R-:W-:Y:S02]  /*45f0*/  FADD.FTZ R51, R173, R51 ;  /* 0x00000033ad337221 */ /* 0x010fe40000010000 */
[----:B------:R-:W-:-:S03]  /*4600*/  FADD.FTZ R37, R145, R37 ;  /* 0x0000002591257221 */ /* 0x000fc60000010000 */
[----:B------:R-:W-:Y:S01]  /*4610*/  HMMA.16816.F32.BF16 R68, R4, R22, R68 ;  /* 0x000000160444723c */ /* 0x000fe20000041844 */
[----:B------:R-:W4:Y:S01]  /*4620*/  LDSM.16.MT88.4 R20, [R192+0x7800] ;  /* 0x00780000c014783b */ /* 0x000f220000004200 */
[----:B------:R-:W1:Y:S01]  /*4630*/  MUFU.EX2 R34, R34 ;  /* 0x0000002200227308 */ /* 0x000e620000000800 */
[----:B--2---:R-:W-:Y:S02]  /*4640*/  FADD.FTZ R51, R175, R51 ;  /* 0x00000033af337221 */ /* 0x004fe40000010000 */
[----:B------:R-:W-:Y:S02]  /*4650*/  FADD.FTZ R37, R147, R37 ;  /* 0x0000002593257221 */ /* 0x000fe40000010000 */
[----:B------:R-:W-:Y:S02]  /*4660*/  F2FP.BF16.PACK_AB R4, R65, R66 ;  /* 0x000000424104723e */ /* 0x000fe400000010ff */
[----:B------:R-:W-:Y:S01]  /*4670*/  F2FP.BF16.PACK_AB R5, R33, R32 ;  /* 0x000000202105723e */ /* 0x000fe200000010ff */
[----:B------:R-:W2:Y:S01]  /*4680*/  MUFU.EX2 R168, R168 ;  /* 0x000000a800a87308 */ /* 0x000ea20000000800 */
[----:B------:R-:W-:Y:S01]  /*4690*/  F2FP.BF16.PACK_AB R6, R141, R138 ;  /* 0x0000008a8d06723e */ /* 0x000fe200000010ff */
[----:B-----5:R-:W-:Y:S01]  /*46a0*/  FADD.FTZ R51, R172, R51 ;  /* 0x00000033ac337221 */ /* 0x020fe20000010000 */
[----:B------:R-:W-:-:S05]  /*46b0*/  F2FP.BF16.PACK_AB R7, R147, R145 ;  /* 0x000000919307723e */ /* 0x000fca00000010ff */
[----:B------:R-:W5:Y:S01]  /*46c0*/  MUFU.EX2 R166, R166 ;  /* 0x000000a600a67308 */ /* 0x000f620000000800 */
[----:B-1----:R-:W-:Y:S01]  /*46d0*/  FADD.FTZ R48, R34, R48 ;  /* 0x0000003022307221 */ /* 0x002fe20000010000 */
[C---:B------:R-:W-:Y:S06]  /*46e0*/  HMMA.16816.F32.BF16 R124, R4.reuse, R16, R124 ;  /* 0x00000010047c723c */ /* 0x040fec000004187c */
[----:B------:R-:W1:Y:S01]  /*46f0*/  MUFU.EX2 R151, R151 ;  /* 0x0000009700977308 */ /* 0x000e620000000800 */
[----:B--2---:R-:W-:Y:S01]  /*4700*/  FADD.FTZ R39, R168, R39 ;  /* 0x00000027a8277221 */ /* 0x004fe20000010000 */
[C---:B------:R-:W-:Y:S06]  /*4710*/  HMMA.16816.F32.BF16 R108, R4.reuse, R12, R108 ;  /* 0x0000000c046c723c */ /* 0x040fec000004186c */
[----:B------:R-:W-:Y:S01]  /*4720*/  MUFU.EX2 R228, R228 ;  /* 0x000000e400e47308 */ /* 0x000fe20000000800 */
[----:B-----5:R-:W-:Y:S01]  /*4730*/  FADD.FTZ R39, R166, R39 ;  /* 0x00000027a6277221 */ /* 0x020fe20000010000 */
[C---:B---3--:R-:W-:Y:S06]  /*4740*/  HMMA.16816.F32.BF16 R92, R4.reuse, R8, R92 ;  /* 0x00000008045c723c */ /* 0x048fec000004185c */
[----:B------:R-:W2:Y:S01]  /*4750*/  MUFU.EX2 R148, R148 ;  /* 0x0000009400947308 */ /* 0x000ea20000000800 */
[----:B-1----:R-:W-:Y:S01]  /*4760*/  FADD.FTZ R39, R151, R39 ;  /* 0x0000002797277221 */ /* 0x002fe20000010000 */
[C---:B------:R-:W-:Y:S06]  /*4770*/  HMMA.16816.F32.BF16 R76, R4.reuse, R24, R76 ;  /* 0x00000018044c723c */ /* 0x040fec000004184c */
[----:B------:R-:W1:Y:S02]  /*4780*/  MUFU.EX2 R146, R146 ;  /* 0x0000009200927308 */ /* 0x000e640000000800 */
[C---:B------:R-:W-:Y:S06]  /*4790*/  HMMA.16816.F32.BF16 R120, R4.reuse, R18, R120 ;  /* 0x000000120478723c */ /* 0x040fec0000041878 */
[----:B------:R-:W3:Y:S01]  /*47a0*/  MUFU.EX2 R144, R144 ;  /* 0x0000009000907308 */ /* 0x000ee20000000800 */
[----:B--2---:R-:W-:Y:S01]  /*47b0*/  FADD.FTZ R37, R148, R37 ;  /* 0x0000002594257221 */ /* 0x004fe20000010000 */
[C---:B------:R-:W-:Y:S06]  /*47c0*/  HMMA.16816.F32.BF16 R104, R4.reuse, R14, R104 ;  /* 0x0000000e0468723c */ /* 0x040fec0000041868 */
[----:B------:R-:W-:Y:S01]  /*47d0*/  MUFU.EX2 R227, R227 ;  /* 0x000000e300e37308 */ /* 0x000fe20000000800 */
[----:B-1----:R-:W-:Y:S01]  /*47e0*/  FADD.FTZ R37, R146, R37 ;  /* 0x0000002592257221 */ /* 0x002fe20000010000 */
[C---:B------:R-:W-:Y:S06]  /*47f0*/  HMMA.16816.F32.BF16 R88, R4.reuse, R10, R88 ;  /* 0x0000000a0458723c */ /* 0x040fec0000041858 */
[----:B------:R-:W1:Y:S01]  /*4800*/  MUFU.EX2 R35, R35 ;  /* 0x0000002300237308 */ /* 0x000e620000000800 */
[----:B---3--:R-:W-:Y:S01]  /*4810*/  FADD.FTZ R37, R144, R37 ;  /* 0x0000002590257221 */ /* 0x008fe20000010000 */
[----:B------:R-:W-:Y:S06]  /*4820*/  HMMA.16816.F32.BF16 R72, R4, R26, R72 ;  /* 0x0000001a0448723c */ /* 0x000fec0000041848 */
[----:B------:R-:W2:Y:S01]  /*4830*/  MUFU.EX2 R167, R167 ;  /* 0x000000a700a77308 */ /* 0x000ea20000000800 */
[----:B------:R-:W-:-:S02]  /*4840*/  F2FP.BF16.PACK_AB R4, R59, R58 ;  /* 0x0000003a3b04723e */ /* 0x000fc400000010ff */
[----:B------:R-:W-:Y:S02]  /*4850*/  F2FP.BF16.PACK_AB R5, R173, R170 ;  /* 0x000000aaad05723e */ /* 0x000fe400000010ff */
[----:B------:R-:W-:Y:S02]  /*4860*/  F2FP.BF16.PACK_AB R6, R34, R64 ;  /* 0x000000402206723e */ /* 0x000fe400000010ff */
[----:B------:R-:W-:Y:S01]  /*4870*/  F2FP.BF16.PACK_AB R7, R172, R175 ;  /* 0x000000afac07723e */ /* 0x000fe200000010ff */
[----:B------:R-:W3:Y:S01]  /*4880*/  MUFU.EX2 R169, R169 ;  /* 0x000000a900a97308 */ /* 0x000ee20000000800 */
[----:B-1----:R-:W-:-:S05]  /*4890*/  FADD.FTZ R48, R35, R48 ;  /* 0x0000003023307221 */ /* 0x002fca0000010000 */
[----:B------:R-:W-:Y:S02]  /*48a0*/  HMMA.16816.F32.BF16 R128, R4, R16, R128 ;  /* 0x000000100480723c */ /* 0x000fe40000041880 */
[----:B------:R-:W-:Y:S01]  /*48b0*/  MUFU.EX2 R230, R230 ;  /* 0x000000e600e67308 */ /* 0x000fe20000000800 */
[----:B--2---:R-:W-:-:S05]  /*48c0*/  FADD.FTZ R48, R167, R48 ;  /* 0x00000030a7307221 */ /* 0x004fca0000010000 */
[----:B------:R-:W-:Y:S01]  /*48d0*/  HMMA.16816.F32.BF16 R116, R4, R18, R116 ;  /* 0x000000120474723c */ /* 0x000fe20000041874 */
[----:B------:R-:W1:Y:S01]  /*48e0*/  LDSM.16.MT88.4 R16, [R190+0x7800] ;  /* 0x00780000be10783b */ /* 0x000e620000004200 */
[----:B------:R-:W-:Y:S01]  /*48f0*/  MUFU.EX2 R229, R229 ;  /* 0x000000e500e57308 */ /* 0x000fe20000000800 */
[----:B---3--:R-:W-:-:S05]  /*4900*/  FADD.FTZ R48, R169, R48 ;  /* 0x00000030a9307221 */ /* 0x008fca0000010000 */
[C---:B------:R-:W-:Y:S08]  /*4910*/  HMMA.16816.F32.BF16 R112, R4.reuse, R12, R112 ;  /* 0x0000000c0470723c */ /* 0x040ff00000041870 */
[C---:B------:R-:W-:Y:S01]  /*4920*/  HMMA.16816.F32.BF16 R100, R4.reuse, R14, R100 ;  /* 0x0000000e0464723c */ /* 0x040fe20000041864 */
[----:B------:R-:W2:Y:S07]  /*4930*/  LDSM.16.MT88.4 R12, [R189+0x7800] ;  /* 0x00780000bd0c783b */ /* 0x000eae0000004200 */
[C---:B------:R-:W-:Y:S08]  /*4940*/  HMMA.16816.F32.BF16 R96, R4.reuse, R8, R96 ;  /* 0x000000080460723c */ /* 0x040ff00000041860 */
[C---:B------:R-:W-:Y:S01]  /*4950*/  HMMA.16816.F32.BF16 R84, R4.reuse, R10, R84 ;  /* 0x0000000a0454723c */ /* 0x040fe20000041854 */
[----:B------:R-:W3:Y:S07]  /*4960*/  LDSM.16.MT88.4 R8, [R188+0x7800] ;  /* 0x00780000bc08783b */ /* 0x000eee0000004200 */
[C---:B------:R-:W-:Y:S07]  /*4970*/  HMMA.16816.F32.BF16 R80, R4.reuse, R24, R80 ;  /* 0x000000180450723c */ /* 0x040fee0000041850 */
[--C-:B------:R-:W-:Y:S01]  /*4980*/  FFMA.FTZ R24, R140, c[0x0][0x23c], -R132.reuse ;  /* 0x00008f008c187a23 */ /* 0x100fe20000010884 */
[----:B------:R-:W-:Y:S01]  /*4990*/  HMMA.16816.F32.BF16 R68, R4, R26, R68 ;  /* 0x0000001a0444723c */ /* 0x000fe20000041844 */
[----:B------:R-:W-:-:S04]  /*49a0*/  FFMA.FTZ R25, R139, c[0x0][0x23c], -R132 ;  /* 0x00008f008b197a23 */ /* 0x000fc80000010884 */
[----:B------:R-:W5:Y:S02]  /*49b0*/  MUFU.EX2 R24, R24 ;  /* 0x0000001800187308 */ /* 0x000f640000000800 */
[----:B------:R-:W-:Y:S01]  /*49c0*/  FFMA.FTZ R26, R137, c[0x0][0x23c], -R132 ;  /* 0x00008f00891a7a23 */ /* 0x000fe20000010884 */
[----:B------:R-:W-:Y:S02]  /*49d0*/  F2FP.BF16.PACK_AB R4, R166, R168 ;  /* 0x000000a8a604723e */ /* 0x000fe400000010ff */
[----:B------:R-:W-:Y:S02]  /*49e0*/  F2FP.BF16.PACK_AB R5, R146, R148 ;  /* 0x000000949205723e */ /* 0x000fe400000010ff */
[C---:B------:R-:W-:Y:S01]  /*49f0*/  F2FP.BF16.PACK_AB R6, R228.reuse, R151 ;  /* 0x00000097e406723e */ /* 0x040fe200000010ff */
[----:B------:R-:W1:Y:S01]  /*4a00*/  MUFU.EX2 R25, R25 ;  /* 0x0000001900197308 */ /* 0x000e620000000800 */
[----:B------:R-:W-:Y:S01]  /*4a10*/  F2FP.BF16.PACK_AB R7, R227, R144 ;  /* 0x00000090e307723e */ /* 0x000fe200000010ff */
[----:B------:R-:W-:-:S02]  /*4a20*/  FADD.FTZ R228, R228, R39 ;  /* 0x00000027e4e47221 */ /* 0x000fc40000010000 */
[----:B------:R-:W-:-:S04]  /*4a30*/  FADD.FTZ R227, R227, R37 ;  /* 0x00000025e3e37221 */ /* 0x000fc80000010000 */
[----:B------:R-:W2:Y:S01]  /*4a40*/  MUFU.EX2 R26, R26 ;  /* 0x0000001a001a7308 */ /* 0x000ea20000000800 */
[----:B-----5:R-:W-:Y:S01]  /*4a50*/  FADD.FTZ R51, R24, R51 ;  /* 0x0000003318337221 */ /* 0x020fe20000010000 */
[----:B----4-:R-:W-:Y:S03]  /*4a60*/  HMMA.16816.F32.BF16 R124, R4, R20, R124 ;  /* 0x00000014047c723c */ /* 0x010fe6000004187c */
[----:B-1----:R-:W-:-:S05]  /*4a70*/  FADD.FTZ R51, R25, R51 ;  /* 0x0000003319337221 */ /* 0x002fca0000010000 */
[----:B------:R-:W-:Y:S01]  /*4a80*/  HMMA.16816.F32.BF16 R120, R4, R22, R120 ;  /* 0x000000160478723c */ /* 0x000fe20000041878 */
[----:B--2---:R-:W-:-:S07]  /*4a90*/  FADD.FTZ R51, R26, R51 ;  /* 0x000000331a337221 */ /* 0x004fce0000010000 */
[C---:B------:R-:W-:Y:S08]  /*4aa0*/  HMMA.16816.F32.BF16 R108, R4.reuse, R16, R108 ;  /* 0x00000010046c723c */ /* 0x040ff0000004186c */
[C---:B------:R-:W-:Y:S08]  /*4ab0*/  HMMA.16816.F32.BF16 R104, R4.reuse, R18, R104 ;  /* 0x000000120468723c */ /* 0x040ff00000041868 */
[C---:B------:R-:W-:Y:S08]  /*4ac0*/  HMMA.16816.F32.BF16 R92, R4.reuse, R12, R92 ;  /* 0x0000000c045c723c */ /* 0x040ff0000004185c */
[C---:B------:R-:W-:Y:S08]  /*4ad0*/  HMMA.16816.F32.BF16 R88, R4.reuse, R14, R88 ;  /* 0x0000000e0458723c */ /* 0x040ff00000041858 */
[C---:B---3--:R-:W-:Y:S08]  /*4ae0*/  HMMA.16816.F32.BF16 R76, R4.reuse, R8, R76 ;  /* 0x00000008044c723c */ /* 0x048ff0000004184c */
[----:B------:R-:W-:Y:S07]  /*4af0*/  HMMA.16816.F32.BF16 R72, R4, R10, R72 ;  /* 0x0000000a0448723c */ /* 0x000fee0000041848 */
[----:B------:R-:W-:-:S02]  /*4b00*/  F2FP.BF16.PACK_AB R4, R167, R35 ;  /* 0x00000023a704723e */ /* 0x000fc400000010ff */
[----:B------:R-:W-:Y:S02]  /*4b10*/  F2FP.BF16.PACK_AB R5, R25, R24 ;  /* 0x000000181905723e */ /* 0x000fe400000010ff */
[C---:B------:R-:W-:Y:S01]  /*4b20*/  F2FP.BF16.PACK_AB R6, R230.reuse, R169 ;  /* 0x000000a9e606723e */ /* 0x040fe200000010ff */
[----:B------:R-:W-:Y:S01]  /*4b30*/  FADD.FTZ R230, R230, R48 ;  /* 0x00000030e6e67221 */ /* 0x000fe20000010000 */
[C---:B------:R-:W-:Y:S01]  /*4b40*/  F2FP.BF16.PACK_AB R7, R229.reuse, R26 ;  /* 0x0000001ae507723e */ /* 0x040fe200000010ff */
[----:B------:R-:W-:-:S06]  /*4b50*/  FADD.FTZ R229, R229, R51 ;  /* 0x00000033e5e57221 */ /* 0x000fcc0000010000 */
        /* <DEDUP_REMOVED lines=13> */
[----:B------:R-:W-:Y:S02]  /*4c30*/  IMAD R2, R200, R0, RZ ;  /* 0x00000000c8027224 */ /* 0x000fe400078e02ff */
[----:B------:R-:W-:-:S04]  /*4c40*/  IMAD.WIDE.U32 R6, R0, R201, R158 ;  /* 0x000000c900067225 */ /* 0x000fc800078e009e */
[----:B------:R-:W-:Y:S01]  /*4c50*/  IMAD R4, R4, R201, R2 ;  /* 0x000000c904047224 */ /* 0x000fe200078e0202 */
[----:B------:R-:W-:Y:S01]  /*4c60*/  BAR.SYNC.DEFER_BLOCKING 0x0 ;  /* 0x0000000000007b1d */ /* 0x000fe20000010000 */
[----:B------:R-:W-:Y:S01]  /*4c70*/  IMAD.SHL.U32 R3, R156, 0x20, RZ ;  /* 0x000000209c037824 */ /* 0x000fe200078e00ff */
[----:B------:R-:W-:Y:S01]  /*4c80*/  LEA R8, P1, R6, c[0x0][0x170], 0x1 ;  /* 0x00005c0006087a11 */ /* 0x000fe200078208ff */
[----:B------:R-:W-:Y:S01]  /*4c90*/  IMAD.IADD R4, R7, 0x1, R4 ;  /* 0x0000000107047824 */ /* 0x000fe200078e0204 */
[----:B------:R-:W-:Y:S02]  /*4ca0*/  SHF.L.U64.HI R2, R156, 0x5, R157 ;  /* 0x000000059c027819 */ /* 0x000fe4000001029d */
[----:B------:R-:W-:Y:S02]  /*4cb0*/  IADD3 R10, P0, R3, R8, RZ ;  /* 0x00000008030a7210 */ /* 0x000fe40007f1e0ff */
[----:B------:R-:W-:Y:S02]  /*4cc0*/  LEA.HI.X R9, R6, c[0x0][0x174], R4, 0x1, P1 ;  /* 0x00005d0006097a11 */ /* 0x000fe400008f0c04 */
[----:B------:R-:W-:-:S03]  /*4cd0*/  IADD3 R6, P1, R10, R3, RZ ;  /* 0x000000030a067210 */ /* 0x000fc60007f3e0ff */
[----:B------:R-:W-:Y:S01]  /*4ce0*/  IMAD.X R11, R2, 0x1, R9, P0 ;  /* 0x00000001020b7824 */ /* 0x000fe200000e0609 */
[----:B------:R-:W-:-:S03]  /*4cf0*/  IADD3 R4, P0, R6, R3, RZ ;  /* 0x0000000306047210 */ /* 0x000fc60007f1e0ff */
[----:B------:R-:W-:-:S04]  /*4d00*/  IMAD.X R7, R11, 0x1, R2, P1 ;  /* 0x000000010b077824 */ /* 0x000fc800008e0602 */
[----:B------:R-:W-:Y:S01]  /*4d10*/  IMAD.X R5, R7, 0x1, R2, P0 ;  /* 0x0000000107057824 */ /* 0x000fe200000e0602 */
[----:B------:R-:W-:Y:S01]  /*4d20*/  @!PT LDS RZ, [RZ] ;  /* 0x00000000fffff984 */ /* 0x000fe20000000800 */
[----:B------:R-:W-:Y:S01]  /*4d30*/  @!PT LDS RZ, [RZ] ;  /* 0x00000000fffff984 */ /* 0x000fe20000000800 */
[----:B------:R-:W-:Y:S01]  /*4d40*/  @!PT LDS RZ, [RZ] ;  /* 0x00000000fffff984 */ /* 0x000fe20000000800 */
[----:B------:R1:W-:Y:S04]  /*4d50*/  LDGSTS.E.BYPASS.LTC128B.128 [R210+0x6000], [R8.64] ;  /* 0x0600000008d27fae */ /* 0x0003e8000b901d44 */
[----:B------:R1:W-:Y:S04]  /*4d60*/  LDGSTS.E.BYPASS.LTC128B.128 [R210+0x6800], [R10.64] ;  /* 0x068000000ad27fae */ /* 0x0003e8000b901d44 */
[----:B------:R2:W-:Y:S04]  /*4d70*/  LDGSTS.E.BYPASS.LTC128B.128 [R210+0x7000], [R6.64] ;  /* 0x0700000006d27fae */ /* 0x0005e8000b901d44 */
[----:B------:R2:W-:Y:S04]  /*4d80*/  LDGSTS.E.BYPASS.LTC128B.128 [R210+0x7800], [R4.64] ;  /* 0x0780000004d27fae */ /* 0x0005e8000b901d44 */
[----:B------:R-:W-:Y:S04]  /*4d90*/  LDSM.16.M88.4 R20, [R197+0x4000] ;  /* 0x00400000c514783b */ /* 0x000fe80000000200 */
[----:B------:R-:W2:Y:S04]  /*4da0*/  LDSM.16.M88.4 R56, [R198+0x2000] ;  /* 0x00200000c638783b */ /* 0x000ea80000000200 */
[----:B------:R-:W3:Y:S04]  /*4db0*/  LDSM.16.M88.4 R60, [R198] ;  /* 0x00000000c63c783b */ /* 0x000ee80000000200 */
[----:B------:R-:W-:Y:S04]  /*4dc0*/  LDSM.16.M88.4 R24, [R191+0x4000] ;  /* 0x00400000bf18783b */ /* 0x000fe80000000200 */
[----:B------:R-:W4:Y:S04]  /*4dd0*/  LDSM.16.M88.4 R48, [R196+0x2000] ;  /* 0x00200000c430783b */ /* 0x000f280000000200 */
[----:B------:R-:W5:Y:S04]  /*4de0*/  LDSM.16.M88.4 R52, [R196] ;  /* 0x00000000c434783b */ /* 0x000f680000000200 */
[----:B------:R-:W-:Y:S04]  /*4df0*/  LDSM.16.M88.4 R148, [R194] ;  /* 0x00000000c294783b */ /* 0x000fe80000000200 */
[----:B------:R-:W4:Y:S04]  /*4e00*/  LDSM.16.M88.4 R28, [R195+0x2000] ;  /* 0x00200000c31c783b */ /* 0x000f280000000200 */
[----:B------:R-:W5:Y:S04]  /*4e10*/  LDSM.16.M88.4 R32, [R195] ;  /* 0x00000000c320783b */ /* 0x000f680000000200 */
[----:B------:R-:W-:Y:S04]  /*4e20*/  LDSM.16.M88.4 R144, [R184] ;  /* 0x00000000b890783b */ /* 0x000fe80000000200 */
[----:B------:R-:W5:Y:S01]  /*4e30*/  LDSM.16.M88.4 R12, [R193+0x2000] ;  /* 0x00200000c10c783b */ /* 0x000f620000000200 */
[-C--:B--2---:R-:W-:Y:S03]  /*4e40*/  HMMA.16816.F32.BF16 R4, R56, R20.reuse, RZ ;  /* 0x000000143804723c */ /* 0x084fe600000418ff */
[----:B------:R-:W2:Y:S04]  /*4e50*/  LDSM.16.M88.4 R140, [R197+0x4800] ;  /* 0x00480000c58c783b */ /* 0x000ea80000000200 */
[----:B------:R-:W2:Y:S01]  /*4e60*/  LDSM.16.M88.4 R16, [R193] ;  /* 0x00000000c110783b */ /* 0x000ea20000000200 */
[C---:B---3--:R-:W-:Y:S03]  /*4e70*/  HMMA.16816.F32.BF16 R64, R60.reuse, R20, RZ ;  /* 0x000000143c40723c */ /* 0x048fe600000418ff */
[----:B------:R-:W3:Y:S04]  /*4e80*/  LDSM.16.M88.4 R44, [R191+0x4800] ;  /* 0x00480000bf2c783b */ /* 0x000ee80000000200 */
[----:B------:R-:W0:Y:S01]  /*4e90*/  LDGDEPBAR ;  /* 0x00000000000079af */ /* 0x000e220000000000 */
[----:B-1----:R-:W-:Y:S08]  /*4ea0*/  HMMA.16816.F32.BF16 R8, R60, R22, RZ ;  /* 0x000000163c08723c */ /* 0x002ff000000418ff */
[-C--:B----4-:R-:W-:Y:S08]  /*4eb0*/  HMMA.16816.F32.BF16 R4, R48, R24.reuse, R4 ;  /* 0x000000183004723c */ /* 0x090ff00000041804 */
[----:B-----5:R-:W-:Y:S08]  /*4ec0*/  HMMA.16816.F32.BF16 R64, R52, R24, R64 ;  /* 0x000000183440723c */ /* 0x020ff00000041840 */
[----:B------:R-:W-:Y:S08]  /*4ed0*/  HMMA.16816.F32.BF16 R20, R56, R22, RZ ;  /* 0x000000163814723c */ /* 0x000ff000000418ff */
[----:B------:R-:W-:Y:S08]  /*4ee0*/  HMMA.16816.F32.BF16 R4, R28, R148, R4 ;  /* 0x000000941c04723c */ /* 0x000ff00000041804 */
[----:B------:R-:W-:Y:S08]  /*4ef0*/  HMMA.16816.F32.BF16 R8, R52, R26, R8 ;  /* 0x0000001a3408723c */ /* 0x000ff00000041808 */
[----:B------:R-:W-:Y:S08]  /*4f00*/  HMMA.16816.F32.BF16 R64, R32, R148, R64 ;  /* 0x000000942040723c */ /* 0x000ff00000041840 */
[----:B------:R-:W-:Y:S01]  /*4f10*/  HMMA.16816.F32.BF16 R20, R48, R26, R20 ;  /* 0x0000001a3014723c */ /* 0x000fe20000041814 */
[----:B------:R-:W1:Y:S07]  /*4f20*/  LDSM.16.M88.4 R24, [R187] ;  /* 0x00000000bb18783b */ /* 0x000e6e0000000200 */
[----:B------:R-:W-:Y:S08]  /*4f30*/  HMMA.16816.F32.BF16 R4, R12, R144, R4 ;  /* 0x000000900c04723c */ /* 0x000ff00000041804 */
[----:B--2---:R-:W-:Y:S08]  /*4f40*/  HMMA.16816.F32.BF16 R40, R60, R140, RZ ;  /* 0x0000008c3c28723c */ /* 0x004ff000000418ff */
[----:B------:R-:W-:Y:S08]  /*4f50*/  HMMA.16816.F32.BF16 R8, R32, R150, R8 ;  /* 0x000000962008723c */ /* 0x000ff00000041808 */
[----:B------:R-:W-:Y:S01]  /*4f60*/  HMMA.16816.F32.BF16 R64, R16, R144, R64 ;  /* 0x000000901040723c */ /* 0x000fe20000041840 */
[----:B------:R-:W-:-:S02]  /*4f70*/  FMUL.FTZ R4, R4, c[0x0][0x2ec] ;  /* 0x0000bb0004047a20 */ /* 0x000fc40000410000 */
[----:B------:R-:W-:Y:S02]  /*4f80*/  FMUL.FTZ R5, R5, c[0x0][0x2ec] ;  /* 0x0000bb0005057a20 */ /* 0x000fe40000410000 */
[----:B------:R-:W-:Y:S01]  /*4f90*/  FMUL.FTZ R6, R6, c[0x0][0x2ec] ;  /* 0x0000bb0006067a20 */ /* 0x000fe20000410000 */
[----:B------:R-:W-:Y:S01]  /*4fa0*/  MUFU.TANH R149, R4 ;  /* 0x0000000400957308 */ /* 0x000fe20000002400 */
[----:B------:R-:W-:Y:S01]  /*4fb0*/  FMUL.FTZ R7, R7, c[0x0][0x2ec] ;  /* 0x0000bb0007077a20 */ /* 0x000fe20000410000 */
[----:B------:R-:W-:Y:S06]  /*4fc0*/  HMMA.16816.F32.BF16 R20, R28, R150, R20 ;  /* 0x000000961c14723c */ /* 0x000fec0000041814 */
[----:B------:R-:W-:Y:S02]  /*4fd0*/  MUFU.TANH R148, R5 ;  /* 0x0000000500947308 */ /* 0x000fe40000002400 */
[----:B---3--:R-:W-:Y:S06]  /*4fe0*/  HMMA.16816.F32.BF16 R40, R52, R44, R40 ;  /* 0x0000002c3428723c */ /* 0x008fec0000041828 */
[----:B------:R-:W-:Y:S02]  /*4ff0*/  MUFU.TANH R150, R6 ;  /* 0x0000000600967308 */ /* 0x000fe40000002400 */
[----:B------:R-:W-:Y:S01]  /*5000*/  HMMA.16816.F32.BF16 R8, R16, R146, R8 ;  /* 0x000000921008723c */ /* 0x000fe20000041808 */
[----:B------:R-:W-:-:S02]  /*5010*/  FMUL.FTZ R64, R64, c[0x0][0x2ec] ;  /* 0x0000bb0040407a20 */ /* 0x000fc40000410000 */
[----:B------:R-:W-:Y:S02]  /*5020*/  FMUL.FTZ R65, R65, c[0x0][0x2ec] ;  /* 0x0000bb0041417a20 */ /* 0x000fe40000410000 */
[----:B------:R-:W-:Y:S01]  /*5030*/  FMUL.FTZ R66, R66, c[0x0][0x2ec] ;  /* 0x0000bb0042427a20 */ /* 0x000fe20000410000 */
[----:B------:R2:W-:Y:S01]  /*5040*/  MUFU.TANH R151, R7 ;  /* 0x0000000700977308 */ /* 0x0005e20000002400 */
[----:B------:R-:W-:Y:S01]  /*5050*/  FMUL.FTZ R67, R67, c[0x0][0x2ec] ;  /* 0x0000bb0043437a20 */ /* 0x000fe20000410000 */
[----:B------:R-:W-:Y:S06]  /*5060*/  HMMA.16816.F32.BF16 R36, R56, R140, RZ ;  /* 0x0000008c3824723c */ /* 0x000fec00000418ff */
[----:B------:R-:W-:Y:S02]  /*5070*/  MUFU.TANH R132, R64 ;  /* 0x0000004000847308 */ /* 0x000fe40000002400 */
[----:B------:R-:W-:Y:S01]  /*5080*/  HMMA.16816.F32.BF16 R20, R12, R146, R20 ;  /* 0x000000920c14723c */ /* 0x000fe20000041814 */
[----:B--2---:R-:W2:Y:S05]  /*5090*/  LDSM.16.M88.4 R4, [R197+0x5000] ;  /* 0x00500000c504783b */ /* 0x004eaa0000000200 */
[----:B------:R-:W-:Y:S02]  /*50a0*/  MUFU.TANH R137, R65 ;  /* 0x0000004100897308 */ /* 0x000fe40000002400 */
[----:B------:R-:W-:Y:S01]  /*50b0*/  HMMA.16816.F32.BF16 R144, R60, R142, RZ ;  /* 0x0000008e3c90723c */ /* 0x000fe200000418ff */
[----:B------:R-:W-:-:S02]  /*50c0*/  FMUL.FTZ R8, R8, c[0x0][0x2ec] ;  /* 0x0000bb0008087a20 */ /* 0x000fc40000410000 */
[----:B------:R-:W-:Y:S02]  /*50d0*/  FMUL.FTZ R9, R9, c[0x0][0x2ec] ;  /* 0x0000bb0009097a20 */ /* 0x000fe40000410000 */
[----:B------:R-:W-:Y:S01]  /*50e0*/  FMUL.FTZ R10, R10, c[0x0][0x2ec] ;  /* 0x0000bb000a0a7a20 */ /* 0x000fe20000410000 */
[----:B------:R-:W-:Y:S02]  /*50f0*/  MUFU.TANH R139, R66 ;  /* 0x00000042008b7308 */ /* 0x000fe40000002400 */
[----:B------:R-:W-:Y:S01]  /*5100*/  HMMA.16816.F32.BF16 R140, R56, R142, RZ ;  /* 0x0000008e388c723c */ /* 0x000fe200000418ff */
[----:B------:R-:W-:-:S05]  /*5110*/  FMUL.FTZ R11, R11, c[0x0][0x2ec] ;  /* 0x0000bb000b0b7a20 */ /* 0x000fca0000410000 */
[----:B------:R3:W4:Y:S02]  /*5120*/  MUFU.TANH R138, R67 ;  /* 0x00000043008a7308 */ /* 0x0007240000002400 */
[----:B-1----:R-:W-:Y:S01]  /*5130*/  HMMA.16816.F32.BF16 R40, R32, R24, R40 ;  /* 0x000000182028723c */ /* 0x002fe20000041828 */
[----:B------:R-:W-:Y:S02]  /*5140*/  FMUL.FTZ R20, R20, c[0x0][0x2ec] ;  /* 0x0000bb0014147a20 */ /* 0x000fe40000410000 */
[----:B------:R-:W-:Y:S02]  /*5150*/  FMUL.FTZ R21, R21, c[0x0][0x2ec] ;  /* 0x0000bb0015157a20 */ /* 0x000fe40000410000 */
[----:B------:R-:W-:Y:S01]  /*5160*/  FMUL.FTZ R22, R22, c[0x0][0x2ec] ;  /* 0x0000bb0016167a20 */ /* 0x000fe20000410000 */
[----:B------:R-:W-:Y:S02]  /*5170*/  MUFU.TANH R167, R8 ;  /* 0x0000000800a77308 */ /* 0x000fe40000002400 */
[----:B------:R-:W-:Y:S01]  /*5180*/  HMMA.16816.F32.BF16 R36, R48, R44, R36 ;  /* 0x0000002c3024723c */ /* 0x000fe20000041824 */
[----:B------:R-:W-:Y:S01]  /*5190*/  FMUL.FTZ R23, R23, c[0x0][0x2ec] ;  /* 0x0000bb0017177a20 */ /* 0x000fe20000410000 */
[----:B---3--:R-:W1:Y:S04]  /*51a0*/  LDSM.16.M88.4 R64, [R184+0x800] ;  /* 0x00080000b840783b */ /* 0x008e680000000200 */
[----:B------:R-:W-:Y:S02]  /*51b0*/  MUFU.TANH R166, R9 ;  /* 0x0000000900a67308 */ /* 0x000fe40000002400 */
[-C--:B------:R-:W-:Y:S06]  /*51c0*/  HMMA.16816.F32.BF16 R144, R52, R46.reuse, R144 ;  /* 0x0000002e3490723c */ /* 0x080fec0000041890 */
[----:B------:R-:W3:Y:S02]  /*51d0*/  MUFU.TANH R169, R10 ;  /* 0x0000000a00a97308 */ /* 0x000ee40000002400 */
[----:B------:R-:W-:Y:S06]  /*51e0*/  HMMA.16816.F32.BF16 R140, R48, R46, R140 ;  /* 0x0000002e308c723c */ /* 0x000fec000004188c */
[----:B------:R5:W-:Y:S02]  /*51f0*/  MUFU.TANH R168, R11 ;  /* 0x0000000b00a87308 */ /* 0x000be40000002400 */
[----:B--2---:R-:W-:Y:S06]  /*5200*/  HMMA.16816.F32.BF16 R44, R60, R4, RZ ;  /* 0x000000043c2c723c */ /* 0x004fec00000418ff */
[----:B------:R-:W2:Y:S02]  /*5210*/  MUFU.TANH R170, R20 ;  /* 0x0000001400aa7308 */ /* 0x000ea40000002400 */
[C---:B------:R-:W-:Y:S01]  /*5220*/  HMMA.16816.F32.BF16 R36, R28.reuse, R24, R36 ;  /* 0x000000181c24723c */ /* 0x040fe20000041824 */
[----:B-----5:R-:W5:Y:S05]  /*5230*/  LDSM.16.M88.4 R8, [R191+0x5000] ;  /* 0x00500000bf08783b */ /* 0x020f6a0000000200 */
[----:B------:R-:W-:Y:S02]  /*5240*/  MUFU.TANH R171, R21 ;  /* 0x0000001500ab7308 */ /* 0x000fe40000002400 */
[----:B------:R-:W-:Y:S06]  /*5250*/  HMMA.16816.F32.BF16 R140, R28, R26, R140 ;  /* 0x0000001a1c8c723c */ /* 0x000fec000004188c */
[----:B------:R-:W2:Y:S02]  /*5260*/  MUFU.TANH R173, R22 ;  /* 0x0000001600ad7308 */ /* 0x000ea40000002400 */
[----:B-1----:R-:W-:Y:S06]  /*5270*/  HMMA.16816.F32.BF16 R40, R16, R64, R40 ;  /* 0x000000401028723c */ /* 0x002fec0000041828 */
[----:B------:R1:W1:Y:S02]  /*5280*/  MUFU.TANH R172, R23 ;  /* 0x0000001700ac7308 */ /* 0x0002640000002400 */
[----:B------:R-:W-:Y:S08]  /*5290*/  HMMA.16816.F32.BF16 R144, R32, R26, R144 ;  /* 0x0000001a2090723c */ /* 0x000ff00000041890 */
[----:B------:R-:W-:Y:S01]  /*52a0*/  HMMA.16816.F32.BF16 R24, R56, R4, RZ ;  /* 0x000000043818723c */ /* 0x000fe200000418ff */
[----:B-1----:R-:W1:Y:S07]  /*52b0*/  LDSM.16.M88.4 R20, [R186] ;  /* 0x00000000ba14783b */ /* 0x002e6e0000000200 */
[----:B------:R-:W-:Y:S01]  /*52c0*/  FMUL.FTZ R40, R40, c[0x0][0x2ec] ;  /* 0x0000bb0028287a20 */ /* 0x000fe20000410000 */
[----:B------:R-:W-:Y:S01]  /*52d0*/  HMMA.16816.F32.BF16 R36, R12, R64, R36 ;  /* 0x000000400c24723c */ /* 0x000fe20000041824 */
[----:B------:R-:W-:-:S02]  /*52e0*/  FMUL.FTZ R41, R41, c[0x0][0x2ec] ;  /* 0x0000bb0029297a20 */ /* 0x000fc40000410000 */
[----:B------:R-:W-:Y:S01]  /*52f0*/  FMUL.FTZ R42, R42, c[0x0][0x2ec] ;  /* 0x0000bb002a2a7a20 */ /* 0x000fe20000410000 */
[----:B------:R-:W1:Y:S01]  /*5300*/  MUFU.TANH R175, R40 ;  /* 0x0000002800af7308 */ /* 0x000e620000002400 */
[----:B------:R-:W-:-:S03]  /*5310*/  FMUL.FTZ R43, R43, c[0x0][0x2ec] ;  /* 0x0000bb002b2b7a20 */ /* 0x000fc60000410000 */
[----:B-----5:R-:W-:Y:S04]  /*5320*/  HMMA.16816.F32.BF16 R44, R52, R8, R44 ;  /* 0x00000008342c723c */ /* 0x020fe8000004182c */
[----:B------:R-:W-:Y:S04]  /*5330*/  MUFU.TANH R174, R41 ;  /* 0x0000002900ae7308 */ /* 0x000fe80000002400 */
[----:B------:R-:W-:Y:S04]  /*5340*/  HMMA.16816.F32.BF16 R140, R12, R66, R140 ;  /* 0x000000420c8c723c */ /* 0x000fe8000004188c */
[----:B------:R-:W-:Y:S04]  /*5350*/  MUFU.TANH R177, R42 ;  /* 0x0000002a00b17308 */ /* 0x000fe80000002400 */
[----:B------:R-:W-:Y:S01]  /*5360*/  HMMA.16816.F32.BF16 R24, R48, R8, R24 ;  /* 0x000000083018723c */ /* 0x000fe20000041818 */
[----:B------:R-:W-:-:S02]  /*5370*/  FMUL.FTZ R36, R36, c[0x0][0x2ec] ;  /* 0x0000bb0024247a20 */ /* 0x000fc40000410000 */
[----:B------:R-:W-:Y:S01]  /*5380*/  FMUL.FTZ R37, R37, c[0x0][0x2ec] ;  /* 0x0000bb0025257a20 */ /* 0x000fe20000410000 */
[----:B------:R5:W-:Y:S01]  /*5390*/  MUFU.TANH R176, R43 ;  /* 0x0000002b00b07308 */ /* 0x000be20000002400 */
[----:B------:R-:W-:Y:S02]  /*53a0*/  FMUL.FTZ R38, R38, c[0x0][0x2ec] ;  /* 0x0000bb0026267a20 */ /* 0x000fe40000410000 */
[----:B------:R-:W-:Y:S01]  /*53b0*/  FMUL.FTZ R39, R39, c[0x0][0x2ec] ;  /* 0x0000bb0027277a20 */ /* 0x000fe20000410000 */
[----:B------:R-:W-:Y:S01]  /*53c0*/  HMMA.16816.F32.BF16 R144, R16, R66, R144 ;  /* 0x000000421090723c */ /* 0x000fe20000041890 */
[----:B------:R-:W-:Y:S03]  /*53d0*/  LDSM.16.M88.4 R64, [R197+0x5800] ;  /* 0x00580000c540783b */ /* 0x000fe60000000200 */
[----:B------:R-:W2:Y:S04]  /*53e0*/  MUFU.TANH R178, R36 ;  /* 0x0000002400b27308 */ /* 0x000ea80000002400 */
[----:B-1----:R-:W-:Y:S01]  /*53f0*/  HMMA.16816.F32.BF16 R44, R32, R20, R44 ;  /* 0x00000014202c723c */ /* 0x002fe2000004182c */
[----:B------:R-:W-:-:S02]  /*5400*/  FMUL.FTZ R140, R140, c[0x0][0x2ec] ;  /* 0x0000bb008c8c7a20 */ /* 0x000fc40000410000 */
[----:B------:R-:W-:Y:S01]  /*5410*/  FMUL.FTZ R141, R141, c[0x0][0x2ec] ;  /* 0x0000bb008d8d7a20 */ /* 0x000fe20000410000 */
[----:B-----5:R-:W1:Y:S01]  /*5420*/  LDSM.16.M88.4 R40, [R184+0x1000] ;  /* 0x00100000b828783b */ /* 0x020e620000000200 */
[----:B------:R-:W-:Y:S01]  /*5430*/  MUFU.TANH R183, R37 ;  /* 0x0000002500b77308 */ /* 0x000fe20000002400 */
[----:B------:R-:W-:Y:S02]  /*5440*/  FMUL.FTZ R142, R142, c[0x0][0x2ec] ;  /* 0x0000bb008e8e7a20 */ /* 0x000fe40000410000 */
[----:B------:R-:W-:Y:S01]  /*5450*/  FMUL.FTZ R143, R143, c[0x0][0x2ec] ;  /* 0x0000bb008f8f7a20 */ /* 0x000fe20000410000 */
[----:B------:R-:W-:Y:S04]  /*5460*/  HMMA.16816.F32.BF16 R24, R28, R20, R24 ;  /* 0x000000141c18723c */ /* 0x000fe80000041818 */
[----:B------:R-:W5:Y:S03]  /*5470*/  MUFU.TANH R180, R38 ;  /* 0x0000002600b47308 */ /* 0x000f660000002400 */
[----:B------:R-:W-:-:S02]  /*5480*/  FMUL.FTZ R144, R144, c[0x0][0x2ec] ;  /* 0x0000bb0090907a20 */ /* 0x000fc40000410000 */
[----:B------:R-:W-:Y:S02]  /*5490*/  FMUL.FTZ R145, R145, c[0x0][0x2ec] ;  /* 0x0000bb0091917a20 */ /* 0x000fe40000410000 */
[----:B------:R-:W-:Y:S01]  /*54a0*/  FMUL.FTZ R146, R146, c[0x0][0x2ec] ;  /* 0x0000bb0092927a20 */ /* 0x000fe20000410000 */
[----:B------:R2:W-:Y:S01]  /*54b0*/  MUFU.TANH R182, R39 ;  /* 0x0000002700b67308 */ /* 0x0005e20000002400 */
[----:B------:R-:W-:-:S07]  /*54c0*/  FMUL.FTZ R147, R147, c[0x0][0x2ec] ;  /* 0x0000bb0093937a20 */ /* 0x000fce0000410000 */
[----:B------:R-:W-:Y:S01]  /*54d0*/  MUFU.TANH R226, R140 ;  /* 0x0000008c00e27308 */ /* 0x000fe20000002400 */
[-C--:B--2---:R-:W-:Y:S07]  /*54e0*/  HMMA.16816.F32.BF16 R36, R60, R6.reuse, RZ ;  /* 0x000000063c24723c */ /* 0x084fee00000418ff */
[----:B------:R-:W-:Y:S01]  /*54f0*/  MUFU.TANH R225, R141 ;  /* 0x0000008d00e17308 */ /* 0x000fe20000002400 */
[----:B------:R-:W-:Y:S07]  /*5500*/  HMMA.16816.F32.BF16 R4, R56, R6, RZ ;  /* 0x000000063804723c */ /* 0x000fee00000418ff */
[----:B------:R-:W-:Y:S01]  /*5510*/  MUFU.TANH R232, R142 ;  /* 0x0000008e00e87308 */ /* 0x000fe20000002400 */
[----:B-1----:R-:W-:Y:S07]  /*5520*/  HMMA.16816.F32.BF16 R44, R16, R40, R44 ;  /* 0x00000028102c723c */ /* 0x002fee000004182c */
[----:B------:R1:W-:Y:S01]  /*5530*/  MUFU.TANH R231, R143 ;  /* 0x0000008f00e77308 */ /* 0x0003e20000002400 */
[-C--:B------:R-:W-:Y:S07]  /*5540*/  HMMA.16816.F32.BF16 R36, R52, R10.reuse, R36 ;  /* 0x0000000a3424723c */ /* 0x080fee0000041824 */
[----:B------:R-:W-:Y:S01]  /*5550*/  MUFU.TANH R223, R144 ;  /* 0x0000009000df7308 */ /* 0x000fe20000002400 */
[----:B------:R-:W-:Y:S01]  /*5560*/  HMMA.16816.F32.BF16 R4, R48, R10, R4 ;  /* 0x0000000a3004723c */ /* 0x000fe20000041804 */
[----:B-1----:R-:W1:Y:S06]  /*5570*/  LDSM.16.M88.4 R140, [R191+0x5800] ;  /* 0x00580000bf8c783b */ /* 0x002e6c0000000200 */
[----:B------:R-:W-:Y:S01]  /*5580*/  MUFU.TANH R179, R145 ;  /* 0x0000009100b37308 */ /* 0x000fe20000002400 */
[----:B------:R-:W-:Y:S01]  /*5590*/  HMMA.16816.F32.BF16 R8, R56, R64, RZ ;  /* 0x000000403808723c */ /* 0x000fe200000418ff */
[----:B------:R-:W-:-:S06]  /*55a0*/  FMUL.FTZ R46, R46, c[0x0][0x2ec] ;  /* 0x0000bb002e2e7a20 */ /* 0x000fcc0000410000 */
[----:B------:R-:W2:Y:S01]  /*55b0*/  MUFU.TANH R222, R146 ;  /* 0x0000009200de7308 */ /* 0x000ea20000002400 */
[----:B------:R-:W-:Y:S01]  /*55c0*/  FMUL.FTZ R47, R47, c[0x0][0x2ec] ;  /* 0x0000bb002f2f7a20 */ /* 0x000fe20000410000 */
[----:B------:R-:W-:Y:S06]  /*55d0*/  HMMA.16816.F32.BF16 R24, R12, R40, R24 ;  /* 0x000000280c18723c */ /* 0x000fec0000041818 */
[----:B------:R2:W1:Y:S01]  /*55e0*/  MUFU.TANH R181, R147 ;  /* 0x0000009300b57308 */ /* 0x0004620000002400 */
[----:B------:R-:W-:Y:S01]  /*55f0*/  FMUL.FTZ R41, R44, c[0x0][0x2ec] ;  /* 0x0000bb002c297a20 */ /* 0x000fe20000410000 */
[----:B------:R-:W-:Y:S01]  /*5600*/  HMMA.16816.F32.BF16 R56, R56, R66, RZ ;  /* 0x000000423838723c */ /* 0x000fe200000418ff */
[----:B------:R-:W-:-:S05]  /*5610*/  FMUL.FTZ R40, R45, c[0x0][0x2ec] ;  /* 0x0000bb002d287a20 */ /* 0x000fca0000410000 */
[----:B------:R-:W-:Y:S02]  /*5620*/  MUFU.TANH R233, R46 ;  /* 0x0000002e00e97308 */ /* 0x000fe40000002400 */
[----:B------:R-:W-:Y:S06]  /*5630*/  HMMA.16816.F32.BF16 R36, R32, R22, R36 ;  /* 0x000000162024723c */ /* 0x000fec0000041824 */
[----:B------:R-:W1:Y:S02]  /*5640*/  MUFU.TANH R41, R41 ;  /* 0x0000002900297308 */ /* 0x000e640000002400 */
[----:B--2---:R-:W-:Y:S01]  /*5650*/  HMMA.16816.F32.BF16 R144, R60, R64, RZ ;  /* 0x000000403c90723c */ /* 0x004fe200000418ff */
[----:B------:R-:W-:-:S05]  /*5660*/  FMUL.FTZ R24, R24, c[0x0][0x2ec] ;  /* 0x0000bb0018187a20 */ /* 0x000fca0000410000 */
[----:B------:R2:W-:Y:S01]  /*5670*/  MUFU.TANH R65, R47 ;  /* 0x0000002f00417308 */ /* 0x0005e20000002400 */
[----:B------:R-:W-:Y:S02]  /*5680*/  FMUL.FTZ R25, R25, c[0x0][0x2ec] ;  /* 0x0000bb0019197a20 */ /* 0x000fe40000410000 */
[----:B------:R-:W-:Y:S02]  /*5690*/  FMUL.FTZ R26, R26, c[0x0][0x2ec] ;  /* 0x0000bb001a1a7a20 */ /* 0x000fe40000410000 */
[----:B------:R-:W-:Y:S01]  /*56a0*/  FMUL.FTZ R27, R27, c[0x0][0x2ec] ;  /* 0x0000bb001b1b7a20 */ /* 0x000fe20000410000 */
[----:B------:R-:W-:Y:S02]  /*56b0*/  HMMA.16816.F32.BF16 R60, R60, R66, RZ ;  /* 0x000000423c3c723c */ /* 0x000fe400000418ff */
[----:B------:R3:W-:Y:S06]  /*56c0*/  MUFU.TANH R66, R24 ;  /* 0x0000001800427308 */ /* 0x0007ec0000002400 */
[----:B------:R-:W-:Y:S01]  /*56d0*/  HMMA.16816.F32.BF16 R4, R28, R22, R4 ;  /* 0x000000161c04723c */ /* 0x000fe20000041804 */
[----:B--2---:R-:W2:Y:S01]  /*56e0*/  LDSM.16.M88.4 R44, [R185] ;  /* 0x00000000b92c783b */ /* 0x004ea20000000200 */
[----:B------:R2:W-:Y:S06]  /*56f0*/  MUFU.TANH R234, R25 ;  /* 0x0000001900ea7308 */ /* 0x0005ec0000002400 */
[----:B-1----:R-:W-:Y:S01]  /*5700*/  HMMA.16816.F32.BF16 R20, R48, R140, R8 ;  /* 0x0000008c3014723c */ /* 0x002fe20000041808 */
[----:B------:R-:W1:Y:S01]  /*5710*/  LDSM.16.M88.4 R8, [R184+0x1800] ;  /* 0x00180000b808783b */ /* 0x000e620000000200 */
[----:B------:R-:W-:-:S04]  /*5720*/  DEPBAR.LE SB0, 0x0 ;  /* 0x000080000000791a */ /* 0x000fc80000000000 */
[----:B------:R-:W1:Y:S02]  /*5730*/  MUFU.TANH R235, R26 ;  /* 0x0000001a00eb7308 */ /* 0x000e640000002400 */
[C---:B------:R-:W-:Y:S06]  /*5740*/  HMMA.16816.F32.BF16 R144, R52.reuse, R140, R144 ;  /* 0x0000008c3490723c */ /* 0x040fec0000041890 */
[----:B------:R-:W-:Y:S02]  /*5750*/  MUFU.TANH R236, R27 ;  /* 0x0000001b00ec7308 */ /* 0x000fe40000002400 */
[-C--:B------:R-:W-:Y:S06]  /*5760*/  HMMA.16816.F32.BF16 R60, R52, R142.reuse, R60 ;  /* 0x0000008e343c723c */ /* 0x080fec000004183c */
[----:B------:R-:W-:Y:S02]  /*5770*/  MUFU.TANH R40, R40 ;  /* 0x0000002800287308 */ /* 0x000fe40000002400 */
[----:B------:R-:W-:Y:S08]  /*5780*/  HMMA.16816.F32.BF16 R56, R48, R142, R56 ;  /* 0x0000008e3038723c */ /* 0x000ff00000041838 */
[----:B------:R-:W-:Y:S08]  /*5790*/  HMMA.16816.F32.BF16 R36, R16, R42, R36 ;  /* 0x0000002a1024723c */ /* 0x000ff00000041824 */
[-C--:B--2---:R-:W-:Y:S08]  /*57a0*/  HMMA.16816.F32.BF16 R20, R28, R44.reuse, R20 ;  /* 0x0000002c1c14723c */ /* 0x084ff00000041814 */
[C---:B------:R-:W-:Y:S08]  /*57b0*/  HMMA.16816.F32.BF16 R144, R32.reuse, R44, R144 ;  /* 0x0000002c2090723c */ /* 0x040ff00000041890 */
[----:B------:R-:W-:Y:S01]  /*57c0*/  HMMA.16816.F32.BF16 R60, R32, R46, R60 ;  /* 0x0000002e203c723c */ /* 0x000fe2000004183c */
[----:B------:R-:W-:-:S02]  /*57d0*/  FMUL.FTZ R140, R36, c[0x0][0x2ec] ;  /* 0x0000bb00248c7a20 */ /* 0x000fc40000410000 */
[----:B------:R-:W-:Y:S02]  /*57e0*/  IMAD R36, R0, 0x40, R165 ;  /* 0x0000004000247824 */ /* 0x000fe400078e02a5 */
[----:B------:R-:W-:Y:S02]  /*57f0*/  FMUL.FTZ R38, R38, c[0x0][0x2ec] ;  /* 0x0000bb0026267a20 */ /* 0x000fe40000410000 */
[----:B------:R-:W-:Y:S01]  /*5800*/  FMUL.FTZ R39, R39, c[0x0][0x2ec] ;  /* 0x0000bb0027277a20 */ /* 0x000fe20000410000 */
[----:B------:R-:W-:Y:S01]  /*5810*/  HMMA.16816.F32.BF16 R4, R12, R42, R4 ;  /* 0x0000002a0c04723c */ /* 0x000fe20000041804 */
[C---:B---3--:R-:W-:Y:S01]  /*5820*/  IADD3 R24, R36.reuse, 0x1, RZ ;  /* 0x0000000124187810 */ /* 0x048fe20007ffe0ff */
[----:B------:R2:W-:Y:S01]  /*5830*/  MUFU.TANH R141, R38 ;  /* 0x00000026008d7308 */ /* 0x0005e20000002400 */
[----:B------:R-:W-:Y:S01]  /*5840*/  IADD3 R25, R36, 0x8, RZ ;  /* 0x0000000824197810 */ /* 0x000fe20007ffe0ff */
[----:B------:R-:W-:Y:S01]  /*5850*/  FMUL.FTZ R37, R37, c[0x0][0x2ec] ;  /* 0x0000bb0025257a20 */ /* 0x000fe20000410000 */
[----:B------:R-:W-:-:S02]  /*5860*/  ISETP.GE.AND P1, PT, R24, R164, PT ;  /* 0x000000a41800720c */ /* 0x000fc40003f26270 */
[CC--:B------:R-:W-:Y:S01]  /*5870*/  ISETP.GE.AND P0, PT, R24.reuse, R163.reuse, PT ;  /* 0x000000a31800720c */ /* 0x0c0fe20003f06270 */
[----:B------:R-:W-:Y:S01]  /*5880*/  HMMA.16816.F32.BF16 R56, R28, R46, R56 ;  /* 0x0000002e1c38723c */ /* 0x000fe20000041838 */
[C---:B------:R-:W-:Y:S01]  /*5890*/  ISETP.GE.AND P6, PT, R25.reuse, R164, PT ;  /* 0x000000a41900720c */ /* 0x040fe20003fc6270 */
[----:B------:R-:W-:Y:S01]  /*58a0*/  MUFU.TANH R43, R37 ;  /* 0x00000025002b7308 */ /* 0x000fe20000002400 */
[C---:B------:R-:W-:Y:S02]  /*58b0*/  ISETP.GE.AND P5, PT, R25.reuse, R163, PT ;  /* 0x000000a31900720c */ /* 0x040fe40003fa6270 */
[-C--:B------:R-:W-:Y:S02]  /*58c0*/  ISETP.GE.AND P3, PT, R25, R162.reuse, PT ;  /* 0x000000a21900720c */ /* 0x080fe40003f66270 */
[----:B------:R-:W-:Y:S01]  /*58d0*/  ISETP.GE.AND P4, PT, R24, R162, PT ;  /* 0x000000a21800720c */ /* 0x000fe20003f86270 */
[----:B-1----:R-:W-:Y:S01]  /*58e0*/  HMMA.16816.F32.BF16 R20, R12, R8, R20 ;  /* 0x000000080c14723c */ /* 0x002fe20000041814 */
[----:B----4-:R-:W-:Y:S01]  /*58f0*/  FSEL R45, R138, -INF , !P0 ;  /* 0xff8000008a2d7808 */ /* 0x010fe20004000000 */
[----:B------:R-:W1:Y:S01]  /*5900*/  MUFU.TANH R140, R140 ;  /* 0x0000008c008c7308 */ /* 0x000e620000002400 */
[----:B--2---:R-:W-:Y:S01]  /*5910*/  FSEL R38, R137, -INF , !P1 ;  /* 0xff80000089267808 */ /* 0x004fe20004800000 */
[----:B------:R-:W-:Y:S01]  /*5920*/  IMAD.MOV.U32 R28, RZ, RZ, R0 ;  /* 0x000000ffff1c7224 */ /* 0x000fe200078e0000 */
[----:B------:R-:W-:-:S02]  /*5930*/  ISETP.GE.AND P1, PT, R25, R161, PT ;  /* 0x000000a11900720c */ /* 0x000fc40003f26270 */
[----:B------:R-:W-:Y:S01]  /*5940*/  IADD3 R25, R36, 0x9, RZ ;  /* 0x0000000924197810 */ /* 0x000fe20007ffe0ff */
[C---:B------:R-:W-:Y:S01]  /*5950*/  HMMA.16816.F32.BF16 R144, R16.reuse, R8, R144 ;  /* 0x000000081090723c */ /* 0x040fe20000041890 */
[----:B------:R-:W-:Y:S01]  /*5960*/  ISETP.GE.AND P2, PT, R24, R161, PT ;  /* 0x000000a11800720c */ /* 0x000fe20003f46270 */
[----:B------:R2:W-:Y:S01]  /*5970*/  MUFU.TANH R138, R39 ;  /* 0x00000027008a7308 */ /* 0x0005e20000002400 */
[----:B------:R-:W-:Y:S01]  /*5980*/  ISETP.GE.AND P0, PT, R25, R164, PT ;  /* 0x000000a41900720c */ /* 0x000fe20003f06270 */
[----:B------:R-:W-:Y:S01]  /*5990*/  FMUL.FTZ R44, R4, c[0x0][0x2ec] ;  /* 0x0000bb00042c7a20 */ /* 0x000fe20000410000 */
[----:B------:R-:W-:Y:S01]  /*59a0*/  IADD3 R24, R36, 0x10, RZ ;  /* 0x0000001024187810 */ /* 0x000fe20007ffe0ff */
[----:B------:R-:W-:Y:S01]  /*59b0*/  FMUL.FTZ R6, R6, c[0x0][0x2ec] ;  /* 0x0000bb0006067a20 */ /* 0x000fe20000410000 */
[----:B------:R-:W-:Y:S01]  /*59c0*/  FSEL R42, R148, -INF , !P4 ;  /* 0xff800000942a7808 */ /* 0x000fe20006000000 */
[----:B------:R-:W-:Y:S01]  /*59d0*/  HMMA.16816.F32.BF16 R60, R16, R10, R60 ;  /* 0x0000000a103c723c */ /* 0x000fe2000004183c */
[----:B------:R-:W-:Y:S01]  /*59e0*/  FMUL.FTZ R148, R5, c[0x0][0x2ec] ;  /* 0x0000bb0005947a20 */ /* 0x000fe20000410000 */
[----:B------:R-:W-:Y:S01]  /*59f0*/  FSEL R224, R169, -INF , !P5 ;  /* 0xff800000a9e07808 */ /* 0x000fe20006800000 */
[----:B------:R-:W3:Y:S01]  /*5a00*/  MUFU.TANH R44, R44 ;  /* 0x0000002c002c7308 */ /* 0x000ee20000002400 */
[----:B------:R-:W-:Y:S01]  /*5a10*/  FSEL R237, R170, -INF , !P3 ;  /* 0xff800000aaed7808 */ /* 0x000fe20005800000 */
[----:B------:R-:W-:Y:S01]  /*5a20*/  FMUL.FTZ R170, R7, c[0x0][0x2ec] ;  /* 0x0000bb0007aa7a20 */ /* 0x000fe20000410000 */
[----:B------:R-:W-:-:S02]  /*5a30*/  FSEL R5, R173, -INF , !P1 ;  /* 0xff800000ad057808 */ /* 0x000fc40004800000 */
[----:B------:R-:W-:Y:S01]  /*5a40*/  HMMA.16816.F32.BF16 R56, R12, R10, R56 ;  /* 0x0000000a0c38723c */ /* 0x000fe20000041838 */
[-C--:B------:R-:W-:Y:S01]  /*5a50*/  ISETP.GE.AND P4, PT, R25, R163.reuse, PT ;  /* 0x000000a31900720c */ /* 0x080fe20003f86270 */
[----:B------:R-:W-:Y:S01]  /*5a60*/  FMUL.FTZ R16, R21, c[0x0][0x2ec] ;  /* 0x0000bb0015107a20 */ /* 0x000fe20000410000 */
[----:B--2---:R-:W-:Y:S01]  /*5a70*/  FSEL R39, R166, -INF , !P0 ;  /* 0xff800000a6277808 */ /* 0x004fe20004000000 */
[----:B------:R2:W-:Y:S01]  /*5a80*/  MUFU.TANH R173, R6 ;  /* 0x0000000600ad7308 */ /* 0x0005e20000002400 */
[----:B------:R-:W-:Y:S01]  /*5a90*/  ISETP.GE.AND P5, PT, R24, R164, PT ;  /* 0x000000a41800720c */ /* 0x000fe20003fa6270 */
[----:B------:R-:W-:Y:S01]  /*5aa0*/  FMUL.FTZ R32, R20, c[0x0][0x2ec] ;  /* 0x0000bb0014207a20 */ /* 0x000fe20000410000 */
[----:B------:R-:W-:Y:S01]  /*5ab0*/  ISETP.GE.AND P3, PT, R24, R163, PT ;  /* 0x000000a31800720c */ /* 0x000fe20003f66270 */
[----:B------:R-:W-:Y:S01]  /*5ac0*/  FMUL.FTZ R144, R144, c[0x0][0x2ec] ;  /* 0x0000bb0090907a20 */ /* 0x000fe20000410000 */
[-C--:B------:R-:W-:Y:S01]  /*5ad0*/  ISETP.GE.AND P1, PT, R24, R162.reuse, PT ;  /* 0x000000a21800720c */ /* 0x080fe20003f26270 */
[----:B------:R-:W-:Y:S01]  /*5ae0*/  FMUL.FTZ R146, R146, c[0x0][0x2ec] ;  /* 0x0000bb0092927a20 */ /* 0x000fe20000410000 */
[-C--:B------:R-:W-:Y:S01]  /*5af0*/  ISETP.GE.AND P0, PT, R24, R161.reuse, PT ;  /* 0x000000a11800720c */ /* 0x080fe20003f06270 */
[----:B------:R-:W4:Y:S01]  /*5b00*/  MUFU.TANH R170, R170 ;  /* 0x000000aa00aa7308 */ /* 0x000f220000002400 */
[----:B------:R-:W-:Y:S01]  /*5b10*/  FSEL R37, R151, -INF , !P2 ;  /* 0xff80000097257808 */ /* 0x000fe20005000000 */
[----:B------:R-:W-:Y:S01]  /*5b20*/  FMUL.FTZ R8, R145, c[0x0][0x2ec] ;  /* 0x0000bb0091087a20 */ /* 0x000fe20000410000 */
[----:B------:R-:W-:Y:S01]  /*5b30*/  FSEL R4, R167, -INF , !P6 ;  /* 0xff800000a7047808 */ /* 0x000fe20007000000 */
[----:B------:R-:W-:Y:S01]  /*5b40*/  FMUL.FTZ R61, R61, c[0x0][0x2ec] ;  /* 0x0000bb003d3d7a20 */ /* 0x000fe20000410000 */
[----:B------:R-:W-:Y:S01]  /*5b50*/  IADD3 R24, R36, 0x11, RZ ;  /* 0x0000001124187810 */ /* 0x000fe20007ffe0ff */
[----:B------:R-:W-:Y:S01]  /*5b60*/  FMUL.FTZ R49, R147, c[0x0][0x2ec] ;  /* 0x0000bb0093317a20 */ /* 0x000fe20000410000 */
[C---:B------:R-:W-:Y:S01]  /*5b70*/  ISETP.GE.AND P2, PT, R25.reuse, R162, PT ;  /* 0x000000a21900720c */ /* 0x040fe20003f46270 */
[----:B------:R-:W1:Y:S01]  /*5b80*/  MUFU.TANH R16, R16 ;  /* 0x0000001000107308 */ /* 0x000e620000002400 */
[----:B------:R-:W-:Y:S01]  /*5b90*/  ISETP.GE.AND P6, PT, R25, R161, PT ;  /* 0x000000a11900720c */ /* 0x000fe20003fc6270 */
[----:B------:R-:W-:Y:S01]  /*5ba0*/  FMUL.FTZ R19, R22, c[0x0][0x2ec] ;  /* 0x0000bb0016137a20 */ /* 0x000fe20000410000 */
[----:B------:R-:W-:Y:S01]  /*5bb0*/  FSEL R52, R168, -INF , !P4 ;  /* 0xff800000a8347808 */ /* 0x000fe20006000000 */
[----:B------:R-:W-:Y:S01]  /*5bc0*/  FMUL.FTZ R56, R56, c[0x0][0x2ec] ;  /* 0x0000bb0038387a20 */ /* 0x000fe20000410000 */
[----:B------:R-:W-:Y:S01]  /*5bd0*/  IADD3 R25, R36, 0x18, RZ ;  /* 0x0000001824197810 */ /* 0x000fe20007ffe0ff */
[----:B------:R-:W-:Y:S01]  /*5be0*/  FMUL.FTZ R23, R23, c[0x0][0x2ec] ;  /* 0x0000bb0017177a20 */ /* 0x000fe20000410000 */
[----:B------:R-:W-:Y:S01]  /*5bf0*/  ISETP.GE.AND P4, PT, R24, R164, PT ;  /* 0x000000a41800720c */ /* 0x000fe20003f86270 */
[----:B------:R-:W1:Y:S01]  /*5c00*/  MUFU.TANH R148, R148 ;  /* 0x0000009400947308 */ /* 0x000e620000002400 */
[----:B------:R-:W-:Y:S01]  /*5c10*/  FSEL R7, R171, -INF , !P2 ;  /* 0xff800000ab077808 */ /* 0x000fe20005000000 */
[----:B------:R-:W-:Y:S01]  /*5c20*/  FMUL.FTZ R60, R60, c[0x0][0x2ec] ;  /* 0x0000bb003c3c7a20 */ /* 0x000fe20000410000 */
[----:B--2---:R-:W-:Y:S01]  /*5c30*/  FSEL R6, R172, -INF , !P6 ;  /* 0xff800000ac067808 */ /* 0x004fe20007000000 */
[----:B------:R-:W-:Y:S01]  /*5c40*/  FMUL.FTZ R53, R59, c[0x0][0x2ec] ;  /* 0x0000bb003b357a20 */ /* 0x000fe20000410000 */
[----:B------:R-:W-:-:S02]  /*5c50*/  FSEL R64, R175, -INF , !P5 ;  /* 0xff800000af407808 */ /* 0x000fc40006800000 */
[C---:B------:R-:W-:Y:S01]  /*5c60*/  ISETP.GE.AND P2, PT, R24.reuse, R163, PT ;  /* 0x000000a31800720c */ /* 0x040fe20003f46270 */
[----:B------:R-:W2:Y:S01]  /*5c70*/  MUFU.TANH R166, R144 ;  /* 0x0000009000a67308 */ /* 0x000ea20000002400 */
[C---:B------:R-:W-:Y:S02]  /*5c80*/  ISETP.GE.AND P6, PT, R24.reuse, R162, PT ;  /* 0x000000a21800720c */ /* 0x040fe40003fc6270 */
[----:B------:R-:W-:Y:S02]  /*5c90*/  ISETP.GE.AND P5, PT, R24, R161, PT ;  /* 0x000000a11800720c */ /* 0x000fe40003fa6270 */
[----:B------:R-:W-:Y:S02]  /*5ca0*/  FSEL R67, R178, -INF , !P1 ;  /* 0xff800000b2437808 */ /* 0x000fe40004800000 */
[----:B------:R-:W-:Y:S01]  /*5cb0*/  FSEL R24, R177, -INF , !P3 ;  /* 0xff800000b1187808 */ /* 0x000fe20005800000 */
[----:B------:R-:W-:Y:S01]  /*5cc0*/  MUFU.TANH R10, R61 ;  /* 0x0000003d000a7308 */ /* 0x000fe20000002400 */
[----:B------:R-:W-:-:S02]  /*5cd0*/  ISETP.GE.AND P1, PT, R25, R163, PT ;  /* 0x000000a31900720c */ /* 0x000fc40003f26270 */
[----:B-----5:R-:W-:Y:S02]  /*5ce0*/  FSEL R175, R180, -INF , !P0 ;  /* 0xff800000b4af7808 */ /* 0x020fe40004000000 */
[----:B------:R-:W-:Y:S02]  /*5cf0*/  IADD3 R9, R36, 0x19, RZ ;  /* 0x0000001924097810 */ /* 0x000fe40007ffe0ff */
[C---:B------:R-:W-:Y:S01]  /*5d00*/  ISETP.GE.AND P3, PT, R25.reuse, R164, PT ;  /* 0x000000a41900720c */ /* 0x040fe20003f66270 */
[----:B------:R5:W-:Y:S01]  /*5d10*/  MUFU.TANH R61, R56 ;  /* 0x00000038003d7308 */ /* 0x000be20000002400 */
[C---:B------:R-:W-:Y:S02]  /*5d20*/  ISETP.GE.AND P0, PT, R25.reuse, R162, PT ;  /* 0x000000a21900720c */ /* 0x040fe40003f06270 */
[----:B------:R-:W-:Y:S02]  /*5d30*/  FSEL R167, R174, -INF , !P4 ;  /* 0xff800000aea77808 */ /* 0x000fe40006000000 */
[----:B------:R-:W-:-:S02]  /*5d40*/  ISETP.GE.AND P4, PT, R25, R161, PT ;  /* 0x000000a11900720c */ /* 0x000fc40003f86270 */
[----:B------:R-:W-:Y:S01]  /*5d50*/  IADD3 R27, R36, 0x20, RZ ;  /* 0x00000020241b7810 */ /* 0x000fe20007ffe0ff */
[----:B------:R-:W-:Y:S01]  /*5d60*/  MUFU.TANH R8, R8 ;  /* 0x0000000800087308 */ /* 0x000fe20000002400 */
[----:B------:R-:W-:Y:S02]  /*5d70*/  FSEL R25, R176, -INF , !P2 ;  /* 0xff800000b0197808 */ /* 0x000fe40005000000 */
[----:B------:R-:W-:Y:S02]  /*5d80*/  ISETP.GE.AND P2, PT, R9, R164, PT ;  /* 0x000000a40900720c */ /* 0x000fe40003f46270 */
[----:B------:R-:W-:Y:S02]  /*5d90*/  FSEL R26, R222, -INF , !P1 ;  /* 0xff800000de1a7808 */ /* 0x000fe40004800000 */
[----:B------:R-:W-:Y:S01]  /*5da0*/  FSEL R183, R183, -INF , !P6 ;  /* 0xff800000b7b77808 */ /* 0x000fe20007000000 */
[----:B-----5:R-:W-:Y:S01]  /*5db0*/  FMUL.FTZ R56, R58, c[0x0][0x2ec] ;  /* 0x0000bb003a387a20 */ /* 0x020fe20000410000 */
[----:B------:R-:W-:Y:S01]  /*5dc0*/  FSEL R182, R182, -INF , !P5 ;  /* 0xff800000b6b67808 */ /* 0x000fe20006800000 */
[----:B------:R-:W-:Y:S01]  /*5dd0*/  MUFU.TANH R49, R49 ;  /* 0x0000003100317308 */ /* 0x000fe20000002400 */
[----:B------:R-:W-:Y:S01]  /*5de0*/  FSEL R172, R223, -INF , !P3 ;  /* 0xff800000dfac7808 */ /* 0x000fe20005800000 */
[----:B------:R-:W-:Y:S01]  /*5df0*/  FMUL.FTZ R58, R57, c[0x0][0x2ec] ;  /* 0x0000bb00393a7a20 */ /* 0x000fe20000410000 */
[----:B------:R-:W-:-:S02]  /*5e00*/  FSEL R222, R226, -INF , !P0 ;  /* 0xff800000e2de7808 */ /* 0x000fc40004000000 */
[C---:B------:R-:W-:Y:S02]  /*5e10*/  ISETP.GE.AND P6, PT, R9.reuse, R163, PT ;  /* 0x000000a30900720c */ /* 0x040fe40003fc6270 */
[C---:B------:R-:W-:Y:S01]  /*5e20*/  ISETP.GE.AND P5, PT, R9.reuse, R162, PT ;  /* 0x000000a20900720c */ /* 0x040fe20003fa6270 */
[----:B------:R-:W-:Y:S01]  /*5e30*/  MUFU.TANH R17, R32 ;  /* 0x0000002000117308 */ /* 0x000fe20000002400 */
[----:B------:R-:W-:Y:S02]  /*5e40*/  ISETP.GE.AND P3, PT, R9, R161, PT ;  /* 0x000000a10900720c */ /* 0x000fe40003f66270 */
[C---:B------:R-:W-:Y:S02]  /*5e50*/  ISETP.GE.AND P1, PT, R27.reuse, R164, PT ;  /* 0x000000a41b00720c */ /* 0x040fe40003f26270 */
[----:B------:R-:W-:Y:S02]  /*5e60*/  ISETP.GE.AND P0, PT, R27, R163, PT ;  /* 0x000000a31b00720c */ /* 0x000fe40003f06270 */
[C---:B------:R-:W-:Y:S01]  /*5e70*/  IADD3 R20, R36.reuse, 0x21, RZ ;  /* 0x0000002124147810 */ /* 0x040fe20007ffe0ff */
[----:B------:R-:W5:Y:S01]  /*5e80*/  MUFU.TANH R9, R146 ;  /* 0x0000009200097308 */ /* 0x000f620000002400 */
[----:B------:R-:W-:-:S02]  /*5e90*/  IADD3 R18, R36, 0x28, RZ ;  /* 0x0000002824127810 */ /* 0x000fc40007ffe0ff */
[----:B------:R-:W-:Y:S02]  /*5ea0*/  FSEL R142, R232, -INF , !P4 ;  /* 0xff800000e88e7808 */ /* 0x000fe40006000000 */
[----:B------:R-:W-:Y:S02]  /*5eb0*/  FSEL R169, R179, -INF , !P2 ;  /* 0xff800000b3a97808 */ /* 0x000fe40005000000 */
[C---:B------:R-:W-:Y:S01]  /*5ec0*/  ISETP.GE.AND P4, PT, R27.reuse, R162, PT ;  /* 0x000000a21b00720c */ /* 0x040fe20003f86270 */
[----:B------:R-:W1:Y:S01]  /*5ed0*/  MUFU.TANH R19, R19 ;  /* 0x0000001300137308 */ /* 0x000e620000002400 */
[----:B------:R-:W-:Y:S02]  /*5ee0*/  ISETP.GE.AND P2, PT, R27, R161, PT ;  /* 0x000000a11b00720c */ /* 0x000fe40003f46270 */
[----:B------:R-:W-:Y:S02]  /*5ef0*/  FSEL R27, R181, -INF , !P6 ;  /* 0xff800000b51b7808 */ /* 0x000fe40007000000 */
[----:B------:R-:W-:-:S02]  /*5f00*/  FSEL R223, R225, -INF , !P5 ;  /* 0xff800000e1df7808 */ /* 0x000fc40006800000 */
[----:B------:R-:W-:Y:S01]  /*5f10*/  FSEL R143, R231, -INF , !P3 ;  /* 0xff800000e78f7808 */ /* 0x000fe20005800000 */
[----:B------:R1:W-:Y:S01]  /*5f20*/  MUFU.TANH R147, R60 ;  /* 0x0000003c00937308 */ /* 0x0003e20000002400 */
[----:B------:R-:W-:Y:S02]  /*5f30*/  FSEL R174, R41, -INF , !P1 ;  /* 0xff80000029ae7808 */ /* 0x000fe40004800000 */
[----:B------:R-:W-:Y:S02]  /*5f40*/  FSEL R137, R233, -INF , !P0 ;  /* 0xff800000e9897808 */ /* 0x000fe40004000000 */
[C---:B------:R-:W-:Y:S02]  /*5f50*/  ISETP.GE.AND P6, PT, R20.reuse, R164, PT ;  /* 0x000000a41400720c */ /* 0x040fe40003fc6270 */
[C---:B------:R-:W-:Y:S01]  /*5f60*/  ISETP.GE.AND P5, PT, R20.reuse, R163, PT ;  /* 0x000000a31400720c */ /* 0x040fe20003fa6270 */
[----:B------:R-:W-:Y:S01]  /*5f70*/  MUFU.TANH R56, R56 ;  /* 0x0000003800387308 */ /* 0x000fe20000002400 */
[----:B------:R-:W-:-:S02]  /*5f80*/  ISETP.GE.AND P3, PT, R20, R162, PT ;  /* 0x000000a21400720c */ /* 0x000fc40003f66270 */
[----:B------:R-:W-:Y:S02]  /*5f90*/  ISETP.GE.AND P1, PT, R20, R161, PT ;  /* 0x000000a11400720c */ /* 0x000fe40003f26270 */
[----:B------:R-:W-:Y:S02]  /*5fa0*/  ISETP.GE.AND P0, PT, R18, R164, PT ;  /* 0x000000a41200720c */ /* 0x000fe40003f06270 */
[----:B------:R-:W-:Y:S01]  /*5fb0*/  IADD3 R20, R36, 0x29, RZ ;  /* 0x0000002924147810 */ /* 0x000fe20007ffe0ff */
[----:B------:R-:W-:Y:S01]  /*5fc0*/  MUFU.TANH R58, R58 ;  /* 0x0000003a003a7308 */ /* 0x000fe20000002400 */
[----:B------:R-:W-:Y:S02]  /*5fd0*/  FSEL R171, R235, -INF , !P2 ;  /* 0xff800000ebab7808 */ /* 0x000fe40005000000 */
[----:B------:R-:W-:Y:S02]  /*5fe0*/  ISETP.GE.AND P2, PT, R18, R162, PT ;  /* 0x000000a21200720c */ /* 0x000fe40003f46270 */
[----:B-1----:R-:W-:-:S02]  /*5ff0*/  FSEL R181, R140, -INF , !P0 ;  /* 0xff8000008cb57808 */ /* 0x002fc40004000000 */
[----:B------:R-:W-:Y:S01]  /*6000*/  ISETP.GE.AND P0, PT, R20, R161, PT ;  /* 0x000000a11400720c */ /* 0x000fe20003f06270 */
[----:B------:R-:W-:Y:S01]  /*6010*/  MUFU.TANH R53, R53 ;  /* 0x0000003500357308 */ /* 0x000fe20000002400 */
[----:B------:R-:W-:Y:S02]  /*6020*/  FSEL R177, R66, -INF , !P4 ;  /* 0xff80000042b17808 */ /* 0x000fe40006000000 */
[----:B------:R-:W-:Y:S02]  /*6030*/  IADD3 R12, R36, 0x31, RZ ;  /* 0x00000031240c7810 */ /* 0x000fe40007ffe0ff */
[----:B------:R-:W-:Y:S02]  /*6040*/  FSEL R178, R40, -INF , !P6 ;  /* 0xff80000028b27808 */ /* 0x000fe40007000000 */
[----:B------:R-:W-:Y:S02]  /*6050*/  FSEL R66, R65, -INF , !P5 ;  /* 0xff80000041427808 */ /* 0x000fe40006800000 */
[----:B---3--:R-:W-:Y:S01]  /*6060*/  FSEL R180, R44, -INF , !P2 ;  /* 0xff8000002cb47808 */ /* 0x008fe20005000000 */
[----:B------:R-:W-:Y:S01]  /*6070*/  FMUL.FTZ R44, R62, c[0x0][0x2ec] ;  /* 0x0000bb003e2c7a20 */ /* 0x000fe20000410000 */
[----:B------:R-:W-:-:S02]  /*6080*/  ISETP.GE.AND P4, PT, R18, R163, PT ;  /* 0x000000a31200720c */ /* 0x000fc40003f86270 */
[----:B------:R-:W-:Y:S02]  /*6090*/  ISETP.GE.AND P6, PT, R18, R161, PT ;  /* 0x000000a11200720c */ /* 0x000fe40003fc6270 */
[----:B------:R-:W-:Y:S01]  /*60a0*/  ISETP.GE.AND P5, PT, R20, R164, PT ;  /* 0x000000a41400720c */ /* 0x000fe20003fa6270 */
[----:B------:R-:W1:Y:S01]  /*60b0*/  MUFU.TANH R18, R23 ;  /* 0x0000001700127308 */ /* 0x000e620000002400 */
[----:B----4-:R-:W-:Y:S02]  /*60c0*/  FSEL R170, R170, -INF , !P0 ;  /* 0xff800000aaaa7808 */ /* 0x010fe40004000000 */
[----:B------:R-:W-:Y:S02]  /*60d0*/  FSEL R176, R234, -INF , !P3 ;  /* 0xff800000eab07808 */ /* 0x000fe40005800000 */
[----:B------:R-:W-:Y:S02]  /*60e0*/  FSEL R168, R236, -INF , !P1 ;  /* 0xff800000eca87808 */ /* 0x000fe40004800000 */
[----:B------:R-:W-:Y:S01]  /*60f0*/  ISETP.GE.AND P0, PT, R12, R162, PT ;  /* 0x000000a20c00720c */ /* 0x000fe20003f06270 */
[----:B------:R-:W3:Y:S01]  /*6100*/  MUFU.TANH R44, R44 ;  /* 0x0000002c002c7308 */ /* 0x000ee20000002400 */
[----:B------:R-:W-:Y:S01]  /*6110*/  BAR.SYNC.DEFER_BLOCKING 0x0 ;  /* 0x0000000000007b1d */ /* 0x000fe20000010000 */
[----:B------:R-:W-:-:S02]  /*6120*/  ISETP.GE.AND P3, PT, R20, R163, PT ;  /* 0x000000a31400720c */ /* 0x000fc40003f66270 */
[----:B------:R-:W-:Y:S02]  /*6130*/  ISETP.GE.AND P1, PT, R20, R162, PT ;  /* 0x000000a21400720c */ /* 0x000fe40003f26270 */
[----:B------:R-:W-:Y:S02]  /*6140*/  IADD3 R20, R36, 0x30, RZ ;  /* 0x0000003024147810 */ /* 0x000fe40007ffe0ff */
[----:B------:R-:W-:Y:S01]  /*6150*/  FSEL R151, R43, -INF , !P5 ;  /* 0xff8000002b977808 */ /* 0x000fe20006800000 */
[----:B------:R-:W-:Y:S01]  /*6160*/  FMUL.FTZ R43, R63, c[0x0][0x2ec] ;  /* 0x0000bb003f2b7a20 */ /* 0x000fe20000410000 */
[----:B------:R-:W-:Y:S02]  /*6170*/  FSEL R62, R16, -INF , !P0 ;  /* 0xff800000103e7808 */ /* 0x000fe40004000000 */
[----:B------:R-:W-:Y:S02]  /*6180*/  FSEL R141, R141, -INF , !P4 ;  /* 0xff8000008d8d7808 */ /* 0x000fe40006000000 */
[----:B------:R-:W-:Y:S01]  /*6190*/  ISETP.GE.AND P0, PT, R36, R163, PT ;  /* 0x000000a32400720c */ /* 0x000fe20003f06270 */
[----:B------:R-:W4:Y:S01]  /*61a0*/  MUFU.TANH R43, R43 ;  /* 0x0000002b002b7308 */ /* 0x000f220000002400 */
[----:B------:R-:W-:-:S02]  /*61b0*/  ISETP.GE.AND P4, PT, R20, R164, PT ;  /* 0x000000a41400720c */ /* 0x000fc40003f86270 */
[----:B------:R-:W-:Y:S02]  /*61c0*/  ISETP.GE.AND P2, PT, R20, R163, PT ;  /* 0x000000a31400720c */ /* 0x000fe40003f46270 */
[----:B------:R-:W-:Y:S02]  /*61d0*/  IADD3 R11, R36, 0x38, RZ ;  /* 0x00000038240b7810 */ /* 0x000fe40007ffe0ff */
[----:B------:R-:W-:Y:S02]  /*61e0*/  FSEL R48, R139, -INF , !P0 ;  /* 0xff8000008b307808 */ /* 0x000fe40004000000 */
[----:B------:R-:W-:Y:S02]  /*61f0*/  FSEL R173, R173, -INF , !P6 ;  /* 0xff800000adad7808 */ /* 0x000fe40007000000 */
[----:B------:R-:W-:Y:S02]  /*6200*/  FSEL R138, R138, -INF , !P3 ;  /* 0xff8000008a8a7808 */ /* 0x000fe40005800000 */
[----:B------:R-:W-:-:S02]  /*6210*/  FSEL R179, R148, -INF , !P1 ;  /* 0xff80000094b37808 */ /* 0x000fc40004800000 */
[----:B--2---:R-:W-:Y:S02]  /*6220*/  FSEL R166, R166, -INF , !P4 ;  /* 0xff800000a6a67808 */ /* 0x004fe40006000000 */
[----:B-----5:R-:W-:Y:S02]  /*6230*/  FSEL R47, R9, -INF , !P2 ;  /* 0xff800000092f7808 */ /* 0x020fe40005000000 */
[----:B------:R-:W-:Y:S02]  /*6240*/  ISETP.NE.AND P0, PT, R160, 0x2, PT ;  /* 0x00000002a000780c */ /* 0x000fe40003f05270 */
[C---:B------:R-:W-:Y:S02]  /*6250*/  ISETP.GE.AND P6, PT, R20.reuse, R162, PT ;  /* 0x000000a21400720c */ /* 0x040fe40003fc6270 */
[----:B------:R-:W-:Y:S02]  /*6260*/  ISETP.GE.AND P5, PT, R20, R161, PT ;  /* 0x000000a11400720c */ /* 0x000fe40003fa6270 */
[----:B------:R-:W-:-:S02]  /*6270*/  ISETP.GE.AND P3, PT, R12, R164, PT ;  /* 0x000000a40c00720c */ /* 0x000fc40003f66270 */
[C---:B------:R-:W-:Y:S02]  /*6280*/  ISETP.GE.AND P1, PT, R12.reuse, R163, PT ;  /* 0x000000a30c00720c */ /* 0x040fe40003f26270 */
[----:B------:R-:W-:Y:S02]  /*6290*/  ISETP.GE.AND P4, PT, R12, R161, PT ;  /* 0x000000a10c00720c */ /* 0x000fe40003f86270 */
[----:B------:R-:W-:Y:S02]  /*62a0*/  ISETP.GE.AND P2, PT, R11, R164, PT ;  /* 0x000000a40b00720c */ /* 0x000fe40003f46270 */
[----:B------:R-:W-:Y:S02]  /*62b0*/  FSEL R65, R17, -INF , !P6 ;  /* 0xff80000011417808 */ /* 0x000fe40007000000 */
[----:B------:R-:W-:Y:S02]  /*62c0*/  FSEL R60, R19, -INF , !P5 ;  /* 0xff800000133c7808 */ /* 0x000fe40006800000 */
[----:B------:R-:W-:-:S02]  /*62d0*/  FSEL R148, R8, -INF , !P3 ;  /* 0xff80000008947808 */ /* 0x000fc40005800000 */
[----:B------:R-:W-:Y:S02]  /*62e0*/  FSEL R49, R49, -INF , !P1 ;  /* 0xff80000031317808 */ /* 0x000fe40004800000 */
[----:B-1----:R-:W-:Y:S02]  /*62f0*/  FSEL R57, R18, -INF , !P4 ;  /* 0xff80000012397808 */ /* 0x002fe40006000000 */
[----:B------:R-:W-:Y:S02]  /*6300*/  FSEL R147, R147, -INF , !P2 ;  /* 0xff80000093937808 */ /* 0x000fe40005000000 */
[C---:B------:R-:W-:Y:S02]  /*6310*/  ISETP.GE.AND P6, PT, R11.reuse, R163, PT ;  /* 0x000000a30b00720c */ /* 0x040fe40003fc6270 */
[C---:B------:R-:W-:Y:S02]  /*6320*/  ISETP.GE.AND P5, PT, R11.reuse, R162, PT ;  /* 0x000000a20b00720c */ /* 0x040fe40003fa6270 */
[----:B------:R-:W-:-:S02]  /*6330*/  ISETP.GE.AND P3, PT, R11, R161, PT ;  /* 0x000000a10b00720c */ /* 0x000fc40003f66270 */
[C---:B------:R-:W-:Y:S02]  /*6340*/  ISETP.GE.AND P1, PT, R36.reuse, R164, PT ;  /* 0x000000a42400720c */ /* 0x040fe40003f26270 */
[C---:B------:R-:W-:Y:S02]  /*6350*/  ISETP.GE.AND P4, PT, R36.reuse, R162, PT ;  /* 0x000000a22400720c */ /* 0x040fe40003f86270 */
[C---:B------:R-:W-:Y:S02]  /*6360*/  ISETP.GE.AND P2, PT, R36.reuse, R161, PT ;  /* 0x000000a12400720c */ /* 0x040fe40003f46270 */
[----:B------:R-:W-:Y:S02]  /*6370*/  IADD3 R36, R36, 0x39, RZ ;  /* 0x0000003924247810 */ /* 0x000fe40007ffe0ff */
[----:B---3--:R-:W-:Y:S02]  /*6380*/  FSEL R44, R44, -INF , !P6 ;  /* 0xff8000002c2c7808 */ /* 0x008fe40007000000 */
[----:B------:R-:W-:-:S02]  /*6390*/  FSEL R61, R61, -INF , !P5 ;  /* 0xff8000003d3d7808 */ /* 0x000fc40006800000 */
[----:B------:R-:W-:Y:S02]  /*63a0*/  FSEL R56, R56, -INF , !P3 ;  /* 0xff80000038387808 */ /* 0x000fe40005800000 */
[----:B------:R-:W-:Y:S02]  /*63b0*/  FSEL R132, R132, -INF , !P1 ;  /* 0xff80000084847808 */ /* 0x000fe40004800000 */
[C---:B------:R-:W-:Y:S02]  /*63c0*/  ISETP.GE.AND P6, PT, R36.reuse, R164, PT ;  /* 0x000000a42400720c */ /* 0x040fe40003fc6270 */
[C---:B------:R-:W-:Y:S02]  /*63d0*/  ISETP.GE.AND P5, PT, R36.reuse, R163, PT ;  /* 0x000000a32400720c */ /* 0x040fe40003fa6270 */
[C---:B------:R-:W-:Y:S02]  /*63e0*/  ISETP.GE.AND P3, PT, R36.reuse, R162, PT ;  /* 0x000000a22400720c */ /* 0x040fe40003f66270 */
[----:B------:R-:W-:-:S02]  /*63f0*/  ISETP.GE.AND P1, PT, R36, R161, PT ;  /* 0x000000a12400720c */ /* 0x000fc40003f26270 */
[----:B------:R-:W-:Y:S02]  /*6400*/  FSEL R149, R149, -INF , !P4 ;  /* 0xff80000095957808 */ /* 0x000fe40006000000 */
[----:B------:R-:W-:Y:S02]  /*6410*/  FSEL R150, R150, -INF , !P2 ;  /* 0xff80000096967808 */ /* 0x000fe40005000000 */
[----:B------:R-:W-:Y:S02]  /*6420*/  FSEL R139, R10, -INF , !P6 ;  /* 0xff8000000a8b7808 */ /* 0x000fe40007000000 */
[----:B----4-:R-:W-:Y:S02]  /*6430*/  FSEL R43, R43, -INF , !P5 ;  /* 0xff8000002b2b7808 */ /* 0x010fe40006800000 */
[----:B------:R-:W-:Y:S02]  /*6440*/  FSEL R58, R58, -INF , !P3 ;  /* 0xff8000003a3a7808 */ /* 0x000fe40005800000 */
[----:B------:R-:W-:Y:S01]  /*6450*/  FSEL R53, R53, -INF , !P1 ;  /* 0xff80000035357808 */ /* 0x000fe20004800000 */
[----:B------:R-:W-:Y:S05]  /*6460*/  @!P0 BRA `(.L_x_665) ;  /* 0x000001a000008947 */ /* 0x000fea0003800000 */
[----:B------:R-:W-:Y:S02]  /*6470*/  IADD3 R0, R160, -0x3, RZ ;  /* 0xfffffffda0007810 */ /* 0x000fe40007ffe0ff */
[----:B------:R-:W-:-:S02]  /*6480*/  SHF.L.U64.HI R8, R152, 0x5, R153 ;  /* 0x0000000598087819 */ /* 0x000fc40000010299 */
[----:B------:R-:W-:Y:S01]  /*6490*/  SHF.R.S32.HI R9, RZ, 0x1f, R0 ;  /* 0x0000001fff097819 */ /* 0x000fe20000011400 */
[----:B------:R-:W-:-:S04]  /*64a0*/  IMAD.WIDE.U32 R12, R0, c[0x0][0x198], RZ ;  /* 0x00006600000c7a25 */ /* 0x000fc800078e00ff */
[----:B------:R-:W-:Y:S01]  /*64b0*/  IMAD R9, R9, c[0x0][0x198], RZ ;  /* 0x0000660009097a24 */ /* 0x000fe200078e02ff */
[----:B------:R-:W-:-:S03]  /*64c0*/  LEA R10, P0, R12, R212, 0x6 ;  /* 0x000000d40c0a7211 */ /* 0x000fc600078030ff */
[----:B------:R-:W-:Y:S01]  /*64d0*/  IMAD R9, R0, c[0x0][0x19c], R9 ;  /* 0x0000670000097a24 */ /* 0x000fe200078e0209 */
[----:B------:R-:W-:Y:S01]  /*64e0*/  LEA R14, P1, R10, c[0x0][0x168], 0x1 ;  /* 0x00005a000a0e7a11 */ /* 0x000fe200078208ff */
[----:B------:R-:W-:Y:S02]  /*64f0*/  IMAD.SHL.U32 R0, R152, 0x20, RZ ;  /* 0x0000002098007824 */ /* 0x000fe400078e00ff */
[----:B------:R-:W-:-:S05]  /*6500*/  IMAD.IADD R9, R13, 0x1, R9 ;  /* 0x000000010d097824 */ /* 0x000fca00078e0209 */
[----:B------:R-:W-:Y:S02]  /*6510*/  LEA.HI.X R9, R12, R215, R9, 0x6, P0 ;  /* 0x000000d70c097211 */ /* 0x000fe400000f3409 */
[-C--:B------:R-:W-:Y:S02]  /*6520*/  IADD3 R12, P0, R14, R0.reuse, RZ ;  /* 0x000000000e0c7210 */ /* 0x080fe40007f1e0ff */
[----:B------:R-:W-:Y:S02]  /*6530*/  LEA.HI.X R15, R10, c[0x0][0x16c], R9, 0x1, P1 ;  /* 0x00005b000a0f7a11 */ /* 0x000fe400008f0c09 */
[----:B------:R-:W-:-:S03]  /*6540*/  IADD3 R10, P1, R12, R0, RZ ;  /* 0x000000000c0a7210 */ /* 0x000fc60007f3e0ff */
[--C-:B------:R-:W-:Y:S01]  /*6550*/  IMAD.X R13, R15, 0x1, R8.reuse, P0 ;  /* 0x000000010f0d7824 */ /* 0x100fe200000e0608 */
        /* <DEDUP_REMOVED lines=11> */
.L_x_665:
[----:B------:R-:W-:Y:S01]  /*6610*/  FMNMX.FTZ R0, R136, R132, !PT ;  /* 0x0000008488007209 */ /* 0x000fe20007810000 */
[----:B------:R-:W-:Y:S01]  /*6620*/  LDSM.16.MT88.4 R20, [R192+0x6000] ;  /* 0x00600000c014783b */ /* 0x000fe20000004200 */
        /* <DEDUP_REMOVED lines=46> */
[----:B------:R-:W1:Y:S01]  /*6910*/  SHFL.BFLY PT, R0, R11, 0x2, 0x1f ;  /* 0x0c401f000b007f89 */ /* 0x000e6200000e0000 */
[----:B------:R-:W-:Y:S02]  /*6920*/  FMNMX.FTZ R12, R177, R12, !PT ;  /* 0x0000000cb10c7209 */ /* 0x000fe40007810000 */
[----:B------:R-:W-:Y:S01]  /*6930*/  FMNMX.FTZ R10, R25, R10, !PT ;  /* 0x0000000a190a7209 */ /* 0x000fe20007810000 */
[----:B------:R-:W2:Y:S01]  /*6940*/  SHFL.BFLY PT, R144, R8, 0x1, 0x1f ;  /* 0x0c201f0008907f89 */ /* 0x000ea200000e0000 */
        /* <DEDUP_REMOVED lines=11> */
[----:B--2---:R-:W-:Y:S01]  /*6a00*/  FMNMX.FTZ R144, R8, R144, !PT ;  /* 0x0000009008907209 */ /* 0x004fe20007810000 */
[----:B------:R-:W1:Y:S01]  /*6a10*/  SHFL.BFLY PT, R145, R0, 0x1, 0x1f ;  /* 0x0c201f0000917f89 */ /* 0x000e6200000e0000 */
[----:B------:R-:W-:Y:S02]  /*6a20*/  FMNMX.FTZ R8, R141, R10, !PT ;  /* 0x0000000a8d087209 */ /* 0x000fe40007810000 */
[----:B------:R-:W-:Y:S01]  /*6a30*/  FMNMX.FTZ R12, R58, R12, !PT ;  /* 0x0000000c3a0c7209 */ /* 0x000fe20007810000 */
[----:B------:R-:W-:Y:S01]  /*6a40*/  FMUL.FTZ R140, R144, c[0x0][0x23c] ;  /* 0x00008f00908c7a20 */ /* 0x000fe20000410000 */
[----:B------:R-:W-:-:S02]  /*6a50*/  FMNMX.FTZ R8, R138, R8, !PT ;  /* 0x000000088a087209 */ /* 0x000fc40007810000 */
[----:B------:R-:W-:Y:S01]  /*6a60*/  FSETP.NEU.FTZ.AND P2, PT, R144, -INF , PT ;  /* 0xff8000009000780b */ /* 0x000fe20003f5d000 */
[----:B------:R-:W2:Y:S01]  /*6a70*/  SHFL.BFLY PT, R9, R12, 0x2, 0x1f ;  /* 0x0c401f000c097f89 */ /* 0x000ea200000e0000 */
[----:B------:R-:W-:Y:S02]  /*6a80*/  FMNMX.FTZ R8, R47, R8, !PT ;  /* 0x000000082f087209 */ /* 0x000fe40007810000 */
[----:B------:R-:W-:Y:S02]  /*6a90*/  FSEL R140, R140, RZ, P2 ;  /* 0x000000ff8c8c7208 */ /* 0x000fe40001000000 */
[----:B------:R-:W-:Y:S02]  /*6aa0*/  FMNMX.FTZ R8, R49, R8, !PT ;  /* 0x0000000831087209 */ /* 0x000fe40007810000 */
[----:B------:R-:W-:Y:S01]  /*6ab0*/  FSEL R51, R144, RZ, P2 ;  /* 0x000000ff90337208 */ /* 0x000fe20001000000 */
[--C-:B------:R-:W-:Y:S01]  /*6ac0*/  FFMA.FTZ R40, R38, c[0x0][0x23c], -R140.reuse ;  /* 0x00008f0026287a23 */ /* 0x100fe2000001088c */
[----:B------:R-:W-:Y:S01]  /*6ad0*/  FMNMX.FTZ R8, R44, R8, !PT ;  /* 0x000000082c087209 */ /* 0x000fe20007810000 */
[----:B------:R-:W-:-:S02]  /*6ae0*/  FFMA.FTZ R38, R39, c[0x0][0x23c], -R140 ;  /* 0x00008f0027267a23 */ /* 0x000fc4000001088c */
[----:B------:R-:W-:Y:S01]  /*6af0*/  FADD.FTZ R51, R136, -R51 ;  /* 0x8000003388337221 */ /* 0x000fe20000010000 */
[----:B------:R-:W-:Y:S01]  /*6b00*/  FMNMX.FTZ R8, R43, R8, !PT ;  /* 0x000000082b087209 */ /* 0x000fe20007810000 */
[--C-:B------:R-:W-:Y:S01]  /*6b10*/  FFMA.FTZ R36, R132, c[0x0][0x23c], -R140.reuse ;  /* 0x00008f0084247a23 */ /* 0x100fe2000001088c */
[----:B------:R-:W-:Y:S01]  /*6b20*/  MUFU.EX2 R40, R40 ;  /* 0x0000002800287308 */ /* 0x000fe20000000800 */
[----:B-1----:R-:W-:Y:S01]  /*6b30*/  FMNMX.FTZ R145, R0, R145, !PT ;  /* 0x0000009100917209 */ /* 0x002fe20007810000 */
[----:B------:R-:W-:Y:S01]  /*6b40*/  FMUL.FTZ R63, R51, c[0x0][0x23c] ;  /* 0x00008f00333f7a20 */ /* 0x000fe20000410000 */
[----:B------:R-:W1:Y:S01]  /*6b50*/  SHFL.BFLY PT, R0, R8, 0x2, 0x1f ;  /* 0x0c401f0008007f89 */ /* 0x000e6200000e0000 */
[--C-:B------:R-:W-:Y:S01]  /*6b60*/  FFMA.FTZ R64, R64, c[0x0][0x23c], -R140.reuse ;  /* 0x00008f0040407a23 */ /* 0x100fe2000001088c */
[C---:B------:R-:W-:Y:S01]  /*6b70*/  FSETP.NEU.FTZ.AND P0, PT, R145.reuse, -INF , PT ;  /* 0xff8000009100780b */ /* 0x040fe20003f1d000 */
[----:B------:R-:W-:Y:S02]  /*6b80*/  FMUL.FTZ R54, R145, c[0x0][0x23c] ;  /* 0x00008f0091367a20 */ /* 0x000fe40000410000 */
[----:B------:R-:W-:Y:S01]  /*6b90*/  MUFU.EX2 R36, R36 ;  /* 0x0000002400247308 */ /* 0x000fe20000000800 */
[----:B--2---:R-:W-:Y:S01]  /*6ba0*/  FMNMX.FTZ R9, R12, R9, !PT ;  /* 0x000000090c097209 */ /* 0x004fe20007810000 */
[--C-:B------:R-:W-:Y:S01]  /*6bb0*/  FFMA.FTZ R178, R178, c[0x0][0x23c], -R140.reuse ;  /* 0x00008f00b2b27a23 */ /* 0x100fe2000001088c */
[----:B------:R-:W-:Y:S01]  /*6bc0*/  FSEL R54, R54, RZ, P0 ;  /* 0x000000ff36367208 */ /* 0x000fe20000000000 */
[----:B------:R-:W-:Y:S01]  /*6bd0*/  LDSM.16.MT88.4 R12, [R190+0x6000] ;  /* 0x00600000be0c783b */ /* 0x000fe20000004200 */
[----:B------:R-:W-:-:S02]  /*6be0*/  FFMA.FTZ R181, R181, c[0x0][0x23c], -R140 ;  /* 0x00008f00b5b57a23 */ /* 0x000fc4000001088c */
[----:B------:R-:W-:Y:S01]  /*6bf0*/  FFMA.FTZ R151, R151, c[0x0][0x23c], -R140 ;  /* 0x00008f0097977a23 */ /* 0x000fe2000001088c */
[----:B------:R-:W2:Y:S01]  /*6c00*/  SHFL.BFLY PT, R146, R9, 0x1, 0x1f ;  /* 0x0c201f0009927f89 */ /* 0x000ea200000e0000 */
[--C-:B------:R-:W-:Y:S01]  /*6c10*/  FFMA.FTZ R29, R5, c[0x0][0x23c], -R54.reuse ;  /* 0x00008f00051d7a23 */ /* 0x100fe20000010836 */
[----:B------:R-:W-:Y:S01]  /*6c20*/  MUFU.EX2 R38, R38 ;  /* 0x0000002600267308 */ /* 0x000fe20000000800 */
[--C-:B------:R-:W-:Y:S02]  /*6c30*/  FFMA.FTZ R30, R37, c[0x0][0x23c], -R54.reuse ;  /* 0x00008f00251e7a23 */ /* 0x100fe40000010836 */
[--C-:B------:R-:W-:Y:S01]  /*6c40*/  FFMA.FTZ R37, R6, c[0x0][0x23c], -R54.reuse ;  /* 0x00008f0006257a23 */ /* 0x100fe20000010836 */
[----:B------:R-:W-:Y:S01]  /*6c50*/  FSEL R6, R145, RZ, P0 ;  /* 0x000000ff91067208 */ /* 0x000fe20000000000 */
[----:B------:R-:W-:Y:S02]  /*6c60*/  FFMA.FTZ R31, R150, c[0x0][0x23c], -R54 ;  /* 0x00008f00961f7a23 */ /* 0x000fe40000010836 */
[----:B------:R-:W-:Y:S01]  /*6c70*/  FFMA.FTZ R150, R169, c[0x0][0x23c], -R140 ;  /* 0x00008f00a9967a23 */ /* 0x000fe2000001088c */
[----:B------:R-:W-:Y:S01]  /*6c80*/  MUFU.EX2 R30, R30 ;  /* 0x0000001e001e7308 */ /* 0x000fe20000000800 */
[----:B-1----:R-:W-:Y:S01]  /*6c90*/  FMNMX.FTZ R0, R8, R0, !PT ;  /* 0x0000000008007209 */ /* 0x002fe20007810000 */
[----:B------:R-:W-:-:S02]  /*6ca0*/  FADD.FTZ R6, R133, -R6 ;  /* 0x8000000685067221 */ /* 0x000fc40000010000 */
[----:B------:R-:W-:Y:S02]  /*6cb0*/  FFMA.FTZ R8, R4, c[0x0][0x23c], -R140 ;  /* 0x00008f0004087a23 */ /* 0x000fe4000001088c */
[----:B------:R-:W1:Y:S01]  /*6cc0*/  SHFL.BFLY PT, R5, R0, 0x1, 0x1f ;  /* 0x0c201f0000057f89 */ /* 0x000e6200000e0000 */
[----:B------:R-:W-:Y:S01]  /*6cd0*/  FMUL.FTZ R6, R6, c[0x0][0x23c] ;  /* 0x00008f0006067a20 */ /* 0x000fe20000410000 */
[----:B------:R3:W-:Y:S01]  /*6ce0*/  MUFU.EX2 R39, R8 ;  /* 0x0000000800277308 */ /* 0x0007e20000000800 */
[--C-:B------:R-:W-:Y:S02]  /*6cf0*/  FFMA.FTZ R133, R175, c[0x0][0x23c], -R54.reuse ;  /* 0x00008f00af857a23 */ /* 0x100fe40000010836 */
[--C-:B------:R-:W-:Y:S02]  /*6d00*/  FFMA.FTZ R136, R182, c[0x0][0x23c], -R54.reuse ;  /* 0x00008f00b6887a23 */ /* 0x100fe40000010836 */
[--C-:B------:R-:W-:Y:S01]  /*6d10*/  FFMA.FTZ R171, R171, c[0x0][0x23c], -R54.reuse ;  /* 0x00008f00abab7a23 */ /* 0x100fe20000010836 */
[----:B--2---:R-:W-:Y:S01]  /*6d20*/  FMNMX.FTZ R146, R9, R146, !PT ;  /* 0x0000009209927209 */ /* 0x004fe20007810000 */
[--C-:B------:R-:W-:Y:S01]  /*6d30*/  FFMA.FTZ R168, R168, c[0x0][0x23c], -R54.reuse ;  /* 0x00008f00a8a87a23 */ /* 0x100fe20000010836 */
[----:B------:R2:W-:Y:S01]  /*6d40*/  MUFU.EX2 R41, R6 ;  /* 0x0000000600297308 */ /* 0x0005e20000000800 */
[----:B------:R-:W-:Y:S01]  /*6d50*/  FFMA.FTZ R173, R173, c[0x0][0x23c], -R54 ;  /* 0x00008f00adad7a23 */ /* 0x000fe20000010836 */
[C---:B------:R-:W-:Y:S01]  /*6d60*/  FSETP.NEU.FTZ.AND P1, PT, R146.reuse, -INF , PT ;  /* 0xff8000009200780b */ /* 0x040fe20003f3d000 */
[----:B------:R-:W-:-:S02]  /*6d70*/  FMUL.FTZ R59, R146, c[0x0][0x23c] ;  /* 0x00008f00923b7a20 */ /* 0x000fc40000410000 */
[--C-:B------:R-:W-:Y:S02]  /*6d80*/  FFMA.FTZ R170, R170, c[0x0][0x23c], -R54.reuse ;  /* 0x00008f00aaaa7a23 */ /* 0x100fe40000010836 */
[--C-:B------:R-:W-:Y:S01]  /*6d90*/  FFMA.FTZ R57, R57, c[0x0][0x23c], -R54.reuse ;  /* 0x00008f0039397a23 */ /* 0x100fe20000010836 */
[----:B------:R-:W-:Y:S01]  /*6da0*/  FSEL R59, R59, RZ, P1 ;  /* 0x000000ff3b3b7208 */ /* 0x000fe20000800000 */
[----:B---3--:R-:W-:Y:S01]  /*6db0*/  LDSM.16.MT88.4 R8, [R188+0x6000] ;  /* 0x00600000bc08783b */ /* 0x008fe20000004200 */
[----:B------:R-:W3:Y:S01]  /*6dc0*/  MUFU.EX2 R31, R31 ;  /* 0x0000001f001f7308 */ /* 0x000ee20000000800 */
[----:B------:R-:W-:Y:S02]  /*6dd0*/  FFMA.FTZ R56, R56, c[0x0][0x23c], -R54 ;  /* 0x00008f0038387a23 */ /* 0x000fe40000010836 */
[--C-:B------:R-:W-:Y:S01]  /*6de0*/  FFMA.FTZ R32, R7, c[0x0][0x23c], -R59.reuse ;  /* 0x00008f0007207a23 */ /* 0x100fe2000001083b */
[----:B-1----:R-:W-:Y:S01]  /*6df0*/  FMNMX.FTZ R0, R0, R5, !PT ;  /* 0x0000000500007209 */ /* 0x002fe20007810000 */
[--C-:B------:R-:W-:Y:S01]  /*6e00*/  FFMA.FTZ R34, R42, c[0x0][0x23c], -R59.reuse ;  /* 0x00008f002a227a23 */ /* 0x100fe2000001083b */
[----:B--2---:R-:W1:Y:S01]  /*6e10*/  LDSM.16.MT88.4 R4, [R189+0x6000] ;  /* 0x00600000bd04783b */ /* 0x004e620000004200 */
[----:B------:R-:W-:Y:S01]  /*6e20*/  FSEL R42, R146, RZ, P1 ;  /* 0x000000ff922a7208 */ /* 0x000fe20000800000 */
[--C-:B------:R-:W-:Y:S01]  /*6e30*/  FFMA.FTZ R35, R149, c[0x0][0x23c], -R59.reuse ;  /* 0x00008f0095237a23 */ /* 0x100fe2000001083b */
[C---:B------:R-:W-:Y:S01]  /*6e40*/  FSETP.NEU.FTZ.AND P0, PT, R0.reuse, -INF , PT ;  /* 0xff8000000000780b */ /* 0x040fe20003f1d000 */
[----:B------:R-:W-:Y:S01]  /*6e50*/  FMUL.FTZ R46, R0, c[0x0][0x23c] ;  /* 0x00008f00002e7a20 */ /* 0x000fe20000410000 */
[----:B------:R-:W-:Y:S01]  /*6e60*/  MUFU.EX2 R34, R34 ;  /* 0x0000002200227308 */ /* 0x000fe20000000800 */
[----:B------:R-:W-:Y:S01]  /*6e70*/  FADD.FTZ R42, R134, -R42 ;  /* 0x8000002a862a7221 */ /* 0x000fe20000010000 */
[----:B------:R-:W-:Y:S01]  /*6e80*/  FSEL R55, R0, RZ, P0 ;  /* 0x000000ff00377208 */ /* 0x000fe20000000000 */
[----:B------:R-:W-:Y:S01]  /*6e90*/  FFMA.FTZ R33, R237, c[0x0][0x23c], -R59 ;  /* 0x00008f00ed217a23 */ /* 0x000fe2000001083b */
[----:B------:R-:W-:Y:S01]  /*6ea0*/  FSEL R46, R46, RZ, P0 ;  /* 0x000000ff2e2e7208 */ /* 0x000fe20000000000 */
[----:B------:R-:W-:Y:S01]  /*6eb0*/  FMUL.FTZ R42, R42, c[0x0][0x23c] ;  /* 0x00008f002a2a7a20 */ /* 0x000fe20000410000 */
[----:B---3--:R-:W-:Y:S01]  /*6ec0*/  F2FP.BF16.PACK_AB R17, R30, R31 ;  /* 0x0000001f1e11723e */ /* 0x008fe200000010ff */
[----:B------:R-:W-:Y:S01]  /*6ed0*/  FADD.FTZ R55, R135, -R55 ;  /* 0x8000003787377221 */ /* 0x000fe20000010000 */
[----:B------:R-:W2:Y:S01]  /*6ee0*/  MUFU.EX2 R35, R35 ;  /* 0x0000002300237308 */ /* 0x000ea20000000800 */
[--C-:B------:R-:W-:Y:S01]  /*6ef0*/  FFMA.FTZ R50, R48, c[0x0][0x23c], -R46.reuse ;  /* 0x00008f0030327a23 */ /* 0x100fe2000001082e */
[----:B------:R-:W-:Y:S01]  /*6f00*/  ISETP.GE.AND P0, PT, R160, 0x3, PT ;  /* 0x00000003a000780c */ /* 0x000fe20003f06270 */
[----:B------:R-:W-:-:S02]  /*6f10*/  FFMA.FTZ R48, R45, c[0x0][0x23c], -R46 ;  /* 0x00008f002d307a23 */ /* 0x000fc4000001082e */
[----:B------:R-:W-:Y:S02]  /*6f20*/  FFMA.FTZ R52, R52, c[0x0][0x23c], -R46 ;  /* 0x00008f0034347a23 */ /* 0x000fe4000001082e */
[----:B------:R-:W-:Y:S01]  /*6f30*/  FMUL.FTZ R55, R55, c[0x0][0x23c] ;  /* 0x00008f0037377a20 */ /* 0x000fe20000410000 */
[----:B------:R-:W-:Y:S01]  /*6f40*/  MUFU.EX2 R33, R33 ;  /* 0x0000002100217308 */ /* 0x000fe20000000800 */
[-C--:B------:R-:W-:Y:S02]  /*6f50*/  FMUL.FTZ R126, R126, R41.reuse ;  /* 0x000000297e7e7220 */ /* 0x080fe40000410000 */
[-C--:B------:R-:W-:Y:S02]  /*6f60*/  FMUL.FTZ R127, R127, R41.reuse ;  /* 0x000000297f7f7220 */ /* 0x080fe40000410000 */
[-C--:B------:R-:W-:Y:S02]  /*6f70*/  FMUL.FTZ R122, R122, R41.reuse ;  /* 0x000000297a7a7220 */ /* 0x080fe40000410000 */
[----:B------:R-:W-:Y:S01]  /*6f80*/  FMUL.FTZ R123, R123, R41 ;  /* 0x000000297b7b7220 */ /* 0x000fe20000410000 */
[----:B------:R-:W3:Y:S01]  /*6f90*/  MUFU.EX2 R32, R32 ;  /* 0x0000002000207308 */ /* 0x000ee20000000800 */
[----:B--2---:R-:W-:Y:S01]  /*6fa0*/  F2FP.BF16.PACK_AB R16, R34, R35 ;  /* 0x000000232210723e */ /* 0x004fe200000010ff */
[----:B------:R-:W-:-:S02]  /*6fb0*/  FMUL.FTZ R110, R110, R41 ;  /* 0x000000296e6e7220 */ /* 0x000fc40000410000 */
[-C--:B------:R-:W-:Y:S02]  /*6fc0*/  FMUL.FTZ R111, R111, R41.reuse ;  /* 0x000000296f6f7220 */ /* 0x080fe40000410000 */
[-C--:B------:R-:W-:Y:S02]  /*6fd0*/  FMUL.FTZ R106, R106, R41.reuse ;  /* 0x000000296a6a7220 */ /* 0x080fe40000410000 */
[----:B------:R-:W-:Y:S01]  /*6fe0*/  MUFU.EX2 R29, R29 ;  /* 0x0000001d001d7308 */ /* 0x000fe20000000800 */
[-C--:B------:R-:W-:Y:S02]  /*6ff0*/  FMUL.FTZ R107, R107, R41.reuse ;  /* 0x000000296b6b7220 */ /* 0x080fe40000410000 */
[-C--:B------:R-:W-:Y:S02]  /*7000*/  FMUL.FTZ R94, R94, R41.reuse ;  /* 0x000000295e5e7220 */ /* 0x080fe40000410000 */
[-C--:B------:R-:W-:Y:S02]  /*7010*/  FMUL.FTZ R95, R95, R41.reuse ;  /* 0x000000295f5f7220 */ /* 0x080fe40000410000 */
[----:B------:R-:W-:Y:S01]  /*7020*/  FMUL.FTZ R90, R90, R41 ;  /* 0x000000295a5a7220 */ /* 0x000fe20000410000 */
[----:B------:R-:W2:Y:S01]  /*7030*/  MUFU.EX2 R37, R37 ;  /* 0x0000002500257308 */ /* 0x000ea20000000800 */
[----:B---3--:R-:W-:Y:S01]  /*7040*/  F2FP.BF16.PACK_AB R18, R32, R33 ;  /* 0x000000212012723e */ /* 0x008fe200000010ff */
[----:B------:R-:W-:-:S02]  /*7050*/  FMUL.FTZ R91, R91, R41 ;  /* 0x000000295b5b7220 */ /* 0x000fc40000410000 */
[-C--:B------:R-:W-:Y:S02]  /*7060*/  FMUL.FTZ R78, R78, R41.reuse ;  /* 0x000000294e4e7220 */ /* 0x080fe40000410000 */
[-C--:B------:R-:W-:Y:S02]  /*7070*/  FMUL.FTZ R79, R79, R41.reuse ;  /* 0x000000294f4f7220 */ /* 0x080fe40000410000 */
[----:B------:R-:W3:Y:S01]  /*7080*/  MUFU.EX2 R42, R42 ;  /* 0x0000002a002a7308 */ /* 0x000ee20000000800 */
[-C--:B------:R-:W-:Y:S02]  /*7090*/  FMUL.FTZ R74, R74, R41.reuse ;  /* 0x000000294a4a7220 */ /* 0x080fe40000410000 */
[----:B------:R-:W-:Y:S02]  /*70a0*/  FMUL.FTZ R75, R75, R41 ;  /* 0x000000294b4b7220 */ /* 0x000fe40000410000 */
[--C-:B------:R-:W-:Y:S02]  /*70b0*/  FFMA.FTZ R135, R142, c[0x0][0x23c], -R54.reuse ;  /* 0x00008f008e877a23 */ /* 0x100fe40000010836 */
[----:B------:R-:W-:Y:S01]  /*70c0*/  FFMA.FTZ R142, R143, c[0x0][0x23c], -R54 ;  /* 0x00008f008f8e7a23 */ /* 0x000fe20000010836 */
[----:B------:R4:W-:Y:S01]  /*70d0*/  MUFU.EX2 R45, R50 ;  /* 0x00000032002d7308 */ /* 0x0009e20000000800 */
[----:B--2---:R-:W-:Y:S01]  /*70e0*/  F2FP.BF16.PACK_AB R19, R37, R29 ;  /* 0x0000001d2513723e */ /* 0x004fe200000010ff */
[----:B------:R-:W-:-:S02]  /*70f0*/  FFMA.FTZ R143, R167, c[0x0][0x23c], -R140 ;  /* 0x00008f00a78f7a23 */ /* 0x000fc4000001088c */
[--C-:B------:R-:W-:Y:S02]  /*7100*/  FFMA.FTZ R149, R172, c[0x0][0x23c], -R140.reuse ;  /* 0x00008f00ac957a23 */ /* 0x100fe4000001088c */
[----:B------:R-:W-:Y:S02]  /*7110*/  FFMA.FTZ R167, R174, c[0x0][0x23c], -R140 ;  /* 0x00008f00aea77a23 */ /* 0x000fe4000001088c */
[----:B------:R-:W-:Y:S01]  /*7120*/  MUFU.EX2 R51, R52 ;  /* 0x0000003400337308 */ /* 0x000fe20000000800 */
[-C--:B---3--:R-:W-:Y:S02]  /*7130*/  FMUL.FTZ R124, R124, R42.reuse ;  /* 0x0000002a7c7c7220 */ /* 0x088fe40000410000 */
[-C--:B------:R-:W-:Y:S02]  /*7140*/  FMUL.FTZ R125, R125, R42.reuse ;  /* 0x0000002a7d7d7220 */ /* 0x080fe40000410000 */
[-C--:B------:R-:W-:Y:S02]  /*7150*/  FMUL.FTZ R120, R120, R42.reuse ;  /* 0x0000002a78787220 */ /* 0x080fe40000410000 */
[-C--:B------:R-:W-:Y:S01]  /*7160*/  FMUL.FTZ R121, R121, R42.reuse ;  /* 0x0000002a79797220 */ /* 0x080fe20000410000 */
[----:B------:R-:W-:Y:S01]  /*7170*/  MUFU.EX2 R48, R48 ;  /* 0x0000003000307308 */ /* 0x000fe20000000800 */
[----:B----4-:R-:W-:Y:S01]  /*7180*/  FFMA.FTZ R50, R224, c[0x0][0x23c], -R46 ;  /* 0x00008f00e0327a23 */ /* 0x010fe2000001082e */
[----:B------:R-:W-:Y:S01]  /*7190*/  HMMA.16816.F32.BF16 R124, R16, R20, R124 ;  /* 0x00000014107c723c */ /* 0x000fe2000004187c */
[----:B------:R-:W-:-:S02]  /*71a0*/  FMUL.FTZ R108, R108, R42 ;  /* 0x0000002a6c6c7220 */ /* 0x000fc40000410000 */
[-C--:B------:R-:W-:Y:S02]  /*71b0*/  FMUL.FTZ R109, R109, R42.reuse ;  /* 0x0000002a6d6d7220 */ /* 0x080fe40000410000 */
[-C--:B------:R-:W-:Y:S01]  /*71c0*/  FMUL.FTZ R104, R104, R42.reuse ;  /* 0x0000002a68687220 */ /* 0x080fe20000410000 */
[----:B------:R-:W-:Y:S01]  /*71d0*/  MUFU.EX2 R50, R50 ;  /* 0x0000003200327308 */ /* 0x000fe20000000800 */
[-C--:B------:R-:W-:Y:S01]  /*71e0*/  FMUL.FTZ R105, R105, R42.reuse ;  /* 0x0000002a69697220 */ /* 0x080fe20000410000 */
[C---:B------:R-:W-:Y:S01]  /*71f0*/  HMMA.16816.F32.BF16 R120, R16.reuse, R22, R120 ;  /* 0x000000161078723c */ /* 0x040fe20000041878 */
[-C--:B------:R-:W-:Y:S02]  /*7200*/  FMUL.FTZ R92, R92, R42.reuse ;  /* 0x0000002a5c5c7220 */ /* 0x080fe40000410000 */
[-C--:B------:R-:W-:Y:S02]  /*7210*/  FMUL.FTZ R93, R93, R42.reuse ;  /* 0x0000002a5d5d7220 */ /* 0x080fe40000410000 */
[-C--:B------:R-:W-:Y:S01]  /*7220*/  FMUL.FTZ R88, R88, R42.reuse ;  /* 0x0000002a58587220 */ /* 0x080fe20000410000 */
[----:B------:R-:W2:Y:S01]  /*7230*/  MUFU.EX2 R52, R63 ;  /* 0x0000003f00347308 */ /* 0x000ea20000000800 */
[-C--:B------:R-:W-:Y:S01]  /*7240*/  FMUL.FTZ R89, R89, R42.reuse ;  /* 0x0000002a59597220 */ /* 0x080fe20000410000 */
[----:B------:R-:W-:Y:S01]  /*7250*/  HMMA.16816.F32.BF16 R108, R16, R12, R108 ;  /* 0x0000000c106c723c */ /* 0x000fe2000004186c */
[----:B------:R-:W-:-:S02]  /*7260*/  FMUL.FTZ R76, R76, R42 ;  /* 0x0000002a4c4c7220 */ /* 0x000fc40000410000 */
[-C--:B------:R-:W-:Y:S02]  /*7270*/  FMUL.FTZ R77, R77, R42.reuse ;  /* 0x0000002a4d4d7220 */ /* 0x080fe40000410000 */
[-C--:B------:R-:W-:Y:S01]  /*7280*/  FMUL.FTZ R72, R72, R42.reuse ;  /* 0x0000002a48487220 */ /* 0x080fe20000410000 */
[----:B------:R-:W3:Y:S01]  /*7290*/  MUFU.EX2 R55, R55 ;  /* 0x0000003700377308 */ /* 0x000ee20000000800 */
[----:B------:R-:W-:Y:S01]  /*72a0*/  FMUL.FTZ R73, R73, R42 ;  /* 0x0000002a49497220 */ /* 0x000fe20000410000 */
[C---:B------:R-:W-:Y:S01]  /*72b0*/  HMMA.16816.F32.BF16 R104, R16.reuse, R14, R104 ;  /* 0x0000000e1068723c */ /* 0x040fe20000041868 */
[--C-:B------:R-:W-:Y:S02]  /*72c0*/  FFMA.FTZ R132, R183, c[0x0][0x23c], -R59.reuse ;  /* 0x00008f00b7847a23 */ /* 0x100fe4000001083b */
[----:B------:R-:W-:Y:S02]  /*72d0*/  FFMA.FTZ R134, R223, c[0x0][0x23c], -R59 ;  /* 0x00008f00df867a23 */ /* 0x000fe4000001083b */
[----:B------:R-:W-:Y:S01]  /*72e0*/  FFMA.FTZ R169, R24, c[0x0][0x23c], -R46 ;  /* 0x00008f0018a97a23 */ /* 0x000fe2000001082e */
[----:B------:R-:W-:Y:S01]  /*72f0*/  MUFU.EX2 R64, R64 ;  /* 0x0000004000407308 */ /* 0x000fe20000000800 */
[-C--:B--2---:R-:W-:Y:S01]  /*7300*/  FMUL.FTZ R128, R128, R52.reuse ;  /* 0x0000003480807220 */ /* 0x084fe20000410000 */
[----:B-1----:R-:W-:Y:S01]  /*7310*/  HMMA.16816.F32.BF16 R92, R16, R4, R92 ;  /* 0x00000004105c723c */ /* 0x002fe2000004185c */
[----:B------:R-:W-:-:S02]  /*7320*/  FMUL.FTZ R129, R129, R52 ;  /* 0x0000003481817220 */ /* 0x000fc40000410000 */
[-C--:B------:R-:W-:Y:S02]  /*7330*/  FMUL.FTZ R116, R116, R52.reuse ;  /* 0x0000003474747220 */ /* 0x080fe40000410000 */
[-C--:B------:R-:W-:Y:S01]  /*7340*/  FMUL.FTZ R117, R117, R52.reuse ;  /* 0x0000003475757220 */ /* 0x080fe20000410000 */
[----:B------:R-:W-:Y:S01]  /*7350*/  MUFU.EX2 R132, R132 ;  /* 0x0000008400847308 */ /* 0x000fe20000000800 */
[-C--:B---3--:R-:W-:Y:S01]  /*7360*/  FMUL.FTZ R130, R130, R55.reuse ;  /* 0x0000003782827220 */ /* 0x088fe20000410000 */
        /* <DEDUP_REMOVED lines=12> */
[----:B------:R-:W-:Y:S01]  /*7430*/  HMMA.16816.F32.BF16 R72, R16, R10, R72 ;  /* 0x0000000a1048723c */ /* 0x000fe20000041848 */
[----:B------:R-:W-:Y:S02]  /*7440*/  FMUL.FTZ R101, R101, R52 ;  /* 0x0000003465657220 */ /* 0x000fe40000410000 */
[-C--:B------:R-:W-:Y:S02]  /*7450*/  FMUL.FTZ R102, R102, R55.reuse ;  /* 0x0000003766667220 */ /* 0x080fe40000410000 */
[----:B------:R-:W-:Y:S01]  /*7460*/  FMUL.FTZ R103, R103, R55 ;  /* 0x0000003767677220 */ /* 0x000fe20000410000 */
[----:B------:R-:W-:Y:S01]  /*7470*/  MUFU.EX2 R136, R136 ;  /* 0x0000008800887308 */ /* 0x000fe20000000800 */
[----:B------:R-:W-:Y:S01]  /*7480*/  F2FP.BF16.PACK_AB R16, R40, R36 ;  /* 0x000000242810723e */ /* 0x000fe200000010ff */
[-C--:B------:R-:W-:Y:S01]  /*7490*/  FMUL.FTZ R96, R96, R52.reuse ;  /* 0x0000003460607220 */ /* 0x080fe20000410000 */
[----:B------:R-:W-:Y:S01]  /*74a0*/  F2FP.BF16.PACK_AB R17, R48, R45 ;  /* 0x0000002d3011723e */ /* 0x000fe200000010ff */
[----:B------:R-:W-:Y:S01]  /*74b0*/  FMUL.FTZ R97, R97, R52 ;  /* 0x0000003461617220 */ /* 0x000fe20000410000 */
[----:B------:R-:W-:Y:S01]  /*74c0*/  F2FP.BF16.PACK_AB R18, R38, R39 ;  /* 0x000000272612723e */ /* 0x000fe200000010ff */
[-C--:B------:R-:W-:Y:S01]  /*74d0*/  FMUL.FTZ R98, R98, R55.reuse ;  /* 0x0000003762627220 */ /* 0x080fe20000410000 */
        /* <DEDUP_REMOVED lines=16> */
[----:B------:R-:W2:Y:S01]  /*75e0*/  MUFU.EX2 R143, R143 ;  /* 0x0000008f008f7308 */ /* 0x000ea20000000800 */
[----:B------:R-:W-:-:S02]  /*75f0*/  FMUL.FTZ R69, R69, R52 ;  /* 0x0000003445457220 */ /* 0x000fc40000410000 */
[-C--:B------:R-:W-:Y:S01]  /*7600*/  FMUL.FTZ R70, R70, R55.reuse ;  /* 0x0000003746467220 */ /* 0x080fe20000410000 */
[C---:B------:R-:W-:Y:S01]  /*7610*/  HMMA.16816.F32.BF16 R112, R16.reuse, R12, R112 ;  /* 0x0000000c1070723c */ /* 0x040fe20000041870 */
[----:B------:R-:W-:Y:S02]  /*7620*/  FMUL.FTZ R71, R71, R55 ;  /* 0x0000003747477220 */ /* 0x000fe40000410000 */
[--C-:B------:R-:W-:Y:S01]  /*7630*/  FFMA.FTZ R63, R67, c[0x0][0x23c], -R59.reuse ;  /* 0x00008f00433f7a23 */ /* 0x100fe2000001083b */
[----:B------:R-:W-:Y:S01]  /*7640*/  MUFU.EX2 R149, R149 ;  /* 0x0000009500957308 */ /* 0x000fe20000000800 */
[----:B------:R-:W-:Y:S02]  /*7650*/  FFMA.FTZ R67, R222, c[0x0][0x23c], -R59 ;  /* 0x00008f00de437a23 */ /* 0x000fe4000001083b */
[--C-:B------:R-:W-:Y:S01]  /*7660*/  FFMA.FTZ R172, R25, c[0x0][0x23c], -R46.reuse ;  /* 0x00008f0019ac7a23 */ /* 0x100fe2000001082e */
[----:B------:R-:W-:Y:S01]  /*7670*/  HMMA.16816.F32.BF16 R100, R16, R14, R100 ;  /* 0x0000000e1064723c */ /* 0x000fe20000041864 */
[----:B------:R-:W3:Y:S01]  /*7680*/  LDSM.16.MT88.4 R12, [R190+0x6800] ;  /* 0x00680000be0c783b */ /* 0x000ee20000004200 */
[----:B------:R-:W-:-:S02]  /*7690*/  FFMA.FTZ R174, R26, c[0x0][0x23c], -R46 ;  /* 0x00008f001aae7a23 */ /* 0x000fc4000001082e */
[----:B------:R-:W-:Y:S01]  /*76a0*/  FFMA.FTZ R175, R27, c[0x0][0x23c], -R46 ;  /* 0x00008f001baf7a23 */ /* 0x000fe2000001082e */
[----:B------:R-:W4:Y:S01]  /*76b0*/  MUFU.EX2 R63, R63 ;  /* 0x0000003f003f7308 */ /* 0x000f220000000800 */
[----:B--2---:R-:W-:Y:S01]  /*76c0*/  F2FP.BF16.PACK_AB R24, R143, R64 ;  /* 0x000000408f18723e */ /* 0x004fe200000010ff */
[--C-:B------:R-:W-:Y:S01]  /*76d0*/  FFMA.FTZ R177, R177, c[0x0][0x23c], -R59.reuse ;  /* 0x00008f00b1b17a23 */ /* 0x100fe2000001083b */
[----:B------:R-:W-:Y:S01]  /*76e0*/  HMMA.16816.F32.BF16 R96, R16, R4, R96 ;  /* 0x000000041060723c */ /* 0x000fe20000041860 */
[--C-:B------:R-:W-:Y:S02]  /*76f0*/  FFMA.FTZ R176, R176, c[0x0][0x23c], -R59.reuse ;  /* 0x00008f00b0b07a23 */ /* 0x100fe4000001083b */
[--C-:B------:R-:W-:Y:S02]  /*7700*/  FFMA.FTZ R180, R180, c[0x0][0x23c], -R59.reuse ;  /* 0x00008f00b4b47a23 */ /* 0x100fe4000001083b */
[----:B------:R-:W-:Y:S01]  /*7710*/  MUFU.EX2 R67, R67 ;  /* 0x0000004300437308 */ /* 0x000fe20000000800 */
[----:B------:R-:W-:-:S02]  /*7720*/  FFMA.FTZ R179, R179, c[0x0][0x23c], -R59 ;  /* 0x00008f00b3b37a23 */ /* 0x000fc4000001083b */
[C---:B------:R-:W-:Y:S01]  /*7730*/  HMMA.16816.F32.BF16 R84, R16.reuse, R6, R84 ;  /* 0x000000061054723c */ /* 0x040fe20000041854 */
[----:B------:R-:W2:Y:S01]  /*7740*/  LDSM.16.MT88.4 R4, [R189+0x6800] ;  /* 0x00680000bd04783b */ /* 0x000ea20000004200 */
[--C-:B------:R-:W-:Y:S02]  /*7750*/  FFMA.FTZ R137, R137, c[0x0][0x23c], -R46.reuse ;  /* 0x00008f0089897a23 */ /* 0x100fe4000001082e */
[--C-:B------:R-:W-:Y:S01]  /*7760*/  FFMA.FTZ R66, R66, c[0x0][0x23c], -R46.reuse ;  /* 0x00008f0042427a23 */ /* 0x100fe2000001082e */
[----:B------:R-:W5:Y:S01]  /*7770*/  MUFU.EX2 R150, R150 ;  /* 0x0000009600967308 */ /* 0x000f620000000800 */
[--C-:B------:R-:W-:Y:S02]  /*7780*/  FFMA.FTZ R141, R141, c[0x0][0x23c], -R46.reuse ;  /* 0x00008f008d8d7a23 */ /* 0x100fe4000001082e */
[----:B------:R-:W-:Y:S01]  /*7790*/  HMMA.16816.F32.BF16 R80, R16, R8, R80 ;  /* 0x000000081050723c */ /* 0x000fe20000041850 */
[----:B------:R-:W-:Y:S02]  /*77a0*/  FFMA.FTZ R138, R138, c[0x0][0x23c], -R46 ;  /* 0x00008f008a8a7a23 */ /* 0x000fe4000001082e */
[----:B------:R-:W-:-:S02]  /*77b0*/  FFMA.FTZ R36, R230, R52, R36 ;  /* 0x00000034e6247223 */ /* 0x000fc40000010024 */
[----:B------:R-:W-:Y:S01]  /*77c0*/  MUFU.EX2 R169, R169 ;  /* 0x000000a900a97308 */ /* 0x000fe20000000800 */
[----:B------:R-:W-:Y:S01]  /*77d0*/  FFMA.FTZ R45, R229, R55, R45 ;  /* 0x00000037e52d7223 */ /* 0x000fe2000001002d */
[----:B----4-:R-:W-:Y:S01]  /*77e0*/  F2FP.BF16.PACK_AB R8, R132, R63 ;  /* 0x0000003f8408723e */ /* 0x010fe200000010ff */
[----:B------:R-:W-:Y:S01]  /*77f0*/  HMMA.16816.F32.BF16 R68, R16, R10, R68 ;  /* 0x0000000a1044723c */ /* 0x000fe20000041844 */
[----:B------:R-:W4:Y:S01]  /*7800*/  LDSM.16.MT88.4 R16, [R188+0x6800] ;  /* 0x00680000bc10783b */ /* 0x000f220000004200 */
[----:B------:R-:W-:Y:S01]  /*7810*/  F2FP.BF16.PACK_AB R9, R136, R133 ;  /* 0x000000858809723e */ /* 0x000fe200000010ff */
[----:B------:R-:W-:Y:S02]  /*7820*/  FFMA.FTZ R35, R228, R42, R35 ;  /* 0x0000002ae4237223 */ /* 0x000fe40000010023 */
[----:B------:R-:W3:Y:S01]  /*7830*/  MUFU.EX2 R172, R172 ;  /* 0x000000ac00ac7308 */ /* 0x000ee20000000800 */
[----:B-----5:R-:W-:Y:S01]  /*7840*/  F2FP.BF16.PACK_AB R26, R150, R149 ;  /* 0x00000095961a723e */ /* 0x020fe200000010ff */
[----:B------:R-:W-:Y:S01]  /*7850*/  FFMA.FTZ R31, R227, R41, R31 ;  /* 0x00000029e31f7223 */ /* 0x000fe2000001001f */
[----:B------:R-:W-:Y:S01]  /*7860*/  F2FP.BF16.PACK_AB R10, R134, R67 ;  /* 0x00000043860a723e */ /* 0x000fe200000010ff */
[----:B------:R-:W-:Y:S01]  /*7870*/  FADD.FTZ R36, R40, R36 ;  /* 0x0000002428247221 */ /* 0x000fe20000010000 */
[----:B------:R-:W-:Y:S01]  /*7880*/  F2FP.BF16.PACK_AB R11, R142, R135 ;  /* 0x000000878e0b723e */ /* 0x000fe200000010ff */
[----:B------:R-:W-:-:S02]  /*7890*/  FADD.FTZ R45, R48, R45 ;  /* 0x0000002d302d7221 */ /* 0x000fc40000010000 */
[----:B------:R-:W-:Y:S01]  /*78a0*/  MUFU.EX2 R174, R174 ;  /* 0x000000ae00ae7308 */ /* 0x000fe20000000800 */
[----:B------:R-:W-:Y:S02]  /*78b0*/  FADD.FTZ R35, R34, R35 ;  /* 0x0000002322237221 */ /* 0x000fe40000010000 */
[----:B------:R-:W-:Y:S01]  /*78c0*/  FADD.FTZ R31, R30, R31 ;  /* 0x0000001f1e1f7221 */ /* 0x000fe20000010000 */
[----:B-1----:R-:W-:Y:S01]  /*78d0*/  HMMA.16816.F32.BF16 R124, R8, R20, R124 ;  /* 0x00000014087c723c */ /* 0x002fe2000004187c */
[----:B------:R-:W-:Y:S02]  /*78e0*/  FADD.FTZ R36, R39, R36 ;  /* 0x0000002427247221 */ /* 0x000fe40000010000 */
[----:B------:R-:W-:Y:S01]  /*78f0*/  FADD.FTZ R45, R50, R45 ;  /* 0x0000002d322d7221 */ /* 0x000fe20000010000 */
[----:B------:R-:W1:Y:S01]  /*7900*/  MUFU.EX2 R175, R175 ;  /* 0x000000af00af7308 */ /* 0x000e620000000800 */
[----:B---3--:R-:W-:Y:S01]  /*7910*/  F2FP.BF16.PACK_AB R25, R172, R169 ;  /* 0x000000a9ac19723e */ /* 0x008fe200000010ff */
[----:B------:R-:W-:-:S02]  /*7920*/  FADD.FTZ R35, R33, R35 ;  /* 0x0000002321237221 */ /* 0x000fc40000010000 */
[C---:B------:R-:W-:Y:S01]  /*7930*/  HMMA.16816.F32.BF16 R120, R8.reuse, R22, R120 ;  /* 0x000000160878723c */ /* 0x040fe20000041878 */
[----:B------:R-:W-:Y:S02]  /*7940*/  FADD.FTZ R31, R29, R31 ;  /* 0x0000001f1d1f7221 */ /* 0x000fe40000010000 */
[----:B------:R-:W-:Y:S01]  /*7950*/  FADD.FTZ R36, R38, R36 ;  /* 0x0000002426247221 */ /* 0x000fe20000010000 */
[----:B------:R-:W3:Y:S01]  /*7960*/  MUFU.EX2 R167, R167 ;  /* 0x000000a700a77308 */ /* 0x000ee20000000800 */
[----:B------:R-:W-:Y:S02]  /*7970*/  FADD.FTZ R45, R51, R45 ;  /* 0x0000002d332d7221 */ /* 0x000fe40000010000 */
[----:B------:R-:W-:Y:S01]  /*7980*/  FADD.FTZ R35, R32, R35 ;  /* 0x0000002320237221 */ /* 0x000fe20000010000 */
[----:B------:R-:W-:Y:S01]  /*7990*/  HMMA.16816.F32.BF16 R108, R8, R12, R108 ;  /* 0x0000000c086c723c */ /* 0x000fe2000004186c */
[----:B------:R-:W-:Y:S02]  /*79a0*/  FADD.FTZ R31, R37, R31 ;  /* 0x0000001f251f7221 */ /* 0x000fe40000010000 */
[----:B------:R-:W-:Y:S01]  /*79b0*/  FADD.FTZ R36, R64, R36 ;  /* 0x0000002440247221 */ /* 0x000fe20000010000 */
[----:B-1----:R-:W-:Y:S01]  /*79c0*/  F2FP.BF16.PACK_AB R27, R175, R174 ;  /* 0x000000aeaf1b723e */ /* 0x002fe200000010ff */
[----:B------:R-:W-:Y:S01]  /*79d0*/  MUFU.EX2 R178, R178 ;  /* 0x000000b200b27308 */ /* 0x000fe20000000800 */
[----:B------:R-:W-:-:S02]  /*79e0*/  FADD.FTZ R45, R169, R45 ;  /* 0x0000002da92d7221 */ /* 0x000fc40000010000 */
[C---:B------:R-:W-:Y:S01]  /*79f0*/  HMMA.16816.F32.BF16 R104, R8.reuse, R14, R104 ;  /* 0x0000000e0868723c */ /* 0x040fe20000041868 */
[----:B------:R-:W-:Y:S02]  /*7a00*/  FADD.FTZ R35, R63, R35 ;  /* 0x000000233f237221 */ /* 0x000fe40000010000 */
[----:B------:R-:W-:Y:S01]  /*7a10*/  FADD.FTZ R31, R133, R31 ;  /* 0x0000001f851f7221 */ /* 0x000fe20000010000 */
[----:B------:R-:W-:Y:S01]  /*7a20*/  MOV R133, R145 ;  /* 0x0000009100857202 */ /* 0x000fe20000000f00 */
[----:B------:R-:W-:Y:S01]  /*7a30*/  MUFU.EX2 R181, R181 ;  /* 0x000000b500b57308 */ /* 0x000fe20000000800 */
[--C-:B------:R-:W-:Y:S02]  /*7a40*/  FFMA.FTZ R65, R65, c[0x0][0x23c], -R59.reuse ;  /* 0x00008f0041417a23 */ /* 0x100fe4000001083b */
[----:B--2---:R-:W-:Y:S01]  /*7a50*/  HMMA.16816.F32.BF16 R92, R8, R4, R92 ;  /* 0x00000004085c723c */ /* 0x004fe2000004185c */
[--C-:B------:R-:W-:Y:S02]  /*7a60*/  FFMA.FTZ R62, R62, c[0x0][0x23c], -R59.reuse ;  /* 0x00008f003e3e7a23 */ /* 0x100fe4000001083b */
[----:B------:R-:W-:-:S02]  /*7a70*/  FFMA.FTZ R61, R61, c[0x0][0x23c], -R59 ;  /* 0x00008f003d3d7a23 */ /* 0x000fc4000001083b */
[----:B------:R-:W1:Y:S01]  /*7a80*/  MUFU.EX2 R177, R177 ;  /* 0x000000b100b17308 */ /* 0x000e620000000800 */
[----:B------:R-:W-:Y:S02]  /*7a90*/  FFMA.FTZ R58, R58, c[0x0][0x23c], -R59 ;  /* 0x00008f003a3a7a23 */ /* 0x000fe4000001083b */
[C---:B------:R-:W-:Y:S01]  /*7aa0*/  HMMA.16816.F32.BF16 R88, R8.reuse, R6, R88 ;  /* 0x000000060858723c */ /* 0x040fe20000041858 */
[--C-:B------:R-:W-:Y:S02]  /*7ab0*/  FFMA.FTZ R59, R60, c[0x0][0x23c], -R54.reuse ;  /* 0x00008f003c3b7a23 */ /* 0x100fe40000010836 */
[----:B------:R-:W-:Y:S02]  /*7ac0*/  FFMA.FTZ R53, R53, c[0x0][0x23c], -R54 ;  /* 0x00008f0035357a23 */ /* 0x000fe40000010836 */
[----:B------:R-:W-:Y:S01]  /*7ad0*/  MUFU.EX2 R176, R176 ;  /* 0x000000b000b07308 */ /* 0x000fe20000000800 */
[----:B------:R-:W-:Y:S02]  /*7ae0*/  FADD.FTZ R36, R143, R36 ;  /* 0x000000248f247221 */ /* 0x000fe40000010000 */
[----:B----4-:R-:W-:Y:S01]  /*7af0*/  HMMA.16816.F32.BF16 R76, R8, R16, R76 ;  /* 0x00000010084c723c */ /* 0x010fe2000004184c */
[----:B------:R-:W-:-:S02]  /*7b00*/  FADD.FTZ R45, R172, R45 ;  /* 0x0000002dac2d7221 */ /* 0x000fc40000010000 */
[----:B------:R-:W-:Y:S02]  /*7b10*/  FADD.FTZ R35, R132, R35 ;  /* 0x0000002384237221 */ /* 0x000fe40000010000 */
[----:B------:R-:W-:Y:S01]  /*7b20*/  MUFU.EX2 R180, R180 ;  /* 0x000000b400b47308 */ /* 0x000fe20000000800 */
[----:B------:R-:W-:Y:S01]  /*7b30*/  FADD.FTZ R31, R136, R31 ;  /* 0x0000001f881f7221 */ /* 0x000fe20000010000 */
[----:B------:R-:W-:Y:S01]  /*7b40*/  MOV R136, R144 ;  /* 0x0000009000887202 */ /* 0x000fe20000000f00 */
[----:B------:R-:W-:Y:S01]  /*7b50*/  HMMA.16816.F32.BF16 R72, R8, R18, R72 ;  /* 0x000000120848723c */ /* 0x000fe20000041848 */
[----:B------:R-:W-:Y:S01]  /*7b60*/  LDSM.16.MT88.4 R8, [R190+0x7000] ;  /* 0x00700000be08783b */ /* 0x000fe20000004200 */
[----:B------:R-:W-:Y:S02]  /*7b70*/  FADD.FTZ R36, R149, R36 ;  /* 0x0000002495247221 */ /* 0x000fe40000010000 */
[----:B------:R-:W-:Y:S01]  /*7b80*/  FADD.FTZ R45, R174, R45 ;  /* 0x0000002dae2d7221 */ /* 0x000fe20000010000 */
[----:B------:R-:W-:Y:S01]  /*7b90*/  MUFU.EX2 R179, R179 ;  /* 0x000000b300b37308 */ /* 0x000fe20000000800 */
[----:B------:R-:W-:-:S02]  /*7ba0*/  FADD.FTZ R35, R67, R35 ;  /* 0x0000002343237221 */ /* 0x000fc40000010000 */
[C---:B------:R-:W-:Y:S01]  /*7bb0*/  HMMA.16816.F32.BF16 R128, R24.reuse, R20, R128 ;  /* 0x000000141880723c */ /* 0x040fe20000041880 */
[----:B------:R-:W-:Y:S01]  /*7bc0*/  FADD.FTZ R31, R135, R31 ;  /* 0x0000001f871f7221 */ /* 0x000fe20000010000 */
[----:B------:R-:W-:Y:S01]  /*7bd0*/  MOV R135, R0 ;  /* 0x0000000000877202 */ /* 0x000fe20000000f00 */
[----:B------:R-:W-:Y:S02]  /*7be0*/  FFMA.FTZ R166, R166, c[0x0][0x23c], -R140 ;  /* 0x00008f00a6a67a23 */ /* 0x000fe4000001088c */
[----:B------:R-:W2:Y:S01]  /*7bf0*/  MUFU.EX2 R171, R171 ;  /* 0x000000ab00ab7308 */ /* 0x000ea20000000800 */
[----:B------:R-:W-:Y:S02]  /*7c00*/  FFMA.FTZ R47, R47, c[0x0][0x23c], -R46 ;  /* 0x00008f002f2f7a23 */ /* 0x000fe4000001082e */
[----:B------:R-:W-:Y:S01]  /*7c10*/  HMMA.16816.F32.BF16 R116, R24, R22, R116 ;  /* 0x000000161874723c */ /* 0x000fe20000041874 */
[----:B------:R-:W-:Y:S01]  /*7c20*/  LDSM.16.MT88.4 R20, [R188+0x7000] ;  /* 0x00700000bc14783b */ /* 0x000fe20000004200 */
[----:B------:R-:W-:-:S02]  /*7c30*/  FFMA.FTZ R148, R148, c[0x0][0x23c], -R140 ;  /* 0x00008f0094947a23 */ /* 0x000fc4000001088c */
[--C-:B------:R-:W-:Y:S01]  /*7c40*/  FFMA.FTZ R147, R147, c[0x0][0x23c], -R140.reuse ;  /* 0x00008f0093937a23 */ /* 0x100fe2000001088c */
[----:B------:R-:W4:Y:S01]  /*7c50*/  MUFU.EX2 R168, R168 ;  /* 0x000000a800a87308 */ /* 0x000f220000000800 */
[----:B------:R-:W-:Y:S02]  /*7c60*/  FFMA.FTZ R139, R139, c[0x0][0x23c], -R140 ;  /* 0x00008f008b8b7a23 */ /* 0x000fe4000001088c */
[C---:B------:R-:W-:Y:S01]  /*7c70*/  HMMA.16816.F32.BF16 R112, R24.reuse, R12, R112 ;  /* 0x0000000c1870723c */ /* 0x040fe20000041870 */
[----:B------:R-:W-:Y:S02]  /*7c80*/  FADD.FTZ R36, R150, R36 ;  /* 0x0000002496247221 */ /* 0x000fe40000010000 */
[----:B------:R-:W-:Y:S02]  /*7c90*/  FADD.FTZ R45, R175, R45 ;  /* 0x0000002daf2d7221 */ /* 0x000fe40000010000 */
[----:B------:R-:W5:Y:S01]  /*7ca0*/  MUFU.EX2 R173, R173 ;  /* 0x000000ad00ad7308 */ /* 0x000f620000000800 */
[----:B------:R-:W-:Y:S01]  /*7cb0*/  FADD.FTZ R35, R134, R35 ;  /* 0x0000002386237221 */ /* 0x000fe20000010000 */
[----:B------:R-:W-:Y:S01]  /*7cc0*/  MOV R134, R146 ;  /* 0x0000009200867202 */ /* 0x000fe20000000f00 */
[----:B------:R-:W-:Y:S01]  /*7cd0*/  HMMA.16816.F32.BF16 R100, R24, R14, R100 ;  /* 0x0000000e1864723c */ /* 0x000fe20000041864 */
[----:B------:R-:W5:Y:S01]  /*7ce0*/  LDSM.16.MT88.4 R12, [R192+0x7000] ;  /* 0x00700000c00c783b */ /* 0x000f620000004200 */
[----:B------:R-:W-:-:S02]  /*7cf0*/  FADD.FTZ R31, R142, R31 ;  /* 0x0000001f8e1f7221 */ /* 0x000fc40000010000 */
[----:B------:R-:W-:Y:S01]  /*7d00*/  FFMA.FTZ R49, R49, c[0x0][0x23c], -R46 ;  /* 0x00008f0031317a23 */ /* 0x000fe2000001082e */
[----:B------:R-:W-:Y:S01]  /*7d10*/  MUFU.EX2 R170, R170 ;  /* 0x000000aa00aa7308 */ /* 0x000fe20000000800 */
[----:B---3--:R-:W-:Y:S02]  /*7d20*/  FADD.FTZ R36, R167, R36 ;  /* 0x00000024a7247221 */ /* 0x008fe40000010000 */
[----:B------:R-:W-:Y:S01]  /*7d30*/  HMMA.16816.F32.BF16 R96, R24, R4, R96 ;  /* 0x000000041860723c */ /* 0x000fe20000041860 */
[----:B-1----:R-:W-:Y:S02]  /*7d40*/  FADD.FTZ R35, R177, R35 ;  /* 0x00000023b1237221 */ /* 0x002fe40000010000 */
[----:B--2---:R-:W-:Y:S02]  /*7d50*/  FADD.FTZ R31, R171, R31 ;  /* 0x0000001fab1f7221 */ /* 0x004fe40000010000 */
[----:B------:R-:W1:Y:S01]  /*7d60*/  MUFU.EX2 R151, R151 ;  /* 0x0000009700977308 */ /* 0x000e620000000800 */
[----:B------:R-:W-:-:S02]  /*7d70*/  FADD.FTZ R36, R178, R36 ;  /* 0x00000024b2247221 */ /* 0x000fc40000010000 */
[C---:B------:R-:W-:Y:S01]  /*7d80*/  HMMA.16816.F32.BF16 R84, R24.reuse, R6, R84 ;  /* 0x000000061854723c */ /* 0x040fe20000041854 */
[----:B------:R-:W2:Y:S01]  /*7d90*/  LDSM.16.MT88.4 R4, [R189+0x7000] ;  /* 0x00700000bd04783b */ /* 0x000ea20000004200 */
[----:B------:R-:W-:Y:S02]  /*7da0*/  FADD.FTZ R35, R176, R35 ;  /* 0x00000023b0237221 */ /* 0x000fe40000010000 */
[----:B----4-:R-:W-:Y:S01]  /*7db0*/  FADD.FTZ R31, R168, R31 ;  /* 0x0000001fa81f7221 */ /* 0x010fe20000010000 */
[----:B------:R-:W3:Y:S01]  /*7dc0*/  MUFU.EX2 R137, R137 ;  /* 0x0000008900897308 */ /* 0x000ee20000000800 */
[----:B------:R-:W-:Y:S02]  /*7dd0*/  FADD.FTZ R36, R181, R36 ;  /* 0x00000024b5247221 */ /* 0x000fe40000010000 */
[----:B------:R-:W-:Y:S01]  /*7de0*/  HMMA.16816.F32.BF16 R80, R24, R16, R80 ;  /* 0x000000101850723c */ /* 0x000fe20000041850 */
[----:B------:R-:W-:Y:S02]  /*7df0*/  FADD.FTZ R35, R180, R35 ;  /* 0x00000023b4237221 */ /* 0x000fe40000010000 */
[----:B-----5:R-:W-:-:S02]  /*7e00*/  FADD.FTZ R31, R173, R31 ;  /* 0x0000001fad1f7221 */ /* 0x020fc40000010000 */
[----:B------:R-:W4:Y:S01]  /*7e10*/  MUFU.EX2 R66, R66 ;  /* 0x0000004200427308 */ /* 0x000f220000000800 */
[----:B-1----:R-:W-:Y:S01]  /*7e20*/  FADD.FTZ R36, R151, R36 ;  /* 0x0000002497247221 */ /* 0x002fe20000010000 */
[----:B------:R-:W-:Y:S01]  /*7e30*/  F2FP.BF16.PACK_AB R16, R176, R177 ;  /* 0x000000b1b010723e */ /* 0x000fe200000010ff */
[----:B------:R-:W-:Y:S01]  /*7e40*/  HMMA.16816.F32.BF16 R68, R24, R18, R68 ;  /* 0x000000121844723c */ /* 0x000fe20000041844 */
[----:B------:R-:W-:Y:S01]  /*7e50*/  F2FP.BF16.PACK_AB R17, R168, R171 ;  /* 0x000000aba811723e */ /* 0x000fe200000010ff */
[----:B------:R-:W-:Y:S02]  /*7e60*/  FADD.FTZ R35, R179, R35 ;  /* 0x00000023b3237221 */ /* 0x000fe40000010000 */
[----:B------:R-:W-:Y:S01]  /*7e70*/  FADD.FTZ R31, R170, R31 ;  /* 0x0000001faa1f7221 */ /* 0x000fe20000010000 */
[----:B------:R-:W1:Y:S01]  /*7e80*/  MUFU.EX2 R141, R141 ;  /* 0x0000008d008d7308 */ /* 0x000e620000000800 */
[----:B---3--:R-:W-:Y:S01]  /*7e90*/  FADD.FTZ R45, R137, R45 ;  /* 0x0000002d892d7221 */ /* 0x008fe20000010000 */
[----:B------:R-:W-:-:S02]  /*7ea0*/  F2FP.BF16.PACK_AB R18, R179, R180 ;  /* 0x000000b4b312723e */ /* 0x000fc400000010ff */
[----:B------:R-:W-:Y:S02]  /*7eb0*/  F2FP.BF16.PACK_AB R19, R170, R173 ;  /* 0x000000adaa13723e */ /* 0x000fe400000010ff */
[----:B------:R-:W-:Y:S02]  /*7ec0*/  F2FP.BF16.PACK_AB R24, R178, R167 ;  /* 0x000000a7b218723e */ /* 0x000fe400000010ff */
[----:B------:R-:W3:Y:S01]  /*7ed0*/  MUFU.EX2 R138, R138 ;  /* 0x0000008a008a7308 */ /* 0x000ee20000000800 */
[C---:B----4-:R-:W-:Y:S01]  /*7ee0*/  F2FP.BF16.PACK_AB R25, R66.reuse, R137 ;  /* 0x000000894219723e */ /* 0x050fe200000010ff */
[----:B------:R-:W-:Y:S01]  /*7ef0*/  FADD.FTZ R45, R66, R45 ;  /* 0x0000002d422d7221 */ /* 0x000fe20000010000 */
[----:B------:R-:W-:Y:S01]  /*7f00*/  F2FP.BF16.PACK_AB R26, R151, R181 ;  /* 0x000000b5971a723e */ /* 0x000fe200000010ff */
[----:B------:R-:W-:Y:S04]  /*7f10*/  HMMA.16816.F32.BF16 R124, R16, R12, R124 ;  /* 0x0000000c107c723c */ /* 0x000fe8000004187c */
[----:B------:R-:W4:Y:S01]  /*7f20*/  MUFU.EX2 R65, R65 ;  /* 0x0000004100417308 */ /* 0x000f220000000800 */
[----:B-1----:R-:W-:-:S03]  /*7f30*/  FADD.FTZ R45, R141, R45 ;  /* 0x0000002d8d2d7221 */ /* 0x002fc60000010000 */
[----:B------:R-:W-:Y:S01]  /*7f40*/  HMMA.16816.F32.BF16 R120, R16, R14, R120 ;  /* 0x0000000e1078723c */ /* 0x000fe20000041878 */
[----:B---3--:R-:W-:-:S03]  /*7f50*/  F2FP.BF16.PACK_AB R27, R138, R141 ;  /* 0x0000008d8a1b723e */ /* 0x008fc600000010ff */
[----:B------:R-:W1:Y:S01]  /*7f60*/  MUFU.EX2 R62, R62 ;  /* 0x0000003e003e7308 */ /* 0x000e620000000800 */
[----:B------:R-:W-:-:S03]  /*7f70*/  FADD.FTZ R45, R138, R45 ;  /* 0x0000002d8a2d7221 */ /* 0x000fc60000010000 */
[----:B------:R-:W-:Y:S01]  /*7f80*/  HMMA.16816.F32.BF16 R108, R16, R8, R108 ;  /* 0x00000008106c723c */ /* 0x000fe2000004186c */
[----:B----4-:R-:W-:-:S03]  /*7f90*/  FADD.FTZ R35, R65, R35 ;  /* 0x0000002341237221 */ /* 0x010fc60000010000 */
[----:B------:R-:W3:Y:S04]  /*7fa0*/  MUFU.EX2 R61, R61 ;  /* 0x0000003d003d7308 */ /* 0x000ee80000000800 */
[----:B------:R-:W-:Y:S04]  /*7fb0*/  HMMA.16816.F32.BF16 R104, R16, R10, R104 ;  /* 0x0000000a1068723c */ /* 0x000fe80000041868 */
[----:B------:R-:W4:Y:S01]  /*7fc0*/  MUFU.EX2 R58, R58 ;  /* 0x0000003a003a7308 */ /* 0x000f220000000800 */
[----:B-1----:R-:W-:-:S03]  /*7fd0*/  FADD.FTZ R35, R62, R35 ;  /* 0x000000233e237221 */ /* 0x002fc60000010000 */
[----:B--2---:R-:W-:Y:S04]  /*7fe0*/  HMMA.16816.F32.BF16 R92, R16, R4, R92 ;  /* 0x00000004105c723c */ /* 0x004fe8000004185c */
[----:B------:R-:W1:Y:S01]  /*7ff0*/  MUFU.EX2 R59, R59 ;  /* 0x0000003b003b7308 */ /* 0x000e620000000800 */
[----:B---3--:R-:W-:-:S03]  /*8000*/  FADD.FTZ R35, R61, R35 ;  /* 0x000000233d237221 */ /* 0x008fc60000010000 */
[----:B------:R-:W-:Y:S04]  /*8010*/  HMMA.16816.F32.BF16 R88, R16, R6, R88 ;  /* 0x000000061058723c */ /* 0x000fe80000041858 */
[----:B------:R-:W2:Y:S01]  /*8020*/  MUFU.EX2 R57, R57 ;  /* 0x0000003900397308 */ /* 0x000ea20000000800 */
[----:B----4-:R-:W-:-:S03]  /*8030*/  FADD.FTZ R228, R58, R35 ;  /* 0x000000233ae47221 */ /* 0x010fc60000010000 */
[----:B------:R-:W-:Y:S04]  /*8040*/  HMMA.16816.F32.BF16 R76, R16, R20, R76 ;  /* 0x00000014104c723c */ /* 0x000fe8000004184c */
[----:B------:R-:W3:Y:S01]  /*8050*/  MUFU.EX2 R56, R56 ;  /* 0x0000003800387308 */ /* 0x000ee20000000800 */
[----:B-1----:R-:W-:-:S03]  /*8060*/  FADD.FTZ R31, R59, R31 ;  /* 0x0000001f3b1f7221 */ /* 0x002fc60000010000 */
[----:B------:R-:W-:Y:S01]  /*8070*/  HMMA.16816.F32.BF16 R72, R16, R22, R72 ;  /* 0x000000161048723c */ /* 0x000fe20000041848 */
[----:B------:R-:W1:Y:S03]  /*8080*/  LDSM.16.MT88.4 R16, [R192+0x7800] ;  /* 0x00780000c010783b */ /* 0x000e660000004200 */
[----:B------:R-:W4:Y:S01]  /*8090*/  MUFU.EX2 R53, R53 ;  /* 0x0000003500357308 */ /* 0x000f220000000800 */
[----:B--2---:R-:W-:-:S03]  /*80a0*/  FADD.FTZ R31, R57, R31 ;  /* 0x0000001f391f7221 */ /* 0x004fc60000010000 */
[----:B------:R-:W-:Y:S04]  /*80b0*/  HMMA.16816.F32.BF16 R128, R24, R12, R128 ;  /* 0x0000000c1880723c */ /* 0x000fe80000041880 */
[----:B------:R-:W2:Y:S01]  /*80c0*/  MUFU.EX2 R166, R166 ;  /* 0x000000a600a67308 */ /* 0x000ea20000000800 */
[----:B---3--:R-:W-:-:S03]  /*80d0*/  FADD.FTZ R31, R56, R31 ;  /* 0x0000001f381f7221 */ /* 0x008fc60000010000 */
[----:B------:R-:W-:Y:S01]  /*80e0*/  HMMA.16816.F32.BF16 R116, R24, R14, R116 ;  /* 0x0000000e1874723c */ /* 0x000fe20000041874 */
[----:B------:R-:W3:Y:S03]  /*80f0*/  LDSM.16.MT88.4 R12, [R190+0x7800] ;  /* 0x00780000be0c783b */ /* 0x000ee60000004200 */
[----:B------:R-:W5:Y:S01]  /*8100*/  MUFU.EX2 R47, R47 ;  /* 0x0000002f002f7308 */ /* 0x000f620000000800 */
[----:B----4-:R-:W-:-:S03]  /*8110*/  FADD.FTZ R227, R53, R31 ;  /* 0x0000001f35e37221 */ /* 0x010fc60000010000 */
[----:B------:R-:W-:Y:S04]  /*8120*/  HMMA.16816.F32.BF16 R112, R24, R8, R112 ;  /* 0x000000081870723c */ /* 0x000fe80000041870 */
[----:B------:R-:W4:Y:S01]  /*8130*/  MUFU.EX2 R148, R148 ;  /* 0x0000009400947308 */ /* 0x000f220000000800 */
[----:B--2---:R-:W-:-:S03]  /*8140*/  FADD.FTZ R36, R166, R36 ;  /* 0x00000024a6247221 */ /* 0x004fc60000010000 */
[----:B------:R-:W-:Y:S01]  /*8150*/  HMMA.16816.F32.BF16 R100, R24, R10, R100 ;  /* 0x0000000a1864723c */ /* 0x000fe20000041864 */
[----:B------:R-:W2:Y:S03]  /*8160*/  LDSM.16.MT88.4 R8, [R189+0x7800] ;  /* 0x00780000bd08783b */ /* 0x000ea60000004200 */
[----:B------:R-:W1:Y:S01]  /*8170*/  MUFU.EX2 R147, R147 ;  /* 0x0000009300937308 */ /* 0x000e620000000800 */
[----:B-----5:R-:W-:-:S03]  /*8180*/  FADD.FTZ R45, R47, R45 ;  /* 0x0000002d2f2d7221 */ /* 0x020fc60000010000 */
[----:B------:R-:W-:Y:S04]  /*8190*/  HMMA.16816.F32.BF16 R96, R24, R4, R96 ;  /* 0x000000041860723c */ /* 0x000fe80000041860 */
[----:B------:R-:W5:Y:S01]  /*81a0*/  MUFU.EX2 R139, R139 ;  /* 0x0000008b008b7308 */ /* 0x000f620000000800 */
[----:B----4-:R-:W-:-:S03]  /*81b0*/  FADD.FTZ R36, R148, R36 ;  /* 0x0000002494247221 */ /* 0x010fc60000010000 */
[----:B------:R-:W-:Y:S01]  /*81c0*/  HMMA.16816.F32.BF16 R84, R24, R6, R84 ;  /* 0x000000061854723c */ /* 0x000fe20000041854 */
[----:B------:R-:W4:Y:S01]  /*81d0*/  LDSM.16.MT88.4 R4, [R188+0x7800] ;  /* 0x00780000bc04783b */ /* 0x000f220000004200 */
[----:B-1----:R-:W-:-:S06]  /*81e0*/  FADD.FTZ R36, R147, R36 ;  /* 0x0000002493247221 */ /* 0x002fcc0000010000 */
[----:B------:R-:W-:Y:S01]  /*81f0*/  HMMA.16816.F32.BF16 R80, R24, R20, R80 ;  /* 0x000000141850723c */ /* 0x000fe20000041850 */
[----:B-----5:R-:W-:-:S06]  /*8200*/  FADD.FTZ R230, R139, R36 ;  /* 0x000000248be67221 */ /* 0x020fcc0000010000 */
[----:B------:R-:W-:Y:S01]  /*8210*/  F2FP.BF16.PACK_AB R20, R62, R65 ;  /* 0x000000413e14723e */ /* 0x000fe200000010ff */
[----:B------:R-:W-:Y:S01]  /*8220*/  HMMA.16816.F32.BF16 R68, R24, R22, R68 ;  /* 0x000000161844723c */ /* 0x000fe20000041844 */
[----:B------:R-:W1:Y:S01]  /*8230*/  MUFU.EX2 R24, R49 ;  /* 0x0000003100187308 */ /* 0x000e620000000800 */
[----:B------:R-:W-:-:S05]  /*8240*/  F2FP.BF16.PACK_AB R21, R57, R59 ;  /* 0x0000003b3915723e */ /* 0x000fca00000010ff */
[--C-:B------:R-:W-:Y:S01]  /*8250*/  FFMA.FTZ R25, R44, c[0x0][0x23c], -R46.reuse ;  /* 0x00008f002c197a23 */ /* 0x100fe2000001082e */
[----:B------:R-:W-:Y:S01]  /*8260*/  F2FP.BF16.PACK_AB R22, R58, R61 ;  /* 0x0000003d3a16723e */ /* 0x000fe200000010ff */
[----:B------:R-:W-:Y:S01]  /*8270*/  FFMA.FTZ R26, R43, c[0x0][0x23c], -R46 ;  /* 0x00008f002b1a7a23 */ /* 0x000fe2000001082e */
[----:B------:R-:W-:-:S03]  /*8280*/  F2FP.BF16.PACK_AB R23, R53, R56 ;  /* 0x000000383517723e */ /* 0x000fc600000010ff */
[----:B------:R-:W5:Y:S04]  /*8290*/  MUFU.EX2 R25, R25 ;  /* 0x0000001900197308 */ /* 0x000f680000000800 */
[----:B------:R-:W-:Y:S01]  /*82a0*/  HMMA.16816.F32.BF16 R124, R20, R16, R124 ;  /* 0x00000010147c723c */ /* 0x000fe2000004187c */
[----:B-1----:R-:W-:-:S03]  /*82b0*/  FADD.FTZ R45, R24, R45 ;  /* 0x0000002d182d7221 */ /* 0x002fc60000010000 */
[----:B------:R-:W1:Y:S04]  /*82c0*/  MUFU.EX2 R26, R26 ;  /* 0x0000001a001a7308 */ /* 0x000e680000000800 */
[----:B------:R-:W-:Y:S01]  /*82d0*/  HMMA.16816.F32.BF16 R120, R20, R18, R120 ;  /* 0x000000121478723c */ /* 0x000fe20000041878 */
[----:B-----5:R-:W-:-:S07]  /*82e0*/  FADD.FTZ R45, R25, R45 ;  /* 0x0000002d192d7221 */ /* 0x020fce0000010000 */
[----:B---3--:R-:W-:Y:S01]  /*82f0*/  HMMA.16816.F32.BF16 R108, R20, R12, R108 ;  /* 0x0000000c146c723c */ /* 0x008fe2000004186c */
[----:B-1----:R-:W-:-:S07]  /*8300*/  FADD.FTZ R229, R26, R45 ;  /* 0x0000002d1ae57221 */ /* 0x002fce0000010000 */
[C---:B------:R-:W-:Y:S08]  /*8310*/  HMMA.16816.F32.BF16 R104, R20.reuse, R14, R104 ;  /* 0x0000000e1468723c */ /* 0x040ff00000041868 */
[C---:B--2---:R-:W-:Y:S08]  /*8320*/  HMMA.16816.F32.BF16 R92, R20.reuse, R8, R92 ;  /* 0x00000008145c723c */ /* 0x044ff0000004185c */
[C---:B------:R-:W-:Y:S08]  /*8330*/  HMMA.16816.F32.BF16 R88, R20.reuse, R10, R88 ;  /* 0x0000000a1458723c */ /* 0x040ff00000041858 */
[C---:B----4-:R-:W-:Y:S08]  /*8340*/  HMMA.16816.F32.BF16 R76, R20.reuse, R4, R76 ;  /* 0x00000004144c723c */ /* 0x050ff0000004184c */
[----:B------:R-:W-:Y:S07]  /*8350*/  HMMA.16816.F32.BF16 R72, R20, R6, R72 ;  /* 0x000000061448723c */ /* 0x000fee0000041848 */
[----:B------:R-:W-:-:S02]  /*8360*/  F2FP.BF16.PACK_AB R20, R148, R166 ;  /* 0x000000a69414723e */ /* 0x000fc400000010ff */
[----:B------:R-:W-:Y:S02]  /*8370*/  F2FP.BF16.PACK_AB R21, R24, R47 ;  /* 0x0000002f1815723e */ /* 0x000fe400000010ff */
[----:B------:R-:W-:Y:S02]  /*8380*/  F2FP.BF16.PACK_AB R22, R139, R147 ;  /* 0x000000938b16723e */ /* 0x000fe400000010ff */
[----:B------:R-:W-:-:S07]  /*8390*/  F2FP.BF16.PACK_AB R23, R26, R25 ;  /* 0x000000191a17723e */ /* 0x000fce00000010ff */
        /* <DEDUP_REMOVED lines=13> */
[----:B------:R-:W-:-:S04]  /*8470*/  IMAD.WIDE.U32 R6, R147, c[0x0][0x1a0], RZ ;  /* 0x0000680093067a25 */ /* 0x000fc800078e00ff */
[----:B------:R-:W-:Y:S01]  /*8480*/  IMAD R4, R4, c[0x0][0x1a0], RZ ;  /* 0x0000680004047a24 */ /* 0x000fe200078e02ff */
[----:B------:R-:W-:Y:S01]  /*8490*/  BAR.SYNC.DEFER_BLOCKING 0x0 ;  /* 0x0000000000007b1d */ /* 0x000fe20000010000 */
[----:B------:R-:W-:Y:S01]  /*84a0*/  LEA R5, P0, R6, R154, 0x6 ;  /* 0x0000009a06057211 */ /* 0x000fe200078030ff */
[C---:B------:R-:W-:Y:S02]  /*84b0*/  IMAD R165, R147.reuse, 0x40, R165 ;  /* 0x0000004093a57824 */ /* 0x040fe400078e02a5 */
[----:B------:R-:W-:Y:S01]  /*84c0*/  IMAD R4, R147, c[0x0][0x1a4], R4 ;  /* 0x0000690093047a24 */ /* 0x000fe200078e0204 */
[----:B------:R-:W-:Y:S02]  /*84d0*/  LEA R8, P1, R5, c[0x0][0x170], 0x1 ;  /* 0x00005c0005087a11 */ /* 0x000fe400078208ff */
[----:B------:R-:W-:Y:S01]  /*84e0*/  ISETP.GE.AND P3, PT, R165, R164, PT ;  /* 0x000000a4a500720c */ /* 0x000fe20003f66270 */
        /* <DEDUP_REMOVED lines=16> */
[----:B------:R-:W-:Y:S04]  /*85f0*/  LDSM.16.M88.4 R64, [R198] ;  /* 0x00000000c640783b */ /* 0x000fe80000000200 */
[----:B------:R-:W-:Y:S04]  /*8600*/  LDSM.16.M88.4 R60, [R198+0x2000] ;  /* 0x00200000c63c783b */ /* 0x000fe80000000200 */
[----:B------:R-:W-:Y:S04]  /*8610*/  LDSM.16.M88.4 R56, [R196] ;  /* 0x00000000c438783b */ /* 0x000fe80000000200 */
[----:B------:R-:W-:Y:S04]  /*8620*/  LDSM.16.M88.4 R36, [R191+0x4000] ;  /* 0x00400000bf24783b */ /* 0x000fe80000000200 */
[----:B------:R-:W-:Y:S04]  /*8630*/  LDSM.16.M88.4 R52, [R196+0x2000] ;  /* 0x00200000c434783b */ /* 0x000fe80000000200 */
[----:B------:R-:W-:Y:S04]  /*8640*/  LDSM.16.M88.4 R24, [R194] ;  /* 0x00000000c218783b */ /* 0x000fe80000000200 */
[----:B-1----:R-:W1:Y:S04]  /*8650*/  LDSM.16.M88.4 R8, [R197+0x4000] ;  /* 0x00400000c508783b */ /* 0x002e680000000200 */
[----:B------:R-:W3:Y:S04]  /*8660*/  LDSM.16.M88.4 R32, [R195] ;  /* 0x00000000c320783b */ /* 0x000ee80000000200 */
[----:B------:R-:W4:Y:S04]  /*8670*/  LDSM.16.M88.4 R28, [R195+0x2000] ;  /* 0x00200000c31c783b */ /* 0x000f280000000200 */
[----:B------:R-:W5:Y:S04]  /*8680*/  LDSM.16.M88.4 R136, [R197+0x4800] ;  /* 0x00480000c588783b */ /* 0x000f680000000200 */
[----:B------:R-:W-:Y:S04]  /*8690*/  LDSM.16.M88.4 R140, [R184] ;  /* 0x00000000b88c783b */ /* 0x000fe80000000200 */
[----:B------:R-:W3:Y:S04]  /*86a0*/  LDSM.16.M88.4 R20, [R193] ;  /* 0x00000000c114783b */ /* 0x000ee80000000200 */
[----:B------:R-:W3:Y:S04]  /*86b0*/  LDSM.16.M88.4 R16, [R193+0x2000] ;  /* 0x00200000c110783b */ /* 0x000ee80000000200 */
[----:B------:R-:W3:Y:S04]  /*86c0*/  LDSM.16.M88.4 R48, [R191+0x4800] ;  /* 0x00480000bf30783b */ /* 0x000ee80000000200 */
[----:B------:R-:W0:Y:S01]  /*86d0*/  LDGDEPBAR ;  /* 0x00000000000079af */ /* 0x000e220000000000 */
[-C--:B-1----:R-:W-:Y:S08]  /*86e0*/  HMMA.16816.F32.BF16 R132, R64, R8.reuse, RZ ;  /* 0x000000084084723c */ /* 0x082ff000000418ff */
[C---:B--2---:R-:W-:Y:S08]  /*86f0*/  HMMA.16816.F32.BF16 R4, R60.reuse, R8, RZ ;  /* 0x000000083c04723c */ /* 0x044ff000000418ff */
[----:B------:R-:W-:Y:S08]  /*8700*/  HMMA.16816.F32.BF16 R12, R60, R10, RZ ;  /* 0x0000000a3c0c723c */ /* 0x000ff000000418ff */
[----:B------:R-:W-:Y:S08]  /*8710*/  HMMA.16816.F32.BF16 R132, R56, R36, R132 ;  /* 0x000000243884723c */ /* 0x000ff00000041884 */
[----:B------:R-:W-:Y:S08]  /*8720*/  HMMA.16816.F32.BF16 R8, R64, R10, RZ ;  /* 0x0000000a4008723c */ /* 0x000ff000000418ff */
[----:B------:R-:W-:Y:S08]  /*8730*/  HMMA.16816.F32.BF16 R4, R52, R36, R4 ;  /* 0x000000243404723c */ /* 0x000ff00000041804 */
[----:B---3--:R-:W-:Y:S08]  /*8740*/  HMMA.16816.F32.BF16 R132, R32, R24, R132 ;  /* 0x000000182084723c */ /* 0x008ff00000041884 */
[-C--:B------:R-:W-:Y:S08]  /*8750*/  HMMA.16816.F32.BF16 R12, R52, R38.reuse, R12 ;  /* 0x00000026340c723c */ /* 0x080ff0000004180c */
[----:B------:R-:W-:Y:S08]  /*8760*/  HMMA.16816.F32.BF16 R8, R56, R38, R8 ;  /* 0x000000263808723c */ /* 0x000ff00000041808 */
[----:B----4-:R-:W-:Y:S08]  /*8770*/  HMMA.16816.F32.BF16 R4, R28, R24, R4 ;  /* 0x000000181c04723c */ /* 0x010ff00000041804 */
[----:B-----5:R-:W-:Y:S08]  /*8780*/  HMMA.16816.F32.BF16 R44, R64, R136, RZ ;  /* 0x00000088402c723c */ /* 0x020ff000000418ff */
[----:B------:R-:W-:Y:S08]  /*8790*/  HMMA.16816.F32.BF16 R132, R20, R140, R132 ;  /* 0x0000008c1484723c */ /* 0x000ff00000041884 */
[----:B------:R-:W-:Y:S08]  /*87a0*/  HMMA.16816.F32.BF16 R40, R60, R136, RZ ;  /* 0x000000883c28723c */ /* 0x000ff000000418ff */
[-C--:B------:R-:W-:Y:S08]  /*87b0*/  HMMA.16816.F32.BF16 R36, R64, R138.reuse, RZ ;  /* 0x0000008a4024723c */ /* 0x080ff000000418ff */
[----:B------:R-:W-:Y:S01]  /*87c0*/  HMMA.16816.F32.BF16 R136, R60, R138, RZ ;  /* 0x0000008a3c88723c */ /* 0x000fe200000418ff */
[----:B------:R-:W-:-:S02]  /*87d0*/  FMUL.FTZ R134, R134, c[0x0][0x2ec] ;  /* 0x0000bb0086867a20 */ /* 0x000fc40000410000 */
[----:B------:R-:W-:Y:S02]  /*87e0*/  FMUL.FTZ R135, R135, c[0x0][0x2ec] ;  /* 0x0000bb0087877a20 */ /* 0x000fe40000410000 */
[----:B------:R-:W-:Y:S01]  /*87f0*/  FMUL.FTZ R2, R132, c[0x0][0x2ec] ;  /* 0x0000bb0084027a20 */ /* 0x000fe20000410000 */
[----:B------:R-:W-:Y:S01]  /*8800*/  MUFU.TANH R148, R134 ;  /* 0x0000008600947308 */ /* 0x000fe20000002400 */
[----:B------:R-:W-:Y:S01]  /*8810*/  FMUL.FTZ R3, R133, c[0x0][0x2ec] ;  /* 0x0000bb0085037a20 */ /* 0x000fe20000410000 */
[-C--:B------:R-:W-:Y:S06]  /*8820*/  HMMA.16816.F32.BF16 R12, R28, R26.reuse, R12 ;  /* 0x0000001a1c0c723c */ /* 0x080fec000004180c */
[----:B------:R1:W-:Y:S02]  /*8830*/  MUFU.TANH R149, R135 ;  /* 0x0000008700957308 */ /* 0x0003e40000002400 */
[----:B------:R-:W-:Y:S01]  /*8840*/  HMMA.16816.F32.BF16 R8, R32, R26, R8 ;  /* 0x0000001a2008723c */ /* 0x000fe20000041808 */
[----:B------:R-:W2:Y:S05]  /*8850*/  LDSM.16.M88.4 R24, [R187] ;  /* 0x00000000bb18783b */ /* 0x000eaa0000000200 */
[----:B------:R-:W3:Y:S02]  /*8860*/  MUFU.TANH R2, R2 ;  /* 0x0000000200027308 */ /* 0x000ee40000002400 */
[----:B------:R-:W-:Y:S01]  /*8870*/  HMMA.16816.F32.BF16 R4, R16, R140, R4 ;  /* 0x0000008c1004723c */ /* 0x000fe20000041804 */
[----:B-1----:R-:W1:Y:S05]  /*8880*/  LDSM.16.M88.4 R132, [R184+0x800] ;  /* 0x00080000b884783b */ /* 0x002e6a0000000200 */
[----:B------:R-:W-:Y:S02]  /*8890*/  MUFU.TANH R3, R3 ;  /* 0x0000000300037308 */ /* 0x000fe40000002400 */
[----:B------:R-:W-:Y:S01]  /*88a0*/  HMMA.16816.F32.BF16 R44, R56, R48, R44 ;  /* 0x00000030382c723c */ /* 0x000fe2000004182c */
[----:B---3--:R-:W-:-:S07]  /*88b0*/  FSEL R2, R2, -INF , !P3 ;  /* 0xff80000002027808 */ /* 0x008fce0005800000 */
[----:B------:R-:W-:Y:S08]  /*88c0*/  HMMA.16816.F32.BF16 R40, R52, R48, R40 ;  /* 0x000000303428723c */ /* 0x000ff00000041828 */
[----:B------:R-:W-:Y:S01]  /*88d0*/  HMMA.16816.F32.BF16 R36, R56, R50, R36 ;  /* 0x000000323824723c */ /* 0x000fe20000041824 */
[----:B------:R-:W-:Y:S02]  /*88e0*/  FMUL.FTZ R4, R4, c[0x0][0x2ec] ;  /* 0x0000bb0004047a20 */ /* 0x000fe40000410000 */
[----:B------:R-:W-:-:S02]  /*88f0*/  FMUL.FTZ R5, R5, c[0x0][0x2ec] ;  /* 0x0000bb0005057a20 */ /* 0x000fc40000410000 */
[----:B------:R-:W-:Y:S01]  /*8900*/  FMUL.FTZ R6, R6, c[0x0][0x2ec] ;  /* 0x0000bb0006067a20 */ /* 0x000fe20000410000 */
[----:B------:R-:W-:Y:S01]  /*8910*/  MUFU.TANH R150, R4 ;  /* 0x0000000400967308 */ /* 0x000fe20000002400 */
[----:B------:R-:W-:Y:S01]  /*8920*/  FMUL.FTZ R173, R7, c[0x0][0x2ec] ;  /* 0x0000bb0007ad7a20 */ /* 0x000fe20000410000 */
[----:B------:R-:W-:Y:S01]  /*8930*/  HMMA.16816.F32.BF16 R136, R52, R50, R136 ;  /* 0x000000323488723c */ /* 0x000fe20000041888 */
[----:B------:R-:W3:Y:S05]  /*8940*/  LDSM.16.M88.4 R48, [R197+0x5000] ;  /* 0x00500000c530783b */ /* 0x000eea0000000200 */
[----:B------:R-:W-:Y:S02]  /*8950*/  MUFU.TANH R151, R5 ;  /* 0x0000000500977308 */ /* 0x000fe40000002400 */
[-C--:B------:R-:W-:Y:S06]  /*8960*/  HMMA.16816.F32.BF16 R8, R20, R142.reuse, R8 ;  /* 0x0000008e1408723c */ /* 0x080fec0000041808 */
[----:B------:R4:W-:Y:S02]  /*8970*/  MUFU.TANH R166, R6 ;  /* 0x0000000600a67308 */ /* 0x0009e40000002400 */
[----:B------:R-:W-:Y:S01]  /*8980*/  HMMA.16816.F32.BF16 R12, R16, R142, R12 ;  /* 0x0000008e100c723c */ /* 0x000fe2000004180c */
[----:B------:R-:W-:Y:S05]  /*8990*/  LDSM.16.M88.4 R140, [R197+0x5800] ;  /* 0x00580000c58c783b */ /* 0x000fea0000000200 */
[----:B------:R-:W-:Y:S02]  /*89a0*/  MUFU.TANH R173, R173 ;  /* 0x000000ad00ad7308 */ /* 0x000fe40000002400 */
[C---:B--2---:R-:W-:Y:S01]  /*89b0*/  HMMA.16816.F32.BF16 R44, R32.reuse, R24, R44 ;  /* 0x00000018202c723c */ /* 0x044fe2000004182c */
[----:B----4-:R-:W2:Y:S07]  /*89c0*/  LDSM.16.M88.4 R4, [R191+0x5000] ;  /* 0x00500000bf04783b */ /* 0x010eae0000000200 */
[----:B------:R-:W-:Y:S01]  /*89d0*/  FMUL.FTZ R8, R8, c[0x0][0x2ec] ;  /* 0x0000bb0008087a20 */ /* 0x000fe20000410000 */
[----:B------:R-:W-:Y:S01]  /*89e0*/  HMMA.16816.F32.BF16 R36, R32, R26, R36 ;  /* 0x0000001a2024723c */ /* 0x000fe20000041824 */
[----:B------:R-:W-:-:S02]  /*89f0*/  FMUL.FTZ R9, R9, c[0x0][0x2ec] ;  /* 0x0000bb0009097a20 */ /* 0x000fc40000410000 */
[----:B------:R-:W-:Y:S01]  /*8a00*/  FMUL.FTZ R10, R10, c[0x0][0x2ec] ;  /* 0x0000bb000a0a7a20 */ /* 0x000fe20000410000 */
[----:B------:R-:W-:Y:S01]  /*8a10*/  MUFU.TANH R167, R8 ;  /* 0x0000000800a77308 */ /* 0x000fe20000002400 */
[----:B------:R-:W-:Y:S02]  /*8a20*/  FMUL.FTZ R11, R11, c[0x0][0x2ec] ;  /* 0x0000bb000b0b7a20 */ /* 0x000fe40000410000 */
[----:B------:R-:W-:Y:S01]  /*8a30*/  FMUL.FTZ R12, R12, c[0x0][0x2ec] ;  /* 0x0000bb000c0c7a20 */ /* 0x000fe20000410000 */
[----:B------:R-:W-:Y:S01]  /*8a40*/  HMMA.16816.F32.BF16 R40, R28, R24, R40 ;  /* 0x000000181c28723c */ /* 0x000fe20000041828 */
[----:B------:R-:W-:Y:S02]  /*8a50*/  FMUL.FTZ R13, R13, c[0x0][0x2ec] ;  /* 0x0000bb000d0d7a20 */ /* 0x000fe40000410000 */
[----:B------:R-:W-:Y:S01]  /*8a60*/  FMUL.FTZ R14, R14, c[0x0][0x2ec] ;  /* 0x0000bb000e0e7a20 */ /* 0x000fe20000410000 */
[----:B------:R-:W4:Y:S01]  /*8a70*/  MUFU.TANH R168, R9 ;  /* 0x0000000900a87308 */ /* 0x000f220000002400 */
[----:B------:R-:W-:-:S03]  /*8a80*/  FMUL.FTZ R15, R15, c[0x0][0x2ec] ;  /* 0x0000bb000f0f7a20 */ /* 0x000fc60000410000 */
[----:B-1----:R-:W-:Y:S04]  /*8a90*/  HMMA.16816.F32.BF16 R44, R20, R132, R44 ;  /* 0x00000084142c723c */ /* 0x002fe8000004182c */
[----:B------:R-:W-:Y:S04]  /*8aa0*/  MUFU.TANH R169, R10 ;  /* 0x0000000a00a97308 */ /* 0x000fe80000002400 */
[----:B------:R-:W-:Y:S04]  /*8ab0*/  HMMA.16816.F32.BF16 R136, R28, R26, R136 ;  /* 0x0000001a1c88723c */ /* 0x000fe80000041888 */
[----:B------:R1:W5:Y:S04]  /*8ac0*/  MUFU.TANH R170, R11 ;  /* 0x0000000b00aa7308 */ /* 0x0003680000002400 */
[----:B---3--:R-:W-:Y:S04]  /*8ad0*/  HMMA.16816.F32.BF16 R24, R64, R50, RZ ;  /* 0x000000324018723c */ /* 0x008fe800000418ff */
[----:B------:R-:W3:Y:S04]  /*8ae0*/  MUFU.TANH R171, R12 ;  /* 0x0000000c00ab7308 */ /* 0x000ee80000002400 */
[----:B------:R-:W-:Y:S01]  /*8af0*/  HMMA.16816.F32.BF16 R36, R20, R134, R36 ;  /* 0x000000861424723c */ /* 0x000fe20000041824 */
[----:B------:R-:W-:-:S02]  /*8b00*/  FMUL.FTZ R44, R44, c[0x0][0x2ec] ;  /* 0x0000bb002c2c7a20 */ /* 0x000fc40000410000 */
[----:B------:R-:W-:Y:S01]  /*8b10*/  FMUL.FTZ R45, R45, c[0x0][0x2ec] ;  /* 0x0000bb002d2d7a20 */ /* 0x000fe20000410000 */
[----:B------:R-:W2:Y:S01]  /*8b20*/  MUFU.TANH R172, R13 ;  /* 0x0000000d00ac7308 */ /* 0x000ea20000002400 */
[----:B------:R-:W-:Y:S02]  /*8b30*/  FMUL.FTZ R46, R46, c[0x0][0x2ec] ;  /* 0x0000bb002e2e7a20 */ /* 0x000fe40000410000 */
[----:B------:R-:W-:Y:S01]  /*8b40*/  FMUL.FTZ R181, R47, c[0x0][0x2ec] ;  /* 0x0000bb002fb57a20 */ /* 0x000fe20000410000 */
[----:B-1----:R-:W-:Y:S04]  /*8b50*/  HMMA.16816.F32.BF16 R8, R64, R48, RZ ;  /* 0x000000304008723c */ /* 0x002fe800000418ff */
[----:B------:R-:W-:Y:S04]  /*8b60*/  MUFU.TANH R174, R14 ;  /* 0x0000000e00ae7308 */ /* 0x000fe80000002400 */
[C---:B------:R-:W-:Y:S04]  /*8b70*/  HMMA.16816.F32.BF16 R40, R16.reuse, R132, R40 ;  /* 0x000000841028723c */ /* 0x040fe80000041828 */
[----:B------:R1:W-:Y:S04]  /*8b80*/  MUFU.TANH R175, R15 ;  /* 0x0000000f00af7308 */ /* 0x0003e80000002400 */
[----:B------:R-:W-:Y:S01]  /*8b90*/  HMMA.16816.F32.BF16 R136, R16, R134, R136 ;  /* 0x000000861088723c */ /* 0x000fe20000041888 */
[----:B------:R-:W-:-:S02]  /*8ba0*/  FMUL.FTZ R36, R36, c[0x0][0x2ec] ;  /* 0x0000bb0024247a20 */ /* 0x000fc40000410000 */
[----:B------:R-:W-:Y:S01]  /*8bb0*/  FMUL.FTZ R37, R37, c[0x0][0x2ec] ;  /* 0x0000bb0025257a20 */ /* 0x000fe20000410000 */
[----:B------:R-:W3:Y:S01]  /*8bc0*/  MUFU.TANH R178, R44 ;  /* 0x0000002c00b27308 */ /* 0x000ee20000002400 */
[----:B------:R-:W-:Y:S02]  /*8bd0*/  FMUL.FTZ R38, R38, c[0x0][0x2ec] ;  /* 0x0000bb0026267a20 */ /* 0x000fe40000410000 */
[----:B------:R-:W-:Y:S01]  /*8be0*/  FMUL.FTZ R39, R39, c[0x0][0x2ec] ;  /* 0x0000bb0027277a20 */ /* 0x000fe20000410000 */
[----:B--2---:R-:W-:Y:S01]  /*8bf0*/  HMMA.16816.F32.BF16 R8, R56, R4, R8 ;  /* 0x000000043808723c */ /* 0x004fe20000041808 */
[----:B-1----:R-:W1:Y:S03]  /*8c00*/  LDSM.16.M88.4 R12, [R186] ;  /* 0x00000000ba0c783b */ /* 0x002e660000000200 */
[----:B------:R-:W-:Y:S04]  /*8c10*/  MUFU.TANH R179, R45 ;  /* 0x0000002d00b37308 */ /* 0x000fe80000002400 */
[----:B------:R-:W-:Y:S01]  /*8c20*/  HMMA.16816.F32.BF16 R132, R60, R48, RZ ;  /* 0x000000303c84723c */ /* 0x000fe200000418ff */
[----:B------:R-:W-:-:S02]  /*8c30*/  FMUL.FTZ R40, R40, c[0x0][0x2ec] ;  /* 0x0000bb0028287a20 */ /* 0x000fc40000410000 */
[----:B------:R-:W-:Y:S01]  /*8c40*/  FMUL.FTZ R41, R41, c[0x0][0x2ec] ;  /* 0x0000bb0029297a20 */ /* 0x000fe20000410000 */
[----:B------:R2:W-:Y:S01]  /*8c50*/  MUFU.TANH R180, R46 ;  /* 0x0000002e00b47308 */ /* 0x0005e20000002400 */
[----:B------:R-:W-:-:S03]  /*8c60*/  FMUL.FTZ R42, R42, c[0x0][0x2ec] ;  /* 0x0000bb002a2a7a20 */ /* 0x000fc60000410000 */
[----:B------:R-:W-:Y:S01]  /*8c70*/  HMMA.16816.F32.BF16 R48, R60, R50, RZ ;  /* 0x000000323c30723c */ /* 0x000fe200000418ff */
[----:B------:R-:W-:Y:S02]  /*8c80*/  FMUL.FTZ R43, R43, c[0x0][0x2ec] ;  /* 0x0000bb002b2b7a20 */ /* 0x000fe40000410000 */
[----:B------:R-:W-:Y:S01]  /*8c90*/  FMUL.FTZ R136, R136, c[0x0][0x2ec] ;  /* 0x0000bb0088887a20 */ /* 0x000fe20000410000 */
[----:B------:R-:W1:Y:S01]  /*8ca0*/  MUFU.TANH R177, R36 ;  /* 0x0000002400b17308 */ /* 0x000e620000002400 */
[----:B------:R-:W-:-:S03]  /*8cb0*/  FMUL.FTZ R137, R137, c[0x0][0x2ec] ;  /* 0x0000bb0089897a20 */ /* 0x000fc60000410000 */
[----:B------:R-:W-:Y:S01]  /*8cc0*/  HMMA.16816.F32.BF16 R24, R56, R6, R24 ;  /* 0x000000063818723c */ /* 0x000fe20000041818 */
[----:B------:R-:W-:Y:S02]  /*8cd0*/  FMUL.FTZ R138, R138, c[0x0][0x2ec] ;  /* 0x0000bb008a8a7a20 */ /* 0x000fe40000410000 */
[----:B------:R-:W-:Y:S01]  /*8ce0*/  FMUL.FTZ R139, R139, c[0x0][0x2ec] ;  /* 0x0000bb008b8b7a20 */ /* 0x000fe20000410000 */
[----:B--2---:R-:W2:Y:S01]  /*8cf0*/  LDSM.16.M88.4 R44, [R184+0x1000] ;  /* 0x00100000b82c783b */ /* 0x004ea20000000200 */
[----:B------:R-:W-:Y:S03]  /*8d00*/  MUFU.TANH R176, R37 ;  /* 0x0000002500b07308 */ /* 0x000fe60000002400 */
[C---:B------:R-:W-:Y:S05]  /*8d10*/  HMMA.16816.F32.BF16 R132, R52.reuse, R4, R132 ;  /* 0x000000043484723c */ /* 0x040fea0000041884 */
[----:B------:R-:W-:Y:S03]  /*8d20*/  MUFU.TANH R182, R38 ;  /* 0x0000002600b67308 */ /* 0x000fe60000002400 */
[----:B------:R-:W-:Y:S05]  /*8d30*/  HMMA.16816.F32.BF16 R48, R52, R6, R48 ;  /* 0x000000063430723c */ /* 0x000fea0000041830 */
[----:B------:R3:W-:Y:S03]  /*8d40*/  MUFU.TANH R183, R39 ;  /* 0x0000002700b77308 */ /* 0x0007e60000002400 */
[C---:B-1----:R-:W-:Y:S05]  /*8d50*/  HMMA.16816.F32.BF16 R8, R32.reuse, R12, R8 ;  /* 0x0000000c2008723c */ /* 0x042fea0000041808 */
[----:B------:R-:W-:Y:S03]  /*8d60*/  MUFU.TANH R222, R40 ;  /* 0x0000002800de7308 */ /* 0x000fe60000002400 */
[----:B------:R-:W-:Y:S01]  /*8d70*/  HMMA.16816.F32.BF16 R24, R32, R14, R24 ;  /* 0x0000000e2018723c */ /* 0x000fe20000041818 */
[----:B---3--:R-:W1:Y:S04]  /*8d80*/  LDSM.16.M88.4 R36, [R191+0x5800] ;  /* 0x00580000bf24783b */ /* 0x008e680000000200 */
[----:B------:R-:W-:Y:S03]  /*8d90*/  MUFU.TANH R223, R41 ;  /* 0x0000002900df7308 */ /* 0x000fe60000002400 */
[----:B------:R-:W-:Y:S05]  /*8da0*/  HMMA.16816.F32.BF16 R132, R28, R12, R132 ;  /* 0x0000000c1c84723c */ /* 0x000fea0000041884 */
[----:B------:R-:W-:Y:S03]  /*8db0*/  MUFU.TANH R225, R42 ;  /* 0x0000002a00e17308 */ /* 0x000fe60000002400 */
[----:B--2---:R-:W-:Y:S05]  /*8dc0*/  HMMA.16816.F32.BF16 R8, R20, R44, R8 ;  /* 0x0000002c1408723c */ /* 0x004fea0000041808 */
[----:B------:R2:W3:Y:S03]  /*8dd0*/  MUFU.TANH R224, R43 ;  /* 0x0000002b00e07308 */ /* 0x0004e60000002400 */
[----:B------:R-:W-:Y:S05]  /*8de0*/  HMMA.16816.F32.BF16 R4, R60, R140, RZ ;  /* 0x0000008c3c04723c */ /* 0x000fea00000418ff */
[----:B------:R-:W1:Y:S03]  /*8df0*/  MUFU.TANH R181, R181 ;  /* 0x000000b500b57308 */ /* 0x000e660000002400 */
[----:B------:R-:W-:Y:S01]  /*8e00*/  HMMA.16816.F32.BF16 R48, R28, R14, R48 ;  /* 0x0000000e1c30723c */ /* 0x000fe20000041830 */
[----:B------:R-:W3:Y:S04]  /*8e10*/  LDSM.16.M88.4 R12, [R185] ;  /* 0x00000000b90c783b */ /* 0x000ee80000000200 */
[----:B------:R-:W-:Y:S03]  /*8e20*/  MUFU.TANH R136, R136 ;  /* 0x0000008800887308 */ /* 0x000fe60000002400 */
[----:B--2---:R-:W-:Y:S01]  /*8e30*/  HMMA.16816.F32.BF16 R40, R64, R140, RZ ;  /* 0x0000008c4028723c */ /* 0x004fe200000418ff */
[----:B------:R-:W-:-:S02]  /*8e40*/  FMUL.FTZ R8, R8, c[0x0][0x2ec] ;  /* 0x0000bb0008087a20 */ /* 0x000fc40000410000 */
[----:B------:R-:W-:Y:S02]  /*8e50*/  FMUL.FTZ R9, R9, c[0x0][0x2ec] ;  /* 0x0000bb0009097a20 */ /* 0x000fe40000410000 */
[----:B------:R-:W-:Y:S02]  /*8e60*/  FMUL.FTZ R10, R10, c[0x0][0x2ec] ;  /* 0x0000bb000a0a7a20 */ /* 0x000fe40000410000 */
[----:B------:R-:W-:Y:S01]  /*8e70*/  FMUL.FTZ R11, R11, c[0x0][0x2ec] ;  /* 0x0000bb000b0b7a20 */ /* 0x000fe20000410000 */
[----:B------:R-:W-:Y:S01]  /*8e80*/  HMMA.16816.F32.BF16 R64, R64, R142, RZ ;  /* 0x0000008e4040723c */ /* 0x000fe200000418ff */
[----:B------:R-:W-:Y:S07]  /*8e90*/  MUFU.TANH R140, R8 ;  /* 0x00000008008c7308 */ /* 0x000fee0000002400 */
[----:B------:R-:W-:Y:S01]  /*8ea0*/  HMMA.16816.F32.BF16 R24, R20, R46, R24 ;  /* 0x0000002e1418723c */ /* 0x000fe20000041818 */
[----:B------:R-:W2:Y:S07]  /*8eb0*/  MUFU.TANH R232, R9 ;  /* 0x0000000900e87308 */ /* 0x000eae0000002400 */
[----:B------:R-:W-:Y:S01]  /*8ec0*/  HMMA.16816.F32.BF16 R60, R60, R142, RZ ;  /* 0x0000008e3c3c723c */ /* 0x000fe200000418ff */
[----:B------:R-:W-:Y:S07]  /*8ed0*/  MUFU.TANH R137, R137 ;  /* 0x0000008900897308 */ /* 0x000fee0000002400 */
[C---:B-1----:R-:W-:Y:S01]  /*8ee0*/  HMMA.16816.F32.BF16 R64, R56.reuse, R38, R64 ;  /* 0x000000263840723c */ /* 0x042fe20000041840 */
[----:B------:R-:W-:Y:S07]  /*8ef0*/  MUFU.TANH R226, R138 ;  /* 0x0000008a00e27308 */ /* 0x000fee0000002400 */
[----:B------:R-:W-:Y:S01]  /*8f00*/  HMMA.16816.F32.BF16 R40, R56, R36, R40 ;  /* 0x000000243828723c */ /* 0x000fe20000041828 */
[----:B------:R-:W-:Y:S01]  /*8f10*/  MUFU.TANH R56, R11 ;  /* 0x0000000b00387308 */ /* 0x000fe20000002400 */
[----:B------:R-:W-:-:S02]  /*8f20*/  FMUL.FTZ R24, R24, c[0x0][0x2ec] ;  /* 0x0000bb0018187a20 */ /* 0x000fc40000410000 */
[----:B------:R-:W-:Y:S02]  /*8f30*/  FMUL.FTZ R25, R25, c[0x0][0x2ec] ;  /* 0x0000bb0019197a20 */ /* 0x000fe40000410000 */
[----:B------:R-:W-:Y:S02]  /*8f40*/  FMUL.FTZ R26, R26, c[0x0][0x2ec] ;  /* 0x0000bb001a1a7a20 */ /* 0x000fe40000410000 */
[----:B------:R-:W-:Y:S01]  /*8f50*/  HMMA.16816.F32.BF16 R132, R16, R44, R132 ;  /* 0x0000002c1084723c */ /* 0x000fe20000041884 */
[----:B------:R1:W-:Y:S01]  /*8f60*/  MUFU.TANH R45, R10 ;  /* 0x0000000a002d7308 */ /* 0x0003e20000002400 */
[----:B------:R-:W-:-:S06]  /*8f70*/  FMUL.FTZ R27, R27, c[0x0][0x2ec] ;  /* 0x0000bb001b1b7a20 */ /* 0x000fcc0000410000 */
[C---:B------:R-:W-:Y:S01]  /*8f80*/  HMMA.16816.F32.BF16 R4, R52.reuse, R36, R4 ;  /* 0x000000243404723c */ /* 0x040fe20000041804 */
[----:B------:R2:W-:Y:S07]  /*8f90*/  MUFU.TANH R233, R24 ;  /* 0x0000001800e97308 */ /* 0x0005ee0000002400 */
[----:B------:R-:W-:Y:S01]  /*8fa0*/  HMMA.16816.F32.BF16 R60, R52, R38, R60 ;  /* 0x00000026343c723c */ /* 0x000fe2000004183c */
[----:B-1----:R-:W1:Y:S01]  /*8fb0*/  LDSM.16.M88.4 R8, [R184+0x1800] ;  /* 0x00180000b808783b */ /* 0x002e620000000200 */
[----:B------:R4:W1:Y:S01]  /*8fc0*/  MUFU.TANH R44, R25 ;  /* 0x00000019002c7308 */ /* 0x0008620000002400 */
[----:B------:R-:W-:-:S05]  /*8fd0*/  DEPBAR.LE SB0, 0x0 ;  /* 0x000080000000791a */ /* 0x000fca0000000000 */
[----:B------:R-:W-:Y:S01]  /*8fe0*/  HMMA.16816.F32.BF16 R48, R16, R46, R48 ;  /* 0x0000002e1030723c */ /* 0x000fe20000041830 */
[----:B--2---:R-:W-:Y:S01]  /*8ff0*/  IADD3 R24, R165, 0x1, RZ ;  /* 0x00000001a5187810 */ /* 0x004fe20007ffe0ff */
[----:B------:R2:W1:Y:S01]  /*9000*/  MUFU.TANH R36, R26 ;  /* 0x0000001a00247308 */ /* 0x0004620000002400 */
[----:B------:R-:W-:Y:S02]  /*9010*/  FMUL.FTZ R134, R134, c[0x0][0x2ec] ;  /* 0x0000bb0086867a20 */ /* 0x000fe40000410000 */
[----:B------:R-:W-:Y:S01]  /*9020*/  ISETP.GE.AND P1, PT, R24, R164, PT ;  /* 0x000000a41800720c */ /* 0x000fe20003f26270 */
[----:B------:R-:W-:Y:S01]  /*9030*/  FMUL.FTZ R53, R132, c[0x0][0x2ec] ;  /* 0x0000bb0084357a20 */ /* 0x000fe20000410000 */
[C---:B------:R-:W-:Y:S01]  /*9040*/  ISETP.GE.AND P2, PT, R24.reuse, R163, PT ;  /* 0x000000a31800720c */ /* 0x040fe20003f46270 */
[----:B---3--:R-:W-:Y:S01]  /*9050*/  HMMA.16816.F32.BF16 R64, R32, R14, R64 ;  /* 0x0000000e2040723c */ /* 0x008fe20000041840 */
[C---:B------:R-:W-:Y:S01]  /*9060*/  ISETP.GE.AND P6, PT, R24.reuse, R162, PT ;  /* 0x000000a21800720c */ /* 0x040fe20003fc6270 */
[----:B------:R-:W-:Y:S01]  /*9070*/  MUFU.TANH R46, R27 ;  /* 0x0000001b002e7308 */ /* 0x000fe20000002400 */
[----:B------:R-:W-:Y:S01]  /*9080*/  ISETP.GE.AND P4, PT, R24, R161, PT ;  /* 0x000000a11800720c */ /* 0x000fe20003f86270 */
[----:B------:R-:W-:Y:S01]  /*9090*/  FMUL.FTZ R54, R133, c[0x0][0x2ec] ;  /* 0x0000bb0085367a20 */ /* 0x000fe20000410000 */
[----:B------:R-:W-:-:S02]  /*90a0*/  IADD3 R24, R165, 0x9, RZ ;  /* 0x00000009a5187810 */ /* 0x000fc40007ffe0ff */
[----:B----4-:R-:W-:Y:S01]  /*90b0*/  IADD3 R25, R165, 0x8, RZ ;  /* 0x00000008a5197810 */ /* 0x010fe20007ffe0ff */
[-C--:B------:R-:W-:Y:S01]  /*90c0*/  HMMA.16816.F32.BF16 R40, R32, R12.reuse, R40 ;  /* 0x0000000c2028723c */ /* 0x080fe20000041828 */
[----:B------:R-:W-:Y:S01]  /*90d0*/  ISETP.GE.AND P0, PT, R24, R164, PT ;  /* 0x000000a41800720c */ /* 0x000fe20003f06270 */
[----:B------:R-:W-:Y:S01]  /*90e0*/  MUFU.TANH R53, R53 ;  /* 0x0000003500357308 */ /* 0x000fe20000002400 */
[-C--:B------:R-:W-:Y:S02]  /*90f0*/  ISETP.GE.AND P3, PT, R25, R163.reuse, PT ;  /* 0x000000a31900720c */ /* 0x080fe40003f66270 */
[----:B------:R-:W-:Y:S02]  /*9100*/  FSEL R38, R168, -INF , !P0 ;  /* 0xff800000a8267808 */ /* 0x000fe40004000000 */
[-C--:B------:R-:W-:Y:S01]  /*9110*/  ISETP.GE.AND P0, PT, R165, R163.reuse, PT ;  /* 0x000000a3a500720c */ /* 0x080fe20003f06270 */
[C---:B------:R-:W-:Y:S01]  /*9120*/  HMMA.16816.F32.BF16 R4, R28.reuse, R12, R4 ;  /* 0x0000000c1c04723c */ /* 0x040fe20000041804 */
[----:B------:R-:W-:Y:S01]  /*9130*/  FMUL.FTZ R32, R48, c[0x0][0x2ec] ;  /* 0x0000bb0030207a20 */ /* 0x000fe20000410000 */
[----:B------:R-:W-:Y:S01]  /*9140*/  FSEL R39, R3, -INF , !P1 ;  /* 0xff80000003277808 */ /* 0x000fe20004800000 */
[----:B------:R-:W-:Y:S01]  /*9150*/  FMUL.FTZ R33, R49, c[0x0][0x2ec] ;  /* 0x0000bb0031217a20 */ /* 0x000fe20000410000 */
[----:B------:R-:W-:Y:S01]  /*9160*/  FSEL R37, R148, -INF , !P0 ;  /* 0xff80000094257808 */ /* 0x000fe20004000000 */
[----:B------:R-:W-:Y:S01]  /*9170*/  FMUL.FTZ R50, R50, c[0x0][0x2ec] ;  /* 0x0000bb0032327a20 */ /* 0x000fe20000410000 */
[----:B------:R-:W-:Y:S01]  /*9180*/  ISETP.GE.AND P0, PT, R24, R163, PT ;  /* 0x000000a31800720c */ /* 0x000fe20003f06270 */
[----:B------:R-:W3:Y:S01]  /*9190*/  MUFU.TANH R168, R134 ;  /* 0x0000008600a87308 */ /* 0x000ee20000002400 */
[----:B------:R-:W-:Y:S01]  /*91a0*/  HMMA.16816.F32.BF16 R60, R28, R14, R60 ;  /* 0x0000000e1c3c723c */ /* 0x000fe2000004183c */
[----:B------:R-:W-:Y:S01]  /*91b0*/  FSEL R49, R149, -INF , !P2 ;  /* 0xff80000095317808 */ /* 0x000fe20005000000 */
[----:B------:R-:W-:Y:S01]  /*91c0*/  FMUL.FTZ R34, R135, c[0x0][0x2ec] ;  /* 0x0000bb0087227a20 */ /* 0x000fe20000410000 */
[----:B-----5:R-:W-:Y:S01]  /*91d0*/  FSEL R48, R170, -INF , !P0 ;  /* 0xff800000aa307808 */ /* 0x020fe20004000000 */
[----:B------:R-:W-:Y:S01]  /*91e0*/  FMUL.FTZ R51, R51, c[0x0][0x2ec] ;  /* 0x0000bb0033337a20 */ /* 0x000fe20000410000 */
[----:B------:R-:W-:-:S02]  /*91f0*/  ISETP.GE.AND P0, PT, R165, R162, PT ;  /* 0x000000a2a500720c */ /* 0x000fc40003f06270 */
[----:B------:R-:W-:Y:S01]  /*9200*/  FSEL R47, R169, -INF , !P3 ;  /* 0xff800000a92f7808 */ /* 0x000fe20005800000 */
[C---:B-1----:R-:W-:Y:S01]  /*9210*/  HMMA.16816.F32.BF16 R64, R20.reuse, R10, R64 ;  /* 0x0000000a1440723c */ /* 0x042fe20000041840 */
[-C--:B------:R-:W-:Y:S01]  /*9220*/  ISETP.GE.AND P1, PT, R25, R162.reuse, PT ;  /* 0x000000a21900720c */ /* 0x080fe20003f26270 */
[----:B------:R-:W1:Y:S01]  /*9230*/  MUFU.TANH R50, R50 ;  /* 0x0000003200327308 */ /* 0x000e620000002400 */
[C---:B------:R-:W-:Y:S02]  /*9240*/  ISETP.GE.AND P2, PT, R24.reuse, R162, PT ;  /* 0x000000a21800720c */ /* 0x040fe40003f46270 */
[----:B------:R-:W-:Y:S02]  /*9250*/  ISETP.GE.AND P3, PT, R24, R161, PT ;  /* 0x000000a11800720c */ /* 0x000fe40003f66270 */
[----:B------:R-:W-:Y:S01]  /*9260*/  IADD3 R24, R165, 0x10, RZ ;  /* 0x00000010a5187810 */ /* 0x000fe20007ffe0ff */
[----:B------:R-:W-:Y:S01]  /*9270*/  HMMA.16816.F32.BF16 R40, R20, R8, R40 ;  /* 0x000000081428723c */ /* 0x000fe20000041828 */
[----:B------:R-:W-:Y:S01]  /*9280*/  ISETP.GE.AND P5, PT, R25, R164, PT ;  /* 0x000000a41900720c */ /* 0x000fe20003fa6270 */
[----:B------:R-:W4:Y:S01]  /*9290*/  MUFU.TANH R231, R139 ;  /* 0x0000008b00e77308 */ /* 0x000f220000002400 */
[----:B--2---:R-:W-:-:S02]  /*92a0*/  IADD3 R26, R165, 0x11, RZ ;  /* 0x00000011a51a7810 */ /* 0x004fc40007ffe0ff */
[----:B------:R-:W-:Y:S02]  /*92b0*/  FSEL R52, R167, -INF , !P5 ;  /* 0xff800000a7347808 */ /* 0x000fe40006800000 */
[----:B------:R-:W-:Y:S01]  /*92c0*/  FSEL R23, R150, -INF , !P0 ;  /* 0xff80000096177808 */ /* 0x000fe20004000000 */
[C---:B------:R-:W-:Y:S01]  /*92d0*/  HMMA.16816.F32.BF16 R4, R16.reuse, R8, R4 ;  /* 0x000000081004723c */ /* 0x040fe20000041804 */
[----:B------:R-:W-:Y:S01]  /*92e0*/  ISETP.GE.AND P0, PT, R165, R161, PT ;  /* 0x000000a1a500720c */ /* 0x000fe20003f06270 */
[----:B------:R-:W-:Y:S01]  /*92f0*/  MUFU.TANH R54, R54 ;  /* 0x0000003600367308 */ /* 0x000fe20000002400 */
[----:B------:R-:W-:Y:S02]  /*9300*/  FSEL R22, R151, -INF , !P6 ;  /* 0xff80000097167808 */ /* 0x000fe40007000000 */
[----:B------:R-:W-:Y:S02]  /*9310*/  FSEL R21, R171, -INF , !P1 ;  /* 0xff800000ab157808 */ /* 0x000fe40004800000 */
[----:B------:R-:W-:Y:S01]  /*9320*/  FSEL R20, R172, -INF , !P2 ;  /* 0xff800000ac147808 */ /* 0x000fe20005000000 */
[----:B------:R-:W-:Y:S01]  /*9330*/  HMMA.16816.F32.BF16 R60, R16, R10, R60 ;  /* 0x0000000a103c723c */ /* 0x000fe2000004183c */
[----:B------:R-:W-:Y:S01]  /*9340*/  FSEL R3, R166, -INF , !P0 ;  /* 0xff800000a6037808 */ /* 0x000fe20004000000 */
[----:B------:R-:W-:Y:S01]  /*9350*/  FMUL.FTZ R65, R65, c[0x0][0x2ec] ;  /* 0x0000bb0041417a20 */ /* 0x000fe20000410000 */
[C---:B------:R-:W-:Y:S01]  /*9360*/  ISETP.GE.AND P6, PT, R24.reuse, R164, PT ;  /* 0x000000a41800720c */ /* 0x040fe20003fc6270 */
[----:B------:R-:W-:Y:S01]  /*9370*/  MUFU.TANH R32, R32 ;  /* 0x0000002000207308 */ /* 0x000fe20000002400 */
[----:B------:R-:W-:Y:S01]  /*9380*/  ISETP.GE.AND P1, PT, R24, R163, PT ;  /* 0x000000a31800720c */ /* 0x000fe20003f26270 */
[----:B------:R-:W-:Y:S01]  /*9390*/  FMUL.FTZ R64, R64, c[0x0][0x2ec] ;  /* 0x0000bb0040407a20 */ /* 0x000fe20000410000 */
[----:B------:R-:W-:Y:S01]  /*93a0*/  ISETP.GE.AND P2, PT, R24, R162, PT ;  /* 0x000000a21800720c */ /* 0x000fe20003f46270 */
[----:B------:R-:W-:Y:S01]  /*93b0*/  FMUL.FTZ R42, R42, c[0x0][0x2ec] ;  /* 0x0000bb002a2a7a20 */ /* 0x000fe20000410000 */
[-C--:B------:R-:W-:Y:S01]  /*93c0*/  ISETP.GE.AND P0, PT, R24, R161.reuse, PT ;  /* 0x000000a11800720c */ /* 0x080fe20003f06270 */
[----:B------:R-:W-:Y:S01]  /*93d0*/  FMUL.FTZ R40, R40, c[0x0][0x2ec] ;  /* 0x0000bb0028287a20 */ /* 0x000fe20000410000 */
[----:B------:R-:W-:Y:S01]  /*93e0*/  IADD3 R24, R165, 0x18, RZ ;  /* 0x00000018a5187810 */ /* 0x000fe20007ffe0ff */
[----:B------:R-:W2:Y:S01]  /*93f0*/  MUFU.TANH R65, R65 ;  /* 0x0000004100417308 */ /* 0x000ea20000002400 */
[----:B------:R-:W-:Y:S01]  /*9400*/  FSEL R178, R178, -INF , !P6 ;  /* 0xff800000b2b27808 */ /* 0x000fe20007000000 */
[----:B------:R-:W-:Y:S01]  /*9410*/  FMUL.FTZ R41, R41, c[0x0][0x2ec] ;  /* 0x0000bb0029297a20 */ /* 0x000fe20000410000 */
[-C--:B------:R-:W-:Y:S01]  /*9420*/  ISETP.GE.AND P6, PT, R24, R164.reuse, PT ;  /* 0x000000a41800720c */ /* 0x080fe20003fc6270 */
[----:B------:R-:W-:Y:S01]  /*9430*/  FMUL.FTZ R5, R5, c[0x0][0x2ec] ;  /* 0x0000bb0005057a20 */ /* 0x000fe20000410000 */
[----:B------:R-:W-:Y:S01]  /*9440*/  FSEL R13, R173, -INF , !P4 ;  /* 0xff800000ad0d7808 */ /* 0x000fe20006000000 */
[----:B------:R-:W-:Y:S01]  /*9450*/  FMUL.FTZ R6, R6, c[0x0][0x2ec] ;  /* 0x0000bb0006067a20 */ /* 0x000fe20000410000 */
[-C--:B------:R-:W-:Y:S01]  /*9460*/  ISETP.GE.AND P5, PT, R25, R161.reuse, PT ;  /* 0x000000a11900720c */ /* 0x080fe20003fa6270 */
[----:B------:R-:W5:Y:S01]  /*9470*/  MUFU.TANH R59, R5 ;  /* 0x00000005003b7308 */ /* 0x000f620000002400 */
[----:B------:R-:W-:Y:S01]  /*9480*/  ISETP.GE.AND P4, PT, R26, R164, PT ;  /* 0x000000a41a00720c */ /* 0x000fe20003f86270 */
[----:B------:R-:W-:Y:S01]  /*9490*/  FMUL.FTZ R9, R43, c[0x0][0x2ec] ;  /* 0x0000bb002b097a20 */ /* 0x000fe20000410000 */
[----:B------:R-:W-:Y:S01]  /*94a0*/  IADD3 R25, R165, 0x19, RZ ;  /* 0x00000019a5197810 */ /* 0x000fe20007ffe0ff */
[----:B------:R-:W-:Y:S01]  /*94b0*/  FMUL.FTZ R4, R4, c[0x0][0x2ec] ;  /* 0x0000bb0004047a20 */ /* 0x000fe20000410000 */
[----:B------:R-:W-:Y:S01]  /*94c0*/  FSEL R35, R175, -INF , !P3 ;  /* 0xff800000af237808 */ /* 0x000fe20005800000 */
[----:B------:R-:W-:Y:S01]  /*94d0*/  FMUL.FTZ R11, R7, c[0x0][0x2ec] ;  /* 0x0000bb00070b7a20 */ /* 0x000fe20000410000 */
[----:B------:R-:W-:Y:S01]  /*94e0*/  FSEL R175, R177, -INF , !P6 ;  /* 0xff800000b1af7808 */ /* 0x000fe20007000000 */
[----:B------:R1:W-:Y:S01]  /*94f0*/  MUFU.TANH R8, R42 ;  /* 0x0000002a00087308 */ /* 0x0003e20000002400 */
[----:B------:R-:W-:Y:S01]  /*9500*/  ISETP.GE.AND P6, PT, R26, R161, PT ;  /* 0x000000a11a00720c */ /* 0x000fe20003fc6270 */
[----:B------:R-:W-:Y:S01]  /*9510*/  FMUL.FTZ R58, R60, c[0x0][0x2ec] ;  /* 0x0000bb003c3a7a20 */ /* 0x000fe20000410000 */
[----:B------:R-:W-:-:S02]  /*9520*/  FSEL R143, R179, -INF , !P4 ;  /* 0xff800000b38f7808 */ /* 0x000fc40006000000 */
[----:B------:R-:W-:Y:S02]  /*9530*/  IADD3 R29, R165, 0x21, RZ ;  /* 0x00000021a51d7810 */ /* 0x000fe40007ffe0ff */
[-C--:B------:R-:W-:Y:S01]  /*9540*/  ISETP.GE.AND P4, PT, R25, R164.reuse, PT ;  /* 0x000000a41900720c */ /* 0x080fe20003f86270 */
[----:B------:R-:W2:Y:S01]  /*9550*/  MUFU.TANH R33, R33 ;  /* 0x0000002100217308 */ /* 0x000ea20000002400 */
[----:B------:R-:W-:Y:S02]  /*9560*/  FSEL R12, R174, -INF , !P5 ;  /* 0xff800000ae0c7808 */ /* 0x000fe40006800000 */
[----:B------:R-:W-:Y:S02]  /*9570*/  ISETP.GE.AND P5, PT, R26, R163, PT ;  /* 0x000000a31a00720c */ /* 0x000fe40003fa6270 */
[----:B------:R-:W-:Y:S02]  /*9580*/  FSEL R142, R224, -INF , !P6 ;  /* 0xff800000e08e7808 */ /* 0x000fe40007000000 */
[----:B------:R-:W-:Y:S01]  /*9590*/  ISETP.GE.AND P6, PT, R29, R164, PT ;  /* 0x000000a41d00720c */ /* 0x000fe20003fc6270 */
[----:B-1----:R-:W-:Y:S01]  /*95a0*/  FMUL.FTZ R42, R67, c[0x0][0x2ec] ;  /* 0x0000bb00432a7a20 */ /* 0x002fe20000410000 */
[----:B------:R-:W-:Y:S01]  /*95b0*/  FSEL R173, R176, -INF , !P4 ;  /* 0xff800000b0ad7808 */ /* 0x000fe20006000000 */
[----:B------:R-:W1:Y:S01]  /*95c0*/  MUFU.TANH R34, R34 ;  /* 0x0000002200227308 */ /* 0x000e620000002400 */
[----:B------:R-:W-:-:S02]  /*95d0*/  IADD3 R15, R165, 0x29, RZ ;  /* 0x00000029a50f7810 */ /* 0x000fc40007ffe0ff */
[-C--:B------:R-:W-:Y:S02]  /*95e0*/  ISETP.GE.AND P4, PT, R24, R163.reuse, PT ;  /* 0x000000a31800720c */ /* 0x080fe40003f86270 */
[----:B------:R-:W-:Y:S02]  /*95f0*/  FSEL R167, R181, -INF , !P5 ;  /* 0xff800000b5a77808 */ /* 0x000fe40006800000 */
[----:B------:R-:W-:Y:S01]  /*9600*/  ISETP.GE.AND P5, PT, R25, R163, PT ;  /* 0x000000a31900720c */ /* 0x000fe20003fa6270 */
[----:B------:R-:W1:Y:S01]  /*9610*/  MUFU.TANH R51, R51 ;  /* 0x0000003300337308 */ /* 0x000e620000002400 */
[----:B------:R-:W-:Y:S02]  /*9620*/  FSEL R27, R232, -INF , !P6 ;  /* 0xff800000e81b7808 */ /* 0x000fe40007000000 */
[----:B------:R-:W-:Y:S02]  /*9630*/  ISETP.GE.AND P3, PT, R26, R162, PT ;  /* 0x000000a21a00720c */ /* 0x000fe40003f66270 */
[----:B------:R-:W-:-:S02]  /*9640*/  ISETP.GE.AND P6, PT, R15, R164, PT ;  /* 0x000000a40f00720c */ /* 0x000fc40003fc6270 */
[----:B------:R-:W-:Y:S01]  /*9650*/  FSEL R169, R180, -INF , !P1 ;  /* 0xff800000b4a97808 */ /* 0x000fe20004800000 */
[----:B------:R-:W1:Y:S01]  /*9660*/  MUFU.TANH R151, R40 ;  /* 0x0000002800977308 */ /* 0x000e620000002400 */
[----:B------:R-:W-:Y:S02]  /*9670*/  FSEL R26, R182, -INF , !P4 ;  /* 0xff800000b61a7808 */ /* 0x000fe40006000000 */
[----:B------:R-:W-:Y:S02]  /*9680*/  IADD3 R28, R165, 0x28, RZ ;  /* 0x00000028a51c7810 */ /* 0x000fe40007ffe0ff */
[C---:B------:R-:W-:Y:S02]  /*9690*/  ISETP.GE.AND P1, PT, R24.reuse, R162, PT ;  /* 0x000000a21800720c */ /* 0x040fe40003f26270 */
[----:B------:R-:W-:Y:S01]  /*96a0*/  ISETP.GE.AND P4, PT, R24, R161, PT ;  /* 0x000000a11800720c */ /* 0x000fe20003f86270 */
[----:B------:R-:W1:Y:S01]  /*96b0*/  MUFU.TANH R149, R41 ;  /* 0x0000002900957308 */ /* 0x000e620000002400 */
[----:B------:R-:W-:-:S02]  /*96c0*/  FSEL R24, R183, -INF , !P5 ;  /* 0xff800000b7187808 */ /* 0x000fc40006800000 */
[----:B------:R-:W-:Y:S02]  /*96d0*/  IADD3 R14, R165, 0x20, RZ ;  /* 0x00000020a50e7810 */ /* 0x000fe40007ffe0ff */
[----:B------:R-:W-:Y:S02]  /*96e0*/  ISETP.GE.AND P5, PT, R25, R162, PT ;  /* 0x000000a21900720c */ /* 0x000fe40003fa6270 */
[----:B------:R-:W-:Y:S01]  /*96f0*/  FSEL R150, R44, -INF , !P6 ;  /* 0xff8000002c967808 */ /* 0x000fe20007000000 */
[----:B------:R1:W-:Y:S01]  /*9700*/  MUFU.TANH R55, R6 ;  /* 0x0000000600377308 */ /* 0x0003e20000002400 */
[----:B------:R-:W-:Y:S02]  /*9710*/  ISETP.GE.AND P6, PT, R28, R163, PT ;  /* 0x000000a31c00720c */ /* 0x000fe40003fc6270 */
[----:B------:R-:W-:Y:S02]  /*9720*/  FSEL R138, R225, -INF , !P0 ;  /* 0xff800000e18a7808 */ /* 0x000fe40004000000 */
[----:B------:R-:W-:-:S02]  /*9730*/  ISETP.GE.AND P0, PT, R14, R161, PT ;  /* 0x000000a10e00720c */ /* 0x000fc40003f06270 */
[----:B------:R-:W-:Y:S01]  /*9740*/  FSEL R181, R223, -INF , !P3 ;  /* 0xff800000dfb57808 */ /* 0x000fe20005800000 */
[----:B------:R1:W1:Y:S01]  /*9750*/  MUFU.TANH R148, R64 ;  /* 0x0000004000947308 */ /* 0x0002620000002400 */
[----:B------:R-:W-:Y:S02]  /*9760*/  FSEL R179, R136, -INF , !P1 ;  /* 0xff80000088b37808 */ /* 0x000fe40004800000 */
[----:B------:R-:W-:Y:S02]  /*9770*/  FSEL R139, R137, -INF , !P5 ;  /* 0xff800000898b7808 */ /* 0x000fe40006800000 */
[----:B------:R-:W-:Y:S02]  /*9780*/  IADD3 R5, R165, 0x39, RZ ;  /* 0x00000039a5057810 */ /* 0x000fe40007ffe0ff */
[C---:B------:R-:W-:Y:S01]  /*9790*/  ISETP.GE.AND P3, PT, R14.reuse, R164, PT ;  /* 0x000000a40e00720c */ /* 0x040fe20003f66270 */
[----:B------:R-:W1:Y:S01]  /*97a0*/  MUFU.TANH R9, R9 ;  /* 0x0000000900097308 */ /* 0x000e620000002400 */
[----:B------:R-:W-:-:S02]  /*97b0*/  ISETP.GE.AND P1, PT, R14, R163, PT ;  /* 0x000000a30e00720c */ /* 0x000fc40003f26270 */
[----:B------:R-:W-:Y:S01]  /*97c0*/  ISETP.GE.AND P5, PT, R14, R162, PT ;  /* 0x000000a20e00720c */ /* 0x000fe20003fa6270 */
[----:B------:R-:W-:Y:S01]  /*97d0*/  FMUL.FTZ R14, R66, c[0x0][0x2ec] ;  /* 0x0000bb00420e7a20 */ /* 0x000fe20000410000 */
[----:B------:R-:W-:Y:S02]  /*97e0*/  FSEL R141, R226, -INF , !P4 ;  /* 0xff800000e28d7808 */ /* 0x000fe40006000000 */
[----:B------:R-:W-:Y:S01]  /*97f0*/  FSEL R67, R36, -INF , !P6 ;  /* 0xff80000024437808 */ /* 0x000fe20007000000 */
[----:B------:R-:W-:Y:S01]  /*9800*/  MUFU.TANH R42, R42 ;  /* 0x0000002a002a7308 */ /* 0x000fe20000002400 */
[----:B------:R-:W-:Y:S02]  /*9810*/  FSEL R180, R222, -INF , !P2 ;  /* 0xff800000deb47808 */ /* 0x000fe40005000000 */
[----:B------:R-:W-:Y:S02]  /*9820*/  ISETP.GE.AND P4, PT, R29, R163, PT ;  /* 0x000000a31d00720c */ /* 0x000fe40003f86270 */
[----:B------:R-:W-:-:S02]  /*9830*/  ISETP.GE.AND P6, PT, R28, R161, PT ;  /* 0x000000a11c00720c */ /* 0x000fc40003fc6270 */
[----:B------:R-:W-:Y:S01]  /*9840*/  ISETP.GE.AND P2, PT, R25, R161, PT ;  /* 0x000000a11900720c */ /* 0x000fe20003f46270 */
[----:B------:R-:W2:Y:S01]  /*9850*/  MUFU.TANH R14, R14 ;  /* 0x0000000e000e7308 */ /* 0x000ea20000002400 */
[----:B---3--:R-:W-:Y:S02]  /*9860*/  FSEL R168, R168, -INF , !P0 ;  /* 0xff800000a8a87808 */ /* 0x008fe40004000000 */
[----:B------:R-:W-:Y:S02]  /*9870*/  ISETP.GE.AND P0, PT, R5, R164, PT ;  /* 0x000000a40500720c */ /* 0x000fe40003f06270 */
[C---:B------:R-:W-:Y:S02]  /*9880*/  IADD3 R10, R165.reuse, 0x30, RZ ;  /* 0x00000030a50a7810 */ /* 0x040fe40007ffe0ff */
[C---:B------:R-:W-:Y:S01]  /*9890*/  IADD3 R7, R165.reuse, 0x31, RZ ;  /* 0x00000031a5077810 */ /* 0x040fe20007ffe0ff */
[----:B------:R-:W3:Y:S01]  /*98a0*/  MUFU.TANH R4, R4 ;  /* 0x0000000400047308 */ /* 0x000ee20000002400 */
[----:B-1----:R-:W-:-:S02]  /*98b0*/  IADD3 R6, R165, 0x38, RZ ;  /* 0x00000038a5067810 */ /* 0x002fc40007ffe0ff */
[----:B------:R-:W-:Y:S01]  /*98c0*/  FSEL R137, R56, -INF , !P4 ;  /* 0xff80000038897808 */ /* 0x000fe20006000000 */
[----:B------:R-:W-:Y:S01]  /*98d0*/  FMUL.FTZ R56, R61, c[0x0][0x2ec] ;  /* 0x0000bb003d387a20 */ /* 0x000fe20000410000 */
[----:B------:R-:W-:Y:S01]  /*98e0*/  FSEL R172, R53, -INF , !P5 ;  /* 0xff80000035ac7808 */ /* 0x000fe20006800000 */
[----:B------:R-:W-:Y:S01]  /*98f0*/  FMUL.FTZ R53, R62, c[0x0][0x2ec] ;  /* 0x0000bb003e357a20 */ /* 0x000fe20000410000 */
[----:B------:R-:W-:Y:S01]  /*9900*/  FSEL R165, R50, -INF , !P6 ;  /* 0xff80000032a57808 */ /* 0x000fe20007000000 */
[----:B------:R-:W-:Y:S01]  /*9910*/  FMUL.FTZ R50, R63, c[0x0][0x2ec] ;  /* 0x0000bb003f327a20 */ /* 0x000fe20000410000 */
[----:B----4-:R-:W-:Y:S01]  /*9920*/  FSEL R177, R231, -INF , !P2 ;  /* 0xff800000e7b17808 */ /* 0x010fe20005000000 */
[----:B------:R-:W-:Y:S01]  /*9930*/  MUFU.TANH R58, R58 ;  /* 0x0000003a003a7308 */ /* 0x000fe20000002400 */
[----:B------:R-:W-:Y:S02]  /*9940*/  ISETP.GE.AND P2, PT, R29, R162, PT ;  /* 0x000000a21d00720c */ /* 0x000fe40003f46270 */
[----:B------:R-:W-:-:S02]  /*9950*/  FSEL R176, R140, -INF , !P3 ;  /* 0xff8000008cb07808 */ /* 0x000fc40005800000 */
[----:B------:R-:W-:Y:S02]  /*9960*/  ISETP.GE.AND P4, PT, R15, R163, PT ;  /* 0x000000a30f00720c */ /* 0x000fe40003f86270 */
[----:B--2---:R-:W-:Y:S01]  /*9970*/  FSEL R65, R65, -INF , !P0 ;  /* 0xff80000041417808 */ /* 0x004fe20004000000 */
[----:B------:R-:W-:Y:S01]  /*9980*/  MUFU.TANH R56, R56 ;  /* 0x0000003800387308 */ /* 0x000fe20000002400 */
[----:B------:R-:W-:Y:S02]  /*9990*/  FSEL R140, R45, -INF , !P1 ;  /* 0xff8000002d8c7808 */ /* 0x000fe40004800000 */
[----:B------:R-:W-:Y:S02]  /*99a0*/  ISETP.GE.AND P0, PT, R7, R162, PT ;  /* 0x000000a20700720c */ /* 0x000fe40003f06270 */
[C---:B------:R-:W-:Y:S02]  /*99b0*/  ISETP.GE.AND P3, PT, R28.reuse, R164, PT ;  /* 0x000000a41c00720c */ /* 0x040fe40003f66270 */
[----:B------:R-:W-:Y:S01]  /*99c0*/  ISETP.GE.AND P1, PT, R28, R162, PT ;  /* 0x000000a21c00720c */ /* 0x000fe20003f26270 */
[----:B------:R-:W-:Y:S01]  /*99d0*/  MUFU.TANH R53, R53 ;  /* 0x0000003500357308 */ /* 0x000fe20000002400 */
[----:B------:R-:W-:Y:S01]  /*99e0*/  FSEL R64, R46, -INF , !P4 ;  /* 0xff8000002e407808 */ /* 0x000fe20006000000 */
[----:B------:R-:W-:Y:S01]  /*99f0*/  IMAD.MOV.U32 R28, RZ, RZ, R147 ;  /* 0x000000ffff1c7224 */ /* 0x000fe200078e0093 */
[----:B------:R-:W-:-:S02]  /*9a00*/  FSEL R174, R54, -INF , !P2 ;  /* 0xff80000036ae7808 */ /* 0x000fc40005000000 */
[----:B------:R-:W-:Y:S02]  /*9a10*/  ISETP.GE.AND P4, PT, R15, R162, PT ;  /* 0x000000a20f00720c */ /* 0x000fe40003f86270 */
[----:B-----5:R-:W-:Y:S01]  /*9a20*/  FSEL R59, R59, -INF , !P0 ;  /* 0xff8000003b3b7808 */ /* 0x020fe20004000000 */
[----:B------:R-:W1:Y:S01]  /*9a30*/  MUFU.TANH R54, R11 ;  /* 0x0000000b00367308 */ /* 0x000e620000002400 */
[----:B------:R-:W-:Y:S02]  /*9a40*/  FSEL R25, R233, -INF , !P3 ;  /* 0xff800000e9197808 */ /* 0x000fe40005800000 */
[----:B------:R-:W-:Y:S02]  /*9a50*/  FSEL R171, R32, -INF , !P1 ;  /* 0xff80000020ab7808 */ /* 0x000fe40004800000 */
[----:B------:R-:W-:Y:S01]  /*9a60*/  ISETP.NE.AND P0, PT, R160, 0x3, PT ;  /* 0x00000003a000780c */ /* 0x000fe20003f05270 */
[----:B------:R-:W-:Y:S01]  /*9a70*/  BAR.SYNC.DEFER_BLOCKING 0x0 ;  /* 0x0000000000007b1d */ /* 0x000fe20000010000 */
[----:B------:R-:W-:-:S02]  /*9a80*/  ISETP.GE.AND P3, PT, R29, R161, PT ;  /* 0x000000a11d00720c */ /* 0x000fc40003f66270 */
[----:B------:R-:W-:Y:S02]  /*9a90*/  ISETP.GE.AND P5, PT, R15, R161, PT ;  /* 0x000000a10f00720c */ /* 0x000fe40003fa6270 */
[-C--:B------:R-:W-:Y:S01]  /*9aa0*/  ISETP.GE.AND P2, PT, R10, R164.reuse, PT ;  /* 0x000000a40a00720c */ /* 0x080fe20003f46270 */
[----:B------:R-:W2:Y:S01]  /*9ab0*/  MUFU.TANH R50, R50 ;  /* 0x0000003200327308 */ /* 0x000ea20000002400 */
[-C--:B------:R-:W-:Y:S02]  /*9ac0*/  ISETP.GE.AND P1, PT, R7, R164.reuse, PT ;  /* 0x000000a40700720c */ /* 0x080fe40003f26270 */
[----:B------:R-:W-:Y:S02]  /*9ad0*/  FSEL R170, R33, -INF , !P4 ;  /* 0xff80000021aa7808 */ /* 0x000fe40006000000 */
[----:B------:R-:W-:Y:S02]  /*9ae0*/  ISETP.GE.AND P4, PT, R6, R164, PT ;  /* 0x000000a40600720c */ /* 0x000fe40003f86270 */
[----:B------:R-:W-:-:S02]  /*9af0*/  FSEL R166, R34, -INF , !P3 ;  /* 0xff80000022a67808 */ /* 0x000fc40005800000 */
[----:B------:R-:W-:Y:S02]  /*9b00*/  FSEL R164, R51, -INF , !P5 ;  /* 0xff80000033a47808 */ /* 0x000fe40006800000 */
[----:B------:R-:W-:Y:S02]  /*9b10*/  FSEL R151, R151, -INF , !P2 ;  /* 0xff80000097977808 */ /* 0x000fe40005000000 */
[----:B------:R-:W-:Y:S02]  /*9b20*/  FSEL R149, R149, -INF , !P1 ;  /* 0xff80000095957808 */ /* 0x000fe40004800000 */
[-C--:B------:R-:W-:Y:S02]  /*9b30*/  ISETP.GE.AND P3, PT, R10, R163.reuse, PT ;  /* 0x000000a30a00720c */ /* 0x080fe40003f66270 */
[-C--:B------:R-:W-:Y:S02]  /*9b40*/  ISETP.GE.AND P6, PT, R7, R163.reuse, PT ;  /* 0x000000a30700720c */ /* 0x080fe40003fc6270 */
[----:B------:R-:W-:-:S02]  /*9b50*/  ISETP.GE.AND P5, PT, R6, R163, PT ;  /* 0x000000a30600720c */ /* 0x000fc40003fa6270 */
[----:B------:R-:W-:Y:S02]  /*9b60*/  ISETP.GE.AND P2, PT, R5, R163, PT ;  /* 0x000000a30500720c */ /* 0x000fe40003f46270 */
[----:B------:R-:W-:Y:S02]  /*9b70*/  ISETP.GE.AND P1, PT, R10, R162, PT ;  /* 0x000000a20a00720c */ /* 0x000fe40003f26270 */
[----:B------:R-:W-:Y:S02]  /*9b80*/  FSEL R148, R148, -INF , !P4 ;  /* 0xff80000094947808 */ /* 0x000fe40006000000 */
[----:B------:R-:W-:Y:S02]  /*9b90*/  FSEL R45, R8, -INF , !P3 ;  /* 0xff800000082d7808 */ /* 0x000fe40005800000 */
[----:B------:R-:W-:Y:S02]  /*9ba0*/  FSEL R46, R9, -INF , !P6 ;  /* 0xff800000092e7808 */ /* 0x000fe40007000000 */
[----:B------:R-:W-:-:S02]  /*9bb0*/  FSEL R36, R14, -INF , !P5 ;  /* 0xff8000000e247808 */ /* 0x000fc40006800000 */
[----:B------:R-:W-:Y:S02]  /*9bc0*/  FSEL R42, R42, -INF , !P2 ;  /* 0xff8000002a2a7808 */ /* 0x000fe40005000000 */
[----:B---3--:R-:W-:Y:S02]  /*9bd0*/  FSEL R62, R4, -INF , !P1 ;  /* 0xff800000043e7808 */ /* 0x008fe40004800000 */
[-C--:B------:R-:W-:Y:S02]  /*9be0*/  ISETP.GE.AND P4, PT, R10, R161.reuse, PT ;  /* 0x000000a10a00720c */ /* 0x080fe40003f86270 */
[----:B------:R-:W-:Y:S02]  /*9bf0*/  ISETP.GE.AND P3, PT, R7, R161, PT ;  /* 0x000000a10700720c */ /* 0x000fe40003f66270 */
[-C--:B------:R-:W-:Y:S02]  /*9c00*/  ISETP.GE.AND P6, PT, R6, R162.reuse, PT ;  /* 0x000000a20600720c */ /* 0x080fe40003fc6270 */
[----:B------:R-:W-:-:S02]  /*9c10*/  ISETP.GE.AND P5, PT, R5, R162, PT ;  /* 0x000000a20500720c */ /* 0x000fc40003fa6270 */
[-C--:B------:R-:W-:Y:S02]  /*9c20*/  ISETP.GE.AND P2, PT, R6, R161.reuse, PT ;  /* 0x000000a10600720c */ /* 0x080fe40003f46270 */
[----:B------:R-:W-:Y:S02]  /*9c30*/  ISETP.GE.AND P1, PT, R5, R161, PT ;  /* 0x000000a10500720c */ /* 0x000fe40003f26270 */
[----:B------:R-:W-:Y:S02]  /*9c40*/  FSEL R55, R55, -INF , !P4 ;  /* 0xff80000037377808 */ /* 0x000fe40006000000 */
[----:B-1----:R-:W-:Y:S02]  /*9c50*/  FSEL R54, R54, -INF , !P3 ;  /* 0xff80000036367808 */ /* 0x002fe40005800000 */
[----:B------:R-:W-:Y:S02]  /*9c60*/  FSEL R58, R58, -INF , !P6 ;  /* 0xff8000003a3a7808 */ /* 0x000fe40007000000 */
[----:B------:R-:W-:-:S02]  /*9c70*/  FSEL R56, R56, -INF , !P5 ;  /* 0xff80000038387808 */ /* 0x000fc40006800000 */
[----:B------:R-:W-:Y:S02]  /*9c80*/  FSEL R53, R53, -INF , !P2 ;  /* 0xff80000035357808 */ /* 0x000fe40005000000 */
[----:B--2---:R-:W-:Y:S01]  /*9c90*/  FSEL R50, R50, -INF , !P1 ;  /* 0xff80000032327808 */ /* 0x004fe20004800000 */
[----:B------:R-:W-:Y:S05]  /*9ca0*/  @!P0 BRA `(.L_x_666) ;  /* 0x000001a000008947 */ /* 0x000fea0003800000 */
[----:B------:R-:W-:Y:S02]  /*9cb0*/  IADD3 R4, R160, -0x4, RZ ;  /* 0xfffffffca0047810 */ /* 0x000fe40007ffe0ff */
[----:B------:R-:W-:Y:S02]  /*9cc0*/  SHF.L.U64.HI R5, R152, 0x5, R153 ;  /* 0x0000000598057819 */ /* 0x000fe40000010299 */
        /* <DEDUP_REMOVED lines=24> */
.L_x_666:
        /* <DEDUP_REMOVED lines=55> */
[----:B------:R-:W-:Y:S01]  /*a1c0*/  FMNMX.FTZ R7, R137, R7, !PT ;  /* 0x0000000789077209 */ /* 0x000fe20007810000 */
[----:B------:R-:W2:Y:S01]  /*a1d0*/  SHFL.BFLY PT, R4, R8, 0x2, 0x1f ;  /* 0x0c401f0008047f89 */ /* 0x000ea200000e0000 */
[----:B------:R-:W-:-:S04]  /*a1e0*/  FMNMX.FTZ R9, R170, R9, !PT ;  /* 0x00000009aa097209 */ /* 0x000fc80007810000 */
[----:B------:R-:W-:-:S04]  /*a1f0*/  FMNMX.FTZ R9, R62, R9, !PT ;  /* 0x000000093e097209 */ /* 0x000fc80007810000 */
[----:B------:R-:W-:Y:S02]  /*a200*/  FMNMX.FTZ R9, R59, R9, !PT ;  /* 0x000000093b097209 */ /* 0x000fe40007810000 */
[----:B-1----:R-:W-:Y:S02]  /*a210*/  FMNMX.FTZ R136, R5, R136, !PT ;  /* 0x0000008805887209 */ /* 0x002fe40007810000 */
[----:B------:R-:W-:Y:S02]  /*a220*/  FMNMX.FTZ R5, R67, R7, !PT ;  /* 0x0000000743057209 */ /* 0x000fe40007810000 */
[C---:B------:R-:W-:Y:S01]  /*a230*/  FSETP.NEU.FTZ.AND P2, PT, R136.reuse, -INF , PT ;  /* 0xff8000008800780b */ /* 0x040fe20003f5d000 */
[----:B------:R-:W-:Y:S01]  /*a240*/  FMUL.FTZ R132, R136, c[0x0][0x23c] ;  /* 0x00008f0088847a20 */ /* 0x000fe20000410000 */
        /* <DEDUP_REMOVED lines=8> */
[----:B--2---:R-:W-:Y:S01]  /*a2d0*/  FMNMX.FTZ R4, R8, R4, !PT ;  /* 0x0000000408047209 */ /* 0x004fe20007810000 */
[----:B------:R-:W1:Y:S01]  /*a2e0*/  SHFL.BFLY PT, R6, R9, 0x2, 0x1f ;  /* 0x0c401f0009067f89 */ /* 0x000e6200000e0000 */
[----:B------:R-:W-:Y:S01]  /*a2f0*/  FMNMX.FTZ R2, R36, R2, !PT ;  /* 0x0000000224027209 */ /* 0x000fe20007810000 */
[--C-:B------:R-:W-:Y:S01]  /*a300*/  FFMA.FTZ R8, R52, c[0x0][0x23c], -R132.reuse ;  /* 0x00008f0034087a23 */ /* 0x100fe20000010884 */
[----:B------:R-:W-:Y:S01]  /*a310*/  FSEL R60, R136, RZ, P2 ;  /* 0x000000ff883c7208 */ /* 0x000fe20001000000 */
[----:B------:R-:W2:Y:S01]  /*a320*/  SHFL.BFLY PT, R133, R4, 0x1, 0x1f ;  /* 0x0c201f0004857f89 */ /* 0x000ea200000e0000 */
[----:B------:R-:W-:Y:S01]  /*a330*/  FMNMX.FTZ R2, R42, R2, !PT ;  /* 0x000000022a027209 */ /* 0x000fe20007810000 */
[--C-:B------:R-:W-:Y:S01]  /*a340*/  FFMA.FTZ R52, R38, c[0x0][0x23c], -R132.reuse ;  /* 0x00008f0026347a23 */ /* 0x100fe20000010884 */
[----:B------:R-:W-:Y:S01]  /*a350*/  MUFU.EX2 R34, R34 ;  /* 0x0000002200227308 */ /* 0x000fe20000000800 */
[----:B------:R-:W-:-:S02]  /*a360*/  FFMA.FTZ R147, R176, c[0x0][0x23c], -R132 ;  /* 0x00008f00b0937a23 */ /* 0x000fc40000010884 */
[----:B------:R-:W3:Y:S01]  /*a370*/  SHFL.BFLY PT, R135, R2, 0x2, 0x1f ;  /* 0x0c401f0002877f89 */ /* 0x000ee200000e0000 */
[--C-:B------:R-:W-:Y:S02]  /*a380*/  FFMA.FTZ R150, R150, c[0x0][0x23c], -R132.reuse ;  /* 0x00008f0096967a23 */ /* 0x100fe40000010884 */
[--C-:B------:R-:W-:Y:S02]  /*a390*/  FFMA.FTZ R151, R151, c[0x0][0x23c], -R132.reuse ;  /* 0x00008f0097977a23 */ /* 0x100fe40000010884 */
[----:B------:R4:W-:Y:S01]  /*a3a0*/  MUFU.EX2 R38, R8 ;  /* 0x0000000800267308 */ /* 0x0009e20000000800 */
[--C-:B------:R-:W-:Y:S02]  /*a3b0*/  FFMA.FTZ R149, R149, c[0x0][0x23c], -R132.reuse ;  /* 0x00008f0095957a23 */ /* 0x100fe40000010884 */
[--C-:B------:R-:W-:Y:S02]  /*a3c0*/  FFMA.FTZ R148, R148, c[0x0][0x23c], -R132.reuse ;  /* 0x00008f0094947a23 */ /* 0x100fe40000010884 */
[----:B------:R-:W-:-:S03]  /*a3d0*/  FFMA.FTZ R65, R65, c[0x0][0x23c], -R132 ;  /* 0x00008f0041417a23 */ /* 0x000fc60000010884 */
[----:B------:R-:W-:Y:S01]  /*a3e0*/  MUFU.EX2 R39, R39 ;  /* 0x0000002700277308 */ /* 0x000fe20000000800 */
[----:B-1----:R-:W-:Y:S02]  /*a3f0*/  FMNMX.FTZ R6, R9, R6, !PT ;  /* 0x0000000609067209 */ /* 0x002fe40007810000 */
[----:B--2---:R-:W-:-:S03]  /*a400*/  FMNMX.FTZ R133, R4, R133, !PT ;  /* 0x0000008504857209 */ /* 0x004fc60007810000 */
[----:B------:R-:W1:Y:S02]  /*a410*/  SHFL.BFLY PT, R134, R6, 0x1, 0x1f ;  /* 0x0c201f0006867f89 */ /* 0x000e6400000e0000 */
[----:B------:R-:W-:Y:S01]  /*a420*/  MUFU.EX2 R147, R147 ;  /* 0x0000009300937308 */ /* 0x000fe20000000800 */
[C---:B------:R-:W-:Y:S01]  /*a430*/  FSETP.NEU.FTZ.AND P0, PT, R133.reuse, -INF , PT ;  /* 0xff8000008500780b */ /* 0x040fe20003f1d000 */
[C---:B------:R-:W-:Y:S01]  /*a440*/  FMUL.FTZ R51, R133.reuse, c[0x0][0x23c] ;  /* 0x00008f0085337a20 */ /* 0x040fe20000410000 */
[----:B---3--:R-:W-:Y:S01]  /*a450*/  FMNMX.FTZ R135, R2, R135, !PT ;  /* 0x0000008702877209 */ /* 0x008fe20007810000 */
[----:B----4-:R-:W-:Y:S01]  /*a460*/  LDSM.16.MT88.4 R8, [R188+0x6000] ;  /* 0x00600000bc08783b */ /* 0x010fe20000004200 */
[----:B------:R-:W-:Y:S02]  /*a470*/  FSEL R5, R133, RZ, P0 ;  /* 0x000000ff85057208 */ /* 0x000fe40000000000 */
[----:B------:R-:W-:Y:S01]  /*a480*/  FSEL R51, R51, RZ, P0 ;  /* 0x000000ff33337208 */ /* 0x000fe20000000000 */
[----:B------:R-:W2:Y:S01]  /*a490*/  SHFL.BFLY PT, R4, R135, 0x1, 0x1f ;  /* 0x0c201f0087047f89 */ /* 0x000ea200000e0000 */
[----:B------:R-:W-:Y:S01]  /*a4a0*/  MUFU.EX2 R150, R150 ;  /* 0x0000009600967308 */ /* 0x000fe20000000800 */
[----:B------:R-:W-:-:S02]  /*a4b0*/  FADD.FTZ R5, R145, -R5 ;  /* 0x8000000591057221 */ /* 0x000fc40000010000 */
[--C-:B------:R-:W-:Y:S02]  /*a4c0*/  FFMA.FTZ R29, R3, c[0x0][0x23c], -R51.reuse ;  /* 0x00008f00031d7a23 */ /* 0x100fe40000010833 */
[----:B------:R-:W-:Y:S02]  /*a4d0*/  FMUL.FTZ R5, R5, c[0x0][0x23c] ;  /* 0x00008f0005057a20 */ /* 0x000fe40000410000 */
[--C-:B------:R-:W-:Y:S01]  /*a4e0*/  FFMA.FTZ R3, R13, c[0x0][0x23c], -R51.reuse ;  /* 0x00008f000d037a23 */ /* 0x100fe20000010833 */
[----:B------:R-:W-:Y:S01]  /*a4f0*/  MUFU.EX2 R151, R151 ;  /* 0x0000009700977308 */ /* 0x000fe20000000800 */
[--C-:B------:R-:W-:Y:S02]  /*a500*/  FFMA.FTZ R2, R12, c[0x0][0x23c], -R51.reuse ;  /* 0x00008f000c027a23 */ /* 0x100fe40000010833 */
[----:B------:R-:W-:Y:S01]  /*a510*/  LDSM.16.MT88.4 R12, [R190+0x6000] ;  /* 0x00600000be0c783b */ /* 0x000fe20000004200 */
[--C-:B------:R-:W-:Y:S01]  /*a520*/  FFMA.FTZ R35, R35, c[0x0][0x23c], -R51.reuse ;  /* 0x00008f0023237a23 */ /* 0x100fe20000010833 */
[----:B-1----:R-:W-:Y:S01]  /*a530*/  FMNMX.FTZ R134, R6, R134, !PT ;  /* 0x0000008606867209 */ /* 0x002fe20007810000 */
[----:B------:R-:W-:-:S02]  /*a540*/  FFMA.FTZ R138, R138, c[0x0][0x23c], -R51 ;  /* 0x00008f008a8a7a23 */ /* 0x000fc40000010833 */
[----:B------:R1:W3:Y:S01]  /*a550*/  MUFU.EX2 R40, R5 ;  /* 0x0000000500287308 */ /* 0x0002e20000000800 */
[C---:B------:R-:W-:Y:S01]  /*a560*/  FSETP.NEU.FTZ.AND P1, PT, R134.reuse, -INF , PT ;  /* 0xff8000008600780b */ /* 0x040fe20003f3d000 */
[----:B------:R-:W-:Y:S02]  /*a570*/  FMUL.FTZ R57, R134, c[0x0][0x23c] ;  /* 0x00008f0086397a20 */ /* 0x000fe40000410000 */
[--C-:B------:R-:W-:Y:S01]  /*a580*/  FFMA.FTZ R142, R142, c[0x0][0x23c], -R51.reuse ;  /* 0x00008f008e8e7a23 */ /* 0x100fe20000010833 */
[----:B------:R-:W-:Y:S01]  /*a590*/  FSEL R41, R134, RZ, P1 ;  /* 0x000000ff86297208 */ /* 0x000fe20000800000 */
[----:B------:R-:W-:Y:S01]  /*a5a0*/  FFMA.FTZ R141, R141, c[0x0][0x23c], -R51 ;  /* 0x00008f008d8d7a23 */ /* 0x000fe20000010833 */
[----:B--2---:R-:W-:Y:S01]  /*a5b0*/  FMNMX.FTZ R135, R135, R4, !PT ;  /* 0x0000000487877209 */ /* 0x004fe20007810000 */
[----:B------:R-:W-:Y:S01]  /*a5c0*/  MUFU.EX2 R29, R29 ;  /* 0x0000001d001d7308 */ /* 0x000fe20000000800 */
[----:B------:R-:W-:Y:S01]  /*a5d0*/  FSEL R57, R57, RZ, P1 ;  /* 0x000000ff39397208 */ /* 0x000fe20000800000 */
[----:B------:R-:W-:Y:S01]  /*a5e0*/  FADD.FTZ R41, R146, -R41 ;  /* 0x8000002992297221 */ /* 0x000fe20000010000 */
[C---:B------:R-:W-:Y:S01]  /*a5f0*/  FSETP.NEU.FTZ.AND P0, PT, R135.reuse, -INF , PT ;  /* 0xff8000008700780b */ /* 0x040fe20003f1d000 */
[----:B------:R-:W-:-:S02]  /*a600*/  FMUL.FTZ R44, R135, c[0x0][0x23c] ;  /* 0x00008f00872c7a20 */ /* 0x000fc40000410000 */
[--C-:B------:R-:W-:Y:S02]  /*a610*/  FFMA.FTZ R33, R23, c[0x0][0x23c], -R57.reuse ;  /* 0x00008f0017217a23 */ /* 0x100fe40000010839 */
[--C-:B------:R-:W-:Y:S01]  /*a620*/  FFMA.FTZ R32, R22, c[0x0][0x23c], -R57.reuse ;  /* 0x00008f0016207a23 */ /* 0x100fe20000010839 */
[----:B------:R-:W-:Y:S01]  /*a630*/  FSEL R44, R44, RZ, P0 ;  /* 0x000000ff2c2c7208 */ /* 0x000fe20000000000 */
[--C-:B------:R-:W-:Y:S01]  /*a640*/  FFMA.FTZ R31, R21, c[0x0][0x23c], -R57.reuse ;  /* 0x00008f00151f7a23 */ /* 0x100fe20000010839 */
[----:B-1----:R-:W-:Y:S01]  /*a650*/  LDSM.16.MT88.4 R4, [R189+0x6000] ;  /* 0x00600000bd04783b */ /* 0x002fe20000004200 */
[----:B------:R-:W-:Y:S01]  /*a660*/  FFMA.FTZ R30, R20, c[0x0][0x23c], -R57 ;  /* 0x00008f00141e7a23 */ /* 0x000fe20000010839 */
[----:B------:R-:W-:Y:S01]  /*a670*/  MUFU.EX2 R33, R33 ;  /* 0x0000002100217308 */ /* 0x000fe20000000800 */
[--C-:B------:R-:W-:Y:S01]  /*a680*/  FFMA.FTZ R43, R37, c[0x0][0x23c], -R44.reuse ;  /* 0x00008f00252b7a23 */ /* 0x100fe2000001082c */
[----:B------:R-:W1:Y:S01]  /*a690*/  LDSM.16.MT88.4 R20, [R192+0x6000] ;  /* 0x00600000c014783b */ /* 0x000e620000004200 */
[----:B------:R-:W-:-:S02]  /*a6a0*/  FFMA.FTZ R61, R47, c[0x0][0x23c], -R44 ;  /* 0x00008f002f3d7a23 */ /* 0x000fc4000001082c */
[----:B------:R-:W-:Y:S02]  /*a6b0*/  FMUL.FTZ R41, R41, c[0x0][0x23c] ;  /* 0x00008f0029297a20 */ /* 0x000fe40000410000 */
[-C--:B---3--:R-:W-:Y:S01]  /*a6c0*/  FMUL.FTZ R126, R126, R40.reuse ;  /* 0x000000287e7e7220 */ /* 0x088fe20000410000 */
[----:B------:R2:W-:Y:S01]  /*a6d0*/  MUFU.EX2 R37, R52 ;  /* 0x0000003400257308 */ /* 0x0005e20000000800 */
[-C--:B------:R-:W-:Y:S02]  /*a6e0*/  FMUL.FTZ R127, R127, R40.reuse ;  /* 0x000000287f7f7220 */ /* 0x080fe40000410000 */
[-C--:B------:R-:W-:Y:S02]  /*a6f0*/  FMUL.FTZ R122, R122, R40.reuse ;  /* 0x000000287a7a7220 */ /* 0x080fe40000410000 */
[-C--:B------:R-:W-:Y:S02]  /*a700*/  FMUL.FTZ R123, R123, R40.reuse ;  /* 0x000000287b7b7220 */ /* 0x080fe40000410000 */
[-C--:B------:R-:W-:Y:S01]  /*a710*/  FMUL.FTZ R110, R110, R40.reuse ;  /* 0x000000286e6e7220 */ /* 0x080fe20000410000 */
[----:B------:R-:W3:Y:S01]  /*a720*/  MUFU.EX2 R32, R32 ;  /* 0x0000002000207308 */ /* 0x000ee20000000800 */
[----:B------:R-:W-:-:S02]  /*a730*/  FMUL.FTZ R111, R111, R40 ;  /* 0x000000286f6f7220 */ /* 0x000fc40000410000 */
[-C--:B------:R-:W-:Y:S02]  /*a740*/  FMUL.FTZ R106, R106, R40.reuse ;  /* 0x000000286a6a7220 */ /* 0x080fe40000410000 */
[-C--:B------:R-:W-:Y:S02]  /*a750*/  FMUL.FTZ R107, R107, R40.reuse ;  /* 0x000000286b6b7220 */ /* 0x080fe40000410000 */
[----:B------:R-:W-:Y:S01]  /*a760*/  FMUL.FTZ R94, R94, R40 ;  /* 0x000000285e5e7220 */ /* 0x000fe20000410000 */
[----:B------:R-:W-:Y:S01]  /*a770*/  MUFU.EX2 R31, R31 ;  /* 0x0000001f001f7308 */ /* 0x000fe20000000800 */
[----:B--2---:R-:W-:Y:S02]  /*a780*/  FFMA.FTZ R52, R49, c[0x0][0x23c], -R44 ;  /* 0x00008f0031347a23 */ /* 0x004fe4000001082c */
[----:B------:R-:W-:Y:S02]  /*a790*/  FADD.FTZ R49, R144, -R60 ;  /* 0x8000003c90317221 */ /* 0x000fe40000010000 */
[----:B------:R-:W-:-:S02]  /*a7a0*/  FFMA.FTZ R60, R48, c[0x0][0x23c], -R44 ;  /* 0x00008f00303c7a23 */ /* 0x000fc4000001082c */
[----:B------:R-:W-:Y:S01]  /*a7b0*/  FMUL.FTZ R49, R49, c[0x0][0x23c] ;  /* 0x00008f0031317a20 */ /* 0x000fe20000410000 */
[----:B------:R2:W-:Y:S01]  /*a7c0*/  MUFU.EX2 R47, R52 ;  /* 0x00000034002f7308 */ /* 0x0005e20000000800 */
[----:B---3--:R-:W-:Y:S01]  /*a7d0*/  F2FP.BF16.PACK_AB R16, R32, R33 ;  /* 0x000000212010723e */ /* 0x008fe200000010ff */
[-C--:B------:R-:W-:Y:S02]  /*a7e0*/  FMUL.FTZ R95, R95, R40.reuse ;  /* 0x000000285f5f7220 */ /* 0x080fe40000410000 */
[-C--:B------:R-:W-:Y:S02]  /*a7f0*/  FMUL.FTZ R90, R90, R40.reuse ;  /* 0x000000285a5a7220 */ /* 0x080fe40000410000 */
[-C--:B------:R-:W-:Y:S02]  /*a800*/  FMUL.FTZ R91, R91, R40.reuse ;  /* 0x000000285b5b7220 */ /* 0x080fe40000410000 */
[----:B------:R-:W3:Y:S01]  /*a810*/  MUFU.EX2 R30, R30 ;  /* 0x0000001e001e7308 */ /* 0x000ee20000000800 */
[----:B------:R-:W-:-:S02]  /*a820*/  FMUL.FTZ R78, R78, R40 ;  /* 0x000000284e4e7220 */ /* 0x000fc40000410000 */
[-C--:B------:R-:W-:Y:S02]  /*a830*/  FMUL.FTZ R79, R79, R40.reuse ;  /* 0x000000284f4f7220 */ /* 0x080fe40000410000 */
[-C--:B------:R-:W-:Y:S02]  /*a840*/  FMUL.FTZ R74, R74, R40.reuse ;  /* 0x000000284a4a7220 */ /* 0x080fe40000410000 */
[----:B------:R-:W-:Y:S01]  /*a850*/  FMUL.FTZ R75, R75, R40 ;  /* 0x000000284b4b7220 */ /* 0x000fe20000410000 */
[----:B--2---:R-:W-:Y:S01]  /*a860*/  FSEL R52, R135, RZ, P0 ;  /* 0x000000ff87347208 */ /* 0x004fe20000000000 */
[----:B------:R-:W2:Y:S01]  /*a870*/  MUFU.EX2 R3, R3 ;  /* 0x0000000300037308 */ /* 0x000ea20000000800 */
[----:B------:R-:W-:Y:S01]  /*a880*/  FFMA.FTZ R162, R167, c[0x0][0x23c], -R44 ;  /* 0x00008f00a7a27a23 */ /* 0x000fe2000001082c */
[----:B------:R-:W-:Y:S01]  /*a890*/  ISETP.GE.AND P0, PT, R160, 0x4, PT ;  /* 0x00000004a000780c */ /* 0x000fe20003f06270 */
[----:B------:R-:W-:Y:S02]  /*a8a0*/  FFMA.FTZ R66, R181, c[0x0][0x23c], -R57 ;  /* 0x00008f00b5427a23 */ /* 0x000fe40000010839 */
[----:B------:R-:W-:Y:S01]  /*a8b0*/  FADD.FTZ R52, R0, -R52 ;  /* 0x8000003400347221 */ /* 0x000fe20000010000 */
[----:B---3--:R-:W-:-:S02]  /*a8c0*/  F2FP.BF16.PACK_AB R18, R30, R31 ;  /* 0x0000001f1e12723e */ /* 0x008fc400000010ff */
[----:B------:R-:W-:Y:S01]  /*a8d0*/  MUFU.EX2 R2, R2 ;  /* 0x0000000200027308 */ /* 0x000fe20000000800 */
[----:B------:R-:W-:Y:S02]  /*a8e0*/  FMUL.FTZ R52, R52, c[0x0][0x23c] ;  /* 0x00008f0034347a20 */ /* 0x000fe40000410000 */
[--C-:B------:R-:W-:Y:S02]  /*a8f0*/  FFMA.FTZ R63, R179, c[0x0][0x23c], -R57.reuse ;  /* 0x00008f00b33f7a23 */ /* 0x100fe40000010839 */
[----:B------:R-:W-:Y:S02]  /*a900*/  FFMA.FTZ R139, R139, c[0x0][0x23c], -R57 ;  /* 0x00008f008b8b7a23 */ /* 0x000fe40000010839 */
[--C-:B------:R-:W-:Y:S01]  /*a910*/  FFMA.FTZ R144, R143, c[0x0][0x23c], -R132.reuse ;  /* 0x00008f008f907a23 */ /* 0x100fe20000010884 */
[----:B------:R-:W3:Y:S01]  /*a920*/  MUFU.EX2 R35, R35 ;  /* 0x0000002300237308 */ /* 0x000ee20000000800 */
[----:B--2---:R-:W-:Y:S01]  /*a930*/  F2FP.BF16.PACK_AB R17, R3, R29 ;  /* 0x0000001d0311723e */ /* 0x004fe200000010ff */
[--C-:B------:R-:W-:Y:S01]  /*a940*/  FFMA.FTZ R145, R175, c[0x0][0x23c], -R132.reuse ;  /* 0x00008f00af917a23 */ /* 0x100fe20000010884 */
[----:B------:R-:W-:Y:S01]  /*a950*/  @P0 IADD3 R226, R160, -0x4, RZ ;  /* 0xfffffffca0e20810 */ /* 0x000fe20007ffe0ff */
[----:B------:R-:W-:-:S02]  /*a960*/  FFMA.FTZ R146, R173, c[0x0][0x23c], -R132 ;  /* 0x00008f00ad927a23 */ /* 0x000fc40000010884 */
[--C-:B------:R-:W-:Y:S02]  /*a970*/  FFMA.FTZ R161, R169, c[0x0][0x23c], -R44.reuse ;  /* 0x00008f00a9a17a23 */ /* 0x100fe4000001082c */
[----:B------:R-:W2:Y:S01]  /*a980*/  MUFU.EX2 R41, R41 ;  /* 0x0000002900297308 */ /* 0x000ea20000000800 */
[--C-:B------:R-:W-:Y:S02]  /*a990*/  FFMA.FTZ R163, R26, c[0x0][0x23c], -R44.reuse ;  /* 0x00008f001aa37a23 */ /* 0x100fe4000001082c */
[----:B------:R-:W-:Y:S02]  /*a9a0*/  FFMA.FTZ R167, R24, c[0x0][0x23c], -R44 ;  /* 0x00008f0018a77a23 */ /* 0x000fe4000001082c */
[----:B------:R-:W-:Y:S02]  /*a9b0*/  FFMA.FTZ R177, R177, c[0x0][0x23c], -R51 ;  /* 0x00008f00b1b17a23 */ /* 0x000fe40000010833 */
[--C-:B------:R-:W-:Y:S01]  /*a9c0*/  FFMA.FTZ R169, R27, c[0x0][0x23c], -R132.reuse ;  /* 0x00008f001ba97a23 */ /* 0x100fe20000010884 */
[----:B------:R-:W-:Y:S01]  /*a9d0*/  MUFU.EX2 R43, R43 ;  /* 0x0000002b002b7308 */ /* 0x000fe20000000800 */
[----:B---3--:R-:W-:Y:S01]  /*a9e0*/  F2FP.BF16.PACK_AB R19, R35, R2 ;  /* 0x000000022313723e */ /* 0x008fe200000010ff */
[----:B------:R-:W-:-:S02]  /*a9f0*/  FFMA.FTZ R173, R25, c[0x0][0x23c], -R132 ;  /* 0x00008f0019ad7a23 */ /* 0x000fc40000010884 */
[--C-:B------:R-:W-:Y:S02]  /*aa00*/  FFMA.FTZ R172, R172, c[0x0][0x23c], -R57.reuse ;  /* 0x00008f00acac7a23 */ /* 0x100fe40000010839 */
[----:B------:R-:W-:Y:S02]  /*aa10*/  FFMA.FTZ R174, R174, c[0x0][0x23c], -R57 ;  /* 0x00008f00aeae7a23 */ /* 0x000fe40000010839 */
[----:B------:R-:W-:Y:S01]  /*aa20*/  MUFU.EX2 R48, R61 ;  /* 0x0000003d00307308 */ /* 0x000fe20000000800 */
[-C--:B--2---:R-:W-:Y:S02]  /*aa30*/  FMUL.FTZ R124, R124, R41.reuse ;  /* 0x000000297c7c7220 */ /* 0x084fe40000410000 */
[-C--:B------:R-:W-:Y:S02]  /*aa40*/  FMUL.FTZ R125, R125, R41.reuse ;  /* 0x000000297d7d7220 */ /* 0x080fe40000410000 */
[-C--:B------:R-:W-:Y:S02]  /*aa50*/  FMUL.FTZ R120, R120, R41.reuse ;  /* 0x0000002978787220 */ /* 0x080fe40000410000 */
[-C--:B------:R-:W-:Y:S01]  /*aa60*/  FMUL.FTZ R121, R121, R41.reuse ;  /* 0x0000002979797220 */ /* 0x080fe20000410000 */
[----:B------:R-:W-:Y:S01]  /*aa70*/  MUFU.EX2 R0, R60 ;  /* 0x0000003c00007308 */ /* 0x000fe20000000800 */
[-C--:B------:R-:W-:Y:S01]  /*aa80*/  FMUL.FTZ R108, R108, R41.reuse ;  /* 0x000000296c6c7220 */ /* 0x080fe20000410000 */
[----:B-1----:R-:W-:Y:S01]  /*aa90*/  HMMA.16816.F32.BF16 R124, R16, R20, R124 ;  /* 0x00000014107c723c */ /* 0x002fe2000004187c */
[----:B------:R-:W-:-:S02]  /*aaa0*/  FMUL.FTZ R109, R109, R41 ;  /* 0x000000296d6d7220 */ /* 0x000fc40000410000 */
[-C--:B------:R-:W-:Y:S02]  /*aab0*/  FMUL.FTZ R104, R104, R41.reuse ;  /* 0x0000002968687220 */ /* 0x080fe40000410000 */
[-C--:B------:R-:W-:Y:S01]  /*aac0*/  FMUL.FTZ R105, R105, R41.reuse ;  /* 0x0000002969697220 */ /* 0x080fe20000410000 */
[----:B------:R-:W1:Y:S01]  /*aad0*/  MUFU.EX2 R49, R49 ;  /* 0x0000003100317308 */ /* 0x000e620000000800 */
        /* <DEDUP_REMOVED lines=10> */
[----:B------:R-:W-:Y:S01]  /*ab80*/  FMUL.FTZ R73, R73, R41 ;  /* 0x0000002949497220 */ /* 0x000fe20000410000 */
[----:B------:R-:W-:Y:S01]  /*ab90*/  MUFU.EX2 R66, R66 ;  /* 0x0000004200427308 */ /* 0x000fe20000000800 */
[-C--:B-1----:R-:W-:Y:S01]  /*aba0*/  FMUL.FTZ R128, R128, R49.reuse ;  /* 0x0000003180807220 */ /* 0x082fe20000410000 */
[C---:B------:R-:W-:Y:S01]  /*abb0*/  HMMA.16816.F32.BF16 R104, R16.reuse, R14, R104 ;  /* 0x0000000e1068723c */ /* 0x040fe20000041868 */
[-C--:B------:R-:W-:Y:S02]  /*abc0*/  FMUL.FTZ R129, R129, R49.reuse ;  /* 0x0000003181817220 */ /* 0x080fe40000410000 */
[-C--:B------:R-:W-:Y:S02]  /*abd0*/  FMUL.FTZ R116, R116, R49.reuse ;  /* 0x0000003174747220 */ /* 0x080fe40000410000 */
[----:B------:R-:W-:Y:S01]  /*abe0*/  FMUL.FTZ R117, R117, R49 ;  /* 0x0000003175757220 */ /* 0x000fe20000410000 */
[----:B------:R-:W-:Y:S01]  /*abf0*/  MUFU.EX2 R63, R63 ;  /* 0x0000003f003f7308 */ /* 0x000fe20000000800 */
[-C--:B--2---:R-:W-:Y:S01]  /*ac00*/  FMUL.FTZ R130, R130, R52.reuse ;  /* 0x0000003482827220 */ /* 0x084fe20000410000 */
        /* <DEDUP_REMOVED lines=19> */
[-C--:B------:R-:W-:Y:S02]  /*ad40*/  FMUL.FTZ R97, R97, R49.reuse ;  /* 0x0000003161617220 */ /* 0x080fe40000410000 */
        /* <DEDUP_REMOVED lines=19> */
[----:B------:R-:W-:Y:S02]  /*ae80*/  FMUL.FTZ R69, R69, R49 ;  /* 0x0000003145457220 */ /* 0x000fe40000410000 */
[-C--:B------:R-:W-:Y:S01]  /*ae90*/  FMUL.FTZ R70, R70, R52.reuse ;  /* 0x0000003446467220 */ /* 0x080fe20000410000 */
[----:B------:R-:W-:Y:S01]  /*aea0*/  HMMA.16816.F32.BF16 R116, R16, R22, R116 ;  /* 0x000000161074723c */ /* 0x000fe20000041874 */
[----:B------:R-:W-:Y:S01]  /*aeb0*/  FMUL.FTZ R71, R71, R52 ;  /* 0x0000003447477220 */ /* 0x000fe20000410000 */
[----:B------:R-:W1:Y:S01]  /*aec0*/  LDSM.16.MT88.4 R20, [R192+0x6800] ;  /* 0x00680000c014783b */ /* 0x000e620000004200 */
[----:B------:R-:W-:Y:S01]  /*aed0*/  FFMA.FTZ R61, R178, c[0x0][0x23c], -R132 ;  /* 0x00008f00b23d7a23 */ /* 0x000fe20000010884 */
[----:B------:R-:W-:Y:S01]  /*aee0*/  MUFU.EX2 R145, R145 ;  /* 0x0000009100917308 */ /* 0x000fe20000000800 */
[----:B------:R-:W-:-:S02]  /*aef0*/  FFMA.FTZ R60, R180, c[0x0][0x23c], -R57 ;  /* 0x00008f00b43c7a23 */ /* 0x000fc40000010839 */
[--C-:B------:R-:W-:Y:S01]  /*af00*/  FFMA.FTZ R171, R171, c[0x0][0x23c], -R57.reuse ;  /* 0x00008f00abab7a23 */ /* 0x100fe20000010839 */
[C---:B------:R-:W-:Y:S01]  /*af10*/  HMMA.16816.F32.BF16 R112, R16.reuse, R12, R112 ;  /* 0x0000000c1070723c */ /* 0x040fe20000041870 */
[----:B------:R-:W-:Y:S02]  /*af20*/  FFMA.FTZ R170, R170, c[0x0][0x23c], -R57 ;  /* 0x00008f00aaaa7a23 */ /* 0x000fe40000010839 */
[--C-:B------:R-:W-:Y:S01]  /*af30*/  FFMA.FTZ R168, R168, c[0x0][0x23c], -R51.reuse ;  /* 0x00008f00a8a87a23 */ /* 0x100fe20000010833 */
[----:B------:R-:W2:Y:S01]  /*af40*/  MUFU.EX2 R61, R61 ;  /* 0x0000003d003d7308 */ /* 0x000ea20000000800 */
[--C-:B------:R-:W-:Y:S02]  /*af50*/  FFMA.FTZ R166, R166, c[0x0][0x23c], -R51.reuse ;  /* 0x00008f00a6a67a23 */ /* 0x100fe40000010833 */
[--C-:B------:R-:W-:Y:S01]  /*af60*/  FFMA.FTZ R165, R165, c[0x0][0x23c], -R51.reuse ;  /* 0x00008f00a5a57a23 */ /* 0x100fe20000010833 */
[----:B------:R-:W-:Y:S01]  /*af70*/  HMMA.16816.F32.BF16 R100, R16, R14, R100 ;  /* 0x0000000e1064723c */ /* 0x000fe20000041864 */
[----:B------:R-:W3:Y:S01]  /*af80*/  LDSM.16.MT88.4 R12, [R190+0x6800] ;  /* 0x00680000be0c783b */ /* 0x000ee20000004200 */
[----:B------:R-:W-:-:S02]  /*af90*/  FFMA.FTZ R164, R164, c[0x0][0x23c], -R51 ;  /* 0x00008f00a4a47a23 */ /* 0x000fc40000010833 */
[----:B------:R-:W-:Y:S01]  /*afa0*/  MUFU.EX2 R60, R60 ;  /* 0x0000003c003c7308 */ /* 0x000fe20000000800 */
[--C-:B------:R-:W-:Y:S02]  /*afb0*/  FFMA.FTZ R140, R140, c[0x0][0x23c], -R44.reuse ;  /* 0x00008f008c8c7a23 */ /* 0x100fe4000001082c */
[--C-:B------:R-:W-:Y:S01]  /*afc0*/  FFMA.FTZ R137, R137, c[0x0][0x23c], -R44.reuse ;  /* 0x00008f0089897a23 */ /* 0x100fe2000001082c */
[----:B------:R-:W-:Y:S01]  /*afd0*/  HMMA.16816.F32.BF16 R96, R16, R4, R96 ;  /* 0x000000041060723c */ /* 0x000fe20000041860 */
[--C-:B------:R-:W-:Y:S02]  /*afe0*/  FFMA.FTZ R67, R67, c[0x0][0x23c], -R44.reuse ;  /* 0x00008f0043437a23 */ /* 0x100fe4000001082c */
[----:B------:R-:W-:Y:S01]  /*aff0*/  FFMA.FTZ R64, R64, c[0x0][0x23c], -R44 ;  /* 0x00008f0040407a23 */ /* 0x000fe2000001082c */
[----:B------:R-:W4:Y:S01]  /*b000*/  MUFU.EX2 R146, R146 ;  /* 0x0000009200927308 */ /* 0x000f220000000800 */
[----:B--2---:R-:W-:Y:S01]  /*b010*/  F2FP.BF16.PACK_AB R24, R144, R61 ;  /* 0x0000003d9018723e */ /* 0x004fe200000010ff */
[----:B------:R-:W-:-:S02]  /*b020*/  FFMA.FTZ R34, R230, R49, R34 ;  /* 0x00000031e6227223 */ /* 0x000fc40000010022 */
[C---:B------:R-:W-:Y:S01]  /*b030*/  HMMA.16816.F32.BF16 R84, R16.reuse, R6, R84 ;  /* 0x000000061054723c */ /* 0x040fe20000041854 */
[----:B------:R-:W2:Y:S01]  /*b040*/  LDSM.16.MT88.4 R4, [R189+0x6800] ;  /* 0x00680000bd04783b */ /* 0x000ea20000004200 */
[----:B------:R-:W-:Y:S02]  /*b050*/  FFMA.FTZ R43, R229, R52, R43 ;  /* 0x00000034e52b7223 */ /* 0x000fe4000001002b */
[----:B------:R-:W-:Y:S01]  /*b060*/  MUFU.EX2 R161, R161 ;  /* 0x000000a100a17308 */ /* 0x000fe20000000800 */
[----:B------:R-:W-:Y:S02]  /*b070*/  FFMA.FTZ R33, R228, R41, R33 ;  /* 0x00000029e4217223 */ /* 0x000fe40000010021 */
[----:B------:R-:W-:Y:S01]  /*b080*/  FFMA.FTZ R29, R227, R40, R29 ;  /* 0x00000028e31d7223 */ /* 0x000fe2000001001d */
[C---:B------:R-:W-:Y:S01]  /*b090*/  HMMA.16816.F32.BF16 R80, R16.reuse, R8, R80 ;  /* 0x000000081050723c */ /* 0x040fe20000041850 */
[----:B------:R-:W-:Y:S02]  /*b0a0*/  FADD.FTZ R34, R39, R34 ;  /* 0x0000002227227221 */ /* 0x000fe40000010000 */
[----:B------:R-:W-:Y:S01]  /*b0b0*/  FADD.FTZ R43, R47, R43 ;  /* 0x0000002b2f2b7221 */ /* 0x000fe20000010000 */
[----:B------:R-:W5:Y:S01]  /*b0c0*/  MUFU.EX2 R162, R162 ;  /* 0x000000a200a27308 */ /* 0x000f620000000800 */
[----:B----4-:R-:W-:Y:S01]  /*b0d0*/  F2FP.BF16.PACK_AB R26, R146, R145 ;  /* 0x00000091921a723e */ /* 0x010fe200000010ff */
[----:B------:R-:W-:Y:S01]  /*b0e0*/  FADD.FTZ R33, R32, R33 ;  /* 0x0000002120217221 */ /* 0x000fe20000010000 */
[----:B------:R-:W-:Y:S01]  /*b0f0*/  F2FP.BF16.PACK_AB R8, R66, R60 ;  /* 0x0000003c4208723e */ /* 0x000fe200000010ff */
[----:B------:R-:W-:Y:S01]  /*b100*/  HMMA.16816.F32.BF16 R68, R16, R10, R68 ;  /* 0x0000000a1044723c */ /* 0x000fe20000041844 */
[----:B------:R-:W4:Y:S01]  /*b110*/  LDSM.16.MT88.4 R16, [R188+0x6800] ;  /* 0x00680000bc10783b */ /* 0x000f220000004200 */
[----:B------:R-:W-:Y:S01]  /*b120*/  F2FP.BF16.PACK_AB R9, R142, R138 ;  /* 0x0000008a8e09723e */ /* 0x000fe200000010ff */
[----:B------:R-:W-:Y:S01]  /*b130*/  FADD.FTZ R29, R3, R29 ;  /* 0x0000001d031d7221 */ /* 0x000fe20000010000 */
[----:B------:R-:W-:Y:S01]  /*b140*/  MUFU.EX2 R163, R163 ;  /* 0x000000a300a37308 */ /* 0x000fe20000000800 */
[----:B------:R-:W-:-:S02]  /*b150*/  FADD.FTZ R34, R38, R34 ;  /* 0x0000002226227221 */ /* 0x000fc40000010000 */
[----:B------:R-:W-:Y:S01]  /*b160*/  F2FP.BF16.PACK_AB R10, R139, R63 ;  /* 0x0000003f8b0a723e */ /* 0x000fe200000010ff */
[----:B------:R-:W-:Y:S01]  /*b170*/  FADD.FTZ R43, R48, R43 ;  /* 0x0000002b302b7221 */ /* 0x000fe20000010000 */
[----:B------:R-:W-:Y:S01]  /*b180*/  F2FP.BF16.PACK_AB R11, R143, R141 ;  /* 0x0000008d8f0b723e */ /* 0x000fe200000010ff */
[----:B------:R-:W-:Y:S02]  /*b190*/  FADD.FTZ R33, R31, R33 ;  /* 0x000000211f217221 */ /* 0x000fe40000010000 */
[----:B------:R-:W2:Y:S01]  /*b1a0*/  MUFU.EX2 R167, R167 ;  /* 0x000000a700a77308 */ /* 0x000ea20000000800 */
[----:B-----5:R-:W-:Y:S01]  /*b1b0*/  F2FP.BF16.PACK_AB R25, R162, R161 ;  /* 0x000000a1a219723e */ /* 0x020fe200000010ff */
[----:B------:R-:W-:Y:S02]  /*b1c0*/  FADD.FTZ R29, R2, R29 ;  /* 0x0000001d021d7221 */ /* 0x000fe40000010000 */
[----:B-1----:R-:W-:Y:S01]  /*b1d0*/  HMMA.16816.F32.BF16 R124, R8, R20, R124 ;  /* 0x00000014087c723c */ /* 0x002fe2000004187c */
[----:B------:R-:W-:-:S02]  /*b1e0*/  FADD.FTZ R34, R37, R34 ;  /* 0x0000002225227221 */ /* 0x000fc40000010000 */
[----:B------:R-:W-:Y:S01]  /*b1f0*/  FADD.FTZ R43, R0, R43 ;  /* 0x0000002b002b7221 */ /* 0x000fe20000010000 */
[----:B------:R-:W-:Y:S01]  /*b200*/  MUFU.EX2 R169, R169 ;  /* 0x000000a900a97308 */ /* 0x000fe20000000800 */
[----:B------:R-:W-:Y:S02]  /*b210*/  FADD.FTZ R33, R30, R33 ;  /* 0x000000211e217221 */ /* 0x000fe40000010000 */
[----:B------:R-:W-:Y:S01]  /*b220*/  FADD.FTZ R29, R35, R29 ;  /* 0x0000001d231d7221 */ /* 0x000fe20000010000 */
[----:B------:R-:W-:Y:S01]  /*b230*/  HMMA.16816.F32.BF16 R120, R8, R22, R120 ;  /* 0x000000160878723c */ /* 0x000fe20000041878 */
[----:B------:R-:W-:Y:S02]  /*b240*/  FADD.FTZ R34, R61, R34 ;  /* 0x000000223d227221 */ /* 0x000fe40000010000 */
[----:B------:R-:W-:Y:S01]  /*b250*/  FADD.FTZ R43, R161, R43 ;  /* 0x0000002ba12b7221 */ /* 0x000fe20000010000 */
[----:B--2---:R-:W-:Y:S01]  /*b260*/  F2FP.BF16.PACK_AB R27, R167, R163 ;  /* 0x000000a3a71b723e */ /* 0x004fe200000010ff */
[----:B------:R-:W-:Y:S01]  /*b270*/  MUFU.EX2 R173, R173 ;  /* 0x000000ad00ad7308 */ /* 0x000fe20000000800 */
[----:B------:R-:W-:-:S02]  /*b280*/  FADD.FTZ R33, R60, R33 ;  /* 0x000000213c217221 */ /* 0x000fc40000010000 */
[C---:B---3--:R-:W-:Y:S01]  /*b290*/  HMMA.16816.F32.BF16 R108, R8.reuse, R12, R108 ;  /* 0x0000000c086c723c */ /* 0x048fe2000004186c */
[----:B------:R-:W-:Y:S02]  /*b2a0*/  FADD.FTZ R29, R138, R29 ;  /* 0x0000001d8a1d7221 */ /* 0x000fe40000010000 */
[--C-:B------:R-:W-:Y:S02]  /*b2b0*/  FFMA.FTZ R62, R62, c[0x0][0x23c], -R57.reuse ;  /* 0x00008f003e3e7a23 */ /* 0x100fe40000010839 */
[----:B------:R-:W1:Y:S01]  /*b2c0*/  MUFU.EX2 R172, R172 ;  /* 0x000000ac00ac7308 */ /* 0x000e620000000800 */
[--C-:B------:R-:W-:Y:S02]  /*b2d0*/  FFMA.FTZ R59, R59, c[0x0][0x23c], -R57.reuse ;  /* 0x00008f003b3b7a23 */ /* 0x100fe40000010839 */
[----:B------:R-:W-:Y:S01]  /*b2e0*/  HMMA.16816.F32.BF16 R104, R8, R14, R104 ;  /* 0x0000000e0868723c */ /* 0x000fe20000041868 */
[--C-:B------:R-:W-:Y:S02]  /*b2f0*/  FFMA.FTZ R58, R58, c[0x0][0x23c], -R57.reuse ;  /* 0x00008f003a3a7a23 */ /* 0x100fe40000010839 */
[----:B------:R-:W-:-:S02]  /*b300*/  FFMA.FTZ R56, R56, c[0x0][0x23c], -R57 ;  /* 0x00008f0038387a23 */ /* 0x000fc40000010839 */
[----:B------:R-:W-:Y:S01]  /*b310*/  MUFU.EX2 R174, R174 ;  /* 0x000000ae00ae7308 */ /* 0x000fe20000000800 */
[--C-:B------:R-:W-:Y:S02]  /*b320*/  FFMA.FTZ R55, R55, c[0x0][0x23c], -R51.reuse ;  /* 0x00008f0037377a23 */ /* 0x100fe40000010833 */
[C---:B------:R-:W-:Y:S01]  /*b330*/  HMMA.16816.F32.BF16 R92, R8.reuse, R4, R92 ;  /* 0x00000004085c723c */ /* 0x040fe2000004185c */
[--C-:B------:R-:W-:Y:S02]  /*b340*/  FFMA.FTZ R54, R54, c[0x0][0x23c], -R51.reuse ;  /* 0x00008f0036367a23 */ /* 0x100fe40000010833 */
[--C-:B------:R-:W-:Y:S02]  /*b350*/  FFMA.FTZ R53, R53, c[0x0][0x23c], -R51.reuse ;  /* 0x00008f0035357a23 */ /* 0x100fe40000010833 */
[----:B------:R-:W-:Y:S01]  /*b360*/  MUFU.EX2 R171, R171 ;  /* 0x000000ab00ab7308 */ /* 0x000fe20000000800 */
[----:B------:R-:W-:Y:S02]  /*b370*/  FFMA.FTZ R50, R50, c[0x0][0x23c], -R51 ;  /* 0x00008f0032327a23 */ /* 0x000fe40000010833 */
[----:B------:R-:W-:Y:S01]  /*b380*/  HMMA.16816.F32.BF16 R88, R8, R6, R88 ;  /* 0x000000060858723c */ /* 0x000fe20000041858 */
[----:B------:R-:W-:-:S02]  /*b390*/  FADD.FTZ R34, R144, R34 ;  /* 0x0000002290227221 */ /* 0x000fc40000010000 */
[----:B------:R-:W-:Y:S02]  /*b3a0*/  FADD.FTZ R43, R162, R43 ;  /* 0x0000002ba22b7221 */ /* 0x000fe40000010000 */
[----:B------:R-:W-:Y:S01]  /*b3b0*/  MUFU.EX2 R170, R170 ;  /* 0x000000aa00aa7308 */ /* 0x000fe20000000800 */
[----:B------:R-:W-:Y:S02]  /*b3c0*/  FADD.FTZ R33, R66, R33 ;  /* 0x0000002142217221 */ /* 0x000fe40000010000 */
[----:B----4-:R-:W-:Y:S01]  /*b3d0*/  HMMA.16816.F32.BF16 R76, R8, R16, R76 ;  /* 0x00000010084c723c */ /* 0x010fe2000004184c */
[----:B------:R-:W-:Y:S02]  /*b3e0*/  FADD.FTZ R29, R142, R29 ;  /* 0x0000001d8e1d7221 */ /* 0x000fe40000010000 */
[----:B------:R-:W-:Y:S02]  /*b3f0*/  FADD.FTZ R34, R145, R34 ;  /* 0x0000002291227221 */ /* 0x000fe40000010000 */
[----:B------:R-:W2:Y:S01]  /*b400*/  MUFU.EX2 R168, R168 ;  /* 0x000000a800a87308 */ /* 0x000ea20000000800 */
[----:B------:R-:W-:-:S02]  /*b410*/  FADD.FTZ R43, R163, R43 ;  /* 0x0000002ba32b7221 */ /* 0x000fc40000010000 */
[----:B------:R-:W-:Y:S01]  /*b420*/  HMMA.16816.F32.BF16 R72, R8, R18, R72 ;  /* 0x000000120848723c */ /* 0x000fe20000041848 */
[----:B------:R-:W-:Y:S01]  /*b430*/  LDSM.16.MT88.4 R8, [R190+0x7000] ;  /* 0x00700000be08783b */ /* 0x000fe20000004200 */
[----:B------:R-:W-:Y:S02]  /*b440*/  FADD.FTZ R33, R63, R33 ;  /* 0x000000213f217221 */ /* 0x000fe40000010000 */
[----:B------:R-:W-:Y:S01]  /*b450*/  FADD.FTZ R29, R141, R29 ;  /* 0x0000001d8d1d7221 */ /* 0x000fe20000010000 */
[----:B------:R-:W3:Y:S01]  /*b460*/  MUFU.EX2 R166, R166 ;  /* 0x000000a600a67308 */ /* 0x000ee20000000800 */
[----:B------:R-:W-:Y:S02]  /*b470*/  FFMA.FTZ R45, R45, c[0x0][0x23c], -R44 ;  /* 0x00008f002d2d7a23 */ /* 0x000fe4000001082c */
[----:B------:R-:W-:Y:S01]  /*b480*/  HMMA.16816.F32.BF16 R128, R24, R20, R128 ;  /* 0x000000141880723c */ /* 0x000fe20000041880 */
[----:B------:R-:W-:Y:S02]  /*b490*/  FADD.FTZ R34, R146, R34 ;  /* 0x0000002292227221 */ /* 0x000fe40000010000 */
[----:B------:R-:W-:-:S02]  /*b4a0*/  FADD.FTZ R43, R167, R43 ;  /* 0x0000002ba72b7221 */ /* 0x000fc40000010000 */
[----:B------:R-:W4:Y:S01]  /*b4b0*/  MUFU.EX2 R165, R165 ;  /* 0x000000a500a57308 */ /* 0x000f220000000800 */
[----:B------:R-:W-:Y:S02]  /*b4c0*/  FADD.FTZ R33, R139, R33 ;  /* 0x000000218b217221 */ /* 0x000fe40000010000 */
[C---:B------:R-:W-:Y:S01]  /*b4d0*/  HMMA.16816.F32.BF16 R116, R24.reuse, R22, R116 ;  /* 0x000000161874723c */ /* 0x040fe20000041874 */
[----:B------:R-:W-:Y:S01]  /*b4e0*/  LDSM.16.MT88.4 R20, [R188+0x7000] ;  /* 0x00700000bc14783b */ /* 0x000fe20000004200 */
[----:B------:R-:W-:Y:S02]  /*b4f0*/  FADD.FTZ R29, R143, R29 ;  /* 0x0000001d8f1d7221 */ /* 0x000fe40000010000 */
[----:B------:R-:W-:Y:S01]  /*b500*/  FFMA.FTZ R46, R46, c[0x0][0x23c], -R44 ;  /* 0x00008f002e2e7a23 */ /* 0x000fe2000001082c */
[----:B------:R-:W-:Y:S01]  /*b510*/  MUFU.EX2 R164, R164 ;  /* 0x000000a400a47308 */ /* 0x000fe20000000800 */
[----:B------:R-:W-:Y:S02]  /*b520*/  FADD.FTZ R34, R147, R34 ;  /* 0x0000002293227221 */ /* 0x000fe40000010000 */
[----:B------:R-:W-:Y:S01]  /*b530*/  HMMA.16816.F32.BF16 R112, R24, R12, R112 ;  /* 0x0000000c1870723c */ /* 0x000fe20000041870 */
[----:B-1----:R-:W-:-:S02]  /*b540*/  FADD.FTZ R33, R172, R33 ;  /* 0x00000021ac217221 */ /* 0x002fc40000010000 */
[----:B--2---:R-:W-:Y:S02]  /*b550*/  FADD.FTZ R29, R168, R29 ;  /* 0x0000001da81d7221 */ /* 0x004fe40000010000 */
[----:B------:R-:W1:Y:S01]  /*b560*/  MUFU.EX2 R140, R140 ;  /* 0x0000008c008c7308 */ /* 0x000e620000000800 */
[----:B------:R-:W-:Y:S02]  /*b570*/  FADD.FTZ R34, R169, R34 ;  /* 0x00000022a9227221 */ /* 0x000fe40000010000 */
[----:B------:R-:W-:Y:S01]  /*b580*/  HMMA.16816.F32.BF16 R100, R24, R14, R100 ;  /* 0x0000000e1864723c */ /* 0x000fe20000041864 */
[----:B------:R-:W2:Y:S01]  /*b590*/  LDSM.16.MT88.4 R12, [R192+0x7000] ;  /* 0x00700000c00c783b */ /* 0x000ea20000004200 */
[----:B------:R-:W-:Y:S02]  /*b5a0*/  FADD.FTZ R33, R174, R33 ;  /* 0x00000021ae217221 */ /* 0x000fe40000010000 */
[----:B---3--:R-:W-:Y:S01]  /*b5b0*/  FADD.FTZ R29, R166, R29 ;  /* 0x0000001da61d7221 */ /* 0x008fe20000010000 */
[----:B------:R-:W3:Y:S01]  /*b5c0*/  MUFU.EX2 R137, R137 ;  /* 0x0000008900897308 */ /* 0x000ee20000000800 */
[----:B------:R-:W-:-:S02]  /*b5d0*/  FADD.FTZ R34, R173, R34 ;  /* 0x00000022ad227221 */ /* 0x000fc40000010000 */
[C---:B------:R-:W-:Y:S01]  /*b5e0*/  HMMA.16816.F32.BF16 R96, R24.reuse, R4, R96 ;  /* 0x000000041860723c */ /* 0x040fe20000041860 */
[----:B------:R-:W-:Y:S02]  /*b5f0*/  FADD.FTZ R33, R171, R33 ;  /* 0x00000021ab217221 */ /* 0x000fe40000010000 */
[----:B----4-:R-:W-:Y:S02]  /*b600*/  FADD.FTZ R29, R165, R29 ;  /* 0x0000001da51d7221 */ /* 0x010fe40000010000 */
[----:B------:R-:W4:Y:S01]  /*b610*/  MUFU.EX2 R67, R67 ;  /* 0x0000004300437308 */ /* 0x000f220000000800 */
[----:B-1----:R-:W-:Y:S02]  /*b620*/  FADD.FTZ R43, R140, R43 ;  /* 0x0000002b8c2b7221 */ /* 0x002fe40000010000 */
[----:B------:R-:W-:Y:S01]  /*b630*/  HMMA.16816.F32.BF16 R84, R24, R6, R84 ;  /* 0x000000061854723c */ /* 0x000fe20000041854 */
[----:B------:R-:W1:Y:S01]  /*b640*/  LDSM.16.MT88.4 R4, [R189+0x7000] ;  /* 0x00700000bd04783b */ /* 0x000e620000004200 */
[----:B------:R-:W-:-:S02]  /*b650*/  FADD.FTZ R34, R150, R34 ;  /* 0x0000002296227221 */ /* 0x000fc40000010000 */
[----:B------:R-:W-:Y:S01]  /*b660*/  FADD.FTZ R33, R170, R33 ;  /* 0x00000021aa217221 */ /* 0x000fe20000010000 */
[----:B------:R-:W5:Y:S01]  /*b670*/  MUFU.EX2 R64, R64 ;  /* 0x0000004000407308 */ /* 0x000f620000000800 */
[----:B---3--:R-:W-:Y:S02]  /*b680*/  FADD.FTZ R43, R137, R43 ;  /* 0x0000002b892b7221 */ /* 0x008fe40000010000 */
[C---:B------:R-:W-:Y:S01]  /*b690*/  HMMA.16816.F32.BF16 R80, R24.reuse, R16, R80 ;  /* 0x000000101850723c */ /* 0x040fe20000041850 */
[----:B------:R-:W-:Y:S02]  /*b6a0*/  FADD.FTZ R29, R164, R29 ;  /* 0x0000001da41d7221 */ /* 0x000fe40000010000 */
[----:B------:R-:W-:Y:S02]  /*b6b0*/  FADD.FTZ R34, R151, R34 ;  /* 0x0000002297227221 */ /* 0x000fe40000010000 */
[----:B------:R-:W3:Y:S01]  /*b6c0*/  MUFU.EX2 R62, R62 ;  /* 0x0000003e003e7308 */ /* 0x000ee20000000800 */
[----:B----4-:R-:W-:Y:S01]  /*b6d0*/  FADD.FTZ R43, R67, R43 ;  /* 0x0000002b432b7221 */ /* 0x010fe20000010000 */
[----:B------:R-:W-:Y:S01]  /*b6e0*/  F2FP.BF16.PACK_AB R16, R174, R172 ;  /* 0x000000acae10723e */ /* 0x000fe200000010ff */
[----:B------:R-:W-:Y:S01]  /*b6f0*/  HMMA.16816.F32.BF16 R68, R24, R18, R68 ;  /* 0x000000121844723c */ /* 0x000fe20000041844 */
[----:B------:R-:W-:-:S04]  /*b700*/  F2FP.BF16.PACK_AB R17, R166, R168 ;  /* 0x000000a8a611723e */ /* 0x000fc800000010ff */
[----:B------:R-:W4:Y:S01]  /*b710*/  MUFU.EX2 R59, R59 ;  /* 0x0000003b003b7308 */ /* 0x000f220000000800 */
[----:B-----5:R-:W-:Y:S01]  /*b720*/  FADD.FTZ R43, R64, R43 ;  /* 0x0000002b402b7221 */ /* 0x020fe20000010000 */
[----:B------:R-:W-:Y:S02]  /*b730*/  F2FP.BF16.PACK_AB R18, R170, R171 ;  /* 0x000000abaa12723e */ /* 0x000fe400000010ff */
[----:B------:R-:W-:Y:S02]  /*b740*/  F2FP.BF16.PACK_AB R19, R164, R165 ;  /* 0x000000a5a413723e */ /* 0x000fe400000010ff */
[----:B------:R-:W-:Y:S02]  /*b750*/  F2FP.BF16.PACK_AB R24, R169, R147 ;  /* 0x00000093a918723e */ /* 0x000fe400000010ff */
[----:B------:R-:W-:Y:S01]  /*b760*/  F2FP.BF16.PACK_AB R25, R137, R140 ;  /* 0x0000008c8919723e */ /* 0x000fe200000010ff */
[----:B------:R-:W5:Y:S01]  /*b770*/  MUFU.EX2 R58, R58 ;  /* 0x0000003a003a7308 */ /* 0x000f620000000800 */
[----:B------:R-:W-:Y:S01]  /*b780*/  F2FP.BF16.PACK_AB R26, R150, R173 ;  /* 0x000000ad961a723e */ /* 0x000fe200000010ff */
[----:B--2---:R-:W-:Y:S01]  /*b790*/  HMMA.16816.F32.BF16 R124, R16, R12, R124 ;  /* 0x0000000c107c723c */ /* 0x004fe2000004187c */
[----:B------:R-:W-:Y:S01]  /*b7a0*/  F2FP.BF16.PACK_AB R27, R64, R67 ;  /* 0x00000043401b723e */ /* 0x000fe200000010ff */
[----:B---3--:R-:W-:-:S04]  /*b7b0*/  FADD.FTZ R33, R62, R33 ;  /* 0x000000213e217221 */ /* 0x008fc80000010000 */
[----:B------:R-:W2:Y:S01]  /*b7c0*/  MUFU.EX2 R56, R56 ;  /* 0x0000003800387308 */ /* 0x000ea20000000800 */
[----:B----4-:R-:W-:Y:S01]  /*b7d0*/  FADD.FTZ R33, R59, R33 ;  /* 0x000000213b217221 */ /* 0x010fe20000010000 */
[C---:B------:R-:W-:Y:S06]  /*b7e0*/  HMMA.16816.F32.BF16 R120, R16.reuse, R14, R120 ;  /* 0x0000000e1078723c */ /* 0x040fec0000041878 */
[----:B------:R-:W3:Y:S01]  /*b7f0*/  MUFU.EX2 R55, R55 ;  /* 0x0000003700377308 */ /* 0x000ee20000000800 */
[----:B-----5:R-:W-:Y:S01]  /*b800*/  FADD.FTZ R33, R58, R33 ;  /* 0x000000213a217221 */ /* 0x020fe20000010000 */
[C---:B------:R-:W-:Y:S06]  /*b810*/  HMMA.16816.F32.BF16 R108, R16.reuse, R8, R108 ;  /* 0x00000008106c723c */ /* 0x040fec000004186c */
[----:B------:R-:W4:Y:S01]  /*b820*/  MUFU.EX2 R54, R54 ;  /* 0x0000003600367308 */ /* 0x000f220000000800 */
[----:B--2---:R-:W-:Y:S01]  /*b830*/  FADD.FTZ R228, R56, R33 ;  /* 0x0000002138e47221 */ /* 0x004fe20000010000 */
[C---:B------:R-:W-:Y:S06]  /*b840*/  HMMA.16816.F32.BF16 R104, R16.reuse, R10, R104 ;  /* 0x0000000a1068723c */ /* 0x040fec0000041868 */
[----:B------:R-:W2:Y:S01]  /*b850*/  MUFU.EX2 R53, R53 ;  /* 0x0000003500357308 */ /* 0x000ea20000000800 */
[----:B---3--:R-:W-:Y:S01]  /*b860*/  FADD.FTZ R29, R55, R29 ;  /* 0x0000001d371d7221 */ /* 0x008fe20000010000 */
[C---:B-1----:R-:W-:Y:S06]  /*b870*/  HMMA.16816.F32.BF16 R92, R16.reuse, R4, R92 ;  /* 0x00000004105c723c */ /* 0x042fec000004185c */
[----:B------:R-:W1:Y:S01]  /*b880*/  MUFU.EX2 R50, R50 ;  /* 0x0000003200327308 */ /* 0x000e620000000800 */
[----:B----4-:R-:W-:Y:S01]  /*b890*/  FADD.FTZ R29, R54, R29 ;  /* 0x0000001d361d7221 */ /* 0x010fe20000010000 */
[C---:B------:R-:W-:Y:S06]  /*b8a0*/  HMMA.16816.F32.BF16 R88, R16.reuse, R6, R88 ;  /* 0x000000061058723c */ /* 0x040fec0000041858 */
[----:B------:R-:W3:Y:S01]  /*b8b0*/  MUFU.EX2 R45, R45 ;  /* 0x0000002d002d7308 */ /* 0x000ee20000000800 */
[----:B--2---:R-:W-:Y:S01]  /*b8c0*/  FADD.FTZ R29, R53, R29 ;  /* 0x0000001d351d7221 */ /* 0x004fe20000010000 */
[C---:B------:R-:W-:Y:S06]  /*b8d0*/  HMMA.16816.F32.BF16 R76, R16.reuse, R20, R76 ;  /* 0x00000014104c723c */ /* 0x040fec000004184c */
[----:B------:R-:W2:Y:S01]  /*b8e0*/  MUFU.EX2 R149, R149 ;  /* 0x0000009500957308 */ /* 0x000ea20000000800 */
[----:B-1----:R-:W-:Y:S01]  /*b8f0*/  FADD.FTZ R227, R50, R29 ;  /* 0x0000001d32e37221 */ /* 0x002fe20000010000 */
[----:B------:R-:W-:Y:S01]  /*b900*/  HMMA.16816.F32.BF16 R72, R16, R22, R72 ;  /* 0x000000161048723c */ /* 0x000fe20000041848 */
[----:B------:R-:W1:Y:S05]  /*b910*/  LDSM.16.MT88.4 R16, [R192+0x7800] ;  /* 0x00780000c010783b */ /* 0x000e6a0000004200 */
[----:B------:R-:W4:Y:S01]  /*b920*/  MUFU.EX2 R148, R148 ;  /* 0x0000009400947308 */ /* 0x000f220000000800 */
[----:B---3--:R-:W-:Y:S01]  /*b930*/  FADD.FTZ R43, R45, R43 ;  /* 0x0000002b2d2b7221 */ /* 0x008fe20000010000 */
[C---:B------:R-:W-:Y:S06]  /*b940*/  HMMA.16816.F32.BF16 R128, R24.reuse, R12, R128 ;  /* 0x0000000c1880723c */ /* 0x040fec0000041880 */
[----:B------:R-:W3:Y:S01]  /*b950*/  MUFU.EX2 R65, R65 ;  /* 0x0000004100417308 */ /* 0x000ee20000000800 */
[----:B--2---:R-:W-:Y:S01]  /*b960*/  FADD.FTZ R34, R149, R34 ;  /* 0x0000002295227221 */ /* 0x004fe20000010000 */
[----:B------:R-:W-:Y:S01]  /*b970*/  HMMA.16816.F32.BF16 R116, R24, R14, R116 ;  /* 0x0000000e1874723c */ /* 0x000fe20000041874 */
[----:B------:R-:W2:Y:S02]  /*b980*/  LDSM.16.MT88.4 R12, [R190+0x7800] ;  /* 0x00780000be0c783b */ /* 0x000ea40000004200 */
[----:B----4-:R-:W-:-:S05]  /*b990*/  FADD.FTZ R34, R148, R34 ;  /* 0x0000002294227221 */ /* 0x010fca0000010000 */
[----:B------:R-:W-:Y:S01]  /*b9a0*/  HMMA.16816.F32.BF16 R112, R24, R8, R112 ;  /* 0x000000081870723c */ /* 0x000fe20000041870 */
[----:B---3--:R-:W-:-:S07]  /*b9b0*/  FADD.FTZ R230, R65, R34 ;  /* 0x0000002241e67221 */ /* 0x008fce0000010000 */
[C---:B------:R-:W-:Y:S01]  /*b9c0*/  HMMA.16816.F32.BF16 R100, R24.reuse, R10, R100 ;  /* 0x0000000a1864723c */ /* 0x040fe20000041864 */
[----:B------:R-:W3:Y:S07]  /*b9d0*/  LDSM.16.MT88.4 R8, [R189+0x7800] ;  /* 0x00780000bd08783b */ /* 0x000eee0000004200 */
[C---:B------:R-:W-:Y:S08]  /*b9e0*/  HMMA.16816.F32.BF16 R96, R24.reuse, R4, R96 ;  /* 0x000000041860723c */ /* 0x040ff00000041860 */
[C---:B------:R-:W-:Y:S01]  /*b9f0*/  HMMA.16816.F32.BF16 R84, R24.reuse, R6, R84 ;  /* 0x000000061854723c */ /* 0x040fe20000041854 */
[----:B------:R-:W4:Y:S07]  /*ba00*/  LDSM.16.MT88.4 R4, [R188+0x7800] ;  /* 0x00780000bc04783b */ /* 0x000f2e0000004200 */
[C---:B------:R-:W-:Y:S07]  /*ba10*/  HMMA.16816.F32.BF16 R80, R24.reuse, R20, R80 ;  /* 0x000000141850723c */ /* 0x040fee0000041850 */
[----:B------:R-:W-:Y:S01]  /*ba20*/  F2FP.BF16.PACK_AB R20, R59, R62 ;  /* 0x0000003e3b14723e */ /* 0x000fe200000010ff */
[----:B------:R-:W-:Y:S01]  /*ba30*/  HMMA.16816.F32.BF16 R68, R24, R22, R68 ;  /* 0x000000161844723c */ /* 0x000fe20000041844 */
[----:B------:R-:W5:Y:S01]  /*ba40*/  MUFU.EX2 R24, R46 ;  /* 0x0000002e00187308 */ /* 0x000f620000000800 */
[----:B------:R-:W-:-:S05]  /*ba50*/  F2FP.BF16.PACK_AB R21, R54, R55 ;  /* 0x000000373615723e */ /* 0x000fca00000010ff */
[--C-:B------:R-:W-:Y:S01]  /*ba60*/  FFMA.FTZ R25, R36, c[0x0][0x23c], -R44.reuse ;  /* 0x00008f0024197a23 */ /* 0x100fe2000001082c */
[----:B------:R-:W-:Y:S01]  /*ba70*/  F2FP.BF16.PACK_AB R22, R56, R58 ;  /* 0x0000003a3816723e */ /* 0x000fe200000010ff */
[----:B------:R-:W-:Y:S01]  /*ba80*/  FFMA.FTZ R26, R42, c[0x0][0x23c], -R44 ;  /* 0x00008f002a1a7a23 */ /* 0x000fe2000001082c */
[----:B------:R-:W-:-:S03]  /*ba90*/  F2FP.BF16.PACK_AB R23, R50, R53 ;  /* 0x000000353217723e */ /* 0x000fc600000010ff */
[----:B------:R-:W2:Y:S04]  /*baa0*/  MUFU.EX2 R25, R25 ;  /* 0x0000001900197308 */ /* 0x000ea80000000800 */
[----:B-1----:R-:W-:Y:S01]  /*bab0*/  HMMA.16816.F32.BF16 R124, R20, R16, R124 ;  /* 0x00000010147c723c */ /* 0x002fe2000004187c */
[----:B-----5:R-:W-:-:S03]  /*bac0*/  FADD.FTZ R43, R24, R43 ;  /* 0x0000002b182b7221 */ /* 0x020fc60000010000 */
[----:B------:R-:W1:Y:S04]  /*bad0*/  MUFU.EX2 R26, R26 ;  /* 0x0000001a001a7308 */ /* 0x000e680000000800 */
[----:B------:R-:W-:Y:S01]  /*bae0*/  HMMA.16816.F32.BF16 R120, R20, R18, R120 ;  /* 0x000000121478723c */ /* 0x000fe20000041878 */
[----:B--2---:R-:W-:-:S07]  /*baf0*/  FADD.FTZ R43, R25, R43 ;  /* 0x0000002b192b7221 */ /* 0x004fce0000010000 */
[----:B------:R-:W-:Y:S01]  /*bb00*/  HMMA.16816.F32.BF16 R108, R20, R12, R108 ;  /* 0x0000000c146c723c */ /* 0x000fe2000004186c */
[----:B-1----:R-:W-:-:S07]  /*bb10*/  FADD.FTZ R229, R26, R43 ;  /* 0x0000002b1ae57221 */ /* 0x002fce0000010000 */
[C---:B------:R-:W-:Y:S08]  /*bb20*/  HMMA.16816.F32.BF16 R104, R20.reuse, R14, R104 ;  /* 0x0000000e1468723c */ /* 0x040ff00000041868 */
[C---:B---3--:R-:W-:Y:S08]  /*bb30*/  HMMA.16816.F32.BF16 R92, R20.reuse, R8, R92 ;  /* 0x00000008145c723c */ /* 0x048ff0000004185c */
        /* <DEDUP_REMOVED lines=17> */
.L_x_664:
[----:B------:R-:W-:-:S07]  /*bc50*/  IADD3 R226, R28, -0x1, RZ ;  /* 0xffffffff1ce27810 */ /* 0x000fce0007ffe0ff */
.L_x_667:
[----:B------:R-:W-:-:S13]  /*bc60*/  ISETP.GE.AND P0, PT, R226, RZ, PT ;  /* 0x000000ffe200720c */ /* 0x000fda0003f06270 */
[----:B------:R-:W-:Y:S05]  /*bc70*/  @!P0 BRA `(.L_x_668) ;  /* 0x00002f7000008947 */ /* 0x000fea0003800000 */
[C---:B------:R-:W-:Y:S01]  /*bc80*/  SHF.L.U64.HI R225, R156.reuse, 0x5, R157 ;  /* 0x000000059ce17819 */ /* 0x040fe2000001029d */
[----:B------:R-:W-:Y:S01]  /*bc90*/  IMAD.SHL.U32 R224, R156, 0x20, RZ ;  /* 0x000000209ce07824 */ /* 0x000fe200078e00ff */
[C---:B------:R-:W-:Y:S01]  /*bca0*/  SHF.L.U64.HI R223, R152.reuse, 0x5, R153 ;  /* 0x0000000598df7819 */ /* 0x040fe20000010299 */
[----:B------:R-:W-:Y:S01]  /*bcb0*/  IMAD.SHL.U32 R222, R152, 0x20, RZ ;  /* 0x0000002098de7824 */ /* 0x000fe200078e00ff */
[----:B------:R-:W-:Y:S01]  /*bcc0*/  MOV R3, R135 ;  /* 0x0000008700037202 */ /* 0x000fe20000000f00 */
[----:B------:R-:W-:Y:S01]  /*bcd0*/  IMAD.MOV.U32 R132, RZ, RZ, R136 ;  /* 0x000000ffff847224 */ /* 0x000fe200078e0088 */
[----:B------:R-:W-:Y:S01]  /*bce0*/  MOV R0, R133 ;  /* 0x0000008500007202 */ /* 0x000fe20000000f00 */
[----:B------:R-:W-:Y:S01]  /*bcf0*/  IMAD.MOV.U32 R2, RZ, RZ, R134 ;  /* 0x000000ffff027224 */ /* 0x000fe200078e0086 */
[----:B------:R-:W-:Y:S01]  /*bd00*/  MOV R232, R154 ;  /* 0x0000009a00e87202 */ /* 0x000fe20000000f00 */
[----:B------:R-:W-:Y:S01]  /*bd10*/  IMAD.MOV.U32 R233, RZ, RZ, R159 ;  /* 0x000000ffffe97224 */ /* 0x000fe200078e009f */
[----:B------:R-:W-:Y:S05]  /*bd20*/  BRA `(.L_x_669) ;  /* 0x0000019000007947 */ /* 0x000fea0003800000 */
.L_x_671:
        /* <DEDUP_REMOVED lines=9> */
[-C--:B------:R-:W-:Y:S02]  /*bdc0*/  IADD3 R6, P1, R8, R222.reuse, RZ ;  /* 0x000000de08067210 */ /* 0x080fe40007f3e0ff */
[----:B------:R-:W-:Y:S02]  /*bdd0*/  LEA.HI.X R9, R5, c[0x0][0x16c], R4, 0x1, P2 ;  /* 0x00005b0005097a11 */ /* 0x000fe400010f0c04 */
[-C--:B------:R-:W-:Y:S03]  /*bde0*/  IADD3 R10, P2, R6, R222.reuse, RZ ;  /* 0x000000de060a7210 */ /* 0x080fe60007f5e0ff */
[----:B------:R-:W-:Y:S01]  /*bdf0*/  @!PT LDS RZ, [RZ] ;  /* 0x00000000fffff984 */ /* 0x000fe20000000800 */
[----:B------:R-:W-:Y:S01]  /*be00*/  @!PT LDS RZ, [RZ] ;  /* 0x00000000fffff984 */ /* 0x000fe20000000800 */
[----:B------:R-:W-:Y:S01]  /*be10*/  @!PT LDS RZ, [RZ] ;  /* 0x00000000fffff984 */ /* 0x000fe20000000800 */
[----:B------:R1:W-:Y:S01]  /*be20*/  LDGSTS.E.BYPASS.LTC128B.128 [R210+0x4000], [R8.64] ;  /* 0x0400000008d27fae */ /* 0x0003e2000b901d44 */
[--C-:B------:R-:W-:Y:S01]  /*be30*/  IMAD.X R7, R9, 0x1, R223.reuse, P1 ;  /* 0x0000000109077824 */ /* 0x100fe200008e06df */
[----:B------:R-:W-:Y:S03]  /*be40*/  IADD3 R4, P1, R10, R222, RZ ;  /* 0x000000de0a047210 */ /* 0x000fe60007f3e0ff */
[--C-:B------:R-:W-:Y:S01]  /*be50*/  IMAD.X R11, R7, 0x1, R223.reuse, P2 ;  /* 0x00000001070b7824 */ /* 0x100fe200010e06df */
[----:B------:R1:W-:Y:S03]  /*be60*/  LDGSTS.E.BYPASS.LTC128B.128 [R210+0x4800], [R6.64] ;  /* 0x0480000006d27fae */ /* 0x0003e6000b901d44 */
[----:B------:R-:W-:Y:S01]  /*be70*/  IMAD.X R5, R11, 0x1, R223, P1 ;  /* 0x000000010b057824 */ /* 0x000fe200008e06df */
[----:B------:R1:W-:Y:S04]  /*be80*/  LDGSTS.E.BYPASS.LTC128B.128 [R210+0x5000], [R10.64] ;  /* 0x050000000ad27fae */ /* 0x0003e8000b901d44 */
[----:B------:R1:W-:Y:S04]  /*be90*/  LDGSTS.E.BYPASS.LTC128B.128 [R210+0x5800], [R4.64] ;  /* 0x0580000004d27fae */ /* 0x0003e8000b901d44 */
[----:B------:R-:W0:Y:S01]  /*bea0*/  LDGDEPBAR ;  /* 0x00000000000079af */ /* 0x000e220000000000 */
[----:B------:R-:W-:-:S05]  /*beb0*/  BRA `(.L_x_670) ;  /* 0x00000f3000007947 */ /* 0x000fca0003800000 */
.L_x_669:
[----:B------:R-:W-:Y:S04]  /*bec0*/  DEPBAR.LE SB0, 0x0 ;  /* 0x000080000000791a */ /* 0x000fe80000000000 */
[----:B------:R-:W-:Y:S01]  /*bed0*/  BAR.SYNC.DEFER_BLOCKING 0x0 ;  /* 0x0000000000007b1d */ /* 0x000fe20000010000 */
[----:B------:R-:W-:Y:S01]  /*bee0*/  SHF.R.S32.HI R5, RZ, 0x1f, R226 ;  /* 0x0000001fff057819 */ /* 0x000fe200000114e2 */
[----:B------:R-:W-:Y:S02]  /*bef0*/  IMAD R4, R200, R226, RZ ;  /* 0x000000e2c8047224 */ /* 0x000fe400078e02ff */
[-C--:B------:R-:W-:Y:S04]  /*bf00*/  IMAD.WIDE.U32 R6, R226, R201.reuse, R232 ;  /* 0x000000c9e2067225 */ /* 0x080fe800078e00e8 */
[----:B------:R-:W-:Y:S01]  /*bf10*/  IMAD R4, R5, R201, R4 ;  /* 0x000000c905047224 */ /* 0x000fe200078e0204 */
[----:B------:R-:W-:Y:S04]  /*bf20*/  LEA R8, P1, R6, c[0x0][0x170], 0x1 ;  /* 0x00005c0006087a11 */ /* 0x000fe800078208ff */
[----:B------:R-:W-:Y:S02]  /*bf30*/  IADD3 R4, R7, R4, RZ ;  /* 0x0000000407047210 */ /* 0x000fe40007ffe0ff */
[-C--:B------:R-:W-:Y:S02]  /*bf40*/  IADD3 R10, P0, R8, R224.reuse, RZ ;  /* 0x000000e0080a7210 */ /* 0x080fe40007f1e0ff */
[----:B------:R-:W-:Y:S02]  /*bf50*/  LEA.HI.X R9, R6, c[0x0][0x174], R4, 0x1, P1 ;  /* 0x00005d0006097a11 */ /* 0x000fe400008f0c04 */
[-C--:B------:R-:W-:Y:S02]  /*bf60*/  IADD3 R6, P1, R10, R224.reuse, RZ ;  /* 0x000000e00a067210 */ /* 0x080fe40007f3e0ff */
[-C--:B------:R-:W-:Y:S02]  /*bf70*/  IADD3.X R11, R9, R225.reuse, RZ, P0, !PT ;  /* 0x000000e1090b7210 */ /* 0x080fe400007fe4ff */
[----:B------:R-:W-:Y:S01]  /*bf80*/  IADD3 R4, P0, R6, R224, RZ ;  /* 0x000000e006047210 */ /* 0x000fe20007f1e0ff */
[----:B------:R-:W-:Y:S01]  /*bf90*/  @!PT LDS RZ, [RZ] ;  /* 0x00000000fffff984 */ /* 0x000fe20000000800 */
[----:B------:R-:W-:Y:S01]  /*bfa0*/  @!PT LDS RZ, [RZ] ;  /* 0x00000000fffff984 */ /* 0x000fe20000000800 */
[----:B------:R-:W-:Y:S01]  /*bfb0*/  @!PT LDS RZ, [RZ] ;  /* 0x00000000fffff984 */ /* 0x000fe20000000800 */
[----:B------:R1:W-:Y:S01]  /*bfc0*/  LDGSTS.E.BYPASS.LTC128B.128 [R210+0x6000], [R8.64] ;  /* 0x0600000008d27fae */ /* 0x0003e2000b901d44 */
[-C--:B------:R-:W-:Y:S04]  /*bfd0*/  IADD3.X R7, R11, R225.reuse, RZ, P1, !PT ;  /* 0x000000e10b077210 */ /* 0x080fe80000ffe4ff */
[----:B------:R-:W-:Y:S02]  /*bfe0*/  IADD3.X R5, R7, R225, RZ, P0, !PT ;  /* 0x000000e107057210 */ /* 0x000fe400007fe4ff */
[----:B------:R-:W-:Y:S01]  /*bff0*/  ISETP.GT.AND P0, PT, R226, RZ, PT ;  /* 0x000000ffe200720c */ /* 0x000fe20003f04270 */
[----:B------:R1:W-:Y:S08]  /*c000*/  LDGSTS.E.BYPASS.LTC128B.128 [R210+0x6800], [R10.64] ;  /* 0x068000000ad27fae */ /* 0x0003f0000b901d44 */
[----:B------:R2:W-:Y:S08]  /*c010*/  LDGSTS.E.BYPASS.LTC128B.128 [R210+0x7000], [R6.64] ;  /* 0x0700000006d27fae */ /* 0x0005f0000b901d44 */
[----:B------:R2:W-:Y:S08]  /*c020*/  LDGSTS.E.BYPASS.LTC128B.128 [R210+0x7800], [R4.64] ;  /* 0x0780000004d27fae */ /* 0x0005f0000b901d44 */
[----:B------:R-:W-:Y:S08]  /*c030*/  LDSM.16.M88.4 R64, [R198] ;  /* 0x00000000c640783b */ /* 0x000ff00000000200 */
[----:B------:R-:W2:Y:S08]  /*c040*/  LDSM.16.M88.4 R16, [R197+0x4000] ;  /* 0x00400000c510783b */ /* 0x000eb00000000200 */
[----:B------:R-:W1:Y:S08]  /*c050*/  LDSM.16.M88.4 R60, [R198+0x2000] ;  /* 0x00200000c63c783b */ /* 0x000e700000000200 */
[----:B------:R-:W0:Y:S08]  /*c060*/  LDGDEPBAR ;  /* 0x00000000000079af */ /* 0x000e300000000000 */
[----:B------:R-:W3:Y:S08]  /*c070*/  LDSM.16.M88.4 R32, [R197+0x4800] ;  /* 0x00480000c520783b */ /* 0x000ef00000000200 */
[----:B------:R-:W4:Y:S08]  /*c080*/  LDSM.16.M88.4 R48, [R197+0x5000] ;  /* 0x00500000c530783b */ /* 0x000f300000000200 */
[----:B------:R-:W5:Y:S08]  /*c090*/  LDSM.16.M88.4 R136, [R197+0x5800] ;  /* 0x00580000c588783b */ /* 0x000f700000000200 */
[----:B------:R-:W-:Y:S08]  /*c0a0*/  LDSM.16.M88.4 R140, [R196] ;  /* 0x00000000c48c783b */ /* 0x000ff00000000200 */
[----:B------:R-:W1:Y:S08]  /*c0b0*/  LDSM.16.M88.4 R144, [R191+0x4000] ;  /* 0x00400000bf90783b */ /* 0x000e700000000200 */
[----:B------:R-:W1:Y:S08]  /*c0c0*/  LDSM.16.M88.4 R148, [R196+0x2000] ;  /* 0x00200000c494783b */ /* 0x000e700000000200 */
[----:B------:R-:W1:Y:S08]  /*c0d0*/  LDSM.16.M88.4 R152, [R191+0x4800] ;  /* 0x00480000bf98783b */ /* 0x000e700000000200 */
[----:B------:R-:W-:Y:S08]  /*c0e0*/  LDSM.16.M88.4 R156, [R191+0x5800] ;  /* 0x00580000bf9c783b */ /* 0x000ff00000000200 */
[----:B------:R-:W-:Y:S08]  /*c0f0*/  LDSM.16.M88.4 R160, [R195] ;  /* 0x00000000c3a0783b */ /* 0x000ff00000000200 */
[----:B------:R-:W-:Y:S08]  /*c100*/  LDSM.16.M88.4 R164, [R194] ;  /* 0x00000000c2a4783b */ /* 0x000ff00000000200 */
[----:B------:R-:W-:Y:S08]  /*c110*/  LDSM.16.M88.4 R168, [R195+0x2000] ;  /* 0x00200000c3a8783b */ /* 0x000ff00000000200 */
[----:B------:R-:W-:Y:S08]  /*c120*/  LDSM.16.M88.4 R172, [R186] ;  /* 0x00000000baac783b */ /* 0x000ff00000000200 */
[----:B------:R-:W-:Y:S08]  /*c130*/  LDSM.16.M88.4 R176, [R185] ;  /* 0x00000000b9b0783b */ /* 0x000ff00000000200 */
[----:B------:R-:W-:Y:S01]  /*c140*/  LDSM.16.M88.4 R180, [R184] ;  /* 0x00000000b8b4783b */ /* 0x000fe20000000200 */
[-C--:B--2---:R-:W-:Y:S08]  /*c150*/  HMMA.16816.F32.BF16 R4, R64, R16.reuse, RZ ;  /* 0x000000104004723c */ /* 0x084ff000000418ff */
[C---:B-1----:R-:W-:Y:S08]  /*c160*/  HMMA.16816.F32.BF16 R8, R60.reuse, R16, RZ ;  /* 0x000000103c08723c */ /* 0x042ff000000418ff */
        /* <DEDUP_REMOVED lines=33> */
[----:B------:R-:W-:Y:S08]  /*c380*/  HMMA.16816.F32.BF16 R64, R140, R158, R64 ;  /* 0x0000009e8c40723c */ /* 0x000ff00000041840 */
        /* <DEDUP_REMOVED lines=17> */
[C---:B-1----:R-:W-:Y:S08]  /*c4a0*/  HMMA.16816.F32.BF16 R8, R136.reuse, R180, R8 ;  /* 0x000000b48808723c */ /* 0x042ff00000041808 */
        /* <DEDUP_REMOVED lines=8> */
[----:B------:R-:W2:Y:S01]  /*c530*/  MUFU.TANH R146, R5 ;  /* 0x0000000500927308 */ /* 0x000ea20000002400 */
[----:B------:R-:W-:Y:S02]  /*c540*/  FMUL.FTZ R9, R9, c[0x0][0x2ec] ;  /* 0x0000bb0009097a20 */ /* 0x000fe40000410000 */
[----:B------:R-:W-:Y:S02]  /*c550*/  FMUL.FTZ R10, R10, c[0x0][0x2ec] ;  /* 0x0000bb000a0a7a20 */ /* 0x000fe40000410000 */
[----:B------:R-:W-:Y:S02]  /*c560*/  FMUL.FTZ R11, R11, c[0x0][0x2ec] ;  /* 0x0000bb000b0b7a20 */ /* 0x000fe40000410000 */
[----:B------:R-:W-:Y:S02]  /*c570*/  FMUL.FTZ R12, R12, c[0x0][0x2ec] ;  /* 0x0000bb000c0c7a20 */ /* 0x000fe40000410000 */
[----:B------:R-:W-:Y:S01]  /*c580*/  FMUL.FTZ R13, R13, c[0x0][0x2ec] ;  /* 0x0000bb000d0d7a20 */ /* 0x000fe20000410000 */
[----:B------:R-:W3:Y:S01]  /*c590*/  MUFU.TANH R145, R6 ;  /* 0x0000000600917308 */ /* 0x000ee20000002400 */
[----:B------:R-:W-:Y:S02]  /*c5a0*/  FMUL.FTZ R16, R16, c[0x0][0x2ec] ;  /* 0x0000bb0010107a20 */ /* 0x000fe40000410000 */
[----:B------:R-:W-:Y:S02]  /*c5b0*/  FMUL.FTZ R17, R17, c[0x0][0x2ec] ;  /* 0x0000bb0011117a20 */ /* 0x000fe40000410000 */
[----:B------:R-:W-:Y:S02]  /*c5c0*/  FMUL.FTZ R18, R18, c[0x0][0x2ec] ;  /* 0x0000bb0012127a20 */ /* 0x000fe40000410000 */
[----:B------:R-:W-:Y:S03]  /*c5d0*/  FMUL.FTZ R19, R19, c[0x0][0x2ec] ;  /* 0x0000bb0013137a20 */ /* 0x000fe60000410000 */
[----:B------:R4:W1:Y:S10]  /*c5e0*/  MUFU.TANH R144, R7 ;  /* 0x0000000700907308 */ /* 0x0008740000002400 */
[----:B------:R-:W1:Y:S10]  /*c5f0*/  MUFU.TANH R140, R8 ;  /* 0x00000008008c7308 */ /* 0x000e740000002400 */
[----:B------:R-:W1:Y:S01]  /*c600*/  MUFU.TANH R143, R9 ;  /* 0x00000009008f7308 */ /* 0x000e620000002400 */
[----:B----4-:R-:W4:Y:S09]  /*c610*/  LDSM.16.M88.4 R4, [R184+0x800] ;  /* 0x00080000b804783b */ /* 0x010f320000000200 */
[----:B------:R-:W1:Y:S10]  /*c620*/  MUFU.TANH R142, R10 ;  /* 0x0000000a008e7308 */ /* 0x000e740000002400 */
[----:B------:R5:W1:Y:S10]  /*c630*/  MUFU.TANH R141, R11 ;  /* 0x0000000b008d7308 */ /* 0x000a740000002400 */
[----:B------:R1:W1:Y:S10]  /*c640*/  MUFU.TANH R160, R12 ;  /* 0x0000000c00a07308 */ /* 0x0002740000002400 */
[----:B------:R2:W2:Y:S01]  /*c650*/  MUFU.TANH R148, R13 ;  /* 0x0000000d00947308 */ /* 0x0004a20000002400 */
[----:B-----5:R-:W5:Y:S01]  /*c660*/  LDSM.16.M88.4 R8, [R184+0x1000] ;  /* 0x00100000b808783b */ /* 0x020f620000000200 */
[-C--:B----4-:R-:W-:Y:S08]  /*c670*/  HMMA.16816.F32.BF16 R20, R152, R4.reuse, R20 ;  /* 0x000000049814723c */ /* 0x090ff00000041814 */
[----:B------:R-:W4:Y:S01]  /*c680*/  MUFU.TANH R149, R16 ;  /* 0x0000001000957308 */ /* 0x000f220000002400 */
[C---:B------:R-:W-:Y:S04]  /*c690*/  HMMA.16816.F32.BF16 R24, R136.reuse, R4, R24 ;  /* 0x000000048818723c */ /* 0x040fe80000041818 */
[----:B-1----:R-:W-:Y:S05]  /*c6a0*/  FMUL.FTZ R12, R15, c[0x0][0x2ec] ;  /* 0x0000bb000f0c7a20 */ /* 0x002fea0000410000 */
[----:B------:R1:W1:Y:S01]  /*c6b0*/  MUFU.TANH R156, R17 ;  /* 0x00000011009c7308 */ /* 0x0002620000002400 */
[-C--:B------:R-:W-:Y:S03]  /*c6c0*/  HMMA.16816.F32.BF16 R28, R136, R6.reuse, R28 ;  /* 0x00000006881c723c */ /* 0x080fe6000004181c */
[----:B--2---:R-:W-:Y:S05]  /*c6d0*/  FMUL.FTZ R13, R14, c[0x0][0x2ec] ;  /* 0x0000bb000e0d7a20 */ /* 0x004fea0000410000 */
[C---:B------:R-:W-:Y:S01]  /*c6e0*/  HMMA.16816.F32.BF16 R32, R152.reuse, R6, R32 ;  /* 0x000000069820723c */ /* 0x040fe20000041820 */
[----:B------:R2:W2:Y:S01]  /*c6f0*/  MUFU.TANH R150, R18 ;  /* 0x0000001200967308 */ /* 0x0004a20000002400 */
[----:B------:R-:W3:Y:S01]  /*c700*/  LDSM.16.M88.4 R4, [R184+0x1800] ;  /* 0x00180000b804783b */ /* 0x000ee20000000200 */
[----:B------:R-:W-:Y:S04]  /*c710*/  DEPBAR.LE SB0, 0x0 ;  /* 0x000080000000791a */ /* 0x000fe80000000000 */
[----:B------:R-:W-:Y:S02]  /*c720*/  FMUL.FTZ R15, R23, c[0x0][0x2ec] ;  /* 0x0000bb00170f7a20 */ /* 0x000fe40000410000 */
[----:B------:R-:W-:Y:S02]  /*c730*/  FMUL.FTZ R25, R25, c[0x0][0x2ec] ;  /* 0x0000bb0019197a20 */ /* 0x000fe40000410000 */
[----:B------:R4:W3:Y:S01]  /*c740*/  MUFU.TANH R161, R19 ;  /* 0x0000001300a17308 */ /* 0x0008e20000002400 */
[----:B------:R-:W-:Y:S01]  /*c750*/  BAR.SYNC.DEFER_BLOCKING 0x0 ;  /* 0x0000000000007b1d */ /* 0x000fe20000010000 */
[----:B------:R-:W-:Y:S01]  /*c760*/  FMUL.FTZ R26, R26, c[0x0][0x2ec] ;  /* 0x0000bb001a1a7a20 */ /* 0x000fe20000410000 */
[-C--:B-----5:R-:W-:Y:S05]  /*c770*/  HMMA.16816.F32.BF16 R36, R152, R8.reuse, R36 ;  /* 0x000000089824723c */ /* 0x0a0fea0000041824 */
[----:B-1----:R-:W-:Y:S02]  /*c780*/  FMUL.FTZ R17, R22, c[0x0][0x2ec] ;  /* 0x0000bb0016117a20 */ /* 0x002fe40000410000 */
[----:B------:R1:W1:Y:S01]  /*c790*/  MUFU.TANH R168, R25 ;  /* 0x0000001900a87308 */ /* 0x0002620000002400 */
[----:B------:R-:W-:Y:S01]  /*c7a0*/  FMUL.FTZ R24, R24, c[0x0][0x2ec] ;  /* 0x0000bb0018187a20 */ /* 0x000fe20000410000 */
[C---:B------:R-:W-:Y:S04]  /*c7b0*/  HMMA.16816.F32.BF16 R40, R136.reuse, R8, R40 ;  /* 0x000000088828723c */ /* 0x040fe80000041828 */
[----:B--2---:R-:W-:Y:S02]  /*c7c0*/  FMUL.FTZ R18, R21, c[0x0][0x2ec] ;  /* 0x0000bb0015127a20 */ /* 0x004fe40000410000 */
[----:B------:R-:W-:Y:S02]  /*c7d0*/  FMUL.FTZ R16, R33, c[0x0][0x2ec] ;  /* 0x0000bb0021107a20 */ /* 0x000fe40000410000 */
[----:B------:R2:W2:Y:S01]  /*c7e0*/  MUFU.TANH R171, R26 ;  /* 0x0000001a00ab7308 */ /* 0x0004a20000002400 */
[-C--:B------:R-:W-:Y:S03]  /*c7f0*/  HMMA.16816.F32.BF16 R44, R136, R10.reuse, R44 ;  /* 0x0000000a882c723c */ /* 0x080fe6000004182c */
[----:B----4-:R-:W-:Y:S02]  /*c800*/  FMUL.FTZ R19, R20, c[0x0][0x2ec] ;  /* 0x0000bb0014137a20 */ /* 0x010fe40000410000 */
[----:B------:R-:W-:Y:S02]  /*c810*/  FMUL.FTZ R14, R34, c[0x0][0x2ec] ;  /* 0x0000bb00220e7a20 */ /* 0x000fe40000410000 */
[----:B------:R-:W-:Y:S01]  /*c820*/  FMUL.FTZ R27, R27, c[0x0][0x2ec] ;  /* 0x0000bb001b1b7a20 */ /* 0x000fe20000410000 */
[C---:B------:R-:W-:Y:S01]  /*c830*/  HMMA.16816.F32.BF16 R48, R152.reuse, R10, R48 ;  /* 0x0000000a9830723c */ /* 0x040fe20000041830 */
[----:B------:R-:W4:Y:S03]  /*c840*/  MUFU.TANH R13, R13 ;  /* 0x0000000d000d7308 */ /* 0x000f260000002400 */
[----:B------:R-:W-:Y:S02]  /*c850*/  FMUL.FTZ R28, R28, c[0x0][0x2ec] ;  /* 0x0000bb001c1c7a20 */ /* 0x000fe40000410000 */
[----:B-1----:R-:W-:Y:S02]  /*c860*/  FMUL.FTZ R25, R35, c[0x0][0x2ec] ;  /* 0x0000bb0023197a20 */ /* 0x002fe40000410000 */
[-C--:B---3--:R-:W-:Y:S03]  /*c870*/  HMMA.16816.F32.BF16 R52, R152, R4.reuse, R52 ;  /* 0x000000049834723c */ /* 0x088fe60000041834 */
[----:B------:R-:W1:Y:S01]  /*c880*/  MUFU.TANH R12, R12 ;  /* 0x0000000c000c7308 */ /* 0x000e620000002400 */
[----:B------:R-:W-:Y:S02]  /*c890*/  FMUL.FTZ R29, R29, c[0x0][0x2ec] ;  /* 0x0000bb001d1d7a20 */ /* 0x000fe40000410000 */
[----:B------:R-:W-:Y:S02]  /*c8a0*/  FMUL.FTZ R30, R30, c[0x0][0x2ec] ;  /* 0x0000bb001e1e7a20 */ /* 0x000fe40000410000 */
[C---:B------:R-:W-:Y:S04]  /*c8b0*/  HMMA.16816.F32.BF16 R56, R136.reuse, R4, R56 ;  /* 0x000000048838723c */ /* 0x040fe80000041838 */
[----:B--2---:R-:W-:Y:S01]  /*c8c0*/  FMUL.FTZ R26, R32, c[0x0][0x2ec] ;  /* 0x0000bb00201a7a20 */ /* 0x004fe20000410000 */
[----:B------:R-:W2:Y:S01]  /*c8d0*/  MUFU.TANH R19, R19 ;  /* 0x0000001300137308 */ /* 0x000ea20000002400 */
[----:B------:R-:W-:Y:S02]  /*c8e0*/  FMUL.FTZ R31, R31, c[0x0][0x2ec] ;  /* 0x0000bb001f1f7a20 */ /* 0x000fe40000410000 */
[-C--:B------:R-:W-:Y:S04]  /*c8f0*/  HMMA.16816.F32.BF16 R60, R136, R6.reuse, R60 ;  /* 0x00000006883c723c */ /* 0x080fe8000004183c */
[----:B------:R-:W-:Y:S02]  /*c900*/  FMUL.FTZ R36, R36, c[0x0][0x2ec] ;  /* 0x0000bb0024247a20 */ /* 0x000fe40000410000 */
[----:B------:R-:W-:Y:S01]  /*c910*/  FMUL.FTZ R37, R37, c[0x0][0x2ec] ;  /* 0x0000bb0025257a20 */ /* 0x000fe20000410000 */
[----:B------:R-:W3:Y:S01]  /*c920*/  MUFU.TANH R18, R18 ;  /* 0x0000001200127308 */ /* 0x000ee20000002400 */
[----:B------:R-:W-:Y:S04]  /*c930*/  HMMA.16816.F32.BF16 R64, R152, R6, R64 ;  /* 0x000000069840723c */ /* 0x000fe80000041840 */
[----:B------:R-:W-:Y:S02]  /*c940*/  FMUL.FTZ R38, R38, c[0x0][0x2ec] ;  /* 0x0000bb0026267a20 */ /* 0x000fe40000410000 */
[----:B------:R-:W-:Y:S02]  /*c950*/  FMUL.FTZ R39, R39, c[0x0][0x2ec] ;  /* 0x0000bb0027277a20 */ /* 0x000fe40000410000 */
[----:B------:R-:W-:Y:S01]  /*c960*/  FMUL.FTZ R40, R40, c[0x0][0x2ec] ;  /* 0x0000bb0028287a20 */ /* 0x000fe20000410000 */
[----:B------:R-:W1:Y:S03]  /*c970*/  MUFU.TANH R17, R17 ;  /* 0x0000001100117308 */ /* 0x000e660000002400 */
[----:B------:R-:W-:Y:S02]  /*c980*/  FMUL.FTZ R41, R41, c[0x0][0x2ec] ;  /* 0x0000bb0029297a20 */ /* 0x000fe40000410000 */
[----:B------:R-:W-:Y:S02]  /*c990*/  FMUL.FTZ R42, R42, c[0x0][0x2ec] ;  /* 0x0000bb002a2a7a20 */ /* 0x000fe40000410000 */
[----:B------:R-:W-:Y:S02]  /*c9a0*/  FMUL.FTZ R43, R43, c[0x0][0x2ec] ;  /* 0x0000bb002b2b7a20 */ /* 0x000fe40000410000 */
[----:B------:R-:W-:Y:S01]  /*c9b0*/  FMUL.FTZ R44, R44, c[0x0][0x2ec] ;  /* 0x0000bb002c2c7a20 */ /* 0x000fe20000410000 */
[----:B------:R-:W1:Y:S01]  /*c9c0*/  MUFU.TANH R15, R15 ;  /* 0x0000000f000f7308 */ /* 0x000e620000002400 */
[----:B------:R-:W-:Y:S02]  /*c9d0*/  FMUL.FTZ R45, R45, c[0x0][0x2ec] ;  /* 0x0000bb002d2d7a20 */ /* 0x000fe40000410000 */
        /* <DEDUP_REMOVED lines=25> */
[----:B------:R-:W-:Y:S05]  /*cb70*/  FMUL.FTZ R67, R67, c[0x0][0x2ec] ;  /* 0x0000bb0043437a20 */ /* 0x000fea0000410000 */
        /* <DEDUP_REMOVED lines=37> */
[----:B------:R1:W1:Y:S02]  /*cdd0*/  MUFU.TANH R179, R67 ;  /* 0x0000004300b37308 */ /* 0x0002640000002400 */
[----:B-1234-:R-:W-:-:S05]  /*cde0*/  @P0 BRA `(.L_x_671) ;  /* 0xffffef4000000947 */ /* 0x01efca000383ffff */
.L_x_670:
        /* <DEDUP_REMOVED lines=68> */
[----:B------:R-:W-:Y:S02]  /*d230*/  IADD3 R226, R226, -0x1, RZ ;  /* 0xffffffffe2e27810 */ /* 0x000fe40007ffe0ff */
[----:B------:R-:W-:Y:S05]  /*d240*/  FMNMX.FTZ R6, R167, R6, !PT ;  /* 0x00000006a7067209 */ /* 0x000fea0007810000 */
[----:B------:R-:W1:Y:S02]  /*d250*/  SHFL.BFLY PT, R9, R6, 0x2, 0x1f ;  /* 0x0c401f0006097f89 */ /* 0x000e6400000e0000 */
[----:B-1----:R-:W-:Y:S02]  /*d260*/  FMNMX.FTZ R6, R6, R9, !PT ;  /* 0x0000000906067209 */ /* 0x002fe40007810000 */
[----:B------:R-:W-:Y:S04]  /*d270*/  FMNMX.FTZ R8, R4, R8, !PT ;  /* 0x0000000804087209 */ /* 0x000fe80007810000 */
[----:B------:R-:W1:Y:S01]  /*d280*/  SHFL.BFLY PT, R4, R5, 0x2, 0x1f ;  /* 0x0c401f0005047f89 */ /* 0x000e6200000e0000 */
[----:B------:R-:W-:Y:S07]  /*d290*/  FMNMX.FTZ R7, R10, R7, !PT ;  /* 0x000000070a077209 */ /* 0x000fee0007810000 */
[----:B------:R-:W2:Y:S08]  /*d2a0*/  SHFL.BFLY PT, R136, R8, 0x1, 0x1f ;  /* 0x0c201f0008887f89 */ /* 0x000eb000000e0000 */
[----:B------:R-:W3:Y:S01]  /*d2b0*/  SHFL.BFLY PT, R135, R7, 0x1, 0x1f ;  /* 0x0c201f0007877f89 */ /* 0x000ee200000e0000 */
[----:B-1----:R-:W-:Y:S07]  /*d2c0*/  FMNMX.FTZ R4, R5, R4, !PT ;  /* 0x0000000405047209 */ /* 0x002fee0007810000 */
[----:B------:R-:W1:Y:S01]  /*d2d0*/  SHFL.BFLY PT, R134, R6, 0x1, 0x1f ;  /* 0x0c201f0006867f89 */ /* 0x000e6200000e0000 */
[----:B--2---:R-:W-:Y:S07]  /*d2e0*/  FMNMX.FTZ R136, R8, R136, !PT ;  /* 0x0000008808887209 */ /* 0x004fee0007810000 */
[----:B------:R-:W2:Y:S01]  /*d2f0*/  SHFL.BFLY PT, R133, R4, 0x1, 0x1f ;  /* 0x0c201f0004857f89 */ /* 0x000ea200000e0000 */
[C---:B------:R-:W-:Y:S01]  /*d300*/  FSETP.NEU.FTZ.AND P1, PT, R136.reuse, -INF , PT ;  /* 0xff8000008800780b */ /* 0x040fe20003f3d000 */
[C---:B------:R-:W-:Y:S02]  /*d310*/  FMUL.FTZ R250, R136.reuse, c[0x0][0x23c] ;  /* 0x00008f0088fa7a20 */ /* 0x040fe40000410000 */
[----:B------:R-:W-:Y:S01]  /*d320*/  FADD.FTZ R132, -R136, R132 ;  /* 0x0000008488847221 */ /* 0x000fe20000010100 */
[----:B---3--:R-:W-:Y:S02]  /*d330*/  FMNMX.FTZ R135, R7, R135, !PT ;  /* 0x0000008707877209 */ /* 0x008fe40007810000 */
[----:B------:R-:W-:Y:S01]  /*d340*/  FSEL R250, R250, RZ, P1 ;  /* 0x000000fffafa7208 */ /* 0x000fe20000800000 */
[----:B------:R-:W-:Y:S01]  /*d350*/  FMUL.FTZ R132, R132, c[0x0][0x23c] ;  /* 0x00008f0084847a20 */ /* 0x000fe20000410000 */
[C---:B------:R-:W-:Y:S01]  /*d360*/  FSETP.NEU.FTZ.AND P1, PT, R135.reuse, -INF , PT ;  /* 0xff8000008700780b */ /* 0x040fe20003f3d000 */
[----:B------:R-:W-:Y:S02]  /*d370*/  FMUL.FTZ R243, R135, c[0x0][0x23c] ;  /* 0x00008f0087f37a20 */ /* 0x000fe40000410000 */
[--C-:B------:R-:W-:Y:S02]  /*d380*/  FFMA.FTZ R155, R19, c[0x0][0x23c], -R250.reuse ;  /* 0x00008f00139b7a23 */ /* 0x100fe400000108fa */
[----:B------:R-:W3:Y:S01]  /*d390*/  MUFU.EX2 R132, R132 ;  /* 0x0000008400847308 */ /* 0x000ee20000000800 */
[----:B------:R-:W-:Y:S01]  /*d3a0*/  FSEL R243, R243, RZ, P1 ;  /* 0x000000fff3f37208 */ /* 0x000fe20000800000 */
[--C-:B------:R-:W-:Y:S01]  /*d3b0*/  FFMA.FTZ R154, R18, c[0x0][0x23c], -R250.reuse ;  /* 0x00008f00129a7a23 */ /* 0x100fe200000108fa */
[----:B-1----:R-:W-:Y:S01]  /*d3c0*/  FMNMX.FTZ R134, R6, R134, !PT ;  /* 0x0000008606867209 */ /* 0x002fe20007810000 */
[----:B------:R-:W-:Y:S02]  /*d3d0*/  FADD.FTZ R3, -R135, R3 ;  /* 0x0000000387037221 */ /* 0x000fe40000010100 */
[--C-:B------:R-:W-:Y:S01]  /*d3e0*/  FFMA.FTZ R159, R147, c[0x0][0x23c], -R250.reuse ;  /* 0x00008f00939f7a23 */ /* 0x100fe200000108fa */
[----:B------:R-:W-:Y:S01]  /*d3f0*/  FSETP.NEU.FTZ.AND P1, PT, R134, -INF , PT ;  /* 0xff8000008600780b */ /* 0x000fe20003f3d000 */
[----:B------:R-:W-:Y:S01]  /*d400*/  FMUL.FTZ R3, R3, c[0x0][0x23c] ;  /* 0x00008f0003037a20 */ /* 0x000fe20000410000 */
[----:B--2---:R-:W-:Y:S01]  /*d410*/  FMNMX.FTZ R133, R4, R133, !PT ;  /* 0x0000008504857209 */ /* 0x004fe20007810000 */
[----:B------:R-:W-:Y:S01]  /*d420*/  MUFU.EX2 R155, R155 ;  /* 0x0000009b009b7308 */ /* 0x000fe20000000800 */
[--C-:B------:R-:W-:Y:S02]  /*d430*/  FFMA.FTZ R158, R146, c[0x0][0x23c], -R250.reuse ;  /* 0x00008f00929e7a23 */ /* 0x100fe400000108fa */
[--C-:B------:R-:W-:Y:S02]  /*d440*/  FFMA.FTZ R152, R145, c[0x0][0x23c], -R243.reuse ;  /* 0x00008f0091987a23 */ /* 0x100fe400000108f3 */
[--C-:B------:R-:W-:Y:S02]  /*d450*/  FFMA.FTZ R151, R144, c[0x0][0x23c], -R243.reuse ;  /* 0x00008f0090977a23 */ /* 0x100fe400000108f3 */
[--C-:B------:R-:W-:Y:S02]  /*d460*/  FFMA.FTZ R157, R149, c[0x0][0x23c], -R250.reuse ;  /* 0x00008f00959d7a23 */ /* 0x100fe400000108fa */
[----:B------:R-:W-:Y:S01]  /*d470*/  FFMA.FTZ R156, R156, c[0x0][0x23c], -R250 ;  /* 0x00008f009c9c7a23 */ /* 0x000fe200000108fa */
[----:B------:R-:W1:Y:S01]  /*d480*/  MUFU.EX2 R3, R3 ;  /* 0x0000000300037308 */ /* 0x000e620000000800 */
[--C-:B------:R-:W-:Y:S02]  /*d490*/  FFMA.FTZ R150, R150, c[0x0][0x23c], -R243.reuse ;  /* 0x00008f0096967a23 */ /* 0x100fe400000108f3 */
[--C-:B------:R-:W-:Y:S02]  /*d4a0*/  FFMA.FTZ R149, R161, c[0x0][0x23c], -R243.reuse ;  /* 0x00008f00a1957a23 */ /* 0x100fe400000108f3 */
[C---:B---3--:R-:W-:Y:S02]  /*d4b0*/  FMUL.FTZ R32, R132.reuse, R100 ;  /* 0x0000006484207220 */ /* 0x048fe40000410000 */
[C---:B------:R-:W-:Y:S02]  /*d4c0*/  FMUL.FTZ R33, R132.reuse, R101 ;  /* 0x0000006584217220 */ /* 0x040fe40000410000 */
[C---:B------:R-:W-:Y:S01]  /*d4d0*/  FMUL.FTZ R48, R132.reuse, R84 ;  /* 0x0000005484307220 */ /* 0x040fe20000410000 */
[----:B------:R-:W-:Y:S01]  /*d4e0*/  MUFU.EX2 R159, R159 ;  /* 0x0000009f009f7308 */ /* 0x000fe20000000800 */
[C---:B------:R-:W-:Y:S02]  /*d4f0*/  FMUL.FTZ R49, R132.reuse, R85 ;  /* 0x0000005584317220 */ /* 0x040fe40000410000 */
[C---:B------:R-:W-:Y:S02]  /*d500*/  FMUL.FTZ R4, R132.reuse, R128 ;  /* 0x0000008084047220 */ /* 0x040fe40000410000 */
[----:B------:R-:W-:Y:S02]  /*d510*/  FMUL.FTZ R5, R132, R129 ;  /* 0x0000008184057220 */ /* 0x000fe40000410000 */
[----:B------:R-:W-:Y:S02]  /*d520*/  FADD.FTZ R2, -R134, R2 ;  /* 0x0000000286027221 */ /* 0x000fe40000010100 */
[----:B------:R-:W-:Y:S01]  /*d530*/  FADD.FTZ R0, -R133, R0 ;  /* 0x0000000085007221 */ /* 0x000fe20000010100 */
[----:B------:R-:W2:Y:S01]  /*d540*/  MUFU.EX2 R158, R158 ;  /* 0x0000009e009e7308 */ /* 0x000ea20000000800 */
[----:B------:R-:W-:Y:S02]  /*d550*/  FMUL.FTZ R2, R2, c[0x0][0x23c] ;  /* 0x00008f0002027a20 */ /* 0x000fe40000410000 */
[----:B------:R-:W-:Y:S02]  /*d560*/  FMUL.FTZ R0, R0, c[0x0][0x23c] ;  /* 0x00008f0000007a20 */ /* 0x000fe40000410000 */
[C---:B-1----:R-:W-:Y:S02]  /*d570*/  FMUL.FTZ R18, R3.reuse, R118 ;  /* 0x0000007603127220 */ /* 0x042fe40000410000 */
[C---:B------:R-:W-:Y:S02]  /*d580*/  FMUL.FTZ R19, R3.reuse, R119 ;  /* 0x0000007703137220 */ /* 0x040fe40000410000 */
[C---:B------:R-:W-:Y:S01]  /*d590*/  FMUL.FTZ R34, R3.reuse, R102 ;  /* 0x0000006603227220 */ /* 0x040fe20000410000 */
[----:B------:R-:W-:Y:S01]  /*d5a0*/  MUFU.EX2 R152, R152 ;  /* 0x0000009800987308 */ /* 0x000fe20000000800 */
[C---:B------:R-:W-:Y:S02]  /*d5b0*/  FMUL.FTZ R35, R3.reuse, R103 ;  /* 0x0000006703237220 */ /* 0x040fe40000410000 */
[----:B------:R-:W-:Y:S01]  /*d5c0*/  LDSM.16.MT88.4 R100, [R190+0x7800] ;  /* 0x00780000be64783b */ /* 0x000fe20000004200 */
[C---:B------:R-:W-:Y:S02]  /*d5d0*/  FMUL.FTZ R50, R3.reuse, R86 ;  /* 0x0000005603327220 */ /* 0x040fe40000410000 */
[C---:B------:R-:W-:Y:S02]  /*d5e0*/  FMUL.FTZ R51, R3.reuse, R87 ;  /* 0x0000005703337220 */ /* 0x040fe40000410000 */
[C---:B------:R-:W-:Y:S02]  /*d5f0*/  FMUL.FTZ R6, R3.reuse, R130 ;  /* 0x0000008203067220 */ /* 0x040fe40000410000 */
[----:B------:R-:W1:Y:S01]  /*d600*/  MUFU.EX2 R151, R151 ;  /* 0x0000009700977308 */ /* 0x000e620000000800 */
[----:B------:R-:W-:Y:S01]  /*d610*/  LDSM.16.MT88.4 R84, [R189+0x6800] ;  /* 0x00680000bd54783b */ /* 0x000fe20000004200 */
[----:B------:R-:W-:Y:S01]  /*d620*/  FMUL.FTZ R7, R3, R131 ;  /* 0x0000008303077220 */ /* 0x000fe20000410000 */
[----:B--2---:R-:W-:Y:S01]  /*d630*/  F2FP.BF16.PACK_AB R128, R158, R159 ;  /* 0x0000009f9e80723e */ /* 0x004fe200000010ff */
[--C-:B------:R-:W-:Y:S02]  /*d640*/  FFMA.FTZ R147, R15, c[0x0][0x23c], -R243.reuse ;  /* 0x00008f000f937a23 */ /* 0x100fe400000108f3 */
[--C-:B------:R-:W-:Y:S02]  /*d650*/  FFMA.FTZ R161, R14, c[0x0][0x23c], -R243.reuse ;  /* 0x00008f000ea17a23 */ /* 0x100fe400000108f3 */
[--C-:B------:R-:W-:Y:S02]  /*d660*/  FFMA.FTZ R153, R26, c[0x0][0x23c], -R250.reuse ;  /* 0x00008f001a997a23 */ /* 0x100fe400000108fa */
[----:B------:R-:W-:Y:S01]  /*d670*/  MUFU.EX2 R157, R157 ;  /* 0x0000009d009d7308 */ /* 0x000fe20000000800 */
[----:B------:R-:W-:Y:S02]  /*d680*/  FMUL.FTZ R176, R134, c[0x0][0x23c] ;  /* 0x00008f0086b07a20 */ /* 0x000fe40000410000 */
[----:B------:R-:W-:Y:S02]  /*d690*/  FMUL.FTZ R170, R133, c[0x0][0x23c] ;  /* 0x00008f0085aa7a20 */ /* 0x000fe40000410000 */
[--C-:B------:R-:W-:Y:S01]  /*d6a0*/  FFMA.FTZ R162, R25, c[0x0][0x23c], -R243.reuse ;  /* 0x00008f0019a27a23 */ /* 0x100fe200000108f3 */
[----:B------:R-:W-:Y:S01]  /*d6b0*/  FSEL R176, R176, RZ, P1 ;  /* 0x000000ffb0b07208 */ /* 0x000fe20000800000 */
[--C-:B------:R-:W-:Y:S01]  /*d6c0*/  FFMA.FTZ R180, R180, c[0x0][0x23c], -R250.reuse ;  /* 0x00008f00b4b47a23 */ /* 0x100fe200000108fa */
[----:B------:R-:W-:Y:S01]  /*d6d0*/  FSETP.NEU.FTZ.AND P1, PT, R133, -INF , PT ;  /* 0xff8000008500780b */ /* 0x000fe20003f3d000 */
[----:B------:R-:W-:Y:S01]  /*d6e0*/  FFMA.FTZ R234, R234, c[0x0][0x23c], -R250 ;  /* 0x00008f00eaea7a23 */ /* 0x000fe200000108fa */
[----:B------:R-:W2:Y:S01]  /*d6f0*/  MUFU.EX2 R156, R156 ;  /* 0x0000009c009c7308 */ /* 0x000ea20000000800 */
[----:B------:R-:W-:Y:S01]  /*d700*/  FFMA.FTZ R144, R160, c[0x0][0x23c], -R176 ;  /* 0x00008f00a0907a23 */ /* 0x000fe200000108b0 */
[----:B------:R-:W-:Y:S01]  /*d710*/  FSEL R170, R170, RZ, P1 ;  /* 0x000000ffaaaa7208 */ /* 0x000fe20000800000 */
[----:B------:R-:W-:Y:S01]  /*d720*/  FFMA.FTZ R160, R16, c[0x0][0x23c], -R250 ;  /* 0x00008f0010a07a23 */ /* 0x000fe200000108fa */
[----:B-1----:R-:W-:Y:S01]  /*d730*/  F2FP.BF16.PACK_AB R129, R151, R152 ;  /* 0x000000989781723e */ /* 0x002fe200000010ff */
[----:B------:R-:W-:Y:S02]  /*d740*/  FMUL.FTZ R16, R132, R116 ;  /* 0x0000007484107220 */ /* 0x000fe40000410000 */
[--C-:B------:R-:W-:Y:S02]  /*d750*/  FFMA.FTZ R145, R143, c[0x0][0x23c], -R176.reuse ;  /* 0x00008f008f917a23 */ /* 0x100fe400000108b0 */
[----:B------:R-:W-:Y:S01]  /*d760*/  FFMA.FTZ R143, R148, c[0x0][0x23c], -R176 ;  /* 0x00008f00948f7a23 */ /* 0x000fe200000108b0 */
[----:B------:R-:W-:Y:S01]  /*d770*/  MUFU.EX2 R150, R150 ;  /* 0x0000009600967308 */ /* 0x000fe20000000800 */
[--C-:B------:R-:W-:Y:S02]  /*d780*/  FFMA.FTZ R148, R17, c[0x0][0x23c], -R243.reuse ;  /* 0x00008f0011947a23 */ /* 0x100fe400000108f3 */
[----:B------:R-:W-:Y:S02]  /*d790*/  FMUL.FTZ R17, R132, R117 ;  /* 0x0000007584117220 */ /* 0x000fe40000410000 */
[----:B------:R-:W-:Y:S01]  /*d7a0*/  LDSM.16.MT88.4 R116, [R192+0x7800] ;  /* 0x00780000c074783b */ /* 0x000fe20000004200 */
[----:B------:R-:W-:Y:S02]  /*d7b0*/  FFMA.FTZ R139, R12, c[0x0][0x23c], -R170 ;  /* 0x00008f000c8b7a23 */ /* 0x000fe400000108aa */
[--C-:B------:R-:W-:Y:S02]  /*d7c0*/  FFMA.FTZ R168, R168, c[0x0][0x23c], -R176.reuse ;  /* 0x00008f00a8a87a23 */ /* 0x100fe400000108b0 */
[----:B------:R-:W1:Y:S01]  /*d7d0*/  MUFU.EX2 R149, R149 ;  /* 0x0000009500957308 */ /* 0x000e620000000800 */
[----:B------:R-:W-:Y:S02]  /*d7e0*/  FFMA.FTZ R146, R140, c[0x0][0x23c], -R176 ;  /* 0x00008f008c927a23 */ /* 0x000fe400000108b0 */
[--C-:B------:R-:W-:Y:S01]  /*d7f0*/  FFMA.FTZ R140, R13, c[0x0][0x23c], -R170.reuse ;  /* 0x00008f000d8c7a23 */ /* 0x100fe200000108aa */
[----:B--2---:R-:W-:Y:S01]  /*d800*/  F2FP.BF16.PACK_AB R130, R156, R157 ;  /* 0x0000009d9c82723e */ /* 0x004fe200000010ff */
[--C-:B------:R-:W-:Y:S02]  /*d810*/  FFMA.FTZ R142, R142, c[0x0][0x23c], -R170.reuse ;  /* 0x00008f008e8e7a23 */ /* 0x100fe400000108aa */
[--C-:B------:R-:W-:Y:S02]  /*d820*/  FFMA.FTZ R141, R141, c[0x0][0x23c], -R170.reuse ;  /* 0x00008f008d8d7a23 */ /* 0x100fe400000108aa */
[--C-:B------:R-:W-:Y:S01]  /*d830*/  FFMA.FTZ R171, R171, c[0x0][0x23c], -R170.reuse ;  /* 0x00008f00abab7a23 */ /* 0x100fe200000108aa */
[----:B------:R-:W2:Y:S01]  /*d840*/  MUFU.EX2 R2, R2 ;  /* 0x0000000200027308 */ /* 0x000ea20000000800 */
[----:B------:R-:W-:Y:S02]  /*d850*/  FFMA.FTZ R173, R173, c[0x0][0x23c], -R170 ;  /* 0x00008f00adad7a23 */ /* 0x000fe400000108aa */
[--C-:B------:R-:W-:Y:S02]  /*d860*/  FFMA.FTZ R174, R174, c[0x0][0x23c], -R176.reuse ;  /* 0x00008f00aeae7a23 */ /* 0x100fe400000108b0 */
[----:B------:R-:W-:Y:S02]  /*d870*/  FFMA.FTZ R175, R175, c[0x0][0x23c], -R176 ;  /* 0x00008f00afaf7a23 */ /* 0x000fe400000108b0 */
[--C-:B------:R-:W-:Y:S02]  /*d880*/  FFMA.FTZ R177, R177, c[0x0][0x23c], -R170.reuse ;  /* 0x00008f00b1b17a23 */ /* 0x100fe400000108aa */
[----:B------:R-:W-:Y:S01]  /*d890*/  FFMA.FTZ R178, R178, c[0x0][0x23c], -R170 ;  /* 0x00008f00b2b27a23 */ /* 0x000fe200000108aa */
[----:B------:R-:W3:Y:S01]  /*d8a0*/  MUFU.EX2 R0, R0 ;  /* 0x0000000000007308 */ /* 0x000ee20000000800 */
[--C-:B------:R-:W-:Y:S02]  /*d8b0*/  FFMA.FTZ R242, R242, c[0x0][0x23c], -R243.reuse ;  /* 0x00008f00f2f27a23 */ /* 0x100fe400000108f3 */
[--C-:B------:R-:W-:Y:S01]  /*d8c0*/  FFMA.FTZ R248, R248, c[0x0][0x23c], -R243.reuse ;  /* 0x00008f00f8f87a23 */ /* 0x100fe200000108f3 */
[----:B-1----:R-:W-:Y:S01]  /*d8d0*/  F2FP.BF16.PACK_AB R131, R149, R150 ;  /* 0x000000969583723e */ /* 0x002fe200000010ff */
[--C-:B------:R-:W-:Y:S02]  /*d8e0*/  FFMA.FTZ R249, R249, c[0x0][0x23c], -R250.reuse ;  /* 0x00008f00f9f97a23 */ /* 0x100fe400000108fa */
[----:B------:R-:W-:Y:S02]  /*d8f0*/  FFMA.FTZ R251, R251, c[0x0][0x23c], -R250 ;  /* 0x00008f00fbfb7a23 */ /* 0x000fe400000108fa */
[--C-:B------:R-:W-:Y:S01]  /*d900*/  FFMA.FTZ R252, R252, c[0x0][0x23c], -R243.reuse ;  /* 0x00008f00fcfc7a23 */ /* 0x100fe200000108f3 */
[----:B------:R-:W-:Y:S01]  /*d910*/  MUFU.EX2 R146, R146 ;  /* 0x0000009200927308 */ /* 0x000fe20000000800 */
[-C--:B------:R-:W-:Y:S05]  /*d920*/  HMMA.16816.F32.BF16 R4, R128, R20.reuse, R4 ;  /* 0x000000148004723c */ /* 0x080fea0000041804 */
[C---:B--2---:R-:W-:Y:S02]  /*d930*/  FMUL.FTZ R56, R2.reuse, R76 ;  /* 0x0000004c02387220 */ /* 0x044fe40000410000 */
[C---:B------:R-:W-:Y:S02]  /*d940*/  FMUL.FTZ R57, R2.reuse, R77 ;  /* 0x0000004d02397220 */ /* 0x040fe40000410000 */
[----:B------:R-:W1:Y:S03]  /*d950*/  MUFU.EX2 R145, R145 ;  /* 0x0000009100917308 */ /* 0x000e660000000800 */
[----:B------:R-:W-:Y:S02]  /*d960*/  FMUL.FTZ R44, R2, R88 ;  /* 0x00000058022c7220 */ /* 0x000fe40000410000 */
[C---:B---3--:R-:W-:Y:S02]  /*d970*/  FMUL.FTZ R58, R0.reuse, R78 ;  /* 0x0000004e003a7220 */ /* 0x048fe40000410000 */
[----:B------:R-:W-:Y:S02]  /*d980*/  FMUL.FTZ R59, R0, R79 ;  /* 0x0000004f003b7220 */ /* 0x000fe40000410000 */
[----:B------:R-:W-:Y:S01]  /*d990*/  LDSM.16.MT88.4 R76, [R192+0x6800] ;  /* 0x00680000c04c783b */ /* 0x000fe20000004200 */
[----:B------:R-:W-:Y:S01]  /*d9a0*/  MUFU.EX2 R142, R142 ;  /* 0x0000008e008e7308 */ /* 0x000fe20000000800 */
[C---:B------:R-:W-:Y:S01]  /*d9b0*/  FMUL.FTZ R8, R2.reuse, R124 ;  /* 0x0000007c02087220 */ /* 0x040fe20000410000 */
[----:B------:R-:W-:Y:S01]  /*d9c0*/  MOV R124, R165 ;  /* 0x000000a5007c7202 */ /* 0x000fe20000000f00 */
[----:B------:R-:W-:Y:S02]  /*d9d0*/  FMUL.FTZ R9, R2, R125 ;  /* 0x0000007d02097220 */ /* 0x000fe40000410000 */
[C---:B------:R-:W-:Y:S02]  /*d9e0*/  FMUL.FTZ R10, R0.reuse, R126 ;  /* 0x0000007e000a7220 */ /* 0x040fe40000410000 */
[----:B------:R-:W-:Y:S02]  /*d9f0*/  FMUL.FTZ R11, R0, R127 ;  /* 0x0000007f000b7220 */ /* 0x000fe40000410000 */
[C---:B------:R-:W-:Y:S01]  /*da00*/  FMUL.FTZ R12, R2.reuse, R120 ;  /* 0x00000078020c7220 */ /* 0x040fe20000410000 */
[----:B------:R-:W2:Y:S01]  /*da10*/  MUFU.EX2 R141, R141 ;  /* 0x0000008d008d7308 */ /* 0x000ea20000000800 */
[----:B------:R-:W-:Y:S02]  /*da20*/  FMUL.FTZ R13, R2, R121 ;  /* 0x00000079020d7220 */ /* 0x000fe40000410000 */
[C---:B------:R-:W-:Y:S01]  /*da30*/  FMUL.FTZ R14, R0.reuse, R122 ;  /* 0x0000007a000e7220 */ /* 0x040fe20000410000 */
[----:B-1----:R-:W-:Y:S01]  /*da40*/  F2FP.BF16.PACK_AB R64, R145, R146 ;  /* 0x000000929140723e */ /* 0x002fe200000010ff */
[----:B------:R-:W-:Y:S02]  /*da50*/  FMUL.FTZ R15, R0, R123 ;  /* 0x0000007b000f7220 */ /* 0x000fe40000410000 */
[----:B------:R-:W-:Y:S02]  /*da60*/  FMUL.FTZ R25, R2, R109 ;  /* 0x0000006d02197220 */ /* 0x000fe40000410000 */
[C---:B------:R-:W-:Y:S01]  /*da70*/  FMUL.FTZ R26, R0.reuse, R110 ;  /* 0x0000006e001a7220 */ /* 0x040fe20000410000 */
[----:B------:R-:W-:Y:S01]  /*da80*/  MUFU.EX2 R144, R144 ;  /* 0x0000009000907308 */ /* 0x000fe20000000800 */
[----:B------:R-:W-:Y:S02]  /*da90*/  FMUL.FTZ R27, R0, R111 ;  /* 0x0000006f001b7220 */ /* 0x000fe40000410000 */
[--C-:B------:R-:W-:Y:S02]  /*daa0*/  FFMA.FTZ R165, R24, c[0x0][0x23c], -R176.reuse ;  /* 0x00008f0018a57a23 */ /* 0x100fe400000108b0 */
[C---:B------:R-:W-:Y:S02]  /*dab0*/  FMUL.FTZ R24, R2.reuse, R108 ;  /* 0x0000006c02187220 */ /* 0x040fe40000410000 */
[C---:B------:R-:W-:Y:S02]  /*dac0*/  FMUL.FTZ R28, R2.reuse, R104 ;  /* 0x00000068021c7220 */ /* 0x040fe40000410000 */
[----:B------:R-:W-:Y:S01]  /*dad0*/  FMUL.FTZ R29, R2, R105 ;  /* 0x00000069021d7220 */ /* 0x000fe20000410000 */
[----:B------:R-:W1:Y:S01]  /*dae0*/  MUFU.EX2 R143, R143 ;  /* 0x0000008f008f7308 */ /* 0x000e620000000800 */
[C---:B------:R-:W-:Y:S02]  /*daf0*/  FMUL.FTZ R30, R0.reuse, R106 ;  /* 0x0000006a001e7220 */ /* 0x040fe40000410000 */
[----:B------:R-:W-:Y:S01]  /*db00*/  FMUL.FTZ R31, R0, R107 ;  /* 0x0000006b001f7220 */ /* 0x000fe20000410000 */
[----:B--2---:R-:W-:Y:S01]  /*db10*/  F2FP.BF16.PACK_AB R65, R141, R142 ;  /* 0x0000008e8d41723e */ /* 0x004fe200000010ff */
[C---:B------:R-:W-:Y:S02]  /*db20*/  FMUL.FTZ R40, R2.reuse, R92 ;  /* 0x0000005c02287220 */ /* 0x040fe40000410000 */
[----:B------:R-:W-:Y:S02]  /*db30*/  FMUL.FTZ R41, R2, R93 ;  /* 0x0000005d02297220 */ /* 0x000fe40000410000 */
[C---:B------:R-:W-:Y:S01]  /*db40*/  FMUL.FTZ R42, R0.reuse, R94 ;  /* 0x0000005e002a7220 */ /* 0x040fe20000410000 */
[----:B------:R-:W-:Y:S01]  /*db50*/  MUFU.EX2 R140, R140 ;  /* 0x0000008c008c7308 */ /* 0x000fe20000000800 */
[----:B------:R-:W-:Y:S02]  /*db60*/  FMUL.FTZ R43, R0, R95 ;  /* 0x0000005f002b7220 */ /* 0x000fe40000410000 */
        /* <DEDUP_REMOVED lines=9> */
[--C-:B------:R-:W-:Y:S02]  /*dc00*/  FFMA.FTZ R246, R246, c[0x0][0x23c], -R176.reuse ;  /* 0x00008f00f6f67a23 */ /* 0x100fe400000108b0 */
[----:B------:R-:W-:Y:S01]  /*dc10*/  FFMA.FTZ R247, R247, c[0x0][0x23c], -R176 ;  /* 0x00008f00f7f77a23 */ /* 0x000fe200000108b0 */
[----:B------:R-:W-:Y:S01]  /*dc20*/  MUFU.EX2 R154, R154 ;  /* 0x0000009a009a7308 */ /* 0x000fe20000000800 */
[--C-:B------:R-:W-:Y:S02]  /*dc30*/  FFMA.FTZ R244, R244, c[0x0][0x23c], -R170.reuse ;  /* 0x00008f00f4f47a23 */ /* 0x100fe400000108aa */
[----:B------:R-:W-:Y:S02]  /*dc40*/  FFMA.FTZ R241, R241, c[0x0][0x23c], -R170 ;  /* 0x00008f00f1f17a23 */ /* 0x000fe400000108aa */
[--C-:B------:R-:W-:Y:S02]  /*dc50*/  FFMA.FTZ R239, R239, c[0x0][0x23c], -R176.reuse ;  /* 0x00008f00efef7a23 */ /* 0x100fe400000108b0 */
[----:B------:R-:W-:Y:S02]  /*dc60*/  FFMA.FTZ R240, R240, c[0x0][0x23c], -R176 ;  /* 0x00008f00f0f07a23 */ /* 0x000fe400000108b0 */
[--C-:B------:R-:W-:Y:S01]  /*dc70*/  FFMA.FTZ R238, R238, c[0x0][0x23c], -R170.reuse ;  /* 0x00008f00eeee7a23 */ /* 0x100fe200000108aa */
[----:B------:R-:W-:Y:S01]  /*dc80*/  MUFU.EX2 R148, R148 ;  /* 0x0000009400947308 */ /* 0x000fe20000000800 */
[----:B------:R-:W-:Y:S02]  /*dc90*/  FFMA.FTZ R236, R236, c[0x0][0x23c], -R170 ;  /* 0x00008f00ecec7a23 */ /* 0x000fe400000108aa */
[--C-:B------:R-:W-:Y:S01]  /*dca0*/  FFMA.FTZ R231, R231, c[0x0][0x23c], -R250.reuse ;  /* 0x00008f00e7e77a23 */ /* 0x100fe200000108fa */
[----:B--2---:R-:W-:Y:S01]  /*dcb0*/  F2FP.BF16.PACK_AB R67, R139, R140 ;  /* 0x0000008c8b43723e */ /* 0x004fe200000010ff */
[--C-:B------:R-:W-:Y:S02]  /*dcc0*/  FFMA.FTZ R235, R235, c[0x0][0x23c], -R250.reuse ;  /* 0x00008f00ebeb7a23 */ /* 0x100fe400000108fa */
[--C-:B------:R-:W-:Y:S02]  /*dcd0*/  FFMA.FTZ R183, R183, c[0x0][0x23c], -R243.reuse ;  /* 0x00008f00b7b77a23 */ /* 0x100fe400000108f3 */
[--C-:B------:R-:W-:Y:S01]  /*dce0*/  FFMA.FTZ R182, R182, c[0x0][0x23c], -R243.reuse ;  /* 0x00008f00b6b67a23 */ /* 0x100fe200000108f3 */
[----:B------:R-:W-:Y:S01]  /*dcf0*/  MUFU.EX2 R147, R147 ;  /* 0x0000009300937308 */ /* 0x000fe20000000800 */
[C---:B------:R-:W-:Y:S04]  /*dd00*/  HMMA.16816.F32.BF16 R8, R64.reuse, R20, R8 ;  /* 0x000000144008723c */ /* 0x040fe80000041808 */
[--C-:B------:R-:W-:Y:S02]  /*dd10*/  FFMA.FTZ R245, R245, c[0x0][0x23c], -R250.reuse ;  /* 0x00008f00f5f57a23 */ /* 0x100fe400000108fa */
[----:B------:R-:W-:Y:S02]  /*dd20*/  FFMA.FTZ R250, R237, c[0x0][0x23c], -R250 ;  /* 0x00008f00edfa7a23 */ /* 0x000fe400000108fa */
        /* <DEDUP_REMOVED lines=13> */
[----:B------:R-:W-:Y:S01]  /*de00*/  FFMA.FTZ R164, R164, c[0x0][0x23c], -R170 ;  /* 0x00008f00a4a47a23 */ /* 0x000fe200000108aa */
[-C--:B------:R-:W-:Y:S03]  /*de10*/  HMMA.16816.F32.BF16 R20, R128, R36.reuse, R20 ;  /* 0x000000248014723c */ /* 0x080fe60000041814 */
[--C-:B------:R-:W-:Y:S01]  /*de20*/  FFMA.FTZ R163, R163, c[0x0][0x23c], -R176.reuse ;  /* 0x00008f00a3a37a23 */ /* 0x100fe200000108b0 */
[----:B------:R-:W-:Y:S01]  /*de30*/  MUFU.EX2 R162, R162 ;  /* 0x000000a200a27308 */ /* 0x000fe20000000800 */
[----:B------:R-:W-:Y:S02]  /*de40*/  FFMA.FTZ R176, R167, c[0x0][0x23c], -R176 ;  /* 0x00008f00a7b07a23 */ /* 0x000fe400000108b0 */
[--C-:B------:R-:W-:Y:S01]  /*de50*/  FFMA.FTZ R138, R138, c[0x0][0x23c], -R170.reuse ;  /* 0x00008f008a8a7a23 */ /* 0x100fe200000108aa */
[C---:B------:R-:W-:Y:S04]  /*de60*/  HMMA.16816.F32.BF16 R24, R64.reuse, R36, R24 ;  /* 0x000000244018723c */ /* 0x040fe80000041818 */
[----:B------:R-:W-:Y:S02]  /*de70*/  FFMA.FTZ R170, R137, c[0x0][0x23c], -R170 ;  /* 0x00008f0089aa7a23 */ /* 0x000fe400000108aa */
[----:B------:R-:W-:Y:S01]  /*de80*/  MUFU.EX2 R165, R165 ;  /* 0x000000a500a57308 */ /* 0x000fe20000000800 */
[C---:B------:R-:W-:Y:S01]  /*de90*/  FMUL.FTZ R36, R132.reuse, R96 ;  /* 0x0000006084247220 */ /* 0x040fe20000410000 */
[-C--:B------:R-:W-:Y:S04]  /*dea0*/  HMMA.16816.F32.BF16 R28, R64, R38.reuse, R28 ;  /* 0x00000026401c723c */ /* 0x080fe8000004181c */
[C---:B------:R-:W-:Y:S02]  /*deb0*/  FMUL.FTZ R37, R132.reuse, R97 ;  /* 0x0000006184257220 */ /* 0x040fe40000410000 */
[----:B------:R-:W-:Y:S02]  /*dec0*/  FFMA.FTZ R159, R132, R230, R159 ;  /* 0x000000e6849f7223 */ /* 0x000fe4000001009f */
[C---:B------:R-:W-:Y:S01]  /*ded0*/  HMMA.16816.F32.BF16 R32, R128.reuse, R38, R32 ;  /* 0x000000268020723c */ /* 0x040fe20000041820 */
[----:B------:R-:W1:Y:S03]  /*dee0*/  MUFU.EX2 R168, R168 ;  /* 0x000000a800a87308 */ /* 0x000e660000000800 */
[C---:B------:R-:W-:Y:S02]  /*def0*/  FFMA.FTZ R152, R3.reuse, R229, R152 ;  /* 0x000000e503987223 */ /* 0x040fe40000010098 */
[----:B------:R-:W-:Y:S01]  /*df00*/  FFMA.FTZ R146, R2, R228, R146 ;  /* 0x000000e402927223 */ /* 0x000fe20000010092 */
[----:B------:R-:W-:Y:S01]  /*df10*/  MOV R2, R134 ;  /* 0x0000008600027202 */ /* 0x000fe20000000f00 */
[C---:B------:R-:W-:Y:S03]  /*df20*/  FMUL.FTZ R38, R3.reuse, R98 ;  /* 0x0000006203267220 */ /* 0x040fe60000410000 */
[----:B------:R-:W-:Y:S01]  /*df30*/  MUFU.EX2 R171, R171 ;  /* 0x000000ab00ab7308 */ /* 0x000fe20000000800 */
[----:B------:R-:W-:Y:S02]  /*df40*/  FMUL.FTZ R39, R3, R99 ;  /* 0x0000006303277220 */ /* 0x000fe40000410000 */
[----:B------:R-:W2:Y:S01]  /*df50*/  LDSM.16.MT88.4 R96, [R188+0x6000] ;  /* 0x00600000bc60783b */ /* 0x000ea20000004200 */
[----:B------:R-:W-:Y:S01]  /*df60*/  FFMA.FTZ R142, R0, R227, R142 ;  /* 0x000000e3008e7223 */ /* 0x000fe2000001008e */
[----:B------:R-:W-:Y:S01]  /*df70*/  MOV R0, R133 ;  /* 0x0000008500007202 */ /* 0x000fe20000000f00 */
[----:B------:R-:W-:Y:S02]  /*df80*/  FADD.FTZ R159, R158, R159 ;  /* 0x0000009f9e9f7221 */ /* 0x000fe40000010000 */
[-C--:B------:R-:W-:Y:S02]  /*df90*/  HMMA.16816.F32.BF16 R36, R128, R52.reuse, R36 ;  /* 0x000000348024723c */ /* 0x080fe40000041824 */
[----:B------:R-:W3:Y:S01]  /*dfa0*/  MUFU.EX2 R173, R173 ;  /* 0x000000ad00ad7308 */ /* 0x000ee20000000800 */
[----:B------:R-:W-:Y:S02]  /*dfb0*/  FADD.FTZ R152, R151, R152 ;  /* 0x0000009897987221 */ /* 0x000fe40000010000 */
        /* <DEDUP_REMOVED lines=58> */
[--C-:B------:R-:W-:Y:S02]  /*e360*/  FFMA.FTZ R76, R124, c[0x0][0x23c], -R243.reuse ;  /* 0x00008f007c4c7a23 */ /* 0x100fe400000108f3 */
[----:B------:R-:W-:Y:S02]  /*e370*/  FFMA.FTZ R243, R179, c[0x0][0x23c], -R243 ;  /* 0x00008f00b3f37a23 */ /* 0x000fe400000108f3 */
[C---:B------:R-:W-:Y:S03]  /*e380*/  HMMA.16816.F32.BF16 R16, R68.reuse, R78, R16 ;  /* 0x0000004e4410723c */ /* 0x040fe60000041810 */
[----:B------:R1:W2:Y:S01]  /*e390*/  MUFU.EX2 R88, R76 ;  /* 0x0000004c00587308 */ /* 0x0002a20000000800 */
        /* <DEDUP_REMOVED lines=9> */
[----:B------:R-:W3:Y:S01]  /*e430*/  MUFU.EX2 R246, R246 ;  /* 0x000000f600f67308 */ /* 0x000ee20000000800 */
[-C--:B------:R-:W-:Y:S01]  /*e440*/  HMMA.16816.F32.BF16 R28, R72, R82.reuse, R28 ;  /* 0x00000052481c723c */ /* 0x080fe2000004181c */
[----:B-1----:R-:W1:Y:S03]  /*e450*/  LDSM.16.MT88.4 R76, [R188+0x6800] ;  /* 0x00680000bc4c783b */ /* 0x002e660000004200 */
[----:B--2---:R-:W-:Y:S01]  /*e460*/  MOV R237, R88 ;  /* 0x0000005800ed7202 */ /* 0x004fe20000000f00 */
[----:B------:R-:W-:Y:S02]  /*e470*/  FADD.FTZ R142, R178, R142 ;  /* 0x0000008eb28e7221 */ /* 0x000fe40000010000 */
[----:B------:R-:W-:Y:S01]  /*e480*/  FADD.FTZ R159, R180, R159 ;  /* 0x0000009fb49f7221 */ /* 0x000fe20000010000 */
[C---:B------:R-:W-:Y:S01]  /*e490*/  HMMA.16816.F32.BF16 R32, R68.reuse, R82, R32 ;  /* 0x000000524420723c */ /* 0x040fe20000041820 */
[----:B------:R-:W2:Y:S01]  /*e4a0*/  MUFU.EX2 R247, R247 ;  /* 0x000000f700f77308 */ /* 0x000ea20000000800 */
[----:B------:R-:W4:Y:S02]  /*e4b0*/  LDSM.16.MT88.4 R80, [R192+0x7000] ;  /* 0x00700000c050783b */ /* 0x000f240000004200 */
[----:B------:R-:W-:Y:S02]  /*e4c0*/  FADD.FTZ R152, R242, R152 ;  /* 0x00000098f2987221 */ /* 0x000fe40000010000 */
[----:B------:R-:W-:Y:S02]  /*e4d0*/  FADD.FTZ R159, R234, R159 ;  /* 0x0000009fea9f7221 */ /* 0x000fe40000010000 */
[-C--:B------:R-:W-:Y:S03]  /*e4e0*/  HMMA.16816.F32.BF16 R36, R68, R84.reuse, R36 ;  /* 0x000000544424723c */ /* 0x080fe60000041824 */
[----:B------:R-:W5:Y:S01]  /*e4f0*/  MUFU.EX2 R244, R244 ;  /* 0x000000f400f47308 */ /* 0x000f620000000800 */
[----:B------:R-:W-:Y:S02]  /*e500*/  FADD.FTZ R152, R248, R152 ;  /* 0x00000098f8987221 */ /* 0x000fe40000010000 */
[----:B------:R-:W-:Y:S02]  /*e510*/  FADD.FTZ R159, R249, R159 ;  /* 0x0000009ff99f7221 */ /* 0x000fe40000010000 */
[C---:B------:R-:W-:Y:S04]  /*e520*/  HMMA.16816.F32.BF16 R40, R72.reuse, R84, R40 ;  /* 0x000000544828723c */ /* 0x040fe80000041828 */
[----:B---3--:R-:W-:Y:S01]  /*e530*/  FADD.FTZ R146, R246, R146 ;  /* 0x00000092f6927221 */ /* 0x008fe20000010000 */
[----:B------:R-:W3:Y:S01]  /*e540*/  MUFU.EX2 R241, R241 ;  /* 0x000000f100f17308 */ /* 0x000ee20000000800 */
[----:B------:R-:W-:Y:S02]  /*e550*/  FADD.FTZ R152, R252, R152 ;  /* 0x00000098fc987221 */ /* 0x000fe40000010000 */
[-C--:B------:R-:W-:Y:S04]  /*e560*/  HMMA.16816.F32.BF16 R44, R72, R86.reuse, R44 ;  /* 0x00000056482c723c */ /* 0x080fe8000004182c */
[----:B--2---:R-:W-:Y:S02]  /*e570*/  FADD.FTZ R146, R247, R146 ;  /* 0x00000092f7927221 */ /* 0x004fe40000010000 */
[----:B------:R-:W-:Y:S01]  /*e580*/  FADD.FTZ R159, R251, R159 ;  /* 0x0000009ffb9f7221 */ /* 0x000fe20000010000 */
[----:B------:R-:W2:Y:S01]  /*e590*/  MUFU.EX2 R239, R239 ;  /* 0x000000ef00ef7308 */ /* 0x000ea20000000800 */
[C---:B------:R-:W-:Y:S01]  /*e5a0*/  HMMA.16816.F32.BF16 R48, R68.reuse, R86, R48 ;  /* 0x000000564430723c */ /* 0x040fe20000041830 */
[----:B------:R-:W4:Y:S03]  /*e5b0*/  LDSM.16.MT88.4 R84, [R190+0x7000] ;  /* 0x00700000be54783b */ /* 0x000f260000004200 */
[----:B-----5:R-:W-:Y:S02]  /*e5c0*/  FADD.FTZ R142, R244, R142 ;  /* 0x0000008ef48e7221 */ /* 0x020fe40000010000 */
[----:B------:R-:W-:Y:S02]  /*e5d0*/  FADD.FTZ R152, R237, R152 ;  /* 0x00000098ed987221 */ /* 0x000fe40000010000 */
[-C--:B-1----:R-:W-:Y:S01]  /*e5e0*/  HMMA.16816.F32.BF16 R52, R68, R76.reuse, R52 ;  /* 0x0000004c4434723c */ /* 0x082fe20000041834 */
[----:B------:R-:W1:Y:S03]  /*e5f0*/  MUFU.EX2 R240, R240 ;  /* 0x000000f000f07308 */ /* 0x000e660000000800 */
[----:B---3--:R-:W-:Y:S04]  /*e600*/  FADD.FTZ R142, R241, R142 ;  /* 0x0000008ef18e7221 */ /* 0x008fe80000010000 */
[C---:B------:R-:W-:Y:S03]  /*e610*/  HMMA.16816.F32.BF16 R56, R72.reuse, R76, R56 ;  /* 0x0000004c4838723c */ /* 0x040fe60000041838 */
[----:B------:R-:W3:Y:S01]  /*e620*/  MUFU.EX2 R238, R238 ;  /* 0x000000ee00ee7308 */ /* 0x000ee20000000800 */
[----:B--2---:R-:W-:Y:S04]  /*e630*/  FADD.FTZ R146, R239, R146 ;  /* 0x00000092ef927221 */ /* 0x004fe80000010000 */
[-C--:B------:R-:W-:Y:S05]  /*e640*/  HMMA.16816.F32.BF16 R60, R72, R78.reuse, R60 ;  /* 0x0000004e483c723c */ /* 0x080fea000004183c */
[----:B------:R-:W2:Y:S02]  /*e650*/  MUFU.EX2 R236, R236 ;  /* 0x000000ec00ec7308 */ /* 0x000ea40000000800 */
[----:B------:R-:W-:Y:S01]  /*e660*/  F2FP.BF16.PACK_AB R72, R247, R246 ;  /* 0x000000f6f748723e */ /* 0x000fe200000010ff */
[----:B------:R-:W-:Y:S01]  /*e670*/  HMMA.16816.F32.BF16 R64, R68, R78, R64 ;  /* 0x0000004e4440723c */ /* 0x000fe20000041840 */
[----:B------:R-:W5:Y:S03]  /*e680*/  LDSM.16.MT88.4 R76, [R189+0x7000] ;  /* 0x00700000bd4c783b */ /* 0x000f660000004200 */
[----:B------:R-:W-:Y:S01]  /*e690*/  F2FP.BF16.PACK_AB R73, R241, R244 ;  /* 0x000000f4f149723e */ /* 0x000fe200000010ff */
[C---:B-1----:R-:W-:Y:S01]  /*e6a0*/  FADD.FTZ R146, R240.reuse, R146 ;  /* 0x00000092f0927221 */ /* 0x042fe20000010000 */
[----:B------:R-:W-:Y:S01]  /*e6b0*/  F2FP.BF16.PACK_AB R74, R240, R239 ;  /* 0x000000eff04a723e */ /* 0x000fe200000010ff */
[----:B------:R-:W1:Y:S01]  /*e6c0*/  MUFU.EX2 R231, R231 ;  /* 0x000000e700e77308 */ /* 0x000e620000000800 */
[----:B------:R-:W-:Y:S04]  /*e6d0*/  F2FP.BF16.PACK_AB R68, R234, R180 ;  /* 0x000000b4ea44723e */ /* 0x000fe800000010ff */
[----:B------:R-:W-:Y:S01]  /*e6e0*/  F2FP.BF16.PACK_AB R69, R248, R242 ;  /* 0x000000f2f845723e */ /* 0x000fe200000010ff */
[----:B---3--:R-:W-:Y:S01]  /*e6f0*/  FADD.FTZ R142, R238, R142 ;  /* 0x0000008eee8e7221 */ /* 0x008fe20000010000 */
[----:B------:R-:W-:Y:S02]  /*e700*/  F2FP.BF16.PACK_AB R70, R251, R249 ;  /* 0x000000f9fb46723e */ /* 0x000fe400000010ff */
[----:B------:R-:W-:Y:S01]  /*e710*/  F2FP.BF16.PACK_AB R71, R88, R252 ;  /* 0x000000fc5847723e */ /* 0x000fe200000010ff */
[----:B------:R-:W3:Y:S01]  /*e720*/  MUFU.EX2 R235, R235 ;  /* 0x000000eb00eb7308 */ /* 0x000ee20000000800 */
[C---:B--2---:R-:W-:Y:S01]  /*e730*/  F2FP.BF16.PACK_AB R75, R236.reuse, R238 ;  /* 0x000000eeec4b723e */ /* 0x044fe200000010ff */
[----:B------:R-:W-:Y:S04]  /*e740*/  FADD.FTZ R142, R236, R142 ;  /* 0x0000008eec8e7221 */ /* 0x000fe80000010000 */
[-C--:B----4-:R-:W-:Y:S04]  /*e750*/  HMMA.16816.F32.BF16 R4, R68, R80.reuse, R4 ;  /* 0x000000504404723c */ /* 0x090fe80000041804 */
[----:B------:R-:W2:Y:S04]  /*e760*/  MUFU.EX2 R183, R183 ;  /* 0x000000b700b77308 */ /* 0x000ea80000000800 */
[C---:B------:R-:W-:Y:S04]  /*e770*/  HMMA.16816.F32.BF16 R8, R72.reuse, R80, R8 ;  /* 0x000000504808723c */ /* 0x040fe80000041808 */
[----:B-1----:R-:W-:Y:S02]  /*e780*/  FADD.FTZ R159, R231, R159 ;  /* 0x0000009fe79f7221 */ /* 0x002fe40000010000 */
[----:B------:R-:W1:Y:S02]  /*e790*/  MUFU.EX2 R182, R182 ;  /* 0x000000b600b67308 */ /* 0x000e640000000800 */
[-C--:B------:R-:W-:Y:S04]  /*e7a0*/  HMMA.16816.F32.BF16 R12, R72, R82.reuse, R12 ;  /* 0x00000052480c723c */ /* 0x080fe8000004180c */
[----:B---3--:R-:W-:Y:S04]  /*e7b0*/  FADD.FTZ R159, R235, R159 ;  /* 0x0000009feb9f7221 */ /* 0x008fe80000010000 */
[C---:B------:R-:W-:Y:S01]  /*e7c0*/  HMMA.16816.F32.BF16 R16, R68.reuse, R82, R16 ;  /* 0x000000524410723c */ /* 0x040fe20000041810 */
[----:B------:R-:W3:Y:S01]  /*e7d0*/  LDSM.16.MT88.4 R80, [R188+0x7000] ;  /* 0x00700000bc50783b */ /* 0x000ee20000004200 */
[----:B------:R-:W4:Y:S02]  /*e7e0*/  MUFU.EX2 R245, R245 ;  /* 0x000000f500f57308 */ /* 0x000f240000000800 */
[----:B--2---:R-:W-:Y:S04]  /*e7f0*/  FADD.FTZ R152, R183, R152 ;  /* 0x00000098b7987221 */ /* 0x004fe80000010000 */
[-C--:B------:R-:W-:Y:S04]  /*e800*/  HMMA.16816.F32.BF16 R20, R68, R84.reuse, R20 ;  /* 0x000000544414723c */ /* 0x080fe80000041814 */
[----:B------:R-:W2:Y:S01]  /*e810*/  MUFU.EX2 R250, R250 ;  /* 0x000000fa00fa7308 */ /* 0x000ea20000000800 */
[----:B-1----:R-:W-:Y:S03]  /*e820*/  FADD.FTZ R152, R182, R152 ;  /* 0x00000098b6987221 */ /* 0x002fe60000010000 */
[C---:B------:R-:W-:Y:S06]  /*e830*/  HMMA.16816.F32.BF16 R24, R72.reuse, R84, R24 ;  /* 0x000000544818723c */ /* 0x040fec0000041818 */
[----:B------:R-:W1:Y:S02]  /*e840*/  MUFU.EX2 R181, R181 ;  /* 0x000000b500b57308 */ /* 0x000e640000000800 */
[-C--:B------:R-:W-:Y:S04]  /*e850*/  HMMA.16816.F32.BF16 R28, R72, R86.reuse, R28 ;  /* 0x00000056481c723c */ /* 0x080fe8000004181c */
[----:B----4-:R-:W-:Y:S04]  /*e860*/  FADD.FTZ R159, R245, R159 ;  /* 0x0000009ff59f7221 */ /* 0x010fe80000010000 */
[C---:B------:R-:W-:Y:S01]  /*e870*/  HMMA.16816.F32.BF16 R32, R68.reuse, R86, R32 ;  /* 0x000000564420723c */ /* 0x040fe20000041820 */
[----:B------:R-:W4:Y:S01]  /*e880*/  LDSM.16.MT88.4 R84, [R189+0x7800] ;  /* 0x00780000bd54783b */ /* 0x000f220000004200 */
[----:B------:R-:W3:Y:S02]  /*e890*/  MUFU.EX2 R243, R243 ;  /* 0x000000f300f37308 */ /* 0x000ee40000000800 */
[----:B--2---:R-:W-:Y:S04]  /*e8a0*/  FADD.FTZ R230, R250, R159 ;  /* 0x0000009ffae67221 */ /* 0x004fe80000010000 */
[-C--:B-----5:R-:W-:Y:S04]  /*e8b0*/  HMMA.16816.F32.BF16 R36, R68, R76.reuse, R36 ;  /* 0x0000004c4424723c */ /* 0x0a0fe80000041824 */
[----:B------:R-:W2:Y:S01]  /*e8c0*/  MUFU.EX2 R172, R172 ;  /* 0x000000ac00ac7308 */ /* 0x000ea20000000800 */
[----:B-1----:R-:W-:Y:S03]  /*e8d0*/  FADD.FTZ R152, R181, R152 ;  /* 0x00000098b5987221 */ /* 0x002fe60000010000 */
[C---:B------:R-:W-:Y:S06]  /*e8e0*/  HMMA.16816.F32.BF16 R40, R72.reuse, R76, R40 ;  /* 0x0000004c4828723c */ /* 0x040fec0000041828 */
[----:B------:R-:W1:Y:S02]  /*e8f0*/  MUFU.EX2 R169, R169 ;  /* 0x000000a900a97308 */ /* 0x000e640000000800 */
[-C--:B------:R-:W-:Y:S04]  /*e900*/  HMMA.16816.F32.BF16 R44, R72, R78.reuse, R44 ;  /* 0x0000004e482c723c */ /* 0x080fe8000004182c */
[----:B---3--:R-:W-:Y:S04]  /*e910*/  FADD.FTZ R229, R243, R152 ;  /* 0x00000098f3e57221 */ /* 0x008fe80000010000 */
[C---:B------:R-:W-:Y:S01]  /*e920*/  HMMA.16816.F32.BF16 R48, R68.reuse, R78, R48 ;  /* 0x0000004e4430723c */ /* 0x040fe20000041830 */
[----:B------:R-:W3:Y:S03]  /*e930*/  MUFU.EX2 R166, R166 ;  /* 0x000000a600a67308 */ /* 0x000ee60000000800 */
[----:B--2---:R-:W-:Y:S04]  /*e940*/  FADD.FTZ R146, R172, R146 ;  /* 0x00000092ac927221 */ /* 0x004fe80000010000 */
[-C--:B------:R-:W-:Y:S03]  /*e950*/  HMMA.16816.F32.BF16 R52, R68, R80.reuse, R52 ;  /* 0x000000504434723c */ /* 0x080fe60000041834 */
[----:B------:R-:W2:Y:S01]  /*e960*/  MUFU.EX2 R164, R164 ;  /* 0x000000a400a47308 */ /* 0x000ea20000000800 */
[C---:B-1----:R-:W-:Y:S04]  /*e970*/  FADD.FTZ R146, R169.reuse, R146 ;  /* 0x00000092a9927221 */ /* 0x042fe80000010000 */
[C---:B------:R-:W-:Y:S05]  /*e980*/  HMMA.16816.F32.BF16 R56, R72.reuse, R80, R56 ;  /* 0x000000504838723c */ /* 0x040fea0000041838 */
[----:B------:R-:W1:Y:S03]  /*e990*/  MUFU.EX2 R163, R163 ;  /* 0x000000a300a37308 */ /* 0x000e660000000800 */
[-C--:B------:R-:W-:Y:S04]  /*e9a0*/  HMMA.16816.F32.BF16 R60, R72, R82.reuse, R60 ;  /* 0x00000052483c723c */ /* 0x080fe8000004183c */
[----:B---3--:R-:W-:Y:S03]  /*e9b0*/  FADD.FTZ R142, R166, R142 ;  /* 0x0000008ea68e7221 */ /* 0x008fe60000010000 */
[----:B------:R-:W3:Y:S01]  /*e9c0*/  MUFU.EX2 R176, R176 ;  /* 0x000000b000b07308 */ /* 0x000ee20000000800 */
[----:B------:R-:W-:Y:S04]  /*e9d0*/  HMMA.16816.F32.BF16 R64, R68, R82, R64 ;  /* 0x000000524440723c */ /* 0x000fe80000041840 */
[----:B------:R-:W-:Y:S01]  /*e9e0*/  F2FP.BF16.PACK_AB R72, R169, R172 ;  /* 0x000000aca948723e */ /* 0x000fe200000010ff */
[C---:B--2---:R-:W-:Y:S01]  /*e9f0*/  FADD.FTZ R142, R164.reuse, R142 ;  /* 0x0000008ea48e7221 */ /* 0x044fe20000010000 */
[----:B------:R-:W-:Y:S02]  /*ea00*/  F2FP.BF16.PACK_AB R73, R164, R166 ;  /* 0x000000a6a449723e */ /* 0x000fe400000010ff */
[----:B------:R-:W-:Y:S01]  /*ea10*/  F2FP.BF16.PACK_AB R68, R235, R231 ;  /* 0x000000e7eb44723e */ /* 0x000fe200000010ff */
[----:B------:R-:W2:Y:S03]  /*ea20*/  MUFU.EX2 R138, R138 ;  /* 0x0000008a008a7308 */ /* 0x000ea60000000800 */
[----:B------:R-:W-:Y:S01]  /*ea30*/  F2FP.BF16.PACK_AB R69, R182, R183 ;  /* 0x000000b7b645723e */ /* 0x000fe200000010ff */
[----:B-1----:R-:W-:Y:S01]  /*ea40*/  FADD.FTZ R146, R163, R146 ;  /* 0x00000092a3927221 */ /* 0x002fe20000010000 */
[----:B------:R-:W-:Y:S02]  /*ea50*/  F2FP.BF16.PACK_AB R70, R250, R245 ;  /* 0x000000f5fa46723e */ /* 0x000fe400000010ff */
[----:B------:R-:W-:Y:S03]  /*ea60*/  F2FP.BF16.PACK_AB R71, R243, R181 ;  /* 0x000000b5f347723e */ /* 0x000fe600000010ff */
[----:B------:R-:W1:Y:S04]  /*ea70*/  MUFU.EX2 R170, R170 ;  /* 0x000000aa00aa7308 */ /* 0x000e680000000800 */
[-C--:B------:R-:W-:Y:S01]  /*ea80*/  HMMA.16816.F32.BF16 R128, R68, R116.reuse, R4 ;  /* 0x000000744480723c */ /* 0x080fe20000041804 */
[----:B------:R-:W5:Y:S02]  /*ea90*/  LDSM.16.MT88.4 R4, [R188+0x7800] ;  /* 0x00780000bc04783b */ /* 0x000f640000004200 */
[C---:B---3--:R-:W-:Y:S01]  /*eaa0*/  F2FP.BF16.PACK_AB R74, R176.reuse, R163 ;  /* 0x000000a3b04a723e */ /* 0x048fe200000010ff */
[----:B------:R-:W-:Y:S02]  /*eab0*/  FADD.FTZ R228, R176, R146 ;  /* 0x00000092b0e47221 */ /* 0x000fe40000010000 */
[----:B--2---:R-:W-:Y:S01]  /*eac0*/  FADD.FTZ R142, R138, R142 ;  /* 0x0000008e8a8e7221 */ /* 0x004fe20000010000 */
[C---:B-1----:R-:W-:Y:S05]  /*ead0*/  F2FP.BF16.PACK_AB R75, R170.reuse, R138 ;  /* 0x0000008aaa4b723e */ /* 0x042fea00000010ff */
        /* <DEDUP_REMOVED lines=12> */
[-C--:B-----5:R-:W-:Y:S08]  /*eba0*/  HMMA.16816.F32.BF16 R80, R68, R4.reuse, R52 ;  /* 0x000000044450723c */ /* 0x0a0ff00000041834 */
[C---:B------:R-:W-:Y:S08]  /*ebb0*/  HMMA.16816.F32.BF16 R76, R72.reuse, R4, R56 ;  /* 0x00000004484c723c */ /* 0x040ff00000041838 */
[-C--:B------:R-:W-:Y:S08]  /*ebc0*/  HMMA.16816.F32.BF16 R72, R72, R6.reuse, R60 ;  /* 0x000000064848723c */ /* 0x080ff0000004183c */
[----:B------:R-:W-:Y:S01]  /*ebd0*/  HMMA.16816.F32.BF16 R68, R68, R6, R64 ;  /* 0x000000064444723c */ /* 0x000fe20000041840 */
[----:B------:R-:W-:-:S07]  /*ebe0*/  @P0 BRA `(.L_x_669) ;  /* 0xffffd2d000000947 */ /* 0x000fce000383ffff */
.L_x_668:
[----:B------:R-:W1:Y:S01]  /*ebf0*/  SHFL.BFLY PT, R3, R229, 0x2, 0x1f ;  /* 0x0c401f00e5037f89 */ /* 0x000e6200000e0000 */
[----:B------:R-:W-:Y:S01]  /*ec00*/  MOV R9, 0x3f800000 ;  /* 0x3f80000000097802 */ /* 0x000fe20000000f00 */
[----:B------:R-:W-:Y:S01]  /*ec10*/  CS2R R50, SRZ ;  /* 0x0000000000327805 */ /* 0x000fe2000001ff00 */
[C---:B------:R-:W-:Y:S01]  /*ec20*/  ISETP.NE.AND P0, PT, R202.reuse, -0x1, PT ;  /* 0xffffffffca00780c */ /* 0x040fe20003f05270 */
[----:B------:R-:W2:Y:S01]  /*ec30*/  SHFL.BFLY PT, R4, R228, 0x2, 0x1f ;  /* 0x0c401f00e4047f89 */ /* 0x000ea200000e0000 */
[----:B------:R-:W-:Y:S01]  /*ec40*/  MOV R8, 0x3f800000 ;  /* 0x3f80000000087802 */ /* 0x000fe20000000f00 */
[----:B------:R-:W-:Y:S02]  /*ec50*/  BSSY B0, `(.L_x_672) ;  /* 0x0000123000007945 */ /* 0x000fe40003800000 */
[----:B------:R-:W3:Y:S04]  /*ec60*/  SHFL.BFLY PT, R2, R227, 0x2, 0x1f ;  /* 0x0c401f00e3027f89 */ /* 0x000ee800000e0000 */
[----:B------:R-:W4:Y:S04]  /*ec70*/  SHFL.BFLY PT, R0, R230, 0x2, 0x1f ;  /* 0x0c401f00e6007f89 */ /* 0x000f2800000e0000 */
[----:B------:R-:W-:-:S04]  /*ec80*/  @P0 IMAD.WIDE.U32 R10, R202, c[0x0][0x1e8], RZ ;  /* 0x00007a00ca0a0a25 */ /* 0x000fc800078e00ff */
[----:B------:R-:W-:Y:S01]  /*ec90*/  @P0 IMAD R6, R202, c[0x0][0x1ec], R11 ;  /* 0x00007b00ca060a24 */ /* 0x000fe200078e020b */
[----:B------:R-:W-:Y:S01]  /*eca0*/  @P0 MOV R7, R10 ;  /* 0x0000000a00070202 */ /* 0x000fe20000000f00 */
[----:B------:R-:W-:Y:S01]  /*ecb0*/  IMAD.MOV.U32 R11, RZ, RZ, 0x3f800000 ;  /* 0x3f800000ff0b7424 */ /* 0x000fe200078e00ff */
[----:B------:R-:W-:Y:S01]  /*ecc0*/  MOV R10, 0x3f800000 ;  /* 0x3f800000000a7802 */ /* 0x000fe20000000f00 */
[----:B-1----:R-:W-:Y:S02]  /*ecd0*/  FADD.FTZ R229, R3, R229 ;  /* 0x000000e503e57221 */ /* 0x002fe40000010000 */
[----:B--2---:R-:W-:-:S03]  /*ece0*/  FADD.FTZ R4, R4, R228 ;  /* 0x000000e404047221 */ /* 0x004fc60000010000 */
[----:B------:R-:W1:Y:S01]  /*ecf0*/  SHFL.BFLY PT, R5, R229, 0x1, 0x1f ;  /* 0x0c201f00e5057f89 */ /* 0x000e6200000e0000 */
[----:B---3--:R-:W-:-:S03]  /*ed00*/  FADD.FTZ R227, R2, R227 ;  /* 0x000000e302e37221 */ /* 0x008fc60000010000 */
[----:B------:R-:W2:Y:S01]  /*ed10*/  SHFL.BFLY PT, R2, R4, 0x1, 0x1f ;  /* 0x0c201f0004027f89 */ /* 0x000ea200000e0000 */
[----:B----4-:R-:W-:-:S03]  /*ed20*/  FADD.FTZ R230, R0, R230 ;  /* 0x000000e600e67221 */ /* 0x010fc60000010000 */
[----:B------:R-:W3:Y:S04]  /*ed30*/  SHFL.BFLY PT, R3, R227, 0x1, 0x1f ;  /* 0x0c201f00e3037f89 */ /* 0x000ee800000e0000 */
[----:B------:R-:W4:Y:S01]  /*ed40*/  SHFL.BFLY PT, R0, R230, 0x1, 0x1f ;  /* 0x0c201f00e6007f89 */ /* 0x000f2200000e0000 */
[----:B-1----:R-:W-:-:S05]  /*ed50*/  FADD.FTZ R5, R229, R5 ;  /* 0x00000005e5057221 */ /* 0x002fca0000010000 */
[----:B------:R-:W-:Y:S01]  /*ed60*/  FSETP.NE.FTZ.AND P5, PT, R5, RZ, PT ;  /* 0x000000ff0500720b */ /* 0x000fe20003fb5000 */
[----:B--2---:R-:W-:Y:S02]  /*ed70*/  FADD.FTZ R4, R4, R2 ;  /* 0x0000000204047221 */ /* 0x004fe40000010000 */
[----:B------:R-:W1:Y:S01]  /*ed80*/  S2R R2, SR_TID.X ;  /* 0x0000000000027919 */ /* 0x000e620000002100 */
[----:B---3--:R-:W-:Y:S02]  /*ed90*/  FADD.FTZ R3, R227, R3 ;  /* 0x00000003e3037221 */ /* 0x008fe40000010000 */
[----:B------:R-:W-:Y:S01]  /*eda0*/  FSETP.NE.FTZ.AND P4, PT, R4, RZ, PT ;  /* 0x000000ff0400720b */ /* 0x000fe20003f95000 */
[----:B----4-:R-:W-:Y:S02]  /*edb0*/  FADD.FTZ R0, R230, R0 ;  /* 0x00000000e6007221 */ /* 0x010fe40000010000 */
[----:B------:R-:W-:-:S04]  /*edc0*/  FSETP.NE.FTZ.AND P3, PT, R3, RZ, PT ;  /* 0x000000ff0300720b */ /* 0x000fc80003f75000 */
[----:B------:R-:W2:Y:S01]  /*edd0*/  @P5 MUFU.RCP R9, R5 ;  /* 0x0000000500095308 */ /* 0x000ea20000001000 */
[----:B------:R-:W-:-:S07]  /*ede0*/  FSETP.NE.FTZ.AND P6, PT, R0, RZ, PT ;  /* 0x000000ff0000720b */ /* 0x000fce0003fd5000 */
[----:B------:R-:W-:Y:S01]  /*edf0*/  @P4 MUFU.RCP R10, R4 ;  /* 0x00000004000a4308 */ /* 0x000fe20000001000 */
[----:B--2---:R-:W-:-:S07]  /*ee00*/  FMUL.FTZ R130, R9, R130 ;  /* 0x0000008209827220 */ /* 0x004fce0000410000 */
[----:B------:R-:W2:Y:S01]  /*ee10*/  @P3 MUFU.RCP R11, R3 ;  /* 0x00000003000b3308 */ /* 0x000ea20000001000 */
[C---:B------:R-:W-:Y:S02]  /*ee20*/  FMUL.FTZ R131, R9.reuse, R131 ;  /* 0x0000008309837220 */ /* 0x040fe40000410000 */
[C---:B------:R-:W-:Y:S02]  /*ee30*/  FMUL.FTZ R118, R9.reuse, R118 ;  /* 0x0000007609767220 */ /* 0x040fe40000410000 */
[----:B------:R-:W-:Y:S01]  /*ee40*/  FMUL.FTZ R119, R9, R119 ;  /* 0x0000007709777220 */ /* 0x000fe20000410000 */
[----:B------:R-:W-:Y:S01]  /*ee50*/  F2FP.BF16.PACK_AB R130, R131, R130 ;  /* 0x000000828382723e */ /* 0x000fe200000010ff */
[C---:B------:R-:W-:Y:S01]  /*ee60*/  FMUL.FTZ R114, R9.reuse, R114 ;  /* 0x0000007209727220 */ /* 0x040fe20000410000 */
[----:B------:R-:W3:Y:S01]  /*ee70*/  @P6 MUFU.RCP R8, R0 ;  /* 0x0000000000086308 */ /* 0x000ee20000001000 */
[----:B------:R-:W-:Y:S01]  /*ee80*/  FMUL.FTZ R115, R9, R115 ;  /* 0x0000007309737220 */ /* 0x000fe20000410000 */
[----:B------:R-:W-:Y:S01]  /*ee90*/  F2FP.BF16.PACK_AB R118, R119, R118 ;  /* 0x000000767776723e */ /* 0x000fe200000010ff */
[----:B------:R-:W-:-:S02]  /*eea0*/  FMUL.FTZ R102, R9, R102 ;  /* 0x0000006609667220 */ /* 0x000fc40000410000 */
[----:B------:R-:W-:Y:S01]  /*eeb0*/  FMUL.FTZ R103, R9, R103 ;  /* 0x0000006709677220 */ /* 0x000fe20000410000 */
[----:B------:R-:W-:Y:S01]  /*eec0*/  F2FP.BF16.PACK_AB R114, R115, R114 ;  /* 0x000000727372723e */ /* 0x000fe200000010ff */
[C---:B------:R-:W-:Y:S01]  /*eed0*/  FMUL.FTZ R98, R9.reuse, R98 ;  /* 0x0000006209627220 */ /* 0x040fe20000410000 */
[----:B------:R4:W5:Y:S01]  /*eee0*/  @P6 MUFU.LG2 R45, R0 ;  /* 0x00000000002d6308 */ /* 0x0009620000000c00 */
[----:B------:R-:W-:Y:S01]  /*eef0*/  FMUL.FTZ R99, R9, R99 ;  /* 0x0000006309637220 */ /* 0x000fe20000410000 */
[----:B------:R-:W-:Y:S01]  /*ef00*/  F2FP.BF16.PACK_AB R102, R103, R102 ;  /* 0x000000666766723e */ /* 0x000fe200000010ff */
[C---:B------:R-:W-:Y:S02]  /*ef10*/  FMUL.FTZ R86, R9.reuse, R86 ;  /* 0x0000005609567220 */ /* 0x040fe40000410000 */
[----:B------:R-:W-:Y:S01]  /*ef20*/  FMUL.FTZ R87, R9, R87 ;  /* 0x0000005709577220 */ /* 0x000fe20000410000 */
[----:B------:R-:W-:Y:S01]  /*ef30*/  F2FP.BF16.PACK_AB R98, R99, R98 ;  /* 0x000000626362723e */ /* 0x000fe200000010ff */
[C---:B------:R-:W-:Y:S01]  /*ef40*/  FMUL.FTZ R82, R9.reuse, R82 ;  /* 0x0000005209527220 */ /* 0x040fe20000410000 */
[----:B------:R-:W-:Y:S01]  /*ef50*/  @P3 MUFU.LG2 R3, R3 ;  /* 0x0000000300033308 */ /* 0x000fe20000000c00 */
[----:B------:R-:W-:Y:S01]  /*ef60*/  FMUL.FTZ R83, R9, R83 ;  /* 0x0000005309537220 */ /* 0x000fe20000410000 */
[----:B------:R-:W-:Y:S01]  /*ef70*/  F2FP.BF16.PACK_AB R86, R87, R86 ;  /* 0x000000565756723e */ /* 0x000fe200000010ff */
[----:B------:R-:W-:-:S02]  /*ef80*/  FMUL.FTZ R70, R9, R70 ;  /* 0x0000004609467220 */ /* 0x000fc40000410000 */
[----:B------:R-:W-:Y:S01]  /*ef90*/  FMUL.FTZ R71, R9, R71 ;  /* 0x0000004709477220 */ /* 0x000fe20000410000 */
[----:B-1----:R-:W-:Y:S01]  /*efa0*/  SHF.R.S32.HI R9, RZ, 0x1f, R2 ;  /* 0x0000001fff097819 */ /* 0x002fe20000011402 */
[----:B--2---:R-:W-:Y:S01]  /*efb0*/  FMUL.FTZ R127, R11, R127 ;  /* 0x0000007f0b7f7220 */ /* 0x004fe20000410000 */
[----:B------:R-:W-:Y:S01]  /*efc0*/  F2FP.BF16.PACK_AB R82, R83, R82 ;  /* 0x000000525352723e */ /* 0x000fe200000010ff */
[----:B------:R-:W-:Y:S01]  /*efd0*/  FMUL.FTZ R126, R11, R126 ;  /* 0x0000007e0b7e7220 */ /* 0x000fe20000410000 */
[----:B------:R-:W-:Y:S01]  /*efe0*/  LEA.HI R12, R9, R2, RZ, 0x2 ;  /* 0x00000002090c7211 */ /* 0x000fe200078f10ff */
[----:B------:R-:W-:Y:S01]  /*eff0*/  FMUL.FTZ R123, R11, R123 ;  /* 0x0000007b0b7b7220 */ /* 0x000fe20000410000 */
[----:B------:R-:W-:Y:S01]  /*f000*/  F2FP.BF16.PACK_AB R70, R71, R70 ;  /* 0x000000464746723e */ /* 0x000fe200000010ff */
[C---:B------:R-:W-:Y:S01]  /*f010*/  FMUL.FTZ R122, R11.reuse, R122 ;  /* 0x0000007a0b7a7220 */ /* 0x040fe20000410000 */
[--C-:B------:R-:W-:Y:S01]  /*f020*/  SHF.R.S32.HI R14, RZ, 0x2, R12.reuse ;  /* 0x00000002ff0e7819 */ /* 0x100fe2000001140c */
[C---:B------:R-:W-:Y:S01]  /*f030*/  FMUL.FTZ R111, R11.reuse, R111 ;  /* 0x0000006f0b6f7220 */ /* 0x040fe20000410000 */
[----:B------:R-:W-:Y:S01]  /*f040*/  SHF.R.S32.HI R13, RZ, 0x1f, R12 ;  /* 0x0000001fff0d7819 */ /* 0x000fe2000001140c */
[C---:B------:R-:W-:Y:S01]  /*f050*/  FMUL.FTZ R110, R11.reuse, R110 ;  /* 0x0000006e0b6e7220 */ /* 0x040fe20000410000 */
[----:B------:R-:W-:Y:S01]  /*f060*/  LOP3.LUT R12, R12, 0x3ffffffc, RZ, 0xc0, !PT ;  /* 0x3ffffffc0c0c7812 */ /* 0x000fe200078ec0ff */
[----:B------:R-:W-:Y:S01]  /*f070*/  FMUL.FTZ R107, R11, R107 ;  /* 0x0000006b0b6b7220 */ /* 0x000fe20000410000 */
[----:B------:R-:W-:Y:S01]  /*f080*/  LEA.HI R13, R13, R14, RZ, 0x3 ;  /* 0x0000000e0d0d7211 */ /* 0x000fe200078f18ff */
[C---:B------:R-:W-:Y:S01]  /*f090*/  FMUL.FTZ R106, R11.reuse, R106 ;  /* 0x0000006a0b6a7220 */ /* 0x040fe20000410000 */
[----:B------:R-:W-:Y:S01]  /*f0a0*/  IADD3 R12, -R12, R2, RZ ;  /* 0x000000020c0c7210 */ /* 0x000fe20007ffe1ff */
[----:B------:R-:W-:Y:S01]  /*f0b0*/  FMUL.FTZ R95, R11, R95 ;  /* 0x0000005f0b5f7220 */ /* 0x000fe20000410000 */
[----:B------:R-:W-:Y:S01]  /*f0c0*/  LOP3.LUT R13, R13, 0xfffffff8, RZ, 0xc0, !PT ;  /* 0xfffffff80d0d7812 */ /* 0x000fe200078ec0ff */
[----:B------:R-:W-:Y:S01]  /*f0d0*/  FMUL.FTZ R94, R11, R94 ;  /* 0x0000005e0b5e7220 */ /* 0x000fe20000410000 */
[----:B------:R-:W-:Y:S01]  /*f0e0*/  F2FP.BF16.PACK_AB R126, R127, R126 ;  /* 0x0000007e7f7e723e */ /* 0x000fe200000010ff */
[C---:B------:R-:W-:Y:S01]  /*f0f0*/  FMUL.FTZ R91, R11.reuse, R91 ;  /* 0x0000005b0b5b7220 */ /* 0x040fe20000410000 */
[----:B------:R-:W-:Y:S01]  /*f100*/  IADD3 R13, R14, -R13, RZ ;  /* 0x8000000d0e0d7210 */ /* 0x000fe20007ffe0ff */
[----:B------:R-:W-:Y:S01]  /*f110*/  FMUL.FTZ R90, R11, R90 ;  /* 0x0000005a0b5a7220 */ /* 0x000fe20000410000 */
[----:B------:R-:W-:Y:S01]  /*f120*/  LEA.HI R14, R9, R2, RZ, 0x5 ;  /* 0x00000002090e7211 */ /* 0x000fe200078f28ff */
[----:B------:R-:W-:Y:S01]  /*f130*/  FMUL.FTZ R79, R11, R79 ;  /* 0x0000004f0b4f7220 */ /* 0x000fe20000410000 */
[----:B------:R-:W-:Y:S01]  /*f140*/  LOP3.LUT R16, R13, 0x1, RZ, 0xc0, !PT ;  /* 0x000000010d107812 */ /* 0x000fe200078ec0ff */
[----:B------:R-:W-:Y:S01]  /*f150*/  FMUL.FTZ R78, R11, R78 ;  /* 0x0000004e0b4e7220 */ /* 0x000fe20000410000 */
[----:B------:R-:W-:Y:S01]  /*f160*/  SHF.L.U32 R15, R13, 0x6, RZ ;  /* 0x000000060d0f7819 */ /* 0x000fe200000006ff */
[C---:B------:R-:W-:Y:S01]  /*f170*/  FMUL.FTZ R75, R11.reuse, R75 ;  /* 0x0000004b0b4b7220 */ /* 0x040fe20000410000 */
[----:B------:R-:W-:Y:S01]  /*f180*/  ISETP.NE.U32.AND P1, PT, R16, 0x1, PT ;  /* 0x000000011000780c */ /* 0x000fe20003f25070 */
[----:B------:R-:W-:Y:S01]  /*f190*/  IMAD.MOV.U32 R16, RZ, RZ, -0x10 ;  /* 0xfffffff0ff107424 */ /* 0x000fe200078e00ff */
[----:B------:R-:W-:Y:S01]  /*f1a0*/  SHF.R.S32.HI R9, RZ, 0x5, R14 ;  /* 0x00000005ff097819 */ /* 0x000fe2000001140e */
[----:B------:R-:W-:Y:S01]  /*f1b0*/  FMUL.FTZ R11, R11, R74 ;  /* 0x0000004a0b0b7220 */ /* 0x000fe20000410000 */
[----:B------:R-:W-:Y:S01]  /*f1c0*/  LOP3.LUT R15, R15, 0x1c0, RZ, 0xc0, !PT ;  /* 0x000001c00f0f7812 */ /* 0x000fe200078ec0ff */
[C---:B---3--:R-:W-:Y:S01]  /*f1d0*/  FMUL.FTZ R128, R8.reuse, R128 ;  /* 0x0000008008807220 */ /* 0x048fe20000410000 */
[----:B------:R-:W-:Y:S01]  /*f1e0*/  LEA R12, R9, R12, 0x9 ;  /* 0x0000000c090c7211 */ /* 0x000fe200078e48ff */
[C---:B------:R-:W-:Y:S01]  /*f1f0*/  FMUL.FTZ R129, R8.reuse, R129 ;  /* 0x0000008108817220 */ /* 0x040fe20000410000 */
[----:B------:R-:W-:Y:S01]  /*f200*/  LEA.HI R15, R15, R15, RZ, 0x1d ;  /* 0x0000000f0f0f7211 */ /* 0x000fe200078fe8ff */
[----:B------:R-:W-:Y:S01]  /*f210*/  FMUL.FTZ R116, R8, R116 ;  /* 0x0000007408747220 */ /* 0x000fe20000410000 */
[----:B------:R-:W-:Y:S01]  /*f220*/  SEL R16, R16, 0x10, !P1 ;  /* 0x0000001010107807 */ /* 0x000fe20004800000 */
[C---:B------:R-:W-:Y:S01]  /*f230*/  FMUL.FTZ R117, R8.reuse, R117 ;  /* 0x0000007508757220 */ /* 0x040fe20000410000 */
[----:B------:R-:W-:Y:S01]  /*f240*/  R2P PR, R13, 0x6 ;  /* 0x000000060d007804 */ /* 0x000fe20000000000 */
[----:B------:R-:W-:Y:S01]  /*f250*/  FMUL.FTZ R112, R8, R112 ;  /* 0x0000007008707220 */ /* 0x000fe20000410000 */
[----:B------:R-:W-:Y:S01]  /*f260*/  LEA R12, R12, R15, 0x1 ;  /* 0x0000000f0c0c7211 */ /* 0x000fe200078e08ff */
[C---:B------:R-:W-:Y:S01]  /*f270*/  FMUL.FTZ R113, R8.reuse, R113 ;  /* 0x0000007108717220 */ /* 0x040fe20000410000 */
[----:B------:R-:W-:Y:S01]  /*f280*/  F2FP.BF16.PACK_AB R75, R75, R11 ;  /* 0x0000000b4b4b723e */ /* 0x000fe200000010ff */
[C---:B------:R-:W-:Y:S01]  /*f290*/  FMUL.FTZ R100, R8.reuse, R100 ;  /* 0x0000006408647220 */ /* 0x040fe20000410000 */
[----:B------:R-:W1:Y:S01]  /*f2a0*/  LDC.U8 R11, c[0x0][0x329] ;  /* 0x0000ca40ff0b7b82 */ /* 0x000e620000000000 */
[----:B------:R-:W-:Y:S01]  /*f2b0*/  FMUL.FTZ R101, R8, R101 ;  /* 0x0000006508657220 */ /* 0x000fe20000410000 */
[----:B------:R-:W-:Y:S01]  /*f2c0*/  SHF.L.U32 R12, R12, 0x1, RZ ;  /* 0x000000010c0c7819 */ /* 0x000fe200000006ff */
[C---:B------:R-:W-:Y:S01]  /*f2d0*/  FMUL.FTZ R96, R8.reuse, R96 ;  /* 0x0000006008607220 */ /* 0x040fe20000410000 */
[----:B------:R-:W-:Y:S01]  /*f2e0*/  F2FP.BF16.PACK_AB R128, R129, R128 ;  /* 0x000000808180723e */ /* 0x000fe200000010ff */
[C---:B------:R-:W-:Y:S01]  /*f2f0*/  FMUL.FTZ R97, R8.reuse, R97 ;  /* 0x0000006108617220 */ /* 0x040fe20000410000 */
[----:B------:R-:W-:Y:S01]  /*f300*/  F2FP.BF16.PACK_AB R116, R117, R116 ;  /* 0x000000747574723e */ /* 0x000fe200000010ff */
[----:B------:R-:W-:Y:S01]  /*f310*/  FMUL.FTZ R84, R8, R84 ;  /* 0x0000005408547220 */ /* 0x000fe20000410000 */
[----:B------:R-:W-:Y:S01]  /*f320*/  IADD3 R13, R12, 0x40, RZ ;  /* 0x000000400c0d7810 */ /* 0x000fe20007ffe0ff */
[----:B------:R-:W-:Y:S01]  /*f330*/  FMUL.FTZ R85, R8, R85 ;  /* 0x0000005508557220 */ /* 0x000fe20000410000 */
[----:B------:R-:W-:Y:S01]  /*f340*/  @P2 IADD3 R13, R12, -0x40, RZ ;  /* 0xffffffc00c0d2810 */ /* 0x000fe20007ffe0ff */
        /* <DEDUP_REMOVED lines=9> */
[----:B------:R-:W-:Y:S01]  /*f3e0*/  F2FP.BF16.PACK_AB R100, R101, R100 ;  /* 0x000000646564723e */ /* 0x000fe200000010ff */
[----:B------:R-:W-:Y:S01]  /*f3f0*/  FMUL.FTZ R125, R10, R125 ;  /* 0x0000007d0a7d7220 */ /* 0x000fe20000410000 */
[----:B------:R-:W-:Y:S01]  /*f400*/  F2FP.BF16.PACK_AB R68, R8, R68 ;  /* 0x000000440844723e */ /* 0x000fe200000010ff */
[C---:B------:R-:W-:Y:S01]  /*f410*/  FMUL.FTZ R120, R10.reuse, R120 ;  /* 0x000000780a787220 */ /* 0x040fe20000410000 */
[----:B------:R-:W-:Y:S01]  /*f420*/  MOV R8, 0x20 ;  /* 0x0000002000087802 */ /* 0x000fe20000000f00 */
[C---:B------:R-:W-:Y:S01]  /*f430*/  FMUL.FTZ R121, R10.reuse, R121 ;  /* 0x000000790a797220 */ /* 0x040fe20000410000 */
[----:B------:R-:W-:Y:S01]  /*f440*/  F2FP.BF16.PACK_AB R124, R125, R124 ;  /* 0x0000007c7d7c723e */ /* 0x000fe200000010ff */
[----:B------:R-:W-:Y:S01]  /*f450*/  FMUL.FTZ R108, R10, R108 ;  /* 0x0000006c0a6c7220 */ /* 0x000fe20000410000 */
[----:B------:R-:W-:Y:S01]  /*f460*/  SEL R15, R8, 0xffffffe0, !P1 ;  /* 0xffffffe0080f7807 */ /* 0x000fe20004800000 */
[C---:B------:R-:W-:Y:S01]  /*f470*/  FMUL.FTZ R109, R10.reuse, R109 ;  /* 0x0000006d0a6d7220 */ /* 0x040fe20000410000 */
[----:B------:R-:W-:Y:S01]  /*f480*/  F2FP.BF16.PACK_AB R120, R121, R120 ;  /* 0x000000787978723e */ /* 0x000fe200000010ff */
[C---:B------:R-:W-:Y:S01]  /*f490*/  FMUL.FTZ R104, R10.reuse, R104 ;  /* 0x000000680a687220 */ /* 0x040fe20000410000 */
[----:B------:R-:W-:Y:S01]  /*f4a0*/  IADD3 R17, R15, 0x400, R13 ;  /* 0x000004000f117810 */ /* 0x000fe20007ffe00d */
        /* <DEDUP_REMOVED lines=11> */
[----:B------:R-:W-:Y:S01]  /*f560*/  IADD3 R17, R16, R17, RZ ;  /* 0x0000001110117210 */ /* 0x000fe20007ffe0ff */
[C---:B------:R-:W-:Y:S01]  /*f570*/  FMUL.FTZ R77, R10.reuse, R77 ;  /* 0x0000004d0a4d7220 */ /* 0x040fe20000410000 */
[----:B------:R-:W-:Y:S01]  /*f580*/  F2FP.BF16.PACK_AB R84, R85, R84 ;  /* 0x000000545554723e */ /* 0x000fe200000010ff */
[C---:B------:R-:W-:Y:S01]  /*f590*/  FMUL.FTZ R72, R10.reuse, R72 ;  /* 0x000000480a487220 */ /* 0x040fe20000410000 */
[----:B------:R-:W-:Y:S01]  /*f5a0*/  F2FP.BF16.PACK_AB R92, R93, R92 ;  /* 0x0000005c5d5c723e */ /* 0x000fe200000010ff */
[----:B------:R-:W-:Y:S01]  /*f5b0*/  FMUL.FTZ R10, R10, R73 ;  /* 0x000000490a0a7220 */ /* 0x000fe20000410000 */
[----:B------:R-:W-:Y:S01]  /*f5c0*/  F2FP.BF16.PACK_AB R94, R95, R94 ;  /* 0x0000005e5f5e723e */ /* 0x000fe200000010ff */
[----:B------:R-:W-:Y:S01]  /*f5d0*/  IMAD.IADD R8, R12, 0x1, R15 ;  /* 0x000000010c087824 */ /* 0x000fe200078e020f */
[----:B------:R-:W-:Y:S01]  /*f5e0*/  F2FP.BF16.PACK_AB R88, R89, R88 ;  /* 0x000000585958723e */ /* 0x000fe200000010ff */
[----:B----4-:R-:W2:Y:S01]  /*f5f0*/  S2R R0, SR_CTAID.X ;  /* 0x0000000000007919 */ /* 0x010ea20000002500 */
[----:B------:R-:W-:Y:S01]  /*f600*/  F2FP.BF16.PACK_AB R72, R10, R72 ;  /* 0x000000480a48723e */ /* 0x000fe200000010ff */
[----:B------:R-:W3:Y:S01]  /*f610*/  @P5 MUFU.LG2 R5, R5 ;  /* 0x0000000500055308 */ /* 0x000ee20000000c00 */
[----:B------:R-:W-:Y:S01]  /*f620*/  IADD3 R10, R12, R16, RZ ;  /* 0x000000100c0a7210 */ /* 0x000fe20007ffe0ff */
[----:B-----5:R-:W-:Y:S01]  /*f630*/  @P6 FMUL.FTZ R45, R45, 0.69314718246459960938 ;  /* 0x3f3172182d2d6820 */ /* 0x020fe20000410000 */
[----:B------:R-:W-:-:S02]  /*f640*/  IADD3 R16, R16, R13, RZ ;  /* 0x0000000d10107210 */ /* 0x000fc40007ffe0ff */
[----:B------:R-:W-:Y:S01]  /*f650*/  F2FP.BF16.PACK_AB R90, R91, R90 ;  /* 0x0000005a5b5a723e */ /* 0x000fe200000010ff */
[----:B------:R-:W-:Y:S01]  /*f660*/  STS [R10], R116 ;  /* 0x000000740a007388 */ /* 0x000fe20000000800 */
[----:B------:R-:W-:Y:S01]  /*f670*/  F2FP.BF16.PACK_AB R80, R81, R80 ;  /* 0x000000505150723e */ /* 0x000fe200000010ff */
[----:B------:R-:W4:Y:S01]  /*f680*/  @P4 MUFU.LG2 R4, R4 ;  /* 0x0000000400044308 */ /* 0x000f220000000c00 */
[----:B-1----:R-:W-:Y:S01]  /*f690*/  ISETP.NE.AND P1, PT, R11, RZ, PT ;  /* 0x000000ff0b00720c */ /* 0x002fe20003f25270 */
[----:B------:R-:W-:Y:S01]  /*f6a0*/  STS [R10+0x400], R118 ;  /* 0x000400760a007388 */ /* 0x000fe20000000800 */
[----:B------:R-:W-:Y:S02]  /*f6b0*/  F2FP.BF16.PACK_AB R76, R77, R76 ;  /* 0x0000004c4d4c723e */ /* 0x000fe400000010ff */
[----:B------:R-:W-:Y:S01]  /*f6c0*/  F2FP.BF16.PACK_AB R78, R79, R78 ;  /* 0x0000004e4f4e723e */ /* 0x000fe200000010ff */
[----:B------:R-:W-:Y:S01]  /*f6d0*/  STS [R12+0x2000], R124 ;  /* 0x0020007c0c007388 */ /* 0x000fe20000000800 */
[----:B------:R-:W-:Y:S01]  /*f6e0*/  LOP3.LUT R46, R14, 0xffffffe0, RZ, 0xc0, !PT ;  /* 0xffffffe00e2e7812 */ /* 0x000fe200078ec0ff */
[----:B---3--:R-:W-:-:S02]  /*f6f0*/  @P5 FMUL.FTZ R5, R5, 0.69314718246459960938 ;  /* 0x3f31721805055820 */ /* 0x008fc40000410000 */
[----:B------:R1:W-:Y:S01]  /*f700*/  STS [R12+0x2400], R126 ;  /* 0x0024007e0c007388 */ /* 0x0003e20000000800 */
[----:B------:R-:W-:-:S03]  /*f710*/  IADD3 R46, -R46, R2, RZ ;  /* 0x000000022e2e7210 */ /* 0x000fc60007ffe1ff */
[----:B------:R-:W-:Y:S01]  /*f720*/  STS [R10+0x2000], R120 ;  /* 0x002000780a007388 */ /* 0x000fe20000000800 */
[----:B------:R-:W-:Y:S01]  /*f730*/  @P1 MOV R44, 0x1 ;  /* 0x00000001002c1802 */ /* 0x000fe20000000f00 */
[----:B----4-:R-:W-:Y:S01]  /*f740*/  @P4 FMUL.FTZ R4, R4, 0.69314718246459960938 ;  /* 0x3f31721804044820 */ /* 0x010fe20000410000 */
[----:B------:R-:W-:Y:S01]  /*f750*/  @P1 MOV R2, c[0x0][0x210] ;  /* 0x0000840000021a02 */ /* 0x000fe20000000f00 */
[----:B------:R3:W-:Y:S01]  /*f760*/  STS [R10+0x2400], R122 ;  /* 0x0024007a0a007388 */ /* 0x0007e20000000800 */
[----:B------:R-:W-:-:S03]  /*f770*/  @!P1 MOV R2, 0x1 ;  /* 0x0000000100029802 */ /* 0x000fc60000000f00 */
[----:B------:R-:W-:Y:S02]  /*f780*/  STS [R8], R112 ;  /* 0x0000007008007388 */ /* 0x000fe40000000800 */
[----:B--2---:R-:W-:Y:S02]  /*f790*/  IMAD R0, R0, R2, RZ ;  /* 0x0000000200007224 */ /* 0x004fe400078e02ff */
[----:B------:R-:W-:Y:S03]  /*f7a0*/  STS [R8+0x400], R114 ;  /* 0x0004007208007388 */ /* 0x000fe60000000800 */
[----:B------:R-:W-:Y:S02]  /*f7b0*/  SHF.L.U32 R0, R0, 0x7, RZ ;  /* 0x0000000700007819 */ /* 0x000fe400000006ff */
[----:B-1----:R-:W-:-:S05]  /*f7c0*/  IADD3 R12, R10, R15, RZ ;  /* 0x0000000f0a0c7210 */ /* 0x002fca0007ffe0ff */
[----:B------:R-:W-:Y:S01]  /*f7d0*/  STS [R12], R100 ;  /* 0x000000640c007388 */ /* 0x000fe20000000800 */
[----:B---3--:R-:W1:Y:S03]  /*f7e0*/  LDC.U8 R10, c[0x0][0x328] ;  /* 0x0000ca00ff0a7b82 */ /* 0x008e660000000000 */
[----:B------:R-:W-:Y:S04]  /*f7f0*/  STS [R12+0x400], R102 ;  /* 0x000400660c007388 */ /* 0x000fe80000000800 */
[----:B------:R-:W-:Y:S04]  /*f800*/  STS [R8+0x2000], R108 ;  /* 0x0020006c08007388 */ /* 0x000fe80000000800 */
[----:B------:R-:W-:Y:S04]  /*f810*/  STS [R8+0x2400], R110 ;  /* 0x0024006e08007388 */ /* 0x000fe80000000800 */
[----:B------:R-:W-:Y:S04]  /*f820*/  STS [R12+0x2000], R104 ;  /* 0x002000680c007388 */ /* 0x000fe80000000800 */
[----:B------:R2:W-:Y:S04]  /*f830*/  STS [R12+0x2400], R106 ;  /* 0x0024006a0c007388 */ /* 0x0005e80000000800 */
[----:B------:R-:W-:Y:S01]  /*f840*/  STS [R13], R96 ;  /* 0x000000600d007388 */ /* 0x000fe20000000800 */
[----:B-1----:R-:W-:-:S03]  /*f850*/  ISETP.NE.AND P2, PT, R10, RZ, PT ;  /* 0x000000ff0a00720c */ /* 0x002fc60003f45270 */
[----:B------:R-:W-:Y:S04]  /*f860*/  STS [R13+0x400], R98 ;  /* 0x000400620d007388 */ /* 0x000fe80000000800 */
[----:B------:R-:W-:Y:S04]  /*f870*/  STS [R16], R84 ;  /* 0x0000005410007388 */ /* 0x000fe80000000800 */
[----:B------:R-:W-:Y:S04]  /*f880*/  STS [R16+0x400], R86 ;  /* 0x0004005610007388 */ /* 0x000fe80000000800 */
[----:B------:R-:W-:Y:S04]  /*f890*/  STS [R13+0x2000], R92 ;  /* 0x0020005c0d007388 */ /* 0x000fe80000000800 */
[----:B------:R1:W-:Y:S01]  /*f8a0*/  STS [R13+0x2400], R94 ;  /* 0x0024005e0d007388 */ /* 0x0003e20000000800 */
[----:B--2---:R-:W-:-:S03]  /*f8b0*/  @P1 MOV R12, c[0x0][0x210] ;  /* 0x00008400000c1a02 */ /* 0x004fc60000000f00 */
[----:B------:R-:W2:Y:S02]  /*f8c0*/  S2R R8, SR_CTAID.Y ;  /* 0x0000000000087919 */ /* 0x000ea40000002600 */
[----:B------:R-:W-:Y:S01]  /*f8d0*/  @P1 IMAD R10, R12, c[0x0][0x214], RZ ;  /* 0x000085000c0a1a24 */ /* 0x000fe200078e02ff */
[----:B------:R-:W-:Y:S01]  /*f8e0*/  @!P1 MOV R12, c[0x0][0x214] ;  /* 0x00008500000c9a02 */ /* 0x000fe20000000f00 */
[----:B------:R3:W-:Y:S03]  /*f8f0*/  STS [R16+0x2000], R88 ;  /* 0x0020005810007388 */ /* 0x0007e60000000800 */
[----:B------:R-:W-:Y:S01]  /*f900*/  @!P1 SEL R10, R12, c[0x0][0x234], !P2 ;  /* 0x00008d000c0a9a07 */ /* 0x000fe20005000000 */
[----:B------:R3:W-:Y:S01]  /*f910*/  STS [R16+0x2400], R90 ;  /* 0x0024005a10007388 */ /* 0x0007e20000000800 */
[----:B------:R-:W-:-:S03]  /*f920*/  ISETP.NE.OR P2, PT, R11, RZ, !P2 ;  /* 0x000000ff0b00720c */ /* 0x000fc60005745670 */
[----:B------:R-:W4:Y:S01]  /*f930*/  S2R R11, SR_CTAID.Z ;  /* 0x00000000000b7919 */ /* 0x000f220000002700 */
[----:B------:R-:W-:Y:S01]  /*f940*/  @!P1 IMAD R44, R10, c[0x0][0x1c0], RZ ;  /* 0x000070000a2c9a24 */ /* 0x000fe200078e02ff */
[C---:B-1----:R-:W-:Y:S01]  /*f950*/  IADD3 R13, R15.reuse, R13, RZ ;  /* 0x0000000d0f0d7210 */ /* 0x042fe20007ffe0ff */
[----:B------:R-:W-:Y:S01]  /*f960*/  IMAD.IADD R15, R15, 0x1, R16 ;  /* 0x000000010f0f7824 */ /* 0x000fe200078e0210 */
[----:B--2---:R-:W-:Y:S01]  /*f970*/  @!P0 SHF.R.S32.HI R12, RZ, 0x1f, R8 ;  /* 0x0000001fff0c8819 */ /* 0x004fe20000011408 */
[----:B------:R-:W-:Y:S02]  /*f980*/  @!P0 IMAD.WIDE.U32 R48, R8, c[0x0][0x1e0], RZ ;  /* 0x0000780008308a25 */ /* 0x000fe400078e00ff */
[----:B------:R3:W-:Y:S02]  /*f990*/  STS [R13], R80 ;  /* 0x000000500d007388 */ /* 0x0007e40000000800 */
[----:B------:R-:W-:Y:S02]  /*f9a0*/  @!P0 IMAD R12, R12, c[0x0][0x1e0], RZ ;  /* 0x000078000c0c8a24 */ /* 0x000fe400078e02ff */
[----:B------:R3:W-:Y:S01]  /*f9b0*/  STS [R13+0x400], R82 ;  /* 0x000400520d007388 */ /* 0x0007e20000000800 */
[----:B------:R-:W-:Y:S01]  /*f9c0*/  @!P0 MOV R7, R48 ;  /* 0x0000003000078202 */ /* 0x000fe20000000f00 */
[----:B------:R-:W-:-:S02]  /*f9d0*/  @!P2 IMAD R48, R8, c[0x0][0x214], RZ ;  /* 0x000085000830aa24 */ /* 0x000fc400078e02ff */
[----:B------:R3:W-:Y:S01]  /*f9e0*/  STS [R15], R68 ;  /* 0x000000440f007388 */ /* 0x0007e20000000800 */
[C---:B------:R-:W-:Y:S02]  /*f9f0*/  @!P0 IMAD R47, R8.reuse, c[0x0][0x1e4], R12 ;  /* 0x00007900082f8a24 */ /* 0x040fe400078e020c */
[----:B------:R-:W-:Y:S01]  /*fa00*/  IMAD R44, R8, R44, RZ ;  /* 0x0000002c082c7224 */ /* 0x000fe200078e02ff */
[----:B------:R3:W-:Y:S01]  /*fa10*/  STS [R17], R70 ;  /* 0x0000004611007388 */ /* 0x0007e20000000800 */
[----:B------:R-:W-:Y:S01]  /*fa20*/  @!P0 IMAD.IADD R6, R49, 0x1, R47 ;  /* 0x0000000131068824 */ /* 0x000fe200078e022f */
[----:B------:R-:W-:Y:S01]  /*fa30*/  @!P2 SEL R48, R48, R202, !P0 ;  /* 0x000000ca3030a207 */ /* 0x000fe20004000000 */
[----:B------:R-:W-:Y:S01]  /*fa40*/  @P3 FMUL.FTZ R47, R3, 0.69314718246459960938 ;  /* 0x3f317218032f3820 */ /* 0x000fe20000410000 */
[----:B------:R3:W-:Y:S01]  /*fa50*/  STS [R13+0x2000], R76 ;  /* 0x0020004c0d007388 */ /* 0x0007e20000000800 */
[----:B------:R-:W-:Y:S02]  /*fa60*/  SEL R44, R44, RZ, P2 ;  /* 0x000000ff2c2c7207 */ /* 0x000fe40001000000 */
[----:B------:R-:W-:Y:S01]  /*fa70*/  LOP3.LUT P0, RZ, R46, 0x3, RZ, 0xc0, !PT ;  /* 0x000000032eff7812 */ /* 0x000fe2000780c0ff */
[----:B------:R3:W-:Y:S01]  /*fa80*/  STS [R13+0x2400], R78 ;  /* 0x0024004e0d007388 */ /* 0x0007e20000000800 */
[--C-:B------:R-:W-:Y:S01]  /*fa90*/  @!P2 IMAD.MOV.U32 R50, RZ, RZ, R48.reuse ;  /* 0x000000ffff32a224 */ /* 0x100fe200078e0030 */
[----:B------:R-:W-:Y:S01]  /*faa0*/  @!P2 SHF.R.S32.HI R51, RZ, 0x1f, R48 ;  /* 0x0000001fff33a819 */ /* 0x000fe20000011430 */
[----:B----4-:R-:W-:Y:S01]  /*fab0*/  IMAD R44, R11, R10, R44 ;  /* 0x0000000a0b2c7224 */ /* 0x010fe200078e022c */
[----:B------:R3:W-:Y:S01]  /*fac0*/  STS [R15+0x2000], R72 ;  /* 0x002000480f007388 */ /* 0x0007e20000000800 */
[----:B------:R-:W-:Y:S01]  /*fad0*/  MOV R8, 0x7f800000 ;  /* 0x7f80000000087802 */ /* 0x000fe20000000f00 */
[----:B------:R-:W-:Y:S01]  /*fae0*/  @P6 FFMA.FTZ R8, R136, c[0x0][0x238], R45 ;  /* 0x00008e0088086a23 */ /* 0x000fe2000001002d */
[----:B------:R-:W-:Y:S01]  /*faf0*/  MOV R46, 0x7f800000 ;  /* 0x7f800000002e7802 */ /* 0x000fe20000000f00 */
[----:B------:R3:W-:Y:S04]  /*fb00*/  STS [R17+0x2000], R75 ;  /* 0x0020004b11007388 */ /* 0x0007e80000000800 */
[----:B------:R-:W-:Y:S01]  /*fb10*/  BAR.SYNC.DEFER_BLOCKING 0x0 ;  /* 0x0000000000007b1d */ /* 0x000fe20000010000 */
[----:B------:R-:W-:Y:S01]  /*fb20*/  IADD3 R3, P2, P1, R0, R50, R44 ;  /* 0x0000003200037210 */ /* 0x000fe2000795e02c */
[----:B------:R-:W-:Y:S01]  /*fb30*/  @P5 FFMA.FTZ R46, R135, c[0x0][0x238], R5 ;  /* 0x00008e00872e5a23 */ /* 0x000fe20000010005 */
[----:B------:R-:W-:-:S02]  /*fb40*/  SHF.R.S32.HI R0, RZ, 0x1f, R0 ;  /* 0x0000001fff007819 */ /* 0x000fc40000011400 */
[----:B------:R-:W-:Y:S02]  /*fb50*/  SHF.R.S32.HI R44, RZ, 0x1f, R44 ;  /* 0x0000001fff2c7819 */ /* 0x000fe4000001142c */
[----:B------:R-:W-:Y:S01]  /*fb60*/  MOV R10, 0x7f800000 ;  /* 0x7f800000000a7802 */ /* 0x000fe20000000f00 */
[----:B------:R-:W-:Y:S01]  /*fb70*/  @P4 FFMA.FTZ R10, R134, c[0x0][0x238], R4 ;  /* 0x00008e00860a4a23 */ /* 0x000fe20000010004 */
[----:B------:R-:W-:Y:S01]  /*fb80*/  MOV R45, 0x7f800000 ;  /* 0x7f800000002d7802 */ /* 0x000fe20000000f00 */
[----:B------:R-:W-:Y:S01]  /*fb90*/  @P3 FFMA.FTZ R45, R133, c[0x0][0x238], R47 ;  /* 0x00008e00852d3a23 */ /* 0x000fe2000001002f */
[----:B------:R-:W-:Y:S01]  /*fba0*/  IADD3.X R0, R0, R51, R44, P2, P1 ;  /* 0x0000003300007210 */ /* 0x000fe200017e242c */
[----:B------:R3:W1:Y:S04]  /*fbb0*/  LDS.128 R36, [R210] ;  /* 0x00000000d2247984 */ /* 0x0006680000000c00 */
[----:B------:R3:W2:Y:S04]  /*fbc0*/  LDS.128 R32, [R210+0x800] ;  /* 0x00080000d2207984 */ /* 0x0006a80000000c00 */
[----:B------:R3:W4:Y:S04]  /*fbd0*/  LDS.128 R28, [R210+0x1000] ;  /* 0x00100000d21c7984 */ /* 0x0007280000000c00 */
[----:B------:R3:W1:Y:S04]  /*fbe0*/  LDS.128 R24, [R210+0x1800] ;  /* 0x00180000d2187984 */ /* 0x0006680000000c00 */
[----:B------:R3:W1:Y:S04]  /*fbf0*/  LDS.128 R20, [R210+0x2000] ;  /* 0x00200000d2147984 */ /* 0x0006680000000c00 */
        /* <DEDUP_REMOVED lines=23> */
[CC--:B------:R-:W-:Y:S02]  /*fd70*/  @!P5 IADD3 R2, P2, R44.reuse, R3.reuse, RZ ;  /* 0x000000032c02d210 */ /* 0x0c0fe40007f5e0ff */
[----:B------:R-:W-:Y:S02]  /*fd80*/  @!P6 LEA.HI.X R49, R5, c[0x0][0x204], R4, 0x2, P0 ;  /* 0x000081000531ea11 */ /* 0x000fe400000f1404 */
[-C--:B------:R-:W-:Y:S02]  /*fd90*/  @!P4 IADD3 R4, P1, R9, R3.reuse, RZ ;  /* 0x000000030904c210 */ /* 0x080fe40007f3e0ff */
        /* <DEDUP_REMOVED lines=14> */
.L_x_673:
[----:B------:R-:W-:Y:S05]  /*fe80*/  BSYNC B0 ;  /* 0x0000000000007941 */ /* 0x000fea0003800000 */
.L_x_672:
[----:B------:R-:W-:Y:S01]  /*fe90*/  IADD3 R4, P0, R216, R7, RZ ;  /* 0x00000007d8047210 */ /* 0x000fe20007f1e0ff */
[----:B------:R-:W-:Y:S01]  /*fea0*/  BSSY B0, `(.L_x_674) ;  /* 0x0000011000007945 */ /* 0x000fe20003800000 */
[----:B------:R-:W-:Y:S02]  /*feb0*/  SHF.R.S32.HI R0, RZ, 0x1f, R11 ;  /* 0x0000001fff007819 */ /* 0x000fe4000001140b */
[----:B------:R-:W-:Y:S02]  /*fec0*/  IADD3.X R5, R217, R6, RZ, P0, !PT ;  /* 0x00000006d9057210 */ /* 0x000fe400007fe4ff */
[----:B------:R-:W-:Y:S01]  /*fed0*/  ISETP.GE.AND P0, PT, R220, R199, PT ;  /* 0x000000c7dc00720c */ /* 0x000fe20003f06270 */
[----:B------:R-:W-:-:S02]  /*fee0*/  IMAD R0, R0, c[0x0][0x1f0], RZ ;  /* 0x00007c0000007a24 */ /* 0x000fc400078e02ff */
[----:B------:R-:W-:-:S04]  /*fef0*/  IMAD.WIDE.U32 R4, R11, c[0x0][0x1f0], R4 ;  /* 0x00007c000b047a25 */ /* 0x000fc800078e0004 */
[----:B------:R-:W-:-:S05]  /*ff00*/  IMAD R0, R11, c[0x0][0x1f4], R0 ;  /* 0x00007d000b007a24 */ /* 0x000fca00078e0200 */
[----:B------:R-:W-:Y:S01]  /*ff10*/  IADD3 R7, R5, R0, RZ ;  /* 0x0000000005077210 */ /* 0x000fe20007ffe0ff */
[----:B------:R-:W-:Y:S05]  /*ff20*/  @P0 BRA `(.L_x_675) ;  /* 0x0000008000000947 */ /* 0x000fea0003800000 */
[----:B------:R-:W-:Y:S01]  /*ff30*/  MOV R6, R4 ;  /* 0x0000000400067202 */ /* 0x000fe20000000f00 */
[----:B------:R-:W-:-:S04]  /*ff40*/  IMAD R0, R219, c[0x0][0x1e8], RZ ;  /* 0x00007a00db007a24 */ /* 0x000fc800078e02ff */
[----:B---3--:R-:W-:-:S04]  /*ff50*/  IMAD.WIDE.U32 R2, R218, c[0x0][0x1e8], R6 ;  /* 0x00007a00da027a25 */ /* 0x008fc800078e0006 */
[----:B------:R-:W-:Y:S01]  /*ff60*/  IMAD R0, R218, c[0x0][0x1ec], R0 ;  /* 0x00007b00da007a24 */ /* 0x000fe200078e0200 */
[----:B------:R-:W-:-:S04]  /*ff70*/  LEA R8, P0, R2, c[0x0][0x1d0], 0x1 ;  /* 0x0000740002087a11 */ /* 0x000fc800078008ff */
[----:B------:R-:W-:-:S04]  /*ff80*/  IADD3 R0, R3, R0, RZ ;  /* 0x0000000003007210 */ /* 0x000fc80007ffe0ff */
[----:B------:R-:W-:-:S05]  /*ff90*/  LEA.HI.X R9, R2, c[0x0][0x1d4], R0, 0x1, P0 ;  /* 0x0000750002097a11 */ /* 0x000fca00000f0c00 */
[----:B-1----:R1:W-:Y:S02]  /*ffa0*/  STG.E.128 [R8.64], R36 ;  /* 0x0000002408007986 */ /* 0x0023e4000c101d04 */
.L_x_675:
[----:B------:R-:W-:Y:S05]  /*ffb0*/  BSYNC B0 ;  /* 0x0000000000007941 */ /* 0x000fea0003800000 */
.L_x_674:
[----:B------:R-:W-:Y:S01]  /*ffc0*/  ISETP.GE.AND P0, PT, R209, R199, PT ;  /* 0x000000c7d100720c */ /* 0x000fe20003f06270 */
[----:B------:R-:W-:-:S12]  /*ffd0*/  BSSY B0, `(.L_x_676) ;  /* 0x000000d000007945 */ /* 0x000fd80003800000 */
[----:B------:R-:W-:Y:S05]  /*ffe0*/  @P0 BRA `(.L_x_677) ;  /* 0x000000b000000947 */ /* 0x000fea0003800000 */
[----:B---3--:R-:W-:Y:S01]  /*fff0*/  IADD3 R2, P0, R218, 0x10, RZ ;  /* 0x00000010da027810 */ /* 0x008fe20007f1e0ff */
        /* <DEDUP_REMOVED lines=10> */
.L_x_677:
[----:B------:R-:W-:Y:S05]  /*100a0*/  BSYNC B0 ;  /* 0x0000000000007941 */ /* 0x000fea0003800000 */
.L_x_676:
[----:B------:R-:W-:Y:S01]  /*100b0*/  ISETP.GE.AND P0, PT, R208, R199, PT ;  /* 0x000000c7d000720c */ /* 0x000fe20003f06270 */
[----:B------:R-:W-:-:S12]  /*100c0*/  BSSY B0, `(.L_x_678) ;  /* 0x000000d000007945 */ /* 0x000fd80003800000 */
[----:B------:R-:W-:Y:S05]  /*100d0*/  @P0 BRA `(.L_x_679) ;  /* 0x000000b000000947 */ /* 0x000fea0003800000 */
[----:B-1-3--:R-:W-:Y:S01]  /*100e0*/  IADD3 R2, P0, R218, 0x20, RZ ;  /* 0x00000020da027810 */ /* 0x00afe20007f1e0ff */
        /* <DEDUP_REMOVED lines=10> */
.L_x_679:
[----:B------:R-:W-:Y:S05]  /*10190*/  BSYNC B0 ;  /* 0x0000000000007941 */ /* 0x000fea0003800000 */
.L_x_678:
        /* <DEDUP_REMOVED lines=14> */
.L_x_681:
[----:B------:R-:W-:Y:S05]  /*10280*/  BSYNC B0 ;  /* 0x0000000000007941 */ /* 0x000fea0003800000 */
.L_x_680:
        /* <DEDUP_REMOVED lines=14> */
.L_x_683:
[----:B------:R-:W-:Y:S05]  /*10370*/  BSYNC B0 ;  /* 0x0000000000007941 */ /* 0x000fea0003800000 */
.L_x_682:
        /* <DEDUP_REMOVED lines=14> */
.L_x_685:
[----:B------:R-:W-:Y:S05]  /*10460*/  BSYNC B0 ;  /* 0x0000000000007941 */ /* 0x000fea0003800000 */
.L_x_684:
        /* <DEDUP_REMOVED lines=14> */
.L_x_687:
[----:B------:R-:W-:Y:S05]  /*10550*/  BSYNC B0 ;  /* 0x0000000000007941 */ /* 0x000fea0003800000 */
.L_x_686:
[----:B------:R-:W-:-:S13]  /*10560*/  ISETP.GE.AND P0, PT, R203, R199, PT ;  /* 0x000000c7cb00720c */ /* 0x000fda0003f06270 */
[----:B------:R-:W-:Y:S05]  /*10570*/  @P0 EXIT ;  /* 0x000000000000094d */ /* 0x000fea0003800000 */
[----:B------:R-:W-:Y:S01]  /*10580*/  IADD3 R0, P0, R218, 0x70, RZ ;  /* 0x00000070da007810 */ /* 0x000fe20007f1e0ff */
[----:B-1-3--:R-:W-:Y:S01]  /*10590*/  IMAD.MOV.U32 R2, RZ, RZ, R4 ;  /* 0x000000ffff027224 */ /* 0x00afe200078e0004 */
        /* <DEDUP_REMOVED lines=10> */
.L_x_660:
[----:B-1----:R-:W1:Y:S01]  /*10640*/  LDC.U8 R3, c[0x0][0x329] ;  /* 0x0000ca40ff037b82 */ /* 0x002e620000000000 */
[----:B------:R-:W-:Y:S01]  /*10650*/  ISETP.NE.AND P4, PT, R202, -0x1, PT ;  /* 0xffffffffca00780c */ /* 0x000fe20003f85270 */
[----:B------:R-:W-:Y:S01]  /*10660*/  IMAD.IADD R130, R130, 0x1, -R132 ;  /* 0x0000000182827824 */ /* 0x000fe200078e0a84 */
[----:B------:R-:W-:Y:S01]  /*10670*/  SHF.R.S32.HI R7, RZ, 0x1f, R129 ;  /* 0x0000001fff077819 */ /* 0x000fe20000011481 */
[----:B------:R-:W-:Y:S01]  /*10680*/  BSSY B0, `(.L_x_688) ;  /* 0x000003a000007945 */ /* 0x000fe20003800000 */
[----:B------:R-:W-:Y:S02]  /*10690*/  SHF.R.S32.HI R17, RZ, 0x1f, R16 ;  /* 0x0000001fff117819 */ /* 0x000fe40000011410 */
[----:B------:R-:W-:Y:S01]  /*106a0*/  LEA.HI R7, R7, R129, RZ, 0x3 ;  /* 0x0000008107077211 */ /* 0x000fe200078f18ff */
[----:B------:R-:W2:Y:S02]  /*106b0*/  LDC.U8 R0, c[0x0][0x328] ;  /* 0x0000ca00ff007b82 */ /* 0x000ea40000000000 */
[----:B------:R-:W-:Y:S01]  /*106c0*/  IMAD R17, R17, c[0x0][0x1f0], RZ ;  /* 0x00007c0011117a24 */ /* 0x000fe200078e02ff */
[----:B------:R-:W-:-:S03]  /*106d0*/  LOP3.LUT R5, R7, 0x1ffffff8, RZ, 0xc0, !PT ;  /* 0x1ffffff807057812 */ /* 0x000fc600078ec0ff */
[----:B------:R-:W-:Y:S01]  /*106e0*/  @!P4 SHF.R.S32.HI R4, RZ, 0x1f, R2 ;  /* 0x0000001fff04c819 */ /* 0x000fe20000011402 */
[----:B------:R-:W-:-:S04]  /*106f0*/  @!P4 IMAD.WIDE.U32 R10, R2, c[0x0][0x1e0], RZ ;  /* 0x00007800020aca25 */ /* 0x000fc800078e00ff */
[----:B------:R-:W-:Y:S02]  /*10700*/  @!P4 IMAD R4, R4, c[0x0][0x1e0], RZ ;  /* 0x000078000404ca24 */ /* 0x000fe400078e02ff */
[----:B------:R-:W-:Y:S02]  /*10710*/  IMAD.IADD R5, R129, 0x1, -R5 ;  /* 0x0000000181057824 */ /* 0x000fe400078e0a05 */
[----:B------:R-:W-:Y:S01]  /*10720*/  @P4 IMAD.WIDE.U32 R8, R202, c[0x0][0x1e8], RZ ;  /* 0x00007a00ca084a25 */ /* 0x000fe200078e00ff */
[----:B-1----:R-:W-:Y:S02]  /*10730*/  ISETP.NE.AND P1, PT, R3, RZ, PT ;  /* 0x000000ff0300720c */ /* 0x002fe40003f25270 */
[----:B------:R-:W-:Y:S01]  /*10740*/  @!P4 MOV R8, R10 ;  /* 0x0000000a0008c202 */ /* 0x000fe20000000f00 */
[----:B------:R-:W-:Y:S02]  /*10750*/  @!P4 IMAD R4, R2, c[0x0][0x1e4], R4 ;  /* 0x000079000204ca24 */ /* 0x000fe400078e0204 */
[----:B------:R-:W-:-:S02]  /*10760*/  IMAD.SHL.U32 R5, R5, 0x8, RZ ;  /* 0x0000000805057824 */ /* 0x000fc400078e00ff */
[----:B------:R-:W-:Y:S01]  /*10770*/  IMAD R17, R16, c[0x0][0x1f4], R17 ;  /* 0x00007d0010117a24 */ /* 0x000fe200078e0211 */
[----:B--2---:R-:W-:Y:S01]  /*10780*/  ISETP.NE.AND P3, PT, R0, RZ, PT ;  /* 0x000000ff0000720c */ /* 0x004fe20003f65270 */
[C---:B------:R-:W-:Y:S01]  /*10790*/  @P4 IMAD R0, R202.reuse, c[0x0][0x1ec], R9 ;  /* 0x00007b00ca004a24 */ /* 0x040fe200078e0209 */
[----:B------:R-:W-:Y:S02]  /*107a0*/  @!P4 IADD3 R0, R11, R4, RZ ;  /* 0x000000040b00c210 */ /* 0x000fe40007ffe0ff */
[----:B------:R-:W-:Y:S01]  /*107b0*/  ISETP.NE.OR P2, PT, R3, RZ, !P3 ;  /* 0x000000ff0300720c */ /* 0x000fe20005f45670 */
[----:B------:R-:W-:Y:S02]  /*107c0*/  @P1 IMAD.MOV.U32 R3, RZ, RZ, c[0x0][0x210] ;  /* 0x00008400ff031624 */ /* 0x000fe400078e00ff */
[----:B------:R-:W-:Y:S01]  /*107d0*/  @!P1 IMAD.MOV.U32 R6, RZ, RZ, c[0x0][0x214] ;  /* 0x00008500ff069624 */ /* 0x000fe200078e00ff */
[----:B------:R-:W-:Y:S01]  /*107e0*/  ISETP.NE.OR P0, PT, R202, -0x1, P2 ;  /* 0xffffffffca00780c */ /* 0x000fe20001705670 */
[----:B------:R-:W-:-:S03]  /*107f0*/  @P1 IMAD R3, R3, c[0x0][0x214], RZ ;  /* 0x0000850003031a24 */ /* 0x000fc600078e02ff */
[----:B------:R-:W-:Y:S01]  /*10800*/  @!P1 SEL R3, R6, c[0x0][0x234], !P3 ;  /* 0x00008d0006039a07 */ /* 0x000fe20005800000 */
[----:B------:R-:W-:Y:S01]  /*10810*/  @P1 IMAD.MOV.U32 R6, RZ, RZ, 0x1 ;  /* 0x00000001ff061424 */ /* 0x000fe200078e00ff */
[----:B------:R-:W-:Y:S02]  /*10820*/  IADD3 R4, P3, R5, R8, RZ ;  /* 0x0000000805047210 */ /* 0x000fe40007f7e0ff */
[----:B------:R-:W-:Y:S01]  /*10830*/  CS2R R8, SRZ ;  /* 0x0000000000087805 */ /* 0x000fe2000001ff00 */
[----:B------:R-:W-:Y:S01]  /*10840*/  @!P1 IMAD R6, R3, c[0x0][0x1c0], RZ ;  /* 0x0000700003069a24 */ /* 0x000fe200078e02ff */
[----:B------:R-:W-:Y:S01]  /*10850*/  LEA.HI.X.SX32 R5, R5, R0, 0x1, P3 ;  /* 0x0000000005057211 */ /* 0x000fe200018f0eff */
[----:B------:R-:W-:Y:S01]  /*10860*/  @P1 IMAD.MOV.U32 R0, RZ, RZ, c[0x0][0x210] ;  /* 0x00008400ff001624 */ /* 0x000fe200078e00ff */
[----:B------:R-:W-:Y:S01]  /*10870*/  @!P1 MOV R0, 0x1 ;  /* 0x0000000100009802 */ /* 0x000fe20000000f00 */
[C---:B------:R-:W-:Y:S02]  /*10880*/  @!P0 IMAD R202, R2.reuse, c[0x0][0x214], RZ ;  /* 0x0000850002ca8a24 */ /* 0x040fe400078e02ff */
[----:B------:R-:W-:Y:S01]  /*10890*/  IMAD R6, R2, R6, RZ ;  /* 0x0000000602067224 */ /* 0x000fe200078e02ff */
[----:B------:R-:W-:Y:S01]  /*108a0*/  SHF.R.S32.HI R2, RZ, 0x3, R7 ;  /* 0x00000003ff027819 */ /* 0x000fe20000011407 */
[--C-:B------:R-:W-:Y:S01]  /*108b0*/  @!P2 IMAD.MOV.U32 R8, RZ, RZ, R202.reuse ;  /* 0x000000ffff08a224 */ /* 0x100fe200078e00ca */
[----:B------:R-:W-:Y:S01]  /*108c0*/  @!P2 SHF.R.S32.HI R9, RZ, 0x1f, R202 ;  /* 0x0000001fff09a819 */ /* 0x000fe200000114ca */
[----:B------:R-:W-:Y:S01]  /*108d0*/  IMAD R132, R132, R0, RZ ;  /* 0x0000000084847224 */ /* 0x000fe200078e02ff */
[----:B------:R-:W-:Y:S01]  /*108e0*/  SEL R6, R6, RZ, P2 ;  /* 0x000000ff06067207 */ /* 0x000fe20001000000 */
[----:B------:R-:W-:Y:S01]  /*108f0*/  IMAD.WIDE.U32 R4, R16, c[0x0][0x1f0], R4 ;  /* 0x00007c0010047a25 */ /* 0x000fe200078e0004 */
[----:B------:R-:W-:-:S02]  /*10900*/  ISETP.GE.AND P2, PT, R2, R130, PT ;  /* 0x000000820200720c */ /* 0x000fc40003f46270 */
[----:B------:R-:W-:Y:S01]  /*10910*/  SHF.R.S32.HI R15, RZ, 0x1f, R132 ;  /* 0x0000001fff0f7819 */ /* 0x000fe20000011484 */
[----:B------:R-:W-:Y:S01]  /*10920*/  IMAD R7, R16, R3, R6 ;  /* 0x0000000310077224 */ /* 0x000fe200078e0206 */
[--C-:B------:R-:W-:Y:S02]  /*10930*/  SHF.R.S32.HI R3, RZ, 0x1f, R2.reuse ;  /* 0x0000001fff037819 */ /* 0x100fe40000011402 */
[----:B------:R-:W-:Y:S02]  /*10940*/  IADD3 R17, R17, R5, RZ ;  /* 0x0000000511117210 */ /* 0x000fe40007ffe0ff */
        /* <DEDUP_REMOVED lines=13> */
.L_x_689:
[----:B------:R-:W-:Y:S05]  /*10a20*/  BSYNC B0 ;  /* 0x0000000000007941 */ /* 0x000fea0003800000 */
.L_x_688:
        /* <DEDUP_REMOVED lines=15> */
.L_x_691:
[----:B------:R-:W-:Y:S05]  /*10b20*/  BSYNC B0 ;  /* 0x0000000000007941 */ /* 0x000fea0003800000 */
.L_x_690:
        /* <DEDUP_REMOVED lines=15> */
.L_x_693:
[----:B------:R-:W-:Y:S05]  /*10c20*/  BSYNC B0 ;  /* 0x0000000000007941 */ /* 0x000fea0003800000 */
.L_x_692:
        /* <DEDUP_REMOVED lines=15> */
.L_x_695:
[----:B------:R-:W-:Y:S05]  /*10d20*/  BSYNC B0 ;  /* 0x0000000000007941 */ /* 0x000fea0003800000 */
.L_x_694:
        /* <DEDUP_REMOVED lines=15> */
.L_x_697:
[----:B------:R-:W-:Y:S05]  /*10e20*/  BSYNC B0 ;  /* 0x0000000000007941 */ /* 0x000fea0003800000 */
.L_x_696:
        /* <DEDUP_REMOVED lines=15> */
.L_x_699:
[----:B------:R-:W-:Y:S05]  /*10f20*/  BSYNC B0 ;  /* 0x0000000000007941 */ /* 0x000fea0003800000 */
.L_x_698:
        /* <DEDUP_REMOVED lines=15> */
.L_x_701:
[----:B------:R-:W-:Y:S05]  /*11020*/  BSYNC B0 ;  /* 0x0000000000007941 */ /* 0x000fea0003800000 */
.L_x_700:
        /* <DEDUP_REMOVED lines=14> */
.L_x_703:
[----:B------:R-:W-:Y:S05]  /*11110*/  BSYNC B0 ;  /* 0x0000000000007941 */ /* 0x000fea0003800000 */
.L_x_702:
        /* <DEDUP_REMOVED lines=27> */
[-C--:B------:R-:W-:Y:S02]  /*112d0*/  ISETP.GE.OR P2, PT, R10, R130.reuse, P6 ;  /* 0x000000820a00720c */ /* 0x080fe40003746670 */
        /* <DEDUP_REMOVED lines=39> */
.L_x_704:
        /* <DEDUP_REMOVED lines=11> */
.L_x_1142:


//--------------------- .text._ZN5flash16flash_fwd_kernelI23Flash_fwd_kernel_traitsILi64ELi128ELi64ELi4ELb0ELb0EN7cutlass10bfloat16_tE19Flash_kernel_traitsILi64ELi128ELi64ELi4ES3_EELb1ELb1ELb0ELb1ELb0ELb0ELb0ELb0EEEvNS_16Flash_fwd_paramsE --------------------------
	.section	.text._ZN5flash16flash_fwd_kernelI23Flash_fwd_kernel_traitsILi64ELi128ELi64ELi4ELb0ELb0EN7cutlass10bfloat16_tE19Flash_kernel_traitsILi64ELi128ELi64ELi4ES3_EELb1ELb1ELb0ELb1ELb0ELb0ELb0ELb0EEEvNS_16Flash_fwd_paramsE,"ax",@progbits
	.sectioninfo	@"SHI_REGISTERS=255"
	.align	128
        .global         _ZN5flash16flash_fwd_kernelI23Flash_fwd_kernel_traitsILi64ELi128ELi64ELi4ELb0ELb0EN7cutlass10bfloat16_tE19Flash_kernel_traitsILi64ELi128ELi64ELi4ES3_EELb1ELb1ELb0ELb1ELb0ELb0ELb0ELb0EEEvNS_16Flash_fwd_paramsE
        .type           _ZN5flash16flash_fwd_kernelI23Flash_fwd_kernel_traitsILi64ELi128ELi64ELi4ELb0ELb0EN7cutlass10bfloat16_tE19Flash_kernel_traitsILi64ELi128ELi64ELi4ES3_EELb1ELb1ELb0ELb1ELb0ELb0ELb0ELb0EEEvNS_16Flash_fwd_paramsE,@function
        .size           _ZN5flash16flash_fwd_kernelI23Flash_fwd_kernel_traitsILi64ELi128ELi64ELi4ELb0ELb0EN7cutlass10bfloat16_tE19Flash_kernel_traitsILi64ELi128ELi64ELi4ES3_EELb1ELb1ELb0ELb1ELb0ELb0ELb0ELb0EEEvNS_16Flash_fwd_paramsE,(.L_x_1143 - _ZN5flash16flash_fwd_kernelI23Flash_fwd_kernel_traitsILi64ELi128ELi64ELi4ELb0ELb0EN7cutlass10bfloat16_tE19Flash_kernel_traitsILi64ELi128ELi64ELi4ES3_EELb1ELb1ELb0ELb1ELb0ELb0ELb0ELb0EEEvNS_16Flash_fwd_paramsE)
        .other          _ZN5flash16flash_fwd_kernelI23Flash_fwd_kernel_traitsILi64ELi128ELi64ELi4ELb0ELb0EN7cutlass10bfloat16_tE19Flash_kernel_traitsILi64ELi128ELi64ELi4ES3_EELb1ELb1ELb0ELb1ELb0ELb0ELb0ELb0EEEvNS_16Flash_fwd_paramsE,@"STO_CUDA_ENTRY STV_DEFAULT"
_ZN5flash16flash_fwd_kernelI23Flash_fwd_kernel_traitsILi64ELi128ELi64ELi4ELb0ELb0EN7cutlass10bfloat16_tE19Flash_kernel_traitsILi64ELi128ELi64ELi4ES3_EELb1ELb1ELb0ELb1ELb0ELb0ELb0ELb0EEEvNS_16Flash_fwd_paramsE:
.text._ZN5flash16flash_fwd_kernelI23Flash_fwd_kernel_traitsILi64ELi128ELi64ELi4ELb0ELb0EN7cutlass10bfloat16_tE19Flash_kernel_traitsILi64ELi128ELi64ELi4ES3_EELb1ELb1ELb0ELb1ELb0ELb0ELb0ELb0EEEvNS_16Flash_fwd_paramsE:
        /* <DEDUP_REMOVED lines=11> */
[----:B------:R-:W-:-:S06]  /*00b0*/  @P1 IMAD.MOV.U32 R4, RZ, RZ, R226 ;  /* 0x000000ffff041224 */ /* 0x000fcc00078e00e2 */
[----:B------:R-:W3:Y:S01]  /*00c0*/  @P1 LDG.E.64 R4, [R4.64] ;  /* 0x0000001404041981 */ /* 0x000ee2000c1e1b00 */
[----:B------:R-:W-:Y:S01]  /*00d0*/  ISETP.NE.U32.AND P3, PT, RZ, c[0x0][0x240], PT ;  /* 0x00009000ff007a0c */ /* 0x000fe20003f65070 */
[----:B------:R-:W-:Y:S01]  /*00e0*/  IMAD.MOV.U32 R200, RZ, RZ, 0x4 ;  /* 0x00000004ffc87424 */ /* 0x000fe200078e00ff */
[----:B------:R-:W1:Y:S01]  /*00f0*/  LDC.U8 R0, c[0x0][0x312] ;  /* 0x0000c480ff007b82 */ /* 0x000e620000000000 */
[----:B------:R-:W4:Y:S01]  /*0100*/  S2R R232, SR_CTAID.X ;  /* 0x0000000000e87919 */ /* 0x000f220000002500 */
[----:B------:R-:W-:Y:S01]  /*0110*/  ISETP.NE.AND.EX P3, PT, RZ, c[0x0][0x244], PT, P3 ;  /* 0x00009100ff007a0c */ /* 0x000fe20003f65330 */
[----:B------:R-:W-:Y:S02]  /*0120*/  IMAD.MOV.U32 R202, RZ, RZ, -0x1 ;  /* 0xffffffffffca7424 */ /* 0x000fe400078e00ff */
[----:B------:R-:W2:Y:S04]  /*0130*/  S2R R16, SR_CTAID.Y ;  /* 0x0000000000107919 */ /* 0x000ea80000002600 */
[----:B------:R-:W4:Y:S04]  /*0140*/  S2R R20, SR_CTAID.Z ;  /* 0x0000000000147919 */ /* 0x000f280000002700 */
[----:B------:R-:W2:Y:S01]  /*0150*/  S2R R14, SR_TID.X ;  /* 0x00000000000e7919 */ /* 0x000ea20000002100 */
[----:B-1----:R-:W-:Y:S01]  /*0160*/  ISETP.NE.AND P4, PT, R0, RZ, PT ;  /* 0x000000ff0000720c */ /* 0x002fe20003f85270 */
[----:B--2---:R4:W1:Y:S08]  /*0170*/  @P1 R2UR UR24, R2 ;  /* 0x00000000021813c2 */ /* 0x00487000000e0000 */
[----:B------:R-:W2:Y:S01]  /*0180*/  @P1 R2UR UR25, R3 ;  /* 0x00000000031913c2 */ /* 0x000ea200000e0000 */
[----:B---3--:R-:W-:-:S05]  /*0190*/  @P1 IADD3 R226, P0, R4, c[0x0][0x300], RZ ;  /* 0x0000c00004e21a10 */ /* 0x008fca0007f1e0ff */
[----:B------:R-:W-:Y:S01]  /*01a0*/  @P1 IMAD.X R125, RZ, RZ, R5, P0 ;  /* 0x000000ffff7d1224 */ /* 0x000fe200000e0605 */
[----:B------:R-:W-:Y:S01]  /*01b0*/  ISETP.NE.U32.AND P0, PT, RZ, c[0x0][0x250], PT ;  /* 0x00009400ff007a0c */ /* 0x000fe20003f05070 */
[----:B------:R-:W-:Y:S01]  /*01c0*/  IMAD.WIDE R4, R16, R200, c[0x0][0x240] ;  /* 0x0000900010047625 */ /* 0x000fe200078e02c8 */
[----:B------:R-:W-:Y:S02]  /*01d0*/  ISETP.EQ.U32.AND P1, PT, RZ, c[0x0][0x248], PT ;  /* 0x00009200ff007a0c */ /* 0x000fe40003f22070 */
[----:B----4-:R-:W-:Y:S02]  /*01e0*/  LOP3.LUT R2, R20, R232, R16, 0xfe, !PT ;  /* 0x000000e814027212 */ /* 0x010fe400078efe10 */
[----:B------:R-:W-:Y:S02]  /*01f0*/  ISETP.NE.AND.EX P0, PT, RZ, c[0x0][0x254], PT, P0 ;  /* 0x00009500ff007a0c */ /* 0x000fe40003f05300 */
[----:B------:R-:W-:Y:S02]  /*0200*/  LOP3.LUT P2, RZ, R2, R14, RZ, 0xfc, !PT ;  /* 0x0000000e02ff7212 */ /* 0x000fe4000784fcff */
[----:B-1----:R-:W-:-:S02]  /*0210*/  MOV R2, UR24 ;  /* 0x0000001800027c02 */ /* 0x002fc40008000f00 */
[----:B------:R-:W-:Y:S01]  /*0220*/  SHF.R.S32.HI R8, RZ, 0x1f, R14 ;  /* 0x0000001fff087819 */ /* 0x000fe2000001140e */
[----:B--2---:R-:W-:Y:S01]  /*0230*/  IMAD.U32 R3, RZ, RZ, UR25 ;  /* 0x00000019ff037e24 */ /* 0x004fe2000f8e00ff */
[----:B------:R-:W-:-:S07]  /*0240*/  ISETP.EQ.OR.EX P1, PT, RZ, c[0x0][0x24c], !P4, P1 ;  /* 0x00009300ff007a0c */ /* 0x000fce0006722710 */
[----:B------:R-:W-:Y:S02]  /*0250*/  @!P2 IMAD.MOV.U32 R6, RZ, RZ, c[0x0][0x308] ;  /* 0x0000c200ff06a624 */ /* 0x000fe400078e00ff */
[----:B------:R-:W-:-:S05]  /*0260*/  @!P2 IMAD.MOV.U32 R7, RZ, RZ, c[0x0][0x30c] ;  /* 0x0000c300ff07a624 */ /* 0x000fca00078e00ff */
[----:B------:R1:W-:Y:S02]  /*0270*/  @!P2 STG.E.64 [R6.64], R2 ;  /* 0x000000020600a986 */ /* 0x0003e4000c101b14 */
[----:B-1----:R-:W-:Y:S01]  /*0280*/  @!P2 IMAD.MOV.U32 R2, RZ, RZ, R226 ;  /* 0x000000ffff02a224 */ /* 0x002fe200078e00e2 */
[----:B------:R-:W-:-:S05]  /*0290*/  @!P2 MOV R3, R125 ;  /* 0x0000007d0003a202 */ /* 0x000fca0000000f00 */
[----:B------:R1:W-:Y:S04]  /*02a0*/  @!P2 STG.E.64 [R6.64+0x8], R2 ;  /* 0x000008020600a986 */ /* 0x0003e8000c101b14 */
[----:B------:R2:W3:Y:S04]  /*02b0*/  @P3 LDG.E R202, [R4.64] ;  /* 0x0000001404ca3981 */ /* 0x0004e8000c1e1900 */
[----:B------:R2:W3:Y:S01]  /*02c0*/  @P3 LDG.E R13, [R4.64+0x4] ;  /* 0x00000414040d3981 */ /* 0x0004e2000c1e1900 */
[----:B------:R-:W-:Y:S01]  /*02d0*/  ISETP.NE.U32.AND P2, PT, RZ, c[0x0][0x248], PT ;  /* 0x00009200ff007a0c */ /* 0x000fe20003f45070 */
[----:B------:R-:W-:Y:S01]  /*02e0*/  IMAD.MOV.U32 R9, RZ, RZ, -0x1 ;  /* 0xffffffffff097424 */ /* 0x000fe200078e00ff */
[----:B------:R-:W-:-:S02]  /*02f0*/  LEA.HI R131, R8, R14, RZ, 0x5 ;  /* 0x0000000e08837211 */ /* 0x000fc400078f28ff */
[----:B------:R-:W-:Y:S02]  /*0300*/  ISETP.NE.AND.EX P2, PT, RZ, c[0x0][0x24c], PT, P2 ;  /* 0x00009300ff007a0c */ /* 0x000fe40003f45320 */
[----:B------:R-:W-:-:S04]  /*0310*/  LOP3.LUT R0, R131, 0xffffffe0, RZ, 0xc0, !PT ;  /* 0xffffffe083007812 */ /* 0x000fc800078ec0ff */
[----:B------:R-:W-:Y:S01]  /*0320*/  IADD3 R0, -R0, R14, RZ ;  /* 0x0000000e00007210 */ /* 0x000fe20007ffe1ff */
[C---:B-1----:R-:W-:Y:S02]  /*0330*/  IMAD R2, R16.reuse, c[0x0][0x1c0], R20 ;  /* 0x0000700010027a24 */ /* 0x042fe400078e0214 */
[----:B------:R-:W-:Y:S02]  /*0340*/  IMAD.MOV.U32 R3, RZ, RZ, RZ ;  /* 0x000000ffff037224 */ /* 0x000fe400078e00ff */
[----:B--2---:R-:W-:-:S04]  /*0350*/  @P0 IMAD.WIDE R4, R16, R200, c[0x0][0x250] ;  /* 0x0000940010040625 */ /* 0x004fc800078e02c8 */
[----:B------:R-:W-:Y:S01]  /*0360*/  IMAD.WIDE R6, R16, R200, c[0x0][0x248] ;  /* 0x0000920010067625 */ /* 0x000fe200078e02c8 */
[----:B------:R1:W5:Y:S03]  /*0370*/  @P0 LDG.E R3, [R4.64] ;  /* 0x0000001404030981 */ /* 0x000366000c1e1900 */
[----:B------:R-:W-:Y:S01]  /*0380*/  IMAD.SHL.U32 R2, R2, 0x20, RZ ;  /* 0x0000002002027824 */ /* 0x000fe200078e00ff */
[----:B------:R2:W5:Y:S04]  /*0390*/  @!P1 LDG.E R9, [R6.64] ;  /* 0x0000001406099981 */ /* 0x000568000c1e1900 */
[----:B------:R-:W-:Y:S02]  /*03a0*/  IADD3 R226, P1, P0, R2, R226, R0 ;  /* 0x000000e202e27210 */ /* 0x000fe4000783e000 */
[----:B------:R-:W-:-:S02]  /*03b0*/  SHF.R.S32.HI R2, RZ, 0x1f, R2 ;  /* 0x0000001fff027819 */ /* 0x000fc40000011402 */
[----:B-1----:R-:W-:-:S04]  /*03c0*/  SHF.R.S32.HI R4, RZ, 0x1f, R0 ;  /* 0x0000001fff047819 */ /* 0x002fc80000011400 */
[----:B------:R-:W-:Y:S01]  /*03d0*/  IADD3.X R125, R2, R125, R4, P1, P0 ;  /* 0x0000007d027d7210 */ /* 0x000fe20000fe0404 */
[----:B---3--:R-:W-:Y:S02]  /*03e0*/  @P3 IMAD.IADD R13, R13, 0x1, -R202 ;  /* 0x000000010d0d3824 */ /* 0x008fe400078e0aca */
[----:B------:R-:W-:Y:S01]  /*03f0*/  @!P3 IMAD.MOV.U32 R13, RZ, RZ, c[0x0][0x214] ;  /* 0x00008500ff0db624 */ /* 0x000fe200078e00ff */
[----:B------:R-:W-:Y:S05]  /*0400*/  @!P2 BRA `(.L_x_705) ;  /* 0x000000400000a947 */ /* 0x000fea0003800000 */
[----:B--2---:R-:W2:Y:S02]  /*0410*/  @P4 LDG.E R4, [R6.64+0x4] ;  /* 0x0000041406044981 */ /* 0x004ea4000c1e1900 */
[----:B--2--5:R-:W-:-:S06]  /*0420*/  @P4 IADD3 R4, R4, -R9, RZ ;  /* 0x8000000904044210 */ /* 0x024fcc0007ffe0ff */
[----:B------:R1:W5:Y:S01]  /*0430*/  @!P4 LDG.E R4, [R6.64] ;  /* 0x000000140604c981 */ /* 0x000362000c1e1900 */
[----:B------:R-:W-:Y:S05]  /*0440*/  BRA `(.L_x_706) ;  /* 0x0000001000007947 */ /* 0x000fea0003800000 */
.L_x_705:
[----:B--2---:R-:W-:Y:S02]  /*0450*/  MOV R4, c[0x0][0x218] ;  /* 0x0000860000047a02 */ /* 0x004fe40000000f00 */
.L_x_706:
[----:B------:R-:W-:-:S04]  /*0460*/  ISETP.NE.U32.AND P2, PT, RZ, c[0x0][0x258], PT ;  /* 0x00009600ff007a0c */ /* 0x000fc80003f45070 */
[----:B------:R-:W-:-:S13]  /*0470*/  ISETP.NE.AND.EX P2, PT, RZ, c[0x0][0x25c], PT, P2 ;  /* 0x00009700ff007a0c */ /* 0x000fda0003f45320 */
[----:B------:R-:W-:-:S06]  /*0480*/  @P2 IMAD.WIDE R134, R16, R200, c[0x0][0x258] ;  /* 0x0000960010862625 */ /* 0x000fcc00078e02c8 */
        /* <DEDUP_REMOVED lines=10> */
[----:B-1----:R-:W-:Y:S02]  /*0530*/  IADD3 R6, R134, 0x3f, RZ ;  /* 0x0000003f86067810 */ /* 0x002fe40007ffe0ff */
        /* <DEDUP_REMOVED lines=12> */
[----:B------:R-:W-:Y:S02]  /*0600*/  ISETP.NE.AND P0, PT, R9, -0x1, PT ;  /* 0xffffffff0900780c */ /* 0x000fe40003f05270 */
[----:B------:R-:W-:-:S09]  /*0610*/  SHF.R.S32.HI R21, RZ, 0x1f, R20 ;  /* 0x0000001fff157819 */ /* 0x000fd20000011414 */
        /* <DEDUP_REMOVED lines=22> */
.L_x_708:
        /* <DEDUP_REMOVED lines=18> */
[----:B------:R-:W-:Y:S01]  /*08a0*/  ISETP.GE.U32.AND P3, PT, R4, R7, PT ;  /* 0x000000070400720c */ /* 0x000fe20003f66070 */
[----:B------:R-:W-:Y:S01]  /*08b0*/  @P0 IMAD.IADD R7, R3, 0x1, R9 ;  /* 0x0000000103070824 */ /* 0x000fe200078e0209 */
[----:B------:R-:W-:-:S03]  /*08c0*/  LOP3.LUT R4, R20, c[0x0][0x1c8], RZ, 0x3c, !PT ;  /* 0x0000720014047a12 */ /* 0x000fc600078e3cff */
[----:B------:R-:W-:Y:S01]  /*08d0*/  @P0 IMAD.WIDE.U32 R22, R7, c[0x0][0x1a0], RZ ;  /* 0x0000680007160a25 */ /* 0x000fe200078e00ff */
[----:B------:R-:W-:-:S03]  /*08e0*/  ISETP.GE.AND P1, PT, R4, RZ, PT ;  /* 0x000000ff0400720c */ /* 0x000fc60003f26270 */
[----:B------:R-:W-:-:S04]  /*08f0*/  @P0 IMAD R7, R7, c[0x0][0x1a4], R23 ;  /* 0x0000690007070a24 */ /* 0x000fc800078e0217 */
        /* <DEDUP_REMOVED lines=15> */
.L_x_709:
[CC--:B------:R-:W-:Y:S01]  /*09f0*/  LEA.HI R4, R8.reuse, R14.reuse, RZ, 0x3 ;  /* 0x0000000e08047211 */ /* 0x0c0fe200078f18ff */
        /* <DEDUP_REMOVED lines=42> */
.L_x_711:
[----:B------:R-:W-:Y:S05]  /*0ca0*/  BSYNC B0 ;  /* 0x0000000000007941 */ /* 0x000fea0003800000 */
.L_x_710:
        /* <DEDUP_REMOVED lines=21> */
.L_x_713:
[----:B------:R-:W-:Y:S05]  /*0e00*/  BSYNC B0 ;  /* 0x0000000000007941 */ /* 0x000fea0003800000 */
.L_x_712:
        /* <DEDUP_REMOVED lines=21> */
.L_x_715:
[----:B------:R-:W-:Y:S05]  /*0f60*/  BSYNC B0 ;  /* 0x0000000000007941 */ /* 0x000fea0003800000 */
.L_x_714:
        /* <DEDUP_REMOVED lines=21> */
.L_x_717:
[----:B------:R-:W-:Y:S05]  /*10c0*/  BSYNC B0 ;  /* 0x0000000000007941 */ /* 0x000fea0003800000 */
.L_x_716:
        /* <DEDUP_REMOVED lines=21> */
.L_x_719:
[----:B------:R-:W-:Y:S05]  /*1220*/  BSYNC B0 ;  /* 0x0000000000007941 */ /* 0x000fea0003800000 */
.L_x_718:
        /* <DEDUP_REMOVED lines=21> */
.L_x_721:
[----:B------:R-:W-:Y:S05]  /*1380*/  BSYNC B0 ;  /* 0x0000000000007941 */ /* 0x000fea0003800000 */
.L_x_720:
        /* <DEDUP_REMOVED lines=21> */
.L_x_723:
[----:B------:R-:W-:Y:S05]  /*14e0*/  BSYNC B0 ;  /* 0x0000000000007941 */ /* 0x000fea0003800000 */
.L_x_722:
        /* <DEDUP_REMOVED lines=24> */
.L_x_725:
[----:B------:R-:W-:Y:S05]  /*1670*/  BSYNC B0 ;  /* 0x0000000000007941 */ /* 0x000fea0003800000 */
.L_x_724:
[----:B------:R-:W-:Y:S01]  /*1680*/  LEA.HI R8, R8, R14, RZ, 0x4 ;  /* 0x0000000e08087211 */ /* 0x000fe200078f20ff */
[----:B------:R-:W-:Y:S01]  /*1690*/  IMAD R5, R19, c[0x0][0x198], RZ ;  /* 0x0000660013057a24 */ /* 0x000fe200078e02ff */
[----:B------:R-:W-:Y:S01]  /*16a0*/  IADD3 R132, R221, -0x1, RZ ;  /* 0xffffffffdd847810 */ /* 0x000fe20007ffe0ff */
[----:B-1----:R-:W-:Y:S01]  /*16b0*/  IMAD.WIDE.U32 R26, R18, c[0x0][0x198], R216 ;  /* 0x00006600121a7a25 */ /* 0x002fe200078e00d8 */
[----:B------:R-:W-:Y:S01]  /*16c0*/  LOP3.LUT R2, R8, 0xfffffff0, RZ, 0xc0, !PT ;  /* 0xfffffff008027812 */ /* 0x000fe200078ec0ff */
[----:B------:R-:W-:Y:S01]  /*16d0*/  BSSY B0, `(.L_x_726) ;  /* 0x000002f000007945 */ /* 0x000fe20003800000 */
[----:B------:R-:W-:Y:S01]  /*16e0*/  SHF.R.S32.HI R10, RZ, 0x1f, R132 ;  /* 0x0000001fff0a7819 */ /* 0x000fe20000011484 */
[----:B------:R-:W-:Y:S01]  /*16f0*/  IMAD R5, R18, c[0x0][0x19c], R5 ;  /* 0x0000670012057a24 */ /* 0x000fe200078e0205 */
[----:B------:R-:W-:Y:S01]  /*1700*/  IADD3 R212, P1, R212, R26, RZ ;  /* 0x0000001ad4d47210 */ /* 0x000fe20007f3e0ff */
[----:B------:R-:W-:Y:S01]  /*1710*/  IMAD R3, R19, c[0x0][0x1a0], RZ ;  /* 0x0000680013037a24 */ /* 0x000fe200078e02ff */
[----:B------:R-:W-:Y:S01]  /*1720*/  IADD3 R2, -R2, R14, RZ ;  /* 0x0000000e02027210 */ /* 0x000fe20007ffe1ff */
[----:B------:R-:W-:Y:S01]  /*1730*/  IMAD.WIDE.U32 R24, R18, c[0x0][0x1a0], R216 ;  /* 0x0000680012187a25 */ /* 0x000fe200078e00d8 */
[----:B------:R-:W-:-:S02]  /*1740*/  IADD3.X R213, R6, R27, R5, P1, !PT ;  /* 0x0000001b06d57210 */ /* 0x000fc40000ffe405 */
[----:B------:R-:W-:Y:S01]  /*1750*/  SHF.R.S32.HI R130, RZ, 0x1f, R2 ;  /* 0x0000001fff827819 */ /* 0x000fe20000011402 */
[----:B------:R-:W-:Y:S01]  /*1760*/  IMAD R3, R18, c[0x0][0x1a4], R3 ;  /* 0x0000690012037a24 */ /* 0x000fe200078e0203 */
[----:B------:R-:W-:Y:S01]  /*1770*/  IADD3 R22, P0, R22, R24, RZ ;  /* 0x0000001816167210 */ /* 0x000fe20007f1e0ff */
[----:B------:R-:W-:Y:S01]  /*1780*/  IMAD R5, R132, -0x40, R134 ;  /* 0xffffffc084057824 */ /* 0x000fe200078e0286 */
[----:B------:R-:W-:Y:S01]  /*1790*/  LEA.HI R130, R130, R2, RZ, 0x3 ;  /* 0x0000000282827211 */ /* 0x000fe200078f18ff */
[----:B------:R-:W-:Y:S01]  /*17a0*/  IMAD R214, R238, c[0x0][0x1b0], RZ ;  /* 0x00006c00eed67a24 */ /* 0x000fe200078e02ff */
[----:B------:R-:W-:Y:S01]  /*17b0*/  IADD3.X R23, R7, R25, R3, P0, !PT ;  /* 0x0000001907177210 */ /* 0x000fe200007fe403 */
[----:B------:R-:W-:Y:S01]  /*17c0*/  IMAD.WIDE.U32 R212, R236, c[0x0][0x1b0], R212 ;  /* 0x00006c00ecd47a25 */ /* 0x000fe200078e00d4 */
[----:B------:R-:W-:Y:S02]  /*17d0*/  ISETP.GE.AND P0, PT, R18, R5, PT ;  /* 0x000000051200720c */ /* 0x000fe40003f06270 */
[----:B------:R-:W-:Y:S01]  /*17e0*/  LOP3.LUT R7, R130, 0xfffffff8, RZ, 0xc0, !PT ;  /* 0xfffffff882077812 */ /* 0x000fe200078ec0ff */
[----:B------:R-:W-:Y:S01]  /*17f0*/  IMAD R214, R236, c[0x0][0x1b4], R214 ;  /* 0x00006d00ecd67a24 */ /* 0x000fe200078e02d6 */
[----:B------:R-:W-:Y:S01]  /*1800*/  MOV R133, 0x20 ;  /* 0x0000002000857802 */ /* 0x000fe20000000f00 */
[----:B------:R-:W-:Y:S01]  /*1810*/  IMAD R238, R238, c[0x0][0x1b8], RZ ;  /* 0x00006e00eeee7a24 */ /* 0x000fe200078e02ff */
[----:B------:R-:W-:Y:S01]  /*1820*/  IADD3 R7, R2, -R7, RZ ;  /* 0x8000000702077210 */ /* 0x000fe20007ffe0ff */
[----:B------:R-:W-:Y:S01]  /*1830*/  IMAD.IADD R215, R213, 0x1, R214 ;  /* 0x00000001d5d77824 */ /* 0x000fe200078e02d6 */
[----:B------:R-:W-:Y:S01]  /*1840*/  SHF.L.U32 R130, R130, 0x6, RZ ;  /* 0x0000000682827819 */ /* 0x000fe200000006ff */
[----:B------:R-:W-:Y:S01]  /*1850*/  IMAD R6, R127, R132, RZ ;  /* 0x000000847f067224 */ /* 0x000fe200078e02ff */
[----:B------:R-:W-:Y:S01]  /*1860*/  R2P PR, R7, 0x6 ;  /* 0x0000000607007804 */ /* 0x000fe20000000000 */
[----:B------:R-:W-:Y:S01]  /*1870*/  IMAD.MOV.U32 R214, RZ, RZ, R212 ;  /* 0x000000ffffd67224 */ /* 0x000fe200078e00d4 */
[----:B------:R-:W-:Y:S01]  /*1880*/  LOP3.LUT R130, R130, 0xfffffe00, RZ, 0xc0, !PT ;  /* 0xfffffe0082827812 */ /* 0x000fe200078ec0ff */
[----:B------:R-:W-:-:S02]  /*1890*/  IMAD R238, R236, c[0x0][0x1bc], R238 ;  /* 0x00006f00ecee7a24 */ /* 0x000fc400078e02ee */
[----:B------:R-:W-:Y:S01]  /*18a0*/  IMAD.WIDE.U32 R236, R236, c[0x0][0x1b8], R22 ;  /* 0x00006e00ecec7a25 */ /* 0x000fe200078e0016 */
[----:B------:R-:W-:-:S03]  /*18b0*/  SEL R3, R133, 0xffffffe0, !P2 ;  /* 0xffffffe085037807 */ /* 0x000fc60005000000 */
[----:B------:R-:W-:Y:S01]  /*18c0*/  IMAD.MOV.U32 R2, RZ, RZ, 0x10 ;  /* 0x00000010ff027424 */ /* 0x000fe200078e00ff */
[----:B------:R-:W-:Y:S01]  /*18d0*/  IADD3 R239, R237, R238, RZ ;  /* 0x000000eeedef7210 */ /* 0x000fe20007ffe0ff */
[-C--:B------:R-:W-:Y:S02]  /*18e0*/  IMAD R6, R10, R128.reuse, R6 ;  /* 0x000000800a067224 */ /* 0x080fe400078e0206 */
[----:B------:R-:W-:Y:S01]  /*18f0*/  IMAD.WIDE.U32 R22, R132, R128, R214 ;  /* 0x0000008084167225 */ /* 0x000fe200078e00d6 */
[----:B------:R-:W-:-:S03]  /*1900*/  SEL R2, R2, 0xfffffff0, !P1 ;  /* 0xfffffff002027807 */ /* 0x000fc60004800000 */
[----:B------:R-:W-:Y:S01]  /*1910*/  IMAD.IADD R25, R23, 0x1, R6 ;  /* 0x0000000117197824 */ /* 0x000fe200078e0206 */
        /* <DEDUP_REMOVED lines=10> */
.L_x_727:
[----:B------:R-:W-:Y:S05]  /*19c0*/  BSYNC B0 ;  /* 0x0000000000007941 */ /* 0x000fea0003800000 */
.L_x_726:
        /* <DEDUP_REMOVED lines=10> */
[----:B-1----:R-:W-:-:S04]  /*1a70*/  LEA R26, P0, R15, c[0x0][0x168], 0x1 ;  /* 0x00005a000f1a7a11 */ /* 0x002fc800078008ff */
[----:B------:R-:W-:-:S05]  /*1a80*/  LEA.HI.X R27, R15, c[0x0][0x16c], R6, 0x1, P0 ;  /* 0x00005b000f1b7a11 */ /* 0x000fca00000f0c06 */
[----:B------:R-:W-:Y:S01]  /*1a90*/  @!PT LDS RZ, [RZ] ;  /* 0x00000000fffff984 */ /* 0x000fe20000000800 */
[----:B------:R-:W-:Y:S01]  /*1aa0*/  @!PT LDS RZ, [RZ] ;  /* 0x00000000fffff984 */ /* 0x000fe20000000800 */
[----:B------:R-:W-:Y:S01]  /*1ab0*/  @!PT LDS RZ, [RZ] ;  /* 0x00000000fffff984 */ /* 0x000fe20000000800 */
[----:B------:R1:W-:Y:S04]  /*1ac0*/  LDGSTS.E.BYPASS.LTC128B.128 [R210+0x4800], [R26.64] ;  /* 0x048000001ad27fae */ /* 0x0003e8000b901d54 */
.L_x_729:
[----:B------:R-:W-:Y:S05]  /*1ad0*/  BSYNC B0 ;  /* 0x0000000000007941 */ /* 0x000fea0003800000 */
.L_x_728:
        /* <DEDUP_REMOVED lines=15> */
.L_x_731:
[----:B------:R-:W-:Y:S05]  /*1bd0*/  BSYNC B0 ;  /* 0x0000000000007941 */ /* 0x000fea0003800000 */
.L_x_730:
[----:B------:R-:W-:Y:S01]  /*1be0*/  ISETP.GE.AND P0, PT, R209, R5, PT ;  /* 0x00000005d100720c */ /* 0x000fe20003f06270 */
[----:B------:R-:W-:-:S12]  /*1bf0*/  BSSY B0, `(.L_x_732) ;  /* 0x0000010000007945 */ /* 0x000fd80003800000 */
        /* <DEDUP_REMOVED lines=15> */
.L_x_733:
[----:B------:R-:W-:Y:S05]  /*1cf0*/  BSYNC B0 ;  /* 0x0000000000007941 */ /* 0x000fea0003800000 */
.L_x_732:
[----:B------:R-:W-:Y:S01]  /*1d00*/  ISETP.NE.U32.AND P1, PT, RZ, c[0x0][0x318], PT ;  /* 0x0000c600ff007a0c */ /* 0x000fe20003f25070 */
[----:B------:R-:W0:Y:S03]  /*1d10*/  LDGDEPBAR ;  /* 0x00000000000079af */ /* 0x000e260000000000 */
[----:B------:R-:W-:-:S13]  /*1d20*/  ISETP.NE.AND.EX P1, PT, RZ, c[0x0][0x31c], PT, P1 ;  /* 0x0000c700ff007a0c */ /* 0x000fda0003f25310 */
[----:B------:R-:W-:Y:S01]  /*1d30*/  @P1 SHF.R.S32.HI R6, RZ, 0x1f, R16 ;  /* 0x0000001fff061819 */ /* 0x000fe20000011410 */
[----:B------:R-:W-:-:S04]  /*1d40*/  @P1 IMAD.WIDE.U32 R20, R16, c[0x0][0x320], R20 ;  /* 0x0000c80010141a25 */ /* 0x000fc800078e0014 */
[----:B------:R-:W-:Y:S01]  /*1d50*/  @P1 IMAD R6, R6, c[0x0][0x320], RZ ;  /* 0x0000c80006061a24 */ /* 0x000fe200078e02ff */
[----:B------:R-:W-:-:S04]  /*1d60*/  DEPBAR.LE SB0, 0x0 ;  /* 0x000080000000791a */ /* 0x000fc80000000000 */
[----:B------:R-:W-:Y:S01]  /*1d70*/  @P1 IMAD R6, R16, c[0x0][0x324], R6 ;  /* 0x0000c90010061a24 */ /* 0x000fe200078e0206 */
[----:B------:R-:W-:-:S03]  /*1d80*/  @P1 LEA R16, P0, R20, c[0x0][0x318], 0x2 ;  /* 0x0000c60014101a11 */ /* 0x000fc600078010ff */
[----:B------:R-:W-:-:S05]  /*1d90*/  @P1 IMAD.IADD R6, R21, 0x1, R6 ;  /* 0x0000000115061824 */ /* 0x000fca00078e0206 */
[----:B------:R-:W-:-:S05]  /*1da0*/  @P1 LEA.HI.X R17, R20, c[0x0][0x31c], R6, 0x2, P0 ;  /* 0x0000c70014111a11 */ /* 0x000fca00000f1406 */
[----:B--2---:R5:W2:Y:S01]  /*1db0*/  @P1 LDG.E R16, [R16.64] ;  /* 0x0000001410101981 */ /* 0x004aa2000c1e1900 */
[----:B------:R-:W-:Y:S01]  /*1dc0*/  ISETP.GE.AND P0, PT, R18, R5, PT ;  /* 0x000000051200720c */ /* 0x000fe20003f06270 */
[----:B------:R-:W-:Y:S01]  /*1dd0*/  IMAD.MOV.U32 R6, RZ, RZ, c[0x0][0x1a0] ;  /* 0x00006800ff067624 */ /* 0x000fe200078e00ff */
[----:B------:R-:W2:Y:S01]  /*1de0*/  @P1 MUFU.RCP R15, c[0x0][0x238] ;  /* 0x00008e00000f1b08 */ /* 0x000ea20000001000 */
[----:B------:R-:W-:Y:S01]  /*1df0*/  BAR.SYNC.DEFER_BLOCKING 0x0 ;  /* 0x0000000000007b1d */ /* 0x000fe20000010000 */
[----:B------:R-:W-:Y:S01]  /*1e00*/  MOV R238, R236 ;  /* 0x000000ec00ee7202 */ /* 0x000fe20000000f00 */
[----:B------:R-:W-:Y:S01]  /*1e10*/  IMAD.SHL.U32 R204, R14, 0x2, RZ ;  /* 0x000000020ecc7824 */ /* 0x000fe200078e00ff */
[----:B------:R-:W-:Y:S01]  /*1e20*/  SHF.L.U64.HI R198, R6, R198, c[0x0][0x1a4] ;  /* 0x0000690006c67619 */ /* 0x000fe200000102c6 */
[----:B------:R-:W-:Y:S01]  /*1e30*/  IMAD R232, R232, 0x8, R131 ;  /* 0x00000008e8e87824 */ /* 0x000fe200078e0283 */
[----:B------:R-:W-:Y:S01]  /*1e40*/  SHF.L.U32 R199, R6, 0x6, RZ ;  /* 0x0000000606c77819 */ /* 0x000fe200000006ff */
[----:B------:R-:W-:Y:S01]  /*1e50*/  BSSY B0, `(.L_x_734) ;  /* 0x0000016000007945 */ /* 0x000fe20003800000 */
[----:B------:R-:W-:-:S02]  /*1e60*/  SHF.R.S32.HI R203, RZ, 0x1f, R0 ;  /* 0x0000001fffcb7819 */ /* 0x000fc40000011400 */
[----:B------:R-:W-:Y:S01]  /*1e70*/  LOP3.LUT R204, R204, 0x6, RZ, 0xc0, !PT ;  /* 0x00000006cccc7812 */ /* 0x000fe200078ec0ff */
[----:B------:R-:W-:Y:S01]  /*1e80*/  IMAD.WIDE.U32 R20, R132, R199, R238 ;  /* 0x000000c784147225 */ /* 0x000fe200078e00ee */
[----:B------:R-:W-:-:S03]  /*1e90*/  LEA.HI R203, R203, R0, RZ, 0x2 ;  /* 0x00000000cbcb7211 */ /* 0x000fc600078f10ff */
[----:B------:R-:W-:Y:S01]  /*1ea0*/  IMAD.MOV.U32 R0, RZ, RZ, RZ ;  /* 0x000000ffff007224 */ /* 0x000fe200078e00ff */
[----:B------:R-:W-:Y:S01]  /*1eb0*/  SHF.R.S32.HI R203, RZ, 0x2, R203 ;  /* 0x00000002ffcb7819 */ /* 0x000fe200000114cb */
[----:B-----5:R-:W-:Y:S01]  /*1ec0*/  IMAD R17, R198, R132, RZ ;  /* 0x00000084c6117224 */ /* 0x020fe200078e02ff */
[----:B------:R1:W-:Y:S03]  /*1ed0*/  @P0 STS.128 [R210+0x6000], RZ ;  /* 0x006000ffd2000388 */ /* 0x0003e60000000c00 */
[----:B------:R-:W-:Y:S02]  /*1ee0*/  IMAD R10, R10, R199, R17 ;  /* 0x000000c70a0a7224 */ /* 0x000fe400078e0211 */
[----:B--2---:R-:W-:-:S03]  /*1ef0*/  @P1 FMUL.FTZ R0, R16, R15 ;  /* 0x0000000f10001220 */ /* 0x004fc60000410000 */
[----:B------:R-:W-:Y:S01]  /*1f00*/  IADD3 R15, R21, R10, RZ ;  /* 0x0000000a150f7210 */ /* 0x000fe20007ffe0ff */
[----:B------:R-:W-:Y:S05]  /*1f10*/  @P0 BRA `(.L_x_735) ;  /* 0x0000009000000947 */ /* 0x000fea0003800000 */
[----:B-1----:R-:W-:-:S13]  /*1f20*/  ISETP.GE.AND P0, PT, R216, c[0x0][0x220], PT ;  /* 0x00008800d8007a0c */ /* 0x002fda0003f06270 */
        /* <DEDUP_REMOVED lines=8> */
.L_x_735:
[----:B-1----:R-:W-:Y:S05]  /*1fb0*/  BSYNC B0 ;  /* 0x0000000000007941 */ /* 0x002fea0003800000 */
.L_x_734:
        /* <DEDUP_REMOVED lines=21> */
.L_x_737:
[----:B------:R-:W-:Y:S05]  /*2110*/  BSYNC B0 ;  /* 0x0000000000007941 */ /* 0x000fea0003800000 */
.L_x_736:
        /* <DEDUP_REMOVED lines=16> */
.L_x_739:
[----:B------:R-:W-:Y:S05]  /*2220*/  BSYNC B0 ;  /* 0x0000000000007941 */ /* 0x000fea0003800000 */
.L_x_738:
        /* <DEDUP_REMOVED lines=18> */
.L_x_741:
[----:B------:R-:W-:Y:S05]  /*2350*/  BSYNC B0 ;  /* 0x0000000000007941 */ /* 0x000fea0003800000 */
.L_x_740:
[----:B------:R-:W-:Y:S01]  /*2360*/  SHF.R.S32.HI R5, RZ, 0x4, R8 ;  /* 0x00000004ff057819 */ /* 0x000fe20000011408 */
[C---:B------:R-:W-:Y:S01]  /*2370*/  IMAD.SHL.U32 R6, R4.reuse, 0x40, RZ ;  /* 0x0000004004067824 */ /* 0x040fe200078e00ff */
[----:B------:R-:W-:Y:S01]  /*2380*/  R2P PR, R4, 0x6 ;  /* 0x0000000604007804 */ /* 0x000fe20000000000 */
[----:B------:R-:W-:Y:S01]  /*2390*/  IMAD.SHL.U32 R7, R7, 0x40, RZ ;  /* 0x0000004007077824 */ /* 0x000fe200078e00ff */
[----:B------:R-:W-:Y:S01]  /*23a0*/  LEA.HI R8, R8, R5, RZ, 0x1 ;  /* 0x0000000508087211 */ /* 0x000fe200078f08ff */
[----:B------:R-:W-:Y:S01]  /*23b0*/  IMAD.SHL.U32 R18, R18, 0x8, RZ ;  /* 0x0000000812127824 */ /* 0x000fe200078e00ff */
[----:B------:R-:W-:Y:S01]  /*23c0*/  LOP3.LUT R6, R6, 0x1c0, RZ, 0xc0, !PT ;  /* 0x000001c006067812 */ /* 0x000fe200078ec0ff */
[----:B------:R-:W-:Y:S01]  /*23d0*/  IMAD R194, R131, 0x400, R130 ;  /* 0x0000040083c27824 */ /* 0x000fe200078e0282 */
[----:B------:R-:W-:Y:S01]  /*23e0*/  LOP3.LUT R8, R8, 0xfffffffe, RZ, 0xc0, !PT ;  /* 0xfffffffe08087812 */ /* 0x000fe200078ec0ff */
[----:B------:R-:W0:Y:S01]  /*23f0*/  LDGDEPBAR ;  /* 0x00000000000079af */ /* 0x000e220000000000 */
[----:B------:R-:W-:Y:S01]  /*2400*/  LOP3.LUT R7, R7, 0x1c0, RZ, 0xc0, !PT ;  /* 0x000001c007077812 */ /* 0x000fe200078ec0ff */
[----:B------:R-:W-:Y:S01]  /*2410*/  UIADD3 UR17, UR25, 0x646e171e, URZ ;  /* 0x646e171e19117890 */ /* 0x000fe2000fffe03f */
[----:B------:R-:W-:Y:S01]  /*2420*/  LOP3.LUT R18, R6, 0x8, R18, 0xf8, !PT ;  /* 0x0000000806127812 */ /* 0x000fe200078ef812 */
[----:B------:R-:W-:Y:S01]  /*2430*/  IMAD.IADD R8, R5, 0x1, -R8 ;  /* 0x0000000105087824 */ /* 0x000fe200078e0a08 */
[----:B------:R-:W-:-:S02]  /*2440*/  SHF.R.U32.HI R6, RZ, 0x3, R6 ;  /* 0x00000003ff067819 */ /* 0x000fc40000011606 */
[----:B------:R-:W-:Y:S01]  /*2450*/  SHF.R.U32.HI R129, RZ, 0x3, R7 ;  /* 0x00000003ff817819 */ /* 0x000fe20000011607 */
[----:B------:R-:W-:Y:S01]  /*2460*/  IMAD.SHL.U32 R5, R8, 0x8, RZ ;  /* 0x0000000808057824 */ /* 0x000fe200078e00ff */
[----:B------:R-:W-:Y:S02]  /*2470*/  LOP3.LUT R6, R18, R6, RZ, 0x3c, !PT ;  /* 0x0000000612067212 */ /* 0x000fe400078e3cff */
[----:B------:R-:W-:Y:S02]  /*2480*/  SEL R4, R133, 0xffffffe0, !P1 ;  /* 0xffffffe085047807 */ /* 0x000fe40004800000 */
[----:B------:R-:W-:Y:S01]  /*2490*/  LOP3.LUT R5, R7, 0x8, R5, 0xf8, !PT ;  /* 0x0000000807057812 */ /* 0x000fe200078ef805 */
[----:B------:R-:W-:Y:S01]  /*24a0*/  IMAD R193, R8, 0x200, R6 ;  /* 0x0000020008c17824 */ /* 0x000fe200078e0206 */
[----:B------:R-:W-:Y:S02]  /*24b0*/  IADD3 R235, R135, 0x8, RZ ;  /* 0x0000000887eb7810 */ /* 0x000fe40007ffe0ff */
[----:B------:R-:W-:Y:S01]  /*24c0*/  LOP3.LUT R129, R5, R129, RZ, 0x3c, !PT ;  /* 0x0000008105817212 */ /* 0x000fe200078e3cff */
[----:B------:R-:W-:Y:S01]  /*24d0*/  IMAD.SHL.U32 R193, R193, 0x2, RZ ;  /* 0x00000002c1c17824 */ /* 0x000fe200078e00ff */
[----:B------:R-:W-:-:S02]  /*24e0*/  IADD3 R233, R135, 0x40, RZ ;  /* 0x0000004087e97810 */ /* 0x000fc40007ffe0ff */
[----:B------:R-:W-:Y:S01]  /*24f0*/  IADD3 R220, R135, 0x48, RZ ;  /* 0x0000004887dc7810 */ /* 0x000fe20007ffe0ff */
[----:B------:R-:W-:Y:S01]  /*2500*/  IMAD.IADD R194, R129, 0x1, R194 ;  /* 0x0000000181c27824 */ /* 0x000fe200078e02c2 */
[----:B------:R-:W-:Y:S01]  /*2510*/  LDSM.16.M88.4 R92, [R193+0x4000] ;  /* 0x00400000c15c783b */ /* 0x000fe20000000200 */
[C---:B------:R-:W-:Y:S01]  /*2520*/  IMAD.IADD R187, R193.reuse, 0x1, R4 ;  /* 0x00000001c1bb7824 */ /* 0x040fe200078e0204 */
[C---:B------:R-:W-:Y:S01]  /*2530*/  IADD3 R5, R193.reuse, 0x4000, RZ ;  /* 0x00004000c1057810 */ /* 0x040fe20007ffe0ff */
[----:B------:R-:W-:Y:S01]  /*2540*/  IMAD.SHL.U32 R194, R194, 0x2, RZ ;  /* 0x00000002c2c27824 */ /* 0x000fe200078e00ff */
[----:B------:R-:W-:Y:S01]  /*2550*/  LDSM.16.M88.4 R88, [R193+0x4800] ;  /* 0x00480000c158783b */ /* 0x000fe20000000200 */
[----:B------:R-:W-:Y:S02]  /*2560*/  IADD3 R190, R193, 0x4040, RZ ;  /* 0x00004040c1be7810 */ /* 0x000fe40007ffe0ff */
[--C-:B------:R-:W-:Y:S01]  /*2570*/  IMAD R192, R2, 0x2, R194.reuse ;  /* 0x0000000202c07824 */ /* 0x100fe200078e02c2 */
[----:B------:R-:W5:Y:S01]  /*2580*/  LDSM.16.M88.4 R80, [R194] ;  /* 0x00000000c250783b */ /* 0x000f620000000200 */
[----:B------:R-:W-:Y:S01]  /*2590*/  @P2 IADD3 R190, R5, -0x40, RZ ;  /* 0xffffffc005be2810 */ /* 0x000fe20007ffe0ff */
[----:B------:R-:W-:Y:S01]  /*25a0*/  IMAD R191, R3, 0x2, R194 ;  /* 0x0000000203bf7824 */ /* 0x000fe200078e02c2 */
[-C--:B------:R-:W-:Y:S01]  /*25b0*/  IMNMX R240, R135, R134.reuse, PT ;  /* 0x0000008687f07217 */ /* 0x080fe20003800200 */
[----:B------:R-:W1:Y:S01]  /*25c0*/  LDSM.16.M88.4 R20, [R194+0x2000] ;  /* 0x00200000c214783b */ /* 0x000e620000000200 */
[-C--:B------:R-:W-:Y:S01]  /*25d0*/  IMNMX R235, R235, R134.reuse, PT ;  /* 0x00000086ebeb7217 */ /* 0x080fe20003800200 */
[----:B------:R-:W-:Y:S01]  /*25e0*/  IMAD.IADD R180, R4, 0x1, R190 ;  /* 0x0000000104b47824 */ /* 0x000fe200078e02be */
[-C--:B------:R-:W-:Y:S01]  /*25f0*/  IMNMX R233, R233, R134.reuse, PT ;  /* 0x00000086e9e97217 */ /* 0x080fe20003800200 */
[----:B------:R-:W2:Y:S01]  /*2600*/  LDSM.16.M88.4 R84, [R193+0x5000] ;  /* 0x00500000c154783b */ /* 0x000ea20000000200 */
[----:B------:R-:W-:Y:S01]  /*2610*/  IMAD R189, R2, 0x2, R191 ;  /* 0x0000000202bd7824 */ /* 0x000fe200078e02bf */
[----:B------:R-:W-:-:S02]  /*2620*/  IMNMX R220, R220, R134, PT ;  /* 0x00000086dcdc7217 */ /* 0x000fc40003800200 */
[----:B-1----:R-:W1:Y:S01]  /*2630*/  LDSM.16.M88.4 R8, [R193+0x5800] ;  /* 0x00580000c108783b */ /* 0x002e620000000200 */
[C---:B------:R-:W-:Y:S02]  /*2640*/  IADD3 R183, R190.reuse, 0x800, RZ ;  /* 0x00000800beb77810 */ /* 0x040fe40007ffe0ff */
[C---:B------:R-:W-:Y:S01]  /*2650*/  IADD3 R182, R190.reuse, 0x1000, RZ ;  /* 0x00001000beb67810 */ /* 0x040fe20007ffe0ff */
[----:B------:R-:W-:Y:S01]  /*2660*/  LDSM.16.M88.4 R120, [R187+0x4000] ;  /* 0x00400000bb78783b */ /* 0x000fe20000000200 */
[----:B------:R-:W-:-:S03]  /*2670*/  IADD3 R181, R190, 0x1800, RZ ;  /* 0x00001800beb57810 */ /* 0x000fc60007ffe0ff */
[----:B------:R-:W3:Y:S04]  /*2680*/  LDSM.16.M88.4 R96, [R192] ;  /* 0x00000000c060783b */ /* 0x000ee80000000200 */
[----:B------:R-:W4:Y:S04]  /*2690*/  LDSM.16.M88.4 R12, [R192+0x2000] ;  /* 0x00200000c00c783b */ /* 0x000f280000000200 */
[----:B------:R-:W1:Y:S04]  /*26a0*/  LDSM.16.M88.4 R116, [R187+0x4800] ;  /* 0x00480000bb74783b */ /* 0x000e680000000200 */
[----:B------:R-:W1:Y:S04]  /*26b0*/  LDSM.16.M88.4 R112, [R187+0x5000] ;  /* 0x00500000bb70783b */ /* 0x000e680000000200 */
[----:B------:R-:W1:Y:S01]  /*26c0*/  LDSM.16.M88.4 R108, [R187+0x5800] ;  /* 0x00580000bb6c783b */ /* 0x000e620000000200 */
[-C--:B-----5:R-:W-:Y:S03]  /*26d0*/  HMMA.16816.F32.BF16 R60, R80, R92.reuse, RZ ;  /* 0x0000005c503c723c */ /* 0x0a0fe600000418ff */
[----:B------:R-:W-:Y:S04]  /*26e0*/  LDSM.16.M88.4 R72, [R190] ;  /* 0x00000000be48783b */ /* 0x000fe80000000200 */
[----:B------:R-:W-:Y:S01]  /*26f0*/  LDSM.16.M88.4 R76, [R191+0x2000] ;  /* 0x00200000bf4c783b */ /* 0x000fe20000000200 */
[C---:B------:R-:W-:Y:S03]  /*2700*/  HMMA.16816.F32.BF16 R56, R20.reuse, R92, RZ ;  /* 0x0000005c1438723c */ /* 0x040fe600000418ff */
[----:B------:R-:W-:Y:S04]  /*2710*/  LDSM.16.M88.4 R64, [R190+0x1000] ;  /* 0x00100000be40783b */ /* 0x000fe80000000200 */
[----:B------:R-:W-:Y:S01]  /*2720*/  LDSM.16.M88.4 R100, [R180] ;  /* 0x00000000b464783b */ /* 0x000fe20000000200 */
[C---:B------:R-:W-:Y:S03]  /*2730*/  HMMA.16816.F32.BF16 R52, R20.reuse, R94, RZ ;  /* 0x0000005e1434723c */ /* 0x040fe600000418ff */
[----:B--2---:R-:W-:Y:S04]  /*2740*/  LDSM.16.M88.4 R16, [R190+0x1800] ;  /* 0x00180000be10783b */ /* 0x004fe80000000200 */
[----:B------:R-:W-:Y:S01]  /*2750*/  LDSM.16.M88.4 R68, [R190+0x800] ;  /* 0x00080000be44783b */ /* 0x000fe20000000200 */
[C---:B------:R-:W-:Y:S03]  /*2760*/  HMMA.16816.F32.BF16 R44, R20.reuse, R88, RZ ;  /* 0x00000058142c723c */ /* 0x040fe600000418ff */
[----:B------:R-:W-:Y:S05]  /*2770*/  LDSM.16.M88.4 R4, [R189+0x2000] ;  /* 0x00200000bd04783b */ /* 0x000fea0000000200 */
[C---:B------:R-:W-:Y:S08]  /*2780*/  HMMA.16816.F32.BF16 R32, R20.reuse, R84, RZ ;  /* 0x000000541420723c */ /* 0x040ff000000418ff */
[C---:B------:R-:W-:Y:S08]  /*2790*/  HMMA.16816.F32.BF16 R40, R20.reuse, R90, RZ ;  /* 0x0000005a1428723c */ /* 0x040ff000000418ff */
[----:B------:R-:W-:Y:S08]  /*27a0*/  HMMA.16816.F32.BF16 R28, R20, R86, RZ ;  /* 0x00000056141c723c */ /* 0x000ff000000418ff */
[C---:B------:R-:W-:Y:S08]  /*27b0*/  HMMA.16816.F32.BF16 R48, R80.reuse, R88, RZ ;  /* 0x000000585030723c */ /* 0x040ff000000418ff */
[C---:B------:R-:W-:Y:S08]  /*27c0*/  HMMA.16816.F32.BF16 R36, R80.reuse, R84, RZ ;  /* 0x000000545024723c */ /* 0x040ff000000418ff */
[----:B------:R-:W-:Y:S08]  /*27d0*/  HMMA.16816.F32.BF16 R92, R80, R94, RZ ;  /* 0x0000005e505c723c */ /* 0x000ff000000418ff */
[----:B-1----:R-:W-:Y:S08]  /*27e0*/  HMMA.16816.F32.BF16 R24, R20, R8, RZ ;  /* 0x000000081418723c */ /* 0x002ff000000418ff */
[C---:B------:R-:W-:Y:S08]  /*27f0*/  HMMA.16816.F32.BF16 R88, R80.reuse, R90, RZ ;  /* 0x0000005a5058723c */ /* 0x040ff000000418ff */
[C---:B------:R-:W-:Y:S08]  /*2800*/  HMMA.16816.F32.BF16 R84, R80.reuse, R86, RZ ;  /* 0x000000565054723c */ /* 0x040ff000000418ff */
[----:B------:R-:W-:Y:S08]  /*2810*/  HMMA.16816.F32.BF16 R104, R80, R8, RZ ;  /* 0x000000085068723c */ /* 0x000ff000000418ff */
[-C--:B------:R-:W-:Y:S08]  /*2820*/  HMMA.16816.F32.BF16 R20, R20, R10.reuse, RZ ;  /* 0x0000000a1414723c */ /* 0x080ff000000418ff */
[----:B------:R-:W-:Y:S01]  /*2830*/  HMMA.16816.F32.BF16 R80, R80, R10, RZ ;  /* 0x0000000a5050723c */ /* 0x000fe200000418ff */
[----:B------:R-:W1:Y:S07]  /*2840*/  LDSM.16.M88.4 R8, [R191] ;  /* 0x00000000bf08783b */ /* 0x000e6e0000000200 */
[-C--:B---3--:R-:W-:Y:S08]  /*2850*/  HMMA.16816.F32.BF16 R60, R96, R120.reuse, R60 ;  /* 0x00000078603c723c */ /* 0x088ff0000004183c */
[C---:B----4-:R-:W-:Y:S08]  /*2860*/  HMMA.16816.F32.BF16 R56, R12.reuse, R120, R56 ;  /* 0x000000780c38723c */ /* 0x050ff00000041838 */
[C---:B------:R-:W-:Y:S08]  /*2870*/  HMMA.16816.F32.BF16 R44, R12.reuse, R116, R44 ;  /* 0x000000740c2c723c */ /* 0x040ff0000004182c */
[C---:B------:R-:W-:Y:S08]  /*2880*/  HMMA.16816.F32.BF16 R32, R12.reuse, R112, R32 ;  /* 0x000000700c20723c */ /* 0x040ff00000041820 */
[C---:B------:R-:W-:Y:S08]  /*2890*/  HMMA.16816.F32.BF16 R24, R12.reuse, R108, R24 ;  /* 0x0000006c0c18723c */ /* 0x040ff00000041818 */
[C---:B------:R-:W-:Y:S08]  /*28a0*/  HMMA.16816.F32.BF16 R52, R12.reuse, R122, R52 ;  /* 0x0000007a0c34723c */ /* 0x040ff00000041834 */
[C---:B------:R-:W-:Y:S08]  /*28b0*/  HMMA.16816.F32.BF16 R40, R12.reuse, R118, R40 ;  /* 0x000000760c28723c */ /* 0x040ff00000041828 */
[C---:B------:R-:W-:Y:S08]  /*28c0*/  HMMA.16816.F32.BF16 R28, R12.reuse, R114, R28 ;  /* 0x000000720c1c723c */ /* 0x040ff0000004181c */
[----:B------:R-:W-:Y:S01]  /*28d0*/  HMMA.16816.F32.BF16 R20, R12, R110, R20 ;  /* 0x0000006e0c14723c */ /* 0x000fe20000041814 */
[----:B------:R-:W2:Y:S07]  /*28e0*/  LDSM.16.M88.4 R12, [R189] ;  /* 0x00000000bd0c783b */ /* 0x000eae0000000200 */
[C---:B------:R-:W-:Y:S08]  /*28f0*/  HMMA.16816.F32.BF16 R92, R96.reuse, R122, R92 ;  /* 0x0000007a605c723c */ /* 0x040ff0000004185c */
[C---:B------:R-:W-:Y:S08]  /*2900*/  HMMA.16816.F32.BF16 R36, R96.reuse, R112, R36 ;  /* 0x000000706024723c */ /* 0x040ff00000041824 */
[----:B------:R-:W-:Y:S08]  /*2910*/  HMMA.16816.F32.BF16 R84, R96, R114, R84 ;  /* 0x000000726054723c */ /* 0x000ff00000041854 */
[----:B-1----:R-:W-:Y:S08]  /*2920*/  HMMA.16816.F32.BF16 R60, R8, R72, R60 ;  /* 0x00000048083c723c */ /* 0x002ff0000004183c */
[C---:B------:R-:W-:Y:S08]  /*2930*/  HMMA.16816.F32.BF16 R104, R96.reuse, R108, R104 ;  /* 0x0000006c6068723c */ /* 0x040ff00000041868 */
[----:B------:R-:W-:Y:S08]  /*2940*/  HMMA.16816.F32.BF16 R48, R96, R116, R48 ;  /* 0x000000746030723c */ /* 0x000ff00000041830 */
[-C--:B------:R-:W-:Y:S08]  /*2950*/  HMMA.16816.F32.BF16 R52, R76, R74.reuse, R52 ;  /* 0x0000004a4c34723c */ /* 0x080ff00000041834 */
[----:B------:R-:W-:Y:S07]  /*2960*/  HMMA.16816.F32.BF16 R92, R8, R74, R92 ;  /* 0x0000004a085c723c */ /* 0x000fee000004185c */
[----:B------:R-:W-:Y:S01]  /*2970*/  IMAD R75, R132, 0x40, R204 ;  /* 0x00000040844b7824 */ /* 0x000fe200078e02cc */
[C---:B------:R-:W-:Y:S08]  /*2980*/  HMMA.16816.F32.BF16 R56, R76.reuse, R72, R56 ;  /* 0x000000484c38723c */ /* 0x040ff00000041838 */
[C---:B------:R-:W-:Y:S08]  /*2990*/  HMMA.16816.F32.BF16 R32, R76.reuse, R64, R32 ;  /* 0x000000404c20723c */ /* 0x040ff00000041820 */
[----:B------:R-:W-:Y:S08]  /*29a0*/  HMMA.16816.F32.BF16 R28, R76, R66, R28 ;  /* 0x000000424c1c723c */ /* 0x000ff0000004181c */
[C---:B------:R-:W-:Y:S08]  /*29b0*/  HMMA.16816.F32.BF16 R36, R8.reuse, R64, R36 ;  /* 0x000000400824723c */ /* 0x040ff00000041824 */
[----:B------:R-:W-:Y:S01]  /*29c0*/  HMMA.16816.F32.BF16 R84, R8, R66, R84 ;  /* 0x000000420854723c */ /* 0x000fe20000041854 */
[----:B------:R-:W1:Y:S07]  /*29d0*/  LDSM.16.M88.4 R64, [R180+0x800] ;  /* 0x00080000b440783b */ /* 0x000e6e0000000200 */
[----:B--2---:R-:W-:Y:S08]  /*29e0*/  HMMA.16816.F32.BF16 R60, R12, R100, R60 ;  /* 0x000000640c3c723c */ /* 0x004ff0000004183c */
[-C--:B------:R-:W-:Y:S08]  /*29f0*/  HMMA.16816.F32.BF16 R24, R76, R16.reuse, R24 ;  /* 0x000000104c18723c */ /* 0x080ff00000041818 */
[C---:B------:R-:W-:Y:S07]  /*2a00*/  HMMA.16816.F32.BF16 R104, R8.reuse, R16, R104 ;  /* 0x000000100868723c */ /* 0x040fee0000041868 */
[----:B------:R-:W-:Y:S01]  /*2a10*/  IADD3 R16, R75, 0x1, RZ ;  /* 0x000000014b107810 */ /* 0x000fe20007ffe0ff */
[----:B------:R-:W-:Y:S03]  /*2a20*/  HMMA.16816.F32.BF16 R48, R8, R68, R48 ;  /* 0x000000440830723c */ /* 0x000fe60000041830 */
[----:B------:R-:W2:Y:S01]  /*2a30*/  I2F R17, R16 ;  /* 0x0000001000117306 */ /* 0x000ea20000201400 */
[----:B------:R-:W-:-:S02]  /*2a40*/  ISETP.GE.AND P0, PT, R16, R240, PT ;  /* 0x000000f01000720c */ /* 0x000fc40003f06270 */
[C---:B------:R-:W-:Y:S02]  /*2a50*/  ISETP.GE.AND P1, PT, R16.reuse, R235, PT ;  /* 0x000000eb1000720c */ /* 0x040fe40003f26270 */
[----:B------:R-:W-:Y:S01]  /*2a60*/  HMMA.16816.F32.BF16 R88, R96, R118, R88 ;  /* 0x000000766058723c */ /* 0x000fe20000041858 */
[C---:B------:R-:W-:Y:S02]  /*2a70*/  ISETP.GE.AND P4, PT, R16.reuse, R233, PT ;  /* 0x000000e91000720c */ /* 0x040fe40003f86270 */
[----:B------:R-:W-:-:S05]  /*2a80*/  ISETP.GE.AND P2, PT, R16, R220, PT ;  /* 0x000000dc1000720c */ /* 0x000fca0003f46270 */
[----:B------:R-:W-:Y:S01]  /*2a90*/  HMMA.16816.F32.BF16 R80, R96, R110, R80 ;  /* 0x0000006e6050723c */ /* 0x000fe20000041850 */
[CC--:B--2---:R-:W-:Y:S02]  /*2aa0*/  FFMA.FTZ R61, R17.reuse, R0.reuse, R61 ;  /* 0x00000000113d7223 */ /* 0x0c4fe4000001003d */
[----:B------:R-:W-:-:S05]  /*2ab0*/  FFMA.FTZ R63, R17, R0, R63 ;  /* 0x00000000113f7223 */ /* 0x000fca000001003f */
[-C--:B------:R-:W-:Y:S08]  /*2ac0*/  HMMA.16816.F32.BF16 R52, R4, R102.reuse, R52 ;  /* 0x000000660434723c */ /* 0x080ff00000041834 */
[----:B------:R-:W-:Y:S08]  /*2ad0*/  HMMA.16816.F32.BF16 R92, R12, R102, R92 ;  /* 0x000000660c5c723c */ /* 0x000ff0000004185c */
[----:B------:R-:W-:Y:S07]  /*2ae0*/  HMMA.16816.F32.BF16 R44, R76, R68, R44 ;  /* 0x000000444c2c723c */ /* 0x000fee000004182c */
[----:B------:R-:W-:Y:S01]  /*2af0*/  IADD3 R69, R75, 0x8, RZ ;  /* 0x000000084b457810 */ /* 0x000fe20007ffe0ff */
[----:B------:R-:W-:Y:S01]  /*2b00*/  HMMA.16816.F32.BF16 R56, R4, R100, R56 ;  /* 0x000000640438723c */ /* 0x000fe20000041838 */
[----:B------:R-:W-:-:S02]  /*2b10*/  FSEL R68, R61, -INF , !P0 ;  /* 0xff8000003d447808 */ /* 0x000fc40004000000 */
[----:B------:R-:W2:Y:S01]  /*2b20*/  I2F R16, R69 ;  /* 0x0000004500107306 */ /* 0x000ea20000201400 */
[C---:B------:R-:W-:Y:S02]  /*2b30*/  ISETP.GE.AND P6, PT, R69.reuse, R240, PT ;  /* 0x000000f04500720c */ /* 0x040fe40003fc6270 */
[C---:B------:R-:W-:Y:S02]  /*2b40*/  ISETP.GE.AND P5, PT, R69.reuse, R235, PT ;  /* 0x000000eb4500720c */ /* 0x040fe40003fa6270 */
[----:B-1----:R-:W-:Y:S01]  /*2b50*/  HMMA.16816.F32.BF16 R48, R12, R64, R48 ;  /* 0x000000400c30723c */ /* 0x002fe20000041830 */
[C---:B------:R-:W-:Y:S02]  /*2b60*/  ISETP.GE.AND P3, PT, R69.reuse, R233, PT ;  /* 0x000000e94500720c */ /* 0x040fe40003f66270 */
[----:B------:R-:W-:-:S05]  /*2b70*/  ISETP.GE.AND P0, PT, R69, R220, PT ;  /* 0x000000dc4500720c */ /* 0x000fca0003f06270 */
[----:B------:R-:W-:Y:S01]  /*2b80*/  HMMA.16816.F32.BF16 R88, R8, R70, R88 ;  /* 0x000000460858723c */ /* 0x000fe20000041858 */
[CC--:B--2---:R-:W-:Y:S02]  /*2b90*/  FFMA.FTZ R69, R16.reuse, R0.reuse, R92 ;  /* 0x0000000010457223 */ /* 0x0c4fe4000001005c */
[CC--:B------:R-:W-:Y:S02]  /*2ba0*/  FFMA.FTZ R52, R16.reuse, R0.reuse, R52 ;  /* 0x0000000010347223 */ /* 0x0c0fe40000010034 */
[----:B------:R-:W-:-:S03]  /*2bb0*/  FFMA.FTZ R73, R16, R0, R94 ;  /* 0x0000000010497223 */ /* 0x000fc6000001005e */
[-C--:B------:R-:W-:Y:S01]  /*2bc0*/  HMMA.16816.F32.BF16 R80, R8, R18.reuse, R80 ;  /* 0x000000120850723c */ /* 0x080fe20000041850 */
[-C--:B------:R-:W-:Y:S01]  /*2bd0*/  FFMA.FTZ R54, R16, R0.reuse, R54 ;  /* 0x0000000010367223 */ /* 0x080fe20000010036 */
[----:B------:R-:W-:Y:S01]  /*2be0*/  IADD3 R16, R75, 0x10, RZ ;  /* 0x000000104b107810 */ /* 0x000fe20007ffe0ff */
[-C--:B------:R-:W-:Y:S01]  /*2bf0*/  FFMA.FTZ R74, R17, R0.reuse, R57 ;  /* 0x00000000114a7223 */ /* 0x080fe20000010039 */
[----:B------:R-:W-:Y:S01]  /*2c00*/  FSEL R57, R63, -INF , !P1 ;  /* 0xff8000003f397808 */ /* 0x000fe20004800000 */
[----:B------:R-:W-:Y:S01]  /*2c10*/  FFMA.FTZ R59, R17, R0, R59 ;  /* 0x00000000113b7223 */ /* 0x000fe2000001003b */
[----:B------:R-:W-:Y:S02]  /*2c20*/  FSEL R69, R69, -INF , !P6 ;  /* 0xff80000045457808 */ /* 0x000fe40007000000 */
[----:B------:R-:W-:Y:S01]  /*2c30*/  IADD3 R8, R75, 0x9, RZ ;  /* 0x000000094b087810 */ /* 0x000fe20007ffe0ff */
[----:B------:R-:W-:Y:S01]  /*2c40*/  HMMA.16816.F32.BF16 R20, R76, R18, R20 ;  /* 0x000000124c14723c */ /* 0x000fe20000041814 */
[----:B------:R-:W1:Y:S01]  /*2c50*/  I2F R18, R16 ;  /* 0x0000001000127306 */ /* 0x000e620000201400 */
[----:B------:R-:W-:-:S02]  /*2c60*/  FSEL R74, R74, -INF , !P4 ;  /* 0xff8000004a4a7808 */ /* 0x000fc40006000000 */
[C---:B------:R-:W-:Y:S02]  /*2c70*/  ISETP.GE.AND P1, PT, R8.reuse, R240, PT ;  /* 0x000000f00800720c */ /* 0x040fe40003f26270 */
[C---:B------:R-:W-:Y:S02]  /*2c80*/  ISETP.GE.AND P4, PT, R8.reuse, R235, PT ;  /* 0x000000eb0800720c */ /* 0x040fe40003f86270 */
[----:B------:R-:W-:Y:S01]  /*2c90*/  HMMA.16816.F32.BF16 R40, R76, R70, R40 ;  /* 0x000000464c28723c */ /* 0x000fe20000041828 */
[----:B------:R2:W3:Y:S01]  /*2ca0*/  I2F R17, R8 ;  /* 0x0000000800117306 */ /* 0x0004e20000201400 */
[----:B------:R-:W-:Y:S02]  /*2cb0*/  ISETP.GE.AND P6, PT, R8, R220, PT ;  /* 0x000000dc0800720c */ /* 0x000fe40003fc6270 */
[----:B------:R-:W-:Y:S02]  /*2cc0*/  FSEL R73, R73, -INF , !P5 ;  /* 0xff80000049497808 */ /* 0x000fe40006800000 */
[----:B------:R-:W-:-:S02]  /*2cd0*/  ISETP.GE.AND P5, PT, R16, R240, PT ;  /* 0x000000f01000720c */ /* 0x000fc40003fa6270 */
[----:B------:R-:W-:Y:S01]  /*2ce0*/  FSEL R71, R59, -INF , !P2 ;  /* 0xff8000003b477808 */ /* 0x000fe20005000000 */
[----:B------:R-:W-:Y:S01]  /*2cf0*/  HMMA.16816.F32.BF16 R44, R4, R64, R44 ;  /* 0x00000040042c723c */ /* 0x000fe2000004182c */
[----:B------:R-:W-:Y:S01]  /*2d00*/  ISETP.GE.AND P2, PT, R8, R233, PT ;  /* 0x000000e90800720c */ /* 0x000fe20003f46270 */
[-C--:B-1----:R-:W-:Y:S01]  /*2d10*/  FFMA.FTZ R50, R18, R0.reuse, R50 ;  /* 0x0000000012327223 */ /* 0x082fe20000010032 */
[----:B------:R-:W-:Y:S01]  /*2d20*/  FSEL R76, R54, -INF , !P0 ;  /* 0xff800000364c7808 */ /* 0x000fe20004000000 */
[-C--:B------:R-:W-:Y:S01]  /*2d30*/  FFMA.FTZ R54, R18, R0.reuse, R48 ;  /* 0x0000000012367223 */ /* 0x080fe20000010030 */
[----:B------:R-:W-:Y:S02]  /*2d40*/  IADD3 R19, R75, 0x11, RZ ;  /* 0x000000114b137810 */ /* 0x000fe40007ffe0ff */
[----:B------:R-:W-:Y:S01]  /*2d50*/  FSEL R77, R52, -INF , !P3 ;  /* 0xff800000344d7808 */ /* 0x000fe20005800000 */
[----:B--2---:R-:W1:Y:S01]  /*2d60*/  LDSM.16.M88.4 R8, [R180+0x1000] ;  /* 0x00100000b408783b */ /* 0x004e620000000200 */
[CC--:B---3--:R-:W-:Y:S01]  /*2d70*/  FFMA.FTZ R70, R17.reuse, R0.reuse, R93 ;  /* 0x0000000011467223 */ /* 0x0c8fe2000001005d */
[----:B------:R-:W-:Y:S01]  /*2d80*/  HMMA.16816.F32.BF16 R88, R12, R66, R88 ;  /* 0x000000420c58723c */ /* 0x000fe20000041858 */
[CC--:B------:R-:W-:Y:S01]  /*2d90*/  FFMA.FTZ R72, R17.reuse, R0.reuse, R95 ;  /* 0x0000000011487223 */ /* 0x0c0fe2000001005f */
[----:B------:R-:W-:Y:S01]  /*2da0*/  ISETP.GE.AND P3, PT, R16, R235, PT ;  /* 0x000000eb1000720c */ /* 0x000fe20003f66270 */
[CC--:B------:R-:W-:Y:S01]  /*2db0*/  FFMA.FTZ R53, R17.reuse, R0.reuse, R53 ;  /* 0x0000000011357223 */ /* 0x0c0fe20000010035 */
[----:B------:R-:W-:Y:S01]  /*2dc0*/  FSEL R70, R70, -INF , !P1 ;  /* 0xff80000046467808 */ /* 0x000fe20004800000 */
[----:B------:R-:W-:Y:S01]  /*2dd0*/  FFMA.FTZ R55, R17, R0, R55 ;  /* 0x0000000011377223 */ /* 0x000fe20000010037 */
[----:B------:R-:W-:-:S02]  /*2de0*/  ISETP.GE.AND P0, PT, R16, R233, PT ;  /* 0x000000e91000720c */ /* 0x000fc40003f06270 */
[----:B------:R-:W-:Y:S01]  /*2df0*/  ISETP.GE.AND P1, PT, R16, R220, PT ;  /* 0x000000dc1000720c */ /* 0x000fe20003f26270 */
[----:B------:R-:W-:Y:S01]  /*2e00*/  HMMA.16816.F32.BF16 R40, R4, R66, R40 ;  /* 0x000000420428723c */ /* 0x000fe20000041828 */
[----:B------:R-:W-:Y:S01]  /*2e10*/  FSEL R72, R72, -INF , !P4 ;  /* 0xff80000048487808 */ /* 0x000fe20006000000 */
[----:B------:R-:W2:Y:S01]  /*2e20*/  I2F R16, R19 ;  /* 0x0000001300107306 */ /* 0x000ea20000201400 */
[----:B------:R-:W-:Y:S02]  /*2e30*/  FSEL R78, R53, -INF , !P2 ;  /* 0xff800000354e7808 */ /* 0x000fe40005000000 */
[----:B------:R-:W-:Y:S01]  /*2e40*/  FSEL R48, R55, -INF , !P6 ;  /* 0xff80000037307808 */ /* 0x000fe20007000000 */
[-C--:B------:R-:W-:Y:S01]  /*2e50*/  FFMA.FTZ R44, R18, R0.reuse, R44 ;  /* 0x00000000122c7223 */ /* 0x080fe2000001002c */
[----:B------:R-:W-:Y:S01]  /*2e60*/  FSEL R54, R54, -INF , !P5 ;  /* 0xff80000036367808 */ /* 0x000fe20006800000 */
[----:B------:R-:W-:Y:S01]  /*2e70*/  FFMA.FTZ R46, R18, R0, R46 ;  /* 0x00000000122e7223 */ /* 0x000fe2000001002e */
[----:B------:R-:W-:-:S02]  /*2e80*/  ISETP.GE.AND P4, PT, R19, R240, PT ;  /* 0x000000f01300720c */ /* 0x000fc40003f86270 */
[C---:B------:R-:W-:Y:S02]  /*2e90*/  ISETP.GE.AND P2, PT, R19.reuse, R235, PT ;  /* 0x000000eb1300720c */ /* 0x040fe40003f46270 */
[C---:B------:R-:W-:Y:S02]  /*2ea0*/  ISETP.GE.AND P6, PT, R19.reuse, R233, PT ;  /* 0x000000e91300720c */ /* 0x040fe40003fc6270 */
[----:B------:R-:W-:Y:S02]  /*2eb0*/  ISETP.GE.AND P5, PT, R19, R220, PT ;  /* 0x000000dc1300720c */ /* 0x000fe40003fa6270 */
[C---:B------:R-:W-:Y:S01]  /*2ec0*/  IADD3 R18, R75.reuse, 0x19, RZ ;  /* 0x000000194b127810 */ /* 0x040fe20007ffe0ff */
[CC--:B--2---:R-:W-:Y:S01]  /*2ed0*/  FFMA.FTZ R49, R16.reuse, R0.reuse, R49 ;  /* 0x0000000010317223 */ /* 0x0c4fe20000010031 */
[----:B------:R-:W-:Y:S01]  /*2ee0*/  IADD3 R19, R75, 0x18, RZ ;  /* 0x000000184b137810 */ /* 0x000fe20007ffe0ff */
[-C--:B------:R-:W-:Y:S01]  /*2ef0*/  FFMA.FTZ R65, R16, R0.reuse, R51 ;  /* 0x0000000010417223 */ /* 0x080fe20000010033 */
[----:B------:R-:W-:Y:S01]  /*2f00*/  FSEL R59, R50, -INF , !P3 ;  /* 0xff800000323b7808 */ /* 0x000fe20005800000 */
[CC--:B------:R-:W-:Y:S01]  /*2f10*/  FFMA.FTZ R45, R16.reuse, R0.reuse, R45 ;  /* 0x00000000102d7223 */ /* 0x0c0fe2000001002d */
[----:B------:R-:W2:Y:S01]  /*2f20*/  I2F R17, R19 ;  /* 0x0000001300117306 */ /* 0x000ea20000201400 */
[----:B------:R-:W-:Y:S01]  /*2f30*/  FFMA.FTZ R47, R16, R0, R47 ;  /* 0x00000000102f7223 */ /* 0x000fe2000001002f */
[----:B------:R-:W-:-:S02]  /*2f40*/  ISETP.GE.AND P3, PT, R19, R240, PT ;  /* 0x000000f01300720c */ /* 0x000fc40003f66270 */
[----:B------:R-:W-:Y:S02]  /*2f50*/  FSEL R51, R44, -INF , !P0 ;  /* 0xff8000002c337808 */ /* 0x000fe40004000000 */
[----:B------:R-:W-:Y:S01]  /*2f60*/  FSEL R52, R46, -INF , !P1 ;  /* 0xff8000002e347808 */ /* 0x000fe20004800000 */
[-C--:B-1----:R-:W-:Y:S01]  /*2f70*/  HMMA.16816.F32.BF16 R36, R12, R8.reuse, R36 ;  /* 0x000000080c24723c */ /* 0x082fe20000041824 */
[----:B------:R-:W1:Y:S01]  /*2f80*/  I2F R44, R18 ;  /* 0x00000012002c7306 */ /* 0x000e620000201400 */
[----:B------:R-:W-:Y:S02]  /*2f90*/  FSEL R169, R49, -INF , !P4 ;  /* 0xff80000031a97808 */ /* 0x000fe40006000000 */
[----:B------:R-:W-:Y:S02]  /*2fa0*/  FSEL R65, R65, -INF , !P2 ;  /* 0xff80000041417808 */ /* 0x000fe40005000000 */
[----:B------:R-:W-:Y:S02]  /*2fb0*/  FSEL R53, R47, -INF , !P5 ;  /* 0xff8000002f357808 */ /* 0x000fe40006800000 */
[----:B------:R-:W-:Y:S01]  /*2fc0*/  HMMA.16816.F32.BF16 R32, R4, R8, R32 ;  /* 0x000000080420723c */ /* 0x000fe20000041820 */
[-C--:B--2---:R-:W-:Y:S01]  /*2fd0*/  FFMA.FTZ R55, R17, R0.reuse, R88 ;  /* 0x0000000011377223 */ /* 0x084fe20000010058 */
[----:B------:R-:W-:Y:S01]  /*2fe0*/  FSEL R88, R45, -INF , !P6 ;  /* 0xff8000002d587808 */ /* 0x000fe20007000000 */
[-C--:B------:R-:W-:Y:S01]  /*2ff0*/  FFMA.FTZ R40, R17, R0.reuse, R40 ;  /* 0x0000000011287223 */ /* 0x080fe20000010028 */
[----:B------:R-:W-:Y:S01]  /*3000*/  ISETP.GE.AND P0, PT, R19, R235, PT ;  /* 0x000000eb1300720c */ /* 0x000fe20003f06270 */
[-C--:B------:R-:W-:Y:S01]  /*3010*/  FFMA.FTZ R90, R17, R0.reuse, R90 ;  /* 0x00000000115a7223 */ /* 0x080fe2000001005a */
[----:B------:R-:W-:Y:S01]  /*3020*/  FSEL R55, R55, -INF , !P3 ;  /* 0xff80000037377808 */ /* 0x000fe20005800000 */
[-C--:B------:R-:W-:Y:S01]  /*3030*/  FFMA.FTZ R9, R17, R0.reuse, R42 ;  /* 0x0000000011097223 */ /* 0x080fe2000001002a */
[C---:B------:R-:W-:Y:S01]  /*3040*/  ISETP.GE.AND P1, PT, R19.reuse, R233, PT ;  /* 0x000000e91300720c */ /* 0x040fe20003f26270 */
[----:B-1----:R-:W-:Y:S01]  /*3050*/  FFMA.FTZ R42, R44, R0, R41 ;  /* 0x000000002c2a7223 */ /* 0x002fe20000010029 */
[----:B------:R-:W-:Y:S01]  /*3060*/  ISETP.GE.AND P4, PT, R19, R220, PT ;  /* 0x000000dc1300720c */ /* 0x000fe20003f86270 */
[----:B------:R-:W-:Y:S01]  /*3070*/  HMMA.16816.F32.BF16 R84, R12, R10, R84 ;  /* 0x0000000a0c54723c */ /* 0x000fe20000041854 */
[----:B------:R-:W-:Y:S01]  /*3080*/  ISETP.GE.AND P2, PT, R18, R240, PT ;  /* 0x000000f01200720c */ /* 0x000fe20003f46270 */
[-C--:B------:R-:W-:Y:S01]  /*3090*/  FFMA.FTZ R89, R44, R0.reuse, R89 ;  /* 0x000000002c597223 */ /* 0x080fe20000010059 */
[----:B------:R-:W-:Y:S01]  /*30a0*/  ISETP.GE.AND P6, PT, R18, R235, PT ;  /* 0x000000eb1200720c */ /* 0x000fe20003fc6270 */
[----:B------:R-:W-:Y:S01]  /*30b0*/  FFMA.FTZ R61, R44, R0, R91 ;  /* 0x000000002c3d7223 */ /* 0x000fe2000001005b */
[----:B------:R-:W-:-:S02]  /*30c0*/  ISETP.GE.AND P5, PT, R18, R233, PT ;  /* 0x000000e91200720c */ /* 0x000fc40003fa6270 */
[----:B------:R-:W-:Y:S01]  /*30d0*/  ISETP.GE.AND P3, PT, R18, R220, PT ;  /* 0x000000dc1200720c */ /* 0x000fe20003f66270 */
[----:B------:R-:W-:Y:S01]  /*30e0*/  HMMA.16816.F32.BF16 R28, R4, R10, R28 ;  /* 0x0000000a041c723c */ /* 0x000fe2000004181c */
[----:B------:R-:W1:Y:S01]  /*30f0*/  LDSM.16.M88.4 R16, [R180+0x1800] ;  /* 0x00180000b410783b */ /* 0x000e620000000200 */
[----:B------:R-:W-:Y:S01]  /*3100*/  IADD3 R8, R75, 0x20, RZ ;  /* 0x000000204b087810 */ /* 0x000fe20007ffe0ff */
[----:B------:R-:W-:-:S04]  /*3110*/  DEPBAR.LE SB0, 0x0 ;  /* 0x000080000000791a */ /* 0x000fc80000000000 */
[----:B------:R-:W-:Y:S01]  /*3120*/  IADD3 R46, R75, 0x21, RZ ;  /* 0x000000214b2e7810 */ /* 0x000fe20007ffe0ff */
[----:B------:R-:W2:Y:S01]  /*3130*/  I2F R45, R8 ;  /* 0x00000008002d7306 */ /* 0x000ea20000201400 */
[----:B------:R-:W-:Y:S02]  /*3140*/  FSEL R9, R9, -INF , !P4 ;  /* 0xff80000009097808 */ /* 0x000fe40006000000 */
[----:B------:R-:W-:Y:S02]  /*3150*/  ISETP.GE.AND P4, PT, R8, R233, PT ;  /* 0x000000e90800720c */ /* 0x000fe40003f86270 */
[----:B------:R-:W-:Y:S02]  /*3160*/  IADD3 R10, R75, 0x28, RZ ;  /* 0x000000284b0a7810 */ /* 0x000fe40007ffe0ff */
[----:B------:R-:W-:Y:S01]  /*3170*/  FSEL R40, R40, -INF , !P1 ;  /* 0xff80000028287808 */ /* 0x000fe20004800000 */
[----:B------:R-:W3:Y:S01]  /*3180*/  I2F R41, R46 ;  /* 0x0000002e00297306 */ /* 0x000ee20000201400 */
[----:B------:R-:W-:-:S02]  /*3190*/  FSEL R171, R89, -INF , !P2 ;  /* 0xff80000059ab7808 */ /* 0x000fc40005000000 */
[----:B------:R-:W-:Y:S02]  /*31a0*/  FSEL R61, R61, -INF , !P6 ;  /* 0xff8000003d3d7808 */ /* 0x000fe40007000000 */
[C---:B------:R-:W-:Y:S02]  /*31b0*/  ISETP.GE.AND P1, PT, R8.reuse, R235, PT ;  /* 0x000000eb0800720c */ /* 0x040fe40003f26270 */
[----:B------:R-:W-:Y:S01]  /*31c0*/  ISETP.GE.AND P2, PT, R8, R220, PT ;  /* 0x000000dc0800720c */ /* 0x000fe20003f46270 */
[C---:B--2---:R-:W-:Y:S01]  /*31d0*/  FFMA.FTZ R32, R45.reuse, R0, R32 ;  /* 0x000000002d207223 */ /* 0x044fe20000010020 */
[----:B------:R-:W-:Y:S01]  /*31e0*/  ISETP.GE.AND P6, PT, R46, R240, PT ;  /* 0x000000f02e00720c */ /* 0x000fe20003fc6270 */
[CC--:B------:R-:W-:Y:S01]  /*31f0*/  FFMA.FTZ R38, R45.reuse, R0.reuse, R38 ;  /* 0x000000002d267223 */ /* 0x0c0fe20000010026 */
[----:B------:R-:W2:Y:S01]  /*3200*/  I2F R11, R10 ;  /* 0x0000000a000b7306 */ /* 0x000ea20000201400 */
[CC--:B------:R-:W-:Y:S01]  /*3210*/  FFMA.FTZ R34, R45.reuse, R0.reuse, R34 ;  /* 0x000000002d227223 */ /* 0x0c0fe20000010022 */
[----:B------:R-:W-:Y:S01]  /*3220*/  FSEL R142, R32, -INF , !P4 ;  /* 0xff800000208e7808 */ /* 0x000fe20006000000 */
[-C--:B------:R-:W-:Y:S01]  /*3230*/  FFMA.FTZ R36, R45, R0.reuse, R36 ;  /* 0x000000002d247223 */ /* 0x080fe20000010024 */
[----:B------:R-:W-:Y:S01]  /*3240*/  IADD3 R32, R75, 0x29, RZ ;  /* 0x000000294b207810 */ /* 0x000fe20007ffe0ff */
[CC--:B---3--:R-:W-:Y:S01]  /*3250*/  FFMA.FTZ R37, R41.reuse, R0.reuse, R37 ;  /* 0x0000000029257223 */ /* 0x0c8fe20000010025 */
[----:B------:R-:W-:Y:S01]  /*3260*/  FSEL R152, R38, -INF , !P1 ;  /* 0xff80000026987808 */ /* 0x000fe20004800000 */
[CC--:B------:R-:W-:Y:S01]  /*3270*/  FFMA.FTZ R35, R41.reuse, R0.reuse, R35 ;  /* 0x0000000029237223 */ /* 0x0c0fe20000010023 */
[----:B------:R-:W-:Y:S01]  /*3280*/  FSEL R161, R34, -INF , !P2 ;  /* 0xff80000022a17808 */ /* 0x000fe20005000000 */
[-C--:B------:R-:W-:Y:S01]  /*3290*/  FFMA.FTZ R39, R41, R0.reuse, R39 ;  /* 0x0000000029277223 */ /* 0x080fe20000010027 */
[----:B------:R-:W-:Y:S01]  /*32a0*/  FSEL R159, R37, -INF , !P6 ;  /* 0xff800000259f7808 */ /* 0x000fe20007000000 */
[----:B------:R-:W-:Y:S01]  /*32b0*/  FFMA.FTZ R33, R41, R0, R33 ;  /* 0x0000000029217223 */ /* 0x000fe20000010021 */
[----:B------:R-:W-:-:S02]  /*32c0*/  ISETP.GE.AND P1, PT, R10, R240, PT ;  /* 0x000000f00a00720c */ /* 0x000fc40003f26270 */
[C---:B------:R-:W-:Y:S01]  /*32d0*/  ISETP.GE.AND P4, PT, R10.reuse, R235, PT ;  /* 0x000000eb0a00720c */ /* 0x040fe20003f86270 */
[-C--:B-1----:R-:W-:Y:S01]  /*32e0*/  HMMA.16816.F32.BF16 R104, R12, R16.reuse, R104 ;  /* 0x000000100c68723c */ /* 0x082fe20000041868 */
[C---:B------:R-:W-:Y:S01]  /*32f0*/  ISETP.GE.AND P2, PT, R10.reuse, R233, PT ;  /* 0x000000e90a00720c */ /* 0x040fe20003f46270 */
[C---:B--2---:R-:W-:Y:S01]  /*3300*/  FFMA.FTZ R84, R11.reuse, R0, R84 ;  /* 0x000000000b547223 */ /* 0x044fe20000010054 */
[----:B------:R-:W-:Y:S01]  /*3310*/  ISETP.GE.AND P6, PT, R10, R220, PT ;  /* 0x000000dc0a00720c */ /* 0x000fe20003fc6270 */
[CC--:B------:R-:W-:Y:S01]  /*3320*/  FFMA.FTZ R86, R11.reuse, R0.reuse, R86 ;  /* 0x000000000b567223 */ /* 0x0c0fe20000010056 */
[----:B------:R-:W1:Y:S01]  /*3330*/  I2F R10, R32 ;  /* 0x00000020000a7306 */ /* 0x000e620000201400 */
[CC--:B------:R-:W-:Y:S01]  /*3340*/  FFMA.FTZ R28, R11.reuse, R0.reuse, R28 ;  /* 0x000000000b1c7223 */ /* 0x0c0fe2000001001c */
[----:B------:R-:W-:Y:S01]  /*3350*/  FSEL R145, R90, -INF , !P0 ;  /* 0xff8000005a917808 */ /* 0x000fe20004000000 */
[----:B------:R-:W-:Y:S01]  /*3360*/  HMMA.16816.F32.BF16 R24, R4, R16, R24 ;  /* 0x000000100418723c */ /* 0x000fe20000041818 */
[----:B------:R-:W-:Y:S01]  /*3370*/  FFMA.FTZ R30, R11, R0, R30 ;  /* 0x000000000b1e7223 */ /* 0x000fe2000001001e */
[----:B------:R-:W-:Y:S01]  /*3380*/  ISETP.GE.AND P0, PT, R8, R240, PT ;  /* 0x000000f00800720c */ /* 0x000fe20003f06270 */
[----:B------:R-:W-:Y:S01]  /*3390*/  FFMA.FTZ R8, R44, R0, R43 ;  /* 0x000000002c087223 */ /* 0x000fe2000001002b */
[----:B------:R-:W-:-:S02]  /*33a0*/  FSEL R162, R84, -INF , !P1 ;  /* 0xff80000054a27808 */ /* 0x000fc40004800000 */
[----:B------:R-:W-:Y:S02]  /*33b0*/  FSEL R160, R36, -INF , !P0 ;  /* 0xff80000024a07808 */ /* 0x000fe40004000000 */
[----:B------:R-:W-:Y:S01]  /*33c0*/  IADD3 R16, R75, 0x30, RZ ;  /* 0x000000304b107810 */ /* 0x000fe20007ffe0ff */
[-C--:B------:R-:W-:Y:S01]  /*33d0*/  HMMA.16816.F32.BF16 R80, R12, R18.reuse, R80 ;  /* 0x000000120c50723c */ /* 0x080fe20000041850 */
[----:B------:R-:W-:Y:S02]  /*33e0*/  ISETP.GE.AND P0, PT, R46, R220, PT ;  /* 0x000000dc2e00720c */ /* 0x000fe40003f06270 */
[----:B------:R-:W2:Y:S01]  /*33f0*/  I2F R11, R16 ;  /* 0x00000010000b7306 */ /* 0x000ea20000201400 */
[CC--:B-1----:R-:W-:Y:S01]  /*3400*/  FFMA.FTZ R85, R10.reuse, R0.reuse, R85 ;  /* 0x000000000a557223 */ /* 0x0c2fe20000010055 */
[----:B------:R-:W-:Y:S01]  /*3410*/  FSEL R154, R35, -INF , !P0 ;  /* 0xff800000239a7808 */ /* 0x000fe20004000000 */
[CC--:B------:R-:W-:Y:S01]  /*3420*/  FFMA.FTZ R87, R10.reuse, R0.reuse, R87 ;  /* 0x000000000a577223 */ /* 0x0c0fe20000010057 */
[----:B------:R-:W-:Y:S01]  /*3430*/  IADD3 R12, R75, 0x31, RZ ;  /* 0x000000314b0c7810 */ /* 0x000fe20007ffe0ff */
[----:B------:R-:W-:Y:S01]  /*3440*/  HMMA.16816.F32.BF16 R20, R4, R18, R20 ;  /* 0x000000120414723c */ /* 0x000fe20000041814 */
[-C--:B------:R-:W-:Y:S01]  /*3450*/  FFMA.FTZ R29, R10, R0.reuse, R29 ;  /* 0x000000000a1d7223 */ /* 0x080fe2000001001d */
[----:B------:R-:W-:Y:S01]  /*3460*/  FSEL R158, R86, -INF , !P4 ;  /* 0xff800000569e7808 */ /* 0x000fe20006000000 */
[----:B------:R-:W-:Y:S01]  /*3470*/  FFMA.FTZ R31, R10, R0, R31 ;  /* 0x000000000a1f7223 */ /* 0x000fe2000001001f */
[----:B------:R-:W-:Y:S01]  /*3480*/  FSEL R147, R28, -INF , !P2 ;  /* 0xff8000001c937808 */ /* 0x000fe20005000000 */
[----:B------:R-:W1:Y:S01]  /*3490*/  I2F R10, R12 ;  /* 0x0000000c000a7306 */ /* 0x000e620000201400 */
[----:B------:R-:W-:-:S02]  /*34a0*/  ISETP.GE.AND P0, PT, R32, R233, PT ;  /* 0x000000e92000720c */ /* 0x000fc40003f06270 */
[----:B------:R-:W-:Y:S02]  /*34b0*/  IADD3 R5, R75, 0x38, RZ ;  /* 0x000000384b057810 */ /* 0x000fe40007ffe0ff */
[----:B------:R-:W-:Y:S01]  /*34c0*/  ISETP.GE.AND P1, PT, R32, R220, PT ;  /* 0x000000dc2000720c */ /* 0x000fe20003f26270 */
[C---:B--2---:R-:W-:Y:S01]  /*34d0*/  FFMA.FTZ R104, R11.reuse, R0, R104 ;  /* 0x000000000b687223 */ /* 0x044fe20000010068 */
[C---:B------:R-:W-:Y:S01]  /*34e0*/  ISETP.GE.AND P4, PT, R16.reuse, R240, PT ;  /* 0x000000f01000720c */ /* 0x040fe20003f86270 */
[----:B------:R-:W2:Y:S01]  /*34f0*/  I2F R4, R5 ;  /* 0x0000000500047306 */ /* 0x000ea20000201400 */
[CC--:B------:R-:W-:Y:S01]  /*3500*/  FFMA.FTZ R66, R11.reuse, R0.reuse, R106 ;  /* 0x000000000b427223 */ /* 0x0c0fe2000001006a */
[-C--:B------:R-:W-:Y:S01]  /*3510*/  ISETP.GE.AND P2, PT, R16, R235.reuse, PT ;  /* 0x000000eb1000720c */ /* 0x080fe20003f46270 */
[CC--:B------:R-:W-:Y:S01]  /*3520*/  FFMA.FTZ R24, R11.reuse, R0.reuse, R24 ;  /* 0x000000000b187223 */ /* 0x0c0fe20000010018 */
[----:B------:R-:W-:Y:S01]  /*3530*/  FSEL R42, R42, -INF , !P5 ;  /* 0xff8000002a2a7808 */ /* 0x000fe20006800000 */
[----:B------:R-:W-:Y:S01]  /*3540*/  FFMA.FTZ R26, R11, R0, R26 ;  /* 0x000000000b1a7223 */ /* 0x000fe2000001001a */
[----:B------:R-:W-:-:S02]  /*3550*/  ISETP.GE.AND P5, PT, R46, R235, PT ;  /* 0x000000eb2e00720c */ /* 0x000fc40003fa6270 */
[----:B------:R-:W3:Y:S01]  /*3560*/  I2F R6, R75 ;  /* 0x0000004b00067306 */ /* 0x000ee20000201400 */
[----:B------:R-:W-:Y:S01]  /*3570*/  FSEL R170, R29, -INF , !P0 ;  /* 0xff8000001daa7808 */ /* 0x000fe20004000000 */
[CC--:B-1----:R-:W-:Y:S01]  /*3580*/  FFMA.FTZ R63, R10.reuse, R0.reuse, R107 ;  /* 0x000000000a3f7223 */ /* 0x0c2fe2000001006b */
[----:B------:R-:W-:Y:S01]  /*3590*/  FSEL R168, R31, -INF , !P1 ;  /* 0xff8000001fa87808 */ /* 0x000fe20004800000 */
[-C--:B------:R-:W-:Y:S01]  /*35a0*/  FFMA.FTZ R25, R10, R0.reuse, R25 ;  /* 0x000000000a197223 */ /* 0x080fe20000010019 */
[----:B------:R-:W-:Y:S01]  /*35b0*/  FSEL R139, R104, -INF , !P4 ;  /* 0xff800000688b7808 */ /* 0x000fe20006000000 */
[-C--:B------:R-:W-:Y:S01]  /*35c0*/  FFMA.FTZ R27, R10, R0.reuse, R27 ;  /* 0x000000000a1b7223 */ /* 0x080fe2000001001b */
[----:B------:R-:W-:Y:S01]  /*35d0*/  FSEL R66, R66, -INF , !P2 ;  /* 0xff80000042427808 */ /* 0x000fe20005000000 */
[-C--:B--2---:R-:W-:Y:S01]  /*35e0*/  FFMA.FTZ R80, R4, R0.reuse, R80 ;  /* 0x0000000004507223 */ /* 0x084fe20000010050 */
[----:B------:R-:W-:Y:S01]  /*35f0*/  FSEL R8, R8, -INF , !P3 ;  /* 0xff80000008087808 */ /* 0x000fe20005800000 */
[-C--:B------:R-:W-:Y:S01]  /*3600*/  FFMA.FTZ R105, R10, R0.reuse, R105 ;  /* 0x000000000a697223 */ /* 0x080fe20000010069 */
[----:B------:R-:W-:Y:S01]  /*3610*/  ISETP.GE.AND P0, PT, R12, R235, PT ;  /* 0x000000eb0c00720c */ /* 0x000fe20003f06270 */
[-C--:B------:R-:W-:Y:S01]  /*3620*/  FFMA.FTZ R64, R4, R0.reuse, R82 ;  /* 0x0000000004407223 */ /* 0x080fe20000010052 */
[-C--:B------:R-:W-:Y:S01]  /*3630*/  ISETP.GE.AND P1, PT, R12, R233.reuse, PT ;  /* 0x000000e90c00720c */ /* 0x080fe20003f26270 */
[----:B------:R-:W-:Y:S01]  /*3640*/  FFMA.FTZ R20, R4, R0, R20 ;  /* 0x0000000004147223 */ /* 0x000fe20000010014 */
[----:B------:R-:W-:Y:S01]  /*3650*/  ISETP.GE.AND P4, PT, R12, R220, PT ;  /* 0x000000dc0c00720c */ /* 0x000fe20003f86270 */
[----:B------:R-:W-:Y:S01]  /*3660*/  FFMA.FTZ R22, R4, R0, R22 ;  /* 0x0000000004167223 */ /* 0x000fe20000010016 */
[----:B------:R-:W-:Y:S01]  /*3670*/  ISETP.GE.AND P2, PT, R5, R240, PT ;  /* 0x000000f00500720c */ /* 0x000fe20003f46270 */
[-C--:B---3--:R-:W-:Y:S01]  /*3680*/  FFMA.FTZ R60, R6, R0.reuse, R60 ;  /* 0x00000000063c7223 */ /* 0x088fe2000001003c */
[----:B------:R-:W-:Y:S01]  /*3690*/  ISETP.GE.AND P3, PT, R46, R233, PT ;  /* 0x000000e92e00720c */ /* 0x000fe20003f66270 */
[CC--:B------:R-:W-:Y:S01]  /*36a0*/  FFMA.FTZ R18, R6.reuse, R0.reuse, R58 ;  /* 0x0000000006127223 */ /* 0x0c0fe2000001003a */
[----:B------:R-:W-:Y:S01]  /*36b0*/  FSEL R148, R39, -INF , !P5 ;  /* 0xff80000027947808 */ /* 0x000fe20006800000 */
[----:B------:R-:W-:Y:S01]  /*36c0*/  FFMA.FTZ R39, R6, R0, R56 ;  /* 0x0000000006277223 */ /* 0x000fe20000010038 */
[----:B------:R-:W-:Y:S01]  /*36d0*/  ISETP.GE.AND P5, PT, R32, R240, PT ;  /* 0x000000f02000720c */ /* 0x000fe20003fa6270 */
[----:B------:R-:W-:Y:S01]  /*36e0*/  IMAD.IADD R4, R130, 0x1, R129 ;  /* 0x0000000182047824 */ /* 0x000fe200078e0281 */
[----:B------:R-:W-:-:S02]  /*36f0*/  FSEL R63, R63, -INF , !P0 ;  /* 0xff8000003f3f7808 */ /* 0x000fc40004000000 */
[----:B------:R-:W-:Y:S02]  /*3700*/  FSEL R155, R25, -INF , !P1 ;  /* 0xff800000199b7808 */ /* 0x000fe40004800000 */
[----:B------:R-:W-:Y:S02]  /*3710*/  FSEL R150, R27, -INF , !P4 ;  /* 0xff8000001b967808 */ /* 0x000fe40006000000 */
[----:B------:R-:W-:Y:S02]  /*3720*/  FSEL R138, R80, -INF , !P2 ;  /* 0xff800000508a7808 */ /* 0x000fe40005000000 */
[----:B------:R-:W-:Y:S01]  /*3730*/  FSEL R144, R33, -INF , !P3 ;  /* 0xff80000021907808 */ /* 0x000fe20005800000 */
[----:B------:R-:W-:Y:S01]  /*3740*/  BAR.SYNC.DEFER_BLOCKING 0x0 ;  /* 0x0000000000007b1d */ /* 0x000fe20000010000 */
[C---:B------:R-:W-:Y:S02]  /*3750*/  ISETP.GE.AND P0, PT, R75.reuse, R240, PT ;  /* 0x000000f04b00720c */ /* 0x040fe40003f06270 */
[----:B------:R-:W-:-:S02]  /*3760*/  ISETP.GE.AND P1, PT, R75, R235, PT ;  /* 0x000000eb4b00720c */ /* 0x000fc40003f26270 */
[C---:B------:R-:W-:Y:S02]  /*3770*/  ISETP.GE.AND P4, PT, R75.reuse, R233, PT ;  /* 0x000000e94b00720c */ /* 0x040fe40003f86270 */
[C---:B------:R-:W-:Y:S02]  /*3780*/  ISETP.GE.AND P2, PT, R75.reuse, R220, PT ;  /* 0x000000dc4b00720c */ /* 0x040fe40003f46270 */
[----:B------:R-:W-:Y:S02]  /*3790*/  ISETP.GE.AND P3, PT, R32, R235, PT ;  /* 0x000000eb2000720c */ /* 0x000fe40003f66270 */
[----:B------:R-:W-:Y:S02]  /*37a0*/  IADD3 R75, R75, 0x39, RZ ;  /* 0x000000394b4b7810 */ /* 0x000fe40007ffe0ff */
[----:B------:R-:W-:Y:S02]  /*37b0*/  FSEL R167, R30, -INF , !P6 ;  /* 0xff8000001ea77808 */ /* 0x000fe40007000000 */
[----:B------:R-:W-:Y:S01]  /*37c0*/  FSEL R165, R85, -INF , !P5 ;  /* 0xff80000055a57808 */ /* 0x000fe20006800000 */
[----:B------:R-:W1:Y:S01]  /*37d0*/  I2F R7, R75 ;  /* 0x0000004b00077306 */ /* 0x000e620000201400 */
[----:B------:R-:W-:-:S02]  /*37e0*/  ISETP.GE.AND P6, PT, R16, R233, PT ;  /* 0x000000e91000720c */ /* 0x000fc40003fc6270 */
[----:B------:R-:W-:Y:S01]  /*37f0*/  ISETP.GE.AND P5, PT, R16, R220, PT ;  /* 0x000000dc1000720c */ /* 0x000fe20003fa6270 */
[----:B------:R-:W-:Y:S01]  /*3800*/  FFMA.FTZ R16, R6, R0, R62 ;  /* 0x0000000006107223 */ /* 0x000fe2000001003e */
[----:B------:R-:W-:Y:S02]  /*3810*/  FSEL R164, R87, -INF , !P3 ;  /* 0xff80000057a47808 */ /* 0x000fe40005800000 */
[----:B------:R-:W-:Y:S02]  /*3820*/  ISETP.GE.AND P3, PT, R12, R240, PT ;  /* 0x000000f00c00720c */ /* 0x000fe40003f66270 */
[----:B------:R-:W-:Y:S02]  /*3830*/  FSEL R156, R24, -INF , !P6 ;  /* 0xff800000189c7808 */ /* 0x000fe40007000000 */
[----:B------:R-:W-:Y:S02]  /*3840*/  FSEL R151, R26, -INF , !P5 ;  /* 0xff8000001a977808 */ /* 0x000fe40006800000 */
[----:B------:R-:W-:-:S02]  /*3850*/  FSEL R141, R105, -INF , !P3 ;  /* 0xff800000698d7808 */ /* 0x000fc40005800000 */
[----:B------:R-:W-:Y:S01]  /*3860*/  FSEL R16, R16, -INF , !P1 ;  /* 0xff80000010107808 */ /* 0x000fe20004800000 */
[-C--:B-1----:R-:W-:Y:S01]  /*3870*/  FFMA.FTZ R81, R7, R0.reuse, R81 ;  /* 0x0000000007517223 */ /* 0x082fe20000010051 */
[----:B------:R-:W-:Y:S01]  /*3880*/  ISETP.GE.AND P6, PT, R5, R235, PT ;  /* 0x000000eb0500720c */ /* 0x000fe20003fc6270 */
[-C--:B------:R-:W-:Y:S01]  /*3890*/  FFMA.FTZ R62, R7, R0.reuse, R83 ;  /* 0x00000000073e7223 */ /* 0x080fe20000010053 */
[----:B------:R-:W-:Y:S01]  /*38a0*/  ISETP.GE.AND P5, PT, R5, R233, PT ;  /* 0x000000e90500720c */ /* 0x000fe20003fa6270 */
[----:B------:R-:W-:Y:S01]  /*38b0*/  FFMA.FTZ R21, R7, R0, R21 ;  /* 0x0000000007157223 */ /* 0x000fe20000010015 */
[----:B------:R-:W-:Y:S01]  /*38c0*/  ISETP.GE.AND P3, PT, R5, R220, PT ;  /* 0x000000dc0500720c */ /* 0x000fe20003f66270 */
[----:B------:R-:W-:Y:S01]  /*38d0*/  FFMA.FTZ R23, R7, R0, R23 ;  /* 0x0000000007177223 */ /* 0x000fe20000010017 */
[----:B------:R-:W-:Y:S02]  /*38e0*/  ISETP.GE.AND P1, PT, R221, 0x2, PT ;  /* 0x00000002dd00780c */ /* 0x000fe40003f26270 */
[----:B------:R-:W-:-:S02]  /*38f0*/  SHF.R.S32.HI R5, RZ, 0x1f, R131 ;  /* 0x0000001fff057819 */ /* 0x000fc40000011483 */
[----:B------:R-:W-:Y:S02]  /*3900*/  FSEL R64, R64, -INF , !P6 ;  /* 0xff80000040407808 */ /* 0x000fe40007000000 */
[----:B------:R-:W-:Y:S02]  /*3910*/  LEA.HI R5, R5, R131, RZ, 0x2 ;  /* 0x0000008305057211 */ /* 0x000fe400078f10ff */
[----:B------:R-:W-:Y:S02]  /*3920*/  FSEL R157, R20, -INF , !P5 ;  /* 0xff800000149d7808 */ /* 0x000fe40006800000 */
[----:B------:R-:W-:Y:S02]  /*3930*/  LOP3.LUT R211, R5, 0xfffffffc, RZ, 0xc0, !PT ;  /* 0xfffffffc05d37812 */ /* 0x000fe400078ec0ff */
[----:B------:R-:W-:Y:S02]  /*3940*/  FSEL R146, R22, -INF , !P3 ;  /* 0xff80000016927808 */ /* 0x000fe40005800000 */
[----:B------:R-:W-:Y:S01]  /*3950*/  FSEL R5, R60, -INF , !P0 ;  /* 0xff8000003c057808 */ /* 0x000fe20004000000 */
[----:B------:R-:W-:Y:S01]  /*3960*/  IMAD.IADD R211, R131, 0x1, -R211 ;  /* 0x0000000183d37824 */ /* 0x000fe200078e0ad3 */
[----:B------:R-:W-:-:S02]  /*3970*/  ISETP.GE.AND P6, PT, R75, R240, PT ;  /* 0x000000f04b00720c */ /* 0x000fc40003fc6270 */
        /* <DEDUP_REMOVED lines=57> */
.L_x_744:
[----:B------:R-:W-:Y:S05]  /*3d10*/  BSYNC B0 ;  /* 0x0000000000007941 */ /* 0x000fea0003800000 */
.L_x_743:
[----:B------:R-:W0:Y:S02]  /*3d20*/  LDGDEPBAR ;  /* 0x00000000000079af */ /* 0x000e240000000000 */
.L_x_742:
[----:B------:R-:W-:Y:S01]  /*3d30*/  FMNMX.FTZ R7, R39, R74, !PT ;  /* 0x0000004a27077209 */ /* 0x000fe20007810000 */
[----:B------:R-:W-:Y:S01]  /*3d40*/  UIADD3 UR14, UR25, -0x4498517b, URZ ;  /* 0xbb67ae85190e7890 */ /* 0x000fe2000fffe03f */
[----:B------:R-:W-:Y:S01]  /*3d50*/  IADD3 R234, R232, 0x4, RZ ;  /* 0x00000004e8ea7810 */ /* 0x000fe20007ffe0ff */
[----:B------:R-:W-:Y:S01]  /*3d60*/  IMAD.SHL.U32 R58, R132, 0x2, RZ ;  /* 0x00000002843a7824 */ /* 0x000fe200078e00ff */
[----:B------:R-:W-:Y:S01]  /*3d70*/  FMNMX.FTZ R7, R77, R7, !PT ;  /* 0x000000074d077209 */ /* 0x000fe20007810000 */
[----:B------:R-:W-:Y:S01]  /*3d80*/  IMAD.WIDE.U32 R178, R226, -0x2daee0ad, RZ ;  /* 0xd2511f53e2b27825 */ /* 0x000fe200078e00ff */
[----:B------:R-:W-:Y:S01]  /*3d90*/  LOP3.LUT R227, R125, UR24, RZ, 0x3c, !PT ;  /* 0x000000187de37c12 */ /* 0x000fe2000f8e3cff */
[----:B------:R-:W-:Y:S01]  /*3da0*/  UIADD3 UR15, UR24, -0x61c88647, URZ ;  /* 0x9e3779b9180f7890 */ /* 0x000fe2000fffe03f */
[----:B------:R-:W-:Y:S01]  /*3db0*/  FMNMX.FTZ R7, R78, R7, !PT ;  /* 0x000000074e077209 */ /* 0x000fe20007810000 */
[----:B------:R-:W-:Y:S01]  /*3dc0*/  IMAD.WIDE.U32 R176, R234, -0x326172a9, RZ ;  /* 0xcd9e8d57eab07825 */ /* 0x000fe200078e00ff */
[----:B--2---:R-:W-:Y:S01]  /*3dd0*/  FMNMX.FTZ R11, R18, R71, !PT ;  /* 0x00000047120b7209 */ /* 0x004fe20007810000 */
[----:B------:R-:W-:Y:S01]  /*3de0*/  UIADD3 UR13, UR24, 0x3c6ef372, URZ ;  /* 0x3c6ef372180d7890 */ /* 0x000fe2000fffe03f */
[----:B------:R-:W-:Y:S01]  /*3df0*/  FMNMX.FTZ R7, R51, R7, !PT ;  /* 0x0000000733077209 */ /* 0x000fe20007810000 */
[----:B------:R-:W-:Y:S01]  /*3e00*/  UIADD3 UR10, UR25, 0x32370b8f, URZ ;  /* 0x32370b8f190a7890 */ /* 0x000fe2000fffe03f */
[----:B------:R-:W-:Y:S01]  /*3e10*/  LOP3.LUT R174, R177, R227, RZ, 0x3c, !PT ;  /* 0x000000e3b1ae7212 */ /* 0x000fe200078e3cff */
[----:B------:R-:W-:Y:S01]  /*3e20*/  UIADD3 UR12, UR25, 0x76cf5d0a, URZ ;  /* 0x76cf5d0a190c7890 */ /* 0x000fe2000fffe03f */
[----:B------:R-:W-:Y:S01]  /*3e30*/  FMNMX.FTZ R7, R88, R7, !PT ;  /* 0x0000000758077209 */ /* 0x000fe20007810000 */
[----:B------:R-:W-:Y:S01]  /*3e40*/  UIADD3 UR9, UR24, 0x78dde6e4, URZ ;  /* 0x78dde6e418097890 */ /* 0x000fe2000fffe03f */
[----:B------:R-:W-:Y:S01]  /*3e50*/  LOP3.LUT R228, R179, UR25, R58, 0x96, !PT ;  /* 0x00000019b3e47c12 */ /* 0x000fe2000f8e963a */
[----:B------:R-:W-:Y:S01]  /*3e60*/  IMAD.WIDE.U32 R174, R174, -0x2daee0ad, RZ ;  /* 0xd2511f53aeae7825 */ /* 0x000fe200078e00ff */
[----:B------:R-:W-:Y:S01]  /*3e70*/  FMNMX.FTZ R7, R40, R7, !PT ;  /* 0x0000000728077209 */ /* 0x000fe20007810000 */
[----:B------:R-:W-:Y:S01]  /*3e80*/  UIADD3 UR11, UR24, -0x255992d5, URZ ;  /* 0xdaa66d2b180b7890 */ /* 0x000fe2000fffe03f */
[----:B------:R-:W-:Y:S01]  /*3e90*/  FMNMX.FTZ R11, R76, R11, !PT ;  /* 0x0000000b4c0b7209 */ /* 0x000fe20007810000 */
[----:B------:R-:W-:Y:S01]  /*3ea0*/  IMAD.WIDE.U32 R228, R228, -0x326172a9, RZ ;  /* 0xcd9e8d57e4e47825 */ /* 0x000fe200078e00ff */
[----:B------:R-:W-:Y:S01]  /*3eb0*/  FMNMX.FTZ R7, R42, R7, !PT ;  /* 0x000000072a077209 */ /* 0x000fe20007810000 */
[----:B------:R-:W-:Y:S01]  /*3ec0*/  UIADD3 UR8, UR25, -0x126145ec, URZ ;  /* 0xed9eba1419087890 */ /* 0x000fe2000fffe03f */
        /* <DEDUP_REMOVED lines=11> */
[----:B------:R-:W-:Y:S01]  /*3f80*/  IMAD R60, R124, 0x10000, R124 ;  /* 0x000100007c3c7824 */ /* 0x000fe200078e027c */
[----:B------:R-:W-:Y:S01]  /*3f90*/  LOP3.LUT R10, R229, UR15, R176, 0x96, !PT ;  /* 0x0000000fe50a7c12 */ /* 0x000fe2000f8e96b0 */
[----:B------:R-:W-:Y:S01]  /*3fa0*/  IMAD R185, R3, 0x2, R188 ;  /* 0x0000000203b97824 */ /* 0x000fe200078e02bc */
[----:B------:R-:W-:Y:S01]  /*3fb0*/  LOP3.LUT R12, R173, UR13, R228, 0x96, !PT ;  /* 0x0000000dad0c7c12 */ /* 0x000fe2000f8e96e4 */
[----:B------:R-:W-:Y:S01]  /*3fc0*/  IMAD R186, R2, 0x2, R188 ;  /* 0x0000000202ba7824 */ /* 0x000fe200078e02bc */
[----:B------:R-:W-:Y:S01]  /*3fd0*/  FMNMX.FTZ R7, R170, R7, !PT ;  /* 0x00000007aa077209 */ /* 0x000fe20007810000 */
[----:B------:R-:W-:Y:S01]  /*3fe0*/  IMAD.WIDE.U32 R14, R10, -0x2daee0ad, RZ ;  /* 0xd2511f530a0e7825 */ /* 0x000fe200078e00ff */
[----:B------:R-:W-:Y:S01]  /*3ff0*/  FMNMX.FTZ R11, R53, R11, !PT ;  /* 0x0000000b350b7209 */ /* 0x000fe20007810000 */
[----:B------:R-:W-:Y:S01]  /*4000*/  UIADD3 UR7, UR24, 0x1715609d, URZ ;  /* 0x1715609d18077890 */ /* 0x000fe2000fffe03f */
[----:B------:R-:W-:Y:S01]  /*4010*/  FMNMX.FTZ R19, R5, R68, !PT ;  /* 0x0000004405137209 */ /* 0x000fe20007810000 */
[----:B------:R-:W-:Y:S01]  /*4020*/  IMAD.WIDE.U32 R12, R12, -0x2daee0ad, RZ ;  /* 0xd2511f530c0c7825 */ /* 0x000fe200078e00ff */
[----:B------:R-:W-:Y:S01]  /*4030*/  FMNMX.FTZ R7, R156, R7, !PT ;  /* 0x000000079c077209 */ /* 0x000fe20007810000 */
[----:B------:R-:W-:Y:S01]  /*4040*/  LDSM.16.MT88.4 R116, [R188+0x6000] ;  /* 0x00600000bc74783b */ /* 0x000fe20000004200 */
[----:B------:R-:W-:Y:S01]  /*4050*/  FMNMX.FTZ R11, R9, R11, !PT ;  /* 0x0000000b090b7209 */ /* 0x000fe20007810000 */
[----:B------:R-:W-:Y:S01]  /*4060*/  IMAD R184, R2, 0x2, R185 ;  /* 0x0000000202b87824 */ /* 0x000fe200078e02b9 */
[----:B------:R-:W-:Y:S01]  /*4070*/  LOP3.LUT R14, R13, UR10, R14, 0x96, !PT ;  /* 0x0000000a0d0e7c12 */ /* 0x000fe2000f8e960e */
[----:B------:R-:W-:Y:S01]  /*4080*/  LDSM.16.MT88.4 R104, [R185+0x6000] ;  /* 0x00600000b968783b */ /* 0x000fe20000004200 */
        /* <DEDUP_REMOVED lines=34> */
[----:B------:R-:W-:-:S02]  /*42b0*/  FMNMX.FTZ R19, R165, R19, !PT ;  /* 0x00000013a5137209 */ /* 0x000fc40007810000 */
[----:B------:R-:W-:Y:S01]  /*42c0*/  FMNMX.FTZ R13, R158, R13, !PT ;  /* 0x0000000d9e0d7209 */ /* 0x000fe20007810000 */
[----:B-1----:R-:W1:Y:S01]  /*42d0*/  SHFL.BFLY PT, R21, R11, 0x2, 0x1f ;  /* 0x0c401f000b157f89 */ /* 0x002e6200000e0000 */
[----:B--2---:R-:W-:Y:S02]  /*42e0*/  FMNMX.FTZ R6, R7, R6, !PT ;  /* 0x0000000607067209 */ /* 0x004fe40007810000 */
[----:B------:R-:W-:Y:S02]  /*42f0*/  FMNMX.FTZ R19, R139, R19, !PT ;  /* 0x000000138b137209 */ /* 0x000fe40007810000 */
[----:B------:R-:W-:Y:S01]  /*4300*/  LOP3.LUT R10, R15, UR9, R28, 0x96, !PT ;  /* 0x000000090f0a7c12 */ /* 0x000fe2000f8e961c */
        /* <DEDUP_REMOVED lines=8> */
[----:B------:R-:W-:Y:S01]  /*4390*/  LOP3.LUT R22, R29, UR11, R172, 0x96, !PT ;  /* 0x0000000b1d167c12 */ /* 0x000fe2000f8e96ac */
[----:B------:R-:W3:Y:S01]  /*43a0*/  SHFL.BFLY PT, R137, R19, 0x2, 0x1f ;  /* 0x0c401f0013897f89 */ /* 0x000ee200000e0000 */
[----:B------:R-:W-:-:S02]  /*43b0*/  FMNMX.FTZ R15, R62, R15, !PT ;  /* 0x0000000f3e0f7209 */ /* 0x000fc40007810000 */
[----:B-1----:R-:W-:Y:S01]  /*43c0*/  FMNMX.FTZ R21, R11, R21, !PT ;  /* 0x000000150b157209 */ /* 0x002fe20007810000 */
[----:B------:R-:W-:Y:S01]  /*43d0*/  IMAD.WIDE.U32 R22, R22, -0x2daee0ad, RZ ;  /* 0xd2511f5316167825 */ /* 0x000fe200078e00ff */
[----:B------:R-:W-:Y:S01]  /*43e0*/  LOP3.LUT R7, R229, UR15, R26, 0x96, !PT ;  /* 0x0000000fe5077c12 */ /* 0x000fe2000f8e961a */
[----:B------:R-:W1:Y:S01]  /*43f0*/  SHFL.BFLY PT, R136, R15, 0x2, 0x1f ;  /* 0x0c401f000f887f89 */ /* 0x000e6200000e0000 */
[----:B------:R-:W-:Y:S01]  /*4400*/  LOP3.LUT R24, R27, R227, RZ, 0x3c, !PT ;  /* 0x000000e31b187212 */ /* 0x000fe200078e3cff */
[----:B------:R-:W-:Y:S01]  /*4410*/  IMAD.WIDE.U32 R10, R10, -0x2daee0ad, RZ ;  /* 0xd2511f530a0a7825 */ /* 0x000fe200078e00ff */
[----:B--2---:R-:W-:Y:S01]  /*4420*/  FMNMX.FTZ R135, R6, R135, !PT ;  /* 0x0000008706877209 */ /* 0x004fe20007810000 */
[----:B------:R-:W2:Y:S01]  /*4430*/  SHFL.BFLY PT, R134, R21, 0x1, 0x1f ;  /* 0x0c201f0015867f89 */ /* 0x000ea200000e0000 */
[----:B------:R-:W-:Y:S01]  /*4440*/  LOP3.LUT R12, R23, UR8, R12, 0x96, !PT ;  /* 0x00000008170c7c12 */ /* 0x000fe2000f8e960c */
[----:B------:R-:W-:Y:S01]  /*4450*/  IMAD.WIDE.U32 R224, R7, -0x2daee0ad, RZ ;  /* 0xd2511f5307e07825 */ /* 0x000fe200078e00ff */
[----:B------:R-:W-:Y:S01]  /*4460*/  LOP3.LUT R6, R11, UR6, R22, 0x96, !PT ;  /* 0x000000060b067c12 */ /* 0x000fe2000f8e9616 */
[----:B------:R-:W-:Y:S01]  /*4470*/  LDSM.16.MT88.4 R28, [R184+0x6800] ;  /* 0x00680000b81c783b */ /* 0x000fe20000004200 */
[----:B------:R-:W-:Y:S01]  /*4480*/  FSETP.NEU.FTZ.AND P0, PT, R135, -INF , PT ;  /* 0xff8000008700780b */ /* 0x000fe20003f1d000 */
[----:B------:R-:W-:-:S04]  /*4490*/  IMAD.WIDE.U32 R12, R12, -0x326172a9, RZ ;  /* 0xcd9e8d570c0c7825 */ /* 0x000fc800078e00ff */
[----:B------:R-:W-:-:S04]  /*44a0*/  IMAD.WIDE.U32 R6, R6, -0x326172a9, RZ ;  /* 0xcd9e8d5706067825 */ /* 0x000fc800078e00ff */
[----:B------:R-:W-:Y:S01]  /*44b0*/  IMAD.WIDE.U32 R24, R24, -0x2daee0ad, RZ ;  /* 0xd2511f5318187825 */ /* 0x000fe200078e00ff */
[----:B------:R-:W-:Y:S02]  /*44c0*/  LOP3.LUT R20, R7, UR16, R12, 0x96, !PT ;  /* 0x0000001007147c12 */ /* 0x000fe4000f8e960c */
[C---:B------:R-:W-:Y:S01]  /*44d0*/  LOP3.LUT R12, R6.reuse, 0xffff, RZ, 0xc0, !PT ;  /* 0x0000ffff060c7812 */ /* 0x040fe200078ec0ff */
[----:B------:R-:W-:Y:S01]  /*44e0*/  FMUL.FTZ R166, R135, c[0x0][0x23c] ;  /* 0x00008f0087a67a20 */ /* 0x000fe20000410000 */
[----:B------:R-:W-:Y:S02]  /*44f0*/  SHF.R.U32.HI R7, RZ, 0x10, R6 ;  /* 0x00000010ff077819 */ /* 0x000fe40000011606 */
[----:B---3--:R-:W-:Y:S02]  /*4500*/  FMNMX.FTZ R137, R19, R137, !PT ;  /* 0x0000008913897209 */ /* 0x008fe40007810000 */
[----:B------:R-:W-:Y:S02]  /*4510*/  LOP3.LUT R17, R6, 0xff, RZ, 0xc0, !PT ;  /* 0x000000ff06117812 */ /* 0x000fe400078ec0ff */
[----:B------:R-:W-:Y:S01]  /*4520*/  LOP3.LUT R7, R7, 0xff, RZ, 0xc0, !PT ;  /* 0x000000ff07077812 */ /* 0x000fe200078ec0ff */
[----:B------:R-:W3:Y:S01]  /*4530*/  SHFL.BFLY PT, R19, R137, 0x1, 0x1f ;  /* 0x0c201f0089137f89 */ /* 0x000ee200000e0000 */
[----:B------:R-:W-:-:S02]  /*4540*/  LOP3.LUT R242, R25, UR14, R178, 0x96, !PT ;  /* 0x0000000e19f27c12 */ /* 0x000fc4000f8e96b2 */
[----:B------:R-:W-:Y:S02]  /*4550*/  SHF.R.U32.HI R6, RZ, 0x18, R6 ;  /* 0x00000018ff067819 */ /* 0x000fe40000011606 */
[----:B-1----:R-:W-:Y:S01]  /*4560*/  FMNMX.FTZ R136, R15, R136, !PT ;  /* 0x000000880f887209 */ /* 0x002fe20007810000 */
[----:B------:R-:W-:Y:S01]  /*4570*/  IMAD.WIDE.U32 R242, R242, -0x326172a9, RZ ;  /* 0xcd9e8d57f2f27825 */ /* 0x000fe200078e00ff */
[----:B------:R-:W-:Y:S02]  /*4580*/  PRMT R6, R7, 0x5410, R6 ;  /* 0x0000541007067816 */ /* 0x000fe40000000006 */
[----:B------:R-:W-:Y:S01]  /*4590*/  FSEL R166, R166, RZ, P0 ;  /* 0x000000ffa6a67208 */ /* 0x000fe20000000000 */
[----:B------:R-:W1:Y:S01]  /*45a0*/  SHFL.BFLY PT, R7, R136, 0x1, 0x1f ;  /* 0x0c201f0088077f89 */ /* 0x000e6200000e0000 */
[----:B------:R-:W-:Y:S01]  /*45b0*/  LOP3.LUT R228, R243, UR13, R228, 0x96, !PT ;  /* 0x0000000df3e47c12 */ /* 0x000fe2000f8e96e4 */
[----:B------:R-:W-:Y:S01]  /*45c0*/  HSET2.LE.AND R6, R6, R60, PT ;  /* 0x0000003c06067233 */ /* 0x000fe20003803000 */
[----:B--2---:R-:W-:Y:S01]  /*45d0*/  FMNMX.FTZ R134, R21, R134, !PT ;  /* 0x0000008615867209 */ /* 0x004fe20007810000 */
[----:B------:R-:W-:Y:S01]  /*45e0*/  FFMA.FTZ R34, R77, c[0x0][0x23c], -R166 ;  /* 0x00008f004d227a23 */ /* 0x000fe200000108a6 */
[----:B------:R-:W-:Y:S01]  /*45f0*/  LOP3.LUT R11, R225, UR12, R24, 0x96, !PT ;  /* 0x0000000ce10b7c12 */ /* 0x000fe2000f8e9618 */
[----:B------:R-:W-:Y:S01]  /*4600*/  IMAD.WIDE.U32 R228, R228, -0x2daee0ad, RZ ;  /* 0xd2511f53e4e47825 */ /* 0x000fe200078e00ff */
[----:B------:R-:W-:-:S02]  /*4610*/  FSETP.NEU.FTZ.AND P0, PT, R134, -INF , PT ;  /* 0xff8000008600780b */ /* 0x000fc40003f1d000 */
[----:B------:R-:W-:Y:S01]  /*4620*/  SHF.R.U32.HI R12, RZ, 0x8, R12 ;  /* 0x00000008ff0c7819 */ /* 0x000fe2000001160c */
[----:B------:R-:W-:Y:S01]  /*4630*/  FFMA.FTZ R33, R78, c[0x0][0x23c], -R166 ;  /* 0x00008f004e217a23 */ /* 0x000fe200000108a6 */
[----:B------:R-:W-:Y:S01]  /*4640*/  LOP3.LUT R224, R229, UR10, R224, 0x96, !PT ;  /* 0x0000000ae5e07c12 */ /* 0x000fe2000f8e96e0 */
[----:B------:R-:W-:Y:S01]  /*4650*/  FMUL.FTZ R153, R134, c[0x0][0x23c] ;  /* 0x00008f0086997a20 */ /* 0x000fe20000410000 */
[----:B------:R-:W-:Y:S01]  /*4660*/  MUFU.EX2 R34, R34 ;  /* 0x0000002200227308 */ /* 0x000fe20000000800 */
[----:B---3--:R-:W-:Y:S01]  /*4670*/  FMNMX.FTZ R137, R137, R19, !PT ;  /* 0x0000001389897209 */ /* 0x008fe20007810000 */
[----:B------:R-:W-:Y:S01]  /*4680*/  IMAD.WIDE.U32 R222, R11, -0x326172a9, RZ ;  /* 0xcd9e8d570bde7825 */ /* 0x000fe200078e00ff */
[----:B------:R-:W-:Y:S02]  /*4690*/  PRMT R17, R17, 0x5410, R12 ;  /* 0x0000541011117816 */ /* 0x000fe4000000000c */
[----:B------:R-:W-:Y:S01]  /*46a0*/  FSEL R153, R153, RZ, P0 ;  /* 0x000000ff99997208 */ /* 0x000fe20000000000 */
[----:B------:R-:W-:Y:S01]  /*46b0*/  IMAD.WIDE.U32 R224, R224, -0x326172a9, RZ ;  /* 0xcd9e8d57e0e07825 */ /* 0x000fe200078e00ff */
[----:B------:R-:W-:Y:S01]  /*46c0*/  FSETP.NEU.FTZ.AND P0, PT, R137, -INF , PT ;  /* 0xff8000008900780b */ /* 0x000fe20003f1d000 */
[----:B------:R-:W2:Y:S01]  /*46d0*/  MUFU.EX2 R33, R33 ;  /* 0x0000002100217308 */ /* 0x000ea20000000800 */
[----:B------:R-:W-:Y:S01]  /*46e0*/  LOP3.LUT R2, R223, UR11, R242, 0x96, !PT ;  /* 0x0000000bdf027c12 */ /* 0x000fe2000f8e96f2 */
[----:B------:R-:W-:Y:S01]  /*46f0*/  FMUL.FTZ R143, R137, c[0x0][0x23c] ;  /* 0x00008f00898f7a20 */ /* 0x000fe20000410000 */
[----:B-1----:R-:W-:Y:S01]  /*4700*/  FMNMX.FTZ R136, R136, R7, !PT ;  /* 0x0000000788887209 */ /* 0x002fe20007810000 */
[--C-:B------:R-:W-:Y:S01]  /*4710*/  FFMA.FTZ R44, R18, c[0x0][0x23c], -R153.reuse ;  /* 0x00008f00122c7a23 */ /* 0x100fe20000010899 */
[----:B------:R-:W-:Y:S01]  /*4720*/  LOP3.LUT R222, R225, UR9, R222, 0x96, !PT ;  /* 0x00000009e1de7c12 */ /* 0x000fe2000f8e96de */
[--C-:B------:R-:W-:Y:S01]  /*4730*/  FFMA.FTZ R43, R71, c[0x0][0x23c], -R153.reuse ;  /* 0x00008f00472b7a23 */ /* 0x100fe20000010899 */
[----:B------:R-:W-:Y:S01]  /*4740*/  FSEL R143, R143, RZ, P0 ;  /* 0x000000ff8f8f7208 */ /* 0x000fe20000000000 */
[--C-:B------:R-:W-:Y:S01]  /*4750*/  FFMA.FTZ R32, R76, c[0x0][0x23c], -R153.reuse ;  /* 0x00008f004c207a23 */ /* 0x100fe20000010899 */
[----:B------:R-:W-:Y:S01]  /*4760*/  FSETP.NEU.FTZ.AND P0, PT, R136, -INF , PT ;  /* 0xff8000008800780b */ /* 0x000fe20003f1d000 */
[----:B------:R-:W-:Y:S01]  /*4770*/  FFMA.FTZ R35, R48, c[0x0][0x23c], -R153 ;  /* 0x00008f0030237a23 */ /* 0x000fe20000010899 */
[----:B------:R-:W-:Y:S01]  /*4780*/  MUFU.EX2 R44, R44 ;  /* 0x0000002c002c7308 */ /* 0x000fe20000000800 */
[----:B------:R-:W-:Y:S01]  /*4790*/  FMUL.FTZ R67, R136, c[0x0][0x23c] ;  /* 0x00008f0088437a20 */ /* 0x000fe20000410000 */
[----:B------:R-:W-:Y:S01]  /*47a0*/  SHF.R.U32.HI R12, RZ, 0x10, R20 ;  /* 0x00000010ff0c7819 */ /* 0x000fe20000011614 */
[----:B------:R-:W-:Y:S01]  /*47b0*/  IMAD.WIDE.U32 R2, R2, -0x2daee0ad, RZ ;  /* 0xd2511f5302027825 */ /* 0x000fe200078e00ff */
[----:B------:R-:W-:Y:S01]  /*47c0*/  HSET2.LE.AND R17, R17, R60, PT ;  /* 0x0000003c11117233 */ /* 0x000fe20003803000 */
[----:B--2---:R-:W-:Y:S01]  /*47d0*/  F2FP.BF16.PACK_AB R102, R33, R34 ;  /* 0x000000222166723e */ /* 0x004fe200000010ff */
[----:B------:R-:W-:Y:S01]  /*47e0*/  LDSM.16.MT88.4 R76, [R186+0x6000] ;  /* 0x00600000ba4c783b */ /* 0x000fe20000004200 */
[----:B------:R-:W-:Y:S01]  /*47f0*/  IMAD.WIDE.U32 R222, R222, -0x2daee0ad, RZ ;  /* 0xd2511f53dede7825 */ /* 0x000fe200078e00ff */
[----:B------:R-:W1:Y:S01]  /*4800*/  MUFU.EX2 R43, R43 ;  /* 0x0000002b002b7308 */ /* 0x000e620000000800 */
[----:B------:R-:W-:-:S02]  /*4810*/  FSEL R67, R67, RZ, P0 ;  /* 0x000000ff43437208 */ /* 0x000fc40000000000 */
[----:B------:R-:W-:Y:S01]  /*4820*/  LOP3.LUT R228, R3, UR8, R228, 0x96, !PT ;  /* 0x0000000803e47c12 */ /* 0x000fe2000f8e96e4 */
[--C-:B------:R-:W-:Y:S01]  /*4830*/  FFMA.FTZ R48, R69, c[0x0][0x23c], -R143.reuse ;  /* 0x00008f0045307a23 */ /* 0x100fe2000001088f */
[----:B------:R-:W-:Y:S01]  /*4840*/  LOP3.LUT R2, R223, UR6, R2, 0x96, !PT ;  /* 0x00000006df027c12 */ /* 0x000fe2000f8e9602 */
[----:B------:R-:W-:Y:S01]  /*4850*/  FFMA.FTZ R37, R70, c[0x0][0x23c], -R143 ;  /* 0x00008f0046257a23 */ /* 0x000fe2000001088f */
[C---:B------:R-:W-:Y:S01]  /*4860*/  LOP3.LUT R21, R20.reuse, 0xffff, RZ, 0xc0, !PT ;  /* 0x0000ffff14157812 */ /* 0x040fe200078ec0ff */
[----:B------:R-:W-:Y:S01]  /*4870*/  MUFU.EX2 R32, R32 ;  /* 0x0000002000207308 */ /* 0x000fe20000000800 */
[----:B------:R-:W-:Y:S01]  /*4880*/  LOP3.LUT R15, R20, 0xff, RZ, 0xc0, !PT ;  /* 0x000000ff140f7812 */ /* 0x000fe200078ec0ff */
[----:B------:R-:W-:Y:S01]  /*4890*/  FFMA.FTZ R47, R16, c[0x0][0x23c], -R67 ;  /* 0x00008f00102f7a23 */ /* 0x000fe20000010843 */
[----:B------:R-:W-:Y:S01]  /*48a0*/  SHF.R.U32.HI R20, RZ, 0x18, R20 ;  /* 0x00000018ff147819 */ /* 0x000fe20000011614 */
[----:B------:R-:W-:Y:S01]  /*48b0*/  IMAD.WIDE.U32 R228, R228, -0x326172a9, RZ ;  /* 0xcd9e8d57e4e47825 */ /* 0x000fe200078e00ff */
[----:B------:R-:W-:-:S02]  /*48c0*/  LOP3.LUT R12, R12, 0xff, RZ, 0xc0, !PT ;  /* 0x000000ff0c0c7812 */ /* 0x000fc400078ec0ff */
[----:B------:R-:W-:Y:S01]  /*48d0*/  LOP3.LUT R102, R17, R102, RZ, 0xc0, !PT ;  /* 0x0000006611667212 */ /* 0x000fe200078ec0ff */
[----:B------:R-:W2:Y:S01]  /*48e0*/  MUFU.EX2 R35, R35 ;  /* 0x0000002300237308 */ /* 0x000ea20000000800 */
[----:B------:R-:W-:Y:S01]  /*48f0*/  IMAD.WIDE.U32 R16, R2, -0x326172a9, RZ ;  /* 0xcd9e8d5702107825 */ /* 0x000fe200078e00ff */
[----:B------:R-:W-:Y:S02]  /*4900*/  PRMT R12, R12, 0x5410, R20 ;  /* 0x000054100c0c7816 */ /* 0x000fe40000000014 */
[----:B-1----:R-:W-:Y:S01]  /*4910*/  F2FP.BF16.PACK_AB R101, R43, R44 ;  /* 0x0000002c2b65723e */ /* 0x002fe200000010ff */
[----:B------:R-:W-:Y:S01]  /*4920*/  FFMA.FTZ R46, R57, c[0x0][0x23c], -R67 ;  /* 0x00008f00392e7a23 */ /* 0x000fe20000010843 */
[----:B------:R-:W-:Y:S01]  /*4930*/  LOP3.LUT R2, R16, 0xffff, RZ, 0xc0, !PT ;  /* 0x0000ffff10027812 */ /* 0x000fe200078ec0ff */
[--C-:B------:R-:W-:Y:S01]  /*4940*/  FFMA.FTZ R50, R5, c[0x0][0x23c], -R143.reuse ;  /* 0x00008f0005327a23 */ /* 0x100fe2000001088f */
[----:B------:R-:W-:Y:S01]  /*4950*/  MUFU.EX2 R48, R48 ;  /* 0x0000003000307308 */ /* 0x000fe20000000800 */
[----:B------:R-:W-:Y:S01]  /*4960*/  FFMA.FTZ R49, R68, c[0x0][0x23c], -R143 ;  /* 0x00008f0044317a23 */ /* 0x000fe2000001088f */
[----:B------:R-:W-:Y:S01]  /*4970*/  LOP3.LUT R3, R17, UR16, R228, 0x96, !PT ;  /* 0x0000001011037c12 */ /* 0x000fe2000f8e96e4 */
[--C-:B------:R-:W-:Y:S01]  /*4980*/  FFMA.FTZ R39, R39, c[0x0][0x23c], -R166.reuse ;  /* 0x00008f0027277a23 */ /* 0x100fe200000108a6 */
[--C-:B------:R-:W-:Y:S01]  /*4990*/  HSET2.LE.AND R12, R12, R60.reuse, PT ;  /* 0x0000003c0c0c7233 */ /* 0x100fe20003803000 */
[----:B------:R-:W-:Y:S01]  /*49a0*/  FFMA.FTZ R38, R74, c[0x0][0x23c], -R166 ;  /* 0x00008f004a267a23 */ /* 0x000fe200000108a6 */
[----:B------:R-:W-:Y:S01]  /*49b0*/  LOP3.LUT R98, R16, 0xff, RZ, 0xc0, !PT ;  /* 0x000000ff10627812 */ /* 0x000fe200078ec0ff */
[--C-:B------:R-:W-:Y:S01]  /*49c0*/  FFMA.FTZ R45, R73, c[0x0][0x23c], -R67.reuse ;  /* 0x00008f00492d7a23 */ /* 0x100fe20000010843 */
[----:B------:R-:W1:Y:S01]  /*49d0*/  MUFU.EX2 R37, R37 ;  /* 0x0000002500257308 */ /* 0x000e620000000800 */
[----:B--2---:R-:W-:Y:S01]  /*49e0*/  F2FP.BF16.PACK_AB R103, R35, R32 ;  /* 0x000000202367723e */ /* 0x004fe200000010ff */
[----:B------:R-:W-:Y:S01]  /*49f0*/  FFMA.FTZ R36, R72, c[0x0][0x23c], -R67 ;  /* 0x00008f0048247a23 */ /* 0x000fe20000010843 */
[----:B------:R-:W-:Y:S01]  /*4a00*/  SHF.R.U32.HI R2, RZ, 0x8, R2 ;  /* 0x00000008ff027819 */ /* 0x000fe20000011602 */
[----:B------:R-:W-:Y:S01]  /*4a10*/  FFMA.FTZ R41, R88, c[0x0][0x23c], -R166 ;  /* 0x00008f0058297a23 */ /* 0x000fe200000108a6 */
[----:B------:R-:W-:Y:S01]  /*4a20*/  SHF.R.U32.HI R97, RZ, 0x10, R3 ;  /* 0x00000010ff617819 */ /* 0x000fe20000011603 */
[--C-:B------:R-:W-:Y:S01]  /*4a30*/  FFMA.FTZ R52, R52, c[0x0][0x23c], -R153.reuse ;  /* 0x00008f0034347a23 */ /* 0x100fe20000010899 */
[----:B------:R-:W-:Y:S01]  /*4a40*/  LOP3.LUT R101, R12, R101, RZ, 0xc0, !PT ;  /* 0x000000650c657212 */ /* 0x000fe200078ec0ff */
[----:B------:R-:W-:Y:S01]  /*4a50*/  MUFU.EX2 R47, R47 ;  /* 0x0000002f002f7308 */ /* 0x000fe20000000800 */
[----:B------:R-:W-:Y:S01]  /*4a60*/  LOP3.LUT R103, R6, R103, RZ, 0xc0, !PT ;  /* 0x0000006706677212 */ /* 0x000fe200078ec0ff */
[----:B------:R-:W-:Y:S01]  /*4a70*/  FFMA.FTZ R53, R53, c[0x0][0x23c], -R153 ;  /* 0x00008f0035357a23 */ /* 0x000fe20000010899 */
[----:B------:R-:W-:Y:S01]  /*4a80*/  PRMT R98, R98, 0x5410, R2 ;  /* 0x0000541062627816 */ /* 0x000fe20000000002 */
[----:B------:R-:W2:Y:S01]  /*4a90*/  LDSM.16.MT88.4 R4, [R184+0x6000] ;  /* 0x00600000b804783b */ /* 0x000ea20000004200 */
[C---:B------:R-:W-:Y:S01]  /*4aa0*/  LOP3.LUT R12, R3.reuse, 0xffff, RZ, 0xc0, !PT ;  /* 0x0000ffff030c7812 */ /* 0x040fe200078ec0ff */
[----:B------:R-:W-:Y:S01]  /*4ab0*/  FFMA.FTZ R57, R54, c[0x0][0x23c], -R143 ;  /* 0x00008f0036397a23 */ /* 0x000fe2000001088f */
[----:B------:R-:W-:Y:S01]  /*4ac0*/  LOP3.LUT R96, R3, 0xff, RZ, 0xc0, !PT ;  /* 0x000000ff03607812 */ /* 0x000fe200078ec0ff */
[----:B------:R-:W3:Y:S01]  /*4ad0*/  MUFU.EX2 R46, R46 ;  /* 0x0000002e002e7308 */ /* 0x000ee20000000800 */
[----:B------:R-:W-:Y:S01]  /*4ae0*/  SHF.R.U32.HI R3, RZ, 0x18, R3 ;  /* 0x00000018ff037819 */ /* 0x000fe20000011603 */
[--C-:B------:R-:W-:Y:S01]  /*4af0*/  HSET2.LE.AND R98, R98, R60.reuse, PT ;  /* 0x0000003c62627233 */ /* 0x100fe20003803000 */
[----:B------:R-:W-:Y:S01]  /*4b00*/  LOP3.LUT R97, R97, 0xff, RZ, 0xc0, !PT ;  /* 0x000000ff61617812 */ /* 0x000fe200078ec0ff */
[--C-:B------:R-:W-:Y:S01]  /*4b10*/  FFMA.FTZ R54, R55, c[0x0][0x23c], -R143.reuse ;  /* 0x00008f0037367a23 */ /* 0x100fe2000001088f */
[----:B------:R-:W-:Y:S01]  /*4b20*/  SHF.R.U32.HI R12, RZ, 0x8, R12 ;  /* 0x00000008ff0c7819 */ /* 0x000fe2000001160c */
[----:B------:R-:W-:Y:S01]  /*4b30*/  FFMA.FTZ R55, R171, c[0x0][0x23c], -R143 ;  /* 0x00008f00ab377a23 */ /* 0x000fe2000001088f */
[----:B------:R-:W-:Y:S01]  /*4b40*/  PRMT R97, R97, 0x5410, R3 ;  /* 0x0000541061617816 */ /* 0x000fe20000000003 */
[----:B------:R-:W-:Y:S01]  /*4b50*/  MUFU.EX2 R50, R50 ;  /* 0x0000003200327308 */ /* 0x000fe20000000800 */
[----:B------:R-:W-:Y:S01]  /*4b60*/  SHF.R.U32.HI R21, RZ, 0x8, R21 ;  /* 0x00000008ff157819 */ /* 0x000fe20000011615 */
[----:B------:R-:W-:Y:S01]  /*4b70*/  FFMA.FTZ R61, R61, c[0x0][0x23c], -R67 ;  /* 0x00008f003d3d7a23 */ /* 0x000fe20000010843 */
[----:B-1----:R-:W-:Y:S01]  /*4b80*/  F2FP.BF16.PACK_AB R2, R37, R48 ;  /* 0x000000302502723e */ /* 0x002fe200000010ff */
[--C-:B------:R-:W-:Y:S01]  /*4b90*/  HSET2.LE.AND R97, R97, R60.reuse, PT ;  /* 0x0000003c61617233 */ /* 0x100fe20003803000 */
[----:B------:R-:W-:Y:S01]  /*4ba0*/  SHF.R.U32.HI R99, RZ, 0x10, R16 ;  /* 0x00000010ff637819 */ /* 0x000fe20000011610 */
[----:B------:R-:W-:Y:S01]  /*4bb0*/  FFMA.FTZ R56, R169, c[0x0][0x23c], -R143 ;  /* 0x00008f00a9387a23 */ /* 0x000fe2000001088f */
[----:B------:R-:W-:Y:S01]  /*4bc0*/  PRMT R96, R96, 0x5410, R12 ;  /* 0x0000541060607816 */ /* 0x000fe2000000000c */
[----:B------:R-:W1:Y:S01]  /*4bd0*/  MUFU.EX2 R49, R49 ;  /* 0x0000003100317308 */ /* 0x000e620000000800 */
[----:B------:R-:W-:Y:S01]  /*4be0*/  PRMT R15, R15, 0x5410, R21 ;  /* 0x000054100f0f7816 */ /* 0x000fe20000000015 */
[----:B------:R-:W-:Y:S01]  /*4bf0*/  FFMA.FTZ R59, R59, c[0x0][0x23c], -R67 ;  /* 0x00008f003b3b7a23 */ /* 0x000fe20000010843 */
[----:B------:R-:W-:Y:S01]  /*4c00*/  LOP3.LUT R98, R98, R2, RZ, 0xc0, !PT ;  /* 0x0000000262627212 */ /* 0x000fe200078ec0ff */
[--C-:B------:R-:W-:Y:S01]  /*4c10*/  HSET2.LE.AND R96, R96, R60.reuse, PT ;  /* 0x0000003c60607233 */ /* 0x100fe20003803000 */
[----:B------:R-:W-:Y:S01]  /*4c20*/  SHF.R.U32.HI R11, RZ, 0x18, R16 ;  /* 0x00000018ff0b7819 */ /* 0x000fe20000011610 */
[--C-:B------:R-:W-:Y:S01]  /*4c30*/  HSET2.LE.AND R15, R15, R60.reuse, PT ;  /* 0x0000003c0f0f7233 */ /* 0x100fe20003803000 */
[----:B------:R-:W-:Y:S01]  /*4c40*/  LOP3.LUT R99, R99, 0xff, RZ, 0xc0, !PT ;  /* 0x000000ff63637812 */ /* 0x000fe200078ec0ff */
[----:B------:R-:W-:Y:S01]  /*4c50*/  MUFU.EX2 R39, R39 ;  /* 0x0000002700277308 */ /* 0x000fe20000000800 */
[----:B---3--:R-:W-:Y:S01]  /*4c60*/  F2FP.BF16.PACK_AB R2, R46, R47 ;  /* 0x0000002f2e02723e */ /* 0x008fe200000010ff */
[----:B------:R-:W3:Y:S01]  /*4c70*/  LDSM.16.MT88.4 R16, [R188+0x6800] ;  /* 0x00680000bc10783b */ /* 0x000ee20000004200 */
[----:B------:R-:W-:Y:S01]  /*4c80*/  PRMT R99, R99, 0x5410, R11 ;  /* 0x0000541063637816 */ /* 0x000fe2000000000b */
[----:B------:R-:W-:Y:S01]  /*4c90*/  FFMA.FTZ R65, R65, c[0x0][0x23c], -R67 ;  /* 0x00008f0041417a23 */ /* 0x000fe20000010843 */
[----:B------:R-:W-:Y:S01]  /*4ca0*/  LOP3.LUT R97, R97, R2, RZ, 0xc0, !PT ;  /* 0x0000000261617212 */ /* 0x000fe200078ec0ff */
[----:B------:R-:W-:Y:S01]  /*4cb0*/  FFMA.FTZ R2, R40, c[0x0][0x23c], -R166 ;  /* 0x00008f0028027a23 */ /* 0x000fe200000108a6 */
[----:B------:R-:W-:Y:S01]  /*4cc0*/  LOP3.LUT R12, R13, UR7, R14, 0x96, !PT ;  /* 0x000000070d0c7c12 */ /* 0x000fe2000f8e960e */
[----:B------:R-:W4:Y:S01]  /*4cd0*/  MUFU.EX2 R38, R38 ;  /* 0x0000002600267308 */ /* 0x000f220000000800 */
[----:B-1----:R-:W-:Y:S01]  /*4ce0*/  F2FP.BF16.PACK_AB R3, R49, R50 ;  /* 0x000000323103723e */ /* 0x002fe200000010ff */
[--C-:B------:R-:W-:Y:S01]  /*4cf0*/  FFMA.FTZ R40, R42, c[0x0][0x23c], -R166.reuse ;  /* 0x00008f002a287a23 */ /* 0x100fe200000108a6 */
[----:B------:R-:W-:Y:S01]  /*4d00*/  HSET2.LE.AND R99, R99, R60, PT ;  /* 0x0000003c63637233 */ /* 0x000fe20003803000 */
[--C-:B------:R-:W-:Y:S01]  /*4d10*/  FFMA.FTZ R42, R9, c[0x0][0x23c], -R153.reuse ;  /* 0x00008f00092a7a23 */ /* 0x100fe20000010899 */
[----:B------:R-:W-:Y:S01]  /*4d20*/  LOP3.LUT R96, R96, R3, RZ, 0xc0, !PT ;  /* 0x0000000360607212 */ /* 0x000fe200078ec0ff */
[----:B------:R-:W-:Y:S01]  /*4d30*/  FFMA.FTZ R3, R51, c[0x0][0x23c], -R166 ;  /* 0x00008f0033037a23 */ /* 0x000fe200000108a6 */
[----:B------:R-:W-:Y:S01]  /*4d40*/  LOP3.LUT R224, R229, UR7, R224, 0x96, !PT ;  /* 0x00000007e5e07c12 */ /* 0x000fe2000f8e96e0 */
[----:B------:R-:W-:Y:S01]  /*4d50*/  MUFU.EX2 R45, R45 ;  /* 0x0000002d002d7308 */ /* 0x000fe20000000800 */
[----:B------:R-:W-:Y:S01]  /*4d60*/  FFMA.FTZ R51, R8, c[0x0][0x23c], -R153 ;  /* 0x00008f0008337a23 */ /* 0x000fe20000010899 */
[----:B------:R-:W-:Y:S01]  /*4d70*/  IADD3 R178, R58, 0x1, RZ ;  /* 0x000000013ab27810 */ /* 0x000fe20007ffe0ff */
[----:B------:R-:W-:-:S02]  /*4d80*/  FFMA.FTZ R58, R145, c[0x0][0x23c], -R67 ;  /* 0x00008f00913a7a23 */ /* 0x000fc40000010843 */
[----:B------:R-:W-:Y:S01]  /*4d90*/  IMAD.WIDE.U32 R224, R224, -0x2daee0ad, RZ ;  /* 0xd2511f53e0e07825 */ /* 0x000fe200078e00ff */
[----:B------:R-:W-:Y:S02]  /*4da0*/  LOP3.LUT R178, R179, UR25, R178, 0x96, !PT ;  /* 0x00000019b3b27c12 */ /* 0x000fe4000f8e96b2 */
[----:B------:R-:W1:Y:S01]  /*4db0*/  MUFU.EX2 R36, R36 ;  /* 0x0000002400247308 */ /* 0x000e620000000800 */
[----:B----4-:R-:W-:Y:S01]  /*4dc0*/  F2FP.BF16.PACK_AB R100, R38, R39 ;  /* 0x000000272664723e */ /* 0x010fe200000010ff */
[----:B------:R-:W-:Y:S01]  /*4dd0*/  FFMA.FTZ R142, R142, c[0x0][0x23c], -R166 ;  /* 0x00008f008e8e7a23 */ /* 0x000fe200000108a6 */
[----:B------:R-:W-:Y:S01]  /*4de0*/  LOP3.LUT R222, R225, UR17, R222, 0x96, !PT ;  /* 0x00000011e1de7c12 */ /* 0x000fe2000f8e96de */
[----:B------:R-:W-:Y:S01]  /*4df0*/  IMAD.WIDE.U32 R178, R178, -0x326172a9, RZ ;  /* 0xcd9e8d57b2b27825 */ /* 0x000fe200078e00ff */
[----:B------:R-:W-:Y:S02]  /*4e00*/  LOP3.LUT R100, R15, R100, RZ, 0xc0, !PT ;  /* 0x000000640f647212 */ /* 0x000fe400078ec0ff */
[----:B------:R-:W-:Y:S01]  /*4e10*/  LOP3.LUT R25, R222, 0xffff, RZ, 0xc0, !PT ;  /* 0x0000ffffde197812 */ /* 0x000fe200078ec0ff */
[----:B------:R-:W-:Y:S01]  /*4e20*/  IMAD.WIDE.U32 R14, R12, -0x2daee0ad, RZ ;  /* 0xd2511f530c0e7825 */ /* 0x000fe200078e00ff */
[----:B------:R-:W-:Y:S01]  /*4e30*/  MUFU.EX2 R2, R2 ;  /* 0x0000000200027308 */ /* 0x000fe20000000800 */
[----:B------:R-:W-:-:S02]  /*4e40*/  LOP3.LUT R176, R179, UR15, R176, 0x96, !PT ;  /* 0x0000000fb3b07c12 */ /* 0x000fc4000f8e96b0 */
[C---:B--2---:R-:W-:Y:S01]  /*4e50*/  HMMA.16816.F32.BF16 R92, R100.reuse, R4, RZ ;  /* 0x00000004645c723c */ /* 0x044fe200000418ff */
[----:B------:R-:W-:Y:S01]  /*4e60*/  LOP3.LUT R12, R14, 0xffff, RZ, 0xc0, !PT ;  /* 0x0000ffff0e0c7812 */ /* 0x000fe200078ec0ff */
[----:B------:R-:W-:Y:S01]  /*4e70*/  FFMA.FTZ R154, R154, c[0x0][0x23c], -R153 ;  /* 0x00008f009a9a7a23 */ /* 0x000fe20000010899 */
[----:B------:R-:W-:Y:S01]  /*4e80*/  LOP3.LUT R22, R14, 0xff, RZ, 0xc0, !PT ;  /* 0x000000ff0e167812 */ /* 0x000fe200078ec0ff */
[----:B------:R-:W-:Y:S01]  /*4e90*/  IMAD.WIDE.U32 R176, R176, -0x2daee0ad, RZ ;  /* 0xd2511f53b0b07825 */ /* 0x000fe200078e00ff */
[----:B-1----:R-:W-:Y:S01]  /*4ea0*/  F2FP.BF16.PACK_AB R11, R36, R45 ;  /* 0x0000002d240b723e */ /* 0x002fe200000010ff */
[----:B------:R-:W1:Y:S01]  /*4eb0*/  MUFU.EX2 R40, R40 ;  /* 0x0000002800287308 */ /* 0x000e620000000800 */
[----:B------:R-:W-:Y:S01]  /*4ec0*/  SHF.R.U32.HI R12, RZ, 0x8, R12 ;  /* 0x00000008ff0c7819 */ /* 0x000fe2000001160c */
[----:B------:R-:W-:Y:S01]  /*4ed0*/  HMMA.16816.F32.BF16 R124, R100, R116, RZ ;  /* 0x00000074647c723c */ /* 0x000fe200000418ff */
[----:B------:R-:W-:Y:S01]  /*4ee0*/  LOP3.LUT R99, R99, R11, RZ, 0xc0, !PT ;  /* 0x0000000b63637212 */ /* 0x000fe200078ec0ff */
[----:B------:R-:W-:Y:S01]  /*4ef0*/  FFMA.FTZ R158, R158, c[0x0][0x23c], -R67 ;  /* 0x00008f009e9e7a23 */ /* 0x000fe20000010843 */
[----:B------:R-:W-:Y:S01]  /*4f00*/  LOP3.LUT R11, R15, UR17, R10, 0x96, !PT ;  /* 0x000000110f0b7c12 */ /* 0x000fe2000f8e960a */
[----:B------:R-:W-:Y:S01]  /*4f10*/  FFMA.FTZ R160, R160, c[0x0][0x23c], -R143 ;  /* 0x00008f00a0a07a23 */ /* 0x000fe2000001088f */
[--C-:B------:R-:W-:Y:S01]  /*4f20*/  SHF.R.U32.HI R10, RZ, 0x10, R14.reuse ;  /* 0x00000010ff0a7819 */ /* 0x100fe2000001160e */
[----:B------:R-:W-:Y:S01]  /*4f30*/  MUFU.EX2 R42, R42 ;  /* 0x0000002a002a7308 */ /* 0x000fe20000000800 */
[----:B------:R-:W-:Y:S01]  /*4f40*/  SHF.R.U32.HI R21, RZ, 0x10, R11 ;  /* 0x00000010ff157819 */ /* 0x000fe2000001160b */
[----:B------:R-:W-:Y:S01]  /*4f50*/  HMMA.16816.F32.BF16 R88, R96, R4, RZ ;  /* 0x000000046058723c */ /* 0x000fe200000418ff */
[----:B------:R-:W-:Y:S01]  /*4f60*/  SHF.R.U32.HI R23, RZ, 0x18, R14 ;  /* 0x00000018ff177819 */ /* 0x000fe2000001160e */
[----:B------:R-:W-:Y:S01]  /*4f70*/  FFMA.FTZ R159, R159, c[0x0][0x23c], -R143 ;  /* 0x00008f009f9f7a23 */ /* 0x000fe2000001088f */
[----:B------:R-:W-:Y:S01]  /*4f80*/  LOP3.LUT R10, R10, 0xff, RZ, 0xc0, !PT ;  /* 0x000000ff0a0a7812 */ /* 0x000fe200078ec0ff */
[----:B------:R-:W-:Y:S01]  /*4f90*/  FFMA.FTZ R152, R152, c[0x0][0x23c], -R67 ;  /* 0x00008f0098987a23 */ /* 0x000fe20000010843 */
[----:B------:R-:W-:Y:S01]  /*4fa0*/  LOP3.LUT R9, R11, 0xffff, RZ, 0xc0, !PT ;  /* 0x0000ffff0b097812 */ /* 0x000fe200078ec0ff */
[----:B------:R-:W2:Y:S01]  /*4fb0*/  MUFU.EX2 R51, R51 ;  /* 0x0000003300337308 */ /* 0x000ea20000000800 */
[----:B------:R-:W-:Y:S01]  /*4fc0*/  PRMT R22, R22, 0x5410, R12 ;  /* 0x0000541016167816 */ /* 0x000fe2000000000c */
[C---:B------:R-:W-:Y:S01]  /*4fd0*/  HMMA.16816.F32.BF16 R68, R100.reuse, R76, RZ ;  /* 0x0000004c6444723c */ /* 0x040fe200000418ff */
[----:B------:R-:W-:Y:S01]  /*4fe0*/  SHF.R.U32.HI R8, RZ, 0x18, R11 ;  /* 0x00000018ff087819 */ /* 0x000fe2000001160b */
[----:B------:R-:W4:Y:S01]  /*4ff0*/  LDSM.16.MT88.4 R12, [R186+0x6800] ;  /* 0x00680000ba0c783b */ /* 0x000f220000004200 */
[----:B------:R-:W-:Y:S01]  /*5000*/  LOP3.LUT R21, R21, 0xff, RZ, 0xc0, !PT ;  /* 0x000000ff15157812 */ /* 0x000fe200078ec0ff */
[--C-:B------:R-:W-:Y:S01]  /*5010*/  HSET2.LE.AND R22, R22, R60.reuse, PT ;  /* 0x0000003c16167233 */ /* 0x100fe20003803000 */
[----:B------:R-:W-:Y:S01]  /*5020*/  PRMT R23, R10, 0x5410, R23 ;  /* 0x000054100a177816 */ /* 0x000fe20000000017 */
[----:B------:R-:W-:Y:S01]  /*5030*/  MUFU.EX2 R3, R3 ;  /* 0x0000000300037308 */ /* 0x000fe20000000800 */
[----:B------:R-:W-:Y:S01]  /*5040*/  LOP3.LUT R20, R11, 0xff, RZ, 0xc0, !PT ;  /* 0x000000ff0b147812 */ /* 0x000fe200078ec0ff */
[C---:B------:R-:W-:Y:S01]  /*5050*/  HMMA.16816.F32.BF16 R80, R100.reuse, R104, RZ ;  /* 0x000000686450723c */ /* 0x040fe200000418ff */
[----:B------:R-:W-:Y:S01]  /*5060*/  SHF.R.U32.HI R9, RZ, 0x8, R9 ;  /* 0x00000008ff097819 */ /* 0x000fe20000011609 */
[--C-:B------:R-:W-:Y:S01]  /*5070*/  HSET2.LE.AND R23, R23, R60.reuse, PT ;  /* 0x0000003c17177233 */ /* 0x100fe20003803000 */
[----:B------:R-:W-:Y:S01]  /*5080*/  PRMT R21, R21, 0x5410, R8 ;  /* 0x0000541015157816 */ /* 0x000fe20000000008 */
[----:B------:R-:W-:Y:S01]  /*5090*/  FFMA.FTZ R148, R148, c[0x0][0x23c], -R67 ;  /* 0x00008f0094947a23 */ /* 0x000fe20000010843 */
[----:B-1----:R-:W-:Y:S01]  /*50a0*/  F2FP.BF16.PACK_AB R8, R40, R2 ;  /* 0x000000022808723e */ /* 0x002fe200000010ff */
[----:B------:R-:W1:Y:S01]  /*50b0*/  MUFU.EX2 R41, R41 ;  /* 0x0000002900297308 */ /* 0x000e620000000800 */
[----:B------:R-:W-:Y:S01]  /*50c0*/  PRMT R20, R20, 0x5410, R9 ;  /* 0x0000541014147816 */ /* 0x000fe20000000009 */
[C---:B------:R-:W-:Y:S01]  /*50d0*/  HMMA.16816.F32.BF16 R120, R100.reuse, R118, RZ ;  /* 0x000000766478723c */ /* 0x040fe200000418ff */
[----:B--2---:R-:W-:Y:S01]  /*50e0*/  F2FP.BF16.PACK_AB R4, R51, R42 ;  /* 0x0000002a3304723e */ /* 0x004fe200000010ff */
[--C-:B------:R-:W-:Y:S01]  /*50f0*/  HSET2.LE.AND R21, R21, R60.reuse, PT ;  /* 0x0000003c15157233 */ /* 0x100fe20003803000 */
[----:B------:R-:W-:Y:S01]  /*5100*/  LOP3.LUT R22, R22, R8, RZ, 0xc0, !PT ;  /* 0x0000000816167212 */ /* 0x000fe200078ec0ff */
[----:B------:R-:W-:Y:S01]  /*5110*/  HSET2.LE.AND R20, R20, R60, PT ;  /* 0x0000003c14147233 */ /* 0x000fe20003803000 */
[----:B------:R-:W2:Y:S01]  /*5120*/  LDSM.16.MT88.4 R8, [R185+0x6800] ;  /* 0x00680000b908783b */ /* 0x000ea20000004200 */
[----:B------:R-:W-:Y:S01]  /*5130*/  MUFU.EX2 R52, R52 ;  /* 0x0000003400347308 */ /* 0x000fe20000000800 */
[----:B------:R-:W-:Y:S01]  /*5140*/  LOP3.LUT R23, R23, R4, RZ, 0xc0, !PT ;  /* 0x0000000417177212 */ /* 0x000fe200078ec0ff */
[C---:B------:R-:W-:Y:S01]  /*5150*/  HMMA.16816.F32.BF16 R72, R100.reuse, R78, RZ ;  /* 0x0000004e6448723c */ /* 0x040fe200000418ff */
[----:B------:R-:W-:Y:S01]  /*5160*/  SHF.R.U32.HI R5, RZ, 0x18, R224 ;  /* 0x00000018ff057819 */ /* 0x000fe200000116e0 */
[----:B------:R-:W-:Y:S01]  /*5170*/  FFMA.FTZ R164, R164, c[0x0][0x23c], -R67 ;  /* 0x00008f00a4a47a23 */ /* 0x000fe20000010843 */
[----:B------:R-:W-:Y:S01]  /*5180*/  SHF.R.U32.HI R25, RZ, 0x8, R25 ;  /* 0x00000008ff197819 */ /* 0x000fe20000011619 */
[----:B------:R-:W-:Y:S01]  /*5190*/  FFMA.FTZ R146, R146, c[0x0][0x23c], -R153 ;  /* 0x00008f0092927a23 */ /* 0x000fe20000010899 */
[----:B------:R-:W-:Y:S01]  /*51a0*/  LOP3.LUT R174, R177, UR12, R174, 0x96, !PT ;  /* 0x0000000cb1ae7c12 */ /* 0x000fe2000f8e96ae */
[----:B------:R-:W5:Y:S01]  /*51b0*/  MUFU.EX2 R53, R53 ;  /* 0x0000003500357308 */ /* 0x000f620000000800 */
[----:B-1----:R-:W-:Y:S01]  /*51c0*/  F2FP.BF16.PACK_AB R4, R41, R3 ;  /* 0x000000032904723e */ /* 0x002fe200000010ff */
[----:B------:R-:W-:Y:S01]  /*51d0*/  HMMA.16816.F32.BF16 R84, R100, R106, RZ ;  /* 0x0000006a6454723c */ /* 0x000fe200000418ff */
[----:B------:R-:W-:Y:S01]  /*51e0*/  LOP3.LUT R26, R179, UR15, R26, 0x96, !PT ;  /* 0x0000000fb31a7c12 */ /* 0x000fe2000f8e961a */
[--C-:B------:R-:W-:Y:S01]  /*51f0*/  FFMA.FTZ R156, R156, c[0x0][0x23c], -R166.reuse ;  /* 0x00008f009c9c7a23 */ /* 0x100fe200000108a6 */
[----:B------:R-:W-:Y:S01]  /*5200*/  LOP3.LUT R20, R20, R4, RZ, 0xc0, !PT ;  /* 0x0000000414147212 */ /* 0x000fe200078ec0ff */
[----:B------:R-:W-:-:S02]  /*5210*/  FFMA.FTZ R155, R155, c[0x0][0x23c], -R166 ;  /* 0x00008f009b9b7a23 */ /* 0x000fc400000108a6 */
[----:B------:R-:W-:Y:S01]  /*5220*/  MUFU.EX2 R54, R54 ;  /* 0x0000003600367308 */ /* 0x000fe20000000800 */
[----:B------:R-:W-:Y:S01]  /*5230*/  FFMA.FTZ R157, R157, c[0x0][0x23c], -R166 ;  /* 0x00008f009d9d7a23 */ /* 0x000fe200000108a6 */
[C---:B------:R-:W-:Y:S01]  /*5240*/  HMMA.16816.F32.BF16 R128, R96.reuse, R116, RZ ;  /* 0x000000746080723c */ /* 0x040fe200000418ff */
[--C-:B------:R-:W-:Y:S02]  /*5250*/  FFMA.FTZ R151, R151, c[0x0][0x23c], -R153.reuse ;  /* 0x00008f0097977a23 */ /* 0x100fe40000010899 */
[----:B------:R-:W-:Y:S02]  /*5260*/  FFMA.FTZ R150, R150, c[0x0][0x23c], -R153 ;  /* 0x00008f0096967a23 */ /* 0x000fe40000010899 */
[----:B------:R-:W-:Y:S01]  /*5270*/  FADD.FTZ R49, R50, R49 ;  /* 0x0000003132317221 */ /* 0x000fe20000010000 */
[----:B-----5:R-:W-:Y:S01]  /*5280*/  F2FP.BF16.PACK_AB R4, R53, R52 ;  /* 0x000000343504723e */ /* 0x020fe200000010ff */
[----:B------:R-:W1:Y:S01]  /*5290*/  MUFU.EX2 R55, R55 ;  /* 0x0000003700377308 */ /* 0x000e620000000800 */
[----:B------:R-:W-:Y:S01]  /*52a0*/  HMMA.16816.F32.BF16 R112, R96, R76, RZ ;  /* 0x0000004c6070723c */ /* 0x000fe200000418ff */
[----:B------:R-:W-:Y:S01]  /*52b0*/  FADD.FTZ R46, R47, R46 ;  /* 0x0000002e2f2e7221 */ /* 0x000fe20000010000 */
[----:B------:R-:W-:Y:S01]  /*52c0*/  LOP3.LUT R21, R21, R4, RZ, 0xc0, !PT ;  /* 0x0000000415157212 */ /* 0x000fe200078ec0ff */
[----:B------:R-:W-:Y:S01]  /*52d0*/  FADD.FTZ R38, R39, R38 ;  /* 0x0000002627267221 */ /* 0x000fe20000010000 */
[----:B------:R-:W-:Y:S01]  /*52e0*/  SHF.R.U32.HI R4, RZ, 0x10, R224 ;  /* 0x00000010ff047819 */ /* 0x000fe200000116e0 */
[----:B------:R-:W-:-:S02]  /*52f0*/  FADD.FTZ R43, R44, R43 ;  /* 0x0000002b2c2b7221 */ /* 0x000fc40000010000 */
[----:B------:R-:W-:Y:S01]  /*5300*/  MUFU.EX2 R58, R58 ;  /* 0x0000003a003a7308 */ /* 0x000fe20000000800 */
[C---:B------:R-:W-:Y:S01]  /*5310*/  HMMA.16816.F32.BF16 R108, R96.reuse, R104, RZ ;  /* 0x00000068606c723c */ /* 0x040fe200000418ff */
[----:B------:R-:W-:Y:S01]  /*5320*/  LOP3.LUT R4, R4, 0xff, RZ, 0xc0, !PT ;  /* 0x000000ff04047812 */ /* 0x000fe200078ec0ff */
[----:B------:R-:W-:Y:S02]  /*5330*/  FADD.FTZ R49, R48, R49 ;  /* 0x0000003130317221 */ /* 0x000fe40000010000 */
[----:B------:R-:W-:Y:S01]  /*5340*/  FADD.FTZ R46, R45, R46 ;  /* 0x0000002e2d2e7221 */ /* 0x000fe20000010000 */
[----:B------:R-:W-:Y:S01]  /*5350*/  PRMT R4, R4, 0x5410, R5 ;  /* 0x0000541004047816 */ /* 0x000fe20000000005 */
[----:B------:R-:W-:Y:S01]  /*5360*/  FADD.FTZ R38, R34, R38 ;  /* 0x0000002622267221 */ /* 0x000fe20000010000 */
[----:B------:R-:W-:Y:S01]  /*5370*/  LOP3.LUT R5, R222, 0xff, RZ, 0xc0, !PT ;  /* 0x000000ffde057812 */ /* 0x000fe200078ec0ff */
[C---:B------:R-:W-:Y:S01]  /*5380*/  HMMA.16816.F32.BF16 R116, R96.reuse, R118, RZ ;  /* 0x000000766074723c */ /* 0x040fe200000418ff */
[----:B------:R-:W-:Y:S01]  /*5390*/  MUFU.EX2 R61, R61 ;  /* 0x0000003d003d7308 */ /* 0x000fe20000000800 */
[----:B-1----:R-:W-:Y:S01]  /*53a0*/  F2FP.BF16.PACK_AB R27, R55, R54 ;  /* 0x00000036371b723e */ /* 0x002fe200000010ff */
[--C-:B------:R-:W-:Y:S01]  /*53b0*/  HSET2.LE.AND R4, R4, R60.reuse, PT ;  /* 0x0000003c04047233 */ /* 0x100fe20003803000 */
[----:B------:R-:W-:Y:S01]  /*53c0*/  PRMT R5, R5, 0x5410, R25 ;  /* 0x0000541005057816 */ /* 0x000fe20000000019 */
[----:B------:R-:W-:Y:S01]  /*53d0*/  FADD.FTZ R43, R32, R43 ;  /* 0x0000002b202b7221 */ /* 0x000fe20000010000 */
[--C-:B------:R-:W-:Y:S01]  /*53e0*/  LOP3.LUT R25, R173, UR13, R178.reuse, 0x96, !PT ;  /* 0x0000000dad197c12 */ /* 0x100fe2000f8e96b2 */
[----:B------:R-:W-:Y:S01]  /*53f0*/  FADD.FTZ R49, R37, R49 ;  /* 0x0000003125317221 */ /* 0x000fe20000010000 */
[----:B------:R-:W-:Y:S01]  /*5400*/  HMMA.16816.F32.BF16 R76, R96, R78, RZ ;  /* 0x0000004e604c723c */ /* 0x000fe200000418ff */
[----:B------:R-:W1:Y:S01]  /*5410*/  MUFU.EX2 R57, R57 ;  /* 0x0000003900397308 */ /* 0x000e620000000800 */
[----:B------:R-:W-:Y:S01]  /*5420*/  HSET2.LE.AND R145, R5, R60, PT ;  /* 0x0000003c05917233 */ /* 0x000fe20003803000 */
[----:B------:R-:W-:Y:S01]  /*5430*/  LOP3.LUT R178, R243, UR13, R178, 0x96, !PT ;  /* 0x0000000df3b27c12 */ /* 0x000fe2000f8e96b2 */
[----:B------:R-:W-:-:S02]  /*5440*/  FADD.FTZ R46, R36, R46 ;  /* 0x0000002e242e7221 */ /* 0x000fc40000010000 */
[----:B------:R-:W-:Y:S02]  /*5450*/  FADD.FTZ R38, R33, R38 ;  /* 0x0000002621267221 */ /* 0x000fe40000010000 */
[----:B------:R-:W-:Y:S01]  /*5460*/  HMMA.16816.F32.BF16 R104, R96, R106, RZ ;  /* 0x0000006a6068723c */ /* 0x000fe200000418ff */
[----:B------:R-:W5:Y:S01]  /*5470*/  MUFU.EX2 R56, R56 ;  /* 0x0000003800387308 */ /* 0x000f620000000800 */
[----:B------:R-:W-:-:S04]  /*5480*/  IMAD.WIDE.U32 R178, R178, -0x2daee0ad, RZ ;  /* 0xd2511f53b2b27825 */ /* 0x000fc800078e00ff */
[----:B------:R-:W-:Y:S02]  /*5490*/  FADD.FTZ R43, R35, R43 ;  /* 0x0000002b232b7221 */ /* 0x000fe40000010000 */
[-C--:B------:R-:W-:Y:S01]  /*54a0*/  HMMA.16816.F32.BF16 R100, R100, R6.reuse, RZ ;  /* 0x000000066464723c */ /* 0x080fe200000418ff */
[----:B------:R-:W2:Y:S01]  /*54b0*/  MUFU.EX2 R59, R59 ;  /* 0x0000003b003b7308 */ /* 0x000ea20000000800 */
[----:B-1----:R-:W-:Y:S02]  /*54c0*/  FADD.FTZ R49, R57, R49 ;  /* 0x0000003139317221 */ /* 0x002fe40000010000 */
[----:B------:R-:W-:Y:S02]  /*54d0*/  FADD.FTZ R38, R3, R38 ;  /* 0x0000002603267221 */ /* 0x000fe40000010000 */
[----:B------:R-:W-:Y:S02]  /*54e0*/  FADD.FTZ R43, R52, R43 ;  /* 0x0000002b342b7221 */ /* 0x000fe40000010000 */
[----:B------:R-:W-:Y:S01]  /*54f0*/  HMMA.16816.F32.BF16 R96, R96, R6, RZ ;  /* 0x000000066060723c */ /* 0x000fe200000418ff */
[----:B------:R-:W1:Y:S01]  /*5500*/  MUFU.EX2 R65, R65 ;  /* 0x0000004100417308 */ /* 0x000e620000000800 */
[C---:B-----5:R-:W-:Y:S01]  /*5510*/  F2FP.BF16.PACK_AB R169, R56.reuse, R57 ;  /* 0x0000003938a9723e */ /* 0x060fe200000010ff */
[----:B------:R-:W-:-:S02]  /*5520*/  FADD.FTZ R49, R56, R49 ;  /* 0x0000003138317221 */ /* 0x000fc40000010000 */
[----:B------:R-:W-:Y:S02]  /*5530*/  FADD.FTZ R38, R41, R38 ;  /* 0x0000002629267221 */ /* 0x000fe40000010000 */
[C---:B------:R-:W-:Y:S01]  /*5540*/  LOP3.LUT R7, R224.reuse, 0xffff, RZ, 0xc0, !PT ;  /* 0x0000ffffe0077812 */ /* 0x040fe200078ec0ff */
[C---:B---3--:R-:W-:Y:S01]  /*5550*/  HMMA.16816.F32.BF16 R124, R20.reuse, R16, R124 ;  /* 0x00000010147c723c */ /* 0x048fe2000004187c */
[----:B------:R-:W-:Y:S01]  /*5560*/  LOP3.LUT R6, R224, 0xff, RZ, 0xc0, !PT ;  /* 0x000000ffe0067812 */ /* 0x000fe200078ec0ff */
[----:B------:R-:W-:Y:S01]  /*5570*/  MUFU.EX2 R142, R142 ;  /* 0x0000008e008e7308 */ /* 0x000fe20000000800 */
[----:B------:R-:W-:Y:S01]  /*5580*/  SHF.R.U32.HI R7, RZ, 0x8, R7 ;  /* 0x00000008ff077819 */ /* 0x000fe20000011607 */
[----:B--2---:R-:W-:Y:S02]  /*5590*/  FADD.FTZ R46, R59, R46 ;  /* 0x0000002e3b2e7221 */ /* 0x004fe40000010000 */
[----:B------:R-:W-:Y:S01]  /*55a0*/  FADD.FTZ R43, R53, R43 ;  /* 0x0000002b352b7221 */ /* 0x000fe20000010000 */
[----:B------:R-:W-:Y:S01]  /*55b0*/  PRMT R6, R6, 0x5410, R7 ;  /* 0x0000541006067816 */ /* 0x000fe20000000007 */
[----:B----4-:R-:W-:Y:S01]  /*55c0*/  HMMA.16816.F32.BF16 R68, R20, R12, R68 ;  /* 0x0000000c1444723c */ /* 0x010fe20000041844 */
[--C-:B------:R-:W-:Y:S01]  /*55d0*/  SHF.R.U32.HI R7, RZ, 0x10, R222.reuse ;  /* 0x00000010ff077819 */ /* 0x100fe200000116de */
[----:B------:R-:W-:Y:S01]  /*55e0*/  MUFU.EX2 R154, R154 ;  /* 0x0000009a009a7308 */ /* 0x000fe20000000800 */
[----:B------:R-:W-:Y:S01]  /*55f0*/  SHF.R.U32.HI R222, RZ, 0x18, R222 ;  /* 0x00000018ffde7819 */ /* 0x000fe200000116de */
[----:B------:R-:W-:Y:S01]  /*5600*/  HSET2.LE.AND R6, R6, R60, PT ;  /* 0x0000003c06067233 */ /* 0x000fe20003803000 */
[----:B------:R-:W-:Y:S01]  /*5610*/  LOP3.LUT R7, R7, 0xff, RZ, 0xc0, !PT ;  /* 0x000000ff07077812 */ /* 0x000fe200078ec0ff */
[----:B-1----:R-:W-:-:S02]  /*5620*/  FADD.FTZ R46, R65, R46 ;  /* 0x0000002e412e7221 */ /* 0x002fc40000010000 */
[C---:B------:R-:W-:Y:S01]  /*5630*/  HMMA.16816.F32.BF16 R80, R20.reuse, R8, R80 ;  /* 0x000000081450723c */ /* 0x040fe20000041850 */
[----:B------:R-:W-:Y:S01]  /*5640*/  PRMT R222, R7, 0x5410, R222 ;  /* 0x0000541007de7816 */ /* 0x000fe200000000de */
[----:B------:R-:W-:Y:S01]  /*5650*/  MUFU.EX2 R158, R158 ;  /* 0x0000009e009e7308 */ /* 0x000fe20000000800 */
[----:B------:R-:W-:Y:S01]  /*5660*/  LOP3.LUT R6, R6, R27, RZ, 0xc0, !PT ;  /* 0x0000001b06067212 */ /* 0x000fe200078ec0ff */
[----:B------:R-:W-:Y:S01]  /*5670*/  FFMA.FTZ R224, R62, c[0x0][0x23c], -R67 ;  /* 0x00008f003ee07a23 */ /* 0x000fe20000010843 */
[----:B------:R-:W-:Y:S01]  /*5680*/  F2FP.BF16.PACK_AB R7, R61, R58 ;  /* 0x0000003a3d07723e */ /* 0x000fe200000010ff */
[----:B------:R-:W-:Y:S01]  /*5690*/  HSET2.LE.AND R5, R222, R60, PT ;  /* 0x0000003cde057233 */ /* 0x000fe20003803000 */
[----:B------:R-:W-:Y:S01]  /*56a0*/  IMAD.WIDE.U32 R222, R25, -0x2daee0ad, RZ ;  /* 0xd2511f5319de7825 */ /* 0x000fe200078e00ff */
[----:B------:R-:W-:Y:S01]  /*56b0*/  F2FP.BF16.PACK_AB R27, R65, R59 ;  /* 0x0000003b411b723e */ /* 0x000fe200000010ff */
[C---:B------:R-:W-:Y:S01]  /*56c0*/  HMMA.16816.F32.BF16 R92, R20.reuse, R28, R92 ;  /* 0x0000001c145c723c */ /* 0x040fe2000004185c */
[----:B------:R-:W-:Y:S01]  /*56d0*/  LOP3.LUT R7, R4, R7, RZ, 0xc0, !PT ;  /* 0x0000000704077212 */ /* 0x000fe200078ec0ff */
[----:B------:R-:W-:Y:S01]  /*56e0*/  MUFU.EX2 R160, R160 ;  /* 0x000000a000a07308 */ /* 0x000fe20000000800 */
[----:B------:R-:W-:Y:S01]  /*56f0*/  LOP3.LUT R175, R223, UR10, R176, 0x96, !PT ;  /* 0x0000000adfaf7c12 */ /* 0x000fe2000f8e96b0 */
[--C-:B------:R-:W-:Y:S01]  /*5700*/  FFMA.FTZ R139, R139, c[0x0][0x23c], -R143.reuse ;  /* 0x00008f008b8b7a23 */ /* 0x100fe2000001088f */
[----:B------:R-:W-:Y:S01]  /*5710*/  LOP3.LUT R4, R145, R169, RZ, 0xc0, !PT ;  /* 0x000000a991047212 */ /* 0x000fe200078ec0ff */
[--C-:B------:R-:W-:Y:S01]  /*5720*/  FFMA.FTZ R145, R144, c[0x0][0x23c], -R166.reuse ;  /* 0x00008f0090917a23 */ /* 0x100fe200000108a6 */
[----:B------:R-:W-:Y:S01]  /*5730*/  LOP3.LUT R5, R5, R27, RZ, 0xc0, !PT ;  /* 0x0000001b05057212 */ /* 0x000fe200078ec0ff */
[C---:B------:R-:W-:Y:S01]  /*5740*/  HMMA.16816.F32.BF16 R120, R20.reuse, R18, R120 ;  /* 0x000000121478723c */ /* 0x040fe20000041878 */
[----:B------:R-:W-:Y:S01]  /*5750*/  IMAD.WIDE.U32 R26, R26, -0x2daee0ad, RZ ;  /* 0xd2511f531a1a7825 */ /* 0x000fe200078e00ff */
[----:B------:R-:W-:Y:S03]  /*5760*/  MUFU.EX2 R159, R159 ;  /* 0x0000009f009f7308 */ /* 0x000fe60000000800 */
[----:B------:R-:W-:Y:S01]  /*5770*/  FFMA.FTZ R144, R147, c[0x0][0x23c], -R166 ;  /* 0x00008f0093907a23 */ /* 0x000fe200000108a6 */
[----:B------:R-:W-:Y:S01]  /*5780*/  LOP3.LUT R27, R27, UR12, R24, 0x96, !PT ;  /* 0x0000000c1b1b7c12 */ /* 0x000fe2000f8e9618 */
[----:B------:R-:W-:Y:S01]  /*5790*/  FFMA.FTZ R147, R170, c[0x0][0x23c], -R166 ;  /* 0x00008f00aa937a23 */ /* 0x000fe200000108a6 */
[----:B------:R-:W-:Y:S01]  /*57a0*/  HMMA.16816.F32.BF16 R72, R20, R14, R72 ;  /* 0x0000000e1448723c */ /* 0x000fe20000041848 */
[----:B------:R-:W-:Y:S01]  /*57b0*/  LOP3.LUT R170, R179, UR10, R26, 0x96, !PT ;  /* 0x0000000ab3aa7c12 */ /* 0x000fe2000f8e961a */
[----:B------:R-:W-:Y:S01]  /*57c0*/  MUFU.EX2 R145, R145 ;  /* 0x0000009100917308 */ /* 0x000fe20000000800 */
[----:B------:R-:W-:-:S02]  /*57d0*/  FFMA.FTZ R141, R141, c[0x0][0x23c], -R143 ;  /* 0x00008f008d8d7a23 */ /* 0x000fc4000001088f */
[--C-:B------:R-:W-:Y:S02]  /*57e0*/  FFMA.FTZ R138, R138, c[0x0][0x23c], -R143.reuse ;  /* 0x00008f008a8a7a23 */ /* 0x100fe4000001088f */
[----:B------:R-:W-:Y:S01]  /*57f0*/  IMAD.WIDE.U32 R170, R170, -0x326172a9, RZ ;  /* 0xcd9e8d57aaaa7825 */ /* 0x000fe200078e00ff */
[C---:B------:R-:W-:Y:S02]  /*5800*/  HMMA.16816.F32.BF16 R84, R20.reuse, R10, R84 ;  /* 0x0000000a1454723c */ /* 0x040fe40000041854 */
[----:B------:R-:W-:Y:S01]  /*5810*/  MUFU.EX2 R144, R144 ;  /* 0x0000009000907308 */ /* 0x000fe20000000800 */
[----:B------:R-:W-:Y:S02]  /*5820*/  FFMA.FTZ R225, R140, c[0x0][0x23c], -R143 ;  /* 0x00008f008ce17a23 */ /* 0x000fe4000001088f */
[--C-:B------:R-:W-:Y:S02]  /*5830*/  FFMA.FTZ R66, R66, c[0x0][0x23c], -R67.reuse ;  /* 0x00008f0042427a23 */ /* 0x100fe40000010843 */
[--C-:B------:R-:W-:Y:S01]  /*5840*/  FFMA.FTZ R64, R64, c[0x0][0x23c], -R67.reuse ;  /* 0x00008f0040407a23 */ /* 0x100fe20000010843 */
[----:B------:R-:W-:Y:S01]  /*5850*/  HMMA.16816.F32.BF16 R100, R20, R30, R100 ;  /* 0x0000001e1464723c */ /* 0x000fe20000041864 */
[----:B------:R-:W-:Y:S01]  /*5860*/  FFMA.FTZ R62, R63, c[0x0][0x23c], -R67 ;  /* 0x00008f003f3e7a23 */ /* 0x000fe20000010843 */
[----:B------:R-:W1:Y:S01]  /*5870*/  MUFU.EX2 R147, R147 ;  /* 0x0000009300937308 */ /* 0x000e620000000800 */
[----:B------:R-:W-:-:S02]  /*5880*/  FADD.FTZ R49, R54, R49 ;  /* 0x0000003136317221 */ /* 0x000fc40000010000 */
[----:B------:R-:W-:Y:S02]  /*5890*/  FADD.FTZ R46, R58, R46 ;  /* 0x0000002e3a2e7221 */ /* 0x000fe40000010000 */
[----:B------:R-:W-:Y:S01]  /*58a0*/  IMAD.WIDE.U32 R20, R174, -0x326172a9, RZ ;  /* 0xcd9e8d57ae147825 */ /* 0x000fe200078e00ff */
[----:B------:R-:W-:Y:S02]  /*58b0*/  HMMA.16816.F32.BF16 R112, R4, R12, R112 ;  /* 0x0000000c0470723c */ /* 0x000fe40000041870 */
[----:B------:R-:W-:Y:S01]  /*58c0*/  MUFU.EX2 R152, R152 ;  /* 0x0000009800987308 */ /* 0x000fe20000000800 */
[----:B------:R-:W-:Y:S01]  /*58d0*/  IMAD.WIDE.U32 R174, R175, -0x326172a9, RZ ;  /* 0xcd9e8d57afae7825 */ /* 0x000fe200078e00ff */
[----:B------:R-:W-:-:S03]  /*58e0*/  LOP3.LUT R172, R21, UR11, R172, 0x96, !PT ;  /* 0x0000000b15ac7c12 */ /* 0x000fc6000f8e96ac */
[----:B------:R-:W-:Y:S01]  /*58f0*/  FADD.FTZ R38, R2, R38 ;  /* 0x0000002602267221 */ /* 0x000fe20000010000 */
[----:B------:R-:W-:Y:S01]  /*5900*/  LOP3.LUT R173, R175, UR9, R20, 0x96, !PT ;  /* 0x00000009afad7c12 */ /* 0x000fe2000f8e9614 */
[----:B------:R-:W-:Y:S01]  /*5910*/  IMAD.WIDE.U32 R12, R172, -0x2daee0ad, RZ ;  /* 0xd2511f53ac0c7825 */ /* 0x000fe200078e00ff */
[----:B------:R-:W-:Y:S01]  /*5920*/  HMMA.16816.F32.BF16 R108, R4, R8, R108 ;  /* 0x00000008046c723c */ /* 0x000fe2000004186c */
[----:B-1----:R-:W-:Y:S01]  /*5930*/  F2FP.BF16.PACK_AB R26, R147, R144 ;  /* 0x00000090931a723e */ /* 0x002fe200000010ff */
[----:B------:R-:W-:Y:S01]  /*5940*/  MUFU.EX2 R148, R148 ;  /* 0x0000009400947308 */ /* 0x000fe20000000800 */
[----:B------:R-:W-:Y:S01]  /*5950*/  IMAD.WIDE.U32 R172, R173, -0x2daee0ad, RZ ;  /* 0xd2511f53adac7825 */ /* 0x000fe200078e00ff */
[----:B------:R-:W-:-:S03]  /*5960*/  LOP3.LUT R176, R13, UR8, R222, 0x96, !PT ;  /* 0x000000080db07c12 */ /* 0x000fc6000f8e96de */
[----:B------:R-:W-:Y:S01]  /*5970*/  IMAD.WIDE.U32 R222, R27, -0x326172a9, RZ ;  /* 0xcd9e8d571bde7825 */ /* 0x000fe200078e00ff */
[----:B------:R-:W-:Y:S01]  /*5980*/  LOP3.LUT R12, R173, UR6, R12, 0x96, !PT ;  /* 0x00000006ad0c7c12 */ /* 0x000fe2000f8e960c */
[----:B------:R-:W-:Y:S01]  /*5990*/  HMMA.16816.F32.BF16 R88, R4, R28, R88 ;  /* 0x0000001c0458723c */ /* 0x000fe20000041858 */
[----:B------:R-:W-:Y:S01]  /*59a0*/  MUFU.EX2 R146, R146 ;  /* 0x0000009200927308 */ /* 0x000fe20000000800 */
[----:B------:R-:W-:-:S04]  /*59b0*/  IMAD.WIDE.U32 R176, R176, -0x326172a9, RZ ;  /* 0xcd9e8d57b0b07825 */ /* 0x000fc800078e00ff */
[----:B------:R-:W-:Y:S01]  /*59c0*/  IMAD.WIDE.U32 R20, R12, -0x326172a9, RZ ;  /* 0xcd9e8d570c147825 */ /* 0x000fe200078e00ff */
[----:B------:R-:W-:Y:S01]  /*59d0*/  LOP3.LUT R174, R177, UR7, R174, 0x96, !PT ;  /* 0x00000007b1ae7c12 */ /* 0x000fe2000f8e96ae */
[C---:B------:R-:W-:Y:S01]  /*59e0*/  HMMA.16816.F32.BF16 R116, R4.reuse, R18, R116 ;  /* 0x000000120474723c */ /* 0x040fe20000041874 */
[----:B------:R-:W-:Y:S01]  /*59f0*/  MUFU.EX2 R156, R156 ;  /* 0x0000009c009c7308 */ /* 0x000fe20000000800 */
[--C-:B------:R-:W-:Y:S01]  /*5a00*/  FFMA.FTZ R28, R161, c[0x0][0x23c], -R153.reuse ;  /* 0x00008f00a11c7a23 */ /* 0x100fe20000010899 */
[----:B------:R-:W-:Y:S01]  /*5a10*/  LOP3.LUT R8, R21, UR16, R176, 0x96, !PT ;  /* 0x0000001015087c12 */ /* 0x000fe2000f8e96b0 */
[--C-:B------:R-:W-:Y:S01]  /*5a20*/  FFMA.FTZ R29, R167, c[0x0][0x23c], -R153.reuse ;  /* 0x00008f00a71d7a23 */ /* 0x100fe20000010899 */
[----:B------:R-:W-:Y:S01]  /*5a30*/  SHF.R.U32.HI R13, RZ, 0x10, R20 ;  /* 0x00000010ff0d7819 */ /* 0x000fe20000011614 */
[----:B------:R-:W-:Y:S01]  /*5a40*/  FFMA.FTZ R161, R168, c[0x0][0x23c], -R153 ;  /* 0x00008f00a8a17a23 */ /* 0x000fe20000010899 */
[C---:B------:R-:W-:Y:S01]  /*5a50*/  LOP3.LUT R18, R8.reuse, 0xffff, RZ, 0xc0, !PT ;  /* 0x0000ffff08127812 */ /* 0x040fe200078ec0ff */
[----:B------:R-:W-:Y:S01]  /*5a60*/  HMMA.16816.F32.BF16 R128, R4, R16, R128 ;  /* 0x000000100480723c */ /* 0x000fe20000041880 */
[----:B------:R-:W-:Y:S01]  /*5a70*/  LOP3.LUT R24, R8, 0xff, RZ, 0xc0, !PT ;  /* 0x000000ff08187812 */ /* 0x000fe200078ec0ff */
[----:B------:R-:W-:Y:S01]  /*5a80*/  MUFU.EX2 R29, R29 ;  /* 0x0000001d001d7308 */ /* 0x000fe20000000800 */
[----:B------:R-:W-:Y:S01]  /*5a90*/  SHF.R.U32.HI R18, RZ, 0x8, R18 ;  /* 0x00000008ff127819 */ /* 0x000fe20000011612 */
[----:B------:R-:W-:Y:S01]  /*5aa0*/  IMAD.WIDE.U32 R174, R174, -0x2daee0ad, RZ ;  /* 0xd2511f53aeae7825 */ /* 0x000fe200078e00ff */
[----:B------:R-:W-:-:S02]  /*5ab0*/  SHF.R.U32.HI R9, RZ, 0x18, R20 ;  /* 0x00000018ff097819 */ /* 0x000fc40000011614 */
[----:B------:R-:W-:Y:S01]  /*5ac0*/  PRMT R24, R24, 0x5410, R18 ;  /* 0x0000541018187816 */ /* 0x000fe20000000012 */
[C---:B------:R-:W-:Y:S01]  /*5ad0*/  HMMA.16816.F32.BF16 R76, R4.reuse, R14, R76 ;  /* 0x0000000e044c723c */ /* 0x040fe2000004184c */
[----:B------:R-:W-:Y:S01]  /*5ae0*/  LOP3.LUT R13, R13, 0xff, RZ, 0xc0, !PT ;  /* 0x000000ff0d0d7812 */ /* 0x000fe200078ec0ff */
[----:B------:R-:W1:Y:S01]  /*5af0*/  MUFU.EX2 R161, R161 ;  /* 0x000000a100a17308 */ /* 0x000e620000000800 */
[----:B------:R-:W-:Y:S01]  /*5b00*/  F2FP.BF16.PACK_AB R168, R145, R142 ;  /* 0x0000008e91a8723e */ /* 0x000fe200000010ff */
[--C-:B------:R-:W-:Y:S01]  /*5b10*/  HSET2.LE.AND R24, R24, R60.reuse, PT ;  /* 0x0000003c18187233 */ /* 0x100fe20003803000 */
[----:B------:R-:W-:Y:S01]  /*5b20*/  PRMT R167, R13, 0x5410, R9 ;  /* 0x000054100da77816 */ /* 0x000fe20000000009 */
[----:B------:R-:W-:Y:S01]  /*5b30*/  FADD.FTZ R43, R42, R43 ;  /* 0x0000002b2a2b7221 */ /* 0x000fe20000010000 */
[----:B------:R-:W-:Y:S01]  /*5b40*/  LOP3.LUT R12, R20, 0xffff, RZ, 0xc0, !PT ;  /* 0x0000ffff140c7812 */ /* 0x000fe200078ec0ff */
[C---:B------:R-:W-:Y:S01]  /*5b50*/  HMMA.16816.F32.BF16 R104, R4.reuse, R10, R104 ;  /* 0x0000000a0468723c */ /* 0x040fe20000041868 */
[----:B------:R-:W-:Y:S01]  /*5b60*/  LOP3.LUT R24, R24, R168, RZ, 0xc0, !PT ;  /* 0x000000a818187212 */ /* 0x000fe200078ec0ff */
[--C-:B------:R-:W-:Y:S01]  /*5b70*/  HSET2.LE.AND R167, R167, R60.reuse, PT ;  /* 0x0000003ca7a77233 */ /* 0x100fe20003803000 */
[----:B------:R-:W2:Y:S01]  /*5b80*/  MUFU.EX2 R28, R28 ;  /* 0x0000001c001c7308 */ /* 0x000ea20000000800 */
[--C-:B------:R-:W-:Y:S01]  /*5b90*/  SHF.R.U32.HI R19, RZ, 0x10, R8.reuse ;  /* 0x00000010ff137819 */ /* 0x100fe20000011608 */
[----:B------:R-:W-:Y:S01]  /*5ba0*/  FADD.FTZ R49, R55, R49 ;  /* 0x0000003137317221 */ /* 0x000fe20000010000 */
[----:B------:R-:W-:Y:S01]  /*5bb0*/  SHF.R.U32.HI R17, RZ, 0x18, R8 ;  /* 0x00000018ff117819 */ /* 0x000fe20000011608 */
[----:B------:R-:W-:Y:S01]  /*5bc0*/  FADD.FTZ R46, R61, R46 ;  /* 0x0000002e3d2e7221 */ /* 0x000fe20000010000 */
[----:B------:R-:W-:Y:S01]  /*5bd0*/  HMMA.16816.F32.BF16 R96, R4, R30, R96 ;  /* 0x0000001e0460723c */ /* 0x000fe20000041860 */
[----:B------:R-:W-:Y:S01]  /*5be0*/  LOP3.LUT R16, R20, 0xff, RZ, 0xc0, !PT ;  /* 0x000000ff14107812 */ /* 0x000fe200078ec0ff */
[----:B------:R-:W-:Y:S01]  /*5bf0*/  FADD.FTZ R38, R40, R38 ;  /* 0x0000002628267221 */ /* 0x000fe20000010000 */
[----:B-1----:R-:W-:Y:S01]  /*5c00*/  F2FP.BF16.PACK_AB R168, R161, R29 ;  /* 0x0000001da1a8723e */ /* 0x002fe200000010ff */
[----:B------:R-:W1:Y:S01]  /*5c10*/  LDSM.16.MT88.4 R20, [R188+0x7000] ;  /* 0x00700000bc14783b */ /* 0x000e620000004200 */
[----:B------:R-:W-:Y:S01]  /*5c20*/  SHF.R.U32.HI R8, RZ, 0x8, R12 ;  /* 0x00000008ff087819 */ /* 0x000fe2000001160c */
[----:B------:R-:W-:Y:S01]  /*5c30*/  MUFU.EX2 R155, R155 ;  /* 0x0000009b009b7308 */ /* 0x000fe20000000800 */
[----:B------:R-:W-:Y:S01]  /*5c40*/  LOP3.LUT R27, R167, R168, RZ, 0xc0, !PT ;  /* 0x000000a8a71b7212 */ /* 0x000fe200078ec0ff */
[----:B------:R-:W3:Y:S01]  /*5c50*/  LDSM.16.MT88.4 R12, [R185+0x7000] ;  /* 0x00700000b90c783b */ /* 0x000ee20000004200 */
[----:B------:R-:W-:Y:S01]  /*5c60*/  LOP3.LUT R4, R223, UR11, R242, 0x96, !PT ;  /* 0x0000000bdf047c12 */ /* 0x000fe2000f8e96f2 */
[--C-:B------:R-:W-:Y:S01]  /*5c70*/  FFMA.FTZ R30, R162, c[0x0][0x23c], -R143.reuse ;  /* 0x00008f00a21e7a23 */ /* 0x100fe2000001088f */
[----:B------:R-:W-:Y:S01]  /*5c80*/  LOP3.LUT R168, R171, UR9, R222, 0x96, !PT ;  /* 0x00000009aba87c12 */ /* 0x000fe2000f8e96de */
[----:B------:R-:W-:Y:S01]  /*5c90*/  FFMA.FTZ R31, R165, c[0x0][0x23c], -R143 ;  /* 0x00008f00a51f7a23 */ /* 0x000fe2000001088f */
[----:B------:R-:W-:Y:S01]  /*5ca0*/  LOP3.LUT R19, R19, 0xff, RZ, 0xc0, !PT ;  /* 0x000000ff13137812 */ /* 0x000fe200078ec0ff */
[----:B------:R-:W-:Y:S01]  /*5cb0*/  IMAD.WIDE.U32 R4, R4, -0x2daee0ad, RZ ;  /* 0xd2511f5304047825 */ /* 0x000fe200078e00ff */
[----:B------:R-:W-:Y:S01]  /*5cc0*/  PRMT R8, R16, 0x5410, R8 ;  /* 0x0000541010087816 */ /* 0x000fe20000000008 */
[----:B------:R-:W-:Y:S01]  /*5cd0*/  MUFU.EX2 R30, R30 ;  /* 0x0000001e001e7308 */ /* 0x000fe20000000800 */
[----:B------:R-:W-:Y:S01]  /*5ce0*/  PRMT R9, R19, 0x5410, R17 ;  /* 0x0000541013097816 */ /* 0x000fe20000000011 */
[----:B------:R-:W-:Y:S01]  /*5cf0*/  IMAD.WIDE.U32 R168, R168, -0x2daee0ad, RZ ;  /* 0xd2511f53a8a87825 */ /* 0x000fe200078e00ff */
[----:B--2---:R-:W-:Y:S01]  /*5d00*/  F2FP.BF16.PACK_AB R25, R154, R28 ;  /* 0x0000001c9a19723e */ /* 0x004fe200000010ff */
[--C-:B------:R-:W-:Y:S01]  /*5d10*/  HSET2.LE.AND R8, R8, R60.reuse, PT ;  /* 0x0000003c08087233 */ /* 0x100fe20003803000 */
[----:B------:R-:W-:Y:S01]  /*5d20*/  LOP3.LUT R178, R5, UR8, R178, 0x96, !PT ;  /* 0x0000000805b27c12 */ /* 0x000fe2000f8e96b2 */
[----:B------:R-:W-:Y:S01]  /*5d30*/  HSET2.LE.AND R9, R9, R60, PT ;  /* 0x0000003c09097233 */ /* 0x000fe20003803000 */
[----:B------:R-:W-:Y:S01]  /*5d40*/  LOP3.LUT R4, R169, UR6, R4, 0x96, !PT ;  /* 0x00000006a9047c12 */ /* 0x000fe2000f8e9604 */
[----:B------:R-:W2:Y:S01]  /*5d50*/  LDSM.16.MT88.4 R16, [R186+0x7000] ;  /* 0x00700000ba10783b */ /* 0x000ea20000004200 */
[----:B------:R-:W-:Y:S01]  /*5d60*/  LOP3.LUT R26, R8, R26, RZ, 0xc0, !PT ;  /* 0x0000001a081a7212 */ /* 0x000fe200078ec0ff */
[----:B------:R-:W-:Y:S01]  /*5d70*/  IMAD.WIDE.U32 R178, R178, -0x326172a9, RZ ;  /* 0xcd9e8d57b2b27825 */ /* 0x000fe200078e00ff */
[----:B------:R-:W-:Y:S01]  /*5d80*/  LOP3.LUT R25, R9, R25, RZ, 0xc0, !PT ;  /* 0x0000001909197212 */ /* 0x000fe200078ec0ff */
[----:B------:R-:W4:Y:S01]  /*5d90*/  MUFU.EX2 R31, R31 ;  /* 0x0000001f001f7308 */ /* 0x000f220000000800 */
[----:B------:R-:W5:Y:S01]  /*5da0*/  LDSM.16.MT88.4 R8, [R184+0x7000] ;  /* 0x00700000b808783b */ /* 0x000f620000004200 */
[----:B------:R-:W-:Y:S01]  /*5db0*/  IMAD.WIDE.U32 R6, R4, -0x326172a9, RZ ;  /* 0xcd9e8d5704067825 */ /* 0x000fe200078e00ff */
[----:B------:R-:W-:-:S03]  /*5dc0*/  LOP3.LUT R172, R175, UR17, R172, 0x96, !PT ;  /* 0x00000011afac7c12 */ /* 0x000fc6000f8e96ac */
[----:B------:R-:W-:Y:S01]  /*5dd0*/  FFMA.FTZ R222, R149, c[0x0][0x23c], -R153 ;  /* 0x00008f0095de7a23 */ /* 0x000fe20000010899 */
[C---:B------:R-:W-:Y:S01]  /*5de0*/  LOP3.LUT R162, R6.reuse, 0xffff, RZ, 0xc0, !PT ;  /* 0x0000ffff06a27812 */ /* 0x040fe200078ec0ff */
[----:B------:R-:W-:Y:S01]  /*5df0*/  FFMA.FTZ R223, R163, c[0x0][0x23c], -R166 ;  /* 0x00008f00a3df7a23 */ /* 0x000fe200000108a6 */
[----:B------:R-:W-:Y:S01]  /*5e00*/  SHF.R.U32.HI R4, RZ, 0x10, R6 ;  /* 0x00000010ff047819 */ /* 0x000fe20000011606 */
[----:B------:R-:W-:Y:S01]  /*5e10*/  MUFU.EX2 R157, R157 ;  /* 0x0000009d009d7308 */ /* 0x000fe20000000800 */
[----:B------:R-:W-:Y:S01]  /*5e20*/  SHF.R.U32.HI R162, RZ, 0x8, R162 ;  /* 0x00000008ffa27819 */ /* 0x000fe200000116a2 */
[----:B------:R-:W-:Y:S01]  /*5e30*/  FADD.FTZ R43, R51, R43 ;  /* 0x0000002b332b7221 */ /* 0x000fe20000010000 */
[----:B------:R-:W-:Y:S01]  /*5e40*/  LOP3.LUT R5, R6, 0xff, RZ, 0xc0, !PT ;  /* 0x000000ff06057812 */ /* 0x000fe200078ec0ff */
[----:B------:R-:W-:Y:S01]  /*5e50*/  FADD.FTZ R49, R160, R49 ;  /* 0x00000031a0317221 */ /* 0x000fe20000010000 */
[----:B------:R-:W-:Y:S01]  /*5e60*/  SHF.R.U32.HI R6, RZ, 0x18, R6 ;  /* 0x00000018ff067819 */ /* 0x000fe20000011606 */
[C---:B-1----:R-:W-:Y:S01]  /*5e70*/  HMMA.16816.F32.BF16 R124, R24.reuse, R20, R124 ;  /* 0x00000014187c723c */ /* 0x042fe2000004187c */
[----:B------:R-:W-:Y:S01]  /*5e80*/  LOP3.LUT R4, R4, 0xff, RZ, 0xc0, !PT ;  /* 0x000000ff04047812 */ /* 0x000fe200078ec0ff */
[----:B------:R-:W-:Y:S01]  /*5e90*/  MUFU.EX2 R222, R222 ;  /* 0x000000de00de7308 */ /* 0x000fe20000000800 */
[----:B------:R-:W-:Y:S01]  /*5ea0*/  LOP3.LUT R7, R7, UR16, R178, 0x96, !PT ;  /* 0x0000001007077c12 */ /* 0x000fe2000f8e96b2 */
[----:B------:R-:W-:Y:S01]  /*5eb0*/  FADD.FTZ R46, R152, R46 ;  /* 0x0000002e982e7221 */ /* 0x000fe20000010000 */
[----:B------:R-:W-:Y:S01]  /*5ec0*/  PRMT R5, R5, 0x5410, R162 ;  /* 0x0000541005057816 */ /* 0x000fe200000000a2 */
[----:B------:R-:W-:Y:S01]  /*5ed0*/  FADD.FTZ R38, R142, R38 ;  /* 0x000000268e267221 */ /* 0x000fe20000010000 */
[----:B------:R-:W-:Y:S01]  /*5ee0*/  PRMT R4, R4, 0x5410, R6 ;  /* 0x0000541004047816 */ /* 0x000fe20000000006 */
[C---:B---3--:R-:W-:Y:S01]  /*5ef0*/  HMMA.16816.F32.BF16 R80, R24.reuse, R12, R80 ;  /* 0x0000000c1850723c */ /* 0x048fe20000041850 */
[----:B------:R-:W-:Y:S01]  /*5f00*/  LOP3.LUT R6, R7, 0xffff, RZ, 0xc0, !PT ;  /* 0x0000ffff07067812 */ /* 0x000fe200078ec0ff */
[----:B------:R1:W3:Y:S01]  /*5f10*/  MUFU.EX2 R162, R164 ;  /* 0x000000a400a27308 */ /* 0x0002e20000000800 */
[----:B------:R-:W-:Y:S01]  /*5f20*/  SHF.R.U32.HI R167, RZ, 0x10, R7 ;  /* 0x00000010ffa77819 */ /* 0x000fe20000011607 */
[--C-:B------:R-:W-:Y:S01]  /*5f30*/  HSET2.LE.AND R4, R4, R60.reuse, PT ;  /* 0x0000003c04047233 */ /* 0x100fe20003803000 */
[----:B------:R-:W-:Y:S01]  /*5f40*/  SHF.R.U32.HI R165, RZ, 0x8, R6 ;  /* 0x00000008ffa57819 */ /* 0x000fe20000011606 */
[----:B------:R-:W-:Y:S01]  /*5f50*/  FADD.FTZ R43, R28, R43 ;  /* 0x0000002b1c2b7221 */ /* 0x000fe20000010000 */
[----:B------:R-:W-:Y:S01]  /*5f60*/  LOP3.LUT R6, R167, 0xff, RZ, 0xc0, !PT ;  /* 0x000000ffa7067812 */ /* 0x000fe200078ec0ff */
[----:B------:R-:W-:Y:S01]  /*5f70*/  HSET2.LE.AND R167, R5, R60, PT ;  /* 0x0000003c05a77233 */ /* 0x000fe20003803000 */
[----:B----4-:R-:W-:Y:S01]  /*5f80*/  F2FP.BF16.PACK_AB R169, R31, R30 ;  /* 0x0000001e1fa9723e */ /* 0x010fe200000010ff */
[----:B------:R-:W-:Y:S01]  /*5f90*/  MUFU.EX2 R223, R223 ;  /* 0x000000df00df7308 */ /* 0x000fe20000000800 */
[----:B------:R-:W-:Y:S01]  /*5fa0*/  HMMA.16816.F32.BF16 R84, R24, R14, R84 ;  /* 0x0000000e1854723c */ /* 0x000fe20000041854 */
[----:B------:R-:W-:-:S02]  /*5fb0*/  FADD.FTZ R49, R159, R49 ;  /* 0x000000319f317221 */ /* 0x000fc40000010000 */
[----:B------:R-:W-:Y:S02]  /*5fc0*/  FADD.FTZ R46, R148, R46 ;  /* 0x0000002e942e7221 */ /* 0x000fe40000010000 */
[----:B------:R-:W-:Y:S01]  /*5fd0*/  FADD.FTZ R38, R145, R38 ;  /* 0x0000002691267221 */ /* 0x000fe20000010000 */
[----:B-1----:R-:W-:Y:S01]  /*5fe0*/  LOP3.LUT R164, R7, 0xff, RZ, 0xc0, !PT ;  /* 0x000000ff07a47812 */ /* 0x002fe200078ec0ff */
[----:B------:R-:W-:Y:S01]  /*5ff0*/  MUFU.EX2 R151, R151 ;  /* 0x0000009700977308 */ /* 0x000fe20000000800 */
[----:B------:R-:W-:Y:S01]  /*6000*/  SHF.R.U32.HI R7, RZ, 0x18, R7 ;  /* 0x00000018ff077819 */ /* 0x000fe20000011607 */
[C---:B--2---:R-:W-:Y:S01]  /*6010*/  HMMA.16816.F32.BF16 R68, R24.reuse, R16, R68 ;  /* 0x000000101844723c */ /* 0x044fe20000041844 */
[----:B------:R-:W-:Y:S01]  /*6020*/  PRMT R164, R164, 0x5410, R165 ;  /* 0x00005410a4a47816 */ /* 0x000fe200000000a5 */
[----:B------:R-:W-:Y:S01]  /*6030*/  FADD.FTZ R43, R154, R43 ;  /* 0x0000002b9a2b7221 */ /* 0x000fe20000010000 */
[----:B------:R-:W-:Y:S01]  /*6040*/  PRMT R5, R6, 0x5410, R7 ;  /* 0x0000541006057816 */ /* 0x000fe20000000007 */
[----:B------:R-:W-:Y:S01]  /*6050*/  FADD.FTZ R49, R30, R49 ;  /* 0x000000311e317221 */ /* 0x000fe20000010000 */
[----:B------:R-:W-:Y:S01]  /*6060*/  LOP3.LUT R6, R167, R169, RZ, 0xc0, !PT ;  /* 0x000000a9a7067212 */ /* 0x000fe200078ec0ff */
[--C-:B------:R-:W-:Y:S01]  /*6070*/  HSET2.LE.AND R165, R164, R60.reuse, PT ;  /* 0x0000003ca4a57233 */ /* 0x100fe20003803000 */
[----:B---3--:R-:W-:Y:S01]  /*6080*/  F2FP.BF16.PACK_AB R7, R162, R158 ;  /* 0x0000009ea207723e */ /* 0x008fe200000010ff */
[----:B------:R-:W-:Y:S01]  /*6090*/  HSET2.LE.AND R5, R5, R60, PT ;  /* 0x0000003c05057233 */ /* 0x000fe20003803000 */
[----:B------:R-:W-:Y:S01]  /*60a0*/  F2FP.BF16.PACK_AB R167, R159, R160 ;  /* 0x000000a09fa7723e */ /* 0x000fe200000010ff */
[----:B------:R-:W-:Y:S01]  /*60b0*/  MUFU.EX2 R150, R150 ;  /* 0x0000009600967308 */ /* 0x000fe20000000800 */
[----:B------:R-:W-:Y:S01]  /*60c0*/  F2FP.BF16.PACK_AB R164, R148, R152 ;  /* 0x0000009894a4723e */ /* 0x000fe200000010ff */
[C---:B-----5:R-:W-:Y:S01]  /*60d0*/  HMMA.16816.F32.BF16 R92, R24.reuse, R8, R92 ;  /* 0x00000008185c723c */ /* 0x060fe2000004185c */
[----:B------:R-:W-:Y:S01]  /*60e0*/  LOP3.LUT R7, R4, R7, RZ, 0xc0, !PT ;  /* 0x0000000704077212 */ /* 0x000fe200078ec0ff */
[----:B------:R-:W-:Y:S01]  /*60f0*/  FADD.FTZ R46, R158, R46 ;  /* 0x0000002e9e2e7221 */ /* 0x000fe20000010000 */
[----:B------:R-:W-:Y:S01]  /*6100*/  LOP3.LUT R4, R165, R167, RZ, 0xc0, !PT ;  /* 0x000000a7a5047212 */ /* 0x000fe200078ec0ff */
[----:B------:R-:W-:Y:S01]  /*6110*/  FADD.FTZ R38, R144, R38 ;  /* 0x0000002690267221 */ /* 0x000fe20000010000 */
[----:B------:R-:W-:Y:S01]  /*6120*/  LOP3.LUT R5, R5, R164, RZ, 0xc0, !PT ;  /* 0x000000a405057212 */ /* 0x000fe200078ec0ff */
[----:B------:R-:W1:Y:S01]  /*6130*/  MUFU.EX2 R139, R139 ;  /* 0x0000008b008b7308 */ /* 0x000e620000000800 */
[----:B------:R-:W-:Y:S01]  /*6140*/  LOP3.LUT R164, R179, UR7, R170, 0x96, !PT ;  /* 0x00000007b3a47c12 */ /* 0x000fe2000f8e96aa */
[----:B------:R-:W-:Y:S01]  /*6150*/  HMMA.16816.F32.BF16 R120, R24, R22, R120 ;  /* 0x000000161878723c */ /* 0x000fe20000041878 */
[----:B------:R-:W-:-:S02]  /*6160*/  FADD.FTZ R43, R29, R43 ;  /* 0x0000002b1d2b7221 */ /* 0x000fc40000010000 */
[----:B------:R-:W-:Y:S02]  /*6170*/  FADD.FTZ R49, R31, R49 ;  /* 0x000000311f317221 */ /* 0x000fe40000010000 */
[----:B------:R-:W-:Y:S01]  /*6180*/  IMAD.WIDE.U32 R164, R164, -0x2daee0ad, RZ ;  /* 0xd2511f53a4a47825 */ /* 0x000fe200078e00ff */
[----:B------:R-:W2:Y:S02]  /*6190*/  MUFU.EX2 R141, R141 ;  /* 0x0000008d008d7308 */ /* 0x000ea40000000800 */
[C---:B------:R-:W-:Y:S01]  /*61a0*/  HMMA.16816.F32.BF16 R108, R4.reuse, R12, R108 ;  /* 0x0000000c046c723c */ /* 0x040fe2000004186c */
[----:B------:R-:W-:Y:S01]  /*61b0*/  FADD.FTZ R46, R162, R46 ;  /* 0x0000002ea22e7221 */ /* 0x000fe20000010000 */
[----:B------:R-:W-:Y:S01]  /*61c0*/  LOP3.LUT R168, R165, UR17, R168, 0x96, !PT ;  /* 0x00000011a5a87c12 */ /* 0x000fe2000f8e96a8 */
[----:B------:R-:W-:Y:S02]  /*61d0*/  FADD.FTZ R38, R147, R38 ;  /* 0x0000002693267221 */ /* 0x000fe40000010000 */
[----:B------:R-:W-:Y:S01]  /*61e0*/  FADD.FTZ R43, R161, R43 ;  /* 0x0000002ba12b7221 */ /* 0x000fe20000010000 */
[----:B------:R-:W3:Y:S01]  /*61f0*/  MUFU.EX2 R138, R138 ;  /* 0x0000008a008a7308 */ /* 0x000ee20000000800 */
[C---:B------:R-:W-:Y:S01]  /*6200*/  LOP3.LUT R13, R174.reuse, 0xffff, RZ, 0xc0, !PT ;  /* 0x0000ffffae0d7812 */ /* 0x040fe200078ec0ff */
[C---:B------:R-:W-:Y:S01]  /*6210*/  HMMA.16816.F32.BF16 R112, R4.reuse, R16, R112 ;  /* 0x000000100470723c */ /* 0x040fe20000041870 */
[----:B------:R-:W-:Y:S01]  /*6220*/  LOP3.LUT R12, R174, 0xff, RZ, 0xc0, !PT ;  /* 0x000000ffae0c7812 */ /* 0x000fe200078ec0ff */
[----:B-1----:R-:W-:Y:S01]  /*6230*/  FADD.FTZ R49, R139, R49 ;  /* 0x000000318b317221 */ /* 0x002fe20000010000 */
[----:B------:R-:W-:Y:S01]  /*6240*/  SHF.R.U32.HI R13, RZ, 0x8, R13 ;  /* 0x00000008ff0d7819 */ /* 0x000fe2000001160d */
[----:B------:R-:W-:Y:S01]  /*6250*/  FADD.FTZ R38, R156, R38 ;  /* 0x000000269c267221 */ /* 0x000fe20000010000 */
[----:B------:R-:W-:Y:S01]  /*6260*/  LOP3.LUT R67, R168, 0xffff, RZ, 0xc0, !PT ;  /* 0x0000ffffa8437812 */ /* 0x000fe200078ec0ff */
[----:B------:R-:W-:Y:S01]  /*6270*/  MUFU.EX2 R225, R225 ;  /* 0x000000e100e17308 */ /* 0x000fe20000000800 */
[----:B------:R-:W-:Y:S01]  /*6280*/  SHF.R.U32.HI R16, RZ, 0x10, R174 ;  /* 0x00000010ff107819 */ /* 0x000fe200000116ae */
[----:B------:R-:W-:Y:S01]  /*6290*/  HMMA.16816.F32.BF16 R104, R4, R14, R104 ;  /* 0x0000000e0468723c */ /* 0x000fe20000041868 */
[----:B------:R-:W-:Y:S01]  /*62a0*/  SHF.R.U32.HI R17, RZ, 0x10, R172 ;  /* 0x00000010ff117819 */ /* 0x000fe200000116ac */
[----:B------:R-:W-:Y:S01]  /*62b0*/  FADD.FTZ R43, R151, R43 ;  /* 0x0000002b972b7221 */ /* 0x000fe20000010000 */
[----:B------:R-:W-:Y:S01]  /*62c0*/  LOP3.LUT R16, R16, 0xff, RZ, 0xc0, !PT ;  /* 0x000000ff10107812 */ /* 0x000fe200078ec0ff */
[----:B--2---:R-:W-:Y:S01]  /*62d0*/  FADD.FTZ R49, R141, R49 ;  /* 0x000000318d317221 */ /* 0x004fe20000010000 */
[----:B------:R-:W-:Y:S01]  /*62e0*/  LOP3.LUT R17, R17, 0xff, RZ, 0xc0, !PT ;  /* 0x000000ff11117812 */ /* 0x000fe200078ec0ff */
[----:B------:R-:W1:Y:S01]  /*62f0*/  MUFU.EX2 R66, R66 ;  /* 0x0000004200427308 */ /* 0x000e620000000800 */
[C---:B------:R-:W-:Y:S01]  /*6300*/  LOP3.LUT R15, R172.reuse, 0xffff, RZ, 0xc0, !PT ;  /* 0x0000ffffac0f7812 */ /* 0x040fe200078ec0ff */
[C---:B------:R-:W-:Y:S01]  /*6310*/  HMMA.16816.F32.BF16 R72, R24.reuse, R18, R72 ;  /* 0x000000121848723c */ /* 0x040fe20000041848 */
[----:B------:R-:W-:Y:S01]  /*6320*/  LOP3.LUT R14, R172, 0xff, RZ, 0xc0, !PT ;  /* 0x000000ffac0e7812 */ /* 0x000fe200078ec0ff */
[----:B------:R-:W-:Y:S01]  /*6330*/  FADD.FTZ R38, R155, R38 ;  /* 0x000000269b267221 */ /* 0x000fe20000010000 */
[----:B------:R-:W-:Y:S01]  /*6340*/  SHF.R.U32.HI R172, RZ, 0x18, R172 ;  /* 0x00000018ffac7819 */ /* 0x000fe200000116ac */
[----:B------:R-:W-:Y:S01]  /*6350*/  FADD.FTZ R43, R150, R43 ;  /* 0x0000002b962b7221 */ /* 0x000fe20000010000 */
[----:B------:R-:W-:Y:S01]  /*6360*/  SHF.R.U32.HI R15, RZ, 0x8, R15 ;  /* 0x00000008ff0f7819 */ /* 0x000fe2000001160f */
[----:B------:R-:W-:Y:S01]  /*6370*/  MUFU.EX2 R64, R64 ;  /* 0x0000004000407308 */ /* 0x000fe20000000800 */
[----:B------:R-:W-:Y:S01]  /*6380*/  PRMT R12, R12, 0x5410, R13 ;  /* 0x000054100c0c7816 */ /* 0x000fe2000000000d */
[----:B------:R-:W-:Y:S01]  /*6390*/  HMMA.16816.F32.BF16 R100, R24, R10, R100 ;  /* 0x0000000a1864723c */ /* 0x000fe20000041864 */
[----:B------:R-:W-:Y:S01]  /*63a0*/  PRMT R14, R14, 0x5410, R15 ;  /* 0x000054100e0e7816 */ /* 0x000fe2000000000f */
[----:B---3--:R-:W-:Y:S01]  /*63b0*/  FADD.FTZ R49, R138, R49 ;  /* 0x000000318a317221 */ /* 0x008fe20000010000 */
[----:B------:R-:W-:Y:S01]  /*63c0*/  PRMT R13, R17, 0x5410, R172 ;  /* 0x00005410110d7816 */ /* 0x000fe200000000ac */
[--C-:B------:R-:W-:Y:S01]  /*63d0*/  HSET2.LE.AND R12, R12, R60.reuse, PT ;  /* 0x0000003c0c0c7233 */ /* 0x100fe20003803000 */
[----:B------:R-:W-:Y:S01]  /*63e0*/  SHF.R.U32.HI R140, RZ, 0x10, R168 ;  /* 0x00000010ff8c7819 */ /* 0x000fe200000116a8 */
[--C-:B------:R-:W-:Y:S01]  /*63f0*/  HSET2.LE.AND R14, R14, R60.reuse, PT ;  /* 0x0000003c0e0e7233 */ /* 0x100fe20003803000 */
[----:B------:R-:W-:Y:S01]  /*6400*/  SHF.R.U32.HI R27, RZ, 0x18, R174 ;  /* 0x00000018ff1b7819 */ /* 0x000fe200000116ae */
[C---:B------:R-:W-:Y:S01]  /*6410*/  HMMA.16816.F32.BF16 R88, R4.reuse, R8, R88 ;  /* 0x000000080458723c */ /* 0x040fe20000041858 */
[--C-:B------:R-:W-:Y:S01]  /*6420*/  HSET2.LE.AND R13, R13, R60.reuse, PT ;  /* 0x0000003c0d0d7233 */ /* 0x100fe20003803000 */
[----:B------:R-:W-:Y:S01]  /*6430*/  F2FP.BF16.PACK_AB R24, R155, R156 ;  /* 0x0000009c9b18723e */ /* 0x000fe200000010ff */
[----:B------:R-:W-:Y:S01]  /*6440*/  MUFU.EX2 R224, R224 ;  /* 0x000000e000e07308 */ /* 0x000fe20000000800 */
[----:B------:R-:W-:Y:S01]  /*6450*/  PRMT R27, R16, 0x5410, R27 ;  /* 0x00005410101b7816 */ /* 0x000fe2000000001b */
[----:B-1----:R-:W-:Y:S01]  /*6460*/  FADD.FTZ R46, R66, R46 ;  /* 0x0000002e422e7221 */ /* 0x002fe20000010000 */
[----:B------:R-:W-:Y:S01]  /*6470*/  F2FP.BF16.PACK_AB R25, R150, R151 ;  /* 0x000000979619723e */ /* 0x000fe200000010ff */
        /* <DEDUP_REMOVED lines=12> */
[----:B------:R-:W-:Y:S01]  /*6540*/  HMMA.16816.F32.BF16 R116, R4, R22, R116 ;  /* 0x000000160474723c */ /* 0x000fe20000041874 */
[----:B------:R-:W2:Y:S01]  /*6550*/  LDSM.16.MT88.4 R20, [R188+0x7800] ;  /* 0x00780000bc14783b */ /* 0x000ea20000004200 */
[----:B------:R-:W-:Y:S01]  /*6560*/  LOP3.LUT R63, R168, 0xff, RZ, 0xc0, !PT ;  /* 0x000000ffa83f7812 */ /* 0x000fe200078ec0ff */
[----:B------:R-:W-:Y:S01]  /*6570*/  FADD.FTZ R222, R222, R43 ;  /* 0x0000002bdede7221 */ /* 0x000fe20000010000 */
[----:B------:R-:W-:Y:S01]  /*6580*/  SHF.R.U32.HI R168, RZ, 0x18, R168 ;  /* 0x00000018ffa87819 */ /* 0x000fe200000116a8 */
[----:B------:R-:W-:Y:S01]  /*6590*/  LDSM.16.MT88.4 R12, [R185+0x7800] ;  /* 0x00780000b90c783b */ /* 0x000fe20000004200 */
[----:B------:R-:W-:-:S02]  /*65a0*/  SHF.R.U32.HI R67, RZ, 0x8, R67 ;  /* 0x00000008ff437819 */ /* 0x000fc40000011643 */
[C---:B------:R-:W-:Y:S01]  /*65b0*/  HMMA.16816.F32.BF16 R76, R4.reuse, R18, R76 ;  /* 0x00000012044c723c */ /* 0x040fe2000004184c */
[----:B------:R-:W3:Y:S01]  /*65c0*/  LDSM.16.MT88.4 R16, [R186+0x7800] ;  /* 0x00780000ba10783b */ /* 0x000ee20000004200 */
[----:B------:R-:W-:Y:S01]  /*65d0*/  LOP3.LUT R140, R140, 0xff, RZ, 0xc0, !PT ;  /* 0x000000ff8c8c7812 */ /* 0x000fe200078ec0ff */
[----:B-1----:R-:W-:Y:S01]  /*65e0*/  FADD.FTZ R46, R62, R46 ;  /* 0x0000002e3e2e7221 */ /* 0x002fe20000010000 */
[----:B------:R-:W-:Y:S02]  /*65f0*/  PRMT R63, R63, 0x5410, R67 ;  /* 0x000054103f3f7816 */ /* 0x000fe40000000043 */
[----:B------:R-:W-:Y:S01]  /*6600*/  F2FP.BF16.PACK_AB R67, R141, R139 ;  /* 0x0000008b8d43723e */ /* 0x000fe200000010ff */
[----:B------:R-:W-:Y:S01]  /*6610*/  FADD.FTZ R46, R64, R46 ;  /* 0x0000002e402e7221 */ /* 0x000fe20000010000 */
[----:B------:R-:W-:Y:S01]  /*6620*/  HMMA.16816.F32.BF16 R96, R4, R10, R96 ;  /* 0x0000000a0460723c */ /* 0x000fe20000041860 */
[----:B------:R-:W1:Y:S06]  /*6630*/  LDSM.16.MT88.4 R8, [R184+0x7800] ;  /* 0x00780000b808783b */ /* 0x000e6c0000004200 */
        /* <DEDUP_REMOVED lines=12> */
[C---:B--2---:R-:W-:Y:S01]  /*6700*/  HMMA.16816.F32.BF16 R124, R24.reuse, R20, R124 ;  /* 0x00000014187c723c */ /* 0x044fe2000004187c */
[--C-:B------:R-:W-:Y:S01]  /*6710*/  HSET2.LE.AND R4, R63, R60.reuse, PT ;  /* 0x0000003c3f047233 */ /* 0x100fe20003803000 */
[C---:B------:R-:W-:Y:S01]  /*6720*/  F2FP.BF16.PACK_AB R63, R225.reuse, R138 ;  /* 0x0000008ae13f723e */ /* 0x040fe200000010ff */
        /* <DEDUP_REMOVED lines=9> */
[C---:B---3--:R-:W-:Y:S08]  /*67c0*/  HMMA.16816.F32.BF16 R68, R24.reuse, R16, R68 ;  /* 0x000000101844723c */ /* 0x048ff00000041844 */
        /* <DEDUP_REMOVED lines=17> */
[----:B------:R-:W-:Y:S01]  /*68e0*/  IADD3 R132, R221, -0x2, RZ ;  /* 0xfffffffedd847810 */ /* 0x000fe20007ffe0ff */
[----:B------:R-:W-:Y:S01]  /*68f0*/  BAR.SYNC.DEFER_BLOCKING 0x0 ;  /* 0x0000000000007b1d */ /* 0x000fe20000010000 */
[----:B------:R-:W-:Y:S02]  /*6900*/  IMAD.WIDE.U32 R10, R133, c[0x0][0x1a0], RZ ;  /* 0x00006800850a7a25 */ /* 0x000fe400078e00ff */
[----:B------:R-:W-:Y:S02]  /*6910*/  SHF.R.S32.HI R4, RZ, 0x1f, R132 ;  /* 0x0000001fff047819 */ /* 0x000fe40000011484 */
        /* <DEDUP_REMOVED lines=10> */
[--C-:B------:R-:W-:Y:S01]  /*69c0*/  @!P0 IMAD.X R4, R200, 0x1, R9.reuse, P1 ;  /* 0x00000001c8048824 */ /* 0x100fe200008e0609 */
[----:B------:R-:W-:Y:S01]  /*69d0*/  @!P0 IADD3.X R6, R9, R11, R6, P2, !PT ;  /* 0x0000000b09068210 */ /* 0x000fe200017fe406 */
[----:B------:R-:W-:Y:S01]  /*69e0*/  @!P0 IMAD R2, R2, 0x30, RZ ;  /* 0x0000003002028824 */ /* 0x000fe200078e02ff */
[--C-:B------:R-:W-:Y:S01]  /*69f0*/  @!P0 LEA.HI.X R15, R8, c[0x0][0x174], R9.reuse, 0x1, P3 ;  /* 0x00005d00080f8a11 */ /* 0x100fe200018f0c09 */
[----:B------:R-:W-:Y:S01]  /*6a00*/  @!P0 IMAD.WIDE.U32 R8, R3, c[0x0][0x1a0], R8 ;  /* 0x0000680003088a25 */ /* 0x000fe200078e0008 */
[----:B------:R-:W-:Y:S01]  /*6a10*/  @!P0 LEA R12, P2, R5, c[0x0][0x170], 0x1 ;  /* 0x00005c00050c8a11 */ /* 0x000fe200078408ff */
[----:B------:R-:W-:Y:S01]  /*6a20*/  @P0 STS.128 [R210+0x6000], RZ ;  /* 0x006000ffd2000388 */ /* 0x000fe20000000c00 */
        /* <DEDUP_REMOVED lines=8> */
[C---:B------:R-:W-:Y:S01]  /*6ab0*/  @!P0 LEA R4, P1, R8.reuse, c[0x0][0x170], 0x1 ;  /* 0x00005c0008048a11 */ /* 0x040fe200078208ff */
[----:B------:R-:W-:Y:S03]  /*6ac0*/  @P0 STS.128 [R210+0x6800], RZ ;  /* 0x006800ffd2000388 */ /* 0x000fe60000000c00 */
[----:B------:R-:W-:Y:S01]  /*6ad0*/  @!P0 LEA.HI.X R5, R8, c[0x0][0x174], R2, 0x1, P1 ;  /* 0x00005d0008058a11 */ /* 0x000fe200008f0c02 */
[----:B------:R-:W-:Y:S01]  /*6ae0*/  @!PT LDS RZ, [RZ] ;  /* 0x00000000fffff984 */ /* 0x000fe20000000800 */
[----:B------:R-:W-:Y:S01]  /*6af0*/  @!PT LDS RZ, [RZ] ;  /* 0x00000000fffff984 */ /* 0x000fe20000000800 */
[----:B------:R-:W-:Y:S01]  /*6b00*/  @!PT LDS RZ, [RZ] ;  /* 0x00000000fffff984 */ /* 0x000fe20000000800 */
[----:B------:R1:W-:Y:S01]  /*6b10*/  @!P0 LDGSTS.E.BYPASS.LTC128B.128 [R210+0x6800], [R12.64] ;  /* 0x068000000cd28fae */ /* 0x0003e2000b901d54 */
[----:B------:R-:W-:-:S03]  /*6b20*/  IMAD R2, R132, 0x40, R204 ;  /* 0x0000004084027824 */ /* 0x000fc600078e02cc */
[----:B------:R-:W-:Y:S02]  /*6b30*/  @P0 STS.128 [R210+0x7000], RZ ;  /* 0x007000ffd2000388 */ /* 0x000fe40000000c00 */
[C---:B------:R-:W-:Y:S02]  /*6b40*/  IADD3 R133, R2.reuse, 0x1, RZ ;  /* 0x0000000102857810 */ /* 0x040fe40007ffe0ff */
[----:B------:R-:W-:Y:S01]  /*6b50*/  @!PT LDS RZ, [RZ] ;  /* 0x00000000fffff984 */ /* 0x000fe20000000800 */
[----:B------:R-:W-:Y:S01]  /*6b60*/  @!PT LDS RZ, [RZ] ;  /* 0x00000000fffff984 */ /* 0x000fe20000000800 */
[----:B------:R-:W-:Y:S01]  /*6b70*/  @!PT LDS RZ, [RZ] ;  /* 0x00000000fffff984 */ /* 0x000fe20000000800 */
[----:B------:R2:W-:Y:S01]  /*6b80*/  @!P0 LDGSTS.E.BYPASS.LTC128B.128 [R210+0x7000], [R10.64] ;  /* 0x070000000ad28fae */ /* 0x0005e2000b901d54 */
[----:B------:R-:W-:Y:S01]  /*6b90*/  IADD3 R138, R2, 0x8, RZ ;  /* 0x00000008028a7810 */ /* 0x000fe20007ffe0ff */
[----:B------:R-:W3:Y:S01]  /*6ba0*/  I2F R3, R133 ;  /* 0x0000008500037306 */ /* 0x000ee20000201400 */
[C---:B------:R-:W-:Y:S01]  /*6bb0*/  ISETP.GE.AND P6, PT, R133.reuse, R240, PT ;  /* 0x000000f08500720c */ /* 0x040fe20003fc6270 */
[----:B------:R-:W-:Y:S01]  /*6bc0*/  @P0 STS.128 [R210+0x7800], RZ ;  /* 0x007800ffd2000388 */ /* 0x000fe20000000c00 */
[C---:B------:R-:W-:Y:S02]  /*6bd0*/  ISETP.GE.AND P5, PT, R133.reuse, R235, PT ;  /* 0x000000eb8500720c */ /* 0x040fe40003fa6270 */
[C---:B------:R-:W-:Y:S01]  /*6be0*/  ISETP.GE.AND P4, PT, R133.reuse, R233, PT ;  /* 0x000000e98500720c */ /* 0x040fe20003f86270 */
[----:B------:R-:W-:Y:S01]  /*6bf0*/  @!PT LDS RZ, [RZ] ;  /* 0x00000000fffff984 */ /* 0x000fe20000000800 */
[----:B------:R-:W-:Y:S01]  /*6c00*/  @!PT LDS RZ, [RZ] ;  /* 0x00000000fffff984 */ /* 0x000fe20000000800 */
[----:B------:R-:W-:Y:S01]  /*6c10*/  @!PT LDS RZ, [RZ] ;  /* 0x00000000fffff984 */ /* 0x000fe20000000800 */
[----:B------:R4:W-:Y:S01]  /*6c20*/  @!P0 LDGSTS.E.BYPASS.LTC128B.128 [R210+0x7800], [R4.64] ;  /* 0x0780000004d28fae */ /* 0x0009e2000b901d54 */
[----:B------:R-:W-:-:S02]  /*6c30*/  ISETP.GE.AND P2, PT, R133, R220, PT ;  /* 0x000000dc8500720c */ /* 0x000fc40003f46270 */
[C---:B------:R-:W-:Y:S01]  /*6c40*/  ISETP.GE.AND P1, PT, R138.reuse, R240, PT ;  /* 0x000000f08a00720c */ /* 0x040fe20003f26270 */
[----:B------:R-:W-:Y:S01]  /*6c50*/  LDSM.16.M88.4 R56, [R193+0x4000] ;  /* 0x00400000c138783b */ /* 0x000fe20000000200 */
[----:B------:R-:W-:-:S03]  /*6c60*/  ISETP.GE.AND P3, PT, R138, R235, PT ;  /* 0x000000eb8a00720c */ /* 0x000fc60003f66270 */
[----:B------:R-:W5:Y:S04]  /*6c70*/  LDSM.16.M88.4 R168, [R194] ;  /* 0x00000000c2a8783b */ /* 0x000f680000000200 */
[----:B-1----:R-:W1:Y:S04]  /*6c80*/  LDSM.16.M88.4 R12, [R194+0x2000] ;  /* 0x00200000c20c783b */ /* 0x002e680000000200 */
[----:B------:R-:W1:Y:S04]  /*6c90*/  LDSM.16.M88.4 R40, [R193+0x4800] ;  /* 0x00480000c128783b */ /* 0x000e680000000200 */
[----:B------:R-:W3:Y:S04]  /*6ca0*/  LDSM.16.M88.4 R24, [R193+0x5000] ;  /* 0x00500000c118783b */ /* 0x000ee80000000200 */
[----:B------:R-:W3:Y:S04]  /*6cb0*/  LDSM.16.M88.4 R148, [R193+0x5800] ;  /* 0x00580000c194783b */ /* 0x000ee80000000200 */
[----:B------:R-:W-:Y:S04]  /*6cc0*/  LDSM.16.M88.4 R228, [R187+0x4000] ;  /* 0x00400000bbe4783b */ /* 0x000fe80000000200 */
[----:B------:R-:W3:Y:S04]  /*6cd0*/  LDSM.16.M88.4 R172, [R192] ;  /* 0x00000000c0ac783b */ /* 0x000ee80000000200 */
[----:B------:R-:W3:Y:S04]  /*6ce0*/  LDSM.16.M88.4 R144, [R192+0x2000] ;  /* 0x00200000c090783b */ /* 0x000ee80000000200 */
[----:B--2---:R-:W2:Y:S04]  /*6cf0*/  LDSM.16.M88.4 R8, [R187+0x4800] ;  /* 0x00480000bb08783b */ /* 0x004ea80000000200 */
[----:B----4-:R-:W4:Y:S04]  /*6d00*/  LDSM.16.M88.4 R4, [R187+0x5000] ;  /* 0x00500000bb04783b */ /* 0x010f280000000200 */
[----:B------:R-:W2:Y:S01]  /*6d10*/  LDSM.16.M88.4 R176, [R187+0x5800] ;  /* 0x00580000bbb0783b */ /* 0x000ea20000000200 */
[-C--:B-----5:R-:W-:Y:S03]  /*6d20*/  HMMA.16816.F32.BF16 R140, R168, R56.reuse, RZ ;  /* 0x00000038a88c723c */ /* 0x0a0fe600000418ff */
[----:B------:R-:W-:Y:S04]  /*6d30*/  LDSM.16.M88.4 R156, [R190] ;  /* 0x00000000be9c783b */ /* 0x000fe80000000200 */
[----:B------:R-:W5:Y:S01]  /*6d40*/  LDSM.16.M88.4 R164, [R191] ;  /* 0x00000000bfa4783b */ /* 0x000f620000000200 */
[C---:B-1----:R-:W-:Y:S03]  /*6d50*/  HMMA.16816.F32.BF16 R64, R12.reuse, R56, RZ ;  /* 0x000000380c40723c */ /* 0x042fe600000418ff */
[----:B------:R-:W1:Y:S04]  /*6d60*/  LDSM.16.M88.4 R160, [R191+0x2000] ;  /* 0x00200000bfa0783b */ /* 0x000e680000000200 */
[----:B------:R-:W-:Y:S01]  /*6d70*/  LDSM.16.M88.4 R152, [R183] ;  /* 0x00000000b798783b */ /* 0x000fe20000000200 */
[-C--:B------:R-:W-:Y:S03]  /*6d80*/  HMMA.16816.F32.BF16 R60, R12, R58.reuse, RZ ;  /* 0x0000003a0c3c723c */ /* 0x080fe600000418ff */
[----:B------:R-:W0:Y:S05]  /*6d90*/  LDGDEPBAR ;  /* 0x00000000000079af */ /* 0x000e2a0000000000 */
[----:B------:R-:W-:Y:S08]  /*6da0*/  HMMA.16816.F32.BF16 R56, R168, R58, RZ ;  /* 0x0000003aa838723c */ /* 0x000ff000000418ff */
[C---:B------:R-:W-:Y:S08]  /*6db0*/  HMMA.16816.F32.BF16 R48, R12.reuse, R40, RZ ;  /* 0x000000280c30723c */ /* 0x040ff000000418ff */
[C---:B---3--:R-:W-:Y:S08]  /*6dc0*/  HMMA.16816.F32.BF16 R32, R12.reuse, R24, RZ ;  /* 0x000000180c20723c */ /* 0x048ff000000418ff */
[C---:B------:R-:W-:Y:S08]  /*6dd0*/  HMMA.16816.F32.BF16 R44, R12.reuse, R42, RZ ;  /* 0x0000002a0c2c723c */ /* 0x040ff000000418ff */
[----:B------:R-:W-:Y:S08]  /*6de0*/  HMMA.16816.F32.BF16 R28, R12, R26, RZ ;  /* 0x0000001a0c1c723c */ /* 0x000ff000000418ff */
[C---:B------:R-:W-:Y:S08]  /*6df0*/  HMMA.16816.F32.BF16 R52, R168.reuse, R40, RZ ;  /* 0x00000028a834723c */ /* 0x040ff000000418ff */
[C---:B------:R-:W-:Y:S08]  /*6e00*/  HMMA.16816.F32.BF16 R36, R168.reuse, R24, RZ ;  /* 0x00000018a824723c */ /* 0x040ff000000418ff */
[C---:B------:R-:W-:Y:S08]  /*6e10*/  HMMA.16816.F32.BF16 R40, R168.reuse, R42, RZ ;  /* 0x0000002aa828723c */ /* 0x040ff000000418ff */
[C---:B------:R-:W-:Y:S08]  /*6e20*/  HMMA.16816.F32.BF16 R24, R168.reuse, R26, RZ ;  /* 0x0000001aa818723c */ /* 0x040ff000000418ff */
[C---:B------:R-:W-:Y:S08]  /*6e30*/  HMMA.16816.F32.BF16 R20, R168.reuse, R148, RZ ;  /* 0x00000094a814723c */ /* 0x040ff000000418ff */
[----:B------:R-:W-:Y:S08]  /*6e40*/  HMMA.16816.F32.BF16 R168, R168, R150, RZ ;  /* 0x00000096a8a8723c */ /* 0x000ff000000418ff */
[C---:B------:R-:W-:Y:S08]  /*6e50*/  HMMA.16816.F32.BF16 R16, R12.reuse, R148, RZ ;  /* 0x000000940c10723c */ /* 0x040ff000000418ff */
[----:B------:R-:W-:Y:S01]  /*6e60*/  HMMA.16816.F32.BF16 R12, R12, R150, RZ ;  /* 0x000000960c0c723c */ /* 0x000fe200000418ff */
[----:B------:R-:W3:Y:S07]  /*6e70*/  LDSM.16.M88.4 R148, [R182] ;  /* 0x00000000b694783b */ /* 0x000eee0000000200 */
[-C--:B------:R-:W-:Y:S08]  /*6e80*/  HMMA.16816.F32.BF16 R140, R172, R228.reuse, R140 ;  /* 0x000000e4ac8c723c */ /* 0x080ff0000004188c */
[C---:B------:R-:W-:Y:S08]  /*6e90*/  HMMA.16816.F32.BF16 R64, R144.reuse, R228, R64 ;  /* 0x000000e49040723c */ /* 0x040ff00000041840 */
[-C--:B------:R-:W-:Y:S08]  /*6ea0*/  HMMA.16816.F32.BF16 R60, R144, R230.reuse, R60 ;  /* 0x000000e6903c723c */ /* 0x080ff0000004183c */
[----:B------:R-:W-:Y:S08]  /*6eb0*/  HMMA.16816.F32.BF16 R56, R172, R230, R56 ;  /* 0x000000e6ac38723c */ /* 0x000ff00000041838 */
[C---:B--2---:R-:W-:Y:S08]  /*6ec0*/  HMMA.16816.F32.BF16 R48, R144.reuse, R8, R48 ;  /* 0x000000089030723c */ /* 0x044ff00000041830 */
[C---:B----4-:R-:W-:Y:S08]  /*6ed0*/  HMMA.16816.F32.BF16 R32, R144.reuse, R4, R32 ;  /* 0x000000049020723c */ /* 0x050ff00000041820 */
[C---:B------:R-:W-:Y:S08]  /*6ee0*/  HMMA.16816.F32.BF16 R44, R144.reuse, R10, R44 ;  /* 0x0000000a902c723c */ /* 0x040ff0000004182c */
[----:B------:R-:W-:Y:S08]  /*6ef0*/  HMMA.16816.F32.BF16 R28, R144, R6, R28 ;  /* 0x00000006901c723c */ /* 0x000ff0000004181c */
[C---:B------:R-:W-:Y:S08]  /*6f00*/  HMMA.16816.F32.BF16 R52, R172.reuse, R8, R52 ;  /* 0x00000008ac34723c */ /* 0x040ff00000041834 */
[C---:B------:R-:W-:Y:S08]  /*6f10*/  HMMA.16816.F32.BF16 R36, R172.reuse, R4, R36 ;  /* 0x00000004ac24723c */ /* 0x040ff00000041824 */
[C---:B------:R-:W-:Y:S01]  /*6f20*/  HMMA.16816.F32.BF16 R40, R172.reuse, R10, R40 ;  /* 0x0000000aac28723c */ /* 0x040fe20000041828 */
[----:B------:R-:W-:Y:S07]  /*6f30*/  LDSM.16.M88.4 R8, [R189] ;  /* 0x00000000bd08783b */ /* 0x000fee0000000200 */
[C---:B------:R-:W-:Y:S01]  /*6f40*/  HMMA.16816.F32.BF16 R24, R172.reuse, R6, R24 ;  /* 0x00000006ac18723c */ /* 0x040fe20000041818 */
[----:B------:R-:W2:Y:S07]  /*6f50*/  LDSM.16.M88.4 R4, [R180] ;  /* 0x00000000b404783b */ /* 0x000eae0000000200 */
[C---:B------:R-:W-:Y:S08]  /*6f60*/  HMMA.16816.F32.BF16 R20, R172.reuse, R176, R20 ;  /* 0x000000b0ac14723c */ /* 0x040ff00000041814 */
[----:B------:R-:W-:Y:S01]  /*6f70*/  HMMA.16816.F32.BF16 R172, R172, R178, R168 ;  /* 0x000000b2acac723c */ /* 0x000fe200000418a8 */
[----:B------:R-:W4:Y:S07]  /*6f80*/  LDSM.16.M88.4 R168, [R189+0x2000] ;  /* 0x00200000bda8783b */ /* 0x000f2e0000000200 */
[-C--:B-----5:R-:W-:Y:S08]  /*6f90*/  HMMA.16816.F32.BF16 R140, R164, R156.reuse, R140 ;  /* 0x0000009ca48c723c */ /* 0x0a0ff0000004188c */
[C---:B-1----:R-:W-:Y:S08]  /*6fa0*/  HMMA.16816.F32.BF16 R64, R160.reuse, R156, R64 ;  /* 0x0000009ca040723c */ /* 0x042ff00000041840 */
[-C--:B------:R-:W-:Y:S08]  /*6fb0*/  HMMA.16816.F32.BF16 R60, R160, R158.reuse, R60 ;  /* 0x0000009ea03c723c */ /* 0x080ff0000004183c */
[----:B------:R-:W-:Y:S08]  /*6fc0*/  HMMA.16816.F32.BF16 R56, R164, R158, R56 ;  /* 0x0000009ea438723c */ /* 0x000ff00000041838 */
[C---:B---3--:R-:W-:Y:S08]  /*6fd0*/  HMMA.16816.F32.BF16 R32, R160.reuse, R148, R32 ;  /* 0x00000094a020723c */ /* 0x048ff00000041820 */
[----:B------:R-:W-:Y:S08]  /*6fe0*/  HMMA.16816.F32.BF16 R28, R160, R150, R28 ;  /* 0x00000096a01c723c */ /* 0x000ff0000004181c */
[C---:B------:R-:W-:Y:S08]  /*6ff0*/  HMMA.16816.F32.BF16 R36, R164.reuse, R148, R36 ;  /* 0x00000094a424723c */ /* 0x040ff00000041824 */
[----:B------:R-:W-:Y:S01]  /*7000*/  HMMA.16816.F32.BF16 R24, R164, R150, R24 ;  /* 0x00000096a418723c */ /* 0x000fe20000041818 */
[----:B------:R-:W1:Y:S07]  /*7010*/  LDSM.16.M88.4 R148, [R180+0x800] ;  /* 0x00080000b494783b */ /* 0x000e6e0000000200 */
[-C--:B--2---:R-:W-:Y:S08]  /*7020*/  HMMA.16816.F32.BF16 R140, R8, R4.reuse, R140 ;  /* 0x00000004088c723c */ /* 0x084ff0000004188c */
[----:B----4-:R-:W-:Y:S01]  /*7030*/  HMMA.16816.F32.BF16 R64, R168, R4, R64 ;  /* 0x00000004a840723c */ /* 0x010fe20000041840 */
[----:B------:R-:W2:Y:S06]  /*7040*/  I2F R4, R138 ;  /* 0x0000008a00047306 */ /* 0x000eac0000201400 */
[----:B------:R-:W-:Y:S01]  /*7050*/  IADD3 R5, R2, 0x9, RZ ;  /* 0x0000000902057810 */ /* 0x000fe20007ffe0ff */
[-C--:B------:R-:W-:Y:S03]  /*7060*/  HMMA.16816.F32.BF16 R56, R8, R6.reuse, R56 ;  /* 0x000000060838723c */ /* 0x080fe60000041838 */
[----:B------:R-:W3:Y:S05]  /*7070*/  I2F R133, R5 ;  /* 0x0000000500857306 */ /* 0x000eea0000201400 */
[----:B------:R-:W-:Y:S01]  /*7080*/  HMMA.16816.F32.BF16 R60, R168, R6, R60 ;  /* 0x00000006a83c723c */ /* 0x000fe2000004183c */
[----:B------:R-:W-:-:S02]  /*7090*/  FFMA.FTZ R141, R3, R0, R141 ;  /* 0x00000000038d7223 */ /* 0x000fc4000001008d */
[----:B------:R-:W-:-:S03]  /*70a0*/  FFMA.FTZ R143, R3, R0, R143 ;  /* 0x00000000038f7223 */ /* 0x000fc6000001008f */
[----:B------:R-:W-:Y:S02]  /*70b0*/  FSEL R229, R141, -INF , !P6 ;  /* 0xff8000008de57808 */ /* 0x000fe40007000000 */
[----:B------:R-:W-:Y:S01]  /*70c0*/  HMMA.16816.F32.BF16 R52, R164, R152, R52 ;  /* 0x00000098a434723c */ /* 0x000fe20000041834 */
[----:B------:R-:W-:-:S07]  /*70d0*/  ISETP.GE.AND P6, PT, R138, R233, PT ;  /* 0x000000e98a00720c */ /* 0x000fce0003fc6270 */
[----:B------:R-:W-:Y:S01]  /*70e0*/  HMMA.16816.F32.BF16 R48, R160, R152, R48 ;  /* 0x00000098a030723c */ /* 0x000fe20000041830 */
[CC--:B--2---:R-:W-:Y:S02]  /*70f0*/  FFMA.FTZ R56, R4.reuse, R0.reuse, R56 ;  /* 0x0000000004387223 */ /* 0x0c4fe40000010038 */
[CC--:B------:R-:W-:Y:S02]  /*7100*/  FFMA.FTZ R58, R4.reuse, R0.reuse, R58 ;  /* 0x00000000043a7223 */ /* 0x0c0fe4000001003a */
[CC--:B---3--:R-:W-:Y:S02]  /*7110*/  FFMA.FTZ R139, R133.reuse, R0.reuse, R57 ;  /* 0x00000000858b7223 */ /* 0x0c8fe40000010039 */
[-C--:B------:R-:W-:Y:S01]  /*7120*/  FFMA.FTZ R231, R133, R0.reuse, R59 ;  /* 0x0000000085e77223 */ /* 0x080fe2000001003b */
[----:B------:R-:W-:Y:S01]  /*7130*/  HMMA.16816.F32.BF16 R16, R144, R176, R16 ;  /* 0x000000b09010723c */ /* 0x000fe20000041810 */
[-C--:B------:R-:W-:Y:S01]  /*7140*/  FFMA.FTZ R60, R4, R0.reuse, R60 ;  /* 0x00000000043c7223 */ /* 0x080fe2000001003c */
[----:B------:R-:W-:Y:S01]  /*7150*/  FSEL R58, R58, -INF , !P3 ;  /* 0xff8000003a3a7808 */ /* 0x000fe20005800000 */
[----:B------:R-:W-:Y:S01]  /*7160*/  FFMA.FTZ R4, R4, R0, R62 ;  /* 0x0000000004047223 */ /* 0x000fe2000001003e */
[----:B------:R-:W-:-:S02]  /*7170*/  ISETP.GE.AND P3, PT, R5, R220, PT ;  /* 0x000000dc0500720c */ /* 0x000fc40003f66270 */
[----:B------:R-:W-:Y:S01]  /*7180*/  FSEL R62, R60, -INF , !P6 ;  /* 0xff8000003c3e7808 */ /* 0x000fe20007000000 */
[CC--:B------:R-:W-:Y:S01]  /*7190*/  FFMA.FTZ R176, R3.reuse, R0.reuse, R65 ;  /* 0x0000000003b07223 */ /* 0x0c0fe20000010041 */
[----:B------:R-:W-:Y:S01]  /*71a0*/  HMMA.16816.F32.BF16 R12, R144, R178, R12 ;  /* 0x000000b2900c723c */ /* 0x000fe2000004180c */
[----:B------:R-:W2:Y:S01]  /*71b0*/  LDSM.16.M88.4 R144, [R181] ;  /* 0x00000000b590783b */ /* 0x000ea20000000200 */
[----:B------:R-:W-:Y:S01]  /*71c0*/  FFMA.FTZ R3, R3, R0, R67 ;  /* 0x0000000003037223 */ /* 0x000fe20000010043 */
[----:B------:R-:W-:Y:S02]  /*71d0*/  FSEL R65, R143, -INF , !P5 ;  /* 0xff8000008f417808 */ /* 0x000fe40006800000 */
[----:B------:R-:W-:Y:S02]  /*71e0*/  ISETP.GE.AND P5, PT, R138, R220, PT ;  /* 0x000000dc8a00720c */ /* 0x000fe40003fa6270 */
[----:B------:R-:W-:Y:S01]  /*71f0*/  FSEL R176, R176, -INF , !P4 ;  /* 0xff800000b0b07808 */ /* 0x000fe20006000000 */
[----:B-1----:R-:W-:Y:S01]  /*7200*/  HMMA.16816.F32.BF16 R52, R8, R148, R52 ;  /* 0x000000940834723c */ /* 0x002fe20000041834 */
[----:B------:R-:W-:-:S02]  /*7210*/  FSEL R3, R3, -INF , !P2 ;  /* 0xff80000003037808 */ /* 0x000fc40005000000 */
[----:B------:R-:W-:Y:S02]  /*7220*/  FSEL R67, R56, -INF , !P1 ;  /* 0xff80000038437808 */ /* 0x000fe40004800000 */
[C---:B------:R-:W-:Y:S02]  /*7230*/  ISETP.GE.AND P4, PT, R5.reuse, R240, PT ;  /* 0x000000f00500720c */ /* 0x040fe40003f86270 */
[C---:B------:R-:W-:Y:S01]  /*7240*/  ISETP.GE.AND P2, PT, R5.reuse, R235, PT ;  /* 0x000000eb0500720c */ /* 0x040fe20003f46270 */
[----:B------:R-:W-:Y:S01]  /*7250*/  HMMA.16816.F32.BF16 R40, R164, R154, R40 ;  /* 0x0000009aa428723c */ /* 0x000fe20000041828 */
[----:B------:R-:W-:Y:S02]  /*7260*/  ISETP.GE.AND P1, PT, R5, R233, PT ;  /* 0x000000e90500720c */ /* 0x000fe40003f26270 */
[----:B------:R-:W-:Y:S02]  /*7270*/  FSEL R60, R4, -INF , !P5 ;  /* 0xff800000043c7808 */ /* 0x000fe40006800000 */
[----:B------:R-:W1:Y:S01]  /*7280*/  LDSM.16.M88.4 R4, [R180+0x1000] ;  /* 0x00100000b404783b */ /* 0x000e620000000200 */
[----:B------:R-:W-:-:S02]  /*7290*/  IADD3 R56, R2, 0x10, RZ ;  /* 0x0000001002387810 */ /* 0x000fc40007ffe0ff */
[----:B------:R-:W-:Y:S01]  /*72a0*/  HMMA.16816.F32.BF16 R48, R168, R148, R48 ;  /* 0x00000094a830723c */ /* 0x000fe20000041830 */
[----:B------:R-:W-:Y:S01]  /*72b0*/  IADD3 R138, R2, 0x11, RZ ;  /* 0x00000011028a7810 */ /* 0x000fe20007ffe0ff */
[----:B------:R-:W3:Y:S01]  /*72c0*/  I2F R57, R56 ;  /* 0x0000003800397306 */ /* 0x000ee20000201400 */
[----:B------:R-:W-:Y:S01]  /*72d0*/  FSEL R59, R139, -INF , !P4 ;  /* 0xff8000008b3b7808 */ /* 0x000fe20006000000 */
[-C--:B------:R-:W-:Y:S01]  /*72e0*/  FFMA.FTZ R139, R133, R0.reuse, R61 ;  /* 0x00000000858b7223 */ /* 0x080fe2000001003d */
[----:B------:R-:W-:Y:S01]  /*72f0*/  FSEL R231, R231, -INF , !P2 ;  /* 0xff800000e7e77808 */ /* 0x000fe20005000000 */
[----:B------:R-:W-:Y:S01]  /*7300*/  FFMA.FTZ R61, R133, R0, R63 ;  /* 0x00000000853d7223 */ /* 0x000fe2000001003f */
[C---:B------:R-:W-:Y:S01]  /*7310*/  ISETP.GE.AND P6, PT, R56.reuse, R240, PT ;  /* 0x000000f03800720c */ /* 0x040fe20003fc6270 */
[----:B------:R-:W-:Y:S01]  /*7320*/  HMMA.16816.F32.BF16 R44, R160, R154, R44 ;  /* 0x0000009aa02c723c */ /* 0x000fe2000004182c */
[C---:B------:R-:W-:Y:S02]  /*7330*/  ISETP.GE.AND P5, PT, R56.reuse, R235, PT ;  /* 0x000000eb3800720c */ /* 0x040fe40003fa6270 */
[----:B------:R-:W-:-:S02]  /*7340*/  ISETP.GE.AND P4, PT, R56, R233, PT ;  /* 0x000000e93800720c */ /* 0x000fc40003f86270 */
[----:B------:R-:W-:Y:S02]  /*7350*/  ISETP.GE.AND P2, PT, R56, R220, PT ;  /* 0x000000dc3800720c */ /* 0x000fe40003f46270 */
[----:B------:R-:W4:Y:S01]  /*7360*/  I2F R56, R138 ;  /* 0x0000008a00387306 */ /* 0x000f220000201400 */
[----:B------:R-:W-:Y:S01]  /*7370*/  HMMA.16816.F32.BF16 R40, R8, R150, R40 ;  /* 0x000000960828723c */ /* 0x000fe20000041828 */
[----:B------:R-:W-:Y:S01]  /*7380*/  FSEL R63, R139, -INF , !P1 ;  /* 0xff8000008b3f7808 */ /* 0x000fe20004800000 */
[C---:B---3--:R-:W-:Y:S01]  /*7390*/  FFMA.FTZ R52, R57.reuse, R0, R52 ;  /* 0x0000000039347223 */ /* 0x048fe20000010034 */
[C---:B------:R-:W-:Y:S01]  /*73a0*/  ISETP.GE.AND P1, PT, R138.reuse, R240, PT ;  /* 0x000000f08a00720c */ /* 0x040fe20003f26270 */
[-C--:B------:R-:W-:Y:S01]  /*73b0*/  FFMA.FTZ R54, R57, R0.reuse, R54 ;  /* 0x0000000039367223 */ /* 0x080fe20000010036 */
[----:B------:R-:W-:Y:S02]  /*73c0*/  FSEL R61, R61, -INF , !P3 ;  /* 0xff8000003d3d7808 */ /* 0x000fe40005800000 */
[----:B------:R-:W-:Y:S01]  /*73d0*/  ISETP.GE.AND P3, PT, R138, R235, PT ;  /* 0x000000eb8a00720c */ /* 0x000fe20003f66270 */
[----:B--2---:R-:W-:Y:S01]  /*73e0*/  HMMA.16816.F32.BF16 R16, R160, R144, R16 ;  /* 0x00000090a010723c */ /* 0x004fe20000041810 */
[CC--:B------:R-:W-:Y:S01]  /*73f0*/  FFMA.FTZ R48, R57.reuse, R0.reuse, R48 ;  /* 0x0000000039307223 */ /* 0x0c0fe20000010030 */
[----:B------:R-:W-:Y:S01]  /*7400*/  FSEL R141, R54, -INF , !P5 ;  /* 0xff800000368d7808 */ /* 0x000fe20006800000 */
[----:B------:R-:W-:Y:S01]  /*7410*/  FFMA.FTZ R156, R57, R0, R50 ;  /* 0x00000000399c7223 */ /* 0x000fe20000010032 */
[----:B------:R-:W-:-:S02]  /*7420*/  ISETP.GE.AND P5, PT, R138, R220, PT ;  /* 0x000000dc8a00720c */ /* 0x000fc40003fa6270 */
[----:B------:R-:W-:Y:S01]  /*7430*/  FSEL R178, R48, -INF , !P4 ;  /* 0xff80000030b27808 */ /* 0x000fe20006000000 */
[-C--:B----4-:R-:W-:Y:S01]  /*7440*/  FFMA.FTZ R148, R56, R0.reuse, R53 ;  /* 0x0000000038947223 */ /* 0x090fe20000010035 */
[----:B------:R-:W-:Y:S01]  /*7450*/  HMMA.16816.F32.BF16 R20, R164, R144, R20 ;  /* 0x00000090a414723c */ /* 0x000fe20000041814 */
[----:B------:R-:W-:Y:S01]  /*7460*/  IADD3 R53, R2, 0x19, RZ ;  /* 0x0000001902357810 */ /* 0x000fe20007ffe0ff */
[-C--:B------:R-:W-:Y:S01]  /*7470*/  FFMA.FTZ R55, R56, R0.reuse, R55 ;  /* 0x0000000038377223 */ /* 0x080fe20000010037 */
[----:B------:R-:W-:Y:S01]  /*7480*/  FSEL R156, R156, -INF , !P2 ;  /* 0xff8000009c9c7808 */ /* 0x000fe20005000000 */
[CC--:B------:R-:W-:Y:S01]  /*7490*/  FFMA.FTZ R49, R56.reuse, R0.reuse, R49 ;  /* 0x0000000038317223 */ /* 0x0c0fe20000010031 */
[----:B------:R-:W2:Y:S01]  /*74a0*/  I2F R48, R53 ;  /* 0x0000003500307306 */ /* 0x000ea20000201400 */
[----:B------:R-:W-:Y:S01]  /*74b0*/  FFMA.FTZ R51, R56, R0, R51 ;  /* 0x0000000038337223 */ /* 0x000fe20000010033 */
[----:B------:R-:W-:Y:S01]  /*74c0*/  FSEL R145, R52, -INF , !P6 ;  /* 0xff80000034917808 */ /* 0x000fe20007000000 */
[----:B------:R-:W-:Y:S01]  /*74d0*/  HMMA.16816.F32.BF16 R44, R168, R150, R44 ;  /* 0x00000096a82c723c */ /* 0x000fe2000004182c */
[----:B------:R-:W-:-:S02]  /*74e0*/  IADD3 R52, R2, 0x18, RZ ;  /* 0x0000001802347810 */ /* 0x000fc40007ffe0ff */
[----:B------:R-:W-:Y:S02]  /*74f0*/  ISETP.GE.AND P6, PT, R138, R233, PT ;  /* 0x000000e98a00720c */ /* 0x000fe40003fc6270 */
[----:B------:R-:W3:Y:S01]  /*7500*/  I2F R50, R52 ;  /* 0x0000003400327306 */ /* 0x000ee20000201400 */
[C---:B------:R-:W-:Y:S02]  /*7510*/  ISETP.GE.AND P4, PT, R52.reuse, R240, PT ;  /* 0x000000f03400720c */ /* 0x040fe40003f86270 */
[----:B-1----:R-:W-:Y:S01]  /*7520*/  HMMA.16816.F32.BF16 R36, R8, R4, R36 ;  /* 0x000000040824723c */ /* 0x002fe20000041824 */
[----:B------:R-:W-:Y:S02]  /*7530*/  ISETP.GE.AND P2, PT, R52, R235, PT ;  /* 0x000000eb3400720c */ /* 0x000fe40003f46270 */
[----:B------:R-:W-:Y:S01]  /*7540*/  FSEL R148, R148, -INF , !P1 ;  /* 0xff80000094947808 */ /* 0x000fe20004800000 */
[-C--:B--2---:R-:W-:Y:S01]  /*7550*/  FFMA.FTZ R155, R48, R0.reuse, R41 ;  /* 0x00000000309b7223 */ /* 0x084fe20000010029 */
[----:B------:R-:W-:Y:S01]  /*7560*/  ISETP.GE.AND P1, PT, R52, R233, PT ;  /* 0x000000e93400720c */ /* 0x000fe20003f26270 */
[----:B------:R-:W-:-:S02]  /*7570*/  FFMA.FTZ R150, R48, R0, R43 ;  /* 0x0000000030967223 */ /* 0x000fc4000001002b */
[----:B------:R-:W-:Y:S01]  /*7580*/  HMMA.16816.F32.BF16 R32, R168, R4, R32 ;  /* 0x00000004a820723c */ /* 0x000fe20000041820 */
[----:B------:R-:W-:Y:S02]  /*7590*/  FSEL R143, R55, -INF , !P3 ;  /* 0xff800000378f7808 */ /* 0x000fe40005800000 */
[----:B------:R-:W-:Y:S01]  /*75a0*/  ISETP.GE.AND P3, PT, R52, R220, PT ;  /* 0x000000dc3400720c */ /* 0x000fe20003f66270 */
[CC--:B---3--:R-:W-:Y:S01]  /*75b0*/  FFMA.FTZ R40, R50.reuse, R0.reuse, R40 ;  /* 0x0000000032287223 */ /* 0x0c8fe20000010028 */
[----:B------:R-:W-:Y:S01]  /*75c0*/  FSEL R179, R49, -INF , !P6 ;  /* 0xff80000031b37808 */ /* 0x000fe20007000000 */
[-C--:B------:R-:W-:Y:S01]  /*75d0*/  FFMA.FTZ R42, R50, R0.reuse, R42 ;  /* 0x00000000322a7223 */ /* 0x080fe2000001002a */
[----:B------:R-:W-:Y:S01]  /*75e0*/  IADD3 R4, R2, 0x20, RZ ;  /* 0x0000002002047810 */ /* 0x000fe20007ffe0ff */
[-C--:B------:R-:W-:Y:S01]  /*75f0*/  HMMA.16816.F32.BF16 R12, R160, R146.reuse, R12 ;  /* 0x00000092a00c723c */ /* 0x080fe2000004180c */
[----:B------:R-:W-:Y:S01]  /*7600*/  FSEL R152, R40, -INF , !P4 ;  /* 0xff80000028987808 */ /* 0x000fe20006000000 */
[CC--:B------:R-:W-:Y:S01]  /*7610*/  FFMA.FTZ R230, R50.reuse, R0.reuse, R44 ;  /* 0x0000000032e67223 */ /* 0x0c0fe2000001002c */
[----:B------:R-:W1:Y:S01]  /*7620*/  I2F R5, R4 ;  /* 0x0000000400057306 */ /* 0x000e620000201400 */
[----:B------:R-:W-:Y:S01]  /*7630*/  FFMA.FTZ R46, R50, R0, R46 ;  /* 0x00000000322e7223 */ /* 0x000fe2000001002e */
[----:B------:R-:W-:Y:S01]  /*7640*/  ISETP.GE.AND P6, PT, R53, R240, PT ;  /* 0x000000f03500720c */ /* 0x000fe20003fc6270 */
[CC--:B------:R-:W-:Y:S01]  /*7650*/  FFMA.FTZ R47, R48.reuse, R0.reuse, R47 ;  /* 0x00000000302f7223 */ /* 0x0c0fe2000001002f */
[----:B------:R-:W-:Y:S01]  /*7660*/  FSEL R161, R51, -INF , !P5 ;  /* 0xff80000033a17808 */ /* 0x000fe20006800000 */
[----:B------:R-:W-:Y:S01]  /*7670*/  HMMA.16816.F32.BF16 R172, R164, R146, R172 ;  /* 0x00000092a4ac723c */ /* 0x000fe200000418ac */
[----:B------:R-:W-:Y:S01]  /*7680*/  ISETP.GE.AND P5, PT, R53, R235, PT ;  /* 0x000000eb3500720c */ /* 0x000fe20003fa6270 */
[----:B------:R-:W-:Y:S01]  /*7690*/  FFMA.FTZ R45, R48, R0, R45 ;  /* 0x00000000302d7223 */ /* 0x000fe2000001002d */
[----:B------:R-:W-:-:S02]  /*76a0*/  IADD3 R44, R2, 0x21, RZ ;  /* 0x00000021022c7810 */ /* 0x000fc40007ffe0ff */
[----:B------:R-:W-:Y:S02]  /*76b0*/  FSEL R230, R230, -INF , !P1 ;  /* 0xff800000e6e67808 */ /* 0x000fe40004800000 */
[----:B------:R-:W-:Y:S01]  /*76c0*/  FSEL R147, R42, -INF , !P2 ;  /* 0xff8000002a937808 */ /* 0x000fe20005000000 */
[-C--:B------:R-:W-:Y:S01]  /*76d0*/  HMMA.16816.F32.BF16 R24, R8, R6.reuse, R24 ;  /* 0x000000060818723c */ /* 0x080fe20000041818 */
[----:B------:R-:W2:Y:S01]  /*76e0*/  LDSM.16.M88.4 R40, [R180+0x1800] ;  /* 0x00180000b428783b */ /* 0x000ea20000000200 */
[----:B------:R-:W-:Y:S01]  /*76f0*/  ISETP.GE.AND P2, PT, R53, R220, PT ;  /* 0x000000dc3500720c */ /* 0x000fe20003f46270 */
[C---:B-1----:R-:W-:Y:S01]  /*7700*/  FFMA.FTZ R36, R5.reuse, R0, R36 ;  /* 0x0000000005247223 */ /* 0x042fe20000010024 */
[----:B------:R-:W-:Y:S01]  /*7710*/  ISETP.GE.AND P1, PT, R4, R240, PT ;  /* 0x000000f00400720c */ /* 0x000fe20003f26270 */
[CC--:B------:R-:W-:Y:S01]  /*7720*/  FFMA.FTZ R38, R5.reuse, R0.reuse, R38 ;  /* 0x0000000005267223 */ /* 0x0c0fe20000010026 */
[----:B------:R-:W-:Y:S01]  /*7730*/  FSEL R159, R46, -INF , !P3 ;  /* 0xff8000002e9f7808 */ /* 0x000fe20005800000 */
[CC--:B------:R-:W-:Y:S01]  /*7740*/  FFMA.FTZ R32, R5.reuse, R0.reuse, R32 ;  /* 0x0000000005207223 */ /* 0x0c0fe20000010020 */
[----:B------:R-:W-:Y:S01]  /*7750*/  ISETP.GE.AND P3, PT, R4, R235, PT ;  /* 0x000000eb0400720c */ /* 0x000fe20003f66270 */
[----:B------:R-:W-:Y:S01]  /*7760*/  FFMA.FTZ R34, R5, R0, R34 ;  /* 0x0000000005227223 */ /* 0x000fe20000010022 */
[----:B------:R-:W-:Y:S01]  /*7770*/  FSEL R155, R155, -INF , !P6 ;  /* 0xff8000009b9b7808 */ /* 0x000fe20007000000 */
[----:B------:R-:W-:Y:S01]  /*7780*/  HMMA.16816.F32.BF16 R28, R168, R6, R28 ;  /* 0x00000006a81c723c */ /* 0x000fe2000004181c */
[----:B------:R-:W-:Y:S01]  /*7790*/  FSEL R150, R150, -INF , !P5 ;  /* 0xff80000096967808 */ /* 0x000fe20006800000 */
[----:B------:R-:W-:-:S04]  /*77a0*/  DEPBAR.LE SB0, 0x0 ;  /* 0x000080000000791a */ /* 0x000fc80000000000 */
[C---:B------:R-:W-:Y:S02]  /*77b0*/  ISETP.GE.AND P6, PT, R4.reuse, R233, PT ;  /* 0x000000e90400720c */ /* 0x040fe40003fc6270 */
[----:B------:R-:W-:Y:S02]  /*77c0*/  ISETP.GE.AND P5, PT, R4, R220, PT ;  /* 0x000000dc0400720c */ /* 0x000fe40003fa6270 */
[----:B------:R-:W1:Y:S01]  /*77d0*/  I2F R4, R44 ;  /* 0x0000002c00047306 */ /* 0x000e620000201400 */
[----:B------:R-:W-:Y:S02]  /*77e0*/  FSEL R157, R47, -INF , !P2 ;  /* 0xff8000002f9d7808 */ /* 0x000fe40005000000 */
[----:B------:R-:W-:Y:S02]  /*77f0*/  FSEL R47, R36, -INF , !P1 ;  /* 0xff800000242f7808 */ /* 0x000fe40004800000 */
[----:B------:R-:W-:Y:S02]  /*7800*/  FSEL R36, R38, -INF , !P3 ;  /* 0xff80000026247808 */ /* 0x000fe40005800000 */
[----:B------:R-:W-:-:S02]  /*7810*/  IADD3 R38, R2, 0x28, RZ ;  /* 0x0000002802267810 */ /* 0x000fc40007ffe0ff */
[----:B------:R-:W-:Y:S02]  /*7820*/  IADD3 R6, R2, 0x29, RZ ;  /* 0x0000002902067810 */ /* 0x000fe40007ffe0ff */
[----:B------:R-:W3:Y:S01]  /*7830*/  I2F R5, R38 ;  /* 0x0000002600057306 */ /* 0x000ee20000201400 */
[----:B------:R-:W-:Y:S02]  /*7840*/  FSEL R151, R32, -INF , !P6 ;  /* 0xff80000020977808 */ /* 0x000fe40007000000 */
[----:B------:R-:W-:Y:S01]  /*7850*/  FSEL R144, R34, -INF , !P5 ;  /* 0xff80000022907808 */ /* 0x000fe20006800000 */
[-C--:B-1----:R-:W-:Y:S01]  /*7860*/  FFMA.FTZ R37, R4, R0.reuse, R37 ;  /* 0x0000000004257223 */ /* 0x082fe20000010025 */
[----:B------:R-:W-:Y:S01]  /*7870*/  ISETP.GE.AND P1, PT, R44, R233, PT ;  /* 0x000000e92c00720c */ /* 0x000fe20003f26270 */
[----:B------:R-:W-:Y:S01]  /*7880*/  FFMA.FTZ R39, R4, R0, R39 ;  /* 0x0000000004277223 */ /* 0x000fe20000010027 */
[----:B------:R-:W-:Y:S01]  /*7890*/  ISETP.GE.AND P3, PT, R44, R220, PT ;  /* 0x000000dc2c00720c */ /* 0x000fe20003f66270 */
[----:B------:R-:W-:Y:S01]  /*78a0*/  FFMA.FTZ R33, R4, R0, R33 ;  /* 0x0000000004217223 */ /* 0x000fe20000010021 */
[----:B------:R-:W-:Y:S01]  /*78b0*/  ISETP.GE.AND P6, PT, R38, R240, PT ;  /* 0x000000f02600720c */ /* 0x000fe20003fc6270 */
[-C--:B------:R-:W-:Y:S01]  /*78c0*/  FFMA.FTZ R35, R4, R0.reuse, R35 ;  /* 0x0000000004237223 */ /* 0x080fe20000010023 */
[----:B------:R-:W-:Y:S01]  /*78d0*/  ISETP.GE.AND P5, PT, R38, R235, PT ;  /* 0x000000eb2600720c */ /* 0x000fe20003fa6270 */
[----:B------:R-:W1:Y:S01]  /*78e0*/  I2F R4, R6 ;  /* 0x0000000600047306 */ /* 0x000e620000201400 */
[----:B------:R-:W-:Y:S01]  /*78f0*/  ISETP.GE.AND P4, PT, R53, R233, PT ;  /* 0x000000e93500720c */ /* 0x000fe20003f86270 */
[-C--:B--2---:R-:W-:Y:S01]  /*7900*/  HMMA.16816.F32.BF16 R20, R8, R40.reuse, R20 ;  /* 0x000000280814723c */ /* 0x084fe20000041814 */
[-C--:B---3--:R-:W-:Y:S01]  /*7910*/  FFMA.FTZ R24, R5, R0.reuse, R24 ;  /* 0x0000000005187223 */ /* 0x088fe20000010018 */
[----:B------:R-:W-:Y:S01]  /*7920*/  FSEL R154, R33, -INF , !P1 ;  /* 0xff800000219a7808 */ /* 0x000fe20004800000 */
[-C--:B------:R-:W-:Y:S01]  /*7930*/  FFMA.FTZ R26, R5, R0.reuse, R26 ;  /* 0x00000000051a7223 */ /* 0x080fe2000001001a */
[----:B------:R-:W-:Y:S01]  /*7940*/  FSEL R146, R35, -INF , !P3 ;  /* 0xff80000023927808 */ /* 0x000fe20005800000 */
[CC--:B------:R-:W-:Y:S01]  /*7950*/  FFMA.FTZ R28, R5.reuse, R0.reuse, R28 ;  /* 0x00000000051c7223 */ /* 0x0c0fe2000001001c */
[----:B------:R-:W-:Y:S01]  /*7960*/  FSEL R50, R24, -INF , !P6 ;  /* 0xff80000018327808 */ /* 0x000fe20007000000 */
[----:B------:R-:W-:Y:S01]  /*7970*/  FFMA.FTZ R30, R5, R0, R30 ;  /* 0x00000000051e7223 */ /* 0x000fe2000001001e */
[----:B------:R-:W-:Y:S01]  /*7980*/  FSEL R26, R26, -INF , !P5 ;  /* 0xff8000001a1a7808 */ /* 0x000fe20006800000 */
[----:B------:R-:W-:Y:S01]  /*7990*/  HMMA.16816.F32.BF16 R16, R168, R40, R16 ;  /* 0x00000028a810723c */ /* 0x000fe20000041810 */
[----:B------:R-:W-:-:S02]  /*79a0*/  FSEL R228, R45, -INF , !P4 ;  /* 0xff8000002de47808 */ /* 0x000fc40006000000 */
[C---:B------:R-:W-:Y:S02]  /*79b0*/  ISETP.GE.AND P1, PT, R6.reuse, R240, PT ;  /* 0x000000f00600720c */ /* 0x040fe40003f26270 */
[----:B------:R-:W-:Y:S01]  /*79c0*/  ISETP.GE.AND P3, PT, R6, R235, PT ;  /* 0x000000eb0600720c */ /* 0x000fe20003f66270 */
[-C--:B-1----:R-:W-:Y:S01]  /*79d0*/  FFMA.FTZ R55, R4, R0.reuse, R25 ;  /* 0x0000000004377223 */ /* 0x082fe20000010019 */
[----:B------:R-:W-:Y:S01]  /*79e0*/  ISETP.GE.AND P6, PT, R6, R233, PT ;  /* 0x000000e90600720c */ /* 0x000fe20003fc6270 */
[----:B------:R-:W-:Y:S01]  /*79f0*/  FFMA.FTZ R25, R4, R0, R27 ;  /* 0x0000000004197223 */ /* 0x000fe2000001001b */
[----:B------:R-:W-:Y:S01]  /*7a00*/  ISETP.GE.AND P5, PT, R6, R220, PT ;  /* 0x000000dc0600720c */ /* 0x000fe20003fa6270 */
[----:B------:R-:W-:Y:S01]  /*7a10*/  HMMA.16816.F32.BF16 R172, R8, R42, R172 ;  /* 0x0000002a08ac723c */ /* 0x000fe200000418ac */
[----:B------:R-:W-:Y:S01]  /*7a20*/  ISETP.GE.AND P4, PT, R44, R240, PT ;  /* 0x000000f02c00720c */ /* 0x000fe20003f86270 */
[-C--:B------:R-:W-:Y:S01]  /*7a30*/  FFMA.FTZ R29, R4, R0.reuse, R29 ;  /* 0x00000000041d7223 */ /* 0x080fe2000001001d */
[----:B------:R-:W-:Y:S01]  /*7a40*/  ISETP.GE.AND P2, PT, R44, R235, PT ;  /* 0x000000eb2c00720c */ /* 0x000fe20003f46270 */
[----:B------:R-:W-:Y:S01]  /*7a50*/  FFMA.FTZ R31, R4, R0, R31 ;  /* 0x00000000041f7223 */ /* 0x000fe2000001001f */
[----:B------:R-:W-:-:S02]  /*7a60*/  IADD3 R6, R2, 0x30, RZ ;  /* 0x0000003002067810 */ /* 0x000fc40007ffe0ff */
[----:B------:R-:W-:Y:S01]  /*7a70*/  FSEL R48, R37, -INF , !P4 ;  /* 0xff80000025307808 */ /* 0x000fe20006000000 */
[----:B------:R-:W-:Y:S01]  /*7a80*/  HMMA.16816.F32.BF16 R12, R168, R42, R12 ;  /* 0x0000002aa80c723c */ /* 0x000fe2000004180c */
[----:B------:R-:W-:Y:S01]  /*7a90*/  FSEL R44, R39, -INF , !P2 ;  /* 0xff800000272c7808 */ /* 0x000fe20005000000 */
[----:B------:R-:W1:Y:S01]  /*7aa0*/  I2F R5, R6 ;  /* 0x0000000600057306 */ /* 0x000e620000201400 */
[C---:B------:R-:W-:Y:S02]  /*7ab0*/  ISETP.GE.AND P4, PT, R38.reuse, R233, PT ;  /* 0x000000e92600720c */ /* 0x040fe40003f86270 */
[----:B------:R-:W-:Y:S02]  /*7ac0*/  ISETP.GE.AND P2, PT, R38, R220, PT ;  /* 0x000000dc2600720c */ /* 0x000fe40003f46270 */
[----:B------:R-:W-:Y:S02]  /*7ad0*/  FSEL R158, R28, -INF , !P4 ;  /* 0xff8000001c9e7808 */ /* 0x000fe40006000000 */
[----:B------:R-:W-:-:S02]  /*7ae0*/  FSEL R149, R30, -INF , !P2 ;  /* 0xff8000001e957808 */ /* 0x000fc40005000000 */
[----:B------:R-:W-:Y:S02]  /*7af0*/  FSEL R55, R55, -INF , !P1 ;  /* 0xff80000037377808 */ /* 0x000fe40004800000 */
[----:B------:R-:W-:Y:S02]  /*7b00*/  FSEL R25, R25, -INF , !P3 ;  /* 0xff80000019197808 */ /* 0x000fe40005800000 */
[C---:B------:R-:W-:Y:S02]  /*7b10*/  ISETP.GE.AND P4, PT, R6.reuse, R240, PT ;  /* 0x000000f00600720c */ /* 0x040fe40003f86270 */
[C---:B------:R-:W-:Y:S01]  /*7b20*/  ISETP.GE.AND P2, PT, R6.reuse, R235, PT ;  /* 0x000000eb0600720c */ /* 0x040fe20003f46270 */
[CC--:B-1----:R-:W-:Y:S01]  /*7b30*/  FFMA.FTZ R20, R5.reuse, R0.reuse, R20 ;  /* 0x0000000005147223 */ /* 0x0c2fe20000010014 */
[C---:B------:R-:W-:Y:S01]  /*7b40*/  ISETP.GE.AND P1, PT, R6.reuse, R233, PT ;  /* 0x000000e90600720c */ /* 0x040fe20003f26270 */
[C---:B------:R-:W-:Y:S01]  /*7b50*/  FFMA.FTZ R22, R5.reuse, R0, R22 ;  /* 0x0000000005167223 */ /* 0x040fe20000010016 */
[----:B------:R-:W-:Y:S01]  /*7b60*/  ISETP.GE.AND P3, PT, R6, R220, PT ;  /* 0x000000dc0600720c */ /* 0x000fe20003f66270 */
[CC--:B------:R-:W-:Y:S01]  /*7b70*/  FFMA.FTZ R16, R5.reuse, R0.reuse, R16 ;  /* 0x0000000005107223 */ /* 0x0c0fe20000010010 */
[C---:B------:R-:W-:Y:S01]  /*7b80*/  IADD3 R6, R2.reuse, 0x31, RZ ;  /* 0x0000003102067810 */ /* 0x040fe20007ffe0ff */
[----:B------:R-:W-:Y:S01]  /*7b90*/  FFMA.FTZ R18, R5, R0, R18 ;  /* 0x0000000005127223 */ /* 0x000fe20000010012 */
[----:B------:R-:W-:-:S02]  /*7ba0*/  IADD3 R4, R2, 0x38, RZ ;  /* 0x0000003802047810 */ /* 0x000fc40007ffe0ff */
[----:B------:R-:W1:Y:S01]  /*7bb0*/  I2F R7, R6 ;  /* 0x0000000600077306 */ /* 0x000e620000201400 */
[----:B------:R-:W-:Y:S02]  /*7bc0*/  FSEL R160, R29, -INF , !P6 ;  /* 0xff8000001da07808 */ /* 0x000fe40007000000 */
[----:B------:R-:W-:Y:S02]  /*7bd0*/  FSEL R153, R31, -INF , !P5 ;  /* 0xff8000001f997808 */ /* 0x000fe40006800000 */
[----:B------:R-:W-:Y:S02]  /*7be0*/  FSEL R24, R20, -INF , !P4 ;  /* 0xff80000014187808 */ /* 0x000fe40006000000 */
[----:B------:R-:W-:Y:S02]  /*7bf0*/  FSEL R28, R22, -INF , !P2 ;  /* 0xff800000161c7808 */ /* 0x000fe40005000000 */
[C---:B------:R-:W-:Y:S02]  /*7c00*/  ISETP.GE.AND P6, PT, R6.reuse, R240, PT ;  /* 0x000000f00600720c */ /* 0x040fe40003fc6270 */
[----:B------:R-:W-:-:S02]  /*7c10*/  ISETP.GE.AND P5, PT, R6, R235, PT ;  /* 0x000000eb0600720c */ /* 0x000fc40003fa6270 */
[C---:B------:R-:W-:Y:S01]  /*7c20*/  ISETP.GE.AND P4, PT, R6.reuse, R233, PT ;  /* 0x000000e90600720c */ /* 0x040fe20003f86270 */
[----:B------:R-:W-:Y:S01]  /*7c30*/  BAR.SYNC.DEFER_BLOCKING 0x0 ;  /* 0x0000000000007b1d */ /* 0x000fe20000010000 */
[----:B------:R-:W-:Y:S01]  /*7c40*/  ISETP.GE.AND P2, PT, R6, R220, PT ;  /* 0x000000dc0600720c */ /* 0x000fe20003f46270 */
[CC--:B-1----:R-:W-:Y:S01]  /*7c50*/  FFMA.FTZ R21, R7.reuse, R0.reuse, R21 ;  /* 0x0000000007157223 */ /* 0x0c2fe20000010015 */
[----:B------:R-:W-:Y:S01]  /*7c60*/  FSEL R57, R16, -INF , !P1 ;  /* 0xff80000010397808 */ /* 0x000fe20004800000 */
[-C--:B------:R-:W-:Y:S01]  /*7c70*/  FFMA.FTZ R23, R7, R0.reuse, R23 ;  /* 0x0000000007177223 */ /* 0x080fe20000010017 */
[----:B------:R-:W-:Y:S01]  /*7c80*/  FSEL R52, R18, -INF , !P3 ;  /* 0xff80000012347808 */ /* 0x000fe20005800000 */
[----:B------:R-:W1:Y:S01]  /*7c90*/  I2F R6, R4 ;  /* 0x0000000400067306 */ /* 0x000e620000201400 */
        /* <DEDUP_REMOVED lines=8> */
[----:B------:R-:W2:Y:S01]  /*7d20*/  I2F R4, R2 ;  /* 0x0000000200047306 */ /* 0x000ea20000201400 */
[----:B------:R-:W-:Y:S01]  /*7d30*/  FSEL R56, R17, -INF , !P4 ;  /* 0xff80000011387808 */ /* 0x000fe20006000000 */
[CC--:B-1----:R-:W-:Y:S01]  /*7d40*/  FFMA.FTZ R31, R6.reuse, R0.reuse, R172 ;  /* 0x00000000061f7223 */ /* 0x0c2fe200000100ac */
[----:B------:R-:W-:Y:S01]  /*7d50*/  FSEL R51, R19, -INF , !P2 ;  /* 0xff80000013337808 */ /* 0x000fe20005000000 */
[----:B------:R-:W-:Y:S01]  /*7d60*/  FFMA.FTZ R30, R6, R0, R174 ;  /* 0x00000000061e7223 */ /* 0x000fe200000100ae */
[----:B------:R-:W-:Y:S01]  /*7d70*/  ISETP.GE.AND P4, PT, R2, R240, PT ;  /* 0x000000f00200720c */ /* 0x000fe20003f86270 */
[CC--:B------:R-:W-:Y:S01]  /*7d80*/  FFMA.FTZ R12, R6.reuse, R0.reuse, R12 ;  /* 0x00000000060c7223 */ /* 0x0c0fe2000001000c */
[----:B------:R-:W-:Y:S01]  /*7d90*/  FSEL R31, R31, -INF , !P1 ;  /* 0xff8000001f1f7808 */ /* 0x000fe20004800000 */
[----:B------:R-:W-:Y:S01]  /*7da0*/  FFMA.FTZ R14, R6, R0, R14 ;  /* 0x00000000060e7223 */ /* 0x000fe2000001000e */
[----:B------:R-:W-:-:S02]  /*7db0*/  FSEL R30, R30, -INF , !P3 ;  /* 0xff8000001e1e7808 */ /* 0x000fc40005800000 */
[C---:B------:R-:W-:Y:S02]  /*7dc0*/  ISETP.GE.AND P2, PT, R2.reuse, R235, PT ;  /* 0x000000eb0200720c */ /* 0x040fe40003f46270 */
[C---:B------:R-:W-:Y:S02]  /*7dd0*/  ISETP.GE.AND P1, PT, R2.reuse, R233, PT ;  /* 0x000000e90200720c */ /* 0x040fe40003f26270 */
[----:B------:R-:W-:Y:S01]  /*7de0*/  ISETP.GE.AND P3, PT, R2, R220, PT ;  /* 0x000000dc0200720c */ /* 0x000fe20003f66270 */
[-C--:B--2---:R-:W-:Y:S01]  /*7df0*/  FFMA.FTZ R6, R4, R0.reuse, R64 ;  /* 0x0000000004067223 */ /* 0x084fe20000010040 */
[----:B------:R-:W-:Y:S01]  /*7e00*/  IADD3 R2, R2, 0x39, RZ ;  /* 0x0000003902027810 */ /* 0x000fe20007ffe0ff */
[-C--:B------:R-:W-:Y:S01]  /*7e10*/  FFMA.FTZ R140, R4, R0.reuse, R140 ;  /* 0x00000000048c7223 */ /* 0x080fe2000001008c */
[----:B------:R-:W-:Y:S01]  /*7e20*/  FSEL R133, R12, -INF , !P6 ;  /* 0xff8000000c857808 */ /* 0x000fe20007000000 */
[----:B------:R-:W-:Y:S01]  /*7e30*/  FFMA.FTZ R142, R4, R0, R142 ;  /* 0x00000000048e7223 */ /* 0x000fe2000001008e */
[----:B------:R-:W1:Y:S01]  /*7e40*/  I2F R5, R2 ;  /* 0x0000000200057306 */ /* 0x000e620000201400 */
[----:B------:R-:W-:-:S02]  /*7e50*/  FSEL R6, R6, -INF , !P1 ;  /* 0xff80000006067808 */ /* 0x000fc40004800000 */
[----:B------:R-:W-:Y:S02]  /*7e60*/  ISETP.GE.AND P1, PT, R221, 0x3, PT ;  /* 0x00000003dd00780c */ /* 0x000fe40003f26270 */
[----:B------:R-:W-:Y:S02]  /*7e70*/  FSEL R49, R14, -INF , !P5 ;  /* 0xff8000000e317808 */ /* 0x000fe40006800000 */
[----:B------:R-:W-:Y:S02]  /*7e80*/  FSEL R241, R140, -INF , !P4 ;  /* 0xff8000008cf17808 */ /* 0x000fe40006000000 */
[----:B------:R-:W-:Y:S02]  /*7e90*/  FSEL R142, R142, -INF , !P2 ;  /* 0xff8000008e8e7808 */ /* 0x000fe40005000000 */
[C---:B------:R-:W-:Y:S02]  /*7ea0*/  ISETP.GE.AND P6, PT, R2.reuse, R240, PT ;  /* 0x000000f00200720c */ /* 0x040fe40003fc6270 */
[----:B------:R-:W-:-:S02]  /*7eb0*/  ISETP.GE.AND P5, PT, R2, R235, PT ;  /* 0x000000eb0200720c */ /* 0x000fc40003fa6270 */
[C---:B------:R-:W-:Y:S01]  /*7ec0*/  ISETP.GE.AND P4, PT, R2.reuse, R233, PT ;  /* 0x000000e90200720c */ /* 0x040fe20003f86270 */
[C---:B-1----:R-:W-:Y:S01]  /*7ed0*/  FFMA.FTZ R46, R5.reuse, R0, R173 ;  /* 0x00000000052e7223 */ /* 0x042fe200000100ad */
[----:B------:R-:W-:Y:S01]  /*7ee0*/  ISETP.GE.AND P2, PT, R2, R220, PT ;  /* 0x000000dc0200720c */ /* 0x000fe20003f46270 */
[-C--:B------:R-:W-:Y:S02]  /*7ef0*/  FFMA.FTZ R2, R4, R0.reuse, R66 ;  /* 0x0000000004027223 */ /* 0x080fe40000010042 */
[CC--:B------:R-:W-:Y:S01]  /*7f00*/  FFMA.FTZ R43, R5.reuse, R0.reuse, R175 ;  /* 0x00000000052b7223 */ /* 0x0c0fe200000100af */
[----:B------:R-:W-:Y:S01]  /*7f10*/  FSEL R46, R46, -INF , !P6 ;  /* 0xff8000002e2e7808 */ /* 0x000fe20007000000 */
[CC--:B------:R-:W-:Y:S01]  /*7f20*/  FFMA.FTZ R13, R5.reuse, R0.reuse, R13 ;  /* 0x00000000050d7223 */ /* 0x0c0fe2000001000d */
[----:B------:R-:W-:Y:S01]  /*7f30*/  FSEL R2, R2, -INF , !P3 ;  /* 0xff80000002027808 */ /* 0x000fe20005800000 */
[----:B------:R-:W-:Y:S01]  /*7f40*/  FFMA.FTZ R15, R5, R0, R15 ;  /* 0x00000000050f7223 */ /* 0x000fe2000001000f */
[----:B------:R-:W-:-:S02]  /*7f50*/  FSEL R43, R43, -INF , !P5 ;  /* 0xff8000002b2b7808 */ /* 0x000fc40006800000 */
        /* <DEDUP_REMOVED lines=51> */
.L_x_748:
[----:B------:R-:W-:Y:S05]  /*8290*/  BSYNC B0 ;  /* 0x0000000000007941 */ /* 0x000fea0003800000 */
.L_x_747:
[----:B------:R-:W0:Y:S02]  /*82a0*/  LDGDEPBAR ;  /* 0x00000000000079af */ /* 0x000e240000000000 */
.L_x_746:
[----:B------:R-:W-:Y:S01]  /*82b0*/  FMNMX.FTZ R5, R135, R6, !PT ;  /* 0x0000000687057209 */ /* 0x000fe20007810000 */
[----:B------:R-:W-:Y:S01]  /*82c0*/  IMAD.WIDE.U32 R166, R234, -0x326172a9, RZ ;  /* 0xcd9e8d57eaa67825 */ /* 0x000fe200078e00ff */
[----:B------:R-:W-:Y:S01]  /*82d0*/  FMNMX.FTZ R7, R134, R2, !PT ;  /* 0x0000000286077209 */ /* 0x000fe20007810000 */
[----:B------:R-:W3:Y:S01]  /*82e0*/  LDC.U8 R45, c[0x0][0x2d8] ;  /* 0x0000b600ff2d7b82 */ /* 0x000ee20000000000 */
[----:B------:R-:W-:Y:S01]  /*82f0*/  FMNMX.FTZ R5, R176, R5, !PT ;  /* 0x00000005b0057209 */ /* 0x000fe20007810000 */
[----:B------:R-:W-:Y:S01]  /*8300*/  IMAD.WIDE.U32 R170, R226, -0x2daee0ad, RZ ;  /* 0xd2511f53e2aa7825 */ /* 0x000fe200078e00ff */
[----:B------:R-:W-:Y:S01]  /*8310*/  FMNMX.FTZ R7, R3, R7, !PT ;  /* 0x0000000703077209 */ /* 0x000fe20007810000 */
[----:B-1----:R-:W-:Y:S01]  /*8320*/  LDSM.16.MT88.4 R16, [R188+0x6000] ;  /* 0x00600000bc10783b */ /* 0x002fe20000004200 */
[----:B------:R-:W-:Y:S01]  /*8330*/  FMNMX.FTZ R5, R62, R5, !PT ;  /* 0x000000053e057209 */ /* 0x000fe20007810000 */
[----:B------:R-:W-:Y:S01]  /*8340*/  IMAD.WIDE.U32 R168, R232, -0x326172a9, RZ ;  /* 0xcd9e8d57e8a87825 */ /* 0x000fe200078e00ff */
[----:B------:R-:W-:Y:S01]  /*8350*/  FMNMX.FTZ R7, R60, R7, !PT ;  /* 0x000000073c077209 */ /* 0x000fe20007810000 */
        /* <DEDUP_REMOVED lines=27> */
[----:B------:R-:W-:Y:S01]  /*8510*/  LOP3.LUT R164, R167, R227, RZ, 0x3c, !PT ;  /* 0x000000e3a7a47212 */ /* 0x000fe200078e3cff */
[----:B------:R-:W1:Y:S01]  /*8520*/  SHFL.BFLY PT, R4, R5, 0x2, 0x1f ;  /* 0x0c401f0005047f89 */ /* 0x000e6200000e0000 */
[----:B------:R-:W-:Y:S01]  /*8530*/  IMAD.SHL.U32 R167, R132, 0x2, RZ ;  /* 0x0000000284a77824 */ /* 0x000fe200078e00ff */
[----:B---3--:R-:W-:Y:S02]  /*8540*/  PRMT R45, R45, 0x7054, R45 ;  /* 0x000070542d2d7816 */ /* 0x008fe4000000002d */
[----:B------:R-:W-:Y:S02]  /*8550*/  IMAD.WIDE.U32 R164, R164, -0x2daee0ad, RZ ;  /* 0xd2511f53a4a47825 */ /* 0x000fe400078e00ff */
[----:B------:R-:W-:-:S03]  /*8560*/  LOP3.LUT R174, R171, UR25, R167, 0x96, !PT ;  /* 0x00000019abae7c12 */ /* 0x000fc6000f8e96a7 */
[----:B------:R-:W-:Y:S02]  /*8570*/  LOP3.LUT R162, R165, UR14, R170, 0x96, !PT ;  /* 0x0000000ea5a27c12 */ /* 0x000fe4000f8e96aa */
[----:B------:R-:W-:Y:S01]  /*8580*/  IMAD.WIDE.U32 R174, R174, -0x326172a9, RZ ;  /* 0xcd9e8d57aeae7825 */ /* 0x000fe200078e00ff */
[----:B------:R-:W-:-:S03]  /*8590*/  LOP3.LUT R165, R169, R227, RZ, 0x3c, !PT ;  /* 0x000000e3a9a57212 */ /* 0x000fc600078e3cff */
[----:B------:R-:W-:-:S04]  /*85a0*/  IMAD.WIDE.U32 R162, R162, -0x326172a9, RZ ;  /* 0xcd9e8d57a2a27825 */ /* 0x000fc800078e00ff */
[----:B------:R-:W-:Y:S01]  /*85b0*/  IMAD R165, R165, -0x2daee0ad, RZ ;  /* 0xd2511f53a5a57824 */ /* 0x000fe200078e02ff */
[--C-:B--2---:R-:W-:Y:S02]  /*85c0*/  LOP3.LUT R8, R163, UR13, R174.reuse, 0x96, !PT ;  /* 0x0000000da3087c12 */ /* 0x104fe4000f8e96ae */
[----:B------:R-:W-:Y:S02]  /*85d0*/  LOP3.LUT R174, R243, UR13, R174, 0x96, !PT ;  /* 0x0000000df3ae7c12 */ /* 0x000fe4000f8e96ae */
[----:B-1----:R-:W-:Y:S01]  /*85e0*/  FMNMX.FTZ R4, R5, R4, !PT ;  /* 0x0000000405047209 */ /* 0x002fe20007810000 */
[----:B------:R-:W-:Y:S01]  /*85f0*/  IMAD.WIDE.U32 R8, R8, -0x2daee0ad, RZ ;  /* 0xd2511f5308087825 */ /* 0x000fe200078e00ff */
[----:B------:R-:W1:Y:S04]  /*8600*/  SHFL.BFLY PT, R5, R7, 0x2, 0x1f ;  /* 0x0c401f0007057f89 */ /* 0x000e6800000e0000 */
[----:B------:R-:W2:Y:S01]  /*8610*/  SHFL.BFLY PT, R177, R4, 0x1, 0x1f ;  /* 0x0c201f0004b17f89 */ /* 0x000ea200000e0000 */
[----:B-1----:R-:W-:-:S02]  /*8620*/  FMNMX.FTZ R5, R7, R5, !PT ;  /* 0x0000000507057209 */ /* 0x002fc40007810000 */
[----:B------:R-:W-:Y:S02]  /*8630*/  LOP3.LUT R7, R175, UR15, R166, 0x96, !PT ;  /* 0x0000000faf077c12 */ /* 0x000fe4000f8e96a6 */
[----:B--2---:R-:W-:Y:S02]  /*8640*/  FMNMX.FTZ R177, R4, R177, !PT ;  /* 0x000000b104b17209 */ /* 0x004fe40007810000 */
[----:B------:R-:W1:Y:S01]  /*8650*/  SHFL.BFLY PT, R4, R5, 0x1, 0x1f ;  /* 0x0c201f0005047f89 */ /* 0x000e6200000e0000 */
[----:B------:R-:W-:Y:S01]  /*8660*/  IMAD.WIDE.U32 R244, R7, -0x2daee0ad, RZ ;  /* 0xd2511f5307f47825 */ /* 0x000fe200078e00ff */
[----:B------:R-:W-:-:S03]  /*8670*/  FSETP.NEU.FTZ.AND P3, PT, R177, -INF , PT ;  /* 0xff800000b100780b */ /* 0x000fc60003f7d000 */
[----:B------:R-:W-:Y:S01]  /*8680*/  FMUL.FTZ R139, R177, c[0x0][0x23c] ;  /* 0x00008f00b18b7a20 */ /* 0x000fe20000410000 */
[----:B------:R-:W-:Y:S02]  /*8690*/  LOP3.LUT R244, R9, UR10, R244, 0x96, !PT ;  /* 0x0000000a09f47c12 */ /* 0x000fe4000f8e96f4 */
[----:B------:R-:W-:Y:S02]  /*86a0*/  FSEL R42, R177, RZ, P3 ;  /* 0x000000ffb12a7208 */ /* 0x000fe40001800000 */
[----:B------:R-:W-:-:S03]  /*86b0*/  FSEL R139, R139, RZ, P3 ;  /* 0x000000ff8b8b7208 */ /* 0x000fc60001800000 */
[----:B------:R-:W-:Y:S02]  /*86c0*/  FADD.FTZ R42, R135, -R42 ;  /* 0x8000002a872a7221 */ /* 0x000fe40000010000 */
[--C-:B------:R-:W-:Y:S01]  /*86d0*/  FFMA.FTZ R39, R6, c[0x0][0x23c], -R139.reuse ;  /* 0x00008f0006277a23 */ /* 0x100fe2000001088b */
[----:B------:R-:W-:Y:S01]  /*86e0*/  LOP3.LUT R6, R245, UR12, R164, 0x96, !PT ;  /* 0x0000000cf5067c12 */ /* 0x000fe2000f8e96a4 */
[----:B------:R-:W-:Y:S02]  /*86f0*/  FFMA.FTZ R38, R176, c[0x0][0x23c], -R139 ;  /* 0x00008f00b0267a23 */ /* 0x000fe4000001088b */
[----:B------:R-:W-:Y:S02]  /*8700*/  IMAD.WIDE.U32 R244, R244, -0x326172a9, RZ ;  /* 0xcd9e8d57f4f47825 */ /* 0x000fe400078e00ff */
[----:B------:R-:W-:Y:S02]  /*8710*/  MUFU.EX2 R39, R39 ;  /* 0x0000002700277308 */ /* 0x000fe40000000800 */
[----:B------:R-:W-:Y:S01]  /*8720*/  IMAD.WIDE.U32 R6, R6, -0x326172a9, RZ ;  /* 0xcd9e8d5706067825 */ /* 0x000fe200078e00ff */
[----:B-1----:R-:W-:-:S03]  /*8730*/  FMNMX.FTZ R176, R5, R4, !PT ;  /* 0x0000000405b07209 */ /* 0x002fc60007810000 */
[--C-:B------:R-:W-:Y:S01]  /*8740*/  FFMA.FTZ R37, R62, c[0x0][0x23c], -R139.reuse ;  /* 0x00008f003e257a23 */ /* 0x100fe2000001088b */
[----:B------:R-:W-:Y:S01]  /*8750*/  LOP3.LUT R4, R7, UR11, R162, 0x96, !PT ;  /* 0x0000000b07047c12 */ /* 0x000fe2000f8e96a2 */
[C---:B------:R-:W-:Y:S01]  /*8760*/  FMUL.FTZ R54, R176.reuse, c[0x0][0x23c] ;  /* 0x00008f00b0367a20 */ /* 0x040fe20000410000 */
[----:B------:R-:W-:Y:S01]  /*8770*/  LOP3.LUT R172, R245, UR9, R6, 0x96, !PT ;  /* 0x00000009f5ac7c12 */ /* 0x000fe2000f8e9606 */
[----:B------:R-:W-:Y:S01]  /*8780*/  FFMA.FTZ R35, R63, c[0x0][0x23c], -R139 ;  /* 0x00008f003f237a23 */ /* 0x000fe2000001088b */
[----:B------:R-:W-:Y:S01]  /*8790*/  FSETP.NEU.FTZ.AND P2, PT, R176, -INF , PT ;  /* 0xff800000b000780b */ /* 0x000fe20003f5d000 */
[----:B------:R-:W-:Y:S01]  /*87a0*/  IMAD.WIDE.U32 R4, R4, -0x2daee0ad, RZ ;  /* 0xd2511f5304047825 */ /* 0x000fe200078e00ff */
[----:B------:R-:W-:Y:S02]  /*87b0*/  MUFU.EX2 R37, R37 ;  /* 0x0000002500257308 */ /* 0x000fe40000000800 */
[----:B------:R-:W-:Y:S01]  /*87c0*/  FSEL R54, R54, RZ, P2 ;  /* 0x000000ff36367208 */ /* 0x000fe20001000000 */
[----:B------:R-:W-:Y:S01]  /*87d0*/  IMAD.WIDE.U32 R172, R172, -0x2daee0ad, RZ ;  /* 0xd2511f53acac7825 */ /* 0x000fe200078e00ff */
[----:B------:R-:W-:-:S02]  /*87e0*/  LOP3.LUT R62, R5, UR8, R8, 0x96, !PT ;  /* 0x00000008053e7c12 */ /* 0x000fc4000f8e9608 */
[----:B------:R-:W1:Y:S01]  /*87f0*/  LDSM.16.MT88.4 R8, [R185+0x6000] ;  /* 0x00600000b908783b */ /* 0x000e620000004200 */
[----:B------:R-:W-:Y:S01]  /*8800*/  FFMA.FTZ R34, R2, c[0x0][0x23c], -R54 ;  /* 0x00008f0002227a23 */ /* 0x000fe20000010836 */
[----:B------:R-:W-:Y:S01]  /*8810*/  LOP3.LUT R2, R173, UR6, R4, 0x96, !PT ;  /* 0x00000006ad027c12 */ /* 0x000fe2000f8e9604 */
[--C-:B------:R-:W-:Y:S01]  /*8820*/  FFMA.FTZ R32, R60, c[0x0][0x23c], -R54.reuse ;  /* 0x00008f003c207a23 */ /* 0x100fe20000010836 */
[----:B------:R-:W2:Y:S01]  /*8830*/  MUFU.EX2 R35, R35 ;  /* 0x0000002300237308 */ /* 0x000ea20000000800 */
[----:B------:R-:W-:Y:S01]  /*8840*/  FFMA.FTZ R40, R61, c[0x0][0x23c], -R54 ;  /* 0x00008f003d287a23 */ /* 0x000fe20000010836 */
[----:B------:R-:W-:Y:S01]  /*8850*/  FSEL R41, R176, RZ, P2 ;  /* 0x000000ffb0297208 */ /* 0x000fe20001000000 */
[----:B------:R-:W-:-:S04]  /*8860*/  IMAD.WIDE.U32 R6, R2, -0x326172a9, RZ ;  /* 0xcd9e8d5702067825 */ /* 0x000fc800078e00ff */
[----:B------:R-:W-:Y:S01]  /*8870*/  FFMA.FTZ R33, R3, c[0x0][0x23c], -R54 ;  /* 0x00008f0003217a23 */ /* 0x000fe20000010836 */
[----:B------:R-:W-:Y:S01]  /*8880*/  MUFU.EX2 R32, R32 ;  /* 0x0000002000207308 */ /* 0x000fe20000000800 */
[----:B------:R-:W-:Y:S01]  /*8890*/  LOP3.LUT R3, R6, 0xffff, RZ, 0xc0, !PT ;  /* 0x0000ffff06037812 */ /* 0x000fe200078ec0ff */
[----:B------:R-:W-:Y:S01]  /*88a0*/  IMAD.WIDE.U32 R62, R62, -0x326172a9, RZ ;  /* 0xcd9e8d573e3e7825 */ /* 0x000fe200078e00ff */
[--C-:B------:R-:W-:Y:S02]  /*88b0*/  SHF.R.U32.HI R4, RZ, 0x10, R6.reuse ;  /* 0x00000010ff047819 */ /* 0x100fe40000011606 */
[----:B------:R-:W-:Y:S01]  /*88c0*/  LOP3.LUT R22, R6, 0xff, RZ, 0xc0, !PT ;  /* 0x000000ff06167812 */ /* 0x000fe200078ec0ff */
[----:B------:R-:W-:Y:S01]  /*88d0*/  FADD.FTZ R41, R134, -R41 ;  /* 0x8000002986297221 */ /* 0x000fe20000010000 */
[----:B------:R-:W-:Y:S01]  /*88e0*/  SHF.R.U32.HI R3, RZ, 0x8, R3 ;  /* 0x00000008ff037819 */ /* 0x000fe20000011603 */
[----:B------:R-:W3:Y:S01]  /*88f0*/  MUFU.EX2 R40, R40 ;  /* 0x0000002800287308 */ /* 0x000ee20000000800 */
[----:B------:R-:W-:Y:S01]  /*8900*/  SHF.R.U32.HI R23, RZ, 0x18, R6 ;  /* 0x00000018ff177819 */ /* 0x000fe20000011606 */
[----:B------:R-:W-:Y:S01]  /*8910*/  FMUL.FTZ R42, R42, c[0x0][0x23c] ;  /* 0x00008f002a2a7a20 */ /* 0x000fe20000410000 */
[----:B------:R-:W-:Y:S01]  /*8920*/  LOP3.LUT R4, R4, 0xff, RZ, 0xc0, !PT ;  /* 0x000000ff04047812 */ /* 0x000fe200078ec0ff */
[----:B------:R-:W-:Y:S01]  /*8930*/  FMUL.FTZ R41, R41, c[0x0][0x23c] ;  /* 0x00008f0029297a20 */ /* 0x000fe20000410000 */
[----:B------:R-:W-:Y:S01]  /*8940*/  PRMT R22, R22, 0x5410, R3 ;  /* 0x0000541016167816 */ /* 0x000fe20000000003 */
[----:B------:R-:W-:Y:S01]  /*8950*/  FFMA.FTZ R156, R156, c[0x0][0x23c], -R54 ;  /* 0x00008f009c9c7a23 */ /* 0x000fe20000010836 */
[----:B------:R-:W-:Y:S01]  /*8960*/  PRMT R23, R4, 0x5410, R23 ;  /* 0x0000541004177816 */ /* 0x000fe20000000017 */
[----:B------:R-:W-:Y:S01]  /*8970*/  MUFU.EX2 R34, R34 ;  /* 0x0000002200227308 */ /* 0x000fe20000000800 */
[----:B--2---:R-:W-:Y:S01]  /*8980*/  F2FP.BF16.PACK_AB R5, R35, R37 ;  /* 0x000000252305723e */ /* 0x004fe200000010ff */
[--C-:B------:R-:W-:Y:S01]  /*8990*/  HSET2.LE.AND R22, R22, R45.reuse, PT ;  /* 0x0000002d16167233 */ /* 0x100fe20003803000 */
[----:B------:R-:W-:Y:S01]  /*89a0*/  LOP3.LUT R2, R7, UR16, R62, 0x96, !PT ;  /* 0x0000001007027c12 */ /* 0x000fe2000f8e963e */
[--C-:B------:R-:W-:Y:S01]  /*89b0*/  HSET2.LE.AND R23, R23, R45.reuse, PT ;  /* 0x0000002d17177233 */ /* 0x100fe20003803000 */
[----:B------:R-:W-:Y:S01]  /*89c0*/  LOP3.LUT R170, R63, UR7, R244, 0x96, !PT ;  /* 0x000000073faa7c12 */ /* 0x000fe2000f8e96f4 */
[----:B------:R-:W-:Y:S01]  /*89d0*/  IMAD.WIDE.U32 R244, R174, -0x2daee0ad, RZ ;  /* 0xd2511f53aef47825 */ /* 0x000fe200078e00ff */
[----:B------:R-:W-:Y:S01]  /*89e0*/  LOP3.LUT R22, R22, R5, RZ, 0xc0, !PT ;  /* 0x0000000516167212 */ /* 0x000fe200078ec0ff */
[----:B------:R-:W2:Y:S01]  /*89f0*/  MUFU.EX2 R33, R33 ;  /* 0x0000002100217308 */ /* 0x000ea20000000800 */
[----:B---3--:R-:W-:Y:S01]  /*8a00*/  F2FP.BF16.PACK_AB R4, R40, R32 ;  /* 0x000000202804723e */ /* 0x008fe200000010ff */
[----:B------:R-:W-:Y:S01]  /*8a10*/  FFMA.FTZ R159, R159, c[0x0][0x23c], -R54 ;  /* 0x00008f009f9f7a23 */ /* 0x000fe20000010836 */
[----:B------:R-:W-:Y:S01]  /*8a20*/  SHF.R.U32.HI R21, RZ, 0x10, R2 ;  /* 0x00000010ff157819 */ /* 0x000fe20000011602 */
[--C-:B------:R-:W-:Y:S01]  /*8a30*/  FFMA.FTZ R157, R157, c[0x0][0x23c], -R54.reuse ;  /* 0x00008f009d9d7a23 */ /* 0x100fe20000010836 */
[----:B------:R-:W-:Y:S01]  /*8a40*/  LOP3.LUT R23, R23, R4, RZ, 0xc0, !PT ;  /* 0x0000000417177212 */ /* 0x000fe200078ec0ff */
[----:B------:R-:W-:Y:S01]  /*8a50*/  FFMA.FTZ R161, R161, c[0x0][0x23c], -R54 ;  /* 0x00008f00a1a17a23 */ /* 0x000fe20000010836 */
[----:B------:R-:W3:Y:S01]  /*8a60*/  LDSM.16.MT88.4 R4, [R184+0x6000] ;  /* 0x00600000b804783b */ /* 0x000ee20000004200 */
[----:B------:R-:W4:Y:S01]  /*8a70*/  MUFU.EX2 R38, R38 ;  /* 0x0000002600267308 */ /* 0x000f220000000800 */
[C---:B------:R-:W-:Y:S01]  /*8a80*/  LOP3.LUT R3, R2.reuse, 0xffff, RZ, 0xc0, !PT ;  /* 0x0000ffff02037812 */ /* 0x040fe200078ec0ff */
[--C-:B------:R-:W-:Y:S01]  /*8a90*/  FFMA.FTZ R151, R151, c[0x0][0x23c], -R139.reuse ;  /* 0x00008f0097977a23 */ /* 0x100fe2000001088b */
[----:B------:R-:W-:Y:S01]  /*8aa0*/  LOP3.LUT R20, R2, 0xff, RZ, 0xc0, !PT ;  /* 0x000000ff02147812 */ /* 0x000fe200078ec0ff */
[----:B------:R-:W-:Y:S01]  /*8ab0*/  FFMA.FTZ R154, R154, c[0x0][0x23c], -R139 ;  /* 0x00008f009a9a7a23 */ /* 0x000fe2000001088b */
[----:B------:R-:W-:Y:S01]  /*8ac0*/  SHF.R.U32.HI R2, RZ, 0x18, R2 ;  /* 0x00000018ff027819 */ /* 0x000fe20000011602 */
[--C-:B------:R-:W-:Y:S01]  /*8ad0*/  FFMA.FTZ R144, R144, c[0x0][0x23c], -R54.reuse ;  /* 0x00008f0090907a23 */ /* 0x100fe20000010836 */
[----:B------:R-:W-:Y:S01]  /*8ae0*/  LOP3.LUT R21, R21, 0xff, RZ, 0xc0, !PT ;  /* 0x000000ff15157812 */ /* 0x000fe200078ec0ff */
[----:B------:R-:W5:Y:S01]  /*8af0*/  MUFU.EX2 R42, R42 ;  /* 0x0000002a002a7308 */ /* 0x000f620000000800 */
[----:B------:R-:W-:Y:S01]  /*8b00*/  SHF.R.U32.HI R3, RZ, 0x8, R3 ;  /* 0x00000008ff037819 */ /* 0x000fe20000011603 */
[----:B------:R-:W-:Y:S01]  /*8b10*/  FFMA.FTZ R146, R146, c[0x0][0x23c], -R54 ;  /* 0x00008f0092927a23 */ /* 0x000fe20000010836 */
[----:B------:R-:W-:Y:S01]  /*8b20*/  PRMT R21, R21, 0x5410, R2 ;  /* 0x0000541015157816 */ /* 0x000fe20000000002 */
[----:B------:R-:W-:Y:S01]  /*8b30*/  FFMA.FTZ R158, R158, c[0x0][0x23c], -R139 ;  /* 0x00008f009e9e7a23 */ /* 0x000fe2000001088b */
[----:B------:R-:W-:Y:S01]  /*8b40*/  PRMT R20, R20, 0x5410, R3 ;  /* 0x0000541014147816 */ /* 0x000fe20000000003 */
[----:B------:R-:W-:Y:S01]  /*8b50*/  FFMA.FTZ R160, R160, c[0x0][0x23c], -R139 ;  /* 0x00008f00a0a07a23 */ /* 0x000fe2000001088b */
[----:B--2---:R-:W-:Y:S01]  /*8b60*/  F2FP.BF16.PACK_AB R2, R33, R34 ;  /* 0x000000222102723e */ /* 0x004fe200000010ff */
[----:B------:R-:W2:Y:S01]  /*8b70*/  MUFU.EX2 R41, R41 ;  /* 0x0000002900297308 */ /* 0x000ea20000000800 */
[--C-:B------:R-:W-:Y:S01]  /*8b80*/  HSET2.LE.AND R21, R21, R45.reuse, PT ;  /* 0x0000002d15157233 */ /* 0x100fe20003803000 */
[----:B----4-:R-:W-:Y:S01]  /*8b90*/  F2FP.BF16.PACK_AB R3, R38, R39 ;  /* 0x000000272603723e */ /* 0x010fe200000010ff */
[----:B------:R-:W-:Y:S01]  /*8ba0*/  HSET2.LE.AND R20, R20, R45, PT ;  /* 0x0000002d14147233 */ /* 0x000fe20003803000 */
[----:B------:R-:W-:-:S02]  /*8bb0*/  FFMA.FTZ R49, R49, c[0x0][0x23c], -R54 ;  /* 0x00008f0031317a23 */ /* 0x000fc40000010836 */
[----:B------:R-:W-:Y:S01]  /*8bc0*/  LOP3.LUT R21, R21, R2, RZ, 0xc0, !PT ;  /* 0x0000000215157212 */ /* 0x000fe200078ec0ff */
[----:B------:R-:W-:Y:S01]  /*8bd0*/  FFMA.FTZ R53, R53, c[0x0][0x23c], -R54 ;  /* 0x00008f0035357a23 */ /* 0x000fe20000010836 */
[----:B------:R-:W-:Y:S01]  /*8be0*/  FMNMX.FTZ R2, R137, R241, !PT ;  /* 0x000000f189027209 */ /* 0x000fe20007810000 */
[-C--:B-----5:R-:W-:Y:S01]  /*8bf0*/  FMUL.FTZ R124, R124, R42.reuse ;  /* 0x0000002a7c7c7220 */ /* 0x0a0fe20000410000 */
[----:B------:R-:W-:Y:S01]  /*8c00*/  LOP3.LUT R20, R20, R3, RZ, 0xc0, !PT ;  /* 0x0000000314147212 */ /* 0x000fe200078ec0ff */
[----:B------:R-:W-:Y:S01]  /*8c10*/  FMUL.FTZ R125, R125, R42 ;  /* 0x0000002a7d7d7220 */ /* 0x000fe20000410000 */
[----:B------:R-:W-:Y:S01]  /*8c20*/  FMNMX.FTZ R2, R229, R2, !PT ;  /* 0x00000002e5027209 */ /* 0x000fe20007810000 */
[-C--:B------:R-:W-:Y:S01]  /*8c30*/  FMUL.FTZ R120, R120, R42.reuse ;  /* 0x0000002a78787220 */ /* 0x080fe20000410000 */
[----:B------:R-:W-:Y:S01]  /*8c40*/  LOP3.LUT R3, R175, UR15, R168, 0x96, !PT ;  /* 0x0000000faf037c12 */ /* 0x000fe2000f8e96a8 */
[----:B------:R-:W-:Y:S01]  /*8c50*/  FMUL.FTZ R121, R121, R42 ;  /* 0x0000002a79797220 */ /* 0x000fe20000410000 */
[----:B------:R-:W-:Y:S01]  /*8c60*/  FMNMX.FTZ R2, R67, R2, !PT ;  /* 0x0000000243027209 */ /* 0x000fe20007810000 */
[-C--:B--2---:R-:W-:Y:S01]  /*8c70*/  FMUL.FTZ R126, R126, R41.reuse ;  /* 0x000000297e7e7220 */ /* 0x084fe20000410000 */
[----:B------:R-:W2:Y:S01]  /*8c80*/  MUFU.EX2 R156, R156 ;  /* 0x0000009c009c7308 */ /* 0x000ea20000000800 */
[-C--:B------:R-:W-:Y:S01]  /*8c90*/  FMUL.FTZ R127, R127, R41.reuse ;  /* 0x000000297f7f7220 */ /* 0x080fe20000410000 */
[----:B------:R-:W-:Y:S01]  /*8ca0*/  FMNMX.FTZ R2, R59, R2, !PT ;  /* 0x000000023b027209 */ /* 0x000fe20007810000 */
[----:B------:R-:W-:-:S02]  /*8cb0*/  FMUL.FTZ R122, R122, R41 ;  /* 0x000000297a7a7220 */ /* 0x000fc40000410000 */
[-C--:B------:R-:W-:Y:S01]  /*8cc0*/  FMUL.FTZ R123, R123, R41.reuse ;  /* 0x000000297b7b7220 */ /* 0x080fe20000410000 */
[----:B------:R-:W-:Y:S01]  /*8cd0*/  FMNMX.FTZ R2, R145, R2, !PT ;  /* 0x0000000291027209 */ /* 0x000fe20007810000 */
[-C--:B------:R-:W-:Y:S01]  /*8ce0*/  FMUL.FTZ R68, R68, R42.reuse ;  /* 0x0000002a44447220 */ /* 0x080fe20000410000 */
[C---:B------:R-:W-:Y:S01]  /*8cf0*/  HMMA.16816.F32.BF16 R124, R20.reuse, R16, R124 ;  /* 0x00000010147c723c */ /* 0x040fe2000004187c */
[----:B------:R-:W-:Y:S01]  /*8d00*/  FMUL.FTZ R69, R69, R42 ;  /* 0x0000002a45457220 */ /* 0x000fe20000410000 */
[----:B------:R-:W-:Y:S01]  /*8d10*/  FMNMX.FTZ R2, R148, R2, !PT ;  /* 0x0000000294027209 */ /* 0x000fe20007810000 */
[-C--:B------:R-:W-:Y:S01]  /*8d20*/  FMUL.FTZ R70, R70, R41.reuse ;  /* 0x0000002946467220 */ /* 0x080fe20000410000 */
[----:B------:R-:W-:Y:S01]  /*8d30*/  MUFU.EX2 R159, R159 ;  /* 0x0000009f009f7308 */ /* 0x000fe20000000800 */
        /* <DEDUP_REMOVED lines=15> */
[----:B------:R-:W4:Y:S01]  /*8e30*/  MUFU.EX2 R161, R161 ;  /* 0x000000a100a17308 */ /* 0x000f220000000800 */
        /* <DEDUP_REMOVED lines=11> */
[C---:B-1----:R-:W-:Y:S01]  /*8ef0*/  HMMA.16816.F32.BF16 R80, R20.reuse, R8, R80 ;  /* 0x000000081450723c */ /* 0x042fe20000041850 */
[----:B------:R-:W-:Y:S01]  /*8f00*/  FMUL.FTZ R93, R93, R42 ;  /* 0x0000002a5d5d7220 */ /* 0x000fe20000410000 */
[----:B------:R-:W-:Y:S01]  /*8f10*/  FMNMX.FTZ R2, R27, R2, !PT ;  /* 0x000000021b027209 */ /* 0x000fe20007810000 */
[-C--:B------:R-:W-:Y:S01]  /*8f20*/  FMUL.FTZ R94, R94, R41.reuse ;  /* 0x000000295e5e7220 */ /* 0x080fe20000410000 */
[----:B------:R-:W-:Y:S01]  /*8f30*/  MUFU.EX2 R154, R154 ;  /* 0x0000009a009a7308 */ /* 0x000fe20000000800 */
[-C--:B------:R-:W-:Y:S01]  /*8f40*/  FMUL.FTZ R95, R95, R41.reuse ;  /* 0x000000295f5f7220 */ /* 0x080fe20000410000 */
[----:B------:R-:W-:Y:S01]  /*8f50*/  FMNMX.FTZ R2, R31, R2, !PT ;  /* 0x000000021f027209 */ /* 0x000fe20007810000 */
[-C--:B------:R-:W-:Y:S01]  /*8f60*/  FMUL.FTZ R100, R100, R42.reuse ;  /* 0x0000002a64647220 */ /* 0x080fe20000410000 */
[----:B------:R-:W-:Y:S01]  /*8f70*/  HMMA.16816.F32.BF16 R84, R20, R10, R84 ;  /* 0x0000000a1454723c */ /* 0x000fe20000041854 */
[----:B------:R-:W-:Y:S01]  /*8f80*/  FMUL.FTZ R101, R101, R42 ;  /* 0x0000002a65657220 */ /* 0x000fe20000410000 */
[----:B------:R-:W-:Y:S01]  /*8f90*/  FMNMX.FTZ R2, R46, R2, !PT ;  /* 0x000000022e027209 */ /* 0x000fe20007810000 */
[-C--:B------:R-:W-:Y:S01]  /*8fa0*/  FMUL.FTZ R102, R102, R41.reuse ;  /* 0x0000002966667220 */ /* 0x080fe20000410000 */
[----:B------:R-:W1:Y:S01]  /*8fb0*/  MUFU.EX2 R144, R144 ;  /* 0x0000009000907308 */ /* 0x000e620000000800 */
[----:B------:R-:W-:-:S02]  /*8fc0*/  FMUL.FTZ R103, R103, R41 ;  /* 0x0000002967677220 */ /* 0x000fc40000410000 */
[----:B------:R-:W-:Y:S01]  /*8fd0*/  IMAD.WIDE.U32 R246, R3, -0x2daee0ad, RZ ;  /* 0xd2511f5303f67825 */ /* 0x000fe200078e00ff */
[C---:B---3--:R-:W-:Y:S03]  /*8fe0*/  HMMA.16816.F32.BF16 R92, R20.reuse, R4, R92 ;  /* 0x00000004145c723c */ /* 0x048fe6000004185c */
[----:B------:R-:W-:Y:S01]  /*8ff0*/  FFMA.FTZ R56, R56, c[0x0][0x23c], -R139 ;  /* 0x00008f0038387a23 */ /* 0x000fe2000001088b */
[----:B------:R-:W-:Y:S01]  /*9000*/  LOP3.LUT R246, R245, UR10, R246, 0x96, !PT ;  /* 0x0000000af5f67c12 */ /* 0x000fe2000f8e96f6 */
[----:B------:R-:W3:Y:S01]  /*9010*/  MUFU.EX2 R146, R146 ;  /* 0x0000009200927308 */ /* 0x000ee20000000800 */
[--C-:B------:R-:W-:Y:S02]  /*9020*/  FFMA.FTZ R52, R52, c[0x0][0x23c], -R54.reuse ;  /* 0x00008f0034347a23 */ /* 0x100fe40000010836 */
[----:B------:R-:W-:Y:S01]  /*9030*/  HMMA.16816.F32.BF16 R100, R20, R6, R100 ;  /* 0x000000061464723c */ /* 0x000fe20000041864 */
[----:B------:R-:W5:Y:S01]  /*9040*/  SHFL.BFLY PT, R22, R2, 0x2, 0x1f ;  /* 0x0c401f0002167f89 */ /* 0x000f6200000e0000 */
[----:B------:R-:W-:-:S02]  /*9050*/  FFMA.FTZ R51, R51, c[0x0][0x23c], -R54 ;  /* 0x00008f0033337a23 */ /* 0x000fc40000010836 */
[----:B------:R-:W-:Y:S01]  /*9060*/  FFMA.FTZ R39, R223, R42, R39 ;  /* 0x0000002adf277223 */ /* 0x000fe20000010027 */
[----:B------:R-:W-:Y:S01]  /*9070*/  MUFU.EX2 R158, R158 ;  /* 0x0000009e009e7308 */ /* 0x000fe20000000800 */
[----:B------:R-:W-:Y:S01]  /*9080*/  FFMA.FTZ R34, R222, R41, R34 ;  /* 0x00000029de227223 */ /* 0x000fe20000010022 */
[----:B------:R-:W-:Y:S01]  /*9090*/  FMNMX.FTZ R20, R136, R142, !PT ;  /* 0x0000008e88147209 */ /* 0x000fe20007810000 */
[----:B------:R-:W-:Y:S02]  /*90a0*/  FADD.FTZ R39, R38, R39 ;  /* 0x0000002726277221 */ /* 0x000fe40000010000 */
[----:B------:R-:W-:Y:S01]  /*90b0*/  FADD.FTZ R34, R33, R34 ;  /* 0x0000002221227221 */ /* 0x000fe20000010000 */
[----:B------:R-:W-:Y:S01]  /*90c0*/  FMNMX.FTZ R20, R65, R20, !PT ;  /* 0x0000001441147209 */ /* 0x000fe20007810000 */
[----:B------:R-:W-:Y:S01]  /*90d0*/  FADD.FTZ R39, R37, R39 ;  /* 0x0000002725277221 */ /* 0x000fe20000010000 */
[----:B------:R-:W-:Y:S01]  /*90e0*/  MUFU.EX2 R160, R160 ;  /* 0x000000a000a07308 */ /* 0x000fe20000000800 */
[----:B------:R-:W-:Y:S01]  /*90f0*/  FADD.FTZ R34, R32, R34 ;  /* 0x0000002220227221 */ /* 0x000fe20000010000 */
[----:B------:R-:W-:Y:S01]  /*9100*/  FMNMX.FTZ R20, R58, R20, !PT ;  /* 0x000000143a147209 */ /* 0x000fe20007810000 */
[----:B------:R-:W-:-:S02]  /*9110*/  FADD.FTZ R39, R35, R39 ;  /* 0x0000002723277221 */ /* 0x000fc40000010000 */
[----:B------:R-:W-:Y:S01]  /*9120*/  FADD.FTZ R34, R40, R34 ;  /* 0x0000002228227221 */ /* 0x000fe20000010000 */
[----:B------:R-:W-:Y:S02]  /*9130*/  FMNMX.FTZ R20, R231, R20, !PT ;  /* 0x00000014e7147209 */ /* 0x000fe40007810000 */
[----:B------:R-:W-:Y:S01]  /*9140*/  MUFU.EX2 R49, R49 ;  /* 0x0000003100317308 */ /* 0x000fe20000000800 */
[----:B--2---:R-:W-:Y:S01]  /*9150*/  FADD.FTZ R34, R156, R34 ;  /* 0x000000229c227221 */ /* 0x004fe20000010000 */
[----:B------:R-:W-:Y:S02]  /*9160*/  FMNMX.FTZ R20, R141, R20, !PT ;  /* 0x000000148d147209 */ /* 0x000fe40007810000 */
[----:B-----5:R-:W-:Y:S01]  /*9170*/  FMNMX.FTZ R22, R2, R22, !PT ;  /* 0x0000001602167209 */ /* 0x020fe20007810000 */
[----:B----4-:R-:W-:Y:S01]  /*9180*/  FADD.FTZ R34, R161, R34 ;  /* 0x00000022a1227221 */ /* 0x010fe20000010000 */
[----:B------:R-:W-:Y:S02]  /*9190*/  FMNMX.FTZ R20, R143, R20, !PT ;  /* 0x000000148f147209 */ /* 0x000fe40007810000 */
[----:B------:R-:W-:Y:S01]  /*91a0*/  LOP3.LUT R2, R247, UR12, R165, 0x96, !PT ;  /* 0x0000000cf7027c12 */ /* 0x000fe2000f8e96a5 */
[----:B------:R-:W2:Y:S01]  /*91b0*/  SHFL.BFLY PT, R3, R22, 0x1, 0x1f ;  /* 0x0c201f0016037f89 */ /* 0x000ea200000e0000 */
[----:B------:R-:W-:Y:S01]  /*91c0*/  FMNMX.FTZ R20, R147, R20, !PT ;  /* 0x0000001493147209 */ /* 0x000fe20007810000 */
[----:B------:R-:W-:Y:S01]  /*91d0*/  IMAD.WIDE.U32 R246, R246, -0x326172a9, RZ ;  /* 0xcd9e8d57f6f67825 */ /* 0x000fe200078e00ff */
[----:B------:R-:W-:Y:S02]  /*91e0*/  MUFU.EX2 R53, R53 ;  /* 0x0000003500357308 */ /* 0x000fe40000000800 */
[----:B------:R-:W-:Y:S01]  /*91f0*/  FMNMX.FTZ R20, R150, R20, !PT ;  /* 0x0000001496147209 */ /* 0x000fe20007810000 */
[----:B------:R-:W-:-:S03]  /*9200*/  IMAD.WIDE.U32 R174, R2, -0x326172a9, RZ ;  /* 0xcd9e8d5702ae7825 */ /* 0x000fc600078e00ff */
[----:B------:R-:W-:Y:S01]  /*9210*/  FMNMX.FTZ R20, R36, R20, !PT ;  /* 0x0000001424147209 */ /* 0x000fe20007810000 */
[----:B------:R-:W-:Y:S01]  /*9220*/  FADD.FTZ R34, R159, R34 ;  /* 0x000000229f227221 */ /* 0x000fe20000010000 */
[----:B------:R-:W-:Y:S01]  /*9230*/  LOP3.LUT R2, R175, UR11, R242, 0x96, !PT ;  /* 0x0000000baf027c12 */ /* 0x000fe2000f8e96f2 */
[----:B------:R-:W-:Y:S01]  /*9240*/  MUFU.EX2 R56, R56 ;  /* 0x0000003800387308 */ /* 0x000fe20000000800 */
[----:B------:R-:W-:Y:S01]  /*9250*/  FMNMX.FTZ R20, R44, R20, !PT ;  /* 0x000000142c147209 */ /* 0x000fe20007810000 */
[----:B------:R-:W-:Y:S01]  /*9260*/  FADD.FTZ R34, R157, R34 ;  /* 0x000000229d227221 */ /* 0x000fe20000010000 */
[----:B------:R-:W-:Y:S01]  /*9270*/  LOP3.LUT R174, R247, UR9, R174, 0x96, !PT ;  /* 0x00000009f7ae7c12 */ /* 0x000fe2000f8e96ae */
[----:B------:R-:W-:Y:S01]  /*9280*/  IMAD.WIDE.U32 R60, R2, -0x2daee0ad, RZ ;  /* 0xd2511f53023c7825 */ /* 0x000fe200078e00ff */
[----:B------:R-:W-:-:S03]  /*9290*/  FMNMX.FTZ R20, R26, R20, !PT ;  /* 0x000000141a147209 */ /* 0x000fc60007810000 */
[----:B------:R-:W-:Y:S01]  /*92a0*/  IMAD.WIDE.U32 R174, R174, -0x2daee0ad, RZ ;  /* 0xd2511f53aeae7825 */ /* 0x000fe200078e00ff */
[----:B------:R-:W-:Y:S01]  /*92b0*/  FMNMX.FTZ R20, R25, R20, !PT ;  /* 0x0000001419147209 */ /* 0x000fe20007810000 */
[----:B------:R-:W-:Y:S01]  /*92c0*/  MUFU.EX2 R52, R52 ;  /* 0x0000003400347308 */ /* 0x000fe20000000800 */
[----:B------:R-:W-:Y:S01]  /*92d0*/  LOP3.LUT R244, R61, UR8, R244, 0x96, !PT ;  /* 0x000000083df47c12 */ /* 0x000fe2000f8e96f4 */
[----:B-1----:R-:W-:Y:S01]  /*92e0*/  FADD.FTZ R34, R144, R34 ;  /* 0x0000002290227221 */ /* 0x002fe20000010000 */
[----:B------:R-:W-:Y:S02]  /*92f0*/  FMNMX.FTZ R20, R28, R20, !PT ;  /* 0x000000141c147209 */ /* 0x000fe40007810000 */
[----:B--2---:R-:W-:Y:S01]  /*9300*/  FMNMX.FTZ R3, R22, R3, !PT ;  /* 0x0000000316037209 */ /* 0x004fe20007810000 */
[----:B------:R-:W-:Y:S01]  /*9310*/  IMAD.WIDE.U32 R244, R244, -0x326172a9, RZ ;  /* 0xcd9e8d57f4f47825 */ /* 0x000fe200078e00ff */
[----:B------:R-:W-:Y:S01]  /*9320*/  FMNMX.FTZ R20, R29, R20, !PT ;  /* 0x000000141d147209 */ /* 0x000fe20007810000 */
[----:B------:R-:W-:Y:S01]  /*9330*/  MUFU.EX2 R51, R51 ;  /* 0x0000003300337308 */ /* 0x000fe20000000800 */
[C---:B------:R-:W-:Y:S01]  /*9340*/  FSETP.NEU.FTZ.AND P3, PT, R3.reuse, -INF , PT ;  /* 0xff8000000300780b */ /* 0x040fe20003f7d000 */
[----:B------:R-:W-:Y:S01]  /*9350*/  FMUL.FTZ R140, R3, c[0x0][0x23c] ;  /* 0x00008f00038c7a20 */ /* 0x000fe20000410000 */
[----:B------:R-:W-:Y:S01]  /*9360*/  FMNMX.FTZ R20, R30, R20, !PT ;  /* 0x000000141e147209 */ /* 0x000fe20007810000 */
[----:B---3--:R-:W-:-:S03]  /*9370*/  FADD.FTZ R34, R146, R34 ;  /* 0x0000002292227221 */ /* 0x008fc60000010000 */
[----:B------:R-:W-:Y:S02]  /*9380*/  FMNMX.FTZ R20, R43, R20, !PT ;  /* 0x000000142b147209 */ /* 0x000fe40007810000 */
[----:B------:R-:W-:-:S03]  /*9390*/  FSEL R140, R140, RZ, P3 ;  /* 0x000000ff8c8c7208 */ /* 0x000fc60001800000 */
[----:B------:R-:W1:Y:S02]  /*93a0*/  SHFL.BFLY PT, R21, R20, 0x2, 0x1f ;  /* 0x0c401f0014157f89 */ /* 0x000e6400000e0000 */
[--C-:B------:R-:W-:Y:S02]  /*93b0*/  FFMA.FTZ R62, R67, c[0x0][0x23c], -R140.reuse ;  /* 0x00008f00433e7a23 */ /* 0x100fe4000001088c */
[--C-:B------:R-:W-:Y:S02]  /*93c0*/  FFMA.FTZ R64, R241, c[0x0][0x23c], -R140.reuse ;  /* 0x00008f00f1407a23 */ /* 0x100fe4000001088c */
[--C-:B------:R-:W-:Y:S02]  /*93d0*/  FFMA.FTZ R63, R229, c[0x0][0x23c], -R140.reuse ;  /* 0x00008f00e53f7a23 */ /* 0x100fe4000001088c */
[----:B------:R-:W-:Y:S01]  /*93e0*/  MUFU.EX2 R62, R62 ;  /* 0x0000003e003e7308 */ /* 0x000fe20000000800 */
[--C-:B------:R-:W-:Y:S02]  /*93f0*/  FFMA.FTZ R145, R145, c[0x0][0x23c], -R140.reuse ;  /* 0x00008f0091917a23 */ /* 0x100fe4000001088c */
[----:B------:R-:W-:-:S02]  /*9400*/  FFMA.FTZ R148, R148, c[0x0][0x23c], -R140 ;  /* 0x00008f0094947a23 */ /* 0x000fc4000001088c */
[--C-:B------:R-:W-:Y:S02]  /*9410*/  FFMA.FTZ R152, R152, c[0x0][0x23c], -R140.reuse ;  /* 0x00008f0098987a23 */ /* 0x100fe4000001088c */
[--C-:B------:R-:W-:Y:S01]  /*9420*/  FFMA.FTZ R155, R155, c[0x0][0x23c], -R140.reuse ;  /* 0x00008f009b9b7a23 */ /* 0x100fe2000001088c */
[----:B------:R-:W-:Y:S01]  /*9430*/  MUFU.EX2 R64, R64 ;  /* 0x0000004000407308 */ /* 0x000fe20000000800 */
[--C-:B------:R-:W-:Y:S02]  /*9440*/  FFMA.FTZ R50, R50, c[0x0][0x23c], -R140.reuse ;  /* 0x00008f0032327a23 */ /* 0x100fe4000001088c */
[--C-:B------:R-:W-:Y:S02]  /*9450*/  FFMA.FTZ R55, R55, c[0x0][0x23c], -R140.reuse ;  /* 0x00008f0037377a23 */ /* 0x100fe4000001088c */
[--C-:B------:R-:W-:Y:S02]  /*9460*/  FFMA.FTZ R47, R47, c[0x0][0x23c], -R140.reuse ;  /* 0x00008f002f2f7a23 */ /* 0x100fe4000001088c */
[----:B------:R-:W-:Y:S01]  /*9470*/  FFMA.FTZ R48, R48, c[0x0][0x23c], -R140 ;  /* 0x00008f0030307a23 */ /* 0x000fe2000001088c */
[----:B-1----:R-:W-:Y:S01]  /*9480*/  FMNMX.FTZ R20, R20, R21, !PT ;  /* 0x0000001514147209 */ /* 0x002fe20007810000 */
[----:B------:R-:W-:Y:S01]  /*9490*/  MUFU.EX2 R63, R63 ;  /* 0x0000003f003f7308 */ /* 0x000fe20000000800 */
[----:B------:R-:W-:Y:S01]  /*94a0*/  LOP3.LUT R21, R175, UR6, R60, 0x96, !PT ;  /* 0x00000006af157c12 */ /* 0x000fe2000f8e963c */
[--C-:B------:R-:W-:Y:S01]  /*94b0*/  FFMA.FTZ R31, R31, c[0x0][0x23c], -R140.reuse ;  /* 0x00008f001f1f7a23 */ /* 0x100fe2000001088c */
[----:B------:R-:W-:Y:S01]  /*94c0*/  IADD3 R175, R167, 0x1, RZ ;  /* 0x00000001a7af7810 */ /* 0x000fe20007ffe0ff */
[----:B------:R-:W1:Y:S01]  /*94d0*/  SHFL.BFLY PT, R2, R20, 0x1, 0x1f ;  /* 0x0c201f0014027f89 */ /* 0x000e6200000e0000 */
[----:B------:R-:W-:-:S02]  /*94e0*/  FFMA.FTZ R46, R46, c[0x0][0x23c], -R140 ;  /* 0x00008f002e2e7a23 */ /* 0x000fc4000001088c */
[----:B------:R-:W-:Y:S01]  /*94f0*/  IMAD.WIDE.U32 R60, R21, -0x326172a9, RZ ;  /* 0xcd9e8d57153c7825 */ /* 0x000fe200078e00ff */
[----:B------:R-:W-:Y:S01]  /*9500*/  MUFU.EX2 R145, R145 ;  /* 0x0000009100917308 */ /* 0x000fe20000000800 */
[----:B------:R-:W-:-:S03]  /*9510*/  LOP3.LUT R175, R171, UR25, R175, 0x96, !PT ;  /* 0x00000019abaf7c12 */ /* 0x000fc6000f8e96af */
[C---:B------:R-:W-:Y:S02]  /*9520*/  LOP3.LUT R22, R60.reuse, 0xffff, RZ, 0xc0, !PT ;  /* 0x0000ffff3c167812 */ /* 0x040fe400078ec0ff */
[----:B------:R-:W-:Y:S02]  /*9530*/  LOP3.LUT R21, R60, 0xff, RZ, 0xc0, !PT ;  /* 0x000000ff3c157812 */ /* 0x000fe400078ec0ff */
[----:B------:R-:W-:Y:S01]  /*9540*/  SHF.R.U32.HI R22, RZ, 0x8, R22 ;  /* 0x00000008ff167819 */ /* 0x000fe20000011616 */
[----:B------:R-:W-:Y:S03]  /*9550*/  MUFU.EX2 R148, R148 ;  /* 0x0000009400947308 */ /* 0x000fe60000000800 */
[----:B------:R-:W-:Y:S02]  /*9560*/  PRMT R21, R21, 0x5410, R22 ;  /* 0x0000541015157816 */ /* 0x000fe40000000016 */
[----:B------:R-:W-:-:S03]  /*9570*/  SHF.R.U32.HI R22, RZ, 0x18, R60 ;  /* 0x00000018ff167819 */ /* 0x000fc6000001163c */
[----:B------:R-:W-:Y:S01]  /*9580*/  HSET2.LE.AND R21, R21, R45, PT ;  /* 0x0000002d15157233 */ /* 0x000fe20003803000 */
[----:B------:R-:W-:Y:S01]  /*9590*/  MUFU.EX2 R152, R152 ;  /* 0x0000009800987308 */ /* 0x000fe20000000800 */
[----:B-1----:R-:W-:Y:S02]  /*95a0*/  FMNMX.FTZ R2, R20, R2, !PT ;  /* 0x0000000214027209 */ /* 0x002fe40007810000 */
[----:B------:R-:W-:Y:S02]  /*95b0*/  SHF.R.U32.HI R20, RZ, 0x10, R60 ;  /* 0x00000010ff147819 */ /* 0x000fe4000001163c */
[C---:B------:R-:W-:Y:S01]  /*95c0*/  FSETP.NEU.FTZ.AND P2, PT, R2.reuse, -INF , PT ;  /* 0xff8000000200780b */ /* 0x040fe20003f5d000 */
[----:B------:R-:W-:Y:S01]  /*95d0*/  FMUL.FTZ R134, R2, c[0x0][0x23c] ;  /* 0x00008f0002867a20 */ /* 0x000fe20000410000 */
[----:B------:R-:W-:Y:S01]  /*95e0*/  LOP3.LUT R20, R20, 0xff, RZ, 0xc0, !PT ;  /* 0x000000ff14147812 */ /* 0x000fe200078ec0ff */
[----:B------:R-:W-:Y:S03]  /*95f0*/  MUFU.EX2 R155, R155 ;  /* 0x0000009b009b7308 */ /* 0x000fe60000000800 */
[----:B------:R-:W-:-:S02]  /*9600*/  PRMT R20, R20, 0x5410, R22 ;  /* 0x0000541014147816 */ /* 0x000fc40000000016 */
        /* <DEDUP_REMOVED lines=9> */
[----:B------:R-:W-:Y:S01]  /*96a0*/  FFMA.FTZ R58, R231, c[0x0][0x23c], -R134 ;  /* 0x00008f00e73a7a23 */ /* 0x000fe20000010886 */
[----:B------:R-:W-:Y:S01]  /*96b0*/  LOP3.LUT R244, R245, UR7, R246, 0x96, !PT ;  /* 0x00000007f5f47c12 */ /* 0x000fe2000f8e96f6 */
[----:B------:R-:W-:Y:S01]  /*96c0*/  FFMA.FTZ R60, R142, c[0x0][0x23c], -R134 ;  /* 0x00008f008e3c7a23 */ /* 0x000fe20000010886 */
[----:B------:R-:W-:Y:S01]  /*96d0*/  PRMT R135, R23, 0x5410, R135 ;  /* 0x0000541017877816 */ /* 0x000fe20000000087 */
[----:B------:R-:W-:Y:S01]  /*96e0*/  MUFU.EX2 R59, R59 ;  /* 0x0000003b003b7308 */ /* 0x000fe20000000800 */
[----:B------:R-:W-:Y:S01]  /*96f0*/  SHF.R.U32.HI R23, RZ, 0x10, R22 ;  /* 0x00000010ff177819 */ /* 0x000fe20000011616 */
[----:B------:R-:W-:Y:S01]  /*9700*/  FFMA.FTZ R65, R65, c[0x0][0x23c], -R134 ;  /* 0x00008f0041417a23 */ /* 0x000fe20000010886 */
[----:B------:R-:W-:Y:S01]  /*9710*/  SHF.R.U32.HI R142, RZ, 0x18, R22 ;  /* 0x00000018ff8e7819 */ /* 0x000fe20000011616 */
[----:B------:R-:W-:Y:S01]  /*9720*/  IMAD.WIDE.U32 R244, R244, -0x2daee0ad, RZ ;  /* 0xd2511f53f4f47825 */ /* 0x000fe200078e00ff */
[----:B------:R-:W-:-:S02]  /*9730*/  LOP3.LUT R23, R23, 0xff, RZ, 0xc0, !PT ;  /* 0x000000ff17177812 */ /* 0x000fc400078ec0ff */
[----:B------:R-:W-:Y:S01]  /*9740*/  FSEL R22, R3, RZ, P3 ;  /* 0x000000ff03167208 */ /* 0x000fe20001800000 */
[----:B------:R-:W1:Y:S01]  /*9750*/  MUFU.EX2 R58, R58 ;  /* 0x0000003a003a7308 */ /* 0x000e620000000800 */
[----:B------:R-:W-:Y:S01]  /*9760*/  PRMT R142, R23, 0x5410, R142 ;  /* 0x00005410178e7816 */ /* 0x000fe2000000008e */
[----:B------:R-:W-:Y:S01]  /*9770*/  FFMA.FTZ R141, R141, c[0x0][0x23c], -R134 ;  /* 0x00008f008d8d7a23 */ /* 0x000fe20000010886 */
[----:B------:R-:W-:Y:S01]  /*9780*/  FSEL R23, R2, RZ, P2 ;  /* 0x000000ff02177208 */ /* 0x000fe20001000000 */
[----:B------:R-:W-:Y:S01]  /*9790*/  FADD.FTZ R22, R137, -R22 ;  /* 0x8000001689167221 */ /* 0x000fe20000010000 */
[----:B------:R-:W-:Y:S01]  /*97a0*/  LOP3.LUT R174, R245, UR17, R174, 0x96, !PT ;  /* 0x00000011f5ae7c12 */ /* 0x000fe2000f8e96ae */
[----:B------:R-:W-:Y:S01]  /*97b0*/  FFMA.FTZ R137, R230, c[0x0][0x23c], -R139 ;  /* 0x00008f00e6897a23 */ /* 0x000fe2000001088b */
[----:B------:R-:W-:Y:S01]  /*97c0*/  SHF.R.U32.HI R167, RZ, 0x10, R244 ;  /* 0x00000010ffa77819 */ /* 0x000fe200000116f4 */
[----:B------:R-:W2:Y:S01]  /*97d0*/  MUFU.EX2 R61, R61 ;  /* 0x0000003d003d7308 */ /* 0x000ea20000000800 */
[----:B------:R-:W-:Y:S01]  /*97e0*/  FADD.FTZ R23, R136, -R23 ;  /* 0x8000001788177221 */ /* 0x000fe20000010000 */
[----:B------:R-:W-:Y:S01]  /*97f0*/  SHF.R.U32.HI R169, RZ, 0x10, R174 ;  /* 0x00000010ffa97819 */ /* 0x000fe200000116ae */
[----:B------:R-:W-:Y:S01]  /*9800*/  FMUL.FTZ R67, R22, c[0x0][0x23c] ;  /* 0x00008f0016437a20 */ /* 0x000fe20000410000 */
[----:B------:R-:W-:Y:S01]  /*9810*/  LOP3.LUT R167, R167, 0xff, RZ, 0xc0, !PT ;  /* 0x000000ffa7a77812 */ /* 0x000fe200078ec0ff */
[----:B------:R-:W-:Y:S01]  /*9820*/  FMUL.FTZ R66, R23, c[0x0][0x23c] ;  /* 0x00008f0017427a20 */ /* 0x000fe20000410000 */
[----:B------:R-:W-:Y:S01]  /*9830*/  LOP3.LUT R169, R169, 0xff, RZ, 0xc0, !PT ;  /* 0x000000ffa9a97812 */ /* 0x000fe200078ec0ff */
[----:B------:R-:W-:Y:S01]  /*9840*/  FFMA.FTZ R136, R178, c[0x0][0x23c], -R139 ;  /* 0x00008f00b2887a23 */ /* 0x000fe2000001088b */
[----:B------:R-:W-:Y:S01]  /*9850*/  MUFU.EX2 R60, R60 ;  /* 0x0000003c003c7308 */ /* 0x000fe20000000800 */
[----:B-1----:R-:W-:Y:S01]  /*9860*/  F2FP.BF16.PACK_AB R23, R58, R59 ;  /* 0x0000003b3a17723e */ /* 0x002fe200000010ff */
[--C-:B------:R-:W-:Y:S01]  /*9870*/  FFMA.FTZ R147, R147, c[0x0][0x23c], -R134.reuse ;  /* 0x00008f0093937a23 */ /* 0x100fe20000010886 */
[----:B------:R-:W-:Y:S01]  /*9880*/  F2FP.BF16.PACK_AB R171, R155, R152 ;  /* 0x000000989bab723e */ /* 0x000fe200000010ff */
[--C-:B------:R-:W-:Y:S01]  /*9890*/  FFMA.FTZ R150, R150, c[0x0][0x23c], -R134.reuse ;  /* 0x00008f0096967a23 */ /* 0x100fe20000010886 */
[----:B------:R-:W-:Y:S01]  /*98a0*/  LOP3.LUT R23, R20, R23, RZ, 0xc0, !PT ;  /* 0x0000001714177212 */ /* 0x000fe200078ec0ff */
[----:B------:R-:W-:Y:S01]  /*98b0*/  HSET2.LE.AND R20, R135, R45, PT ;  /* 0x0000002d87147233 */ /* 0x000fe20003803000 */
[--C-:B------:R-:W-:Y:S01]  /*98c0*/  FFMA.FTZ R143, R143, c[0x0][0x23c], -R134.reuse ;  /* 0x00008f008f8f7a23 */ /* 0x100fe20000010886 */
[----:B------:R-:W1:Y:S01]  /*98d0*/  MUFU.EX2 R65, R65 ;  /* 0x0000004100417308 */ /* 0x000e620000000800 */
[----:B--2---:R-:W-:Y:S01]  /*98e0*/  F2FP.BF16.PACK_AB R22, R61, R62 ;  /* 0x0000003e3d16723e */ /* 0x004fe200000010ff */
[----:B------:R-:W-:-:S02]  /*98f0*/  FFMA.FTZ R36, R36, c[0x0][0x23c], -R134 ;  /* 0x00008f0024247a23 */ /* 0x000fc40000010886 */
[--C-:B------:R-:W-:Y:S01]  /*9900*/  FFMA.FTZ R28, R28, c[0x0][0x23c], -R134.reuse ;  /* 0x00008f001c1c7a23 */ /* 0x100fe20000010886 */
[----:B------:R-:W-:Y:S01]  /*9910*/  LOP3.LUT R22, R21, R22, RZ, 0xc0, !PT ;  /* 0x0000001615167212 */ /* 0x000fe200078ec0ff */
[----:B------:R-:W-:Y:S01]  /*9920*/  FFMA.FTZ R30, R30, c[0x0][0x23c], -R134 ;  /* 0x00008f001e1e7a23 */ /* 0x000fe20000010886 */
[----:B------:R-:W-:Y:S01]  /*9930*/  F2FP.BF16.PACK_AB R21, R63, R64 ;  /* 0x000000403f15723e */ /* 0x000fe200000010ff */
[----:B------:R-:W2:Y:S03]  /*9940*/  MUFU.EX2 R67, R67 ;  /* 0x0000004300437308 */ /* 0x000ea60000000800 */
[----:B------:R-:W-:Y:S01]  /*9950*/  LOP3.LUT R20, R20, R21, RZ, 0xc0, !PT ;  /* 0x0000001514147212 */ /* 0x000fe200078ec0ff */
[----:B------:R-:W-:Y:S01]  /*9960*/  HSET2.LE.AND R21, R142, R45, PT ;  /* 0x0000002d8e157233 */ /* 0x000fe20003803000 */
[----:B------:R-:W-:-:S03]  /*9970*/  FFMA.FTZ R142, R228, c[0x0][0x23c], -R139 ;  /* 0x00008f00e48e7a23 */ /* 0x000fc6000001088b */
[----:B------:R-:W3:Y:S01]  /*9980*/  MUFU.EX2 R66, R66 ;  /* 0x0000004200427308 */ /* 0x000ee20000000800 */
[----:B-1----:R-:W-:-:S04]  /*9990*/  F2FP.BF16.PACK_AB R135, R65, R60 ;  /* 0x0000003c4187723e */ /* 0x002fc800000010ff */
[----:B------:R-:W-:Y:S01]  /*99a0*/  LOP3.LUT R21, R21, R135, RZ, 0xc0, !PT ;  /* 0x0000008715157212 */ /* 0x000fe200078ec0ff */
[----:B------:R-:W-:Y:S02]  /*99b0*/  FFMA.FTZ R135, R179, c[0x0][0x23c], -R139 ;  /* 0x00008f00b3877a23 */ /* 0x000fe4000001088b */
[-C--:B--2---:R-:W-:Y:S01]  /*99c0*/  FMUL.FTZ R112, R112, R67.reuse ;  /* 0x0000004370707220 */ /* 0x084fe20000410000 */
[----:B------:R-:W-:Y:S01]  /*99d0*/  MUFU.EX2 R136, R136 ;  /* 0x0000008800887308 */ /* 0x000fe20000000800 */
[-C--:B------:R-:W-:Y:S02]  /*99e0*/  FMUL.FTZ R113, R113, R67.reuse ;  /* 0x0000004371717220 */ /* 0x080fe40000410000 */
[-C--:B------:R-:W-:Y:S02]  /*99f0*/  FMUL.FTZ R104, R104, R67.reuse ;  /* 0x0000004368687220 */ /* 0x080fe40000410000 */
        /* <DEDUP_REMOVED lines=12> */
[----:B------:R-:W-:Y:S01]  /*9ac0*/  IMAD.WIDE.U32 R12, R170, -0x2daee0ad, RZ ;  /* 0xd2511f53aa0c7825 */ /* 0x000fe200078e00ff */
[C---:B------:R-:W-:Y:S01]  /*9ad0*/  HMMA.16816.F32.BF16 R104, R20.reuse, R10, R104 ;  /* 0x0000000a1468723c */ /* 0x040fe20000041868 */
[----:B------:R-:W-:Y:S01]  /*9ae0*/  LOP3.LUT R170, R174, 0xff, RZ, 0xc0, !PT ;  /* 0x000000ffaeaa7812 */ /* 0x000fe200078ec0ff */
[----:B------:R-:W-:Y:S01]  /*9af0*/  MUFU.EX2 R142, R142 ;  /* 0x0000008e008e7308 */ /* 0x000fe20000000800 */
[-C--:B------:R-:W-:Y:S02]  /*9b00*/  FMUL.FTZ R88, R88, R67.reuse ;  /* 0x0000004358587220 */ /* 0x080fe40000410000 */
[-C--:B------:R-:W-:Y:S02]  /*9b10*/  FMUL.FTZ R89, R89, R67.reuse ;  /* 0x0000004359597220 */ /* 0x080fe40000410000 */
[----:B------:R-:W-:Y:S01]  /*9b20*/  LOP3.LUT R11, R12, 0xffff, RZ, 0xc0, !PT ;  /* 0x0000ffff0c0b7812 */ /* 0x000fe200078ec0ff */
[-C--:B------:R-:W-:Y:S01]  /*9b30*/  FMUL.FTZ R90, R90, R66.reuse ;  /* 0x000000425a5a7220 */ /* 0x080fe20000410000 */
[C---:B------:R-:W-:Y:S01]  /*9b40*/  HMMA.16816.F32.BF16 R108, R20.reuse, R8, R108 ;  /* 0x00000008146c723c */ /* 0x040fe2000004186c */
[-C--:B------:R-:W-:Y:S01]  /*9b50*/  FMUL.FTZ R91, R91, R66.reuse ;  /* 0x000000425b5b7220 */ /* 0x080fe20000410000 */
[----:B------:R-:W-:Y:S01]  /*9b60*/  SHF.R.U32.HI R11, RZ, 0x8, R11 ;  /* 0x00000008ff0b7819 */ /* 0x000fe2000001160b */
[-C--:B------:R-:W-:Y:S01]  /*9b70*/  FMUL.FTZ R128, R128, R67.reuse ;  /* 0x0000004380807220 */ /* 0x080fe20000410000 */
[----:B------:R-:W-:Y:S01]  /*9b80*/  LOP3.LUT R10, R13, UR17, R172, 0x96, !PT ;  /* 0x000000110d0a7c12 */ /* 0x000fe2000f8e96ac */
[-C--:B------:R-:W-:Y:S01]  /*9b90*/  FMUL.FTZ R129, R129, R67.reuse ;  /* 0x0000004381817220 */ /* 0x080fe20000410000 */
[----:B------:R-:W1:Y:S01]  /*9ba0*/  MUFU.EX2 R141, R141 ;  /* 0x0000008d008d7308 */ /* 0x000e620000000800 */
[----:B------:R-:W-:Y:S01]  /*9bb0*/  LOP3.LUT R8, R12, 0xff, RZ, 0xc0, !PT ;  /* 0x000000ff0c087812 */ /* 0x000fe200078ec0ff */
[C---:B------:R-:W-:Y:S01]  /*9bc0*/  HMMA.16816.F32.BF16 R88, R20.reuse, R4, R88 ;  /* 0x000000041458723c */ /* 0x040fe20000041858 */
[----:B------:R-:W-:Y:S01]  /*9bd0*/  SHF.R.U32.HI R9, RZ, 0x10, R12 ;  /* 0x00000010ff097819 */ /* 0x000fe2000001160c */
[-C--:B------:R-:W-:Y:S01]  /*9be0*/  FMUL.FTZ R130, R130, R66.reuse ;  /* 0x0000004282827220 */ /* 0x080fe20000410000 */
[----:B------:R-:W-:Y:S01]  /*9bf0*/  PRMT R8, R8, 0x5410, R11 ;  /* 0x0000541008087816 */ /* 0x000fe2000000000b */
[-C--:B------:R-:W-:Y:S01]  /*9c00*/  FMUL.FTZ R131, R131, R66.reuse ;  /* 0x0000004283837220 */ /* 0x080fe20000410000 */
[----:B------:R-:W-:Y:S01]  /*9c10*/  LOP3.LUT R11, R10, 0xffff, RZ, 0xc0, !PT ;  /* 0x0000ffff0a0b7812 */ /* 0x000fe200078ec0ff */
[-C--:B------:R-:W-:Y:S01]  /*9c20*/  FMUL.FTZ R116, R116, R67.reuse ;  /* 0x0000004374747220 */ /* 0x080fe20000410000 */
[----:B------:R-:W-:Y:S01]  /*9c30*/  SHF.R.U32.HI R4, RZ, 0x10, R10 ;  /* 0x00000010ff047819 */ /* 0x000fe2000001160a */
        /* <DEDUP_REMOVED lines=19> */
[C---:B------:R-:W-:Y:S01]  /*9d70*/  HMMA.16816.F32.BF16 R128, R20.reuse, R16, R128 ;  /* 0x000000101480723c */ /* 0x040fe20000041880 */
[-C--:B------:R-:W-:Y:S01]  /*9d80*/  FMUL.FTZ R99, R99, R66.reuse ;  /* 0x0000004263637220 */ /* 0x080fe20000410000 */
[--C-:B------:R-:W-:Y:S01]  /*9d90*/  HSET2.LE.AND R8, R8, R45.reuse, PT ;  /* 0x0000002d08087233 */ /* 0x100fe20003803000 */
[----:B------:R-:W-:Y:S01]  /*9da0*/  MUFU.EX2 R147, R147 ;  /* 0x0000009300937308 */ /* 0x000fe20000000800 */
[--C-:B------:R-:W-:Y:S01]  /*9db0*/  HSET2.LE.AND R9, R9, R45.reuse, PT ;  /* 0x0000002d09097233 */ /* 0x100fe20003803000 */
[----:B------:R-:W-:Y:S01]  /*9dc0*/  FFMA.FTZ R64, R225, R67, R64 ;  /* 0x00000043e1407223 */ /* 0x000fe20000010040 */
[--C-:B------:R-:W-:Y:S01]  /*9dd0*/  HSET2.LE.AND R5, R5, R45.reuse, PT ;  /* 0x0000002d05057233 */ /* 0x100fe20003803000 */
[----:B------:R-:W-:Y:S01]  /*9de0*/  FFMA.FTZ R60, R224, R66, R60 ;  /* 0x00000042e03c7223 */ /* 0x000fe2000001003c */
[----:B------:R-:W-:Y:S01]  /*9df0*/  HMMA.16816.F32.BF16 R116, R20, R18, R116 ;  /* 0x000000121474723c */ /* 0x000fe20000041874 */
[----:B------:R-:W-:Y:S01]  /*9e00*/  HSET2.LE.AND R4, R4, R45, PT ;  /* 0x0000002d04047233 */ /* 0x000fe20003803000 */
[----:B------:R-:W2:Y:S01]  /*9e10*/  LDSM.16.MT88.4 R16, [R188+0x6800] ;  /* 0x00680000bc10783b */ /* 0x000ea20000004200 */
[----:B------:R-:W-:Y:S01]  /*9e20*/  MUFU.EX2 R150, R150 ;  /* 0x0000009600967308 */ /* 0x000fe20000000800 */
[----:B------:R-:W-:-:S02]  /*9e30*/  FADD.FTZ R64, R63, R64 ;  /* 0x000000403f407221 */ /* 0x000fc40000010000 */
[----:B------:R-:W-:Y:S02]  /*9e40*/  FADD.FTZ R60, R65, R60 ;  /* 0x0000003c413c7221 */ /* 0x000fe40000010000 */
[C---:B------:R-:W-:Y:S01]  /*9e50*/  HMMA.16816.F32.BF16 R76, R20.reuse, R14, R76 ;  /* 0x0000000e144c723c */ /* 0x040fe2000004184c */
[----:B------:R-:W3:Y:S01]  /*9e60*/  LDSM.16.MT88.4 R12, [R186+0x6800] ;  /* 0x00680000ba0c783b */ /* 0x000ee20000004200 */
[----:B------:R-:W-:Y:S01]  /*9e70*/  FADD.FTZ R64, R62, R64 ;  /* 0x000000403e407221 */ /* 0x000fe20000010000 */
[----:B------:R-:W4:Y:S01]  /*9e80*/  MUFU.EX2 R143, R143 ;  /* 0x0000008f008f7308 */ /* 0x000f220000000800 */
[----:B------:R-:W-:Y:S02]  /*9e90*/  FADD.FTZ R60, R59, R60 ;  /* 0x0000003c3b3c7221 */ /* 0x000fe40000010000 */
[----:B------:R-:W-:Y:S02]  /*9ea0*/  FADD.FTZ R64, R61, R64 ;  /* 0x000000403d407221 */ /* 0x000fe40000010000 */
[----:B------:R-:W-:Y:S01]  /*9eb0*/  HMMA.16816.F32.BF16 R96, R20, R6, R96 ;  /* 0x000000061460723c */ /* 0x000fe20000041860 */
[----:B------:R-:W-:-:S02]  /*9ec0*/  FADD.FTZ R60, R58, R60 ;  /* 0x0000003c3a3c7221 */ /* 0x000fc40000010000 */
[----:B------:R-:W-:Y:S01]  /*9ed0*/  MUFU.EX2 R55, R55 ;  /* 0x0000003700377308 */ /* 0x000fe20000000800 */
[----:B------:R-:W-:Y:S02]  /*9ee0*/  FADD.FTZ R64, R145, R64 ;  /* 0x0000004091407221 */ /* 0x000fe40000010000 */
[----:B-1----:R-:W-:Y:S01]  /*9ef0*/  FADD.FTZ R60, R141, R60 ;  /* 0x0000003c8d3c7221 */ /* 0x002fe20000010000 */
[----:B------:R-:W-:Y:S01]  /*9f00*/  F2FP.BF16.PACK_AB R22, R142, R137 ;  /* 0x000000898e16723e */ /* 0x000fe200000010ff */
[----:B------:R-:W-:Y:S01]  /*9f10*/  FADD.FTZ R39, R136, R39 ;  /* 0x0000002788277221 */ /* 0x000fe20000010000 */
[----:B------:R-:W-:Y:S01]  /*9f20*/  F2FP.BF16.PACK_AB R23, R157, R159 ;  /* 0x0000009f9d17723e */ /* 0x000fe200000010ff */
[----:B------:R-:W-:Y:S01]  /*9f30*/  FADD.FTZ R64, R148, R64 ;  /* 0x0000004094407221 */ /* 0x000fe20000010000 */
[----:B------:R-:W-:Y:S01]  /*9f40*/  F2FP.BF16.PACK_AB R20, R135, R136 ;  /* 0x000000888714723e */ /* 0x000fe200000010ff */
[----:B------:R-:W1:Y:S01]  /*9f50*/  MUFU.EX2 R47, R47 ;  /* 0x0000002f002f7308 */ /* 0x000e620000000800 */
[----:B------:R-:W-:Y:S01]  /*9f60*/  F2FP.BF16.PACK_AB R21, R161, R156 ;  /* 0x0000009ca115723e */ /* 0x000fe200000010ff */
[----:B----4-:R-:W-:Y:S01]  /*9f70*/  FADD.FTZ R60, R143, R60 ;  /* 0x0000003c8f3c7221 */ /* 0x010fe20000010000 */
[----:B------:R-:W-:Y:S01]  /*9f80*/  LOP3.LUT R22, R8, R22, RZ, 0xc0, !PT ;  /* 0x0000001608167212 */ /* 0x000fe200078ec0ff */
[----:B------:R-:W-:Y:S01]  /*9f90*/  FADD.FTZ R39, R135, R39 ;  /* 0x0000002787277221 */ /* 0x000fe20000010000 */
[----:B------:R-:W-:Y:S01]  /*9fa0*/  LOP3.LUT R23, R9, R23, RZ, 0xc0, !PT ;  /* 0x0000001709177212 */ /* 0x000fe200078ec0ff */
[----:B------:R-:W-:Y:S01]  /*9fb0*/  FADD.FTZ R64, R152, R64 ;  /* 0x0000004098407221 */ /* 0x000fe20000010000 */
[----:B------:R-:W-:Y:S01]  /*9fc0*/  LOP3.LUT R20, R5, R20, RZ, 0xc0, !PT ;  /* 0x0000001405147212 */ /* 0x000fe200078ec0ff */
[----:B------:R-:W4:Y:S01]  /*9fd0*/  LDSM.16.MT88.4 R8, [R185+0x6800] ;  /* 0x00680000b908783b */ /* 0x000f220000004200 */
[----:B------:R-:W-:Y:S01]  /*9fe0*/  LOP3.LUT R21, R4, R21, RZ, 0xc0, !PT ;  /* 0x0000001504157212 */ /* 0x000fe200078ec0ff */
[----:B------:R-:W5:Y:S01]  /*9ff0*/  MUFU.EX2 R48, R48 ;  /* 0x0000003000307308 */ /* 0x000f620000000800 */
[----:B------:R-:W-:Y:S01]  /*a000*/  FADD.FTZ R60, R147, R60 ;  /* 0x0000003c933c7221 */ /* 0x000fe20000010000 */
[----:B------:R-:W4:Y:S01]  /*a010*/  LDSM.16.MT88.4 R4, [R184+0x6800] ;  /* 0x00680000b804783b */ /* 0x000f220000004200 */
[----:B------:R-:W-:-:S02]  /*a020*/  FADD.FTZ R39, R137, R39 ;  /* 0x0000002789277221 */ /* 0x000fc40000010000 */
[----:B------:R-:W-:Y:S01]  /*a030*/  FADD.FTZ R64, R155, R64 ;  /* 0x000000409b407221 */ /* 0x000fe20000010000 */
[C---:B--2---:R-:W-:Y:S01]  /*a040*/  HMMA.16816.F32.BF16 R124, R20.reuse, R16, R124 ;  /* 0x00000010147c723c */ /* 0x044fe2000004187c */
[----:B------:R-:W-:Y:S01]  /*a050*/  FADD.FTZ R60, R150, R60 ;  /* 0x0000003c963c7221 */ /* 0x000fe20000010000 */
[----:B------:R-:W2:Y:S01]  /*a060*/  MUFU.EX2 R36, R36 ;  /* 0x0000002400247308 */ /* 0x000ea20000000800 */
[----:B------:R-:W-:Y:S02]  /*a070*/  FADD.FTZ R39, R142, R39 ;  /* 0x000000278e277221 */ /* 0x000fe40000010000 */
[----:B-1----:R-:W-:Y:S02]  /*a080*/  FADD.FTZ R64, R47, R64 ;  /* 0x000000402f407221 */ /* 0x002fe40000010000 */
[----:B------:R-:W-:Y:S01]  /*a090*/  FADD.FTZ R39, R151, R39 ;  /* 0x0000002797277221 */ /* 0x000fe20000010000 */
[----:B------:R-:W-:Y:S01]  /*a0a0*/  HMMA.16816.F32.BF16 R120, R20, R18, R120 ;  /* 0x000000121478723c */ /* 0x000fe20000041878 */
[----:B------:R-:W-:Y:S01]  /*a0b0*/  IMAD.MOV.U32 R136, RZ, RZ, R2 ;  /* 0x000000ffff887224 */ /* 0x000fe200078e0002 */
[----:B------:R-:W-:Y:S01]  /*a0c0*/  MUFU.EX2 R31, R31 ;  /* 0x0000001f001f7308 */ /* 0x000fe20000000800 */
[----:B-----5:R-:W-:-:S02]  /*a0d0*/  FADD.FTZ R64, R48, R64 ;  /* 0x0000004030407221 */ /* 0x020fc40000010000 */
[----:B------:R-:W-:Y:S02]  /*a0e0*/  FADD.FTZ R39, R154, R39 ;  /* 0x000000279a277221 */ /* 0x000fe40000010000 */
[----:B------:R-:W-:Y:S01]  /*a0f0*/  FADD.FTZ R64, R50, R64 ;  /* 0x0000004032407221 */ /* 0x000fe20000010000 */
[C---:B---3--:R-:W-:Y:S01]  /*a100*/  HMMA.16816.F32.BF16 R68, R20.reuse, R12, R68 ;  /* 0x0000000c1444723c */ /* 0x048fe20000041844 */
[----:B------:R-:W-:Y:S01]  /*a110*/  FADD.FTZ R39, R158, R39 ;  /* 0x000000279e277221 */ /* 0x000fe20000010000 */
[----:B------:R-:W-:Y:S01]  /*a120*/  MUFU.EX2 R46, R46 ;  /* 0x0000002e002e7308 */ /* 0x000fe20000000800 */
[----:B--2---:R-:W-:Y:S02]  /*a130*/  FADD.FTZ R60, R36, R60 ;  /* 0x0000003c243c7221 */ /* 0x004fe40000010000 */
[----:B------:R-:W-:Y:S02]  /*a140*/  FADD.FTZ R64, R55, R64 ;  /* 0x0000004037407221 */ /* 0x000fe40000010000 */
[----:B------:R-:W-:Y:S01]  /*a150*/  FADD.FTZ R39, R160, R39 ;  /* 0x00000027a0277221 */ /* 0x000fe20000010000 */
[----:B------:R-:W-:Y:S01]  /*a160*/  HMMA.16816.F32.BF16 R72, R20, R14, R72 ;  /* 0x0000000e1448723c */ /* 0x000fe20000041848 */
[----:B------:R-:W-:Y:S01]  /*a170*/  IMAD.MOV.U32 R137, RZ, RZ, R3 ;  /* 0x000000ffff897224 */ /* 0x000fe200078e0003 */
[----:B------:R-:W-:Y:S01]  /*a180*/  MUFU.EX2 R28, R28 ;  /* 0x0000001c001c7308 */ /* 0x000fe20000000800 */
[----:B------:R-:W-:-:S05]  /*a190*/  IMAD.MOV.U32 R135, RZ, RZ, R177 ;  /* 0x000000ffff877224 */ /* 0x000fca00078e00b1 */
[C---:B----4-:R-:W-:Y:S02]  /*a1a0*/  HMMA.16816.F32.BF16 R80, R20.reuse, R8, R80 ;  /* 0x000000081450723c */ /* 0x050fe40000041850 */
[----:B------:R-:W-:Y:S06]  /*a1b0*/  MUFU.EX2 R30, R30 ;  /* 0x0000001e001e7308 */ /* 0x000fec0000000800 */
[C---:B------:R-:W-:Y:S08]  /*a1c0*/  HMMA.16816.F32.BF16 R84, R20.reuse, R10, R84 ;  /* 0x0000000a1454723c */ /* 0x040ff00000041854 */
[C---:B------:R-:W-:Y:S08]  /*a1d0*/  HMMA.16816.F32.BF16 R92, R20.reuse, R4, R92 ;  /* 0x00000004145c723c */ /* 0x040ff0000004185c */
[----:B------:R-:W-:Y:S07]  /*a1e0*/  HMMA.16816.F32.BF16 R100, R20, R6, R100 ;  /* 0x000000061464723c */ /* 0x000fee0000041864 */
[----:B------:R-:W-:-:S02]  /*a1f0*/  LOP3.LUT R22, R244, 0xffff, RZ, 0xc0, !PT ;  /* 0x0000fffff4167812 */ /* 0x000fc400078ec0ff */
[----:B------:R-:W-:Y:S02]  /*a200*/  LOP3.LUT R23, R174, 0xffff, RZ, 0xc0, !PT ;  /* 0x0000ffffae177812 */ /* 0x000fe400078ec0ff */
[----:B------:R-:W-:Y:S02]  /*a210*/  LOP3.LUT R20, R244, 0xff, RZ, 0xc0, !PT ;  /* 0x000000fff4147812 */ /* 0x000fe400078ec0ff */
[----:B------:R-:W-:Y:S02]  /*a220*/  SHF.R.U32.HI R21, RZ, 0x18, R244 ;  /* 0x00000018ff157819 */ /* 0x000fe400000116f4 */
[----:B------:R-:W-:Y:S02]  /*a230*/  SHF.R.U32.HI R22, RZ, 0x8, R22 ;  /* 0x00000008ff167819 */ /* 0x000fe40000011616 */
[----:B------:R-:W-:Y:S02]  /*a240*/  SHF.R.U32.HI R174, RZ, 0x18, R174 ;  /* 0x00000018ffae7819 */ /* 0x000fe400000116ae */
[----:B------:R-:W-:-:S02]  /*a250*/  SHF.R.U32.HI R23, RZ, 0x8, R23 ;  /* 0x00000008ff177819 */ /* 0x000fc40000011617 */
[----:B------:R-:W-:Y:S02]  /*a260*/  PRMT R22, R20, 0x5410, R22 ;  /* 0x0000541014167816 */ /* 0x000fe40000000016 */
[----:B------:R-:W-:Y:S02]  /*a270*/  PRMT R21, R167, 0x5410, R21 ;  /* 0x00005410a7157816 */ /* 0x000fe40000000015 */
        /* <DEDUP_REMOVED lines=9> */
[----:B------:R-:W-:Y:S01]  /*a310*/  IMAD.WIDE.U32 R174, R175, -0x326172a9, RZ ;  /* 0xcd9e8d57afae7825 */ /* 0x000fe200078e00ff */
[----:B------:R-:W-:-:S02]  /*a320*/  LOP3.LUT R22, R22, R171, RZ, 0xc0, !PT ;  /* 0x000000ab16167212 */ /* 0x000fc400078ec0ff */
[----:B------:R-:W-:Y:S02]  /*a330*/  LOP3.LUT R23, R23, R170, RZ, 0xc0, !PT ;  /* 0x000000aa17177212 */ /* 0x000fe400078ec0ff */
[----:B------:R-:W-:Y:S02]  /*a340*/  LOP3.LUT R20, R20, R169, RZ, 0xc0, !PT ;  /* 0x000000a914147212 */ /* 0x000fe400078ec0ff */
[----:B------:R-:W-:Y:S02]  /*a350*/  LOP3.LUT R21, R21, R167, RZ, 0xc0, !PT ;  /* 0x000000a715157212 */ /* 0x000fe400078ec0ff */
[C---:B------:R-:W-:Y:S02]  /*a360*/  LOP3.LUT R166, R175.reuse, UR15, R166, 0x96, !PT ;  /* 0x0000000fafa67c12 */ /* 0x040fe4000f8e96a6 */
[----:B------:R-:W-:Y:S02]  /*a370*/  LOP3.LUT R168, R175, UR15, R168, 0x96, !PT ;  /* 0x0000000fafa87c12 */ /* 0x000fe4000f8e96a8 */
[----:B------:R-:W-:Y:S01]  /*a380*/  LOP3.LUT R178, R243, UR13, R174, 0x96, !PT ;  /* 0x0000000df3b27c12 */ /* 0x000fe2000f8e96ae */
[----:B------:R-:W-:Y:S01]  /*a390*/  HMMA.16816.F32.BF16 R128, R20, R16, R128 ;  /* 0x000000101480723c */ /* 0x000fe20000041880 */
[----:B------:R-:W-:-:S04]  /*a3a0*/  IMAD.WIDE.U32 R166, R166, -0x2daee0ad, RZ ;  /* 0xd2511f53a6a67825 */ /* 0x000fc800078e00ff */
[----:B------:R-:W-:Y:S01]  /*a3b0*/  IMAD.WIDE.U32 R168, R168, -0x2daee0ad, RZ ;  /* 0xd2511f53a8a87825 */ /* 0x000fe200078e00ff */
[----:B------:R-:W-:Y:S02]  /*a3c0*/  LOP3.LUT R164, R167, UR12, R164, 0x96, !PT ;  /* 0x0000000ca7a47c12 */ /* 0x000fe4000f8e96a4 */
[----:B------:R-:W-:Y:S01]  /*a3d0*/  LOP3.LUT R16, R163, UR13, R174, 0x96, !PT ;  /* 0x0000000da3107c12 */ /* 0x000fe2000f8e96ae */
[----:B------:R-:W-:Y:S01]  /*a3e0*/  HMMA.16816.F32.BF16 R112, R20, R12, R112 ;  /* 0x0000000c1470723c */ /* 0x000fe20000041870 */
[----:B------:R-:W-:Y:S01]  /*a3f0*/  IMAD.WIDE.U32 R178, R178, -0x2daee0ad, RZ ;  /* 0xd2511f53b2b27825 */ /* 0x000fe200078e00ff */
[----:B------:R-:W-:-:S03]  /*a400*/  LOP3.LUT R165, R169, UR12, R165, 0x96, !PT ;  /* 0x0000000ca9a57c12 */ /* 0x000fc6000f8e96a5 */
[----:B------:R-:W-:Y:S01]  /*a410*/  IMAD.WIDE.U32 R16, R16, -0x2daee0ad, RZ ;  /* 0xd2511f5310107825 */ /* 0x000fe200078e00ff */
[----:B------:R-:W-:Y:S02]  /*a420*/  LOP3.LUT R174, R179, UR10, R168, 0x96, !PT ;  /* 0x0000000ab3ae7c12 */ /* 0x000fe4000f8e96a8 */
[----:B------:R-:W-:Y:S01]  /*a430*/  HMMA.16816.F32.BF16 R104, R20, R10, R104 ;  /* 0x0000000a1468723c */ /* 0x000fe20000041868 */
[----:B------:R-:W-:Y:S01]  /*a440*/  IMAD.WIDE.U32 R168, R165, -0x326172a9, RZ ;  /* 0xcd9e8d57a5a87825 */ /* 0x000fe200078e00ff */
[----:B------:R-:W-:-:S03]  /*a450*/  LOP3.LUT R170, R17, UR10, R166, 0x96, !PT ;  /* 0x0000000a11aa7c12 */ /* 0x000fc6000f8e96a6 */
[----:B------:R-:W-:-:S03]  /*a460*/  IMAD.WIDE.U32 R166, R164, -0x326172a9, RZ ;  /* 0xcd9e8d57a4a67825 */ /* 0x000fc600078e00ff */
        /* <DEDUP_REMOVED lines=8> */
[----:B------:R-:W-:Y:S01]  /*a4f0*/  IMAD.WIDE.U32 R166, R166, -0x2daee0ad, RZ ;  /* 0xd2511f53a6a67825 */ /* 0x000fe200078e00ff */
[----:B------:R-:W-:Y:S02]  /*a500*/  LOP3.LUT R172, R163, UR8, R16, 0x96, !PT ;  /* 0x00000008a3ac7c12 */ /* 0x000fe4000f8e9610 */
[----:B------:R-:W-:Y:S01]  /*a510*/  HMMA.16816.F32.BF16 R116, R20, R18, R116 ;  /* 0x000000121474723c */ /* 0x000fe20000041874 */
[----:B------:R-:W1:Y:S01]  /*a520*/  LDSM.16.MT88.4 R16, [R188+0x7000] ;  /* 0x00700000bc10783b */ /* 0x000e620000004200 */
[----:B------:R-:W-:Y:S01]  /*a530*/  LOP3.LUT R12, R167, UR6, R162, 0x96, !PT ;  /* 0x00000006a70c7c12 */ /* 0x000fe2000f8e96a2 */
[----:B------:R-:W-:-:S04]  /*a540*/  IMAD.WIDE.U32 R172, R172, -0x326172a9, RZ ;  /* 0xcd9e8d57acac7825 */ /* 0x000fc800078e00ff */
[----:B------:R-:W-:Y:S01]  /*a550*/  IMAD.WIDE.U32 R12, R12, -0x326172a9, RZ ;  /* 0xcd9e8d570c0c7825 */ /* 0x000fe200078e00ff */
[C---:B------:R-:W-:Y:S01]  /*a560*/  HMMA.16816.F32.BF16 R76, R20.reuse, R14, R76 ;  /* 0x0000000e144c723c */ /* 0x040fe2000004184c */
[----:B------:R-:W-:Y:S02]  /*a570*/  LOP3.LUT R170, R173, UR7, R170, 0x96, !PT ;  /* 0x00000007adaa7c12 */ /* 0x000fe4000f8e96aa */
[----:B------:R-:W-:Y:S01]  /*a580*/  FFMA.FTZ R162, R149, c[0x0][0x23c], -R54 ;  /* 0x00008f0095a27a23 */ /* 0x000fe20000010836 */
[----:B------:R-:W-:Y:S01]  /*a590*/  LOP3.LUT R163, R13, UR16, R172, 0x96, !PT ;  /* 0x000000100da37c12 */ /* 0x000fe2000f8e96ac */
[----:B------:R-:W-:Y:S01]  /*a5a0*/  FFMA.FTZ R149, R153, c[0x0][0x23c], -R54 ;  /* 0x00008f0099957a23 */ /* 0x000fe20000010836 */
[----:B------:R-:W-:Y:S01]  /*a5b0*/  LOP3.LUT R10, R12, 0xffff, RZ, 0xc0, !PT ;  /* 0x0000ffff0c0a7812 */ /* 0x000fe200078ec0ff */
[----:B------:R-:W-:Y:S01]  /*a5c0*/  IMAD.WIDE.U32 R170, R170, -0x2daee0ad, RZ ;  /* 0xd2511f53aaaa7825 */ /* 0x000fe200078e00ff */
[----:B------:R-:W-:Y:S01]  /*a5d0*/  SHF.R.U32.HI R11, RZ, 0x10, R12 ;  /* 0x00000010ff0b7819 */ /* 0x000fe2000001160c */
[----:B------:R-:W2:Y:S01]  /*a5e0*/  MUFU.EX2 R162, R162 ;  /* 0x000000a200a27308 */ /* 0x000ea20000000800 */
[C---:B------:R-:W-:Y:S01]  /*a5f0*/  LOP3.LUT R4, R163.reuse, 0xffff, RZ, 0xc0, !PT ;  /* 0x0000ffffa3047812 */ /* 0x040fe200078ec0ff */
[----:B------:R-:W-:Y:S01]  /*a600*/  HMMA.16816.F32.BF16 R96, R20, R6, R96 ;  /* 0x000000061460723c */ /* 0x000fe20000041860 */
[----:B------:R-:W-:Y:S01]  /*a610*/  SHF.R.U32.HI R5, RZ, 0x10, R163 ;  /* 0x00000010ff057819 */ /* 0x000fe200000116a3 */
[----:B------:R-:W-:Y:S01]  /*a620*/  FFMA.FTZ R54, R24, c[0x0][0x23c], -R140 ;  /* 0x00008f0018367a23 */ /* 0x000fe2000001088c */
[----:B------:R-:W-:-:S02]  /*a630*/  LOP3.LUT R167, R163, 0xff, RZ, 0xc0, !PT ;  /* 0x000000ffa3a77812 */ /* 0x000fc400078ec0ff */
[----:B------:R-:W-:Y:S01]  /*a640*/  SHF.R.U32.HI R164, RZ, 0x18, R163 ;  /* 0x00000018ffa47819 */ /* 0x000fe200000116a3 */
[----:B------:R-:W3:Y:S01]  /*a650*/  MUFU.EX2 R149, R149 ;  /* 0x0000009500957308 */ /* 0x000ee20000000800 */
[----:B------:R-:W-:Y:S02]  /*a660*/  LOP3.LUT R9, R12, 0xff, RZ, 0xc0, !PT ;  /* 0x000000ff0c097812 */ /* 0x000fe400078ec0ff */
[----:B------:R-:W-:Y:S02]  /*a670*/  SHF.R.U32.HI R8, RZ, 0x18, R12 ;  /* 0x00000018ff087819 */ /* 0x000fe4000001160c */
[----:B------:R-:W-:Y:S01]  /*a680*/  SHF.R.U32.HI R10, RZ, 0x8, R10 ;  /* 0x00000008ff0a7819 */ /* 0x000fe2000001160a */
[----:B------:R-:W4:Y:S01]  /*a690*/  LDSM.16.MT88.4 R12, [R186+0x7000] ;  /* 0x00700000ba0c783b */ /* 0x000f220000004200 */
[----:B------:R-:W-:Y:S01]  /*a6a0*/  LOP3.LUT R11, R11, 0xff, RZ, 0xc0, !PT ;  /* 0x000000ff0b0b7812 */ /* 0x000fe200078ec0ff */
[----:B------:R-:W5:Y:S01]  /*a6b0*/  MUFU.EX2 R54, R54 ;  /* 0x0000003600367308 */ /* 0x000f620000000800 */
[----:B------:R-:W-:Y:S01]  /*a6c0*/  SHF.R.U32.HI R163, RZ, 0x8, R4 ;  /* 0x00000008ffa37819 */ /* 0x000fe20000011604 */
[----:B--2---:R-:W-:Y:S01]  /*a6d0*/  FADD.FTZ R34, R162, R34 ;  /* 0x00000022a2227221 */ /* 0x004fe20000010000 */
[----:B------:R-:W-:-:S02]  /*a6e0*/  LOP3.LUT R153, R5, 0xff, RZ, 0xc0, !PT ;  /* 0x000000ff05997812 */ /* 0x000fc400078ec0ff */
[----:B------:R-:W-:Y:S02]  /*a6f0*/  PRMT R5, R9, 0x5410, R10 ;  /* 0x0000541009057816 */ /* 0x000fe4000000000a */
        /* <DEDUP_REMOVED lines=12> */
[----:B------:R-:W-:Y:S01]  /*a7c0*/  F2FP.BF16.PACK_AB R23, R149, R162 ;  /* 0x000000a29517723e */ /* 0x000fe200000010ff */
[----:B------:R-:W-:Y:S01]  /*a7d0*/  FFMA.FTZ R163, R26, c[0x0][0x23c], -R134 ;  /* 0x00008f001aa37a23 */ /* 0x000fe20000010886 */
[----:B------:R-:W-:Y:S01]  /*a7e0*/  LOP3.LUT R20, R20, R7, RZ, 0xc0, !PT ;  /* 0x0000000714147212 */ /* 0x000fe200078ec0ff */
[----:B-----5:R-:W-:Y:S01]  /*a7f0*/  FADD.FTZ R64, R54, R64 ;  /* 0x0000004036407221 */ /* 0x020fe20000010000 */
[----:B------:R-:W-:Y:S01]  /*a800*/  LOP3.LUT R21, R21, R6, RZ, 0xc0, !PT ;  /* 0x0000000615157212 */ /* 0x000fe200078ec0ff */
[----:B------:R-:W-:Y:S01]  /*a810*/  FADD.FTZ R34, R52, R34 ;  /* 0x0000002234227221 */ /* 0x000fe20000010000 */
[----:B------:R-:W-:Y:S01]  /*a820*/  LOP3.LUT R22, R5, R22, RZ, 0xc0, !PT ;  /* 0x0000001605167212 */ /* 0x000fe200078ec0ff */
[----:B------:R-:W-:Y:S01]  /*a830*/  MUFU.EX2 R163, R163 ;  /* 0x000000a300a37308 */ /* 0x000fe20000000800 */
[----:B------:R-:W-:Y:S01]  /*a840*/  LOP3.LUT R23, R4, R23, RZ, 0xc0, !PT ;  /* 0x0000001704177212 */ /* 0x000fe200078ec0ff */
[----:B------:R-:W-:Y:S01]  /*a850*/  FADD.FTZ R34, R51, R34 ;  /* 0x0000002233227221 */ /* 0x000fe20000010000 */
[----:B------:R-:W3:Y:S01]  /*a860*/  LDSM.16.MT88.4 R4, [R184+0x7000] ;  /* 0x00700000b804783b */ /* 0x000ee20000004200 */
[----:B------:R-:W-:Y:S01]  /*a870*/  LOP3.LUT R153, R169, UR11, R242, 0x96, !PT ;  /* 0x0000000ba9997c12 */ /* 0x000fe2000f8e96f2 */
[----:B------:R-:W-:Y:S01]  /*a880*/  IMAD.WIDE.U32 R168, R168, -0x2daee0ad, RZ ;  /* 0xd2511f53a8a87825 */ /* 0x000fe200078e00ff */
[----:B------:R-:W-:-:S02]  /*a890*/  LOP3.LUT R166, R171, UR17, R166, 0x96, !PT ;  /* 0x00000011aba67c12 */ /* 0x000fc4000f8e96a6 */
[----:B-1----:R-:W-:Y:S01]  /*a8a0*/  HMMA.16816.F32.BF16 R124, R20, R16, R124 ;  /* 0x00000010147c723c */ /* 0x002fe2000004187c */
[----:B------:R-:W-:-:S04]  /*a8b0*/  IMAD.WIDE.U32 R228, R153, -0x2daee0ad, RZ ;  /* 0xd2511f5399e47825 */ /* 0x000fc800078e00ff */
[----:B------:R-:W-:Y:S01]  /*a8c0*/  FADD.FTZ R34, R49, R34 ;  /* 0x0000002231227221 */ /* 0x000fe20000010000 */
[----:B------:R-:W-:Y:S02]  /*a8d0*/  LOP3.LUT R153, R169, UR6, R228, 0x96, !PT ;  /* 0x00000006a9997c12 */ /* 0x000fe4000f8e96e4 */
[----:B------:R-:W-:Y:S01]  /*a8e0*/  LOP3.LUT R164, R229, UR8, R178, 0x96, !PT ;  /* 0x00000008e5a47c12 */ /* 0x000fe2000f8e96b2 */
[----:B------:R-:W-:Y:S01]  /*a8f0*/  HMMA.16816.F32.BF16 R120, R20, R18, R120 ;  /* 0x000000121478723c */ /* 0x000fe20000041878 */
[----:B------:R-:W-:Y:S02]  /*a900*/  FADD.FTZ R222, R53, R34 ;  /* 0x0000002235de7221 */ /* 0x000fe40000010000 */
[----:B------:R-:W-:-:S04]  /*a910*/  IMAD.WIDE.U32 R178, R153, -0x326172a9, RZ ;  /* 0xcd9e8d5799b27825 */ /* 0x000fc800078e00ff */
[----:B------:R-:W-:Y:S01]  /*a920*/  IMAD.WIDE.U32 R164, R164, -0x326172a9, RZ ;  /* 0xcd9e8d57a4a47825 */ /* 0x000fe200078e00ff */
[C---:B----4-:R-:W-:Y:S03]  /*a930*/  HMMA.16816.F32.BF16 R68, R20.reuse, R12, R68 ;  /* 0x0000000c1444723c */ /* 0x050fe60000041844 */
[----:B------:R-:W-:Y:S01]  /*a940*/  FFMA.FTZ R153, R25, c[0x0][0x23c], -R134 ;  /* 0x00008f0019997a23 */ /* 0x000fe20000010886 */
[----:B------:R-:W-:Y:S01]  /*a950*/  LOP3.LUT R25, R179, UR16, R164, 0x96, !PT ;  /* 0x00000010b3197c12 */ /* 0x000fe2000f8e96a4 */
[----:B------:R-:W-:Y:S02]  /*a960*/  FFMA.FTZ R164, R44, c[0x0][0x23c], -R134 ;  /* 0x00008f002ca47a23 */ /* 0x000fe40000010886 */
[--C-:B------:R-:W-:Y:S01]  /*a970*/  FFMA.FTZ R44, R57, c[0x0][0x23c], -R139.reuse ;  /* 0x00008f00392c7a23 */ /* 0x100fe2000001088b */
[----:B------:R-:W-:Y:S01]  /*a980*/  HMMA.16816.F32.BF16 R72, R20, R14, R72 ;  /* 0x0000000e1448723c */ /* 0x000fe20000041848 */
[----:B------:R-:W-:Y:S01]  /*a990*/  MUFU.EX2 R153, R153 ;  /* 0x0000009900997308 */ /* 0x000fe20000000800 */
[----:B------:R-:W-:Y:S01]  /*a9a0*/  LOP3.LUT R26, R25, 0xffff, RZ, 0xc0, !PT ;  /* 0x0000ffff191a7812 */ /* 0x000fe200078ec0ff */
[----:B------:R-:W-:-:S02]  /*a9b0*/  FFMA.FTZ R57, R133, c[0x0][0x23c], -R139 ;  /* 0x00008f0085397a23 */ /* 0x000fc4000001088b */
[----:B------:R-:W-:Y:S01]  /*a9c0*/  FFMA.FTZ R133, R138, c[0x0][0x23c], -R139 ;  /* 0x00008f008a857a23 */ /* 0x000fe2000001088b */
[----:B------:R-:W-:Y:S01]  /*a9d0*/  SHF.R.U32.HI R26, RZ, 0x8, R26 ;  /* 0x00000008ff1a7819 */ /* 0x000fe2000001161a */
[----:B------:R-:W-:Y:S01]  /*a9e0*/  FFMA.FTZ R138, R27, c[0x0][0x23c], -R140 ;  /* 0x00008f001b8a7a23 */ /* 0x000fe2000001088c */
[----:B--2---:R-:W-:Y:S01]  /*a9f0*/  HMMA.16816.F32.BF16 R80, R20, R8, R80 ;  /* 0x000000081450723c */ /* 0x004fe20000041850 */
[----:B------:R-:W1:Y:S01]  /*aa00*/  MUFU.EX2 R164, R164 ;  /* 0x000000a400a47308 */ /* 0x000e620000000800 */
[--C-:B------:R-:W-:Y:S02]  /*aa10*/  FFMA.FTZ R139, R43, c[0x0][0x23c], -R134.reuse ;  /* 0x00008f002b8b7a23 */ /* 0x100fe40000010886 */
[----:B------:R-:W-:-:S04]  /*aa20*/  FFMA.FTZ R43, R29, c[0x0][0x23c], -R134 ;  /* 0x00008f001d2b7a23 */ /* 0x000fc80000010886 */
[C---:B------:R-:W-:Y:S01]  /*aa30*/  HMMA.16816.F32.BF16 R84, R20.reuse, R10, R84 ;  /* 0x0000000a1454723c */ /* 0x040fe20000041854 */
[----:B------:R-:W2:Y:S07]  /*aa40*/  MUFU.EX2 R44, R44 ;  /* 0x0000002c002c7308 */ /* 0x000eae0000000800 */
[----:B---3--:R-:W-:Y:S01]  /*aa50*/  HMMA.16816.F32.BF16 R92, R20, R4, R92 ;  /* 0x00000004145c723c */ /* 0x008fe2000004185c */
[----:B------:R-:W3:Y:S01]  /*aa60*/  MUFU.EX2 R57, R57 ;  /* 0x0000003900397308 */ /* 0x000ee20000000800 */
[----:B-1----:R-:W-:-:S04]  /*aa70*/  FADD.FTZ R60, R164, R60 ;  /* 0x0000003ca43c7221 */ /* 0x002fc80000010000 */
[----:B------:R-:W-:Y:S02]  /*aa80*/  FADD.FTZ R60, R163, R60 ;  /* 0x0000003ca33c7221 */ /* 0x000fe40000010000 */
[----:B------:R-:W-:Y:S01]  /*aa90*/  HMMA.16816.F32.BF16 R100, R20, R6, R100 ;  /* 0x000000061464723c */ /* 0x000fe20000041864 */
[----:B------:R-:W1:Y:S01]  /*aaa0*/  MUFU.EX2 R133, R133 ;  /* 0x0000008500857308 */ /* 0x000e620000000800 */
[----:B--2---:R-:W-:Y:S01]  /*aab0*/  F2FP.BF16.PACK_AB R24, R56, R44 ;  /* 0x0000002c3818723e */ /* 0x004fe200000010ff */
[----:B------:R-:W-:Y:S02]  /*aac0*/  FADD.FTZ R60, R153, R60 ;  /* 0x0000003c993c7221 */ /* 0x000fe40000010000 */
[----:B------:R-:W-:Y:S02]  /*aad0*/  FADD.FTZ R39, R44, R39 ;  /* 0x000000272c277221 */ /* 0x000fe40000010000 */
[----:B------:R-:W-:Y:S01]  /*aae0*/  LOP3.LUT R23, R178, 0xffff, RZ, 0xc0, !PT ;  /* 0x0000ffffb2177812 */ /* 0x000fe200078ec0ff */
[----:B------:R-:W-:Y:S01]  /*aaf0*/  FADD.FTZ R60, R28, R60 ;  /* 0x0000003c1c3c7221 */ /* 0x000fe20000010000 */
[----:B------:R-:W-:Y:S01]  /*ab00*/  SHF.R.U32.HI R21, RZ, 0x10, R178 ;  /* 0x00000010ff157819 */ /* 0x000fe200000116b2 */
[----:B------:R-:W2:Y:S01]  /*ab10*/  MUFU.EX2 R138, R138 ;  /* 0x0000008a008a7308 */ /* 0x000ea20000000800 */
[----:B------:R-:W-:Y:S01]  /*ab20*/  LOP3.LUT R22, R178, 0xff, RZ, 0xc0, !PT ;  /* 0x000000ffb2167812 */ /* 0x000fe200078ec0ff */
[----:B------:R-:W-:Y:S01]  /*ab30*/  FADD.FTZ R39, R56, R39 ;  /* 0x0000002738277221 */ /* 0x000fe20000010000 */
[----:B------:R-:W-:-:S02]  /*ab40*/  SHF.R.U32.HI R23, RZ, 0x8, R23 ;  /* 0x00000008ff177819 */ /* 0x000fc40000011617 */
[----:B------:R-:W-:Y:S01]  /*ab50*/  LOP3.LUT R21, R21, 0xff, RZ, 0xc0, !PT ;  /* 0x000000ff15157812 */ /* 0x000fe200078ec0ff */
[----:B---3--:R-:W-:Y:S01]  /*ab60*/  FADD.FTZ R39, R57, R39 ;  /* 0x0000002739277221 */ /* 0x008fe20000010000 */
[----:B------:R-:W-:Y:S01]  /*ab70*/  SHF.R.U32.HI R20, RZ, 0x18, R178 ;  /* 0x00000018ff147819 */ /* 0x000fe200000116b2 */
[----:B------:R-:W-:Y:S01]  /*ab80*/  MUFU.EX2 R29, R139 ;  /* 0x0000008b001d7308 */ /* 0x000fe20000000800 */
[----:B------:R-:W-:Y:S01]  /*ab90*/  PRMT R22, R22, 0x5410, R23 ;  /* 0x0000541016167816 */ /* 0x000fe20000000017 */
[----:B-1----:R-:W-:Y:S01]  /*aba0*/  FADD.FTZ R223, R133, R39 ;  /* 0x0000002785df7221 */ /* 0x002fe20000010000 */
[--C-:B------:R-:W-:Y:S02]  /*abb0*/  SHF.R.U32.HI R23, RZ, 0x10, R25.reuse ;  /* 0x00000010ff177819 */ /* 0x100fe40000011619 */
[----:B------:R-:W-:Y:S01]  /*abc0*/  PRMT R21, R21, 0x5410, R20 ;  /* 0x0000541015157816 */ /* 0x000fe20000000014 */
[--C-:B------:R-:W-:Y:S01]  /*abd0*/  HSET2.LE.AND R22, R22, R45.reuse, PT ;  /* 0x0000002d16167233 */ /* 0x100fe20003803000 */
[----:B------:R-:W-:Y:S01]  /*abe0*/  LOP3.LUT R20, R25, 0xff, RZ, 0xc0, !PT ;  /* 0x000000ff19147812 */ /* 0x000fe200078ec0ff */
[----:B------:R-:W1:Y:S01]  /*abf0*/  MUFU.EX2 R43, R43 ;  /* 0x0000002b002b7308 */ /* 0x000e620000000800 */
[----:B------:R-:W-:Y:S01]  /*ac00*/  SHF.R.U32.HI R25, RZ, 0x18, R25 ;  /* 0x00000018ff197819 */ /* 0x000fe20000011619 */
[----:B------:R-:W-:Y:S01]  /*ac10*/  HSET2.LE.AND R21, R21, R45, PT ;  /* 0x0000002d15157233 */ /* 0x000fe20003803000 */
[----:B------:R-:W-:Y:S01]  /*ac20*/  LOP3.LUT R23, R23, 0xff, RZ, 0xc0, !PT ;  /* 0x000000ff17177812 */ /* 0x000fe200078ec0ff */
[----:B--2---:R-:W-:Y:S01]  /*ac30*/  FADD.FTZ R64, R138, R64 ;  /* 0x000000408a407221 */ /* 0x004fe20000010000 */
[----:B------:R-:W-:-:S02]  /*ac40*/  PRMT R20, R20, 0x5410, R26 ;  /* 0x0000541014147816 */ /* 0x000fc4000000001a */
[----:B------:R-:W-:Y:S01]  /*ac50*/  PRMT R25, R23, 0x5410, R25 ;  /* 0x0000541017197816 */ /* 0x000fe20000000019 */
[----:B------:R-:W-:Y:S01]  /*ac60*/  FADD.FTZ R64, R31, R64 ;  /* 0x000000401f407221 */ /* 0x000fe20000010000 */
[----:B------:R-:W-:Y:S01]  /*ac70*/  F2FP.BF16.PACK_AB R23, R153, R163 ;  /* 0x000000a39917723e */ /* 0x000fe200000010ff */
[--C-:B------:R-:W-:Y:S01]  /*ac80*/  HSET2.LE.AND R20, R20, R45.reuse, PT ;  /* 0x0000002d14147233 */ /* 0x100fe20003803000 */
[----:B------:R-:W-:Y:S01]  /*ac90*/  F2FP.BF16.PACK_AB R26, R55, R50 ;  /* 0x00000032371a723e */ /* 0x000fe200000010ff */
[----:B------:R-:W-:Y:S01]  /*aca0*/  FADD.FTZ R225, R46, R64 ;  /* 0x000000402ee17221 */ /* 0x000fe20000010000 */
[----:B------:R-:W-:Y:S01]  /*acb0*/  LOP3.LUT R23, R21, R23, RZ, 0xc0, !PT ;  /* 0x0000001715177212 */ /* 0x000fe200078ec0ff */
[----:B------:R-:W-:Y:S01]  /*acc0*/  HSET2.LE.AND R21, R25, R45, PT ;  /* 0x0000002d19157233 */ /* 0x000fe20003803000 */
[----:B------:R-:W-:Y:S01]  /*acd0*/  LOP3.LUT R22, R22, R26, RZ, 0xc0, !PT ;  /* 0x0000001a16167212 */ /* 0x000fe200078ec0ff */
[----:B-1----:R-:W-:Y:S01]  /*ace0*/  FADD.FTZ R60, R43, R60 ;  /* 0x0000003c2b3c7221 */ /* 0x002fe20000010000 */
[----:B------:R-:W-:-:S02]  /*acf0*/  F2FP.BF16.PACK_AB R26, R48, R47 ;  /* 0x0000002f301a723e */ /* 0x000fc400000010ff */
[----:B------:R-:W-:Y:S01]  /*ad00*/  F2FP.BF16.PACK_AB R25, R164, R36 ;  /* 0x00000024a419723e */ /* 0x000fe200000010ff */
[----:B------:R-:W-:Y:S01]  /*ad10*/  FADD.FTZ R60, R30, R60 ;  /* 0x0000003c1e3c7221 */ /* 0x000fe20000010000 */
[----:B------:R-:W-:Y:S02]  /*ad20*/  LOP3.LUT R20, R20, R26, RZ, 0xc0, !PT ;  /* 0x0000001a14147212 */ /* 0x000fe400078ec0ff */
[----:B------:R-:W-:Y:S01]  /*ad30*/  LOP3.LUT R21, R21, R25, RZ, 0xc0, !PT ;  /* 0x0000001915157212 */ /* 0x000fe200078ec0ff */
[----:B------:R-:W-:Y:S01]  /*ad40*/  FADD.FTZ R224, R29, R60 ;  /* 0x0000003c1de07221 */ /* 0x000fe20000010000 */
[----:B------:R-:W-:Y:S02]  /*ad50*/  F2FP.BF16.PACK_AB R25, R51, R52 ;  /* 0x000000343319723e */ /* 0x000fe400000010ff */
[----:B------:R-:W-:-:S03]  /*ad60*/  F2FP.BF16.PACK_AB R26, R133, R57 ;  /* 0x00000039851a723e */ /* 0x000fc600000010ff */
[C---:B------:R-:W-:Y:S07]  /*ad70*/  HMMA.16816.F32.BF16 R112, R20.reuse, R12, R112 ;  /* 0x0000000c1470723c */ /* 0x040fee0000041870 */
[----:B------:R-:W-:Y:S01]  /*ad80*/  LOP3.LUT R12, R170, 0xffff, RZ, 0xc0, !PT ;  /* 0x0000ffffaa0c7812 */ /* 0x000fe200078ec0ff */
[----:B------:R-:W-:Y:S01]  /*ad90*/  HMMA.16816.F32.BF16 R76, R20, R14, R76 ;  /* 0x0000000e144c723c */ /* 0x000fe2000004184c */
[----:B------:R-:W-:Y:S02]  /*ada0*/  SHF.R.U32.HI R13, RZ, 0x10, R170 ;  /* 0x00000010ff0d7819 */ /* 0x000fe400000116aa */
[----:B------:R-:W-:-:S02]  /*adb0*/  SHF.R.U32.HI R12, RZ, 0x8, R12 ;  /* 0x00000008ff0c7819 */ /* 0x000fc4000001160c */
[----:B------:R-:W-:Y:S02]  /*adc0*/  LOP3.LUT R13, R13, 0xff, RZ, 0xc0, !PT ;  /* 0x000000ff0d0d7812 */ /* 0x000fe400078ec0ff */
[----:B------:R-:W-:Y:S01]  /*add0*/  LOP3.LUT R14, R166, 0xffff, RZ, 0xc0, !PT ;  /* 0x0000ffffa60e7812 */ /* 0x000fe200078ec0ff */
[C---:B------:R-:W-:Y:S01]  /*ade0*/  HMMA.16816.F32.BF16 R108, R20.reuse, R8, R108 ;  /* 0x00000008146c723c */ /* 0x040fe2000004186c */
[----:B------:R-:W-:Y:S02]  /*adf0*/  SHF.R.U32.HI R15, RZ, 0x10, R166 ;  /* 0x00000010ff0f7819 */ /* 0x000fe400000116a6 */
[----:B------:R-:W-:Y:S02]  /*ae00*/  SHF.R.U32.HI R14, RZ, 0x8, R14 ;  /* 0x00000008ff0e7819 */ /* 0x000fe4000001160e */
[----:B------:R-:W-:Y:S02]  /*ae10*/  LOP3.LUT R15, R15, 0xff, RZ, 0xc0, !PT ;  /* 0x000000ff0f0f7812 */ /* 0x000fe400078ec0ff */
[----:B------:R-:W-:Y:S01]  /*ae20*/  LOP3.LUT R9, R170, 0xff, RZ, 0xc0, !PT ;  /* 0x000000ffaa097812 */ /* 0x000fe200078ec0ff */
[----:B------:R-:W-:Y:S01]  /*ae30*/  HMMA.16816.F32.BF16 R104, R20, R10, R104 ;  /* 0x0000000a1468723c */ /* 0x000fe20000041868 */
[----:B------:R-:W-:-:S02]  /*ae40*/  SHF.R.U32.HI R8, RZ, 0x18, R170 ;  /* 0x00000018ff087819 */ /* 0x000fc400000116aa */
[----:B------:R-:W-:Y:S02]  /*ae50*/  PRMT R9, R9, 0x5410, R12 ;  /* 0x0000541009097816 */ /* 0x000fe4000000000c */
[----:B------:R-:W-:Y:S02]  /*ae60*/  PRMT R8, R13, 0x5410, R8 ;  /* 0x000054100d087816 */ /* 0x000fe40000000008 */
[----:B------:R-:W-:Y:S01]  /*ae70*/  LOP3.LUT R11, R166, 0xff, RZ, 0xc0, !PT ;  /* 0x000000ffa60b7812 */ /* 0x000fe200078ec0ff */
[----:B------:R-:W-:Y:S01]  /*ae80*/  HMMA.16816.F32.BF16 R88, R20, R4, R88 ;  /* 0x000000041458723c */ /* 0x000fe20000041858 */
[----:B------:R-:W-:Y:S01]  /*ae90*/  SHF.R.U32.HI R10, RZ, 0x18, R166 ;  /* 0x00000018ff0a7819 */ /* 0x000fe200000116a6 */
[--C-:B------:R-:W-:Y:S01]  /*aea0*/  HSET2.LE.AND R9, R9, R45.reuse, PT ;  /* 0x0000002d09097233 */ /* 0x100fe20003803000 */
[----:B------:R-:W-:Y:S01]  /*aeb0*/  PRMT R11, R11, 0x5410, R14 ;  /* 0x000054100b0b7816 */ /* 0x000fe2000000000e */
[----:B------:R-:W-:Y:S01]  /*aec0*/  HSET2.LE.AND R27, R8, R45, PT ;  /* 0x0000002d081b7233 */ /* 0x000fe20003803000 */
[----:B------:R-:W-:-:S02]  /*aed0*/  PRMT R10, R15, 0x5410, R10 ;  /* 0x000054100f0a7816 */ /* 0x000fc4000000000a */
[----:B------:R-:W-:Y:S01]  /*aee0*/  F2FP.BF16.PACK_AB R4, R53, R49 ;  /* 0x000000313504723e */ /* 0x000fe200000010ff */
[--C-:B------:R-:W-:Y:S01]  /*aef0*/  HSET2.LE.AND R11, R11, R45.reuse, PT ;  /* 0x0000002d0b0b7233 */ /* 0x100fe20003803000 */
[C---:B------:R-:W-:Y:S01]  /*af00*/  HMMA.16816.F32.BF16 R128, R20.reuse, R16, R128 ;  /* 0x000000101480723c */ /* 0x040fe20000041880 */
[----:B------:R-:W-:Y:S01]  /*af10*/  HSET2.LE.AND R10, R10, R45, PT ;  /* 0x0000002d0a0a7233 */ /* 0x000fe20003803000 */
[----:B------:R-:W-:Y:S01]  /*af20*/  LOP3.LUT R26, R9, R26, RZ, 0xc0, !PT ;  /* 0x0000001a091a7212 */ /* 0x000fe200078ec0ff */
[----:B------:R-:W1:Y:S01]  /*af30*/  LDSM.16.MT88.4 R12, [R186+0x7800] ;  /* 0x00780000ba0c783b */ /* 0x000e620000004200 */
[----:B------:R-:W-:Y:S02]  /*af40*/  LOP3.LUT R24, R11, R24, RZ, 0xc0, !PT ;  /* 0x000000180b187212 */ /* 0x000fe400078ec0ff */
[----:B------:R-:W-:Y:S02]  /*af50*/  LOP3.LUT R25, R10, R25, RZ, 0xc0, !PT ;  /* 0x000000190a197212 */ /* 0x000fe400078ec0ff */
[----:B------:R-:W-:Y:S01]  /*af60*/  HMMA.16816.F32.BF16 R116, R20, R18, R116 ;  /* 0x000000121474723c */ /* 0x000fe20000041874 */
[----:B------:R-:W-:Y:S01]  /*af70*/  LOP3.LUT R27, R27, R4, RZ, 0xc0, !PT ;  /* 0x000000041b1b7212 */ /* 0x000fe200078ec0ff */
[----:B------:R-:W2:Y:S01]  /*af80*/  LDSM.16.MT88.4 R16, [R188+0x7800] ;  /* 0x00780000bc10783b */ /* 0x000ea20000004200 */
[----:B------:R-:W-:-:S03]  /*af90*/  LOP3.LUT R166, R165, UR7, R174, 0x96, !PT ;  /* 0x00000007a5a67c12 */ /* 0x000fc6000f8e96ae */
[----:B------:R-:W3:Y:S02]  /*afa0*/  LDSM.16.MT88.4 R8, [R185+0x7800] ;  /* 0x00780000b908783b */ /* 0x000ee40000004200 */
[----:B------:R-:W-:Y:S01]  /*afb0*/  HMMA.16816.F32.BF16 R96, R20, R6, R96 ;  /* 0x000000061460723c */ /* 0x000fe20000041860 */
[----:B------:R-:W-:Y:S01]  /*afc0*/  IMAD.WIDE.U32 R166, R166, -0x2daee0ad, RZ ;  /* 0xd2511f53a6a67825 */ /* 0x000fe200078e00ff */
[----:B------:R-:W4:Y:S04]  /*afd0*/  LDSM.16.MT88.4 R4, [R184+0x7800] ;  /* 0x00780000b804783b */ /* 0x000f280000004200 */
[----:B------:R-:W-:Y:S02]  /*afe0*/  LOP3.LUT R168, R167, UR17, R168, 0x96, !PT ;  /* 0x00000011a7a87c12 */ /* 0x000fe4000f8e96a8 */
[----:B------:R-:W-:-:S02]  /*aff0*/  LOP3.LUT R23, R166, 0xffff, RZ, 0xc0, !PT ;  /* 0x0000ffffa6177812 */ /* 0x000fc400078ec0ff */
[----:B------:R-:W-:Y:S02]  /*b000*/  SHF.R.U32.HI R22, RZ, 0x10, R166 ;  /* 0x00000010ff167819 */ /* 0x000fe400000116a6 */
[----:B------:R-:W-:Y:S02]  /*b010*/  LOP3.LUT R139, R168, 0xffff, RZ, 0xc0, !PT ;  /* 0x0000ffffa88b7812 */ /* 0x000fe400078ec0ff */
[----:B------:R-:W-:Y:S02]  /*b020*/  SHF.R.U32.HI R140, RZ, 0x10, R168 ;  /* 0x00000010ff8c7819 */ /* 0x000fe400000116a8 */
[----:B------:R-:W-:Y:S02]  /*b030*/  LOP3.LUT R20, R166, 0xff, RZ, 0xc0, !PT ;  /* 0x000000ffa6147812 */ /* 0x000fe400078ec0ff */
[----:B------:R-:W-:Y:S02]  /*b040*/  SHF.R.U32.HI R23, RZ, 0x8, R23 ;  /* 0x00000008ff177819 */ /* 0x000fe40000011617 */
[----:B------:R-:W-:-:S02]  /*b050*/  SHF.R.U32.HI R21, RZ, 0x18, R166 ;  /* 0x00000018ff157819 */ /* 0x000fc400000116a6 */
[----:B------:R-:W-:Y:S02]  /*b060*/  LOP3.LUT R22, R22, 0xff, RZ, 0xc0, !PT ;  /* 0x000000ff16167812 */ /* 0x000fe400078ec0ff */
[----:B------:R-:W-:Y:S02]  /*b070*/  LOP3.LUT R134, R168, 0xff, RZ, 0xc0, !PT ;  /* 0x000000ffa8867812 */ /* 0x000fe400078ec0ff */
[----:B------:R-:W-:Y:S01]  /*b080*/  SHF.R.U32.HI R168, RZ, 0x18, R168 ;  /* 0x00000018ffa87819 */ /* 0x000fe200000116a8 */
[----:B-1----:R-:W-:Y:S01]  /*b090*/  HMMA.16816.F32.BF16 R68, R24, R12, R68 ;  /* 0x0000000c1844723c */ /* 0x002fe20000041844 */
[----:B------:R-:W-:Y:S02]  /*b0a0*/  SHF.R.U32.HI R139, RZ, 0x8, R139 ;  /* 0x00000008ff8b7819 */ /* 0x000fe4000001168b */
[----:B------:R-:W-:Y:S02]  /*b0b0*/  LOP3.LUT R140, R140, 0xff, RZ, 0xc0, !PT ;  /* 0x000000ff8c8c7812 */ /* 0x000fe400078ec0ff */
[----:B------:R-:W-:-:S02]  /*b0c0*/  PRMT R20, R20, 0x5410, R23 ;  /* 0x0000541014147816 */ /* 0x000fc40000000017 */
[----:B------:R-:W-:Y:S01]  /*b0d0*/  PRMT R23, R22, 0x5410, R21 ;  /* 0x0000541016177816 */ /* 0x000fe20000000015 */
[C---:B--2---:R-:W-:Y:S01]  /*b0e0*/  HMMA.16816.F32.BF16 R124, R24.reuse, R16, R124 ;  /* 0x00000010187c723c */ /* 0x044fe2000004187c */
        /* <DEDUP_REMOVED lines=9> */
[----:B------:R-:W-:Y:S01]  /*b180*/  HMMA.16816.F32.BF16 R120, R24, R18, R120 ;  /* 0x000000121878723c */ /* 0x000fe20000041878 */
[----:B------:R-:W-:-:S02]  /*b190*/  F2FP.BF16.PACK_AB R45, R43, R28 ;  /* 0x0000001c2b2d723e */ /* 0x000fc400000010ff */
[----:B------:R-:W-:Y:S01]  /*b1a0*/  LOP3.LUT R22, R22, R134, RZ, 0xc0, !PT ;  /* 0x0000008616167212 */ /* 0x000fe200078ec0ff */
[----:B------:R-:W-:Y:S01]  /*b1b0*/  IMAD.MOV.U32 R134, RZ, RZ, R176 ;  /* 0x000000ffff867224 */ /* 0x000fe200078e00b0 */
[----:B------:R-:W-:Y:S02]  /*b1c0*/  LOP3.LUT R23, R23, R140, RZ, 0xc0, !PT ;  /* 0x0000008c17177212 */ /* 0x000fe400078ec0ff */
[----:B------:R-:W-:Y:S01]  /*b1d0*/  LOP3.LUT R20, R20, R139, RZ, 0xc0, !PT ;  /* 0x0000008b14147212 */ /* 0x000fe200078ec0ff */
[----:B------:R-:W-:Y:S01]  /*b1e0*/  HMMA.16816.F32.BF16 R72, R24, R14, R72 ;  /* 0x0000000e1848723c */ /* 0x000fe20000041848 */
[----:B------:R-:W-:-:S07]  /*b1f0*/  LOP3.LUT R21, R21, R45, RZ, 0xc0, !PT ;  /* 0x0000002d15157212 */ /* 0x000fce00078ec0ff */
        /* <DEDUP_REMOVED lines=65> */
[----:B------:R-:W5:Y:S04]  /*b610*/  LDSM.16.M88.4 R60, [R194] ;  /* 0x00000000c23c783b */ /* 0x000f680000000200 */
[----:B------:R-:W-:Y:S04]  /*b620*/  LDSM.16.M88.4 R168, [R187+0x4000] ;  /* 0x00400000bba8783b */ /* 0x000fe80000000200 */
[----:B----4-:R-:W4:Y:S04]  /*b630*/  LDSM.16.M88.4 R4, [R194+0x2000] ;  /* 0x00200000c204783b */ /* 0x010f280000000200 */
[----:B------:R-:W1:Y:S04]  /*b640*/  LDSM.16.M88.4 R56, [R192+0x2000] ;  /* 0x00200000c038783b */ /* 0x000e680000000200 */
[----:B------:R-:W1:Y:S04]  /*b650*/  LDSM.16.M88.4 R164, [R187+0x4800] ;  /* 0x00480000bba4783b */ /* 0x000e680000000200 */
[----:B------:R-:W1:Y:S04]  /*b660*/  LDSM.16.M88.4 R160, [R187+0x5000] ;  /* 0x00500000bba0783b */ /* 0x000e680000000200 */
[----:B------:R-:W1:Y:S04]  /*b670*/  LDSM.16.M88.4 R156, [R187+0x5800] ;  /* 0x00580000bb9c783b */ /* 0x000e680000000200 */
[----:B------:R-:W1:Y:S04]  /*b680*/  LDSM.16.M88.4 R172, [R192] ;  /* 0x00000000c0ac783b */ /* 0x000e680000000200 */
[----:B------:R-:W-:Y:S04]  /*b690*/  LDSM.16.M88.4 R52, [R191+0x2000] ;  /* 0x00200000bf34783b */ /* 0x000fe80000000200 */
[----:B------:R-:W1:Y:S01]  /*b6a0*/  LDSM.16.M88.4 R48, [R190] ;  /* 0x00000000be30783b */ /* 0x000e620000000200 */
[-C--:B-----5:R-:W-:Y:S03]  /*b6b0*/  HMMA.16816.F32.BF16 R152, R60, R148.reuse, RZ ;  /* 0x000000943c98723c */ /* 0x0a0fe600000418ff */
[----:B------:R-:W-:Y:S04]  /*b6c0*/  LDSM.16.M88.4 R40, [R182] ;  /* 0x00000000b628783b */ /* 0x000fe80000000200 */
[----:B------:R-:W-:Y:S01]  /*b6d0*/  LDSM.16.M88.4 R44, [R183] ;  /* 0x00000000b72c783b */ /* 0x000fe20000000200 */
[C---:B----4-:R-:W-:Y:S03]  /*b6e0*/  HMMA.16816.F32.BF16 R32, R4.reuse, R148, RZ ;  /* 0x000000940420723c */ /* 0x050fe600000418ff */
[----:B------:R-:W0:Y:S05]  /*b6f0*/  LDGDEPBAR ;  /* 0x00000000000079af */ /* 0x000e2a0000000000 */
[C---:B------:R-:W-:Y:S08]  /*b700*/  HMMA.16816.F32.BF16 R28, R4.reuse, R150, RZ ;  /* 0x00000096041c723c */ /* 0x040ff000000418ff */
[C---:B------:R-:W-:Y:S08]  /*b710*/  HMMA.16816.F32.BF16 R24, R4.reuse, R140, RZ ;  /* 0x0000008c0418723c */ /* 0x040ff000000418ff */
[C---:B---3--:R-:W-:Y:S08]  /*b720*/  HMMA.16816.F32.BF16 R16, R4.reuse, R132, RZ ;  /* 0x000000840410723c */ /* 0x048ff000000418ff */
[C---:B--2---:R-:W-:Y:S08]  /*b730*/  HMMA.16816.F32.BF16 R8, R4.reuse, R36, RZ ;  /* 0x000000240408723c */ /* 0x044ff000000418ff */
[C---:B------:R-:W-:Y:S08]  /*b740*/  HMMA.16816.F32.BF16 R20, R4.reuse, R142, RZ ;  /* 0x0000008e0414723c */ /* 0x040ff000000418ff */
[C---:B-1----:R-:W-:Y:S08]  /*b750*/  HMMA.16816.F32.BF16 R12, R4.reuse, R134, RZ ;  /* 0x00000086040c723c */ /* 0x042ff000000418ff */
[----:B------:R-:W-:Y:S08]  /*b760*/  HMMA.16816.F32.BF16 R4, R4, R38, RZ ;  /* 0x000000260404723c */ /* 0x000ff000000418ff */
[C---:B------:R-:W-:Y:S08]  /*b770*/  HMMA.16816.F32.BF16 R148, R60.reuse, R150, RZ ;  /* 0x000000963c94723c */ /* 0x040ff000000418ff */
[C---:B------:R-:W-:Y:S08]  /*b780*/  HMMA.16816.F32.BF16 R136, R60.reuse, R132, RZ ;  /* 0x000000843c88723c */ /* 0x040ff000000418ff */
[----:B------:R-:W-:Y:S08]  /*b790*/  HMMA.16816.F32.BF16 R132, R60, R134, RZ ;  /* 0x000000863c84723c */ /* 0x000ff000000418ff */
        /* <DEDUP_REMOVED lines=8> */
[----:B------:R-:W1:Y:S07]  /*b820*/  LDSM.16.M88.4 R56, [R191] ;  /* 0x00000000bf38783b */ /* 0x000e6e0000000200 */
        /* <DEDUP_REMOVED lines=8> */
[C---:B------:R-:W-:Y:S01]  /*b8b0*/  HMMA.16816.F32.BF16 R132, R172.reuse, R162, R132 ;  /* 0x000000a2ac84723c */ /* 0x040fe20000041884 */
[----:B------:R-:W-:Y:S07]  /*b8c0*/  LDSM.16.M88.4 R160, [R189] ;  /* 0x00000000bda0783b */ /* 0x000fee0000000200 */
[C---:B------:R-:W-:Y:S08]  /*b8d0*/  HMMA.16816.F32.BF16 R144, R172.reuse, R164, R144 ;  /* 0x000000a4ac90723c */ /* 0x040ff00000041890 */
[C---:B------:R-:W-:Y:S08]  /*b8e0*/  HMMA.16816.F32.BF16 R64, R172.reuse, R156, R64 ;  /* 0x0000009cac40723c */ /* 0x040ff00000041840 */
[C---:B------:R-:W-:Y:S01]  /*b8f0*/  HMMA.16816.F32.BF16 R60, R172.reuse, R158, R60 ;  /* 0x0000009eac3c723c */ /* 0x040fe2000004183c */
[----:B------:R-:W3:Y:S07]  /*b900*/  LDSM.16.M88.4 R156, [R180] ;  /* 0x00000000b49c783b */ /* 0x000eee0000000200 */
[----:B------:R-:W-:Y:S01]  /*b910*/  HMMA.16816.F32.BF16 R140, R172, R166, R140 ;  /* 0x000000a6ac8c723c */ /* 0x000fe2000004188c */
[----:B------:R-:W4:Y:S07]  /*b920*/  LDSM.16.M88.4 R164, [R180+0x800] ;  /* 0x00080000b4a4783b */ /* 0x000f2e0000000200 */
[C---:B------:R-:W-:Y:S08]  /*b930*/  HMMA.16816.F32.BF16 R32, R52.reuse, R48, R32 ;  /* 0x000000303420723c */ /* 0x040ff00000041820 */
[----:B------:R-:W-:Y:S08]  /*b940*/  HMMA.16816.F32.BF16 R28, R52, R50, R28 ;  /* 0x00000032341c723c */ /* 0x000ff0000004181c */
[C---:B-1----:R-:W-:Y:S08]  /*b950*/  HMMA.16816.F32.BF16 R152, R56.reuse, R48, R152 ;  /* 0x000000303898723c */ /* 0x042ff00000041898 */
[----:B------:R-:W-:Y:S01]  /*b960*/  HMMA.16816.F32.BF16 R148, R56, R50, R148 ;  /* 0x000000323894723c */ /* 0x000fe20000041894 */
[----:B------:R-:W1:Y:S07]  /*b970*/  LDSM.16.M88.4 R48, [R180+0x1000] ;  /* 0x00100000b430783b */ /* 0x000e6e0000000200 */
[C---:B------:R-:W-:Y:S08]  /*b980*/  HMMA.16816.F32.BF16 R16, R52.reuse, R40, R16 ;  /* 0x000000283410723c */ /* 0x040ff00000041810 */
[----:B------:R-:W-:Y:S08]  /*b990*/  HMMA.16816.F32.BF16 R12, R52, R42, R12 ;  /* 0x0000002a340c723c */ /* 0x000ff0000004180c */
[C---:B------:R-:W-:Y:S08]  /*b9a0*/  HMMA.16816.F32.BF16 R136, R56.reuse, R40, R136 ;  /* 0x000000283888723c */ /* 0x040ff00000041888 */
[C---:B------:R-:W-:Y:S01]  /*b9b0*/  HMMA.16816.F32.BF16 R132, R56.reuse, R42, R132 ;  /* 0x0000002a3884723c */ /* 0x040fe20000041884 */
[----:B------:R-:W5:Y:S07]  /*b9c0*/  LDSM.16.M88.4 R40, [R180+0x1800] ;  /* 0x00180000b428783b */ /* 0x000f6e0000000200 */
[----:B------:R-:W-:Y:S08]  /*b9d0*/  HMMA.16816.F32.BF16 R144, R56, R44, R144 ;  /* 0x0000002c3890723c */ /* 0x000ff00000041890 */
[C---:B--2---:R-:W-:Y:S08]  /*b9e0*/  HMMA.16816.F32.BF16 R8, R52.reuse, R36, R8 ;  /* 0x000000243408723c */ /* 0x044ff00000041808 */
[----:B------:R-:W-:Y:S08]  /*b9f0*/  HMMA.16816.F32.BF16 R4, R52, R38, R4 ;  /* 0x000000263404723c */ /* 0x000ff00000041804 */
[C---:B------:R-:W-:Y:S08]  /*ba00*/  HMMA.16816.F32.BF16 R64, R56.reuse, R36, R64 ;  /* 0x000000243840723c */ /* 0x040ff00000041840 */
[----:B------:R-:W-:Y:S01]  /*ba10*/  HMMA.16816.F32.BF16 R60, R56, R38, R60 ;  /* 0x00000026383c723c */ /* 0x000fe2000004183c */
[----:B------:R-:W2:Y:S01]  /*ba20*/  LDSM.16.M88.4 R36, [R189+0x2000] ;  /* 0x00200000bd24783b */ /* 0x000ea20000000200 */
[----:B------:R-:W-:-:S06]  /*ba30*/  DEPBAR.LE SB0, 0x0 ;  /* 0x000080000000791a */ /* 0x000fcc0000000000 */
[----:B------:R-:W-:Y:S08]  /*ba40*/  HMMA.16816.F32.BF16 R140, R56, R46, R140 ;  /* 0x0000002e388c723c */ /* 0x000ff0000004188c */
[----:B------:R-:W-:Y:S07]  /*ba50*/  HMMA.16816.F32.BF16 R24, R52, R44, R24 ;  /* 0x0000002c3418723c */ /* 0x000fee0000041818 */
[----:B------:R-:W-:Y:S01]  /*ba60*/  IADD3 R44, R221, -0x3, RZ ;  /* 0xfffffffddd2c7810 */ /* 0x000fe20007ffe0ff */
[----:B---3--:R-:W-:Y:S04]  /*ba70*/  HMMA.16816.F32.BF16 R152, R160, R156, R152 ;  /* 0x0000009ca098723c */ /* 0x008fe80000041898 */
[----:B------:R-:W-:-:S04]  /*ba80*/  IMAD R169, R44, 0x40, R204 ;  /* 0x000000402ca97824 */ /* 0x000fc800078e02cc */
[C---:B------:R-:W-:Y:S01]  /*ba90*/  HMMA.16816.F32.BF16 R148, R160.reuse, R158, R148 ;  /* 0x0000009ea094723c */ /* 0x040fe20000041894 */
[C---:B------:R-:W-:Y:S01]  /*baa0*/  IADD3 R175, R169.reuse, 0x8, RZ ;  /* 0x00000008a9af7810 */ /* 0x040fe20007ffe0ff */
[----:B------:R-:W3:Y:S01]  /*bab0*/  I2F R168, R169 ;  /* 0x000000a900a87306 */ /* 0x000ee20000201400 */
[C---:B------:R-:W-:Y:S02]  /*bac0*/  IADD3 R230, R169.reuse, 0x9, RZ ;  /* 0x00000009a9e67810 */ /* 0x040fe40007ffe0ff */
[C---:B------:R-:W-:Y:S02]  /*bad0*/  IADD3 R247, R169.reuse, 0x11, RZ ;  /* 0x00000011a9f77810 */ /* 0x040fe40007ffe0ff */
[C---:B------:R-:W-:Y:S01]  /*bae0*/  IADD3 R244, R169.reuse, 0x10, RZ ;  /* 0x00000010a9f47810 */ /* 0x040fe20007ffe0ff */
[----:B----4-:R-:W-:Y:S01]  /*baf0*/  HMMA.16816.F32.BF16 R144, R160, R164, R144 ;  /* 0x000000a4a090723c */ /* 0x010fe20000041890 */
[C---:B------:R-:W-:Y:S01]  /*bb00*/  IADD3 R252, R169.reuse, 0x18, RZ ;  /* 0x00000018a9fc7810 */ /* 0x040fe20007ffe0ff */
[----:B------:R-:W4:Y:S01]  /*bb10*/  I2F R170, R175 ;  /* 0x000000af00aa7306 */ /* 0x000f220000201400 */
[----:B------:R-:W-:-:S02]  /*bb20*/  IADD3 R250, R169, 0x20, RZ ;  /* 0x00000020a9fa7810 */ /* 0x000fc40007ffe0ff */
[-C--:B------:R-:W-:Y:S02]  /*bb30*/  ISETP.GE.AND P6, PT, R169, R240.reuse, PT ;  /* 0x000000f0a900720c */ /* 0x080fe40003fc6270 */
[----:B------:R-:W-:Y:S01]  /*bb40*/  ISETP.GE.AND P4, PT, R175, R240, PT ;  /* 0x000000f0af00720c */ /* 0x000fe20003f86270 */
[C---:B------:R-:W-:Y:S01]  /*bb50*/  HMMA.16816.F32.BF16 R140, R160.reuse, R166, R140 ;  /* 0x000000a6a08c723c */ /* 0x040fe2000004188c */
[C---:B------:R-:W-:Y:S01]  /*bb60*/  IADD3 R251, R169.reuse, 0x19, RZ ;  /* 0x00000019a9fb7810 */ /* 0x040fe20007ffe0ff */
[----:B------:R-:W2:Y:S01]  /*bb70*/  I2F R174, R230 ;  /* 0x000000e600ae7306 */ /* 0x000ea20000201400 */
[CC--:B---3--:R-:W-:Y:S01]  /*bb80*/  FFMA.FTZ R152, R168.reuse, R0.reuse, R152 ;  /* 0x00000000a8987223 */ /* 0x0c8fe20000010098 */
[C---:B------:R-:W-:Y:S01]  /*bb90*/  IADD3 R248, R169.reuse, 0x28, RZ ;  /* 0x00000028a9f87810 */ /* 0x040fe20007ffe0ff */
[-C--:B------:R-:W-:Y:S01]  /*bba0*/  FFMA.FTZ R229, R168, R0.reuse, R154 ;  /* 0x00000000a8e57223 */ /* 0x080fe2000001009a */
[C---:B------:R-:W-:Y:S02]  /*bbb0*/  IADD3 R172, R169.reuse, 0x38, RZ ;  /* 0x00000038a9ac7810 */ /* 0x040fe40007ffe0ff */
[----:B-1----:R-:W-:Y:S01]  /*bbc0*/  HMMA.16816.F32.BF16 R136, R160, R48, R136 ;  /* 0x00000030a088723c */ /* 0x002fe20000041888 */
[----:B------:R-:W-:Y:S01]  /*bbd0*/  FSEL R178, R152, -INF , !P6 ;  /* 0xff80000098b27808 */ /* 0x000fe20007000000 */
[----:B------:R-:W1:Y:S01]  /*bbe0*/  I2F R173, R244 ;  /* 0x000000f400ad7306 */ /* 0x000e620000201400 */
[----:B----4-:R-:W-:Y:S01]  /*bbf0*/  FFMA.FTZ R148, R170, R0, R148 ;  /* 0x00000000aa947223 */ /* 0x010fe20000010094 */
[----:B------:R-:W-:Y:S01]  /*bc00*/  ISETP.GE.AND P6, PT, R230, R240, PT ;  /* 0x000000f0e600720c */ /* 0x000fe20003fc6270 */
[----:B------:R-:W-:Y:S01]  /*bc10*/  FFMA.FTZ R150, R170, R0, R150 ;  /* 0x00000000aa967223 */ /* 0x000fe20000010096 */
[----:B------:R-:W-:-:S02]  /*bc20*/  IADD3 R231, R169, 0x30, RZ ;  /* 0x00000030a9e77810 */ /* 0x000fc40007ffe0ff */
[----:B------:R-:W-:Y:S01]  /*bc30*/  HMMA.16816.F32.BF16 R20, R52, R46, R20 ;  /* 0x0000002e3414723c */ /* 0x000fe20000041814 */
[----:B------:R-:W-:Y:S01]  /*bc40*/  FSEL R148, R148, -INF , !P4 ;  /* 0xff80000094947808 */ /* 0x000fe20006000000 */
[----:B------:R-:W3:Y:S01]  /*bc50*/  I2F R245, R250 ;  /* 0x000000fa00f57306 */ /* 0x000ee20000201400 */
[C---:B--2---:R-:W-:Y:S01]  /*bc60*/  FFMA.FTZ R149, R174.reuse, R0, R149 ;  /* 0x00000000ae957223 */ /* 0x044fe20000010095 */
[----:B------:R-:W-:Y:S01]  /*bc70*/  ISETP.GE.AND P4, PT, R247, R240, PT ;  /* 0x000000f0f700720c */ /* 0x000fe20003f86270 */
[-C--:B------:R-:W-:Y:S01]  /*bc80*/  FFMA.FTZ R151, R174, R0.reuse, R151 ;  /* 0x00000000ae977223 */ /* 0x080fe20000010097 */
[C---:B------:R-:W-:Y:S02]  /*bc90*/  IADD3 R249, R169.reuse, 0x21, RZ ;  /* 0x00000021a9f97810 */ /* 0x040fe40007ffe0ff */
[C---:B------:R-:W-:Y:S01]  /*bca0*/  IADD3 R54, R169.reuse, 0x1, RZ ;  /* 0x00000001a9367810 */ /* 0x040fe20007ffe0ff */
[----:B------:R-:W-:Y:S01]  /*bcb0*/  HMMA.16816.F32.BF16 R132, R160, R50, R132 ;  /* 0x00000032a084723c */ /* 0x000fe20000041884 */
[----:B------:R-:W2:Y:S01]  /*bcc0*/  I2F R246, R251 ;  /* 0x000000fb00f67306 */ /* 0x000ea20000201400 */
[----:B------:R-:W-:Y:S01]  /*bcd0*/  ISETP.GE.AND P5, PT, R169, R235, PT ;  /* 0x000000eba900720c */ /* 0x000fe20003fa6270 */
[----:B-1----:R-:W-:Y:S01]  /*bce0*/  FFMA.FTZ R146, R173, R0, R146 ;  /* 0x00000000ad927223 */ /* 0x002fe20000010092 */
[----:B------:R-:W-:-:S02]  /*bcf0*/  ISETP.GE.AND P1, PT, R54, R240, PT ;  /* 0x000000f03600720c */ /* 0x000fc40003f26270 */
[----:B------:R-:W-:Y:S02]  /*bd00*/  ISETP.GE.AND P3, PT, R169, R233, PT ;  /* 0x000000e9a900720c */ /* 0x000fe40003f66270 */
[C---:B-----5:R-:W-:Y:S01]  /*bd10*/  HMMA.16816.F32.BF16 R64, R160.reuse, R40, R64 ;  /* 0x00000028a040723c */ /* 0x060fe20000041840 */
[----:B------:R-:W1:Y:S01]  /*bd20*/  I2F R171, R54 ;  /* 0x0000003600ab7306 */ /* 0x000e620000201400 */
[----:B---3--:R-:W-:Y:S01]  /*bd30*/  FFMA.FTZ R136, R245, R0, R136 ;  /* 0x00000000f5887223 */ /* 0x008fe20000010088 */
[----:B------:R-:W-:Y:S02]  /*bd40*/  ISETP.GE.AND P2, PT, R169, R220, PT ;  /* 0x000000dca900720c */ /* 0x000fe40003f46270 */
[----:B------:R-:W-:Y:S02]  /*bd50*/  FSEL R229, R229, -INF , !P5 ;  /* 0xff800000e5e57808 */ /* 0x000fe40006800000 */
[-C--:B------:R-:W-:Y:S01]  /*bd60*/  ISETP.GE.AND P5, PT, R230, R235.reuse, PT ;  /* 0x000000ebe600720c */ /* 0x080fe20003fa6270 */
[----:B------:R-:W-:Y:S01]  /*bd70*/  HMMA.16816.F32.BF16 R60, R160, R42, R60 ;  /* 0x0000002aa03c723c */ /* 0x000fe2000004183c */
[----:B------:R-:W3:Y:S01]  /*bd80*/  I2F R161, R247 ;  /* 0x000000f700a17306 */ /* 0x000ee20000201400 */
[CC--:B--2---:R-:W-:Y:S01]  /*bd90*/  FFMA.FTZ R152, R246.reuse, R0.reuse, R141 ;  /* 0x00000000f6987223 */ /* 0x0c4fe2000001008d */
[----:B------:R-:W-:Y:S01]  /*bda0*/  FSEL R179, R151, -INF , !P5 ;  /* 0xff80000097b37808 */ /* 0x000fe20006800000 */
[----:B------:R-:W-:Y:S01]  /*bdb0*/  FFMA.FTZ R143, R246, R0, R143 ;  /* 0x00000000f68f7223 */ /* 0x000fe2000001008f */
[----:B------:R-:W-:-:S02]  /*bdc0*/  ISETP.GE.AND P5, PT, R252, R235, PT ;  /* 0x000000ebfc00720c */ /* 0x000fc40003fa6270 */
[----:B------:R-:W-:Y:S01]  /*bdd0*/  IADD3 R162, R169, 0x31, RZ ;  /* 0x00000031a9a27810 */ /* 0x000fe20007ffe0ff */
[----:B------:R-:W-:Y:S01]  /*bde0*/  HMMA.16816.F32.BF16 R24, R36, R164, R24 ;  /* 0x000000a42418723c */ /* 0x000fe20000041818 */
[----:B------:R-:W2:Y:S01]  /*bdf0*/  I2F R160, R252 ;  /* 0x000000fc00a07306 */ /* 0x000ea20000201400 */
[CC--:B-1----:R-:W-:Y:S02]  /*be00*/  FFMA.FTZ R153, R171.reuse, R0.reuse, R153 ;  /* 0x00000000ab997223 */ /* 0x0c2fe40000010099 */
[----:B------:R-:W-:-:S03]  /*be10*/  FFMA.FTZ R154, R171, R0, R155 ;  /* 0x00000000ab9a7223 */ /* 0x000fc6000001009b */
[----:B------:R-:W-:Y:S01]  /*be20*/  IADD3 R164, R169, 0x29, RZ ;  /* 0x00000029a9a47810 */ /* 0x000fe20007ffe0ff */
[----:B------:R-:W-:Y:S01]  /*be30*/  HMMA.16816.F32.BF16 R28, R36, R158, R28 ;  /* 0x0000009e241c723c */ /* 0x000fe2000004181c */
[-C--:B---3--:R-:W-:Y:S01]  /*be40*/  FFMA.FTZ R145, R161, R0.reuse, R145 ;  /* 0x00000000a1917223 */ /* 0x088fe20000010091 */
[----:B------:R-:W1:Y:S01]  /*be50*/  I2F R163, R248 ;  /* 0x000000f800a37306 */ /* 0x000e620000201400 */
[----:B------:R-:W-:Y:S01]  /*be60*/  IADD3 R169, R169, 0x39, RZ ;  /* 0x00000039a9a97810 */ /* 0x000fe20007ffe0ff */
[----:B------:R-:W-:-:S03]  /*be70*/  FFMA.FTZ R147, R161, R0, R147 ;  /* 0x00000000a1937223 */ /* 0x000fc60000010093 */
[-C--:B------:R-:W-:Y:S01]  /*be80*/  FFMA.FTZ R159, R173, R0.reuse, R144 ;  /* 0x00000000ad9f7223 */ /* 0x080fe20000010090 */
[C---:B------:R-:W-:Y:S01]  /*be90*/  HMMA.16816.F32.BF16 R32, R36.reuse, R156, R32 ;  /* 0x0000009c2420723c */ /* 0x040fe20000041820 */
[----:B------:R-:W-:Y:S01]  /*bea0*/  FSEL R144, R149, -INF , !P6 ;  /* 0xff80000095907808 */ /* 0x000fe20007000000 */
[----:B------:R-:W3:Y:S01]  /*beb0*/  I2F R241, R164 ;  /* 0x000000a400f17306 */ /* 0x000ee20000201400 */
[----:B--2---:R-:W-:Y:S01]  /*bec0*/  FFMA.FTZ R140, R160, R0, R140 ;  /* 0x00000000a08c7223 */ /* 0x004fe2000001008c */
[----:B------:R-:W-:Y:S01]  /*bed0*/  ISETP.GE.AND P6, PT, R252, R240, PT ;  /* 0x000000f0fc00720c */ /* 0x000fe20003fc6270 */
[----:B------:R-:W-:Y:S02]  /*bee0*/  FFMA.FTZ R142, R160, R0, R142 ;  /* 0x00000000a08e7223 */ /* 0x000fe4000001008e */
[----:B------:R-:W-:Y:S01]  /*bef0*/  FSEL R157, R145, -INF , !P4 ;  /* 0xff800000919d7808 */ /* 0x000fe20006000000 */
[C---:B------:R-:W-:Y:S01]  /*bf00*/  HMMA.16816.F32.BF16 R20, R36.reuse, R166, R20 ;  /* 0x000000a62414723c */ /* 0x040fe20000041814 */
[----:B------:R-:W-:Y:S01]  /*bf10*/  ISETP.GE.AND P4, PT, R250, R240, PT ;  /* 0x000000f0fa00720c */ /* 0x000fe20003f86270 */
[-C--:B-1----:R-:W-:Y:S01]  /*bf20*/  FFMA.FTZ R59, R163, R0.reuse, R132 ;  /* 0x00000000a33b7223 */ /* 0x082fe20000010084 */
[----:B------:R-:W-:Y:S01]  /*bf30*/  FSEL R156, R153, -INF , !P1 ;  /* 0xff800000999c7808 */ /* 0x000fe20004800000 */
[----:B------:R-:W1:Y:S01]  /*bf40*/  I2F R141, R231 ;  /* 0x000000e7008d7306 */ /* 0x000e620000201400 */
[----:B------:R-:W-:Y:S01]  /*bf50*/  FSEL R153, R140, -INF , !P6 ;  /* 0xff8000008c997808 */ /* 0x000fe20007000000 */
[----:B------:R-:W-:Y:S01]  /*bf60*/  FFMA.FTZ R24, R173, R0, R24 ;  /* 0x00000000ad187223 */ /* 0x000fe20000010018 */
[----:B------:R-:W-:Y:S01]  /*bf70*/  FSEL R140, R136, -INF , !P4 ;  /* 0xff800000888c7808 */ /* 0x000fe20006000000 */
[C---:B------:R-:W-:Y:S01]  /*bf80*/  HMMA.16816.F32.BF16 R12, R36.reuse, R50, R12 ;  /* 0x00000032240c723c */ /* 0x040fe2000004180c */
[----:B------:R-:W-:Y:S01]  /*bf90*/  ISETP.GE.AND P1, PT, R244, R240, PT ;  /* 0x000000f0f400720c */ /* 0x000fe20003f26270 */
[----:B---3--:R-:W-:Y:S01]  /*bfa0*/  FFMA.FTZ R58, R241, R0, R133 ;  /* 0x00000000f13a7223 */ /* 0x008fe20000010085 */
[----:B------:R-:W-:Y:S01]  /*bfb0*/  ISETP.GE.AND P4, PT, R164, R240, PT ;  /* 0x000000f0a400720c */ /* 0x000fe20003f86270 */
[----:B------:R-:W2:Y:S01]  /*bfc0*/  I2F R136, R162 ;  /* 0x000000a200887306 */ /* 0x000ea20000201400 */
[----:B------:R-:W-:Y:S01]  /*bfd0*/  FSEL R159, R159, -INF , !P1 ;  /* 0xff8000009f9f7808 */ /* 0x000fe20004800000 */
[----:B------:R-:W-:Y:S01]  /*bfe0*/  FFMA.FTZ R57, R241, R0, R135 ;  /* 0x00000000f1397223 */ /* 0x000fe20000010087 */
[----:B------:R-:W-:Y:S01]  /*bff0*/  ISETP.GE.AND P1, PT, R251, R240, PT ;  /* 0x000000f0fb00720c */ /* 0x000fe20003f26270 */
[C---:B------:R-:W-:Y:S01]  /*c000*/  HMMA.16816.F32.BF16 R8, R36.reuse, R40, R8 ;  /* 0x000000282408723c */ /* 0x040fe20000041808 */
[----:B------:R-:W-:Y:S01]  /*c010*/  FSEL R58, R58, -INF , !P4 ;  /* 0xff8000003a3a7808 */ /* 0x000fe20006000000 */
[----:B------:R-:W-:Y:S01]  /*c020*/  FFMA.FTZ R33, R171, R0, R33 ;  /* 0x00000000ab217223 */ /* 0x000fe20000010021 */
[----:B------:R-:W-:Y:S01]  /*c030*/  FSEL R152, R152, -INF , !P1 ;  /* 0xff80000098987808 */ /* 0x000fe20004800000 */
[----:B------:R-:W3:Y:S01]  /*c040*/  I2F R133, R172 ;  /* 0x000000ac00857306 */ /* 0x000ee20000201400 */
[----:B------:R-:W-:Y:S01]  /*c050*/  ISETP.GE.AND P1, PT, R248, R240, PT ;  /* 0x000000f0f800720c */ /* 0x000fe20003f26270 */
[----:B-1----:R-:W-:Y:S01]  /*c060*/  FFMA.FTZ R46, R141, R0, R64 ;  /* 0x000000008d2e7223 */ /* 0x002fe20000010040 */
[----:B------:R-:W-:Y:S01]  /*c070*/  ISETP.GE.AND P4, PT, R172, R240, PT ;  /* 0x000000f0ac00720c */ /* 0x000fe20003f86270 */
[----:B------:R-:W-:Y:S01]  /*c080*/  FFMA.FTZ R64, R245, R0, R138 ;  /* 0x00000000f5407223 */ /* 0x000fe2000001008a */
[----:B------:R-:W-:Y:S01]  /*c090*/  FSEL R59, R59, -INF , !P1 ;  /* 0xff8000003b3b7808 */ /* 0x000fe20004800000 */
[C---:B------:R-:W-:Y:S01]  /*c0a0*/  HMMA.16816.F32.BF16 R16, R36.reuse, R48, R16 ;  /* 0x000000302410723c */ /* 0x040fe20000041810 */
[----:B------:R-:W-:Y:S01]  /*c0b0*/  ISETP.GE.AND P1, PT, R162, R240, PT ;  /* 0x000000f0a200720c */ /* 0x000fe20003f26270 */
[C---:B--2---:R-:W-:Y:S01]  /*c0c0*/  FFMA.FTZ R55, R136.reuse, R0, R65 ;  /* 0x0000000088377223 */ /* 0x044fe20000010041 */
[----:B------:R-:W1:Y:S01]  /*c0d0*/  I2F R165, R249 ;  /* 0x000000f900a57306 */ /* 0x000e620000201400 */
[----:B------:R-:W-:Y:S01]  /*c0e0*/  ISETP.GE.AND P6, PT, R249, R240, PT ;  /* 0x000000f0f900720c */ /* 0x000fe20003fc6270 */
[-C--:B------:R-:W-:Y:S01]  /*c0f0*/  FFMA.FTZ R47, R136, R0.reuse, R67 ;  /* 0x00000000882f7223 */ /* 0x080fe20000010043 */
[----:B------:R-:W-:Y:S01]  /*c100*/  FSEL R155, R142, -INF , !P5 ;  /* 0xff8000008e9b7808 */ /* 0x000fe20006800000 */
[-C--:B------:R-:W-:Y:S01]  /*c110*/  FFMA.FTZ R45, R141, R0.reuse, R66 ;  /* 0x000000008d2d7223 */ /* 0x080fe20000010042 */
[----:B------:R-:W-:Y:S01]  /*c120*/  FSEL R55, R55, -INF , !P1 ;  /* 0xff80000037377808 */ /* 0x000fe20004800000 */
[-C--:B------:R-:W-:Y:S01]  /*c130*/  FFMA.FTZ R21, R246, R0.reuse, R21 ;  /* 0x00000000f6157223 */ /* 0x080fe20000010015 */
[-C--:B------:R-:W-:Y:S01]  /*c140*/  ISETP.GE.AND P1, PT, R54, R235.reuse, PT ;  /* 0x000000eb3600720c */ /* 0x080fe20003f26270 */
[-C--:B---3--:R-:W-:Y:S01]  /*c150*/  FFMA.FTZ R52, R133, R0.reuse, R60 ;  /* 0x0000000085347223 */ /* 0x088fe2000001003c */
[----:B------:R-:W2:Y:S01]  /*c160*/  I2F R65, R169 ;  /* 0x000000a900417306 */ /* 0x000ea20000201400 */
[-C--:B------:R-:W-:Y:S01]  /*c170*/  FFMA.FTZ R60, R163, R0.reuse, R134 ;  /* 0x00000000a33c7223 */ /* 0x080fe20000010086 */
[----:B------:R-:W-:Y:S01]  /*c180*/  FSEL R154, R154, -INF , !P1 ;  /* 0xff8000009a9a7808 */ /* 0x000fe20004800000 */
[-C--:B------:R-:W-:Y:S01]  /*c190*/  FFMA.FTZ R53, R133, R0.reuse, R62 ;  /* 0x0000000085357223 */ /* 0x080fe2000001003e */
[-C--:B------:R-:W-:Y:S01]  /*c1a0*/  ISETP.GE.AND P1, PT, R244, R235.reuse, PT ;  /* 0x000000ebf400720c */ /* 0x080fe20003f26270 */
[----:B------:R-:W-:Y:S01]  /*c1b0*/  HMMA.16816.F32.BF16 R4, R36, R42, R4 ;  /* 0x0000002a2404723c */ /* 0x000fe20000041804 */
[----:B------:R-:W-:Y:S01]  /*c1c0*/  FSEL R52, R52, -INF , !P4 ;  /* 0xff80000034347808 */ /* 0x000fe20006000000 */
[-C--:B-1----:R-:W-:Y:S01]  /*c1d0*/  FFMA.FTZ R137, R165, R0.reuse, R137 ;  /* 0x00000000a5897223 */ /* 0x082fe20000010089 */
[-C--:B------:R-:W-:Y:S01]  /*c1e0*/  ISETP.GE.AND P4, PT, R175, R235.reuse, PT ;  /* 0x000000ebaf00720c */ /* 0x080fe20003f86270 */
[-C--:B------:R-:W-:Y:S01]  /*c1f0*/  FFMA.FTZ R56, R165, R0.reuse, R139 ;  /* 0x00000000a5387223 */ /* 0x080fe2000001008b */
[----:B------:R-:W-:Y:S01]  /*c200*/  FSEL R158, R146, -INF , !P1 ;  /* 0xff800000929e7808 */ /* 0x000fe20004800000 */
[-C--:B------:R-:W-:Y:S01]  /*c210*/  FFMA.FTZ R35, R171, R0.reuse, R35 ;  /* 0x00000000ab237223 */ /* 0x080fe20000010023 */
[-C--:B------:R-:W-:Y:S01]  /*c220*/  ISETP.GE.AND P1, PT, R251, R235.reuse, PT ;  /* 0x000000ebfb00720c */ /* 0x080fe20003f26270 */
[-C--:B------:R-:W-:Y:S01]  /*c230*/  FFMA.FTZ R28, R170, R0.reuse, R28 ;  /* 0x00000000aa1c7223 */ /* 0x080fe2000001001c */
[----:B------:R-:W-:Y:S01]  /*c240*/  FSEL R228, R150, -INF , !P4 ;  /* 0xff80000096e47808 */ /* 0x000fe20006000000 */
[-C--:B------:R-:W-:Y:S01]  /*c250*/  FFMA.FTZ R30, R170, R0.reuse, R30 ;  /* 0x00000000aa1e7223 */ /* 0x080fe2000001001e */
[-C--:B------:R-:W-:Y:S01]  /*c260*/  ISETP.GE.AND P4, PT, R247, R235.reuse, PT ;  /* 0x000000ebf700720c */ /* 0x080fe20003f86270 */
[-C--:B--2---:R-:W-:Y:S01]  /*c270*/  FFMA.FTZ R61, R65, R0.reuse, R61 ;  /* 0x00000000413d7223 */ /* 0x084fe2000001003d */
[----:B------:R-:W-:Y:S01]  /*c280*/  FSEL R151, R143, -INF , !P1 ;  /* 0xff8000008f977808 */ /* 0x000fe20004800000 */
[-C--:B------:R-:W-:Y:S01]  /*c290*/  FFMA.FTZ R63, R65, R0.reuse, R63 ;  /* 0x00000000413f7223 */ /* 0x080fe2000001003f */
        /* <DEDUP_REMOVED lines=9> */
[CC--:B------:R-:W-:Y:S01]  /*c330*/  FFMA.FTZ R143, R161.reuse, R0.reuse, R25 ;  /* 0x00000000a18f7223 */ /* 0x0c0fe20000010019 */
[----:B------:R-:W-:Y:S01]  /*c340*/  FSEL R64, R64, -INF , !P4 ;  /* 0xff80000040407808 */ /* 0x000fe20006000000 */
[-C--:B------:R-:W-:Y:S01]  /*c350*/  FFMA.FTZ R27, R161, R0.reuse, R27 ;  /* 0x00000000a11b7223 */ /* 0x080fe2000001001b */
[-C--:B------:R-:W-:Y:S01]  /*c360*/  ISETP.GE.AND P4, PT, R164, R235.reuse, PT ;  /* 0x000000eba400720c */ /* 0x080fe20003f86270 */
[-C--:B------:R-:W-:Y:S01]  /*c370*/  FFMA.FTZ R9, R136, R0.reuse, R9 ;  /* 0x0000000088097223 */ /* 0x080fe20000010009 */
[----:B------:R-:W-:Y:S01]  /*c380*/  FSEL R132, R137, -INF , !P6 ;  /* 0xff80000089847808 */ /* 0x000fe20007000000 */
[C---:B------:R-:W-:Y:S01]  /*c390*/  FFMA.FTZ R20, R160.reuse, R0, R20 ;  /* 0x00000000a0147223 */ /* 0x040fe20000010014 */
[----:B------:R-:W-:Y:S01]  /*c3a0*/  ISETP.GE.AND P6, PT, R231, R240, PT ;  /* 0x000000f0e700720c */ /* 0x000fe20003fc6270 */
[-C--:B------:R-:W-:Y:S01]  /*c3b0*/  FFMA.FTZ R22, R160, R0.reuse, R22 ;  /* 0x00000000a0167223 */ /* 0x080fe20000010016 */
[----:B------:R-:W-:Y:S01]  /*c3c0*/  ISETP.GE.AND P5, PT, R249, R235, PT ;  /* 0x000000ebf900720c */ /* 0x000fe20003fa6270 */
[-C--:B------:R-:W-:Y:S01]  /*c3d0*/  FFMA.FTZ R23, R246, R0.reuse, R23 ;  /* 0x00000000f6177223 */ /* 0x080fe20000010017 */
[----:B------:R-:W-:Y:S01]  /*c3e0*/  FSEL R47, R47, -INF , !P1 ;  /* 0xff8000002f2f7808 */ /* 0x000fe20004800000 */
[CC--:B------:R-:W-:Y:S01]  /*c3f0*/  FFMA.FTZ R16, R245.reuse, R0.reuse, R16 ;  /* 0x00000000f5107223 */ /* 0x0c0fe20000010010 */
[----:B------:R-:W-:Y:S01]  /*c400*/  ISETP.GE.AND P1, PT, R54, R233, PT ;  /* 0x000000e93600720c */ /* 0x000fe20003f26270 */
[-C--:B------:R-:W-:Y:S01]  /*c410*/  FFMA.FTZ R18, R245, R0.reuse, R18 ;  /* 0x00000000f5127223 */ /* 0x080fe20000010012 */
[----:B------:R-:W-:Y:S01]  /*c420*/  FSEL R57, R57, -INF , !P4 ;  /* 0xff80000039397808 */ /* 0x000fe20006000000 */
[CC--:B------:R-:W-:Y:S01]  /*c430*/  FFMA.FTZ R17, R165.reuse, R0.reuse, R17 ;  /* 0x00000000a5117223 */ /* 0x0c0fe20000010011 */
[-C--:B------:R-:W-:Y:S01]  /*c440*/  ISETP.GE.AND P4, PT, R172, R235.reuse, PT ;  /* 0x000000ebac00720c */ /* 0x080fe20003f86270 */
[-C--:B------:R-:W-:Y:S01]  /*c450*/  FFMA.FTZ R19, R165, R0.reuse, R19 ;  /* 0x00000000a5137223 */ /* 0x080fe20000010013 */
[----:B------:R-:W-:Y:S01]  /*c460*/  FSEL R46, R46, -INF , !P6 ;  /* 0xff8000002e2e7808 */ /* 0x000fe20007000000 */
[-C--:B------:R-:W-:Y:S01]  /*c470*/  FFMA.FTZ R163, R163, R0.reuse, R14 ;  /* 0x00000000a3a37223 */ /* 0x080fe2000001000e */
[----:B------:R-:W-:Y:S01]  /*c480*/  FSEL R56, R56, -INF , !P5 ;  /* 0xff80000038387808 */ /* 0x000fe20006800000 */
[----:B------:R-:W-:Y:S01]  /*c490*/  FFMA.FTZ R13, R241, R0, R13 ;  /* 0x00000000f10d7223 */ /* 0x000fe2000001000d */
[----:B------:R-:W-:Y:S01]  /*c4a0*/  ISETP.GE.AND P6, PT, R169, R240, PT ;  /* 0x000000f0a900720c */ /* 0x000fe20003fc6270 */
[-C--:B------:R-:W-:Y:S01]  /*c4b0*/  FFMA.FTZ R15, R241, R0.reuse, R15 ;  /* 0x00000000f10f7223 */ /* 0x080fe2000001000f */
[----:B------:R-:W-:Y:S01]  /*c4c0*/  ISETP.GE.AND P5, PT, R231, R235, PT ;  /* 0x000000ebe700720c */ /* 0x000fe20003fa6270 */
[-C--:B------:R-:W-:Y:S01]  /*c4d0*/  FFMA.FTZ R8, R141, R0.reuse, R8 ;  /* 0x000000008d087223 */ /* 0x080fe20000010008 */
[----:B------:R-:W-:Y:S01]  /*c4e0*/  FSEL R33, R33, -INF , !P1 ;  /* 0xff80000021217808 */ /* 0x000fe20004800000 */
[-C--:B------:R-:W-:Y:S01]  /*c4f0*/  FFMA.FTZ R10, R141, R0.reuse, R10 ;  /* 0x000000008d0a7223 */ /* 0x080fe2000001000a */
[----:B------:R-:W-:Y:S01]  /*c500*/  ISETP.GE.AND P1, PT, R244, R233, PT ;  /* 0x000000e9f400720c */ /* 0x000fe20003f26270 */
[-C--:B------:R-:W-:Y:S01]  /*c510*/  FFMA.FTZ R11, R136, R0.reuse, R11 ;  /* 0x00000000880b7223 */ /* 0x080fe2000001000b */
[----:B------:R-:W-:Y:S01]  /*c520*/  FSEL R53, R53, -INF , !P4 ;  /* 0xff80000035357808 */ /* 0x000fe20006000000 */
[C---:B------:R-:W-:Y:S01]  /*c530*/  FFMA.FTZ R4, R133.reuse, R0, R4 ;  /* 0x0000000085047223 */ /* 0x040fe20000010004 */
[----:B------:R-:W-:Y:S01]  /*c540*/  BAR.SYNC.DEFER_BLOCKING 0x0 ;  /* 0x0000000000007b1d */ /* 0x000fe20000010000 */
[----:B------:R-:W-:Y:S01]  /*c550*/  ISETP.GE.AND P4, PT, R54, R220, PT ;  /* 0x000000dc3600720c */ /* 0x000fe20003f86270 */
[-C--:B------:R-:W-:Y:S01]  /*c560*/  FFMA.FTZ R6, R133, R0.reuse, R6 ;  /* 0x0000000085067223 */ /* 0x080fe20000010006 */
[----:B------:R-:W-:Y:S01]  /*c570*/  FSEL R45, R45, -INF , !P5 ;  /* 0xff8000002d2d7808 */ /* 0x000fe20006800000 */
[-C--:B------:R-:W-:Y:S01]  /*c580*/  FFMA.FTZ R5, R65, R0.reuse, R5 ;  /* 0x0000000041057223 */ /* 0x080fe20000010005 */
[----:B------:R-:W-:Y:S01]  /*c590*/  FSEL R54, R61, -INF , !P6 ;  /* 0xff8000003d367808 */ /* 0x000fe20007000000 */
[CC--:B------:R-:W-:Y:S01]  /*c5a0*/  FFMA.FTZ R61, R168.reuse, R0.reuse, R32 ;  /* 0x00000000a83d7223 */ /* 0x0c0fe20000010020 */
[----:B------:R-:W-:Y:S01]  /*c5b0*/  ISETP.GE.AND P5, PT, R169, R235, PT ;  /* 0x000000eba900720c */ /* 0x000fe20003fa6270 */
[-C--:B------:R-:W-:Y:S01]  /*c5c0*/  FFMA.FTZ R168, R168, R0.reuse, R34 ;  /* 0x00000000a8a87223 */ /* 0x080fe20000010022 */
[----:B------:R-:W-:Y:S01]  /*c5d0*/  FSEL R149, R24, -INF , !P1 ;  /* 0xff80000018957808 */ /* 0x000fe20004800000 */
[----:B------:R-:W-:Y:S01]  /*c5e0*/  FFMA.FTZ R7, R65, R0, R7 ;  /* 0x0000000041077223 */ /* 0x000fe20000010007 */
[----:B------:R-:W-:-:S02]  /*c5f0*/  ISETP.GE.AND P1, PT, R251, R233, PT ;  /* 0x000000e9fb00720c */ /* 0x000fc40003f26270 */
[----:B------:R-:W-:Y:S02]  /*c600*/  FSEL R32, R63, -INF , !P5 ;  /* 0xff8000003f207808 */ /* 0x000fe40006800000 */
[C---:B------:R-:W-:Y:S02]  /*c610*/  ISETP.GE.AND P6, PT, R175.reuse, R233, PT ;  /* 0x000000e9af00720c */ /* 0x040fe40003fc6270 */
        /* <DEDUP_REMOVED lines=28> */
[----:B------:R-:W-:Y:S02]  /*c7e0*/  ISETP.GE.AND P1, PT, R221, 0x4, PT ;  /* 0x00000004dd00780c */ /* 0x000fe40003f26270 */
[C---:B------:R-:W-:Y:S02]  /*c7f0*/  ISETP.GE.AND P3, PT, R249.reuse, R233, PT ;  /* 0x000000e9f900720c */ /* 0x040fe40003f66270 */
[----:B------:R-:W-:Y:S02]  /*c800*/  ISETP.GE.AND P2, PT, R249, R220, PT ;  /* 0x000000dcf900720c */ /* 0x000fe40003f46270 */
[----:B------:R-:W-:Y:S02]  /*c810*/  FSEL R26, R23, -INF , !P4 ;  /* 0xff800000171a7808 */ /* 0x000fe40006000000 */
[----:B------:R-:W-:Y:S02]  /*c820*/  FSEL R165, R16, -INF , !P6 ;  /* 0xff80000010a57808 */ /* 0x000fe40007000000 */
[----:B------:R-:W-:-:S02]  /*c830*/  FSEL R161, R18, -INF , !P5 ;  /* 0xff80000012a17808 */ /* 0x000fc40006800000 */
[-C--:B------:R-:W-:Y:S02]  /*c840*/  ISETP.GE.AND P4, PT, R248, R220.reuse, PT ;  /* 0x000000dcf800720c */ /* 0x080fe40003f86270 */
[CC--:B------:R-:W-:Y:S02]  /*c850*/  ISETP.GE.AND P6, PT, R164.reuse, R233.reuse, PT ;  /* 0x000000e9a400720c */ /* 0x0c0fe40003fc6270 */
[----:B------:R-:W-:Y:S02]  /*c860*/  ISETP.GE.AND P5, PT, R164, R220, PT ;  /* 0x000000dca400720c */ /* 0x000fe40003fa6270 */
[----:B------:R-:W-:Y:S02]  /*c870*/  FSEL R164, R17, -INF , !P3 ;  /* 0xff80000011a47808 */ /* 0x000fe40005800000 */
[----:B------:R-:W-:Y:S02]  /*c880*/  FSEL R160, R19, -INF , !P2 ;  /* 0xff80000013a07808 */ /* 0x000fe40005000000 */
[----:B------:R-:W-:-:S02]  /*c890*/  ISETP.GE.AND P3, PT, R231, R233, PT ;  /* 0x000000e9e700720c */ /* 0x000fc40003f66270 */
[-C--:B------:R-:W-:Y:S02]  /*c8a0*/  ISETP.GE.AND P2, PT, R231, R220.reuse, PT ;  /* 0x000000dce700720c */ /* 0x080fe40003f46270 */
[----:B------:R-:W-:Y:S02]  /*c8b0*/  FSEL R163, R163, -INF , !P4 ;  /* 0xff800000a3a37808 */ /* 0x000fe40006000000 */
[----:B------:R-:W-:Y:S02]  /*c8c0*/  ISETP.GE.AND P4, PT, R162, R220, PT ;  /* 0x000000dca200720c */ /* 0x000fe40003f86270 */
[----:B------:R-:W-:Y:S02]  /*c8d0*/  FSEL R166, R13, -INF , !P6 ;  /* 0xff8000000da67808 */ /* 0x000fe40007000000 */
[----:B------:R-:W-:Y:S02]  /*c8e0*/  FSEL R162, R15, -INF , !P5 ;  /* 0xff8000000fa27808 */ /* 0x000fe40006800000 */
[----:B------:R-:W-:-:S02]  /*c8f0*/  FSEL R138, R8, -INF , !P3 ;  /* 0xff800000088a7808 */ /* 0x000fc40005800000 */
[----:B------:R-:W-:Y:S02]  /*c900*/  FSEL R43, R10, -INF , !P2 ;  /* 0xff8000000a2b7808 */ /* 0x000fe40005000000 */
        /* <DEDUP_REMOVED lines=58> */
.L_x_751:
[----:B------:R-:W-:Y:S05]  /*ccb0*/  BSYNC B0 ;  /* 0x0000000000007941 */ /* 0x000fea0003800000 */
.L_x_750:
[----:B------:R-:W0:Y:S02]  /*ccc0*/  LDGDEPBAR ;  /* 0x00000000000079af */ /* 0x000e240000000000 */
.L_x_749:
[----:B------:R-:W-:Y:S01]  /*ccd0*/  FMNMX.FTZ R4, R177, R34, !PT ;  /* 0x00000022b1047209 */ /* 0x000fe20007810000 */
[----:B------:R-:W-:Y:S01]  /*cce0*/  IMAD.WIDE.U32 R172, R234, -0x326172a9, RZ ;  /* 0xcd9e8d57eaac7825 */ /* 0x000fe200078e00ff */
[----:B--2---:R-:W-:Y:S01]  /*ccf0*/  FMNMX.FTZ R7, R176, R61, !PT ;  /* 0x0000003db0077209 */ /* 0x004fe20007810000 */
[----:B------:R-:W2:Y:S01]  /*cd00*/  LDC.U8 R39, c[0x0][0x2d8] ;  /* 0x0000b600ff277b82 */ /* 0x000ea20000000000 */
[----:B------:R-:W-:Y:S01]  /*cd10*/  FMNMX.FTZ R4, R33, R4, !PT ;  /* 0x0000000421047209 */ /* 0x000fe20007810000 */
[----:B------:R-:W-:Y:S01]  /*cd20*/  IMAD.WIDE.U32 R174, R226, -0x2daee0ad, RZ ;  /* 0xd2511f53e2ae7825 */ /* 0x000fe200078e00ff */
[----:B------:R-:W-:Y:S01]  /*cd30*/  FMNMX.FTZ R7, R35, R7, !PT ;  /* 0x0000000723077209 */ /* 0x000fe20007810000 */
[----:B-1----:R-:W-:Y:S01]  /*cd40*/  LDSM.16.MT88.4 R16, [R188+0x6000] ;  /* 0x00600000bc10783b */ /* 0x002fe20000004200 */
[----:B------:R-:W-:Y:S02]  /*cd50*/  FMNMX.FTZ R4, R31, R4, !PT ;  /* 0x000000041f047209 */ /* 0x000fe40007810000 */
        /* <DEDUP_REMOVED lines=31> */
[----:B------:R-:W-:Y:S02]  /*cf50*/  FMNMX.FTZ R49, R3, R178, !PT ;  /* 0x000000b203317209 */ /* 0x000fe40007810000 */
[----:B------:R-:W-:Y:S01]  /*cf60*/  IMAD.WIDE.U32 R170, R170, -0x2daee0ad, RZ ;  /* 0xd2511f53aaaa7825 */ /* 0x000fe200078e00ff */
[----:B------:R-:W-:Y:S02]  /*cf70*/  FMNMX.FTZ R62, R2, R229, !PT ;  /* 0x000000e5023e7209 */ /* 0x000fe40007810000 */
[----:B------:R-:W-:-:S02]  /*cf80*/  LOP3.LUT R50, R175, UR25, R173, 0x96, !PT ;  /* 0x00000019af327c12 */ /* 0x000fc4000f8e96ad */
[----:B------:R-:W-:Y:S02]  /*cf90*/  LOP3.LUT R168, R171, UR14, R174, 0x96, !PT ;  /* 0x0000000eaba87c12 */ /* 0x000fe4000f8e96ae */
[----:B------:R-:W-:Y:S01]  /*cfa0*/  FMNMX.FTZ R49, R156, R49, !PT ;  /* 0x000000319c317209 */ /* 0x000fe20007810000 */
[----:B------:R-:W-:Y:S01]  /*cfb0*/  IMAD.WIDE.U32 R50, R50, -0x326172a9, RZ ;  /* 0xcd9e8d5732327825 */ /* 0x000fe200078e00ff */
[----:B------:R-:W-:Y:S02]  /*cfc0*/  FMNMX.FTZ R62, R154, R62, !PT ;  /* 0x0000003e9a3e7209 */ /* 0x000fe40007810000 */
[----:B------:R-:W-:Y:S01]  /*cfd0*/  FMNMX.FTZ R49, R148, R49, !PT ;  /* 0x0000003194317209 */ /* 0x000fe20007810000 */
[----:B------:R-:W-:Y:S01]  /*cfe0*/  IMAD.WIDE.U32 R168, R168, -0x326172a9, RZ ;  /* 0xcd9e8d57a8a87825 */ /* 0x000fe200078e00ff */
[----:B------:R-:W-:Y:S02]  /*cff0*/  LOP3.LUT R5, R51, UR15, R172, 0x96, !PT ;  /* 0x0000000f33057c12 */ /* 0x000fe4000f8e96ac */
[----:B------:R-:W-:-:S02]  /*d000*/  FMNMX.FTZ R49, R144, R49, !PT ;  /* 0x0000003190317209 */ /* 0x000fc40007810000 */
[----:B------:R-:W-:Y:S01]  /*d010*/  LOP3.LUT R244, R169, UR13, R50, 0x96, !PT ;  /* 0x0000000da9f47c12 */ /* 0x000fe2000f8e9632 */
[----:B------:R-:W-:Y:S01]  /*d020*/  IMAD.WIDE.U32 R246, R5, -0x2daee0ad, RZ ;  /* 0xd2511f5305f67825 */ /* 0x000fe200078e00ff */
[----:B------:R-:W-:Y:S02]  /*d030*/  FMNMX.FTZ R62, R228, R62, !PT ;  /* 0x0000003ee43e7209 */ /* 0x000fe40007810000 */
[----:B-1----:R-:W-:Y:S01]  /*d040*/  FMNMX.FTZ R6, R4, R6, !PT ;  /* 0x0000000604067209 */ /* 0x002fe20007810000 */
[----:B------:R-:W-:Y:S01]  /*d050*/  IMAD.WIDE.U32 R244, R244, -0x2daee0ad, RZ ;  /* 0xd2511f53f4f47825 */ /* 0x000fe200078e00ff */
[----:B------:R-:W1:Y:S01]  /*d060*/  SHFL.BFLY PT, R4, R7, 0x2, 0x1f ;  /* 0x0c401f0007047f89 */ /* 0x000e6200000e0000 */
[----:B------:R-:W-:Y:S02]  /*d070*/  LOP3.LUT R5, R247, UR12, R170, 0x96, !PT ;  /* 0x0000000cf7057c12 */ /* 0x000fe4000f8e96aa */
[----:B------:R-:W-:Y:S01]  /*d080*/  FMNMX.FTZ R49, R159, R49, !PT ;  /* 0x000000319f317209 */ /* 0x000fe20007810000 */
[----:B------:R-:W3:Y:S01]  /*d090*/  SHFL.BFLY PT, R135, R6, 0x1, 0x1f ;  /* 0x0c201f0006877f89 */ /* 0x000ee200000e0000 */
[----:B------:R-:W-:Y:S01]  /*d0a0*/  LOP3.LUT R246, R245, UR10, R246, 0x96, !PT ;  /* 0x0000000af5f67c12 */ /* 0x000fe2000f8e96f6 */
[----:B------:R-:W-:Y:S01]  /*d0b0*/  IMAD.WIDE.U32 R230, R5, -0x326172a9, RZ ;  /* 0xcd9e8d5705e67825 */ /* 0x000fe200078e00ff */
[----:B------:R-:W-:-:S02]  /*d0c0*/  FMNMX.FTZ R62, R179, R62, !PT ;  /* 0x0000003eb33e7209 */ /* 0x000fc40007810000 */
[----:B--2---:R-:W-:Y:S01]  /*d0d0*/  PRMT R39, R39, 0x7054, R39 ;  /* 0x0000705427277816 */ /* 0x004fe20000000027 */
[----:B------:R-:W-:Y:S01]  /*d0e0*/  IMAD.WIDE.U32 R246, R246, -0x326172a9, RZ ;  /* 0xcd9e8d57f6f67825 */ /* 0x000fe200078e00ff */
[----:B------:R-:W-:Y:S02]  /*d0f0*/  LOP3.LUT R5, R231, UR11, R168, 0x96, !PT ;  /* 0x0000000be7057c12 */ /* 0x000fe4000f8e96a8 */
[----:B------:R-:W-:Y:S02]  /*d100*/  FMNMX.FTZ R49, R157, R49, !PT ;  /* 0x000000319d317209 */ /* 0x000fe40007810000 */
[----:B------:R-:W-:Y:S02]  /*d110*/  LOP3.LUT R230, R247, UR9, R230, 0x96, !PT ;  /* 0x00000009f7e67c12 */ /* 0x000fe4000f8e96e6 */
[----:B------:R-:W-:Y:S02]  /*d120*/  FMNMX.FTZ R62, R158, R62, !PT ;  /* 0x0000003e9e3e7209 */ /* 0x000fe40007810000 */
[----:B------:R-:W-:Y:S01]  /*d130*/  FMNMX.FTZ R49, R153, R49, !PT ;  /* 0x0000003199317209 */ /* 0x000fe20007810000 */
[----:B------:R-:W-:Y:S01]  /*d140*/  IMAD.WIDE.U32 R230, R230, -0x2daee0ad, RZ ;  /* 0xd2511f53e6e67825 */ /* 0x000fe200078e00ff */
[----:B------:R-:W-:-:S02]  /*d150*/  FMNMX.FTZ R62, R150, R62, !PT ;  /* 0x0000003e963e7209 */ /* 0x000fc40007810000 */
[----:B------:R-:W-:Y:S02]  /*d160*/  FMNMX.FTZ R49, R152, R49, !PT ;  /* 0x0000003198317209 */ /* 0x000fe40007810000 */
[----:B-1----:R-:W-:Y:S02]  /*d170*/  FMNMX.FTZ R4, R7, R4, !PT ;  /* 0x0000000407047209 */ /* 0x002fe40007810000 */
[----:B------:R-:W-:Y:S02]  /*d180*/  FMNMX.FTZ R62, R155, R62, !PT ;  /* 0x0000003e9b3e7209 */ /* 0x000fe40007810000 */
[----:B---3--:R-:W-:Y:S01]  /*d190*/  FMNMX.FTZ R135, R6, R135, !PT ;  /* 0x0000008706877209 */ /* 0x008fe20007810000 */
[----:B------:R-:W1:Y:S01]  /*d1a0*/  SHFL.BFLY PT, R134, R4, 0x1, 0x1f ;  /* 0x0c201f0004867f89 */ /* 0x000e6200000e0000 */
[----:B------:R-:W-:Y:S01]  /*d1b0*/  IMAD.WIDE.U32 R6, R5, -0x2daee0ad, RZ ;  /* 0xd2511f5305067825 */ /* 0x000fe200078e00ff */
[----:B------:R-:W-:Y:S02]  /*d1c0*/  FMNMX.FTZ R49, R140, R49, !PT ;  /* 0x000000318c317209 */ /* 0x000fe40007810000 */
[C---:B------:R-:W-:Y:S01]  /*d1d0*/  FSETP.NEU.FTZ.AND P2, PT, R135.reuse, -INF , PT ;  /* 0xff8000008700780b */ /* 0x040fe20003f5d000 */
[----:B------:R-:W-:Y:S01]  /*d1e0*/  FMUL.FTZ R133, R135, c[0x0][0x23c] ;  /* 0x00008f0087857a20 */ /* 0x000fe20000410000 */
[----:B------:R-:W-:-:S02]  /*d1f0*/  LOP3.LUT R5, R231, UR6, R6, 0x96, !PT ;  /* 0x00000006e7057c12 */ /* 0x000fc4000f8e9606 */
[----:B------:R-:W-:Y:S02]  /*d200*/  LOP3.LUT R244, R7, UR8, R244, 0x96, !PT ;  /* 0x0000000807f47c12 */ /* 0x000fe4000f8e96f4 */
[----:B------:R-:W-:Y:S01]  /*d210*/  FSEL R133, R133, RZ, P2 ;  /* 0x000000ff85857208 */ /* 0x000fe20001000000 */
[----:B------:R-:W-:Y:S01]  /*d220*/  IMAD.WIDE.U32 R8, R5, -0x326172a9, RZ ;  /* 0xcd9e8d5705087825 */ /* 0x000fe200078e00ff */
[----:B------:R-:W-:Y:S02]  /*d230*/  FSEL R38, R135, RZ, P2 ;  /* 0x000000ff87267208 */ /* 0x000fe40001000000 */
[----:B------:R-:W-:Y:S01]  /*d240*/  FMNMX.FTZ R62, R151, R62, !PT ;  /* 0x0000003e973e7209 */ /* 0x000fe20007810000 */
[----:B------:R-:W-:Y:S01]  /*d250*/  IMAD.WIDE.U32 R244, R244, -0x326172a9, RZ ;  /* 0xcd9e8d57f4f47825 */ /* 0x000fe200078e00ff */
[----:B------:R-:W-:Y:S02]  /*d260*/  LOP3.LUT R22, R8, 0xff, RZ, 0xc0, !PT ;  /* 0x000000ff08167812 */ /* 0x000fe400078ec0ff */
[----:B------:R-:W-:Y:S01]  /*d270*/  SHF.R.U32.HI R6, RZ, 0x10, R8 ;  /* 0x00000010ff067819 */ /* 0x000fe20000011608 */
[--C-:B------:R-:W-:Y:S01]  /*d280*/  FFMA.FTZ R31, R31, c[0x0][0x23c], -R133.reuse ;  /* 0x00008f001f1f7a23 */ /* 0x100fe20000010885 */
[----:B------:R-:W-:Y:S01]  /*d290*/  LOP3.LUT R7, R9, UR16, R244, 0x96, !PT ;  /* 0x0000001009077c12 */ /* 0x000fe2000f8e96f4 */
[--C-:B------:R-:W-:Y:S01]  /*d2a0*/  FFMA.FTZ R30, R30, c[0x0][0x23c], -R133.reuse ;  /* 0x00008f001e1e7a23 */ /* 0x100fe20000010885 */
[----:B------:R-:W-:Y:S01]  /*d2b0*/  LOP3.LUT R6, R6, 0xff, RZ, 0xc0, !PT ;  /* 0x000000ff06067812 */ /* 0x000fe200078ec0ff */
[--C-:B------:R-:W-:Y:S01]  /*d2c0*/  FFMA.FTZ R34, R34, c[0x0][0x23c], -R133.reuse ;  /* 0x00008f0022227a23 */ /* 0x100fe20000010885 */
[----:B-1----:R-:W-:Y:S01]  /*d2d0*/  FMNMX.FTZ R134, R4, R134, !PT ;  /* 0x0000008604867209 */ /* 0x002fe20007810000 */
[--C-:B------:R-:W-:Y:S01]  /*d2e0*/  FFMA.FTZ R33, R33, c[0x0][0x23c], -R133.reuse ;  /* 0x00008f0021217a23 */ /* 0x100fe20000010885 */
[----:B------:R-:W-:Y:S01]  /*d2f0*/  LOP3.LUT R4, R8, 0xffff, RZ, 0xc0, !PT ;  /* 0x0000ffff08047812 */ /* 0x000fe200078ec0ff */
[----:B------:R-:W-:Y:S01]  /*d300*/  MUFU.EX2 R31, R31 ;  /* 0x0000001f001f7308 */ /* 0x000fe20000000800 */
[C---:B------:R-:W-:Y:S01]  /*d310*/  FSETP.NEU.FTZ.AND P0, PT, R134.reuse, -INF , PT ;  /* 0xff8000008600780b */ /* 0x040fe20003f1d000 */
[----:B------:R-:W-:Y:S01]  /*d320*/  FMUL.FTZ R42, R134, c[0x0][0x23c] ;  /* 0x00008f00862a7a20 */ /* 0x000fe20000410000 */
[----:B------:R-:W-:Y:S01]  /*d330*/  SHF.R.U32.HI R4, RZ, 0x8, R4 ;  /* 0x00000008ff047819 */ /* 0x000fe20000011604 */
[----:B------:R-:W-:Y:S01]  /*d340*/  FADD.FTZ R38, R177, -R38 ;  /* 0x80000026b1267221 */ /* 0x000fe20000010000 */
[----:B------:R-:W-:Y:S01]  /*d350*/  SHF.R.U32.HI R9, RZ, 0x18, R8 ;  /* 0x00000018ff097819 */ /* 0x000fe20000011608 */
[----:B------:R-:W-:Y:S01]  /*d360*/  FFMA.FTZ R143, R143, c[0x0][0x23c], -R133 ;  /* 0x00008f008f8f7a23 */ /* 0x000fe20000010885 */
[----:B------:R-:W-:Y:S01]  /*d370*/  FSEL R42, R42, RZ, P0 ;  /* 0x000000ff2a2a7208 */ /* 0x000fe20000000000 */
[----:B------:R-:W1:Y:S01]  /*d380*/  MUFU.EX2 R30, R30 ;  /* 0x0000001e001e7308 */ /* 0x000e620000000800 */
[----:B------:R-:W-:Y:S01]  /*d390*/  PRMT R22, R22, 0x5410, R4 ;  /* 0x0000541016167816 */ /* 0x000fe20000000004 */
[----:B------:R-:W-:Y:S01]  /*d3a0*/  FMUL.FTZ R38, R38, c[0x0][0x23c] ;  /* 0x00008f0026267a20 */ /* 0x000fe20000410000 */
[----:B------:R-:W-:Y:S01]  /*d3b0*/  LOP3.LUT R8, R7, 0xffff, RZ, 0xc0, !PT ;  /* 0x0000ffff07087812 */ /* 0x000fe200078ec0ff */
[--C-:B------:R-:W-:Y:S01]  /*d3c0*/  FFMA.FTZ R29, R29, c[0x0][0x23c], -R42.reuse ;  /* 0x00008f001d1d7a23 */ /* 0x100fe2000001082a */
[--C-:B------:R-:W-:Y:S01]  /*d3d0*/  SHF.R.U32.HI R4, RZ, 0x10, R7.reuse ;  /* 0x00000010ff047819 */ /* 0x100fe20000011607 */
[--C-:B------:R-:W-:Y:S01]  /*d3e0*/  FFMA.FTZ R28, R28, c[0x0][0x23c], -R42.reuse ;  /* 0x00008f001c1c7a23 */ /* 0x100fe2000001082a */
[----:B------:R-:W-:Y:S01]  /*d3f0*/  LOP3.LUT R5, R7, 0xff, RZ, 0xc0, !PT ;  /* 0x000000ff07057812 */ /* 0x000fe200078ec0ff */
[--C-:B------:R-:W-:Y:S01]  /*d400*/  FFMA.FTZ R36, R61, c[0x0][0x23c], -R42.reuse ;  /* 0x00008f003d247a23 */ /* 0x100fe2000001082a */
[----:B------:R-:W-:Y:S01]  /*d410*/  MUFU.EX2 R34, R34 ;  /* 0x0000002200227308 */ /* 0x000fe20000000800 */
[----:B------:R-:W-:Y:S01]  /*d420*/  FFMA.FTZ R35, R35, c[0x0][0x23c], -R42 ;  /* 0x00008f0023237a23 */ /* 0x000fe2000001082a */
[----:B------:R-:W-:Y:S01]  /*d430*/  SHF.R.U32.HI R7, RZ, 0x18, R7 ;  /* 0x00000018ff077819 */ /* 0x000fe20000011607 */
[--C-:B------:R-:W-:Y:S01]  /*d440*/  HSET2.LE.AND R22, R22, R39.reuse, PT ;  /* 0x0000002716167233 */ /* 0x100fe20003803000 */
[----:B------:R-:W-:Y:S01]  /*d450*/  SHF.R.U32.HI R8, RZ, 0x8, R8 ;  /* 0x00000008ff087819 */ /* 0x000fe20000011608 */
[--C-:B------:R-:W-:Y:S01]  /*d460*/  FFMA.FTZ R146, R146, c[0x0][0x23c], -R133.reuse ;  /* 0x00008f0092927a23 */ /* 0x100fe20000010885 */
[----:B------:R-:W-:Y:S01]  /*d470*/  LOP3.LUT R4, R4, 0xff, RZ, 0xc0, !PT ;  /* 0x000000ff04047812 */ /* 0x000fe200078ec0ff */
[----:B------:R-:W-:Y:S01]  /*d480*/  FFMA.FTZ R145, R145, c[0x0][0x23c], -R133 ;  /* 0x00008f0091917a23 */ /* 0x000fe20000010885 */
[----:B------:R-:W2:Y:S01]  /*d490*/  MUFU.EX2 R33, R33 ;  /* 0x0000002100217308 */ /* 0x000ea20000000800 */
[----:B------:R-:W-:Y:S01]  /*d4a0*/  PRMT R6, R6, 0x5410, R9 ;  /* 0x0000541006067816 */ /* 0x000fe20000000009 */
[----:B------:R-:W-:Y:S01]  /*d4b0*/  FFMA.FTZ R161, R161, c[0x0][0x23c], -R42 ;  /* 0x00008f00a1a17a23 */ /* 0x000fe2000001082a */
[----:B------:R-:W-:Y:S01]  /*d4c0*/  PRMT R5, R5, 0x5410, R8 ;  /* 0x0000541005057816 */ /* 0x000fe20000000008 */
[----:B------:R-:W-:Y:S01]  /*d4d0*/  FFMA.FTZ R165, R165, c[0x0][0x23c], -R133 ;  /* 0x00008f00a5a57a23 */ /* 0x000fe20000010885 */
[----:B------:R-:W-:Y:S01]  /*d4e0*/  PRMT R4, R4, 0x5410, R7 ;  /* 0x0000541004047816 */ /* 0x000fe20000000007 */
[--C-:B------:R-:W-:Y:S01]  /*d4f0*/  HSET2.LE.AND R6, R6, R39.reuse, PT ;  /* 0x0000002706067233 */ /* 0x100fe20003803000 */
[----:B-1----:R-:W-:Y:S01]  /*d500*/  F2FP.BF16.PACK_AB R7, R30, R31 ;  /* 0x0000001f1e07723e */ /* 0x002fe200000010ff */
[----:B------:R-:W-:Y:S01]  /*d510*/  MUFU.EX2 R29, R29 ;  /* 0x0000001d001d7308 */ /* 0x000fe20000000800 */
[--C-:B------:R-:W-:Y:S01]  /*d520*/  HSET2.LE.AND R5, R5, R39.reuse, PT ;  /* 0x0000002705057233 */ /* 0x100fe20003803000 */
[----:B------:R-:W-:Y:S01]  /*d530*/  LDSM.16.MT88.4 R8, [R185+0x6000] ;  /* 0x00600000b908783b */ /* 0x000fe20000004200 */
[----:B------:R-:W-:Y:S01]  /*d540*/  HSET2.LE.AND R4, R4, R39, PT ;  /* 0x0000002704047233 */ /* 0x000fe20003803000 */
[----:B------:R-:W-:Y:S01]  /*d550*/  LOP3.LUT R22, R22, R7, RZ, 0xc0, !PT ;  /* 0x0000000716167212 */ /* 0x000fe200078ec0ff */
[--C-:B------:R-:W-:Y:S01]  /*d560*/  FFMA.FTZ R164, R164, c[0x0][0x23c], -R133.reuse ;  /* 0x00008f00a4a47a23 */ /* 0x100fe20000010885 */
[----:B------:R-:W-:Y:S01]  /*d570*/  FSEL R37, R134, RZ, P0 ;  /* 0x000000ff86257208 */ /* 0x000fe20000000000 */
[--C-:B------:R-:W-:Y:S01]  /*d580*/  FFMA.FTZ R167, R167, c[0x0][0x23c], -R133.reuse ;  /* 0x00008f00a7a77a23 */ /* 0x100fe20000010885 */
[----:B------:R-:W1:Y:S01]  /*d590*/  MUFU.EX2 R28, R28 ;  /* 0x0000001c001c7308 */ /* 0x000e620000000800 */
[----:B--2---:R-:W-:Y:S01]  /*d5a0*/  F2FP.BF16.PACK_AB R20, R33, R34 ;  /* 0x000000222114723e */ /* 0x004fe200000010ff */
[----:B------:R-:W-:Y:S01]  /*d5b0*/  FFMA.FTZ R166, R166, c[0x0][0x23c], -R133 ;  /* 0x00008f00a6a67a23 */ /* 0x000fe20000010885 */
[----:B------:R-:W-:Y:S01]  /*d5c0*/  FMNMX.FTZ R49, R132, R49, !PT ;  /* 0x0000003184317209 */ /* 0x000fe20007810000 */
[----:B------:R-:W-:Y:S01]  /*d5d0*/  FADD.FTZ R37, R176, -R37 ;  /* 0x80000025b0257221 */ /* 0x000fe20000010000 */
[----:B------:R-:W-:Y:S01]  /*d5e0*/  LOP3.LUT R20, R5, R20, RZ, 0xc0, !PT ;  /* 0x0000001405147212 */ /* 0x000fe200078ec0ff */
[----:B------:R-:W-:Y:S01]  /*d5f0*/  IMAD.WIDE.U32 R176, R232, -0x326172a9, RZ ;  /* 0xcd9e8d57e8b07825 */ /* 0x000fe200078e00ff */
[----:B------:R-:W-:Y:S01]  /*d600*/  FMNMX.FTZ R62, R64, R62, !PT ;  /* 0x0000003e403e7209 */ /* 0x000fe20007810000 */
[----:B------:R-:W-:Y:S01]  /*d610*/  MUFU.EX2 R36, R36 ;  /* 0x0000002400247308 */ /* 0x000fe20000000800 */
[----:B------:R-:W-:Y:S01]  /*d620*/  FMNMX.FTZ R49, R59, R49, !PT ;  /* 0x000000313b317209 */ /* 0x000fe20007810000 */
[----:B------:R-:W-:Y:S01]  /*d630*/  FMUL.FTZ R37, R37, c[0x0][0x23c] ;  /* 0x00008f0025257a20 */ /* 0x000fe20000410000 */
[----:B------:R-:W-:Y:S01]  /*d640*/  FMNMX.FTZ R62, R56, R62, !PT ;  /* 0x0000003e383e7209 */ /* 0x000fe20007810000 */
[--C-:B------:R-:W-:Y:S01]  /*d650*/  FFMA.FTZ R162, R162, c[0x0][0x23c], -R42.reuse ;  /* 0x00008f00a2a27a23 */ /* 0x100fe2000001082a */
[----:B------:R-:W-:Y:S01]  /*d660*/  FMNMX.FTZ R49, R58, R49, !PT ;  /* 0x000000313a317209 */ /* 0x000fe20007810000 */
[--C-:B------:R-:W-:Y:S01]  /*d670*/  FFMA.FTZ R41, R41, c[0x0][0x23c], -R42.reuse ;  /* 0x00008f0029297a23 */ /* 0x100fe2000001082a */
[----:B------:R-:W-:Y:S01]  /*d680*/  FMNMX.FTZ R62, R60, R62, !PT ;  /* 0x0000003e3c3e7209 */ /* 0x000fe20007810000 */
[----:B------:R-:W2:Y:S01]  /*d690*/  MUFU.EX2 R35, R35 ;  /* 0x0000002300237308 */ /* 0x000ea20000000800 */
[----:B-1----:R-:W-:Y:S01]  /*d6a0*/  F2FP.BF16.PACK_AB R23, R28, R29 ;  /* 0x0000001d1c17723e */ /* 0x002fe200000010ff */
[--C-:B------:R-:W-:Y:S01]  /*d6b0*/  FFMA.FTZ R40, R40, c[0x0][0x23c], -R42.reuse ;  /* 0x00008f0028287a23 */ /* 0x100fe2000001082a */
[----:B------:R-:W-:Y:S01]  /*d6c0*/  FMNMX.FTZ R49, R46, R49, !PT ;  /* 0x000000312e317209 */ /* 0x000fe20007810000 */
[--C-:B------:R-:W-:Y:S01]  /*d6d0*/  FFMA.FTZ R138, R138, c[0x0][0x23c], -R133.reuse ;  /* 0x00008f008a8a7a23 */ /* 0x100fe20000010885 */
[----:B------:R-:W-:Y:S01]  /*d6e0*/  LOP3.LUT R23, R6, R23, RZ, 0xc0, !PT ;  /* 0x0000001706177212 */ /* 0x000fe200078ec0ff */
[--C-:B------:R-:W-:Y:S01]  /*d6f0*/  FFMA.FTZ R139, R139, c[0x0][0x23c], -R133.reuse ;  /* 0x00008f008b8b7a23 */ /* 0x100fe20000010885 */
[----:B------:R-:W-:Y:S01]  /*d700*/  FMNMX.FTZ R62, R57, R62, !PT ;  /* 0x0000003e393e7209 */ /* 0x000fe20007810000 */
[----:B------:R-:W1:Y:S01]  /*d710*/  MUFU.EX2 R38, R38 ;  /* 0x0000002600267308 */ /* 0x000e620000000800 */
[----:B------:R-:W-:Y:S01]  /*d720*/  FMNMX.FTZ R49, R55, R49, !PT ;  /* 0x0000003137317209 */ /* 0x000fe20007810000 */
[--C-:B------:R-:W-:Y:S01]  /*d730*/  FFMA.FTZ R141, R141, c[0x0][0x23c], -R133.reuse ;  /* 0x00008f008d8d7a23 */ /* 0x100fe20000010885 */
[----:B------:R-:W-:Y:S01]  /*d740*/  FMNMX.FTZ R62, R45, R62, !PT ;  /* 0x0000003e2d3e7209 */ /* 0x000fe20007810000 */
[----:B------:R-:W-:Y:S01]  /*d750*/  FFMA.FTZ R67, R67, c[0x0][0x23c], -R133 ;  /* 0x00008f0043437a23 */ /* 0x000fe20000010885 */
[----:B------:R-:W-:Y:S01]  /*d760*/  FMNMX.FTZ R49, R52, R49, !PT ;  /* 0x0000003134317209 */ /* 0x000fe20007810000 */
[--C-:B------:R-:W-:Y:S01]  /*d770*/  FFMA.FTZ R43, R43, c[0x0][0x23c], -R42.reuse ;  /* 0x00008f002b2b7a23 */ /* 0x100fe2000001082a */
[----:B------:R-:W-:Y:S01]  /*d780*/  FMNMX.FTZ R62, R47, R62, !PT ;  /* 0x0000003e2f3e7209 */ /* 0x000fe20007810000 */
[----:B------:R-:W3:Y:S01]  /*d790*/  MUFU.EX2 R37, R37 ;  /* 0x0000002500257308 */ /* 0x000ee20000000800 */
[----:B--2---:R-:W-:Y:S01]  /*d7a0*/  F2FP.BF16.PACK_AB R21, R35, R36 ;  /* 0x000000242315723e */ /* 0x004fe200000010ff */
[----:B------:R-:W-:Y:S01]  /*d7b0*/  FFMA.FTZ R48, R48, c[0x0][0x23c], -R42 ;  /* 0x00008f0030307a23 */ /* 0x000fe2000001082a */
[----:B------:R-:W-:-:S02]  /*d7c0*/  FMNMX.FTZ R49, R54, R49, !PT ;  /* 0x0000003136317209 */ /* 0x000fc40007810000 */
[----:B------:R-:W-:Y:S02]  /*d7d0*/  LOP3.LUT R21, R4, R21, RZ, 0xc0, !PT ;  /* 0x0000001504157212 */ /* 0x000fe400078ec0ff */
[----:B------:R-:W-:Y:S01]  /*d7e0*/  LDSM.16.MT88.4 R4, [R184+0x6000] ;  /* 0x00600000b804783b */ /* 0x000fe20000004200 */
[----:B------:R-:W-:Y:S01]  /*d7f0*/  FMNMX.FTZ R62, R53, R62, !PT ;  /* 0x0000003e353e7209 */ /* 0x000fe20007810000 */
[-C--:B-1----:R-:W-:Y:S01]  /*d800*/  FMUL.FTZ R124, R124, R38.reuse ;  /* 0x000000267c7c7220 */ /* 0x082fe20000410000 */
[----:B------:R-:W-:Y:S01]  /*d810*/  LOP3.LUT R171, R177, R227, RZ, 0x3c, !PT ;  /* 0x000000e3b1ab7212 */ /* 0x000fe200078e3cff */
[-C--:B------:R-:W-:Y:S01]  /*d820*/  FMUL.FTZ R125, R125, R38.reuse ;  /* 0x000000267d7d7220 */ /* 0x080fe20000410000 */
[----:B------:R-:W1:Y:S01]  /*d830*/  SHFL.BFLY PT, R61, R49, 0x2, 0x1f ;  /* 0x0c401f00313d7f89 */ /* 0x000e6200000e0000 */
[----:B------:R-:W-:Y:S01]  /*d840*/  FMUL.FTZ R120, R120, R38 ;  /* 0x0000002678787220 */ /* 0x000fe20000410000 */
[----:B------:R-:W-:Y:S01]  /*d850*/  FMNMX.FTZ R62, R32, R62, !PT ;  /* 0x0000003e203e7209 */ /* 0x000fe20007810000 */
[----:B------:R-:W-:Y:S01]  /*d860*/  FMUL.FTZ R121, R121, R38 ;  /* 0x0000002679797220 */ /* 0x000fe20000410000 */
[----:B------:R-:W-:Y:S01]  /*d870*/  LOP3.LUT R50, R243, UR13, R50, 0x96, !PT ;  /* 0x0000000df3327c12 */ /* 0x000fe2000f8e9632 */
[-C--:B---3--:R-:W-:Y:S01]  /*d880*/  FMUL.FTZ R126, R126, R37.reuse ;  /* 0x000000257e7e7220 */ /* 0x088fe20000410000 */
[----:B------:R-:W-:Y:S01]  /*d890*/  LOP3.LUT R244, R245, UR7, R246, 0x96, !PT ;  /* 0x00000007f5f47c12 */ /* 0x000fe2000f8e96f6 */
[-C--:B------:R-:W-:Y:S01]  /*d8a0*/  FMUL.FTZ R127, R127, R37.reuse ;  /* 0x000000257f7f7220 */ /* 0x080fe20000410000 */
[----:B------:R-:W-:Y:S01]  /*d8b0*/  MUFU.EX2 R143, R143 ;  /* 0x0000008f008f7308 */ /* 0x000fe20000000800 */
[-C--:B------:R-:W-:Y:S01]  /*d8c0*/  FMUL.FTZ R122, R122, R37.reuse ;  /* 0x000000257a7a7220 */ /* 0x080fe20000410000 */
[----:B------:R-:W-:Y:S01]  /*d8d0*/  @P1 IADD3 R221, R221, -0x4, RZ ;  /* 0xfffffffcdddd1810 */ /* 0x000fe20007ffe0ff */
[----:B------:R-:W-:-:S02]  /*d8e0*/  FMUL.FTZ R123, R123, R37 ;  /* 0x000000257b7b7220 */ /* 0x000fc40000410000 */
        /* <DEDUP_REMOVED lines=9> */
[----:B-1----:R-:W-:Y:S01]  /*d980*/  FMNMX.FTZ R61, R49, R61, !PT ;  /* 0x0000003d313d7209 */ /* 0x002fe20007810000 */
[-C--:B------:R-:W-:Y:S01]  /*d990*/  FMUL.FTZ R74, R74, R37.reuse ;  /* 0x000000254a4a7220 */ /* 0x080fe20000410000 */
[----:B------:R-:W-:Y:S01]  /*d9a0*/  MUFU.EX2 R145, R145 ;  /* 0x0000009100917308 */ /* 0x000fe20000000800 */
[----:B------:R-:W-:-:S02]  /*d9b0*/  FMUL.FTZ R75, R75, R37 ;  /* 0x000000254b4b7220 */ /* 0x000fc40000410000 */
[-C--:B------:R-:W-:Y:S01]  /*d9c0*/  FMUL.FTZ R80, R80, R38.reuse ;  /* 0x0000002650507220 */ /* 0x080fe20000410000 */
[C---:B------:R-:W-:Y:S01]  /*d9d0*/  HMMA.16816.F32.BF16 R68, R20.reuse, R12, R68 ;  /* 0x0000000c1444723c */ /* 0x040fe20000041844 */
[-C--:B------:R-:W-:Y:S01]  /*d9e0*/  FMUL.FTZ R81, R81, R38.reuse ;  /* 0x0000002651517220 */ /* 0x080fe20000410000 */
[----:B------:R-:W1:Y:S01]  /*d9f0*/  SHFL.BFLY PT, R137, R61, 0x1, 0x1f ;  /* 0x0c201f003d897f89 */ /* 0x000e6200000e0000 */
[-C--:B------:R-:W-:Y:S01]  /*da00*/  FMUL.FTZ R82, R82, R37.reuse ;  /* 0x0000002552527220 */ /* 0x080fe20000410000 */
[----:B------:R-:W-:Y:S01]  /*da10*/  MUFU.EX2 R161, R161 ;  /* 0x000000a100a17308 */ /* 0x000fe20000000800 */
[----:B------:R-:W-:Y:S02]  /*da20*/  FMUL.FTZ R83, R83, R37 ;  /* 0x0000002553537220 */ /* 0x000fe40000410000 */
[-C--:B------:R-:W-:Y:S01]  /*da30*/  FMUL.FTZ R84, R84, R38.reuse ;  /* 0x0000002654547220 */ /* 0x080fe20000410000 */
[----:B------:R-:W-:Y:S01]  /*da40*/  HMMA.16816.F32.BF16 R72, R20, R14, R72 ;  /* 0x0000000e1448723c */ /* 0x000fe20000041848 */
[----:B------:R-:W-:-:S02]  /*da50*/  FMUL.FTZ R85, R85, R38 ;  /* 0x0000002655557220 */ /* 0x000fc40000410000 */
[-C--:B------:R-:W-:Y:S01]  /*da60*/  FMUL.FTZ R86, R86, R37.reuse ;  /* 0x0000002556567220 */ /* 0x080fe20000410000 */
[----:B------:R-:W-:Y:S01]  /*da70*/  MUFU.EX2 R165, R165 ;  /* 0x000000a500a57308 */ /* 0x000fe20000000800 */
[-C--:B------:R-:W-:Y:S02]  /*da80*/  FMUL.FTZ R87, R87, R37.reuse ;  /* 0x0000002557577220 */ /* 0x080fe40000410000 */
[-C--:B------:R-:W-:Y:S01]  /*da90*/  FMUL.FTZ R92, R92, R38.reuse ;  /* 0x000000265c5c7220 */ /* 0x080fe20000410000 */
[----:B------:R-:W-:Y:S01]  /*daa0*/  HMMA.16816.F32.BF16 R80, R20, R8, R80 ;  /* 0x000000081450723c */ /* 0x000fe20000041850 */
[----:B------:R-:W-:Y:S02]  /*dab0*/  FMUL.FTZ R93, R93, R38 ;  /* 0x000000265d5d7220 */ /* 0x000fe40000410000 */
[-C--:B------:R-:W-:Y:S01]  /*dac0*/  FMUL.FTZ R94, R94, R37.reuse ;  /* 0x000000255e5e7220 */ /* 0x080fe20000410000 */
[----:B------:R-:W-:Y:S01]  /*dad0*/  MUFU.EX2 R164, R164 ;  /* 0x000000a400a47308 */ /* 0x000fe20000000800 */
[----:B------:R-:W-:-:S02]  /*dae0*/  FMUL.FTZ R95, R95, R37 ;  /* 0x000000255f5f7220 */ /* 0x000fc40000410000 */
[-C--:B------:R-:W-:Y:S01]  /*daf0*/  FMUL.FTZ R100, R100, R38.reuse ;  /* 0x0000002664647220 */ /* 0x080fe20000410000 */
[C---:B------:R-:W-:Y:S01]  /*db00*/  HMMA.16816.F32.BF16 R84, R20.reuse, R10, R84 ;  /* 0x0000000a1454723c */ /* 0x040fe20000041854 */
[----:B------:R-:W-:Y:S01]  /*db10*/  FMUL.FTZ R101, R101, R38 ;  /* 0x0000002665657220 */ /* 0x000fe20000410000 */
[----:B-1----:R-:W-:Y:S01]  /*db20*/  FMNMX.FTZ R137, R61, R137, !PT ;  /* 0x000000893d897209 */ /* 0x002fe20007810000 */
[-C--:B------:R-:W-:Y:S01]  /*db30*/  FMUL.FTZ R102, R102, R37.reuse ;  /* 0x0000002566667220 */ /* 0x080fe20000410000 */
[----:B------:R-:W-:Y:S01]  /*db40*/  MUFU.EX2 R167, R167 ;  /* 0x000000a700a77308 */ /* 0x000fe20000000800 */
[----:B------:R-:W-:Y:S01]  /*db50*/  FMUL.FTZ R103, R103, R37 ;  /* 0x0000002567677220 */ /* 0x000fe20000410000 */
[----:B------:R-:W-:Y:S01]  /*db60*/  FSETP.NEU.FTZ.AND P2, PT, R137, -INF , PT ;  /* 0xff8000008900780b */ /* 0x000fe20003f5d000 */
[----:B------:R-:W-:Y:S01]  /*db70*/  IMAD R171, R171, -0x2daee0ad, RZ ;  /* 0xd2511f53abab7824 */ /* 0x000fe200078e02ff */
[----:B------:R-:W-:Y:S01]  /*db80*/  HMMA.16816.F32.BF16 R92, R20, R4, R92 ;  /* 0x00000004145c723c */ /* 0x000fe2000004185c */
[----:B------:R-:W-:-:S02]  /*db90*/  FMUL.FTZ R147, R137, c[0x0][0x23c] ;  /* 0x00008f0089937a20 */ /* 0x000fc40000410000 */
[----:B------:R-:W-:Y:S01]  /*dba0*/  IMAD.WIDE.U32 R244, R244, -0x2daee0ad, RZ ;  /* 0xd2511f53f4f47825 */ /* 0x000fe200078e00ff */
[----:B------:R-:W-:Y:S02]  /*dbb0*/  MUFU.EX2 R166, R166 ;  /* 0x000000a600a67308 */ /* 0x000fe40000000800 */
[----:B------:R-:W-:Y:S01]  /*dbc0*/  FSEL R147, R147, RZ, P2 ;  /* 0x000000ff93937208 */ /* 0x000fe20001000000 */
[----:B------:R-:W-:Y:S01]  /*dbd0*/  FFMA.FTZ R34, R223, R38, R34 ;  /* 0x00000026df227223 */ /* 0x000fe20000010022 */
[----:B------:R-:W-:Y:S01]  /*dbe0*/  HMMA.16816.F32.BF16 R100, R20, R6, R100 ;  /* 0x000000061464723c */ /* 0x000fe20000041864 */
[----:B------:R-:W1:Y:S01]  /*dbf0*/  SHFL.BFLY PT, R20, R62, 0x2, 0x1f ;  /* 0x0c401f003e147f89 */ /* 0x000e6200000e0000 */
[----:B------:R-:W-:Y:S02]  /*dc00*/  FFMA.FTZ R36, R222, R37, R36 ;  /* 0x00000025de247223 */ /* 0x000fe40000010024 */
[--C-:B------:R-:W-:Y:S01]  /*dc10*/  FFMA.FTZ R61, R144, c[0x0][0x23c], -R147.reuse ;  /* 0x00008f00903d7a23 */ /* 0x100fe20000010893 */
[----:B------:R-:W-:Y:S01]  /*dc20*/  MUFU.EX2 R162, R162 ;  /* 0x000000a200a27308 */ /* 0x000fe20000000800 */
[----:B------:R-:W-:Y:S01]  /*dc30*/  FFMA.FTZ R65, R178, c[0x0][0x23c], -R147 ;  /* 0x00008f00b2417a23 */ /* 0x000fe20000010893 */
[----:B------:R-:W-:Y:S01]  /*dc40*/  LOP3.LUT R21, R51, UR15, R176, 0x96, !PT ;  /* 0x0000000f33157c12 */ /* 0x000fe2000f8e96b0 */
[----:B------:R-:W-:Y:S01]  /*dc50*/  IMAD.WIDE.U32 R50, R50, -0x2daee0ad, RZ ;  /* 0xd2511f5332327825 */ /* 0x000fe200078e00ff */
[----:B------:R-:W-:-:S03]  /*dc60*/  IADD3 R178, R173, 0x1, RZ ;  /* 0x00000001adb27810 */ /* 0x000fc60007ffe0ff */
[----:B------:R-:W-:Y:S01]  /*dc70*/  IMAD.WIDE.U32 R248, R21, -0x2daee0ad, RZ ;  /* 0xd2511f5315f87825 */ /* 0x000fe200078e00ff */
[----:B------:R-:W-:Y:S01]  /*dc80*/  MUFU.EX2 R61, R61 ;  /* 0x0000003d003d7308 */ /* 0x000fe20000000800 */
[----:B------:R-:W-:Y:S02]  /*dc90*/  LOP3.LUT R178, R175, UR25, R178, 0x96, !PT ;  /* 0x00000019afb27c12 */ /* 0x000fe4000f8e96b2 */
[----:B------:R-:W-:Y:S01]  /*dca0*/  FFMA.FTZ R63, R156, c[0x0][0x23c], -R147 ;  /* 0x00008f009c3f7a23 */ /* 0x000fe20000010893 */
[----:B------:R-:W-:Y:S01]  /*dcb0*/  LOP3.LUT R21, R249, UR12, R171, 0x96, !PT ;  /* 0x0000000cf9157c12 */ /* 0x000fe2000f8e96ab */
[----:B------:R-:W-:Y:S01]  /*dcc0*/  FFMA.FTZ R156, R24, c[0x0][0x23c], -R42 ;  /* 0x00008f00189c7a23 */ /* 0x000fe2000001082a */
[----:B------:R-:W-:Y:S01]  /*dcd0*/  LOP3.LUT R248, R51, UR10, R248, 0x96, !PT ;  /* 0x0000000a33f87c12 */ /* 0x000fe2000f8e96f8 */
[----:B------:R-:W-:Y:S01]  /*dce0*/  FFMA.FTZ R159, R159, c[0x0][0x23c], -R147 ;  /* 0x00008f009f9f7a23 */ /* 0x000fe20000010893 */
[----:B------:R-:W-:Y:S01]  /*dcf0*/  MUFU.EX2 R65, R65 ;  /* 0x0000004100417308 */ /* 0x000fe20000000800 */
[----:B------:R-:W-:Y:S01]  /*dd00*/  IMAD.WIDE.U32 R240, R21, -0x326172a9, RZ ;  /* 0xcd9e8d5715f07825 */ /* 0x000fe200078e00ff */
[----:B-1----:R-:W-:-:S03]  /*dd10*/  FMNMX.FTZ R62, R62, R20, !PT ;  /* 0x000000143e3e7209 */ /* 0x002fc60007810000 */
[----:B------:R-:W-:Y:S01]  /*dd20*/  IMAD.WIDE.U32 R248, R248, -0x326172a9, RZ ;  /* 0xcd9e8d57f8f87825 */ /* 0x000fe200078e00ff */
[----:B------:R-:W-:Y:S02]  /*dd30*/  LOP3.LUT R21, R241, UR11, R242, 0x96, !PT ;  /* 0x0000000bf1157c12 */ /* 0x000fe4000f8e96f2 */
[----:B------:R-:W-:Y:S01]  /*dd40*/  MUFU.EX2 R63, R63 ;  /* 0x0000003f003f7308 */ /* 0x000fe20000000800 */
[----:B------:R-:W1:Y:S01]  /*dd50*/  SHFL.BFLY PT, R136, R62, 0x1, 0x1f ;  /* 0x0c201f003e887f89 */ /* 0x000e6200000e0000 */
        /* <DEDUP_REMOVED lines=11> */
[----:B------:R-:W-:Y:S01]  /*de10*/  LOP3.LUT R20, R22, 0xffff, RZ, 0xc0, !PT ;  /* 0x0000ffff16147812 */ /* 0x000fe200078ec0ff */
[--C-:B------:R-:W-:Y:S01]  /*de20*/  FFMA.FTZ R152, R152, c[0x0][0x23c], -R147.reuse ;  /* 0x00008f0098987a23 */ /* 0x100fe20000010893 */
[----:B------:R-:W-:Y:S01]  /*de30*/  LOP3.LUT R21, R22, 0xff, RZ, 0xc0, !PT ;  /* 0x000000ff16157812 */ /* 0x000fe200078ec0ff */
[--C-:B------:R-:W-:Y:S01]  /*de40*/  FFMA.FTZ R59, R59, c[0x0][0x23c], -R147.reuse ;  /* 0x00008f003b3b7a23 */ /* 0x100fe20000010893 */
[----:B------:R-:W-:Y:S01]  /*de50*/  SHF.R.U32.HI R20, RZ, 0x8, R20 ;  /* 0x00000008ff147819 */ /* 0x000fe20000011614 */
[----:B------:R-:W-:Y:S01]  /*de60*/  MUFU.EX2 R157, R157 ;  /* 0x0000009d009d7308 */ /* 0x000fe20000000800 */
[----:B-1----:R-:W-:Y:S01]  /*de70*/  FMNMX.FTZ R136, R62, R136, !PT ;  /* 0x000000883e887209 */ /* 0x002fe20007810000 */
[--C-:B------:R-:W-:Y:S01]  /*de80*/  FFMA.FTZ R62, R148, c[0x0][0x23c], -R147.reuse ;  /* 0x00008f00943e7a23 */ /* 0x100fe20000010893 */
[----:B------:R-:W-:Y:S01]  /*de90*/  PRMT R21, R21, 0x5410, R20 ;  /* 0x0000541015157816 */ /* 0x000fe20000000014 */
[--C-:B------:R-:W-:Y:S01]  /*dea0*/  FFMA.FTZ R58, R58, c[0x0][0x23c], -R147.reuse ;  /* 0x00008f003a3a7a23 */ /* 0x100fe20000010893 */
[--C-:B------:R-:W-:Y:S01]  /*deb0*/  SHF.R.U32.HI R20, RZ, 0x10, R22.reuse ;  /* 0x00000010ff147819 */ /* 0x100fe20000011616 */
[----:B------:R-:W-:Y:S01]  /*dec0*/  FMUL.FTZ R142, R136, c[0x0][0x23c] ;  /* 0x00008f00888e7a20 */ /* 0x000fe20000410000 */
[----:B------:R-:W-:Y:S01]  /*ded0*/  SHF.R.U32.HI R22, RZ, 0x18, R22 ;  /* 0x00000018ff167819 */ /* 0x000fe20000011616 */
[----:B------:R-:W1:Y:S01]  /*dee0*/  MUFU.EX2 R62, R62 ;  /* 0x0000003e003e7308 */ /* 0x000e620000000800 */
[----:B------:R-:W-:Y:S01]  /*def0*/  LOP3.LUT R20, R20, 0xff, RZ, 0xc0, !PT ;  /* 0x000000ff14147812 */ /* 0x000fe200078ec0ff */
[--C-:B------:R-:W-:Y:S01]  /*df00*/  HSET2.LE.AND R21, R21, R39.reuse, PT ;  /* 0x0000002715157233 */ /* 0x100fe20003803000 */
[----:B------:R-:W-:Y:S01]  /*df10*/  FSETP.NEU.FTZ.AND P0, PT, R136, -INF , PT ;  /* 0xff8000008800780b */ /* 0x000fe20003f1d000 */
[--C-:B------:R-:W-:Y:S01]  /*df20*/  FFMA.FTZ R140, R140, c[0x0][0x23c], -R147.reuse ;  /* 0x00008f008c8c7a23 */ /* 0x100fe20000010893 */
[----:B------:R-:W-:Y:S01]  /*df30*/  PRMT R20, R20, 0x5410, R22 ;  /* 0x0000541014147816 */ /* 0x000fe20000000016 */
[----:B------:R-:W-:Y:S01]  /*df40*/  FFMA.FTZ R132, R132, c[0x0][0x23c], -R147 ;  /* 0x00008f0084847a23 */ /* 0x000fe20000010893 */
[----:B------:R-:W-:Y:S01]  /*df50*/  LOP3.LUT R22, R23, UR16, R250, 0x96, !PT ;  /* 0x0000001017167c12 */ /* 0x000fe2000f8e96fa */
[----:B------:R-:W-:Y:S01]  /*df60*/  MUFU.EX2 R153, R153 ;  /* 0x0000009900997308 */ /* 0x000fe20000000800 */
[----:B------:R-:W-:Y:S01]  /*df70*/  FSEL R142, R142, RZ, P0 ;  /* 0x000000ff8e8e7208 */ /* 0x000fe20000000000 */
[----:B------:R-:W-:Y:S01]  /*df80*/  HSET2.LE.AND R20, R20, R39, PT ;  /* 0x0000002714147233 */ /* 0x000fe20003803000 */
[C---:B------:R-:W-:Y:S01]  /*df90*/  LOP3.LUT R144, R22.reuse, 0xffff, RZ, 0xc0, !PT ;  /* 0x0000ffff16907812 */ /* 0x040fe200078ec0ff */
[----:B------:R-:W-:Y:S01]  /*dfa0*/  FADD.FTZ R34, R33, R34 ;  /* 0x0000002221227221 */ /* 0x000fe20000010000 */
[----:B------:R-:W-:Y:S01]  /*dfb0*/  LOP3.LUT R23, R22, 0xff, RZ, 0xc0, !PT ;  /* 0x000000ff16177812 */ /* 0x000fe200078ec0ff */
[----:B------:R-:W-:Y:S01]  /*dfc0*/  FFMA.FTZ R50, R228, c[0x0][0x23c], -R142 ;  /* 0x00008f00e4327a23 */ /* 0x000fe2000001088e */
[----:B------:R-:W-:Y:S01]  /*dfd0*/  SHF.R.U32.HI R144, RZ, 0x8, R144 ;  /* 0x00000008ff907819 */ /* 0x000fe20000011690 */
[----:B------:R-:W-:Y:S01]  /*dfe0*/  FFMA.FTZ R49, R179, c[0x0][0x23c], -R142 ;  /* 0x00008f00b3317a23 */ /* 0x000fe2000001088e */
[----:B------:R-:W-:Y:S01]  /*dff0*/  SHF.R.U32.HI R148, RZ, 0x18, R22 ;  /* 0x00000018ff947819 */ /* 0x000fe20000011616 */
[----:B------:R-:W-:Y:S01]  /*e000*/  FFMA.FTZ R51, R229, c[0x0][0x23c], -R142 ;  /* 0x00008f00e5337a23 */ /* 0x000fe2000001088e */
[----:B------:R-:W-:Y:S01]  /*e010*/  PRMT R144, R23, 0x5410, R144 ;  /* 0x0000541017907816 */ /* 0x000fe20000000090 */
[----:B------:R-:W-:Y:S01]  /*e020*/  MUFU.EX2 R50, R50 ;  /* 0x0000003200327308 */ /* 0x000fe20000000800 */
[----:B------:R-:W-:Y:S01]  /*e030*/  SHF.R.U32.HI R23, RZ, 0x10, R22 ;  /* 0x00000010ff177819 */ /* 0x000fe20000011616 */
[--C-:B------:R-:W-:Y:S01]  /*e040*/  FFMA.FTZ R154, R154, c[0x0][0x23c], -R142.reuse ;  /* 0x00008f009a9a7a23 */ /* 0x100fe2000001088e */
[----:B------:R-:W-:Y:S01]  /*e050*/  FSEL R22, R136, RZ, P0 ;  /* 0x000000ff88167208 */ /* 0x000fe20000000000 */
[--C-:B------:R-:W-:Y:S01]  /*e060*/  FFMA.FTZ R155, R155, c[0x0][0x23c], -R142.reuse ;  /* 0x00008f009b9b7a23 */ /* 0x100fe2000001088e */
[----:B------:R-:W-:Y:S01]  /*e070*/  LOP3.LUT R23, R23, 0xff, RZ, 0xc0, !PT ;  /* 0x000000ff17177812 */ /* 0x000fe200078ec0ff */
[----:B------:R-:W-:Y:S01]  /*e080*/  FFMA.FTZ R151, R151, c[0x0][0x23c], -R142 ;  /* 0x00008f0097977a23 */ /* 0x000fe2000001088e */
[----:B------:R-:W-:Y:S01]  /*e090*/  LOP3.LUT R228, R251, UR7, R248, 0x96, !PT ;  /* 0x00000007fbe47c12 */ /* 0x000fe2000f8e96f8 */
[----:B------:R-:W2:Y:S01]  /*e0a0*/  MUFU.EX2 R49, R49 ;  /* 0x0000003100317308 */ /* 0x000ea20000000800 */
[----:B------:R-:W-:Y:S01]  /*e0b0*/  PRMT R148, R23, 0x5410, R148 ;  /* 0x0000541017947816 */ /* 0x000fe20000000094 */
[----:B------:R-:W-:Y:S01]  /*e0c0*/  FFMA.FTZ R158, R158, c[0x0][0x23c], -R142 ;  /* 0x00008f009e9e7a23 */ /* 0x000fe2000001088e */
[----:B------:R-:W-:Y:S01]  /*e0d0*/  FSEL R23, R137, RZ, P2 ;  /* 0x000000ff89177208 */ /* 0x000fe20001000000 */
[----:B------:R-:W-:-:S04]  /*e0e0*/  IMAD.WIDE.U32 R228, R228, -0x2daee0ad, RZ ;  /* 0xd2511f53e4e47825 */ /* 0x000fc800078e00ff */
[----:B------:R-:W-:Y:S01]  /*e0f0*/  FADD.FTZ R23, R3, -R23 ;  /* 0x8000001703177221 */ /* 0x000fe20000010000 */
[----:B------:R-:W-:Y:S01]  /*e100*/  MUFU.EX2 R51, R51 ;  /* 0x0000003300337308 */ /* 0x000fe20000000800 */
[----:B------:R-:W-:Y:S01]  /*e110*/  FADD.FTZ R3, R2, -R22 ;  /* 0x8000001602037221 */ /* 0x000fe20000010000 */
[----:B-1----:R-:W-:Y:S01]  /*e120*/  F2FP.BF16.PACK_AB R22, R61, R62 ;  /* 0x0000003e3d16723e */ /* 0x002fe200000010ff */
[----:B------:R-:W-:Y:S01]  /*e130*/  FMUL.FTZ R23, R23, c[0x0][0x23c] ;  /* 0x00008f0017177a20 */ /* 0x000fe20000410000 */
[----:B------:R-:W-:Y:S01]  /*e140*/  LOP3.LUT R240, R229, UR17, R240, 0x96, !PT ;  /* 0x00000011e5f07c12 */ /* 0x000fe2000f8e96f0 */
[----:B------:R-:W-:Y:S01]  /*e150*/  FMUL.FTZ R3, R3, c[0x0][0x23c] ;  /* 0x00008f0003037a20 */ /* 0x000fe20000410000 */
[----:B------:R-:W-:Y:S01]  /*e160*/  LOP3.LUT R22, R21, R22, RZ, 0xc0, !PT ;  /* 0x0000001615167212 */ /* 0x000fe200078ec0ff */
[----:B------:R-:W-:Y:S01]  /*e170*/  FFMA.FTZ R150, R150, c[0x0][0x23c], -R142 ;  /* 0x00008f0096967a23 */ /* 0x000fe2000001088e */
[----:B------:R1:W-:Y:S01]  /*e180*/  MUFU.EX2 R2, R154 ;  /* 0x0000009a00027308 */ /* 0x0003e20000000800 */
[----:B------:R-:W-:Y:S01]  /*e190*/  F2FP.BF16.PACK_AB R21, R63, R65 ;  /* 0x000000413f15723e */ /* 0x000fe200000010ff */
[----:B------:R-:W-:Y:S01]  /*e1a0*/  IMAD.WIDE.U32 R178, R178, -0x326172a9, RZ ;  /* 0xcd9e8d57b2b27825 */ /* 0x000fe200078e00ff */
[----:B------:R-:W-:-:S03]  /*e1b0*/  LOP3.LUT R174, R240, 0xffff, RZ, 0xc0, !PT ;  /* 0x0000fffff0ae7812 */ /* 0x000fc600078ec0ff */
[----:B------:R-:W-:Y:S01]  /*e1c0*/  FFMA.FTZ R60, R60, c[0x0][0x23c], -R142 ;  /* 0x00008f003c3c7a23 */ /* 0x000fe2000001088e */
[----:B------:R-:W-:Y:S01]  /*e1d0*/  LOP3.LUT R172, R179, UR15, R172, 0x96, !PT ;  /* 0x0000000fb3ac7c12 */ /* 0x000fe2000f8e96ac */
[----:B------:R2:W3:Y:S01]  /*e1e0*/  MUFU.EX2 R66, R23 ;  /* 0x0000001700427308 */ /* 0x0004e20000000800 */
[----:B------:R-:W-:Y:S01]  /*e1f0*/  SHF.R.U32.HI R174, RZ, 0x8, R174 ;  /* 0x00000008ffae7819 */ /* 0x000fe200000116ae */
[----:B------:R-:W-:Y:S01]  /*e200*/  FFMA.FTZ R57, R57, c[0x0][0x23c], -R142 ;  /* 0x00008f0039397a23 */ /* 0x000fe2000001088e */
[----:B------:R-:W-:Y:S01]  /*e210*/  LOP3.LUT R176, R179, UR15, R176, 0x96, !PT ;  /* 0x0000000fb3b07c12 */ /* 0x000fe2000f8e96b0 */
[----:B------:R-:W-:-:S04]  /*e220*/  IMAD.WIDE.U32 R172, R172, -0x2daee0ad, RZ ;  /* 0xd2511f53acac7825 */ /* 0x000fc800078e00ff */
[----:B------:R-:W4:Y:S01]  /*e230*/  MUFU.EX2 R3, R3 ;  /* 0x0000000300037308 */ /* 0x000f220000000800 */
[----:B-1----:R-:W-:Y:S01]  /*e240*/  FFMA.FTZ R154, R25, c[0x0][0x23c], -R42 ;  /* 0x00008f00199a7a23 */ /* 0x002fe2000001082a */
[----:B------:R-:W-:Y:S01]  /*e250*/  LOP3.LUT R170, R173, UR12, R170, 0x96, !PT ;  /* 0x0000000cadaa7c12 */ /* 0x000fe2000f8e96aa */
[----:B------:R-:W-:-:S04]  /*e260*/  IMAD.WIDE.U32 R176, R176, -0x2daee0ad, RZ ;  /* 0xd2511f53b0b07825 */ /* 0x000fc800078e00ff */
[----:B------:R-:W-:Y:S01]  /*e270*/  FFMA.FTZ R64, R64, c[0x0][0x23c], -R142 ;  /* 0x00008f0040407a23 */ /* 0x000fe2000001088e */
[----:B--2---:R-:W-:Y:S01]  /*e280*/  F2FP.BF16.PACK_AB R23, R49, R50 ;  /* 0x000000323117723e */ /* 0x004fe200000010ff */
[-C--:B---3--:R-:W-:Y:S01]  /*e290*/  FMUL.FTZ R76, R76, R66.reuse ;  /* 0x000000424c4c7220 */ /* 0x088fe20000410000 */
[----:B------:R-:W-:Y:S01]  /*e2a0*/  MUFU.EX2 R154, R154 ;  /* 0x0000009a009a7308 */ /* 0x000fe20000000800 */
[-C--:B------:R-:W-:Y:S01]  /*e2b0*/  FMUL.FTZ R77, R77, R66.reuse ;  /* 0x000000424d4d7220 */ /* 0x080fe20000410000 */
[----:B------:R-:W-:Y:S01]  /*e2c0*/  LOP3.LUT R23, R20, R23, RZ, 0xc0, !PT ;  /* 0x0000001714177212 */ /* 0x000fe200078ec0ff */
[--C-:B------:R-:W-:Y:S01]  /*e2d0*/  HSET2.LE.AND R20, R144, R39.reuse, PT ;  /* 0x0000002790147233 */ /* 0x100fe20003803000 */
[----:B------:R-:W-:Y:S01]  /*e2e0*/  F2FP.BF16.PACK_AB R144, R2, R51 ;  /* 0x000000330290723e */ /* 0x000fe200000010ff */
[-C--:B------:R-:W-:Y:S01]  /*e2f0*/  FMUL.FTZ R112, R112, R66.reuse ;  /* 0x0000004270707220 */ /* 0x080fe20000410000 */
[----:B------:R-:W-:Y:S01]  /*e300*/  LOP3.LUT R171, R177, UR12, R171, 0x96, !PT ;  /* 0x0000000cb1ab7c12 */ /* 0x000fe2000f8e96ab */
[----:B----4-:R-:W-:Y:S01]  /*e310*/  FMUL.FTZ R78, R78, R3 ;  /* 0x000000034e4e7220 */ /* 0x010fe20000410000 */
[----:B------:R-:W-:Y:S01]  /*e320*/  LOP3.LUT R20, R20, R21, RZ, 0xc0, !PT ;  /* 0x0000001514147212 */ /* 0x000fe200078ec0ff */
[----:B------:R-:W-:Y:S01]  /*e330*/  HSET2.LE.AND R21, R148, R39, PT ;  /* 0x0000002794157233 */ /* 0x000fe20003803000 */
[----:B------:R-:W-:Y:S01]  /*e340*/  FMUL.FTZ R79, R79, R3 ;  /* 0x000000034f4f7220 */ /* 0x000fe20000410000 */
[----:B------:R-:W-:Y:S01]  /*e350*/  MUFU.EX2 R155, R155 ;  /* 0x0000009b009b7308 */ /* 0x000fe20000000800 */
[----:B------:R-:W-:-:S02]  /*e360*/  FMUL.FTZ R113, R113, R66 ;  /* 0x0000004271717220 */ /* 0x000fc40000410000 */
[----:B------:R-:W-:Y:S01]  /*e370*/  LOP3.LUT R21, R21, R144, RZ, 0xc0, !PT ;  /* 0x0000009015157212 */ /* 0x000fe200078ec0ff */
[-C--:B------:R-:W-:Y:S02]  /*e380*/  FMUL.FTZ R114, R114, R3.reuse ;  /* 0x0000000372727220 */ /* 0x080fe40000410000 */
[-C--:B------:R-:W-:Y:S02]  /*e390*/  FMUL.FTZ R115, R115, R3.reuse ;  /* 0x0000000373737220 */ /* 0x080fe40000410000 */
[-C--:B------:R-:W-:Y:S01]  /*e3a0*/  FMUL.FTZ R108, R108, R66.reuse ;  /* 0x000000426c6c7220 */ /* 0x080fe20000410000 */
[----:B------:R-:W-:Y:S01]  /*e3b0*/  MUFU.EX2 R151, R151 ;  /* 0x0000009700977308 */ /* 0x000fe20000000800 */
[----:B------:R-:W-:Y:S01]  /*e3c0*/  FMUL.FTZ R109, R109, R66 ;  /* 0x000000426d6d7220 */ /* 0x000fe20000410000 */
[----:B------:R-:W-:Y:S01]  /*e3d0*/  HMMA.16816.F32.BF16 R76, R20, R14, R76 ;  /* 0x0000000e144c723c */ /* 0x000fe2000004184c */
[-C--:B------:R-:W-:Y:S02]  /*e3e0*/  FMUL.FTZ R110, R110, R3.reuse ;  /* 0x000000036e6e7220 */ /* 0x080fe40000410000 */
[----:B------:R-:W-:-:S02]  /*e3f0*/  FMUL.FTZ R111, R111, R3 ;  /* 0x000000036f6f7220 */ /* 0x000fc40000410000 */
[----:B------:R-:W-:Y:S01]  /*e400*/  FFMA.FTZ R144, R149, c[0x0][0x23c], -R133 ;  /* 0x00008f0095907a23 */ /* 0x000fe20000010885 */
[----:B------:R-:W-:Y:S01]  /*e410*/  MUFU.EX2 R152, R152 ;  /* 0x0000009800987308 */ /* 0x000fe20000000800 */
[----:B------:R-:W-:Y:S01]  /*e420*/  LOP3.LUT R14, R244, 0xffff, RZ, 0xc0, !PT ;  /* 0x0000fffff40e7812 */ /* 0x000fe200078ec0ff */
[-C--:B------:R-:W-:Y:S01]  /*e430*/  FMUL.FTZ R104, R104, R66.reuse ;  /* 0x0000004268687220 */ /* 0x080fe20000410000 */
[C---:B------:R-:W-:Y:S01]  /*e440*/  HMMA.16816.F32.BF16 R112, R20.reuse, R12, R112 ;  /* 0x0000000c1470723c */ /* 0x040fe20000041870 */
[-C--:B------:R-:W-:Y:S01]  /*e450*/  FMUL.FTZ R105, R105, R66.reuse ;  /* 0x0000004269697220 */ /* 0x080fe20000410000 */
[----:B------:R-:W-:Y:S01]  /*e460*/  SHF.R.U32.HI R14, RZ, 0x8, R14 ;  /* 0x00000008ff0e7819 */ /* 0x000fe2000001160e */
[-C--:B------:R-:W-:Y:S02]  /*e470*/  FMUL.FTZ R106, R106, R3.reuse ;  /* 0x000000036a6a7220 */ /* 0x080fe40000410000 */
[-C--:B------:R-:W-:Y:S01]  /*e480*/  FMUL.FTZ R107, R107, R3.reuse ;  /* 0x000000036b6b7220 */ /* 0x080fe20000410000 */
[----:B------:R-:W1:Y:S01]  /*e490*/  MUFU.EX2 R144, R144 ;  /* 0x0000009000907308 */ /* 0x000e620000000800 */
[--C-:B------:R-:W-:Y:S01]  /*e4a0*/  FFMA.FTZ R149, R27, c[0x0][0x23c], -R42.reuse ;  /* 0x00008f001b957a23 */ /* 0x100fe2000001082a */
[C---:B------:R-:W-:Y:S01]  /*e4b0*/  HMMA.16816.F32.BF16 R108, R20.reuse, R8, R108 ;  /* 0x00000008146c723c */ /* 0x040fe2000004186c */
[----:B------:R-:W-:Y:S01]  /*e4c0*/  FFMA.FTZ R148, R26, c[0x0][0x23c], -R42 ;  /* 0x00008f001a947a23 */ /* 0x000fe2000001082a */
[----:B------:R-:W-:Y:S01]  /*e4d0*/  SHF.R.U32.HI R13, RZ, 0x10, R244 ;  /* 0x00000010ff0d7819 */ /* 0x000fe200000116f4 */
[-C--:B------:R-:W-:Y:S01]  /*e4e0*/  FMUL.FTZ R128, R128, R66.reuse ;  /* 0x0000004280807220 */ /* 0x080fe20000410000 */
[----:B------:R-:W-:Y:S01]  /*e4f0*/  LOP3.LUT R12, R245, UR17, R230, 0x96, !PT ;  /* 0x00000011f50c7c12 */ /* 0x000fe2000f8e96e6 */
[-C--:B------:R-:W-:Y:S01]  /*e500*/  FMUL.FTZ R129, R129, R66.reuse ;  /* 0x0000004281817220 */ /* 0x080fe20000410000 */
[----:B------:R-:W-:Y:S01]  /*e510*/  MUFU.EX2 R149, R149 ;  /* 0x0000009500957308 */ /* 0x000fe20000000800 */
[----:B------:R-:W-:Y:S01]  /*e520*/  LOP3.LUT R8, R244, 0xff, RZ, 0xc0, !PT ;  /* 0x000000fff4087812 */ /* 0x000fe200078ec0ff */
[-C--:B------:R-:W-:Y:S01]  /*e530*/  FMUL.FTZ R130, R130, R3.reuse ;  /* 0x0000000382827220 */ /* 0x080fe20000410000 */
[C---:B------:R-:W-:Y:S01]  /*e540*/  HMMA.16816.F32.BF16 R104, R20.reuse, R10, R104 ;  /* 0x0000000a1468723c */ /* 0x040fe20000041868 */
[-C--:B------:R-:W-:Y:S01]  /*e550*/  FMUL.FTZ R131, R131, R3.reuse ;  /* 0x0000000383837220 */ /* 0x080fe20000410000 */
[----:B------:R-:W-:Y:S01]  /*e560*/  PRMT R8, R8, 0x5410, R14 ;  /* 0x0000541008087816 */ /* 0x000fe2000000000e */
[-C--:B------:R-:W-:Y:S01]  /*e570*/  FMUL.FTZ R116, R116, R66.reuse ;  /* 0x0000004274747220 */ /* 0x080fe20000410000 */
[----:B------:R-:W-:Y:S01]  /*e580*/  SHF.R.U32.HI R14, RZ, 0x10, R12 ;  /* 0x00000010ff0e7819 */ /* 0x000fe2000001160c */
[-C--:B------:R-:W-:Y:S01]  /*e590*/  FMUL.FTZ R117, R117, R66.reuse ;  /* 0x0000004275757220 */ /* 0x080fe20000410000 */
[----:B------:R-:W2:Y:S01]  /*e5a0*/  MUFU.EX2 R148, R148 ;  /* 0x0000009400947308 */ /* 0x000ea20000000800 */
[-C--:B------:R-:W-:Y:S01]  /*e5b0*/  FMUL.FTZ R118, R118, R3.reuse ;  /* 0x0000000376767220 */ /* 0x080fe20000410000 */
[----:B------:R-:W-:Y:S01]  /*e5c0*/  LOP3.LUT R11, R13, 0xff, RZ, 0xc0, !PT ;  /* 0x000000ff0d0b7812 */ /* 0x000fe200078ec0ff */
[-C--:B------:R-:W-:Y:S01]  /*e5d0*/  FMUL.FTZ R119, R119, R3.reuse ;  /* 0x0000000377777220 */ /* 0x080fe20000410000 */
[----:B------:R-:W-:Y:S01]  /*e5e0*/  LOP3.LUT R13, R12, 0xffff, RZ, 0xc0, !PT ;  /* 0x0000ffff0c0d7812 */ /* 0x000fe200078ec0ff */
[-C--:B------:R-:W-:Y:S01]  /*e5f0*/  FMUL.FTZ R88, R88, R66.reuse ;  /* 0x0000004258587220 */ /* 0x080fe20000410000 */
[C---:B------:R-:W-:Y:S01]  /*e600*/  HMMA.16816.F32.BF16 R128, R20.reuse, R16, R128 ;  /* 0x000000101480723c */ /* 0x040fe20000041880 */
[-C--:B------:R-:W-:Y:S01]  /*e610*/  FMUL.FTZ R89, R89, R66.reuse ;  /* 0x0000004259597220 */ /* 0x080fe20000410000 */
[----:B------:R-:W-:Y:S01]  /*e620*/  SHF.R.U32.HI R9, RZ, 0x18, R244 ;  /* 0x00000018ff097819 */ /* 0x000fe200000116f4 */
[-C--:B------:R-:W-:Y:S01]  /*e630*/  FMUL.FTZ R90, R90, R3.reuse ;  /* 0x000000035a5a7220 */ /* 0x080fe20000410000 */
[----:B------:R-:W-:Y:S01]  /*e640*/  LOP3.LUT R10, R12, 0xff, RZ, 0xc0, !PT ;  /* 0x000000ff0c0a7812 */ /* 0x000fe200078ec0ff */
[-C--:B------:R-:W-:Y:S01]  /*e650*/  FMUL.FTZ R91, R91, R3.reuse ;  /* 0x000000035b5b7220 */ /* 0x080fe20000410000 */
[----:B------:R-:W-:Y:S01]  /*e660*/  SHF.R.U32.HI R12, RZ, 0x18, R12 ;  /* 0x00000018ff0c7819 */ /* 0x000fe2000001160c */
[-C--:B------:R-:W-:Y:S01]  /*e670*/  FMUL.FTZ R96, R96, R66.reuse ;  /* 0x0000004260607220 */ /* 0x080fe20000410000 */
[C---:B------:R-:W-:Y:S01]  /*e680*/  HMMA.16816.F32.BF16 R116, R20.reuse, R18, R116 ;  /* 0x000000121474723c */ /* 0x040fe20000041874 */
[----:B------:R-:W-:Y:S01]  /*e690*/  FMUL.FTZ R97, R97, R66 ;  /* 0x0000004261617220 */ /* 0x000fe20000410000 */
[----:B------:R-:W3:Y:S01]  /*e6a0*/  LDSM.16.MT88.4 R16, [R188+0x6800] ;  /* 0x00680000bc10783b */ /* 0x000ee20000004200 */
[-C--:B------:R-:W-:Y:S01]  /*e6b0*/  FMUL.FTZ R98, R98, R3.reuse ;  /* 0x0000000362627220 */ /* 0x080fe20000410000 */
[----:B------:R-:W-:Y:S01]  /*e6c0*/  SHF.R.U32.HI R13, RZ, 0x8, R13 ;  /* 0x00000008ff0d7819 */ /* 0x000fe2000001160d */
[----:B------:R-:W-:Y:S01]  /*e6d0*/  FMUL.FTZ R99, R99, R3 ;  /* 0x0000000363637220 */ /* 0x000fe20000410000 */
[----:B------:R-:W-:Y:S01]  /*e6e0*/  LOP3.LUT R14, R14, 0xff, RZ, 0xc0, !PT ;  /* 0x000000ff0e0e7812 */ /* 0x000fe200078ec0ff */
[--C-:B------:R-:W-:Y:S01]  /*e6f0*/  HSET2.LE.AND R8, R8, R39.reuse, PT ;  /* 0x0000002708087233 */ /* 0x100fe20003803000 */
[----:B------:R-:W-:Y:S01]  /*e700*/  PRMT R11, R11, 0x5410, R9 ;  /* 0x000054100b0b7816 */ /* 0x000fe20000000009 */
[C---:B------:R-:W-:Y:S01]  /*e710*/  HMMA.16816.F32.BF16 R88, R20.reuse, R4, R88 ;  /* 0x000000041458723c */ /* 0x040fe20000041858 */
[----:B------:R-:W-:Y:S01]  /*e720*/  PRMT R10, R10, 0x5410, R13 ;  /* 0x000054100a0a7816 */ /* 0x000fe2000000000d */
[----:B------:R-:W-:Y:S01]  /*e730*/  MUFU.EX2 R158, R158 ;  /* 0x0000009e009e7308 */ /* 0x000fe20000000800 */
[----:B------:R-:W-:Y:S01]  /*e740*/  PRMT R9, R14, 0x5410, R12 ;  /* 0x000054100e097816 */ /* 0x000fe2000000000c */
[--C-:B------:R-:W-:Y:S01]  /*e750*/  HSET2.LE.AND R11, R11, R39.reuse, PT ;  /* 0x000000270b0b7233 */ /* 0x100fe20003803000 */
[----:B------:R-:W-:Y:S01]  /*e760*/  F2FP.BF16.PACK_AB R26, R145, R146 ;  /* 0x00000092911a723e */ /* 0x000fe200000010ff */
[--C-:B------:R-:W-:Y:S01]  /*e770*/  HSET2.LE.AND R24, R10, R39.reuse, PT ;  /* 0x000000270a187233 */ /* 0x100fe20003803000 */
[----:B-1----:R-:W-:Y:S01]  /*e780*/  F2FP.BF16.PACK_AB R5, R143, R144 ;  /* 0x000000908f05723e */ /* 0x002fe200000010ff */
[----:B------:R-:W-:Y:S01]  /*e790*/  HMMA.16816.F32.BF16 R96, R20, R6, R96 ;  /* 0x000000061460723c */ /* 0x000fe20000041860 */
[--C-:B------:R-:W-:Y:S01]  /*e7a0*/  HSET2.LE.AND R25, R9, R39.reuse, PT ;  /* 0x0000002709197233 */ /* 0x100fe20003803000 */
[----:B------:R-:W-:Y:S01]  /*e7b0*/  F2FP.BF16.PACK_AB R4, R156, R154 ;  /* 0x0000009a9c04723e */ /* 0x000fe200000010ff */
[----:B------:R-:W1:Y:S01]  /*e7c0*/  MUFU.EX2 R150, R150 ;  /* 0x0000009600967308 */ /* 0x000e620000000800 */
[----:B--2---:R-:W-:Y:S01]  /*e7d0*/  F2FP.BF16.PACK_AB R27, R148, R149 ;  /* 0x00000095941b723e */ /* 0x004fe200000010ff */
[----:B------:R-:W2:Y:S01]  /*e7e0*/  LDSM.16.MT88.4 R12, [R186+0x6800] ;  /* 0x00680000ba0c783b */ /* 0x000ea20000004200 */
[----:B------:R-:W-:Y:S01]  /*e7f0*/  LOP3.LUT R26, R8, R26, RZ, 0xc0, !PT ;  /* 0x0000001a081a7212 */ /* 0x000fe200078ec0ff */
[----:B------:R-:W-:Y:S01]  /*e800*/  FFMA.FTZ R56, R56, c[0x0][0x23c], -R142 ;  /* 0x00008f0038387a23 */ /* 0x000fe2000001088e */
[C---:B------:R-:W-:Y:S01]  /*e810*/  LOP3.LUT R23, R228.reuse, 0xffff, RZ, 0xc0, !PT ;  /* 0x0000ffffe4177812 */ /* 0x040fe200078ec0ff */
[----:B------:R-:W-:Y:S01]  /*e820*/  FFMA.FTZ R65, R225, R66, R65 ;  /* 0x00000042e1417223 */ /* 0x000fe20000010041 */
[--C-:B------:R-:W-:Y:S01]  /*e830*/  SHF.R.U32.HI R20, RZ, 0x10, R228.reuse ;  /* 0x00000010ff147819 */ /* 0x100fe200000116e4 */
[----:B------:R-:W-:Y:S01]  /*e840*/  MUFU.EX2 R59, R59 ;  /* 0x0000003b003b7308 */ /* 0x000fe20000000800 */
[----:B------:R-:W-:Y:S01]  /*e850*/  LOP3.LUT R22, R228, 0xff, RZ, 0xc0, !PT ;  /* 0x000000ffe4167812 */ /* 0x000fe200078ec0ff */
[----:B------:R-:W-:Y:S01]  /*e860*/  FFMA.FTZ R3, R224, R3, R51 ;  /* 0x00000003e0037223 */ /* 0x000fe20000010033 */
[----:B------:R-:W-:Y:S01]  /*e870*/  SHF.R.U32.HI R23, RZ, 0x8, R23 ;  /* 0x00000008ff177819 */ /* 0x000fe20000011617 */
[----:B------:R-:W-:Y:S01]  /*e880*/  FADD.FTZ R65, R63, R65 ;  /* 0x000000413f417221 */ /* 0x000fe20000010000 */
[----:B------:R-:W-:Y:S01]  /*e890*/  SHF.R.U32.HI R21, RZ, 0x18, R228 ;  /* 0x00000018ff157819 */ /* 0x000fe200000116e4 */
[----:B------:R-:W-:Y:S01]  /*e8a0*/  FADD.FTZ R3, R2, R3 ;  /* 0x0000000302037221 */ /* 0x000fe20000010000 */
[----:B------:R-:W-:Y:S01]  /*e8b0*/  LOP3.LUT R20, R20, 0xff, RZ, 0xc0, !PT ;  /* 0x000000ff14147812 */ /* 0x000fe200078ec0ff */
[----:B------:R-:W4:Y:S01]  /*e8c0*/  MUFU.EX2 R58, R58 ;  /* 0x0000003a003a7308 */ /* 0x000f220000000800 */
[----:B------:R-:W-:Y:S01]  /*e8d0*/  LOP3.LUT R27, R11, R27, RZ, 0xc0, !PT ;  /* 0x0000001b0b1b7212 */ /* 0x000fe200078ec0ff */
[----:B------:R-:W-:Y:S01]  /*e8e0*/  FADD.FTZ R36, R35, R36 ;  /* 0x0000002423247221 */ /* 0x000fe20000010000 */
[----:B------:R-:W-:Y:S01]  /*e8f0*/  LOP3.LUT R24, R24, R5, RZ, 0xc0, !PT ;  /* 0x0000000518187212 */ /* 0x000fe200078ec0ff */
[----:B------:R-:W5:Y:S01]  /*e900*/  LDSM.16.MT88.4 R8, [R185+0x6800] ;  /* 0x00680000b908783b */ /* 0x000f620000004200 */
[----:B------:R-:W-:Y:S01]  /*e910*/  LOP3.LUT R25, R25, R4, RZ, 0xc0, !PT ;  /* 0x0000000419197212 */ /* 0x000fe200078ec0ff */
[----:B------:R-:W-:Y:S01]  /*e920*/  FADD.FTZ R65, R62, R65 ;  /* 0x000000413e417221 */ /* 0x000fe20000010000 */
[----:B------:R-:W-:Y:S01]  /*e930*/  PRMT R22, R22, 0x5410, R23 ;  /* 0x0000541016167816 */ /* 0x000fe20000000017 */
[----:B------:R-:W4:Y:S01]  /*e940*/  LDSM.16.MT88.4 R4, [R184+0x6800] ;  /* 0x00680000b804783b */ /* 0x000f220000004200 */
[----:B------:R-:W-:Y:S01]  /*e950*/  PRMT R20, R20, 0x5410, R21 ;  /* 0x0000541014147816 */ /* 0x000fe20000000015 */
[----:B------:R-:W-:Y:S01]  /*e960*/  MUFU.EX2 R60, R60 ;  /* 0x0000003c003c7308 */ /* 0x000fe20000000800 */
[----:B------:R-:W-:Y:S01]  /*e970*/  SHF.R.U32.HI R23, RZ, 0x10, R240 ;  /* 0x00000010ff177819 */ /* 0x000fe200000116f0 */
[--C-:B------:R-:W-:Y:S01]  /*e980*/  HSET2.LE.AND R22, R22, R39.reuse, PT ;  /* 0x0000002716167233 */ /* 0x100fe20003803000 */
[----:B------:R-:W-:Y:S01]  /*e990*/  LOP3.LUT R21, R240, 0xff, RZ, 0xc0, !PT ;  /* 0x000000fff0157812 */ /* 0x000fe200078ec0ff */
[----:B------:R-:W-:Y:S01]  /*e9a0*/  HSET2.LE.AND R20, R20, R39, PT ;  /* 0x0000002714147233 */ /* 0x000fe20003803000 */
[----:B------:R-:W-:Y:S01]  /*e9b0*/  LOP3.LUT R228, R169, UR13, R178, 0x96, !PT ;  /* 0x0000000da9e47c12 */ /* 0x000fe2000f8e96b2 */
[----:B---3--:R-:W-:Y:S01]  /*e9c0*/  HMMA.16816.F32.BF16 R124, R24, R16, R124 ;  /* 0x00000010187c723c */ /* 0x008fe2000004187c */
[----:B------:R-:W-:Y:S01]  /*e9d0*/  SHF.R.U32.HI R240, RZ, 0x18, R240 ;  /* 0x00000018fff07819 */ /* 0x000fe200000116f0 */
[----:B------:R-:W-:Y:S01]  /*e9e0*/  MUFU.EX2 R57, R57 ;  /* 0x0000003900397308 */ /* 0x000fe20000000800 */
[----:B------:R-:W-:Y:S01]  /*e9f0*/  LOP3.LUT R23, R23, 0xff, RZ, 0xc0, !PT ;  /* 0x000000ff17177812 */ /* 0x000fe200078ec0ff */
[----:B------:R-:W-:Y:S01]  /*ea00*/  IMAD.WIDE.U32 R228, R228, -0x2daee0ad, RZ ;  /* 0xd2511f53e4e47825 */ /* 0x000fe200078e00ff */
[----:B------:R-:W-:-:S02]  /*ea10*/  PRMT R21, R21, 0x5410, R174 ;  /* 0x0000541015157816 */ /* 0x000fc400000000ae */
[----:B------:R-:W-:Y:S01]  /*ea20*/  PRMT R240, R23, 0x5410, R240 ;  /* 0x0000541017f07816 */ /* 0x000fe200000000f0 */
[C---:B------:R-:W-:Y:S01]  /*ea30*/  HMMA.16816.F32.BF16 R120, R24.reuse, R18, R120 ;  /* 0x000000121878723c */ /* 0x040fe20000041878 */
[----:B------:R-:W-:Y:S01]  /*ea40*/  F2FP.BF16.PACK_AB R23, R151, R155 ;  /* 0x0000009b9717723e */ /* 0x000fe200000010ff */
[--C-:B------:R-:W-:Y:S01]  /*ea50*/  HSET2.LE.AND R173, R21, R39.reuse, PT ;  /* 0x0000002715ad7233 */ /* 0x100fe20003803000 */
[----:B------:R-:W-:Y:S01]  /*ea60*/  F2FP.BF16.PACK_AB R175, R152, R153 ;  /* 0x0000009998af723e */ /* 0x000fe200000010ff */
[----:B------:R-:W-:Y:S01]  /*ea70*/  HSET2.LE.AND R21, R240, R39, PT ;  /* 0x00000027f0157233 */ /* 0x000fe20003803000 */
[----:B------:R-:W-:Y:S01]  /*ea80*/  F2FP.BF16.PACK_AB R174, R157, R159 ;  /* 0x0000009f9dae723e */ /* 0x000fe200000010ff */
[----:B------:R-:W-:Y:S01]  /*ea90*/  MUFU.EX2 R140, R140 ;  /* 0x0000008c008c7308 */ /* 0x000fe20000000800 */
[----:B------:R-:W-:Y:S01]  /*eaa0*/  LOP3.LUT R172, R229, UR10, R172, 0x96, !PT ;  /* 0x0000000ae5ac7c12 */ /* 0x000fe2000f8e96ac */
[C---:B--2---:R-:W-:Y:S01]  /*eab0*/  HMMA.16816.F32.BF16 R68, R24.reuse, R12, R68 ;  /* 0x0000000c1844723c */ /* 0x044fe20000041844 */
[----:B------:R-:W-:Y:S01]  /*eac0*/  LOP3.LUT R23, R20, R23, RZ, 0xc0, !PT ;  /* 0x0000001714177212 */ /* 0x000fe200078ec0ff */
[----:B------:R-:W-:Y:S01]  /*ead0*/  FADD.FTZ R3, R50, R3 ;  /* 0x0000000332037221 */ /* 0x000fe20000010000 */
[----:B-1----:R-:W-:Y:S01]  /*eae0*/  F2FP.BF16.PACK_AB R169, R150, R158 ;  /* 0x0000009e96a9723e */ /* 0x002fe200000010ff */
[----:B------:R-:W-:Y:S01]  /*eaf0*/  FADD.FTZ R34, R31, R34 ;  /* 0x000000221f227221 */ /* 0x000fe20000010000 */
[----:B------:R-:W-:Y:S01]  /*eb00*/  LOP3.LUT R22, R22, R175, RZ, 0xc0, !PT ;  /* 0x000000af16167212 */ /* 0x000fe200078ec0ff */
[----:B------:R-:W-:Y:S01]  /*eb10*/  MUFU.EX2 R132, R132 ;  /* 0x0000008400847308 */ /* 0x000fe20000000800 */
[----:B------:R-:W-:Y:S01]  /*eb20*/  LOP3.LUT R20, R173, R174, RZ, 0xc0, !PT ;  /* 0x000000aead147212 */ /* 0x000fe200078ec0ff */
[----:B------:R-:W-:Y:S01]  /*eb30*/  IMAD.WIDE.U32 R174, R170, -0x326172a9, RZ ;  /* 0xcd9e8d57aaae7825 */ /* 0x000fe200078e00ff */
[----:B------:R-:W-:Y:S01]  /*eb40*/  LOP3.LUT R21, R21, R169, RZ, 0xc0, !PT ;  /* 0x000000a915157212 */ /* 0x000fe200078ec0ff */
[----:B------:R-:W-:Y:S01]  /*eb50*/  HMMA.16816.F32.BF16 R72, R24, R14, R72 ;  /* 0x0000000e1848723c */ /* 0x000fe20000041848 */
[----:B------:R-:W-:Y:S01]  /*eb60*/  LOP3.LUT R178, R243, UR13, R178, 0x96, !PT ;  /* 0x0000000df3b27c12 */ /* 0x000fe2000f8e96b2 */
        /* <DEDUP_REMOVED lines=9> */
[----:B------:R-:W-:Y:S01]  /*ec00*/  IMAD.WIDE.U32 R174, R174, -0x2daee0ad, RZ ;  /* 0xd2511f53aeae7825 */ /* 0x000fe200078e00ff */
[----:B------:R-:W-:Y:S01]  /*ec10*/  LOP3.LUT R242, R171, UR11, R242, 0x96, !PT ;  /* 0x0000000babf27c12 */ /* 0x000fe2000f8e96f2 */
[----:B-----5:R-:W-:Y:S02]  /*ec20*/  HMMA.16816.F32.BF16 R80, R24, R8, R80 ;  /* 0x000000081850723c */ /* 0x020fe40000041850 */
[----:B------:R-:W-:-:S02]  /*ec30*/  IMAD.WIDE.U32 R16, R168, -0x2daee0ad, RZ ;  /* 0xd2511f53a8107825 */ /* 0x000fc400078e00ff */
[----:B------:R-:W-:Y:S02]  /*ec40*/  MUFU.EX2 R41, R41 ;  /* 0x0000002900297308 */ /* 0x000fe40000000800 */
[----:B------:R-:W-:Y:S01]  /*ec50*/  IMAD.WIDE.U32 R176, R176, -0x326172a9, RZ ;  /* 0xcd9e8d57b0b07825 */ /* 0x000fe200078e00ff */
[----:B------:R-:W-:Y:S01]  /*ec60*/  LOP3.LUT R168, R17, UR8, R228, 0x96, !PT ;  /* 0x0000000811a87c12 */ /* 0x000fe2000f8e96e4 */
[C---:B------:R-:W-:Y:S01]  /*ec70*/  HMMA.16816.F32.BF16 R84, R24.reuse, R10, R84 ;  /* 0x0000000a1854723c */ /* 0x040fe20000041854 */
[----:B------:R-:W-:Y:S01]  /*ec80*/  LOP3.LUT R16, R175, UR6, R16, 0x96, !PT ;  /* 0x00000006af107c12 */ /* 0x000fe2000f8e9610 */
[----:B------:R-:W-:Y:S01]  /*ec90*/  IMAD.WIDE.U32 R242, R242, -0x2daee0ad, RZ ;  /* 0xd2511f53f2f27825 */ /* 0x000fe200078e00ff */
[----:B------:R-:W-:Y:S01]  /*eca0*/  LOP3.LUT R170, R177, UR9, R170, 0x96, !PT ;  /* 0x00000009b1aa7c12 */ /* 0x000fe2000f8e96aa */
[----:B------:R-:W-:Y:S01]  /*ecb0*/  MUFU.EX2 R40, R40 ;  /* 0x0000002800287308 */ /* 0x000fe20000000800 */
[----:B----4-:R-:W-:Y:S01]  /*ecc0*/  F2FP.BF16.PACK_AB R175, R58, R59 ;  /* 0x0000003b3aaf723e */ /* 0x010fe200000010ff */
[----:B------:R-:W-:Y:S01]  /*ecd0*/  IMAD.WIDE.U32 R168, R168, -0x326172a9, RZ ;  /* 0xcd9e8d57a8a87825 */ /* 0x000fe200078e00ff */
[----:B------:R-:W-:Y:S01]  /*ece0*/  LOP3.LUT R178, R243, UR8, R178, 0x96, !PT ;  /* 0x00000008f3b27c12 */ /* 0x000fe2000f8e96b2 */
[----:B------:R-:W-:Y:S02]  /*ecf0*/  HMMA.16816.F32.BF16 R92, R24, R4, R92 ;  /* 0x00000004185c723c */ /* 0x000fe4000004185c */
[----:B------:R-:W-:Y:S01]  /*ed00*/  IMAD.WIDE.U32 R16, R16, -0x326172a9, RZ ;  /* 0xcd9e8d5710107825 */ /* 0x000fe200078e00ff */
[----:B------:R-:W-:Y:S01]  /*ed10*/  LOP3.LUT R169, R169, UR7, R172, 0x96, !PT ;  /* 0x00000007a9a97c12 */ /* 0x000fe2000f8e96ac */
[----:B------:R-:W-:Y:S02]  /*ed20*/  MUFU.EX2 R138, R138 ;  /* 0x0000008a008a7308 */ /* 0x000fe40000000800 */
[----:B------:R-:W-:-:S02]  /*ed30*/  IMAD.WIDE.U32 R170, R170, -0x2daee0ad, RZ ;  /* 0xd2511f53aaaa7825 */ /* 0x000fc400078e00ff */
[----:B------:R-:W-:Y:S02]  /*ed40*/  HMMA.16816.F32.BF16 R100, R24, R6, R100 ;  /* 0x000000061864723c */ /* 0x000fe40000041864 */
[----:B------:R-:W-:Y:S02]  /*ed50*/  IMAD.WIDE.U32 R178, R178, -0x326172a9, RZ ;  /* 0xcd9e8d57b2b27825 */ /* 0x000fe400078e00ff */
[----:B------:R-:W-:Y:S02]  /*ed60*/  MUFU.EX2 R139, R139 ;  /* 0x0000008b008b7308 */ /* 0x000fe40000000800 */
[----:B------:R-:W-:Y:S01]  /*ed70*/  FADD.FTZ R36, R29, R36 ;  /* 0x000000241d247221 */ /* 0x000fe20000010000 */
[----:B------:R-:W-:Y:S01]  /*ed80*/  LOP3.LUT R24, R17, UR16, R168, 0x96, !PT ;  /* 0x0000001011187c12 */ /* 0x000fe2000f8e96a8 */
[--C-:B------:R-:W-:Y:S01]  /*ed90*/  FFMA.FTZ R168, R160, c[0x0][0x23c], -R42.reuse ;  /* 0x00008f00a0a87a23 */ /* 0x100fe2000001082a */
[C---:B------:R-:W-:Y:S01]  /*eda0*/  HMMA.16816.F32.BF16 R108, R20.reuse, R8, R108 ;  /* 0x00000008146c723c */ /* 0x040fe2000004186c */
[----:B------:R-:W-:Y:S01]  /*edb0*/  FFMA.FTZ R160, R163, c[0x0][0x23c], -R42 ;  /* 0x00008f00a3a07a23 */ /* 0x000fe2000001082a */
[C---:B------:R-:W-:Y:S01]  /*edc0*/  LOP3.LUT R25, R24.reuse, 0xff, RZ, 0xc0, !PT ;  /* 0x000000ff18197812 */ /* 0x040fe200078ec0ff */
[----:B------:R-:W-:Y:S01]  /*edd0*/  MUFU.EX2 R141, R141 ;  /* 0x0000008d008d7308 */ /* 0x000fe20000000800 */
[----:B------:R-:W-:Y:S01]  /*ede0*/  FADD.FTZ R65, R61, R65 ;  /* 0x000000413d417221 */ /* 0x000fe20000010000 */
[----:B------:R-:W-:Y:S01]  /*edf0*/  LOP3.LUT R172, R179, UR7, R176, 0x96, !PT ;  /* 0x00000007b3ac7c12 */ /* 0x000fe2000f8e96b0 */
[----:B------:R-:W-:Y:S01]  /*ee00*/  FADD.FTZ R3, R49, R3 ;  /* 0x0000000331037221 */ /* 0x000fe20000010000 */
[----:B------:R-:W-:Y:S01]  /*ee10*/  LOP3.LUT R8, R24, 0xffff, RZ, 0xc0, !PT ;  /* 0x0000ffff18087812 */ /* 0x000fe200078ec0ff */
[C---:B------:R-:W-:Y:S01]  /*ee20*/  HMMA.16816.F32.BF16 R76, R20.reuse, R14, R76 ;  /* 0x0000000e144c723c */ /* 0x040fe2000004184c */
[----:B------:R-:W-:Y:S01]  /*ee30*/  SHF.R.U32.HI R9, RZ, 0x10, R24 ;  /* 0x00000010ff097819 */ /* 0x000fe20000011618 */
[----:B------:R-:W-:Y:S01]  /*ee40*/  FADD.FTZ R34, R30, R34 ;  /* 0x000000221e227221 */ /* 0x000fe20000010000 */
[----:B------:R-:W1:Y:S01]  /*ee50*/  MUFU.EX2 R168, R168 ;  /* 0x000000a800a87308 */ /* 0x000e620000000800 */
[----:B------:R-:W-:Y:S01]  /*ee60*/  SHF.R.U32.HI R26, RZ, 0x8, R8 ;  /* 0x00000008ff1a7819 */ /* 0x000fe20000011608 */
[----:B------:R-:W-:Y:S01]  /*ee70*/  FADD.FTZ R36, R28, R36 ;  /* 0x000000241c247221 */ /* 0x000fe20000010000 */
[----:B------:R-:W-:Y:S01]  /*ee80*/  SHF.R.U32.HI R24, RZ, 0x18, R24 ;  /* 0x00000018ff187819 */ /* 0x000fe20000011618 */
[----:B------:R-:W-:Y:S01]  /*ee90*/  FADD.FTZ R65, R159, R65 ;  /* 0x000000419f417221 */ /* 0x000fe20000010000 */
[----:B------:R-:W-:Y:S01]  /*eea0*/  LOP3.LUT R14, R16, 0xffff, RZ, 0xc0, !PT ;  /* 0x0000ffff100e7812 */ /* 0x000fe200078ec0ff */
[C---:B------:R-:W-:Y:S01]  /*eeb0*/  HMMA.16816.F32.BF16 R112, R20.reuse, R12, R112 ;  /* 0x0000000c1470723c */ /* 0x040fe20000041870 */
[----:B------:R-:W-:Y:S01]  /*eec0*/  SHF.R.U32.HI R15, RZ, 0x10, R16 ;  /* 0x00000010ff0f7819 */ /* 0x000fe20000011610 */
[----:B------:R-:W2:Y:S01]  /*eed0*/  MUFU.EX2 R160, R160 ;  /* 0x000000a000a07308 */ /* 0x000ea20000000800 */
[----:B------:R-:W-:Y:S01]  /*eee0*/  SHF.R.U32.HI R14, RZ, 0x8, R14 ;  /* 0x00000008ff0e7819 */ /* 0x000fe2000001160e */
[----:B------:R-:W-:Y:S01]  /*eef0*/  FADD.FTZ R3, R158, R3 ;  /* 0x000000039e037221 */ /* 0x000fe20000010000 */
[----:B------:R-:W-:Y:S01]  /*ef00*/  LOP3.LUT R15, R15, 0xff, RZ, 0xc0, !PT ;  /* 0x000000ff0f0f7812 */ /* 0x000fe200078ec0ff */
[----:B------:R-:W-:Y:S01]  /*ef10*/  FADD.FTZ R34, R144, R34 ;  /* 0x0000002290227221 */ /* 0x000fe20000010000 */
[----:B------:R-:W-:Y:S01]  /*ef20*/  LOP3.LUT R13, R16, 0xff, RZ, 0xc0, !PT ;  /* 0x000000ff100d7812 */ /* 0x000fe200078ec0ff */
[C---:B------:R-:W-:Y:S01]  /*ef30*/  HMMA.16816.F32.BF16 R116, R20.reuse, R18, R116 ;  /* 0x000000121474723c */ /* 0x040fe20000041874 */
[----:B------:R-:W-:Y:S01]  /*ef40*/  SHF.R.U32.HI R12, RZ, 0x18, R16 ;  /* 0x00000018ff0c7819 */ /* 0x000fe20000011610 */
[----:B------:R-:W-:Y:S01]  /*ef50*/  MUFU.EX2 R67, R67 ;  /* 0x0000004300437308 */ /* 0x000fe20000000800 */
[----:B------:R-:W-:Y:S01]  /*ef60*/  LOP3.LUT R27, R9, 0xff, RZ, 0xc0, !PT ;  /* 0x000000ff091b7812 */ /* 0x000fe200078ec0ff */
[----:B------:R-:W3:Y:S01]  /*ef70*/  LDSM.16.MT88.4 R16, [R188+0x7000] ;  /* 0x00700000bc10783b */ /* 0x000ee20000004200 */
[----:B------:R-:W-:Y:S01]  /*ef80*/  PRMT R25, R25, 0x5410, R26 ;  /* 0x0000541019197816 */ /* 0x000fe2000000001a */
[----:B------:R-:W-:Y:S01]  /*ef90*/  FADD.FTZ R36, R154, R36 ;  /* 0x000000249a247221 */ /* 0x000fe20000010000 */
[----:B------:R-:W-:Y:S01]  /*efa0*/  PRMT R8, R13, 0x5410, R14 ;  /* 0x000054100d087816 */ /* 0x000fe2000000000e */
[C---:B------:R-:W-:Y:S01]  /*efb0*/  HMMA.16816.F32.BF16 R104, R20.reuse, R10, R104 ;  /* 0x0000000a1468723c */ /* 0x040fe20000041868 */
[----:B------:R-:W-:Y:S01]  /*efc0*/  PRMT R9, R15, 0x5410, R12 ;  /* 0x000054100f097816 */ /* 0x000fe2000000000c */
[----:B------:R-:W-:Y:S01]  /*efd0*/  MUFU.EX2 R43, R43 ;  /* 0x0000002b002b7308 */ /* 0x000fe20000000800 */
[----:B------:R-:W-:Y:S01]  /*efe0*/  PRMT R24, R27, 0x5410, R24 ;  /* 0x000054101b187816 */ /* 0x000fe20000000018 */
[----:B------:R-:W4:Y:S01]  /*eff0*/  LDSM.16.MT88.4 R12, [R186+0x7000] ;  /* 0x00700000ba0c783b */ /* 0x000f220000004200 */
[--C-:B------:R-:W-:Y:S01]  /*f000*/  HSET2.LE.AND R8, R8, R39.reuse, PT ;  /* 0x0000002708087233 */ /* 0x100fe20003803000 */
[----:B------:R-:W-:Y:S01]  /*f010*/  F2FP.BF16.PACK_AB R26, R166, R167 ;  /* 0x000000a7a61a723e */ /* 0x000fe200000010ff */
[--C-:B------:R-:W-:Y:S01]  /*f020*/  HSET2.LE.AND R10, R25, R39.reuse, PT ;  /* 0x00000027190a7233 */ /* 0x100fe20003803000 */
[C---:B------:R-:W-:Y:S01]  /*f030*/  HMMA.16816.F32.BF16 R88, R20.reuse, R4, R88 ;  /* 0x000000041458723c */ /* 0x040fe20000041858 */
[--C-:B------:R-:W-:Y:S01]  /*f040*/  HSET2.LE.AND R25, R24, R39.reuse, PT ;  /* 0x0000002718197233 */ /* 0x100fe20003803000 */
[----:B-1----:R-:W-:Y:S01]  /*f050*/  F2FP.BF16.PACK_AB R11, R168, R161 ;  /* 0x000000a1a80b723e */ /* 0x002fe200000010ff */
[----:B------:R-:W-:Y:S01]  /*f060*/  HSET2.LE.AND R9, R9, R39, PT ;  /* 0x0000002709097233 */ /* 0x000fe20003803000 */
[----:B------:R-:W-:Y:S01]  /*f070*/  F2FP.BF16.PACK_AB R24, R164, R165 ;  /* 0x000000a5a418723e */ /* 0x000fe200000010ff */
[----:B------:R-:W1:Y:S01]  /*f080*/  MUFU.EX2 R48, R48 ;  /* 0x0000003000307308 */ /* 0x000e620000000800 */
[----:B--2---:R-:W-:Y:S01]  /*f090*/  F2FP.BF16.PACK_AB R27, R162, R160 ;  /* 0x000000a0a21b723e */ /* 0x004fe200000010ff */
[----:B------:R-:W-:Y:S01]  /*f0a0*/  FADD.FTZ R65, R157, R65 ;  /* 0x000000419d417221 */ /* 0x000fe20000010000 */
[----:B------:R-:W-:Y:S01]  /*f0b0*/  HMMA.16816.F32.BF16 R96, R20, R6, R96 ;  /* 0x000000061460723c */ /* 0x000fe20000041860 */
[----:B------:R-:W-:Y:S01]  /*f0c0*/  LOP3.LUT R24, R10, R24, RZ, 0xc0, !PT ;  /* 0x000000180a187212 */ /* 0x000fe200078ec0ff */
[----:B------:R-:W-:Y:S01]  /*f0d0*/  LDSM.16.MT88.4 R4, [R184+0x7000] ;  /* 0x00700000b804783b */ /* 0x000fe20000004200 */
[----:B------:R-:W-:Y:S01]  /*f0e0*/  LOP3.LUT R25, R25, R11, RZ, 0xc0, !PT ;  /* 0x0000000b19197212 */ /* 0x000fe200078ec0ff */
[----:B------:R-:W-:Y:S01]  /*f0f0*/  FADD.FTZ R3, R150, R3 ;  /* 0x0000000396037221 */ /* 0x000fe20000010000 */
[----:B------:R-:W-:Y:S01]  /*f100*/  LOP3.LUT R26, R8, R26, RZ, 0xc0, !PT ;  /* 0x0000001a081a7212 */ /* 0x000fe200078ec0ff */
[----:B------:R-:W-:Y:S01]  /*f110*/  FADD.FTZ R34, R143, R34 ;  /* 0x000000228f227221 */ /* 0x000fe20000010000 */
[----:B------:R-:W-:Y:S01]  /*f120*/  LOP3.LUT R22, R171, UR6, R242, 0x96, !PT ;  /* 0x00000006ab167c12 */ /* 0x000fe2000f8e96f2 */
[----:B------:R-:W-:Y:S01]  /*f130*/  FADD.FTZ R36, R156, R36 ;  /* 0x000000249c247221 */ /* 0x000fe20000010000 */
[----:B------:R-:W-:Y:S01]  /*f140*/  LOP3.LUT R27, R9, R27, RZ, 0xc0, !PT ;  /* 0x0000001b091b7212 */ /* 0x000fe200078ec0ff */
[----:B------:R-:W-:Y:S01]  /*f150*/  FFMA.FTZ R42, R46, c[0x0][0x23c], -R147 ;  /* 0x00008f002e2a7a23 */ /* 0x000fe20000010893 */
[----:B------:R-:W2:Y:S01]  /*f160*/  LDSM.16.MT88.4 R8, [R185+0x7000] ;  /* 0x00700000b908783b */ /* 0x000ea20000004200 */
[----:B------:R-:W-:-:S04]  /*f170*/  IMAD.WIDE.U32 R22, R22, -0x326172a9, RZ ;  /* 0xcd9e8d5716167825 */ /* 0x000fc800078e00ff */
[--C-:B------:R-:W-:Y:S01]  /*f180*/  FFMA.FTZ R46, R55, c[0x0][0x23c], -R147.reuse ;  /* 0x00008f00372e7a23 */ /* 0x100fe20000010893 */
[--C-:B------:R-:W-:Y:S01]  /*f190*/  SHF.R.U32.HI R20, RZ, 0x10, R22.reuse ;  /* 0x00000010ff147819 */ /* 0x100fe20000011616 */
[--C-:B------:R-:W-:Y:S01]  /*f1a0*/  FFMA.FTZ R52, R52, c[0x0][0x23c], -R147.reuse ;  /* 0x00008f0034347a23 */ /* 0x100fe20000010893 */
[C---:B------:R-:W-:Y:S01]  /*f1b0*/  LOP3.LUT R163, R22.reuse, 0xffff, RZ, 0xc0, !PT ;  /* 0x0000ffff16a37812 */ /* 0x040fe200078ec0ff */
[C---:B---3--:R-:W-:Y:S01]  /*f1c0*/  HMMA.16816.F32.BF16 R124, R24.reuse, R16, R124 ;  /* 0x00000010187c723c */ /* 0x048fe2000004187c */
[----:B------:R-:W-:Y:S01]  /*f1d0*/  LOP3.LUT R21, R22, 0xff, RZ, 0xc0, !PT ;  /* 0x000000ff16157812 */ /* 0x000fe200078ec0ff */
[----:B------:R-:W-:Y:S01]  /*f1e0*/  FFMA.FTZ R54, R54, c[0x0][0x23c], -R147 ;  /* 0x00008f0036367a23 */ /* 0x000fe20000010893 */
[----:B------:R-:W-:Y:S01]  /*f1f0*/  SHF.R.U32.HI R22, RZ, 0x18, R22 ;  /* 0x00000018ff167819 */ /* 0x000fe20000011616 */
[--C-:B------:R-:W-:Y:S01]  /*f200*/  FFMA.FTZ R45, R45, c[0x0][0x23c], -R142.reuse ;  /* 0x00008f002d2d7a23 */ /* 0x100fe2000001088e */
[----:B------:R-:W-:Y:S01]  /*f210*/  LOP3.LUT R20, R20, 0xff, RZ, 0xc0, !PT ;  /* 0x000000ff14147812 */ /* 0x000fe200078ec0ff */
[----:B------:R-:W-:Y:S01]  /*f220*/  FFMA.FTZ R53, R53, c[0x0][0x23c], -R142 ;  /* 0x00008f0035357a23 */ /* 0x000fe2000001088e */
[----:B------:R-:W-:Y:S01]  /*f230*/  LOP3.LUT R23, R23, UR16, R178, 0x96, !PT ;  /* 0x0000001017177c12 */ /* 0x000fe2000f8e96b2 */
[C---:B----4-:R-:W-:Y:S01]  /*f240*/  HMMA.16816.F32.BF16 R72, R24.reuse, R14, R72 ;  /* 0x0000000e1848723c */ /* 0x050fe20000041848 */
[----:B------:R-:W-:Y:S01]  /*f250*/  SHF.R.U32.HI R163, RZ, 0x8, R163 ;  /* 0x00000008ffa37819 */ /* 0x000fe200000116a3 */
[----:B------:R-:W-:Y:S01]  /*f260*/  FFMA.FTZ R32, R32, c[0x0][0x23c], -R142 ;  /* 0x00008f0020207a23 */ /* 0x000fe2000001088e */
[----:B------:R-:W-:Y:S01]  /*f270*/  PRMT R20, R20, 0x5410, R22 ;  /* 0x0000541014147816 */ /* 0x000fe20000000016 */
[----:B------:R-:W-:Y:S01]  /*f280*/  FFMA.FTZ R47, R47, c[0x0][0x23c], -R142 ;  /* 0x00008f002f2f7a23 */ /* 0x000fe2000001088e */
[----:B------:R-:W-:Y:S01]  /*f290*/  LOP3.LUT R22, R23, 0xffff, RZ, 0xc0, !PT ;  /* 0x0000ffff17167812 */ /* 0x000fe200078ec0ff */
[----:B------:R-:W-:Y:S01]  /*f2a0*/  FADD.FTZ R65, R153, R65 ;  /* 0x0000004199417221 */ /* 0x000fe20000010000 */
[----:B------:R-:W-:Y:S01]  /*f2b0*/  SHF.R.U32.HI R173, RZ, 0x10, R23 ;  /* 0x00000010ffad7819 */ /* 0x000fe20000011617 */
[--C-:B------:R-:W-:Y:S01]  /*f2c0*/  HSET2.LE.AND R20, R20, R39.reuse, PT ;  /* 0x0000002714147233 */ /* 0x100fe20003803000 */
[----:B------:R-:W-:Y:S01]  /*f2d0*/  PRMT R21, R21, 0x5410, R163 ;  /* 0x0000541015157816 */ /* 0x000fe200000000a3 */
[C---:B------:R-:W-:Y:S01]  /*f2e0*/  HMMA.16816.F32.BF16 R68, R24.reuse, R12, R68 ;  /* 0x0000000c1844723c */ /* 0x040fe20000041844 */
[----:B------:R-:W-:Y:S01]  /*f2f0*/  LOP3.LUT R163, R23, 0xff, RZ, 0xc0, !PT ;  /* 0x000000ff17a37812 */ /* 0x000fe200078ec0ff */
[----:B------:R-:W-:Y:S01]  /*f300*/  FADD.FTZ R3, R155, R3 ;  /* 0x000000039b037221 */ /* 0x000fe20000010000 */
[----:B------:R-:W-:Y:S01]  /*f310*/  SHF.R.U32.HI R171, RZ, 0x8, R22 ;  /* 0x00000008ffab7819 */ /* 0x000fe20000011616 */
[----:B------:R-:W-:Y:S01]  /*f320*/  FADD.FTZ R34, R146, R34 ;  /* 0x0000002292227221 */ /* 0x000fe20000010000 */
[----:B------:R-:W-:Y:S01]  /*f330*/  SHF.R.U32.HI R23, RZ, 0x18, R23 ;  /* 0x00000018ff177819 */ /* 0x000fe20000011617 */
[----:B------:R-:W-:Y:S01]  /*f340*/  FADD.FTZ R36, R149, R36 ;  /* 0x0000002495247221 */ /* 0x000fe20000010000 */
[----:B------:R-:W-:Y:S01]  /*f350*/  LOP3.LUT R22, R173, 0xff, RZ, 0xc0, !PT ;  /* 0x000000ffad167812 */ /* 0x000fe200078ec0ff */
[--C-:B------:R-:W-:Y:S01]  /*f360*/  HSET2.LE.AND R173, R21, R39.reuse, PT ;  /* 0x0000002715ad7233 */ /* 0x100fe20003803000 */
[----:B------:R-:W-:Y:S01]  /*f370*/  PRMT R163, R163, 0x5410, R171 ;  /* 0x00005410a3a37816 */ /* 0x000fe200000000ab */
[C---:B------:R-:W-:Y:S01]  /*f380*/  HMMA.16816.F32.BF16 R120, R24.reuse, R18, R120 ;  /* 0x000000121878723c */ /* 0x040fe20000041878 */
[----:B------:R-:W-:Y:S01]  /*f390*/  PRMT R21, R22, 0x5410, R23 ;  /* 0x0000541016157816 */ /* 0x000fe20000000017 */
[----:B------:R-:W-:Y:S01]  /*f3a0*/  FADD.FTZ R65, R152, R65 ;  /* 0x0000004198417221 */ /* 0x000fe20000010000 */
[----:B------:R-:W-:Y:S01]  /*f3b0*/  LOP3.LUT R22, R173, R175, RZ, 0xc0, !PT ;  /* 0x000000afad167212 */ /* 0x000fe200078ec0ff */
[--C-:B------:R-:W-:Y:S01]  /*f3c0*/  HSET2.LE.AND R171, R163, R39.reuse, PT ;  /* 0x00000027a3ab7233 */ /* 0x100fe20003803000 */
[----:B------:R-:W-:Y:S01]  /*f3d0*/  F2FP.BF16.PACK_AB R23, R57, R60 ;  /* 0x0000003c3917723e */ /* 0x000fe200000010ff */
        /* <DEDUP_REMOVED lines=11> */
[----:B------:R-:W2:Y:S01]  /*f490*/  MUFU.EX2 R42, R42 ;  /* 0x0000002a002a7308 */ /* 0x000ea20000000800 */
[----:B------:R-:W-:Y:S01]  /*f4a0*/  FADD.FTZ R36, R148, R36 ;  /* 0x0000002494247221 */ /* 0x000fe20000010000 */
[----:B------:R-:W-:Y:S01]  /*f4b0*/  LOP3.LUT R170, R173, UR17, R170, 0x96, !PT ;  /* 0x00000011adaa7c12 */ /* 0x000fe2000f8e96aa */
[----:B------:R-:W-:-:S02]  /*f4c0*/  FADD.FTZ R65, R140, R65 ;  /* 0x000000418c417221 */ /* 0x000fc40000010000 */
[----:B------:R-:W-:Y:S01]  /*f4d0*/  FADD.FTZ R3, R64, R3 ;  /* 0x0000000340037221 */ /* 0x000fe20000010000 */
[C---:B------:R-:W-:Y:S01]  /*f4e0*/  LOP3.LUT R133, R170.reuse, 0xffff, RZ, 0xc0, !PT ;  /* 0x0000ffffaa857812 */ /* 0x040fe200078ec0ff */
[C---:B------:R-:W-:Y:S01]  /*f4f0*/  HMMA.16816.F32.BF16 R76, R20.reuse, R14, R76 ;  /* 0x0000000e144c723c */ /* 0x040fe2000004184c */
[----:B------:R-:W3:Y:S01]  /*f500*/  MUFU.EX2 R46, R46 ;  /* 0x0000002e002e7308 */ /* 0x000ee20000000800 */
[----:B------:R-:W-:Y:S01]  /*f510*/  SHF.R.U32.HI R142, RZ, 0x10, R170 ;  /* 0x00000010ff8e7819 */ /* 0x000fe200000116aa */
[----:B------:R-:W-:Y:S01]  /*f520*/  FADD.FTZ R34, R165, R34 ;  /* 0x00000022a5227221 */ /* 0x000fe20000010000 */
[----:B------:R-:W-:Y:S01]  /*f530*/  LOP3.LUT R55, R170, 0xff, RZ, 0xc0, !PT ;  /* 0x000000ffaa377812 */ /* 0x000fe200078ec0ff */
[----:B------:R-:W-:Y:S01]  /*f540*/  FADD.FTZ R36, R161, R36 ;  /* 0x00000024a1247221 */ /* 0x000fe20000010000 */
[----:B------:R-:W-:Y:S01]  /*f550*/  SHF.R.U32.HI R170, RZ, 0x18, R170 ;  /* 0x00000018ffaa7819 */ /* 0x000fe200000116aa */
[----:B------:R-:W-:Y:S01]  /*f560*/  IMAD.WIDE.U32 R14, R169, -0x2daee0ad, RZ ;  /* 0xd2511f53a90e7825 */ /* 0x000fe200078e00ff */
[C---:B------:R-:W-:Y:S01]  /*f570*/  HMMA.16816.F32.BF16 R108, R20.reuse, R8, R108 ;  /* 0x00000008146c723c */ /* 0x040fe2000004186c */
[----:B------:R-:W-:Y:S01]  /*f580*/  MUFU.EX2 R52, R52 ;  /* 0x0000003400347308 */ /* 0x000fe20000000800 */
[----:B------:R-:W-:Y:S01]  /*f590*/  SHF.R.U32.HI R133, RZ, 0x8, R133 ;  /* 0x00000008ff857819 */ /* 0x000fe20000011685 */
[----:B------:R-:W-:Y:S01]  /*f5a0*/  FADD.FTZ R65, R132, R65 ;  /* 0x0000004184417221 */ /* 0x000fe20000010000 */
[----:B------:R-:W-:Y:S01]  /*f5b0*/  LOP3.LUT R174, R15, UR17, R174, 0x96, !PT ;  /* 0x000000110fae7c12 */ /* 0x000fe2000f8e96ae */
[----:B------:R-:W-:Y:S01]  /*f5c0*/  FADD.FTZ R3, R56, R3 ;  /* 0x0000000338037221 */ /* 0x000fe20000010000 */
[----:B------:R-:W-:Y:S01]  /*f5d0*/  LOP3.LUT R142, R142, 0xff, RZ, 0xc0, !PT ;  /* 0x000000ff8e8e7812 */ /* 0x000fe200078ec0ff */
[----:B------:R-:W-:Y:S01]  /*f5e0*/  FADD.FTZ R34, R164, R34 ;  /* 0x00000022a4227221 */ /* 0x000fe20000010000 */
[C---:B------:R-:W-:Y:S01]  /*f5f0*/  HMMA.16816.F32.BF16 R112, R20.reuse, R12, R112 ;  /* 0x0000000c1470723c */ /* 0x040fe20000041870 */
[C---:B------:R-:W-:Y:S01]  /*f600*/  LOP3.LUT R9, R14.reuse, 0xffff, RZ, 0xc0, !PT ;  /* 0x0000ffff0e097812 */ /* 0x040fe200078ec0ff */
[----:B------:R-:W-:Y:S01]  /*f610*/  MUFU.EX2 R54, R54 ;  /* 0x0000003600367308 */ /* 0x000fe20000000800 */
[----:B------:R-:W-:Y:S01]  /*f620*/  LOP3.LUT R8, R14, 0xff, RZ, 0xc0, !PT ;  /* 0x000000ff0e087812 */ /* 0x000fe200078ec0ff */
[----:B------:R-:W-:Y:S01]  /*f630*/  FADD.FTZ R36, R168, R36 ;  /* 0x00000024a8247221 */ /* 0x000fe20000010000 */
[----:B------:R-:W-:Y:S01]  /*f640*/  SHF.R.U32.HI R9, RZ, 0x8, R9 ;  /* 0x00000008ff097819 */ /* 0x000fe20000011609 */
[----:B------:R-:W-:Y:S01]  /*f650*/  FADD.FTZ R65, R59, R65 ;  /* 0x000000413b417221 */ /* 0x000fe20000010000 */
[----:B------:R-:W-:Y:S01]  /*f660*/  SHF.R.U32.HI R12, RZ, 0x10, R14 ;  /* 0x00000010ff0c7819 */ /* 0x000fe2000001160e */
[----:B------:R-:W-:Y:S01]  /*f670*/  HMMA.16816.F32.BF16 R104, R20, R10, R104 ;  /* 0x0000000a1468723c */ /* 0x000fe20000041868 */
[----:B------:R-:W-:Y:S01]  /*f680*/  SHF.R.U32.HI R13, RZ, 0x10, R174 ;  /* 0x00000010ff0d7819 */ /* 0x000fe200000116ae */
[----:B------:R-:W4:Y:S01]  /*f690*/  MUFU.EX2 R45, R45 ;  /* 0x0000002d002d7308 */ /* 0x000f220000000800 */
[----:B------:R-:W-:Y:S01]  /*f6a0*/  LOP3.LUT R12, R12, 0xff, RZ, 0xc0, !PT ;  /* 0x000000ff0c0c7812 */ /* 0x000fe200078ec0ff */
[----:B------:R-:W-:Y:S01]  /*f6b0*/  FADD.FTZ R3, R60, R3 ;  /* 0x000000033c037221 */ /* 0x000fe20000010000 */
[----:B------:R-:W-:Y:S01]  /*f6c0*/  LOP3.LUT R13, R13, 0xff, RZ, 0xc0, !PT ;  /* 0x000000ff0d0d7812 */ /* 0x000fe200078ec0ff */
[----:B------:R-:W-:Y:S01]  /*f6d0*/  FADD.FTZ R34, R167, R34 ;  /* 0x00000022a7227221 */ /* 0x000fe20000010000 */
[C---:B------:R-:W-:Y:S01]  /*f6e0*/  LOP3.LUT R11, R174.reuse, 0xffff, RZ, 0xc0, !PT ;  /* 0x0000ffffae0b7812 */ /* 0x040fe200078ec0ff */
[C---:B------:R-:W-:Y:S01]  /*f6f0*/  HMMA.16816.F32.BF16 R92, R24.reuse, R4, R92 ;  /* 0x00000004185c723c */ /* 0x040fe2000004185c */
[----:B------:R-:W-:Y:S01]  /*f700*/  LOP3.LUT R10, R174, 0xff, RZ, 0xc0, !PT ;  /* 0x000000ffae0a7812 */ /* 0x000fe200078ec0ff */
[----:B------:R-:W-:Y:S01]  /*f710*/  MUFU.EX2 R53, R53 ;  /* 0x0000003500357308 */ /* 0x000fe20000000800 */
[----:B------:R-:W-:Y:S01]  /*f720*/  SHF.R.U32.HI R174, RZ, 0x18, R174 ;  /* 0x00000018ffae7819 */ /* 0x000fe200000116ae */
[----:B------:R-:W-:Y:S01]  /*f730*/  FADD.FTZ R36, R160, R36 ;  /* 0x00000024a0247221 */ /* 0x000fe20000010000 */
[----:B------:R-:W-:Y:S01]  /*f740*/  SHF.R.U32.HI R11, RZ, 0x8, R11 ;  /* 0x00000008ff0b7819 */ /* 0x000fe2000001160b */
[----:B------:R-:W-:Y:S01]  /*f750*/  FADD.FTZ R65, R58, R65 ;  /* 0x000000413a417221 */ /* 0x000fe20000010000 */
[----:B------:R-:W-:Y:S01]  /*f760*/  PRMT R8, R8, 0x5410, R9 ;  /* 0x0000541008087816 */ /* 0x000fe20000000009 */
[----:B------:R-:W-:Y:S01]  /*f770*/  HMMA.16816.F32.BF16 R100, R24, R6, R100 ;  /* 0x000000061864723c */ /* 0x000fe20000041864 */
[----:B------:R-:W-:Y:S01]  /*f780*/  PRMT R10, R10, 0x5410, R11 ;  /* 0x000054100a0a7816 */ /* 0x000fe2000000000b */
[----:B------:R-:W-:Y:S01]  /*f790*/  MUFU.EX2 R32, R32 ;  /* 0x0000002000207308 */ /* 0x000fe20000000800 */
[----:B------:R-:W-:Y:S01]  /*f7a0*/  PRMT R9, R13, 0x5410, R174 ;  /* 0x000054100d097816 */ /* 0x000fe200000000ae */
[--C-:B------:R-:W-:Y:S01]  /*f7b0*/  HSET2.LE.AND R8, R8, R39.reuse, PT ;  /* 0x0000002708087233 */ /* 0x100fe20003803000 */
[----:B------:R-:W-:Y:S01]  /*f7c0*/  PRMT R55, R55, 0x5410, R133 ;  /* 0x0000541037377816 */ /* 0x000fe20000000085 */
[--C-:B------:R-:W-:Y:S01]  /*f7d0*/  HSET2.LE.AND R10, R10, R39.reuse, PT ;  /* 0x000000270a0a7233 */ /* 0x100fe20003803000 */
[----:B------:R-:W-:Y:S01]  /*f7e0*/  SHF.R.U32.HI R27, RZ, 0x18, R14 ;  /* 0x00000018ff1b7819 */ /* 0x000fe2000001160e */
[C---:B------:R-:W-:Y:S01]  /*f7f0*/  HMMA.16816.F32.BF16 R88, R20.reuse, R4, R88 ;  /* 0x000000041458723c */ /* 0x040fe20000041858 */
[--C-:B------:R-:W-:Y:S01]  /*f800*/  HSET2.LE.AND R9, R9, R39.reuse, PT ;  /* 0x0000002709097233 */ /* 0x100fe20003803000 */
[----:B------:R-:W-:Y:S01]  /*f810*/  F2FP.BF16.PACK_AB R24, R139, R138 ;  /* 0x0000008a8b18723e */ /* 0x000fe200000010ff */
[----:B------:R-:W5:Y:S01]  /*f820*/  MUFU.EX2 R47, R47 ;  /* 0x0000002f002f7308 */ /* 0x000f620000000800 */
[----:B------:R-:W-:Y:S01]  /*f830*/  PRMT R27, R12, 0x5410, R27 ;  /* 0x000054100c1b7816 */ /* 0x000fe2000000001b */
[----:B------:R-:W-:Y:S01]  /*f840*/  FADD.FTZ R3, R57, R3 ;  /* 0x0000000339037221 */ /* 0x000fe20000010000 */
[----:B-1----:R-:W-:Y:S01]  /*f850*/  F2FP.BF16.PACK_AB R25, R48, R43 ;  /* 0x0000002b3019723e */ /* 0x002fe200000010ff */
[----:B------:R-:W1:Y:S01]  /*f860*/  LDSM.16.MT88.4 R12, [R186+0x7800] ;  /* 0x00780000ba0c783b */ /* 0x000e620000004200 */
[----:B------:R-:W-:Y:S01]  /*f870*/  F2FP.BF16.PACK_AB R4, R40, R41 ;  /* 0x000000292804723e */ /* 0x000fe200000010ff */
[----:B------:R-:W-:Y:S01]  /*f880*/  HSET2.LE.AND R27, R27, R39, PT ;  /* 0x000000271b1b7233 */ /* 0x000fe20003803000 */
[----:B------:R-:W-:Y:S01]  /*f890*/  F2FP.BF16.PACK_AB R26, R67, R141 ;  /* 0x0000008d431a723e */ /* 0x000fe200000010ff */
[C---:B------:R-:W-:Y:S01]  /*f8a0*/  HMMA.16816.F32.BF16 R128, R20.reuse, R16, R128 ;  /* 0x000000101480723c */ /* 0x040fe20000041880 */
[----:B------:R-:W-:Y:S01]  /*f8b0*/  LOP3.LUT R24, R10, R24, RZ, 0xc0, !PT ;  /* 0x000000180a187212 */ /* 0x000fe200078ec0ff */
[----:B------:R-:W-:Y:S01]  /*f8c0*/  FADD.FTZ R34, R166, R34 ;  /* 0x00000022a6227221 */ /* 0x000fe20000010000 */
[----:B------:R-:W-:Y:S01]  /*f8d0*/  LOP3.LUT R25, R9, R25, RZ, 0xc0, !PT ;  /* 0x0000001909197212 */ /* 0x000fe200078ec0ff */
[----:B------:R-:W-:Y:S01]  /*f8e0*/  FADD.FTZ R36, R162, R36 ;  /* 0x00000024a2247221 */ /* 0x000fe20000010000 */
[----:B------:R-:W-:Y:S01]  /*f8f0*/  LOP3.LUT R26, R8, R26, RZ, 0xc0, !PT ;  /* 0x0000001a081a7212 */ /* 0x000fe200078ec0ff */
[----:B--2---:R-:W-:Y:S01]  /*f900*/  FADD.FTZ R65, R42, R65 ;  /* 0x000000412a417221 */ /* 0x004fe20000010000 */
[----:B------:R-:W-:Y:S01]  /*f910*/  LOP3.LUT R27, R27, R4, RZ, 0xc0, !PT ;  /* 0x000000041b1b7212 */ /* 0x000fe200078ec0ff */
[----:B------:R-:W-:Y:S01]  /*f920*/  HMMA.16816.F32.BF16 R116, R20, R18, R116 ;  /* 0x000000121474723c */ /* 0x000fe20000041874 */
[----:B------:R-:W2:Y:S01]  /*f930*/  LDSM.16.MT88.4 R16, [R188+0x7800] ;  /* 0x00780000bc10783b */ /* 0x000ea20000004200 */
[----:B---3--:R-:W-:Y:S01]  /*f940*/  F2FP.BF16.PACK_AB R133, R46, R42 ;  /* 0x0000002a2e85723e */ /* 0x008fe200000010ff */
[----:B----4-:R-:W-:-:S02]  /*f950*/  FADD.FTZ R3, R45, R3 ;  /* 0x000000032d037221 */ /* 0x010fc40000010000 */
[----:B------:R-:W3:Y:S01]  /*f960*/  LDSM.16.MT88.4 R8, [R185+0x7800] ;  /* 0x00780000b908783b */ /* 0x000ee20000004200 */
[----:B------:R-:W-:Y:S02]  /*f970*/  FADD.FTZ R34, R138, R34 ;  /* 0x000000228a227221 */ /* 0x000fe40000010000 */
[----:B------:R-:W-:Y:S01]  /*f980*/  HMMA.16816.F32.BF16 R96, R20, R6, R96 ;  /* 0x000000061460723c */ /* 0x000fe20000041860 */
[----:B------:R-:W4:Y:S01]  /*f990*/  LDSM.16.MT88.4 R4, [R184+0x7800] ;  /* 0x00780000b804783b */ /* 0x000f220000004200 */
[----:B------:R-:W-:Y:S02]  /*f9a0*/  FADD.FTZ R36, R43, R36 ;  /* 0x000000242b247221 */ /* 0x000fe40000010000 */
[----:B------:R-:W-:Y:S02]  /*f9b0*/  FADD.FTZ R65, R46, R65 ;  /* 0x000000412e417221 */ /* 0x000fe40000010000 */
[----:B-----5:R-:W-:Y:S01]  /*f9c0*/  FADD.FTZ R3, R47, R3 ;  /* 0x000000032f037221 */ /* 0x020fe20000010000 */
        /* <DEDUP_REMOVED lines=13> */
[C---:B-1----:R-:W-:Y:S01]  /*faa0*/  HMMA.16816.F32.BF16 R68, R24.reuse, R12, R68 ;  /* 0x0000000c1844723c */ /* 0x042fe20000041844 */
[----:B------:R-:W-:Y:S01]  /*fab0*/  PRMT R23, R22, 0x5410, R21 ;  /* 0x0000541016177816 */ /* 0x000fe20000000015 */
[----:B------:R-:W-:Y:S01]  /*fac0*/  FADD.FTZ R225, R54, R65 ;  /* 0x0000004136e17221 */ /* 0x000fe20000010000 */
[----:B------:R-:W-:Y:S01]  /*fad0*/  PRMT R21, R142, 0x5410, R170 ;  /* 0x000054108e157816 */ /* 0x000fe200000000aa */
[--C-:B------:R-:W-:Y:S01]  /*fae0*/  HSET2.LE.AND R22, R20, R39.reuse, PT ;  /* 0x0000002714167233 */ /* 0x100fe20003803000 */
[C---:B------:R-:W-:Y:S01]  /*faf0*/  F2FP.BF16.PACK_AB R142, R32.reuse, R53 ;  /* 0x00000035208e723e */ /* 0x040fe200000010ff */
[--C-:B------:R-:W-:Y:S01]  /*fb00*/  HSET2.LE.AND R23, R23, R39.reuse, PT ;  /* 0x0000002717177233 */ /* 0x100fe20003803000 */
[----:B------:R-:W-:Y:S01]  /*fb10*/  FADD.FTZ R224, R32, R3 ;  /* 0x0000000320e07221 */ /* 0x000fe20000010000 */
[--C-:B------:R-:W-:Y:S01]  /*fb20*/  HSET2.LE.AND R20, R55, R39.reuse, PT ;  /* 0x0000002737147233 */ /* 0x100fe20003803000 */
        /* <DEDUP_REMOVED lines=9> */
[----:B------:R-:W-:Y:S01]  /*fbc0*/  IMAD.MOV.U32 R132, RZ, RZ, R44 ;  /* 0x000000ffff847224 */ /* 0x000fe200078e002c */
[----:B------:R-:W-:Y:S01]  /*fbd0*/  LOP3.LUT R21, R21, R39, RZ, 0xc0, !PT ;  /* 0x0000002715157212 */ /* 0x000fe200078ec0ff */
        /* <DEDUP_REMOVED lines=16> */
.L_x_745:
[----:B------:R-:W-:-:S07]  /*fce0*/  IADD3 R221, R132, -0x1, RZ ;  /* 0xffffffff84dd7810 */ /* 0x000fce0007ffe0ff */
.L_x_752:
        /* <DEDUP_REMOVED lines=8> */
[----:B------:R-:W-:Y:S01]  /*fd70*/  LOP3.LUT R230, R233, R227, RZ, 0x3c, !PT ;  /* 0x000000e3e9e67212 */ /* 0x000fe200078e3cff */
[----:B------:R-:W-:Y:S01]  /*fd80*/  USHF.L.U32 UR19, UR4, 0x5, URZ ;  /* 0x0000000504137899 */ /* 0x000fe2000800063f */
[----:B------:R-:W-:Y:S01]  /*fd90*/  MOV R133, R137 ;  /* 0x0000008900857202 */ /* 0x000fe20000000f00 */
[----:B------:R-:W-:Y:S01]  /*fda0*/  UIMAD.WIDE.U32 UR26, UR4, 0x30, URZ ;  /* 0x00000030041a78a5 */ /* 0x000fe2000f8e003f */
[----:B------:R-:W-:Y:S01]  /*fdb0*/  LOP3.LUT R227, R229, R227, RZ, 0x3c, !PT ;  /* 0x000000e3e5e37212 */ /* 0x000fe200078e3cff */
[----:B------:R-:W-:Y:S01]  /*fdc0*/  UIMAD UR22, UR5, 0x30, URZ ;  /* 0x00000030051678a4 */ /* 0x000fe2000f8e023f */
[----:B------:R-:W-:Y:S01]  /*fdd0*/  IMAD.WIDE.U32 R234, R226, -0x2daee0ad, RZ ;  /* 0xd2511f53e2ea7825 */ /* 0x000fe200078e00ff */
[----:B------:R-:W-:Y:S01]  /*fde0*/  MOV R3, R135 ;  /* 0x0000008700037202 */ /* 0x000fe20000000f00 */
[----:B------:R-:W-:Y:S01]  /*fdf0*/  ULDC.64 UR4, c[0x0][0x198] ;  /* 0x0000660000047ab9 */ /* 0x000fe20000000a00 */
[----:B------:R-:W-:Y:S01]  /*fe00*/  ISETP.GE.AND P0, PT, R216, c[0x0][0x220], PT ;  /* 0x00008800d8007a0c */ /* 0x000fe20003f06270 */
[----:B------:R-:W-:Y:S01]  /*fe10*/  USHF.L.U64.HI UR23, UR4, 0x5, UR5 ;  /* 0x0000000504177899 */ /* 0x000fe20008010205 */
[----:B------:R-:W-:Y:S01]  /*fe20*/  IMAD.MOV.U32 R2, RZ, RZ, R134 ;  /* 0x000000ffff027224 */ /* 0x000fe200078e0086 */
[----:B------:R-:W-:Y:S01]  /*fe30*/  UIMAD.WIDE.U32 UR28, UR4, 0x30, URZ ;  /* 0x00000030041c78a5 */ /* 0x000fe2000f8e003f */
[----:B------:R-:W-:Y:S01]  /*fe40*/  IMAD.WIDE.U32 R230, R230, -0x2daee0ad, RZ ;  /* 0xd2511f53e6e67825 */ /* 0x000fe200078e00ff */
[----:B------:R-:W-:-:S02]  /*fe50*/  UIMAD UR5, UR5, 0x30, URZ ;  /* 0x00000030050578a4 */ /* 0x000fc4000f8e023f */
[----:B------:R-:W-:Y:S01]  /*fe60*/  USHF.L.U32 UR4, UR4, 0x5, URZ ;  /* 0x0000000504047899 */ /* 0x000fe2000800063f */
[----:B------:R-:W-:Y:S01]  /*fe70*/  IMAD.WIDE.U32 R226, R227, -0x2daee0ad, RZ ;  /* 0xd2511f53e3e27825 */ /* 0x000fe200078e00ff */
[----:B-1----:R-:W-:Y:S01]  /*fe80*/  PRMT R220, R220, 0x7054, R220 ;  /* 0x00007054dcdc7816 */ /* 0x002fe200000000dc */
[----:B------:R-:W-:Y:S02]  /*fe90*/  UIADD3 UR22, UR22, UR27, URZ ;  /* 0x0000001b16167290 */ /* 0x000fe4000fffe03f */
[----:B------:R-:W-:Y:S01]  /*fea0*/  IMAD.MOV.U32 R237, RZ, RZ, R239 ;  /* 0x000000ffffed7224 */ /* 0x000fe200078e00ef */
[----:B------:R-:W-:Y:S01]  /*feb0*/  UIADD3 UR5, UR5, UR29, URZ ;  /* 0x0000001d05057290 */ /* 0x000fe2000fffe03f */
[----:B------:R-:W-:Y:S05]  /*fec0*/  BRA `(.L_x_754) ;  /* 0x000002c000007947 */ /* 0x000fea0003800000 */
.L_x_756:
[----:B------:R1:W-:Y:S01]  /*fed0*/  @P0 STS.128 [R210+0x4000], RZ ;  /* 0x004000ffd2000388 */ /* 0x0003e20000000c00 */
[----:B------:R-:W-:Y:S04]  /*fee0*/  IADD3 R135, R221, -0x1, RZ ;  /* 0xffffffffdd877810 */ /* 0x000fe80007ffe0ff */
[----:B------:R-:W-:Y:S01]  /*fef0*/  SHF.R.S32.HI R134, RZ, 0x1f, R135 ;  /* 0x0000001fff867819 */ /* 0x000fe20000011487 */
[C---:B------:R-:W-:Y:S04]  /*ff00*/  IMAD.WIDE.U32 R136, R135.reuse, c[0x0][0x198], RZ ;  /* 0x0000660087887a25 */ /* 0x040fe800078e00ff */
[----:B------:R-:W-:Y:S04]  /*ff10*/  IMAD R134, R134, c[0x0][0x198], RZ ;  /* 0x0000660086867a24 */ /* 0x000fe800078e02ff */
[----:B------:R-:W-:Y:S01]  /*ff20*/  IMAD R134, R135, c[0x0][0x19c], R134 ;  /* 0x0000670087867a24 */ /* 0x000fe200078e0286 */
[C---:B------:R-:W-:Y:S03]  /*ff30*/  LEA R135, P3, R136.reuse, R212, 0x6 ;  /* 0x000000d488877211 */ /* 0x040fe600078630ff */
[----:B------:R-:W-:Y:S01]  /*ff40*/  IMAD.IADD R134, R137, 0x1, R134 ;  /* 0x0000000189867824 */ /* 0x000fe200078e0286 */
[----:B------:R-:W-:Y:S02]  /*ff50*/  @!P0 LEA R148, P6, R135, c[0x0][0x168], 0x1 ;  /* 0x00005a0087948a11 */ /* 0x000fe400078c08ff */
[----:B------:R-:W-:Y:S02]  /*ff60*/  @!P0 IADD3 R137, P4, R197, R135, RZ ;  /* 0x00000087c5898210 */ /* 0x000fe40007f9e0ff */
[----:B------:R-:W-:Y:S02]  /*ff70*/  LEA.HI.X R134, R136, R215, R134, 0x6, P3 ;  /* 0x000000d788867211 */ /* 0x000fe400018f3486 */
[----:B------:R-:W-:Y:S02]  /*ff80*/  @!P0 LEA R146, P5, R137, c[0x0][0x168], 0x1 ;  /* 0x00005a0089928a11 */ /* 0x000fe400078a08ff */
[C-C-:B------:R-:W-:Y:S01]  /*ff90*/  @!P0 LEA.HI.X R149, R135.reuse, c[0x0][0x16c], R134.reuse, 0x1, P6 ;  /* 0x00005b0087958a11 */ /* 0x140fe200030f0c86 */
        /* <DEDUP_REMOVED lines=31> */
.L_x_754:
        /* <DEDUP_REMOVED lines=12> */
[----:B------:R-:W-:Y:S02]  /*10250*/  @!P0 LEA.HI.X R21, R12, c[0x0][0x174], R4, 0x1, P6 ;  /* 0x00005d000c158a11 */ /* 0x000fe400030f0c04 */
        /* <DEDUP_REMOVED lines=30> */
[----:B------:R-:W-:Y:S06]  /*10440*/  LDSM.16.M88.4 R60, [R194+0x2000] ;  /* 0x00200000c23c783b */ /* 0x000fec0000000200 */
[----:B--2---:R-:W2:Y:S06]  /*10450*/  LDSM.16.M88.4 R16, [R193+0x4000] ;  /* 0x00400000c110783b */ /* 0x004eac0000000200 */
[----:B------:R-:W1:Y:S06]  /*10460*/  LDSM.16.M88.4 R32, [R193+0x4800] ;  /* 0x00480000c120783b */ /* 0x000e6c0000000200 */
[----:B------:R-:W0:Y:S06]  /*10470*/  LDGDEPBAR ;  /* 0x00000000000079af */ /* 0x000e2c0000000000 */
[----:B------:R-:W4:Y:S06]  /*10480*/  LDSM.16.M88.4 R48, [R193+0x5000] ;  /* 0x00500000c130783b */ /* 0x000f2c0000000200 */
[----:B------:R-:W5:Y:S06]  /*10490*/  LDSM.16.M88.4 R136, [R193+0x5800] ;  /* 0x00580000c188783b */ /* 0x000f6c0000000200 */
[----:B------:R-:W-:Y:S06]  /*104a0*/  LDSM.16.M88.4 R140, [R192] ;  /* 0x00000000c08c783b */ /* 0x000fec0000000200 */
[----:B------:R-:W4:Y:S01]  /*104b0*/  LDSM.16.M88.4 R144, [R187+0x4000] ;  /* 0x00400000bb90783b */ /* 0x000f220000000200 */
[-C--:B--2---:R-:W-:Y:S05]  /*104c0*/  HMMA.16816.F32.BF16 R4, R64, R16.reuse, RZ ;  /* 0x000000104004723c */ /* 0x084fea00000418ff */
[----:B------:R-:W2:Y:S03]  /*104d0*/  LDSM.16.M88.4 R148, [R192+0x2000] ;  /* 0x00200000c094783b */ /* 0x000ea60000000200 */
[C---:B------:R-:W-:Y:S03]  /*104e0*/  HMMA.16816.F32.BF16 R8, R60.reuse, R16, RZ ;  /* 0x000000103c08723c */ /* 0x040fe600000418ff */
[----:B------:R-:W2:Y:S06]  /*104f0*/  LDSM.16.M88.4 R152, [R187+0x4800] ;  /* 0x00480000bb98783b */ /* 0x000eac0000000200 */
[----:B------:R-:W2:Y:S01]  /*10500*/  LDSM.16.M88.4 R156, [R187+0x5000] ;  /* 0x00500000bb9c783b */ /* 0x000ea20000000200 */
[-C--:B---3--:R-:W-:Y:S05]  /*10510*/  HMMA.16816.F32.BF16 R12, R60, R18.reuse, RZ ;  /* 0x000000123c0c723c */ /* 0x088fea00000418ff */
[----:B------:R-:W3:Y:S03]  /*10520*/  LDSM.16.M88.4 R160, [R187+0x5800] ;  /* 0x00580000bba0783b */ /* 0x000ee60000000200 */
[C---:B------:R-:W-:Y:S03]  /*10530*/  HMMA.16816.F32.BF16 R16, R64.reuse, R18, RZ ;  /* 0x000000124010723c */ /* 0x040fe600000418ff */
[----:B------:R-:W-:Y:S05]  /*10540*/  LDSM.16.M88.4 R164, [R191+0x2000] ;  /* 0x00200000bfa4783b */ /* 0x000fea0000000200 */
[-C--:B-1----:R-:W-:Y:S01]  /*10550*/  HMMA.16816.F32.BF16 R20, R64, R32.reuse, RZ ;  /* 0x000000204014723c */ /* 0x082fe200000418ff */
[----:B------:R-:W-:Y:S06]  /*10560*/  LDSM.16.M88.4 R168, [R189+0x2000] ;  /* 0x00200000bda8783b */ /* 0x000fec0000000200 */
[----:B------:R-:W-:Y:S01]  /*10570*/  LDSM.16.M88.4 R172, [R180+0x800] ;  /* 0x00080000b4ac783b */ /* 0x000fe20000000200 */
[C---:B------:R-:W-:Y:S05]  /*10580*/  HMMA.16816.F32.BF16 R24, R60.reuse, R32, RZ ;  /* 0x000000203c18723c */ /* 0x040fea00000418ff */
[----:B------:R-:W-:Y:S03]  /*10590*/  LDSM.16.M88.4 R176, [R180+0x1000] ;  /* 0x00100000b4b0783b */ /* 0x000fe60000000200 */
        /* <DEDUP_REMOVED lines=10> */
[----:B------:R-:W-:Y:S07]  /*10640*/  LDSM.16.M88.4 R136, [R191] ;  /* 0x00000000bf88783b */ /* 0x000fee0000000200 */
[-C--:B------:R-:W-:Y:S08]  /*10650*/  HMMA.16816.F32.BF16 R4, R140, R144.reuse, R4 ;  /* 0x000000908c04723c */ /* 0x080ff00000041804 */
        /* <DEDUP_REMOVED lines=13> */
[----:B------:R-:W-:Y:S07]  /*10730*/  LDSM.16.M88.4 R156, [R181] ;  /* 0x00000000b59c783b */ /* 0x000fee0000000200 */
[-C--:B---3--:R-:W-:Y:S08]  /*10740*/  HMMA.16816.F32.BF16 R52, R140, R160.reuse, R52 ;  /* 0x000000a08c34723c */ /* 0x088ff00000041834 */
[C---:B------:R-:W-:Y:S08]  /*10750*/  HMMA.16816.F32.BF16 R56, R148.reuse, R160, R56 ;  /* 0x000000a09438723c */ /* 0x040ff00000041838 */
[-C--:B------:R-:W-:Y:S01]  /*10760*/  HMMA.16816.F32.BF16 R60, R148, R162.reuse, R60 ;  /* 0x000000a2943c723c */ /* 0x080fe2000004183c */
[----:B------:R-:W3:Y:S07]  /*10770*/  LDSM.16.M88.4 R148, [R182] ;  /* 0x00000000b694783b */ /* 0x000eee0000000200 */
[----:B------:R-:W-:Y:S01]  /*10780*/  HMMA.16816.F32.BF16 R64, R140, R162, R64 ;  /* 0x000000a28c40723c */ /* 0x000fe20000041840 */
[----:B------:R-:W-:Y:S06]  /*10790*/  LDSM.16.M88.4 R140, [R189] ;  /* 0x00000000bd8c783b */ /* 0x000fec0000000200 */
[----:B------:R-:W4:Y:S01]  /*107a0*/  LDSM.16.M88.4 R160, [R180] ;  /* 0x00000000b4a0783b */ /* 0x000f220000000200 */
        /* <DEDUP_REMOVED lines=19> */
[-C--:B----4-:R-:W-:Y:S08]  /*108e0*/  HMMA.16816.F32.BF16 R4, R140, R160.reuse, R4 ;  /* 0x000000a08c04723c */ /* 0x090ff00000041804 */
        /* <DEDUP_REMOVED lines=16> */
.L_x_755:
[----:B------:R-:W-:Y:S01]  /*109f0*/  IMAD R134, R221, 0x40, R204 ;  /* 0x00000040dd867824 */ /* 0x000fe200078e02cc */
[--C-:B------:R-:W-:Y:S01]  /*10a00*/  LOP3.LUT R244, R231, UR14, R234.reuse, 0x96, !PT ;  /* 0x0000000ee7f47c12 */ /* 0x100fe2000f8e96ea */
[----:B------:R-:W-:Y:S01]  /*10a10*/  IMAD.SHL.U32 R241, R221, 0x2, RZ ;  /* 0x00000002ddf17824 */ /* 0x000fe200078e00ff */
[----:B------:R-:W-:Y:S01]  /*10a20*/  LOP3.LUT R242, R227, UR14, R234, 0x96, !PT ;  /* 0x0000000ee3f27c12 */ /* 0x000fe2000f8e96ea */
[----:B-1----:R1:W2:Y:S01]  /*10a30*/  I2F R149, R134 ;  /* 0x0000008600957306 */ /* 0x0022a20000201400 */
[----:B------:R-:W-:Y:S01]  /*10a40*/  IADD3 R148, R134, 0x1, RZ ;  /* 0x0000000186947810 */ /* 0x000fe20007ffe0ff */
[----:B------:R-:W-:Y:S01]  /*10a50*/  IMAD.WIDE.U32 R244, R244, -0x326172a9, RZ ;  /* 0xcd9e8d57f4f47825 */ /* 0x000fe200078e00ff */
[C---:B------:R-:W-:Y:S02]  /*10a60*/  IADD3 R147, R134.reuse, 0x8, RZ ;  /* 0x0000000886937810 */ /* 0x040fe40007ffe0ff */
[----:B------:R-:W-:Y:S01]  /*10a70*/  IADD3 R146, R134, 0x9, RZ ;  /* 0x0000000986927810 */ /* 0x000fe20007ffe0ff */
[----:B------:R-:W-:Y:S01]  /*10a80*/  IMAD.WIDE.U32 R242, R242, -0x326172a9, RZ ;  /* 0xcd9e8d57f2f27825 */ /* 0x000fe200078e00ff */
[C---:B------:R-:W-:Y:S02]  /*10a90*/  IADD3 R144, R134.reuse, 0x11, RZ ;  /* 0x0000001186907810 */ /* 0x040fe40007ffe0ff */
[C---:B------:R-:W-:Y:S01]  /*10aa0*/  IADD3 R142, R134.reuse, 0x19, RZ ;  /* 0x00000019868e7810 */ /* 0x040fe20007ffe0ff */
[----:B------:R-:W3:Y:S01]  /*10ab0*/  I2F R148, R148 ;  /* 0x0000009400947306 */ /* 0x000ee20000201400 */
[C---:B------:R-:W-:Y:S02]  /*10ac0*/  IADD3 R141, R134.reuse, 0x20, RZ ;  /* 0x00000020868d7810 */ /* 0x040fe40007ffe0ff */
[C---:B------:R-:W-:Y:S02]  /*10ad0*/  IADD3 R137, R134.reuse, 0x28, RZ ;  /* 0x0000002886897810 */ /* 0x040fe40007ffe0ff */
[C---:B------:R-:W-:Y:S02]  /*10ae0*/  IADD3 R136, R134.reuse, 0x29, RZ ;  /* 0x0000002986887810 */ /* 0x040fe40007ffe0ff */
[C---:B------:R-:W-:Y:S02]  /*10af0*/  IADD3 R139, R134.reuse, 0x38, RZ ;  /* 0x00000038868b7810 */ /* 0x040fe40007ffe0ff */
[C---:B------:R-:W-:Y:S01]  /*10b00*/  IADD3 R145, R134.reuse, 0x10, RZ ;  /* 0x0000001086917810 */ /* 0x040fe20007ffe0ff */
[----:B------:R-:W4:Y:S01]  /*10b10*/  I2F R147, R147 ;  /* 0x0000009300937306 */ /* 0x000f220000201400 */
[C---:B------:R-:W-:Y:S02]  /*10b20*/  IADD3 R143, R134.reuse, 0x18, RZ ;  /* 0x00000018868f7810 */ /* 0x040fe40007ffe0ff */
[C---:B------:R-:W-:Y:S02]  /*10b30*/  IADD3 R140, R134.reuse, 0x21, RZ ;  /* 0x00000021868c7810 */ /* 0x040fe40007ffe0ff */
[C---:B------:R-:W-:Y:S02]  /*10b40*/  IADD3 R135, R134.reuse, 0x30, RZ ;  /* 0x0000003086877810 */ /* 0x040fe40007ffe0ff */
[C---:B------:R-:W-:Y:S02]  /*10b50*/  IADD3 R138, R134.reuse, 0x31, RZ ;  /* 0x00000031868a7810 */ /* 0x040fe40007ffe0ff */
[----:B-1----:R-:W-:Y:S01]  /*10b60*/  IADD3 R134, R134, 0x39, RZ ;  /* 0x0000003986867810 */ /* 0x002fe20007ffe0ff */
[----:B------:R-:W1:Y:S01]  /*10b70*/  I2F R146, R146 ;  /* 0x0000009200927306 */ /* 0x000e620000201400 */
[----:B------:R-:W-:Y:S09]  /*10b80*/  IADD3 R221, R221, -0x1, RZ ;  /* 0xffffffffdddd7810 */ /* 0x000ff20007ffe0ff */
[----:B------:R-:W5:Y:S10]  /*10b90*/  I2F R145, R145 ;  /* 0x0000009100917306 */ /* 0x000f740000201400 */
[----:B------:R-:W1:Y:S10]  /*10ba0*/  I2F R144, R144 ;  /* 0x0000009000907306 */ /* 0x000e740000201400 */
[----:B------:R-:W1:Y:S10]  /*10bb0*/  I2F R143, R143 ;  /* 0x0000008f008f7306 */ /* 0x000e740000201400 */
[----:B------:R-:W1:Y:S10]  /*10bc0*/  I2F R142, R142 ;  /* 0x0000008e008e7306 */ /* 0x000e740000201400 */
[----:B------:R-:W1:Y:S10]  /*10bd0*/  I2F R141, R141 ;  /* 0x0000008d008d7306 */ /* 0x000e740000201400 */
[----:B------:R-:W1:Y:S10]  /*10be0*/  I2F R140, R140 ;  /* 0x0000008c008c7306 */ /* 0x000e740000201400 */
[----:B------:R-:W1:Y:S10]  /*10bf0*/  I2F R137, R137 ;  /* 0x0000008900897306 */ /* 0x000e740000201400 */
[----:B------:R-:W1:Y:S10]  /*10c00*/  I2F R136, R136 ;  /* 0x0000008800887306 */ /* 0x000e740000201400 */
[----:B------:R-:W1:Y:S10]  /*10c10*/  I2F R135, R135 ;  /* 0x0000008700877306 */ /* 0x000e740000201400 */
[----:B------:R-:W5:Y:S10]  /*10c20*/  I2F R138, R138 ;  /* 0x0000008a008a7306 */ /* 0x000f740000201400 */
[----:B------:R-:W5:Y:S01]  /*10c30*/  I2F R139, R139 ;  /* 0x0000008b008b7306 */ /* 0x000f620000201400 */
[-C--:B--2---:R-:W-:Y:S02]  /*10c40*/  FFMA.FTZ R4, R149, R0.reuse, R4 ;  /* 0x0000000095047223 */ /* 0x084fe40000010004 */
[-C--:B---3--:R-:W-:Y:S02]  /*10c50*/  FFMA.FTZ R5, R148, R0.reuse, R5 ;  /* 0x0000000094057223 */ /* 0x088fe40000010005 */
[-C--:B----4-:R-:W-:Y:S01]  /*10c60*/  FFMA.FTZ R16, R147, R0.reuse, R16 ;  /* 0x0000000093107223 */ /* 0x090fe20000010010 */
[----:B------:R-:W-:Y:S01]  /*10c70*/  FMNMX.FTZ R151, R4, R133, !PT ;  /* 0x0000008504977209 */ /* 0x000fe20007810000 */
[-C--:B-1----:R-:W-:Y:S02]  /*10c80*/  FFMA.FTZ R17, R146, R0.reuse, R17 ;  /* 0x0000000092117223 */ /* 0x082fe40000010011 */
[-C--:B-----5:R-:W-:Y:S01]  /*10c90*/  FFMA.FTZ R20, R145, R0.reuse, R20 ;  /* 0x0000000091147223 */ /* 0x0a0fe20000010014 */
[----:B------:R-:W1:Y:S01]  /*10ca0*/  I2F R134, R134 ;  /* 0x0000008600867306 */ /* 0x000e620000201400 */
[-C--:B------:R-:W-:Y:S01]  /*10cb0*/  FFMA.FTZ R21, R144, R0.reuse, R21 ;  /* 0x0000000090157223 */ /* 0x080fe20000010015 */
[----:B------:R-:W-:Y:S01]  /*10cc0*/  FMNMX.FTZ R151, R5, R151, !PT ;  /* 0x0000009705977209 */ /* 0x000fe20007810000 */
[-C--:B------:R-:W-:Y:S02]  /*10cd0*/  FFMA.FTZ R32, R143, R0.reuse, R32 ;  /* 0x000000008f207223 */ /* 0x080fe40000010020 */
[-C--:B------:R-:W-:Y:S01]  /*10ce0*/  FFMA.FTZ R6, R149, R0.reuse, R6 ;  /* 0x0000000095067223 */ /* 0x080fe20000010006 */
[----:B------:R-:W-:Y:S01]  /*10cf0*/  FMNMX.FTZ R151, R16, R151, !PT ;  /* 0x0000009710977209 */ /* 0x000fe20007810000 */
[-C--:B------:R-:W-:Y:S02]  /*10d00*/  FFMA.FTZ R33, R142, R0.reuse, R33 ;  /* 0x000000008e217223 */ /* 0x080fe40000010021 */
[-C--:B------:R-:W-:Y:S01]  /*10d10*/  FFMA.FTZ R7, R148, R0.reuse, R7 ;  /* 0x0000000094077223 */ /* 0x080fe20000010007 */
[----:B------:R-:W-:Y:S01]  /*10d20*/  FMNMX.FTZ R151, R17, R151, !PT ;  /* 0x0000009711977209 */ /* 0x000fe20007810000 */
[----:B------:R-:W-:Y:S01]  /*10d30*/  FFMA.FTZ R36, R141, R0, R36 ;  /* 0x000000008d247223 */ /* 0x000fe20000010024 */
[----:B------:R-:W-:Y:S01]  /*10d40*/  FMNMX.FTZ R150, R6, R132, !PT ;  /* 0x0000008406967209 */ /* 0x000fe20007810000 */
        /* <DEDUP_REMOVED lines=26> */
[----:B-1----:R-:W-:Y:S01]  /*10ef0*/  FFMA.FTZ R65, R134, R0, R65 ;  /* 0x0000000086417223 */ /* 0x002fe20000010041 */
        /* <DEDUP_REMOVED lines=9> */
[CC--:B------:R-:W-:Y:S01]  /*10f90*/  FFMA.FTZ R9, R148.reuse, R0.reuse, R9 ;  /* 0x0000000094097223 */ /* 0x0c0fe20000010009 */
[----:B------:R-:W-:Y:S01]  /*10fa0*/  FMNMX.FTZ R151, R53, R151, !PT ;  /* 0x0000009735977209 */ /* 0x000fe20007810000 */
[----:B------:R-:W-:Y:S01]  /*10fb0*/  FFMA.FTZ R11, R148, R0, R11 ;  /* 0x00000000940b7223 */ /* 0x000fe2000001000b */
[----:B------:R-:W-:Y:S01]  /*10fc0*/  FMNMX.FTZ R150, R50, R150, !PT ;  /* 0x0000009632967209 */ /* 0x000fe20007810000 */
[-C--:B------:R-:W-:Y:S01]  /*10fd0*/  FFMA.FTZ R12, R147, R0.reuse, R12 ;  /* 0x00000000930c7223 */ /* 0x080fe2000001000c */
[----:B------:R-:W-:Y:S01]  /*10fe0*/  FMNMX.FTZ R151, R64, R151, !PT ;  /* 0x0000009740977209 */ /* 0x000fe20007810000 */
[-C--:B------:R-:W-:Y:S01]  /*10ff0*/  FFMA.FTZ R54, R135, R0.reuse, R54 ;  /* 0x0000000087367223 */ /* 0x080fe20000010036 */
[----:B------:R-:W-:Y:S01]  /*11000*/  FMNMX.FTZ R148, R8, R3, !PT ;  /* 0x0000000308947209 */ /* 0x000fe20007810000 */
[-C--:B------:R-:W-:Y:S01]  /*11010*/  FFMA.FTZ R55, R138, R0.reuse, R55 ;  /* 0x000000008a377223 */ /* 0x080fe20000010037 */
[----:B------:R-:W-:Y:S01]  /*11020*/  FMNMX.FTZ R153, R65, R151, !PT ;  /* 0x0000009741997209 */ /* 0x000fe20007810000 */
[----:B------:R-:W-:Y:S01]  /*11030*/  FFMA.FTZ R13, R146, R0, R13 ;  /* 0x00000000920d7223 */ /* 0x000fe2000001000d */
[----:B------:R-:W-:Y:S01]  /*11040*/  FMNMX.FTZ R150, R51, R150, !PT ;  /* 0x0000009633967209 */ /* 0x000fe20007810000 */
[----:B------:R-:W-:Y:S01]  /*11050*/  FFMA.FTZ R66, R139, R0, R66 ;  /* 0x000000008b427223 */ /* 0x000fe20000010042 */
[----:B------:R-:W-:Y:S01]  /*11060*/  FMNMX.FTZ R148, R9, R148, !PT ;  /* 0x0000009409947209 */ /* 0x000fe20007810000 */
[----:B------:R-:W1:Y:S01]  /*11070*/  SHFL.BFLY PT, R152, R153, 0x2, 0x1f ;  /* 0x0c401f0099987f89 */ /* 0x000e6200000e0000 */
[----:B------:R-:W-:Y:S01]  /*11080*/  FMNMX.FTZ R150, R54, R150, !PT ;  /* 0x0000009636967209 */ /* 0x000fe20007810000 */
[----:B------:R-:W-:Y:S01]  /*11090*/  FFMA.FTZ R10, R149, R0, R10 ;  /* 0x00000000950a7223 */ /* 0x000fe2000001000a */
        /* <DEDUP_REMOVED lines=13> */
[-C--:B------:R-:W-:Y:S01]  /*11170*/  FFMA.FTZ R28, R143, R0.reuse, R28 ;  /* 0x000000008f1c7223 */ /* 0x080fe2000001001c */
[----:B------:R-:W-:Y:S01]  /*11180*/  FMNMX.FTZ R145, R25, R145, !PT ;  /* 0x0000009119917209 */ /* 0x000fe20007810000 */
[CC--:B------:R-:W-:Y:S02]  /*11190*/  FFMA.FTZ R29, R142.reuse, R0.reuse, R29 ;  /* 0x000000008e1d7223 */ /* 0x0c0fe4000001001d */
[----:B------:R-:W-:Y:S01]  /*111a0*/  FFMA.FTZ R31, R142, R0, R31 ;  /* 0x000000008e1f7223 */ /* 0x000fe2000001001f */
[----:B------:R-:W-:Y:S01]  /*111b0*/  FMNMX.FTZ R142, R11, R146, !PT ;  /* 0x000000920b8e7209 */ /* 0x000fe20007810000 */
[----:B------:R-:W2:Y:S01]  /*111c0*/  SHFL.BFLY PT, R150, R151, 0x2, 0x1f ;  /* 0x0c401f0097967f89 */ /* 0x000ea200000e0000 */
[----:B------:R-:W-:Y:S01]  /*111d0*/  FMNMX.FTZ R145, R28, R145, !PT ;  /* 0x000000911c917209 */ /* 0x000fe20007810000 */
[----:B------:R-:W-:Y:S01]  /*111e0*/  FFMA.FTZ R27, R144, R0, R27 ;  /* 0x00000000901b7223 */ /* 0x000fe2000001001b */
[----:B-1----:R-:W-:Y:S01]  /*111f0*/  FMNMX.FTZ R152, R153, R152, !PT ;  /* 0x0000009899987209 */ /* 0x002fe20007810000 */
[----:B------:R-:W-:Y:S01]  /*11200*/  FFMA.FTZ R40, R141, R0, R40 ;  /* 0x000000008d287223 */ /* 0x000fe20000010028 */
[----:B------:R-:W-:Y:S01]  /*11210*/  FMNMX.FTZ R142, R14, R142, !PT ;  /* 0x0000008e0e8e7209 */ /* 0x000fe20007810000 */
[----:B------:R-:W-:Y:S01]  /*11220*/  FFMA.FTZ R41, R140, R0, R41 ;  /* 0x000000008c297223 */ /* 0x000fe20000010029 */
[----:B------:R-:W-:Y:S01]  /*11230*/  FMNMX.FTZ R145, R29, R145, !PT ;  /* 0x000000911d917209 */ /* 0x000fe20007810000 */
[----:B------:R-:W1:Y:S01]  /*11240*/  SHFL.BFLY PT, R144, R152, 0x1, 0x1f ;  /* 0x0c201f0098907f89 */ /* 0x000e6200000e0000 */
        /* <DEDUP_REMOVED lines=21> */
[----:B------:R-:W-:Y:S01]  /*113a0*/  FFMA.FTZ R61, R134, R0, R61 ;  /* 0x00000000863d7223 */ /* 0x000fe2000001003d */
[----:B--2---:R-:W-:Y:S01]  /*113b0*/  FMNMX.FTZ R150, R151, R150, !PT ;  /* 0x0000009697967209 */ /* 0x004fe20007810000 */
[----:B------:R-:W-:Y:S01]  /*113c0*/  FFMA.FTZ R58, R135, R0, R58 ;  /* 0x00000000873a7223 */ /* 0x000fe2000001003a */
[----:B------:R-:W-:Y:S01]  /*113d0*/  FMNMX.FTZ R140, R43, R140, !PT ;  /* 0x0000008c2b8c7209 */ /* 0x000fe20007810000 */
[----:B------:R-:W-:Y:S01]  /*113e0*/  FFMA.FTZ R59, R138, R0, R59 ;  /* 0x000000008a3b7223 */ /* 0x000fe2000001003b */
[----:B------:R-:W-:Y:S01]  /*113f0*/  FMNMX.FTZ R141, R57, R141, !PT ;  /* 0x0000008d398d7209 */ /* 0x000fe20007810000 */
[----:B------:R-:W2:Y:S01]  /*11400*/  SHFL.BFLY PT, R143, R150, 0x1, 0x1f ;  /* 0x0c201f00968f7f89 */ /* 0x000ea200000e0000 */
[----:B-1----:R-:W-:Y:S01]  /*11410*/  FMNMX.FTZ R137, R152, R144, !PT ;  /* 0x0000009098897209 */ /* 0x002fe20007810000 */
[----:B------:R-:W-:Y:S01]  /*11420*/  FFMA.FTZ R62, R139, R0, R62 ;  /* 0x000000008b3e7223 */ /* 0x000fe2000001003e */
[----:B------:R-:W-:Y:S01]  /*11430*/  FMNMX.FTZ R140, R46, R140, !PT ;  /* 0x0000008c2e8c7209 */ /* 0x000fe20007810000 */
[----:B------:R-:W-:Y:S01]  /*11440*/  FFMA.FTZ R63, R134, R0, R63 ;  /* 0x00000000863f7223 */ /* 0x000fe2000001003f */
[----:B------:R-:W-:Y:S01]  /*11450*/  FMNMX.FTZ R141, R60, R141, !PT ;  /* 0x0000008d3c8d7209 */ /* 0x000fe20007810000 */
[C---:B------:R-:W-:Y:S01]  /*11460*/  FMUL.FTZ R179, R137.reuse, c[0x0][0x23c] ;  /* 0x00008f0089b37a20 */ /* 0x040fe20000410000 */
[----:B------:R-:W-:Y:S01]  /*11470*/  FSETP.NEU.FTZ.AND P2, PT, R137, -INF , PT ;  /* 0xff8000008900780b */ /* 0x000fe20003f5d000 */
[----:B------:R-:W-:Y:S01]  /*11480*/  LDSM.16.MT88.4 R144, [R188+0x6000] ;  /* 0x00600000bc90783b */ /* 0x000fe20000004200 */
[----:B------:R-:W-:Y:S01]  /*11490*/  FMNMX.FTZ R135, R61, R141, !PT ;  /* 0x0000008d3d877209 */ /* 0x000fe20007810000 */
[----:B------:R-:W-:Y:S01]  /*114a0*/  FADD.FTZ R133, -R137, R133 ;  /* 0x0000008589857221 */ /* 0x000fe20000010100 */
[----:B------:R-:W-:Y:S02]  /*114b0*/  FMNMX.FTZ R141, R47, R140, !PT ;  /* 0x0000008c2f8d7209 */ /* 0x000fe40007810000 */
[----:B------:R-:W-:Y:S01]  /*114c0*/  FSEL R179, R179, RZ, P2 ;  /* 0x000000ffb3b37208 */ /* 0x000fe20001000000 */
[----:B------:R-:W-:Y:S01]  /*114d0*/  FMUL.FTZ R133, R133, c[0x0][0x23c] ;  /* 0x00008f0085857a20 */ /* 0x000fe20000410000 */
[----:B------:R-:W-:Y:S01]  /*114e0*/  FMNMX.FTZ R141, R58, R141, !PT ;  /* 0x0000008d3a8d7209 */ /* 0x000fe20007810000 */
[----:B------:R-:W1:Y:S02]  /*114f0*/  SHFL.BFLY PT, R140, R135, 0x2, 0x1f ;  /* 0x0c401f00878c7f89 */ /* 0x000e6400000e0000 */
[--C-:B------:R-:W-:Y:S01]  /*11500*/  FFMA.FTZ R138, R16, c[0x0][0x23c], -R179.reuse ;  /* 0x00008f00108a7a23 */ /* 0x100fe200000108b3 */
[----:B------:R-:W-:Y:S01]  /*11510*/  FMNMX.FTZ R16, R59, R141, !PT ;  /* 0x0000008d3b107209 */ /* 0x000fe20007810000 */
[----:B------:R-:W3:Y:S01]  /*11520*/  MUFU.EX2 R133, R133 ;  /* 0x0000008500857308 */ /* 0x000ee20000000800 */
[--C-:B------:R-:W-:Y:S02]  /*11530*/  FFMA.FTZ R153, R17, c[0x0][0x23c], -R179.reuse ;  /* 0x00008f0011997a23 */ /* 0x100fe400000108b3 */
[----:B------:R-:W-:Y:S01]  /*11540*/  FMNMX.FTZ R16, R62, R16, !PT ;  /* 0x000000103e107209 */ /* 0x000fe20007810000 */
[--C-:B------:R-:W-:Y:S01]  /*11550*/  FFMA.FTZ R157, R5, c[0x0][0x23c], -R179.reuse ;  /* 0x00008f00059d7a23 */ /* 0x100fe200000108b3 */
[----:B--2---:R-:W-:Y:S01]  /*11560*/  FMNMX.FTZ R136, R150, R143, !PT ;  /* 0x0000008f96887209 */ /* 0x004fe20007810000 */
[--C-:B------:R-:W-:Y:S01]  /*11570*/  FFMA.FTZ R154, R4, c[0x0][0x23c], -R179.reuse ;  /* 0x00008f00049a7a23 */ /* 0x100fe200000108b3 */
[----:B------:R-:W-:Y:S01]  /*11580*/  FMNMX.FTZ R17, R63, R16, !PT ;  /* 0x000000103f117209 */ /* 0x000fe20007810000 */
[----:B------:R-:W-:Y:S01]  /*11590*/  FFMA.FTZ R33, R33, c[0x0][0x23c], -R179 ;  /* 0x00008f0021217a23 */ /* 0x000fe200000108b3 */
[C---:B------:R-:W-:Y:S01]  /*115a0*/  FSETP.NEU.FTZ.AND P2, PT, R136.reuse, -INF , PT ;  /* 0xff8000008800780b */ /* 0x040fe20003f5d000 */
[----:B------:R-:W-:Y:S01]  /*115b0*/  MUFU.EX2 R138, R138 ;  /* 0x0000008a008a7308 */ /* 0x000fe20000000800 */
[----:B------:R-:W-:Y:S01]  /*115c0*/  FMUL.FTZ R177, R136, c[0x0][0x23c] ;  /* 0x00008f0088b17a20 */ /* 0x000fe20000410000 */
[----:B------:R-:W2:Y:S01]  /*115d0*/  SHFL.BFLY PT, R16, R17, 0x2, 0x1f ;  /* 0x0c401f0011107f89 */ /* 0x000ea200000e0000 */
[----:B------:R-:W-:Y:S01]  /*115e0*/  LOP3.LUT R5, R235, UR25, R241, 0x96, !PT ;  /* 0x00000019eb057c12 */ /* 0x000fe2000f8e96f1 */
[--C-:B------:R-:W-:Y:S01]  /*115f0*/  FFMA.FTZ R166, R32, c[0x0][0x23c], -R179.reuse ;  /* 0x00008f0020a67a23 */ /* 0x100fe200000108b3 */
[----:B------:R-:W-:Y:S01]  /*11600*/  IADD3 R241, R241, 0x1, RZ ;  /* 0x00000001f1f17810 */ /* 0x000fe20007ffe0ff */
[----:B------:R-:W-:Y:S01]  /*11610*/  FFMA.FTZ R49, R49, c[0x0][0x23c], -R179 ;  /* 0x00008f0031317a23 */ /* 0x000fe200000108b3 */
[----:B------:R-:W-:Y:S01]  /*11620*/  FSEL R177, R177, RZ, P2 ;  /* 0x000000ffb1b17208 */ /* 0x000fe20001000000 */
[----:B------:R-:W-:Y:S01]  /*11630*/  IMAD.WIDE.U32 R172, R5, -0x326172a9, RZ ;  /* 0xcd9e8d5705ac7825 */ /* 0x000fe200078e00ff */
[----:B------:R-:W-:Y:S01]  /*11640*/  LOP3.LUT R241, R235, UR25, R241, 0x96, !PT ;  /* 0x00000019ebf17c12 */ /* 0x000fe2000f8e96f1 */
[----:B------:R-:W-:Y:S01]  /*11650*/  MUFU.EX2 R153, R153 ;  /* 0x0000009900997308 */ /* 0x000fe20000000800 */
[----:B-1----:R-:W-:Y:S01]  /*11660*/  FMNMX.FTZ R135, R135, R140, !PT ;  /* 0x0000008c87877209 */ /* 0x002fe20007810000 */
[--C-:B------:R-:W-:Y:S01]  /*11670*/  FFMA.FTZ R152, R18, c[0x0][0x23c], -R177.reuse ;  /* 0x00008f0012987a23 */ /* 0x100fe200000108b1 */
[----:B------:R-:W-:Y:S01]  /*11680*/  LOP3.LUT R248, R245, UR13, R172, 0x96, !PT ;  /* 0x0000000df5f87c12 */ /* 0x000fe2000f8e96ac */
[--C-:B------:R-:W-:Y:S01]  /*11690*/  FFMA.FTZ R156, R6, c[0x0][0x23c], -R177.reuse ;  /* 0x00008f00069c7a23 */ /* 0x100fe200000108b1 */
[C---:B------:R-:W-:Y:S01]  /*116a0*/  LOP3.LUT R6, R173.reuse, UR15, R232, 0x96, !PT ;  /* 0x0000000fad067c12 */ /* 0x040fe2000f8e96e8 */
[----:B------:R-:W1:Y:S01]  /*116b0*/  SHFL.BFLY PT, R18, R135, 0x1, 0x1f ;  /* 0x0c201f0087127f89 */ /* 0x000e6200000e0000 */
[----:B------:R-:W-:Y:S01]  /*116c0*/  LOP3.LUT R5, R173, UR15, R228, 0x96, !PT ;  /* 0x0000000fad057c12 */ /* 0x000fe2000f8e96e4 */
[----:B------:R-:W-:Y:S01]  /*116d0*/  IMAD.WIDE.U32 R248, R248, -0x2daee0ad, RZ ;  /* 0xd2511f53f8f87825 */ /* 0x000fe200078e00ff */
[----:B------:R-:W-:Y:S01]  /*116e0*/  LOP3.LUT R172, R243, UR13, R172, 0x96, !PT ;  /* 0x0000000df3ac7c12 */ /* 0x000fe2000f8e96ac */
[----:B------:R-:W-:Y:S02]  /*116f0*/  MUFU.EX2 R152, R152 ;  /* 0x0000009800987308 */ /* 0x000fe40000000800 */
[----:B------:R-:W-:Y:S01]  /*11700*/  IMAD.WIDE.U32 R168, R6, -0x2daee0ad, RZ ;  /* 0xd2511f5306a87825 */ /* 0x000fe200078e00ff */
[----:B--2---:R-:W-:Y:S03]  /*11710*/  FMNMX.FTZ R4, R17, R16, !PT ;  /* 0x0000001011047209 */ /* 0x004fe60007810000 */
[----:B------:R-:W-:Y:S01]  /*11720*/  IMAD.WIDE.U32 R238, R5, -0x2daee0ad, RZ ;  /* 0xd2511f5305ee7825 */ /* 0x000fe200078e00ff */
[----:B------:R-:W-:Y:S03]  /*11730*/  LOP3.LUT R6, R169, UR12, R230, 0x96, !PT ;  /* 0x0000000ca9067c12 */ /* 0x000fe6000f8e96e6 */
[----:B------:R-:W-:Y:S01]  /*11740*/  MUFU.EX2 R154, R154 ;  /* 0x0000009a009a7308 */ /* 0x000fe20000000800 */
[----:B------:R-:W2:Y:S01]  /*11750*/  SHFL.BFLY PT, R134, R4, 0x1, 0x1f ;  /* 0x0c201f0004867f89 */ /* 0x000ea200000e0000 */
[----:B------:R-:W-:Y:S01]  /*11760*/  LOP3.LUT R168, R249, UR10, R168, 0x96, !PT ;  /* 0x0000000af9a87c12 */ /* 0x000fe2000f8e96a8 */
[----:B------:R-:W-:Y:S01]  /*11770*/  IMAD.WIDE.U32 R172, R172, -0x2daee0ad, RZ ;  /* 0xd2511f53acac7825 */ /* 0x000fe200078e00ff */
[----:B------:R-:W-:Y:S03]  /*11780*/  LOP3.LUT R5, R239, UR12, R226, 0x96, !PT ;  /* 0x0000000cef057c12 */ /* 0x000fe6000f8e96e2 */
[--C-:B------:R-:W-:Y:S01]  /*11790*/  FFMA.FTZ R155, R7, c[0x0][0x23c], -R177.reuse ;  /* 0x00008f00079b7a23 */ /* 0x100fe200000108b1 */
[----:B------:R-:W-:Y:S01]  /*117a0*/  LOP3.LUT R238, R173, UR10, R238, 0x96, !PT ;  /* 0x0000000aadee7c12 */ /* 0x000fe2000f8e96ee */
[----:B------:R-:W-:Y:S01]  /*117b0*/  IMAD.WIDE.U32 R168, R168, -0x326172a9, RZ ;  /* 0xcd9e8d57a8a87825 */ /* 0x000fe200078e00ff */
[----:B------:R-:W-:Y:S01]  /*117c0*/  MUFU.EX2 R157, R157 ;  /* 0x0000009d009d7308 */ /* 0x000fe20000000800 */
[----:B-1----:R-:W-:Y:S02]  /*117d0*/  FMNMX.FTZ R135, R135, R18, !PT ;  /* 0x0000001287877209 */ /* 0x002fe40007810000 */
[----:B------:R-:W-:Y:S02]  /*117e0*/  IMAD.WIDE.U32 R6, R6, -0x326172a9, RZ ;  /* 0xcd9e8d5706067825 */ /* 0x000fe400078e00ff */
[C---:B------:R-:W-:Y:S02]  /*117f0*/  FSETP.NEU.FTZ.AND P2, PT, R135.reuse, -INF , PT ;  /* 0xff8000008700780b */ /* 0x040fe40003f5d000 */
[----:B------:R-:W-:Y:S01]  /*11800*/  FMUL.FTZ R170, R135, c[0x0][0x23c] ;  /* 0x00008f0087aa7a20 */ /* 0x000fe20000410000 */
[----:B------:R-:W-:Y:S01]  /*11810*/  LOP3.LUT R246, R169, UR9, R6, 0x96, !PT ;  /* 0x00000009a9f67c12 */ /* 0x000fe2000f8e9606 */
[----:B------:R-:W-:Y:S01]  /*11820*/  IMAD.WIDE.U32 R174, R5, -0x326172a9, RZ ;  /* 0xcd9e8d5705ae7825 */ /* 0x000fe200078e00ff */
[----:B------:R-:W-:Y:S01]  /*11830*/  MUFU.EX2 R156, R156 ;  /* 0x0000009c009c7308 */ /* 0x000fe20000000800 */
[----:B------:R-:W-:Y:S02]  /*11840*/  LOP3.LUT R5, R7, UR11, R244, 0x96, !PT ;  /* 0x0000000b07057c12 */ /* 0x000fe4000f8e96f4 */
[----:B------:R-:W-:Y:S01]  /*11850*/  FSEL R170, R170, RZ, P2 ;  /* 0x000000ffaaaa7208 */ /* 0x000fe20001000000 */
[----:B------:R-:W-:Y:S01]  /*11860*/  IMAD.WIDE.U32 R238, R238, -0x326172a9, RZ ;  /* 0xcd9e8d57eeee7825 */ /* 0x000fe200078e00ff */
[----:B--2---:R-:W-:Y:S02]  /*11870*/  FMNMX.FTZ R134, R4, R134, !PT ;  /* 0x0000008604867209 */ /* 0x004fe40007810000 */
[----:B------:R-:W-:Y:S01]  /*11880*/  LOP3.LUT R4, R175, UR11, R242, 0x96, !PT ;  /* 0x0000000baf047c12 */ /* 0x000fe2000f8e96f2 */
[----:B------:R-:W-:Y:S01]  /*11890*/  IMAD.WIDE.U32 R246, R246, -0x2daee0ad, RZ ;  /* 0xd2511f53f6f67825 */ /* 0x000fe200078e00ff */
[----:B------:R-:W-:Y:S01]  /*118a0*/  LOP3.LUT R174, R239, UR9, R174, 0x96, !PT ;  /* 0x00000009efae7c12 */ /* 0x000fe2000f8e96ae */
[----:B------:R-:W-:Y:S01]  /*118b0*/  MUFU.EX2 R155, R155 ;  /* 0x0000009b009b7308 */ /* 0x000fe20000000800 */
[----:B------:R-:W-:Y:S01]  /*118c0*/  FSETP.NEU.FTZ.AND P2, PT, R134, -INF , PT ;  /* 0xff8000008600780b */ /* 0x000fe20003f5d000 */
[--C-:B------:R-:W-:Y:S02]  /*118d0*/  FFMA.FTZ R163, R12, c[0x0][0x23c], -R170.reuse ;  /* 0x00008f000ca37a23 */ /* 0x100fe400000108aa */
[----:B------:R-:W-:Y:S02]  /*118e0*/  FFMA.FTZ R162, R13, c[0x0][0x23c], -R170 ;  /* 0x00008f000da27a23 */ /* 0x000fe400000108aa */
[----:B------:R-:W-:Y:S04]  /*118f0*/  IMAD.WIDE.U32 R12, R5, -0x2daee0ad, RZ ;  /* 0xd2511f53050c7825 */ /* 0x000fe800078e00ff */
[----:B------:R-:W-:Y:S01]  /*11900*/  MUFU.EX2 R163, R163 ;  /* 0x000000a300a37308 */ /* 0x000fe20000000800 */
[----:B------:R-:W-:Y:S01]  /*11910*/  LOP3.LUT R5, R247, UR6, R12, 0x96, !PT ;  /* 0x00000006f7057c12 */ /* 0x000fe2000f8e960c */
[----:B------:R-:W-:Y:S01]  /*11920*/  FMUL.FTZ R167, R134, c[0x0][0x23c] ;  /* 0x00008f0086a77a20 */ /* 0x000fe20000410000 */
[----:B------:R-:W-:Y:S01]  /*11930*/  LOP3.LUT R248, R13, UR8, R248, 0x96, !PT ;  /* 0x000000080df87c12 */ /* 0x000fe2000f8e96f8 */
[----:B------:R-:W-:Y:S03]  /*11940*/  IMAD.WIDE.U32 R174, R174, -0x2daee0ad, RZ ;  /* 0xd2511f53aeae7825 */ /* 0x000fe600078e00ff */
[----:B------:R-:W-:Y:S01]  /*11950*/  FSEL R167, R167, RZ, P2 ;  /* 0x000000ffa7a77208 */ /* 0x000fe20001000000 */
[----:B------:R-:W-:Y:S02]  /*11960*/  IMAD.WIDE.U32 R6, R4, -0x2daee0ad, RZ ;  /* 0xd2511f5304067825 */ /* 0x000fe400078e00ff */
[----:B------:R-:W1:Y:S02]  /*11970*/  MUFU.EX2 R162, R162 ;  /* 0x000000a200a27308 */ /* 0x000e640000000800 */
[----:B------:R-:W-:Y:S01]  /*11980*/  IMAD.WIDE.U32 R16, R5, -0x326172a9, RZ ;  /* 0xcd9e8d5705107825 */ /* 0x000fe200078e00ff */
[----:B------:R-:W-:Y:S02]  /*11990*/  LOP3.LUT R4, R175, UR6, R6, 0x96, !PT ;  /* 0x00000006af047c12 */ /* 0x000fe4000f8e9606 */
[----:B------:R-:W-:Y:S01]  /*119a0*/  LOP3.LUT R172, R7, UR8, R172, 0x96, !PT ;  /* 0x0000000807ac7c12 */ /* 0x000fe2000f8e96ac */
[----:B------:R-:W-:Y:S01]  /*119b0*/  FFMA.FTZ R139, R19, c[0x0][0x23c], -R177 ;  /* 0x00008f00138b7a23 */ /* 0x000fe200000108b1 */
[--C-:B------:R-:W-:Y:S01]  /*119c0*/  SHF.R.U32.HI R6, RZ, 0x10, R16.reuse ;  /* 0x00000010ff067819 */ /* 0x100fe20000011610 */
[----:B------:R-:W-:Y:S01]  /*119d0*/  IMAD.WIDE.U32 R248, R248, -0x326172a9, RZ ;  /* 0xcd9e8d57f8f87825 */ /* 0x000fe200078e00ff */
[----:B------:R-:W-:Y:S01]  /*119e0*/  SHF.R.U32.HI R143, RZ, 0x18, R16 ;  /* 0x00000018ff8f7819 */ /* 0x000fe20000011610 */
[----:B------:R-:W-:Y:S01]  /*119f0*/  MUFU.EX2 R166, R166 ;  /* 0x000000a600a67308 */ /* 0x000fe20000000800 */
[----:B------:R-:W-:Y:S01]  /*11a00*/  LOP3.LUT R12, R16, 0xffff, RZ, 0xc0, !PT ;  /* 0x0000ffff100c7812 */ /* 0x000fe200078ec0ff */
[----:B------:R-:W-:Y:S01]  /*11a10*/  FADD.FTZ R132, -R136, R132 ;  /* 0x0000008488847221 */ /* 0x000fe20000010100 */
[----:B------:R-:W-:Y:S01]  /*11a20*/  LOP3.LUT R142, R16, 0xff, RZ, 0xc0, !PT ;  /* 0x000000ff108e7812 */ /* 0x000fe200078ec0ff */
[--C-:B------:R-:W-:Y:S01]  /*11a30*/  FFMA.FTZ R159, R14, c[0x0][0x23c], -R167.reuse ;  /* 0x00008f000e9f7a23 */ /* 0x100fe200000108a7 */
[----:B------:R-:W-:Y:S01]  /*11a40*/  LOP3.LUT R6, R6, 0xff, RZ, 0xc0, !PT ;  /* 0x000000ff06067812 */ /* 0x000fe200078ec0ff */
[----:B------:R-:W-:Y:S02]  /*11a50*/  FFMA.FTZ R158, R15, c[0x0][0x23c], -R167 ;  /* 0x00008f000f9e7a23 */ /* 0x000fe400000108a7 */
[--C-:B------:R-:W-:Y:S01]  /*11a60*/  FFMA.FTZ R165, R8, c[0x0][0x23c], -R170.reuse ;  /* 0x00008f0008a57a23 */ /* 0x100fe200000108aa */
[----:B------:R-:W-:Y:S01]  /*11a70*/  PRMT R143, R6, 0x5410, R143 ;  /* 0x00005410068f7816 */ /* 0x000fe2000000008f */
[----:B------:R-:W2:Y:S01]  /*11a80*/  MUFU.EX2 R139, R139 ;  /* 0x0000008b008b7308 */ /* 0x000ea20000000800 */
[----:B------:R-:W-:Y:S01]  /*11a90*/  FFMA.FTZ R164, R9, c[0x0][0x23c], -R170 ;  /* 0x00008f0009a47a23 */ /* 0x000fe200000108aa */
[----:B------:R-:W-:Y:S01]  /*11aa0*/  SHF.R.U32.HI R8, RZ, 0x8, R12 ;  /* 0x00000008ff087819 */ /* 0x000fe2000001160c */
[--C-:B------:R-:W-:Y:S01]  /*11ab0*/  FFMA.FTZ R161, R10, c[0x0][0x23c], -R167.reuse ;  /* 0x00008f000aa17a23 */ /* 0x100fe200000108a7 */
[--C-:B------:R-:W-:Y:S01]  /*11ac0*/  HSET2.LE.AND R143, R143, R220.reuse, PT ;  /* 0x000000dc8f8f7233 */ /* 0x100fe20003803000 */
[--C-:B------:R-:W-:Y:S01]  /*11ad0*/  FFMA.FTZ R160, R11, c[0x0][0x23c], -R167.reuse ;  /* 0x00008f000ba07a23 */ /* 0x100fe200000108a7 */
[----:B------:R-:W-:Y:S01]  /*11ae0*/  PRMT R142, R142, 0x5410, R8 ;  /* 0x000054108e8e7816 */ /* 0x000fe20000000008 */
[----:B------:R-:W-:Y:S01]  /*11af0*/  IMAD.WIDE.U32 R14, R4, -0x326172a9, RZ ;  /* 0xcd9e8d57040e7825 */ /* 0x000fe200078e00ff */
[----:B------:R-:W-:Y:S02]  /*11b00*/  LOP3.LUT R4, R17, UR16, R248, 0x96, !PT ;  /* 0x0000001011047c12 */ /* 0x000fe4000f8e96f8 */
[----:B------:R-:W-:Y:S01]  /*11b10*/  MUFU.EX2 R159, R159 ;  /* 0x0000009f009f7308 */ /* 0x000fe20000000800 */
[----:B------:R-:W-:Y:S01]  /*11b20*/  FMUL.FTZ R132, R132, c[0x0][0x23c] ;  /* 0x00008f0084847a20 */ /* 0x000fe20000410000 */
[--C-:B------:R-:W-:Y:S01]  /*11b30*/  HSET2.LE.AND R142, R142, R220.reuse, PT ;  /* 0x000000dc8e8e7233 */ /* 0x100fe20003803000 */
[----:B---3--:R-:W-:Y:S01]  /*11b40*/  FMUL.FTZ R32, R133, R112 ;  /* 0x0000007085207220 */ /* 0x008fe20000410000 */
[----:B------:R-:W-:Y:S01]  /*11b50*/  LOP3.LUT R248, R249, UR7, R168, 0x96, !PT ;  /* 0x00000007f9f87c12 */ /* 0x000fe2000f8e96a8 */
[----:B------:R-:W-:Y:S01]  /*11b60*/  FFMA.FTZ R247, R47, c[0x0][0x23c], -R167 ;  /* 0x00008f002ff77a23 */ /* 0x000fe200000108a7 */
[--C-:B------:R-:W-:Y:S01]  /*11b70*/  SHF.R.U32.HI R5, RZ, 0x10, R14.reuse ;  /* 0x00000010ff057819 */ /* 0x100fe2000001160e */
[--C-:B------:R-:W-:Y:S01]  /*11b80*/  FFMA.FTZ R250, R66, c[0x0][0x23c], -R177.reuse ;  /* 0x00008f0042fa7a23 */ /* 0x100fe200000108b1 */
[----:B------:R-:W-:Y:S01]  /*11b90*/  SHF.R.U32.HI R151, RZ, 0x18, R14 ;  /* 0x00000018ff977819 */ /* 0x000fe2000001160e */
[--C-:B------:R-:W-:Y:S01]  /*11ba0*/  FFMA.FTZ R251, R67, c[0x0][0x23c], -R177.reuse ;  /* 0x00008f0043fb7a23 */ /* 0x100fe200000108b1 */
[----:B------:R-:W-:Y:S01]  /*11bb0*/  MUFU.EX2 R158, R158 ;  /* 0x0000009e009e7308 */ /* 0x000fe20000000800 */
[----:B------:R-:W-:Y:S01]  /*11bc0*/  FFMA.FTZ R35, R35, c[0x0][0x23c], -R177 ;  /* 0x00008f0023237a23 */ /* 0x000fe200000108b1 */
[C---:B------:R-:W-:Y:S01]  /*11bd0*/  LOP3.LUT R7, R14.reuse, 0xffff, RZ, 0xc0, !PT ;  /* 0x0000ffff0e077812 */ /* 0x040fe200078ec0ff */
[----:B------:R-:W-:Y:S01]  /*11be0*/  FFMA.FTZ R169, R21, c[0x0][0x23c], -R179 ;  /* 0x00008f0015a97a23 */ /* 0x000fe200000108b3 */
[----:B------:R-:W-:Y:S01]  /*11bf0*/  LOP3.LUT R150, R14, 0xff, RZ, 0xc0, !PT ;  /* 0x000000ff0e967812 */ /* 0x000fe200078ec0ff */
[----:B------:R-:W-:Y:S01]  /*11c00*/  FMUL.FTZ R21, R133, R109 ;  /* 0x0000006d85157220 */ /* 0x000fe20000410000 */
[----:B------:R-:W-:Y:S01]  /*11c10*/  SHF.R.U32.HI R7, RZ, 0x8, R7 ;  /* 0x00000008ff077819 */ /* 0x000fe20000011607 */
[----:B------:R-:W-:Y:S01]  /*11c20*/  FFMA.FTZ R168, R22, c[0x0][0x23c], -R177 ;  /* 0x00008f0016a87a23 */ /* 0x000fe200000108b1 */
[----:B------:R-:W-:Y:S01]  /*11c30*/  LOP3.LUT R6, R4, 0xffff, RZ, 0xc0, !PT ;  /* 0x0000ffff04067812 */ /* 0x000fe200078ec0ff */
[----:B------:R-:W-:Y:S01]  /*11c40*/  FFMA.FTZ R178, R29, c[0x0][0x23c], -R170 ;  /* 0x00008f001db27a23 */ /* 0x000fe200000108aa */
[----:B------:R-:W-:Y:S01]  /*11c50*/  MUFU.EX2 R165, R165 ;  /* 0x000000a500a57308 */ /* 0x000fe20000000800 */
[C---:B------:R-:W-:Y:S01]  /*11c60*/  FMUL.FTZ R96, R133.reuse, R96 ;  /* 0x0000006085607220 */ /* 0x040fe20000410000 */
[----:B------:R-:W-:Y:S01]  /*11c70*/  PRMT R150, R150, 0x5410, R7 ;  /* 0x0000541096967816 */ /* 0x000fe20000000007 */
[----:B------:R-:W-:Y:S01]  /*11c80*/  FMUL.FTZ R97, R133, R97 ;  /* 0x0000006185617220 */ /* 0x000fe20000410000 */
[----:B-1----:R-:W-:Y:S01]  /*11c90*/  F2FP.BF16.PACK_AB R7, R162, R163 ;  /* 0x000000a3a207723e */ /* 0x002fe200000010ff */
[--C-:B------:R-:W-:Y:S01]  /*11ca0*/  FFMA.FTZ R54, R54, c[0x0][0x23c], -R177.reuse ;  /* 0x00008f0036367a23 */ /* 0x100fe200000108b1 */
[----:B------:R-:W-:Y:S01]  /*11cb0*/  LOP3.LUT R5, R5, 0xff, RZ, 0xc0, !PT ;  /* 0x000000ff05057812 */ /* 0x000fe200078ec0ff */
[----:B------:R-:W-:Y:S01]  /*11cc0*/  IMAD.WIDE.U32 R172, R172, -0x326172a9, RZ ;  /* 0xcd9e8d57acac7825 */ /* 0x000fe200078e00ff */
[--C-:B------:R-:W-:Y:S01]  /*11cd0*/  HSET2.LE.AND R150, R150, R220.reuse, PT ;  /* 0x000000dc96967233 */ /* 0x100fe20003803000 */
[----:B------:R-:W-:Y:S01]  /*11ce0*/  SHF.R.U32.HI R141, RZ, 0x10, R4 ;  /* 0x00000010ff8d7819 */ /* 0x000fe20000011604 */
[----:B------:R-:W-:Y:S01]  /*11cf0*/  MUFU.EX2 R164, R164 ;  /* 0x000000a400a47308 */ /* 0x000fe20000000800 */
[----:B------:R-:W-:Y:S01]  /*11d00*/  FMUL.FTZ R16, R133, R116 ;  /* 0x0000007485107220 */ /* 0x000fe20000410000 */
[----:B------:R-:W-:Y:S01]  /*11d10*/  LOP3.LUT R149, R15, UR16, R172, 0x96, !PT ;  /* 0x000000100f957c12 */ /* 0x000fe2000f8e96ac */
[----:B------:R-:W-:Y:S01]  /*11d20*/  FFMA.FTZ R172, R23, c[0x0][0x23c], -R177 ;  /* 0x00008f0017ac7a23 */ /* 0x000fe200000108b1 */
[----:B------:R-:W-:Y:S01]  /*11d30*/  LOP3.LUT R150, R150, R7, RZ, 0xc0, !PT ;  /* 0x0000000796967212 */ /* 0x000fe200078ec0ff */
[----:B------:R-:W-:Y:S01]  /*11d40*/  FMUL.FTZ R17, R133, R117 ;  /* 0x0000007585117220 */ /* 0x000fe20000410000 */
[----:B------:R-:W-:Y:S01]  /*11d50*/  PRMT R151, R5, 0x5410, R151 ;  /* 0x0000541005977816 */ /* 0x000fe20000000097 */
[C---:B------:R-:W-:Y:S01]  /*11d60*/  FMUL.FTZ R76, R133.reuse, R76 ;  /* 0x0000004c854c7220 */ /* 0x040fe20000410000 */
[----:B------:R-:W-:Y:S01]  /*11d70*/  LOP3.LUT R140, R4, 0xff, RZ, 0xc0, !PT ;  /* 0x000000ff048c7812 */ /* 0x000fe200078ec0ff */
[----:B------:R-:W-:Y:S01]  /*11d80*/  FMUL.FTZ R77, R133, R77 ;  /* 0x0000004d854d7220 */ /* 0x000fe20000410000 */
[----:B------:R-:W-:Y:S01]  /*11d90*/  MUFU.EX2 R161, R161 ;  /* 0x000000a100a17308 */ /* 0x000fe20000000800 */
[----:B------:R-:W-:Y:S01]  /*11da0*/  FADD.FTZ R3, -R135, R3 ;  /* 0x0000000387037221 */ /* 0x000fe20000010100 */
[----:B------:R-:W-:Y:S01]  /*11db0*/  SHF.R.U32.HI R6, RZ, 0x8, R6 ;  /* 0x00000008ff067819 */ /* 0x000fe20000011606 */
[----:B------:R-:W-:Y:S01]  /*11dc0*/  FADD.FTZ R2, -R134, R2 ;  /* 0x0000000286027221 */ /* 0x000fe20000010100 */
[----:B------:R-:W-:Y:S01]  /*11dd0*/  SHF.R.U32.HI R4, RZ, 0x18, R4 ;  /* 0x00000018ff047819 */ /* 0x000fe20000011604 */
[----:B------:R-:W-:Y:S01]  /*11de0*/  FMUL.FTZ R3, R3, c[0x0][0x23c] ;  /* 0x00008f0003037a20 */ /* 0x000fe20000410000 */
[----:B------:R-:W-:Y:S01]  /*11df0*/  PRMT R140, R140, 0x5410, R6 ;  /* 0x000054108c8c7816 */ /* 0x000fe20000000006 */
[----:B------:R-:W-:Y:S01]  /*11e00*/  FMUL.FTZ R2, R2, c[0x0][0x23c] ;  /* 0x00008f0002027a20 */ /* 0x000fe20000410000 */
[----:B------:R-:W-:Y:S01]  /*11e10*/  LOP3.LUT R141, R141, 0xff, RZ, 0xc0, !PT ;  /* 0x000000ff8d8d7812 */ /* 0x000fe200078ec0ff */
[--C-:B------:R-:W-:Y:S01]  /*11e20*/  HSET2.LE.AND R151, R151, R220.reuse, PT ;  /* 0x000000dc97977233 */ /* 0x100fe20003803000 */
[----:B------:R-:W-:Y:S01]  /*11e30*/  MUFU.EX2 R160, R160 ;  /* 0x000000a000a07308 */ /* 0x000fe20000000800 */
[----:B------:R-:W-:Y:S01]  /*11e40*/  LOP3.LUT R6, R149, 0xffff, RZ, 0xc0, !PT ;  /* 0x0000ffff95067812 */ /* 0x000fe200078ec0ff */
[--C-:B------:R-:W-:Y:S01]  /*11e50*/  HSET2.LE.AND R140, R140, R220.reuse, PT ;  /* 0x000000dc8c8c7233 */ /* 0x100fe20003803000 */
[--C-:B------:R-:W-:Y:S01]  /*11e60*/  SHF.R.U32.HI R5, RZ, 0x10, R149.reuse ;  /* 0x00000010ff057819 */ /* 0x100fe20000011695 */
[----:B------:R-:W-:Y:S01]  /*11e70*/  FFMA.FTZ R25, R25, c[0x0][0x23c], -R170 ;  /* 0x00008f0019197a23 */ /* 0x000fe200000108aa */
[----:B------:R-:W-:Y:S01]  /*11e80*/  PRMT R141, R141, 0x5410, R4 ;  /* 0x000054108d8d7816 */ /* 0x000fe20000000004 */
[----:B------:R-:W-:Y:S01]  /*11e90*/  IMAD.WIDE.U32 R248, R248, -0x2daee0ad, RZ ;  /* 0xd2511f53f8f87825 */ /* 0x000fe200078e00ff */
[----:B------:R-:W-:Y:S02]  /*11ea0*/  SHF.R.U32.HI R6, RZ, 0x8, R6 ;  /* 0x00000008ff067819 */ /* 0x000fe40000011606 */
[----:B------:R-:W-:Y:S01]  /*11eb0*/  LOP3.LUT R5, R5, 0xff, RZ, 0xc0, !PT ;  /* 0x000000ff05057812 */ /* 0x000fe200078ec0ff */
[----:B------:R-:W1:Y:S01]  /*11ec0*/  MUFU.EX2 R132, R132 ;  /* 0x0000008400847308 */ /* 0x000e620000000800 */
[----:B------:R-:W-:Y:S01]  /*11ed0*/  LOP3.LUT R148, R149, 0xff, RZ, 0xc0, !PT ;  /* 0x000000ff95947812 */ /* 0x000fe200078ec0ff */
[--C-:B------:R-:W-:Y:S01]  /*11ee0*/  HSET2.LE.AND R141, R141, R220.reuse, PT ;  /* 0x000000dc8d8d7233 */ /* 0x100fe20003803000 */
[----:B------:R-:W-:Y:S01]  /*11ef0*/  SHF.R.U32.HI R149, RZ, 0x18, R149 ;  /* 0x00000018ff957819 */ /* 0x000fe20000011695 */
[----:B------:R-:W-:Y:S01]  /*11f00*/  FFMA.FTZ R171, R24, c[0x0][0x23c], -R170 ;  /* 0x00008f0018ab7a23 */ /* 0x000fe200000108aa */
[----:B------:R-:W-:Y:S01]  /*11f10*/  F2FP.BF16.PACK_AB R4, R153, R138 ;  /* 0x0000008a9904723e */ /* 0x000fe200000010ff */
[----:B------:R-:W-:Y:S01]  /*11f20*/  FFMA.FTZ R175, R27, c[0x0][0x23c], -R167 ;  /* 0x00008f001baf7a23 */ /* 0x000fe200000108a7 */
[----:B------:R-:W-:Y:S01]  /*11f30*/  PRMT R148, R148, 0x5410, R6 ;  /* 0x0000541094947816 */ /* 0x000fe20000000006 */
[----:B------:R-:W-:Y:S01]  /*11f40*/  FFMA.FTZ R176, R28, c[0x0][0x23c], -R170 ;  /* 0x00008f001cb07a23 */ /* 0x000fe200000108aa */
[----:B------:R-:W-:Y:S01]  /*11f50*/  PRMT R149, R5, 0x5410, R149 ;  /* 0x0000541005957816 */ /* 0x000fe20000000095 */
[----:B------:R-:W3:Y:S01]  /*11f60*/  MUFU.EX2 R3, R3 ;  /* 0x0000000300037308 */ /* 0x000ee20000000800 */
[----:B------:R-:W-:Y:S01]  /*11f70*/  LOP3.LUT R142, R142, R4, RZ, 0xc0, !PT ;  /* 0x000000048e8e7212 */ /* 0x000fe200078ec0ff */
[--C-:B------:R-:W-:Y:S01]  /*11f80*/  HSET2.LE.AND R148, R148, R220.reuse, PT ;  /* 0x000000dc94947233 */ /* 0x100fe20003803000 */
[----:B--2---:R-:W-:Y:S01]  /*11f90*/  F2FP.BF16.PACK_AB R6, R139, R152 ;  /* 0x000000988b06723e */ /* 0x004fe200000010ff */
[--C-:B------:R-:W-:Y:S01]  /*11fa0*/  HSET2.LE.AND R149, R149, R220.reuse, PT ;  /* 0x000000dc95957233 */ /* 0x100fe20003803000 */
[----:B------:R-:W-:Y:S01]  /*11fb0*/  F2FP.BF16.PACK_AB R5, R157, R154 ;  /* 0x0000009a9d05723e */ /* 0x000fe200000010ff */
[----:B------:R-:W-:Y:S01]  /*11fc0*/  FFMA.FTZ R240, R31, c[0x0][0x23c], -R167 ;  /* 0x00008f001ff07a23 */ /* 0x000fe200000108a7 */
[----:B------:R-:W-:Y:S01]  /*11fd0*/  F2FP.BF16.PACK_AB R4, R155, R156 ;  /* 0x0000009c9b04723e */ /* 0x000fe200000010ff */
[----:B------:R-:W-:Y:S01]  /*11fe0*/  FFMA.FTZ R239, R48, c[0x0][0x23c], -R179 ;  /* 0x00008f0030ef7a23 */ /* 0x000fe200000108b3 */
[----:B------:R-:W-:Y:S01]  /*11ff0*/  LOP3.LUT R143, R143, R6, RZ, 0xc0, !PT ;  /* 0x000000068f8f7212 */ /* 0x000fe200078ec0ff */
[----:B------:R-:W2:Y:S01]  /*12000*/  MUFU.EX2 R2, R2 ;  /* 0x0000000200027308 */ /* 0x000ea20000000800 */
[----:B------:R-:W-:Y:S01]  /*12010*/  LOP3.LUT R140, R140, R5, RZ, 0xc0, !PT ;  /* 0x000000058c8c7212 */ /* 0x000fe200078ec0ff */
[----:B------:R-:W-:Y:S01]  /*12020*/  FMUL.FTZ R88, R133, R88 ;  /* 0x0000005885587220 */ /* 0x000fe20000410000 */
[----:B------:R-:W-:Y:S01]  /*12030*/  LOP3.LUT R141, R141, R4, RZ, 0xc0, !PT ;  /* 0x000000048d8d7212 */ /* 0x000fe200078ec0ff */
[----:B-1----:R-:W-:Y:S01]  /*12040*/  FMUL.FTZ R7, R132, R131 ;  /* 0x0000008384077220 */ /* 0x002fe20000410000 */
[----:B------:R-:W-:Y:S01]  /*12050*/  F2FP.BF16.PACK_AB R6, R158, R159 ;  /* 0x0000009f9e06723e */ /* 0x000fe200000010ff */
[----:B------:R-:W-:Y:S01]  /*12060*/  FMUL.FTZ R18, R132, R118 ;  /* 0x0000007684127220 */ /* 0x000fe20000410000 */
[----:B------:R-:W-:Y:S01]  /*12070*/  F2FP.BF16.PACK_AB R5, R164, R165 ;  /* 0x000000a5a405723e */ /* 0x000fe200000010ff */
[----:B------:R-:W-:Y:S01]  /*12080*/  FMUL.FTZ R19, R132, R119 ;  /* 0x0000007784137220 */ /* 0x000fe20000410000 */
[----:B------:R-:W-:Y:S01]  /*12090*/  F2FP.BF16.PACK_AB R4, R160, R161 ;  /* 0x000000a1a004723e */ /* 0x000fe200000010ff */
[C---:B------:R-:W-:Y:S01]  /*120a0*/  FMUL.FTZ R22, R132.reuse, R110 ;  /* 0x0000006e84167220 */ /* 0x040fe20000410000 */
[----:B------:R-:W-:Y:S01]  /*120b0*/  LOP3.LUT R151, R151, R6, RZ, 0xc0, !PT ;  /* 0x0000000697977212 */ /* 0x000fe200078ec0ff */
[----:B------:R-:W-:Y:S01]  /*120c0*/  FMUL.FTZ R6, R132, R130 ;  /* 0x0000008284067220 */ /* 0x000fe20000410000 */
[----:B------:R-:W-:Y:S01]  /*120d0*/  LOP3.LUT R148, R148, R5, RZ, 0xc0, !PT ;  /* 0x0000000594947212 */ /* 0x000fe200078ec0ff */
[----:B------:R-:W-:Y:S01]  /*120e0*/  FMUL.FTZ R5, R133, R129 ;  /* 0x0000008185057220 */ /* 0x000fe20000410000 */
[----:B------:R-:W-:Y:S01]  /*120f0*/  LOP3.LUT R149, R149, R4, RZ, 0xc0, !PT ;  /* 0x0000000495957212 */ /* 0x000fe200078ec0ff */
[----:B------:R-:W-:Y:S01]  /*12100*/  FMUL.FTZ R4, R133, R128 ;  /* 0x0000008085047220 */ /* 0x000fe20000410000 */
[----:B------:R-:W-:Y:S01]  /*12110*/  LOP3.LUT R246, R249, UR17, R246, 0x96, !PT ;  /* 0x00000011f9f67c12 */ /* 0x000fe2000f8e96f6 */
[----:B------:R-:W1:Y:S01]  /*12120*/  LDSM.16.MT88.4 R128, [R186+0x6000] ;  /* 0x00600000ba80783b */ /* 0x000e620000004200 */
[C---:B------:R-:W-:Y:S01]  /*12130*/  FMUL.FTZ R23, R132.reuse, R111 ;  /* 0x0000006f84177220 */ /* 0x040fe20000410000 */
[----:B------:R-:W-:Y:S01]  /*12140*/  MUFU.EX2 R168, R168 ;  /* 0x000000a800a87308 */ /* 0x000fe20000000800 */
[----:B------:R-:W-:Y:S01]  /*12150*/  FMUL.FTZ R27, R132, R107 ;  /* 0x0000006b841b7220 */ /* 0x000fe20000410000 */
[----:B------:R-:W-:Y:S01]  /*12160*/  SHF.R.U32.HI R107, RZ, 0x10, R246 ;  /* 0x00000010ff6b7819 */ /* 0x000fe200000116f6 */
[-C--:B------:R-:W-:Y:S01]  /*12170*/  HMMA.16816.F32.BF16 R4, R140, R144.reuse, R4 ;  /* 0x000000908c04723c */ /* 0x080fe20000041804 */
[C---:B---3--:R-:W-:Y:S01]  /*12180*/  FMUL.FTZ R8, R3.reuse, R124 ;  /* 0x0000007c03087220 */ /* 0x048fe20000410000 */
[----:B------:R-:W-:Y:S01]  /*12190*/  LOP3.LUT R28, R246, 0xff, RZ, 0xc0, !PT ;  /* 0x000000fff61c7812 */ /* 0x000fe200078ec0ff */
[----:B------:R-:W-:Y:S01]  /*121a0*/  FMUL.FTZ R9, R3, R125 ;  /* 0x0000007d03097220 */ /* 0x000fe20000410000 */
[----:B------:R-:W-:Y:S01]  /*121b0*/  LOP3.LUT R29, R107, 0xff, RZ, 0xc0, !PT ;  /* 0x000000ff6b1d7812 */ /* 0x000fe200078ec0ff */
[----:B--2---:R-:W-:Y:S01]  /*121c0*/  FMUL.FTZ R10, R2, R126 ;  /* 0x0000007e020a7220 */ /* 0x004fe20000410000 */
[----:B------:R-:W-:Y:S01]  /*121d0*/  LOP3.LUT R24, R248, 0xffff, RZ, 0xc0, !PT ;  /* 0x0000fffff8187812 */ /* 0x000fe200078ec0ff */
[C---:B------:R-:W-:Y:S01]  /*121e0*/  FMUL.FTZ R11, R2.reuse, R127 ;  /* 0x0000007f020b7220 */ /* 0x040fe20000410000 */
[----:B------:R-:W-:Y:S01]  /*121f0*/  MUFU.EX2 R172, R172 ;  /* 0x000000ac00ac7308 */ /* 0x000fe20000000800 */
[----:B------:R-:W-:Y:S03]  /*12200*/  FMUL.FTZ R31, R2, R103 ;  /* 0x00000067021f7220 */ /* 0x000fe60000410000 */
[----:B------:R-:W-:Y:S01]  /*12210*/  FMUL.FTZ R98, R132, R98 ;  /* 0x0000006284627220 */ /* 0x000fe20000410000 */
[----:B------:R-:W-:Y:S01]  /*12220*/  LOP3.LUT R118, R248, 0xff, RZ, 0xc0, !PT ;  /* 0x000000fff8767812 */ /* 0x000fe200078ec0ff */
[C---:B------:R-:W-:Y:S01]  /*12230*/  HMMA.16816.F32.BF16 R8, R148.reuse, R144, R8 ;  /* 0x000000909408723c */ /* 0x040fe20000041808 */
[----:B------:R-:W-:Y:S01]  /*12240*/  FMUL.FTZ R12, R3, R120 ;  /* 0x00000078030c7220 */ /* 0x000fe20000410000 */
[----:B------:R-:W-:Y:S01]  /*12250*/  LOP3.LUT R120, R173, UR7, R238, 0x96, !PT ;  /* 0x00000007ad787c12 */ /* 0x000fe2000f8e96ee */
[----:B------:R-:W-:Y:S01]  /*12260*/  FMUL.FTZ R13, R3, R121 ;  /* 0x00000079030d7220 */ /* 0x000fe20000410000 */
[----:B------:R2:W3:Y:S01]  /*12270*/  MUFU.EX2 R145, R33 ;  /* 0x0000002100917308 */ /* 0x0004e20000000800 */
[C---:B------:R-:W-:Y:S01]  /*12280*/  FMUL.FTZ R14, R2.reuse, R122 ;  /* 0x0000007a020e7220 */ /* 0x040fe20000410000 */
[--C-:B------:R-:W-:Y:S01]  /*12290*/  SHF.R.U32.HI R122, RZ, 0x10, R248.reuse ;  /* 0x00000010ff7a7819 */ /* 0x100fe200000116f8 */
[----:B------:R-:W-:Y:S01]  /*122a0*/  FMUL.FTZ R15, R2, R123 ;  /* 0x0000007b020f7220 */ /* 0x000fe20000410000 */
[----:B------:R-:W-:Y:S01]  /*122b0*/  SHF.R.U32.HI R117, RZ, 0x18, R248 ;  /* 0x00000018ff757819 */ /* 0x000fe200000116f8 */
[----:B------:R-:W-:Y:S03]  /*122c0*/  FFMA.FTZ R144, R34, c[0x0][0x23c], -R177 ;  /* 0x00008f0022907a23 */ /* 0x000fe600000108b1 */
[----:B------:R-:W-:Y:S01]  /*122d0*/  FMUL.FTZ R34, R132, R114 ;  /* 0x0000007284227220 */ /* 0x000fe20000410000 */
[----:B------:R-:W-:Y:S01]  /*122e0*/  LOP3.LUT R122, R122, 0xff, RZ, 0xc0, !PT ;  /* 0x000000ff7a7a7812 */ /* 0x000fe200078ec0ff */
[-C--:B------:R-:W-:Y:S01]  /*122f0*/  HMMA.16816.F32.BF16 R12, R148, R146.reuse, R12 ;  /* 0x00000092940c723c */ /* 0x080fe2000004180c */
[----:B------:R-:W-:Y:S01]  /*12300*/  IMAD.WIDE.U32 R120, R120, -0x2daee0ad, RZ ;  /* 0xd2511f5378787825 */ /* 0x000fe200078e00ff */
[----:B------:R-:W-:Y:S01]  /*12310*/  MUFU.EX2 R171, R171 ;  /* 0x000000ab00ab7308 */ /* 0x000fe20000000800 */
[----:B------:R-:W-:Y:S02]  /*12320*/  PRMT R117, R122, 0x5410, R117 ;  /* 0x000054107a757816 */ /* 0x000fe40000000075 */
[----:B------:R-:W-:Y:S01]  /*12330*/  FMUL.FTZ R99, R132, R99 ;  /* 0x0000006384637220 */ /* 0x000fe20000410000 */
[----:B------:R-:W-:Y:S01]  /*12340*/  LOP3.LUT R116, R121, UR17, R174, 0x96, !PT ;  /* 0x0000001179747c12 */ /* 0x000fe2000f8e96ae */
[C---:B------:R-:W-:Y:S01]  /*12350*/  FMUL.FTZ R68, R3.reuse, R68 ;  /* 0x0000004403447220 */ /* 0x040fe20000410000 */
[C---:B------:R-:W-:Y:S01]  /*12360*/  HMMA.16816.F32.BF16 R16, R140.reuse, R146, R16 ;  /* 0x000000928c10723c */ /* 0x040fe20000041810 */
[----:B------:R-:W-:Y:S03]  /*12370*/  FMUL.FTZ R69, R3, R69 ;  /* 0x0000004503457220 */ /* 0x000fe60000410000 */
[----:B------:R4:W-:Y:S01]  /*12380*/  MUFU.EX2 R146, R35 ;  /* 0x0000002300927308 */ /* 0x0009e20000000800 */
[C---:B------:R-:W-:Y:S01]  /*12390*/  FMUL.FTZ R70, R2.reuse, R70 ;  /* 0x0000004602467220 */ /* 0x040fe20000410000 */
[----:B------:R-:W-:Y:S01]  /*123a0*/  SHF.R.U32.HI R119, RZ, 0x10, R120 ;  /* 0x00000010ff777819 */ /* 0x000fe20000011678 */
[----:B--2---:R-:W-:Y:S02]  /*123b0*/  FMUL.FTZ R33, R133, R113 ;  /* 0x0000007185217220 */ /* 0x004fe40000410000 */
[C---:B------:R-:W-:Y:S03]  /*123c0*/  FMUL.FTZ R71, R2.reuse, R71 ;  /* 0x0000004702477220 */ /* 0x040fe60000410000 */
[C---:B------:R-:W-:Y:S02]  /*123d0*/  FMUL.FTZ R72, R3.reuse, R72 ;  /* 0x0000004803487220 */ /* 0x040fe40000410000 */
[----:B------:R-:W-:Y:S01]  /*123e0*/  FMUL.FTZ R73, R3, R73 ;  /* 0x0000004903497220 */ /* 0x000fe20000410000 */
[----:B------:R2:W-:Y:S01]  /*123f0*/  MUFU.EX2 R174, R25 ;  /* 0x0000001900ae7308 */ /* 0x0005e20000000800 */
[C---:B------:R-:W-:Y:S02]  /*12400*/  FMUL.FTZ R74, R2.reuse, R74 ;  /* 0x0000004a024a7220 */ /* 0x040fe40000410000 */
[----:B------:R-:W-:Y:S02]  /*12410*/  FMUL.FTZ R75, R2, R75 ;  /* 0x0000004b024b7220 */ /* 0x000fe40000410000 */
[C---:B------:R-:W-:Y:S02]  /*12420*/  FMUL.FTZ R78, R132.reuse, R78 ;  /* 0x0000004e844e7220 */ /* 0x040fe40000410000 */
[----:B------:R-:W-:Y:S02]  /*12430*/  FMUL.FTZ R79, R132, R79 ;  /* 0x0000004f844f7220 */ /* 0x000fe40000410000 */
[----:B------:R-:W-:Y:S01]  /*12440*/  FFMA.FTZ R147, R20, c[0x0][0x23c], -R179 ;  /* 0x00008f0014937a23 */ /* 0x000fe200000108b3 */
[----:B------:R-:W-:Y:S01]  /*12450*/  MUFU.EX2 R247, R247 ;  /* 0x000000f700f77308 */ /* 0x000fe20000000800 */
[----:B------:R-:W-:Y:S02]  /*12460*/  FMUL.FTZ R20, R133, R108 ;  /* 0x0000006c85147220 */ /* 0x000fe40000410000 */
[----:B----4-:R-:W-:Y:S01]  /*12470*/  FMUL.FTZ R35, R132, R115 ;  /* 0x0000007384237220 */ /* 0x010fe20000410000 */
[----:B------:R-:W-:Y:S01]  /*12480*/  LDSM.16.MT88.4 R108, [R184+0x6000] ;  /* 0x00600000b86c783b */ /* 0x000fe20000004200 */
[C---:B------:R-:W-:Y:S02]  /*12490*/  FMUL.FTZ R80, R3.reuse, R80 ;  /* 0x0000005003507220 */ /* 0x040fe40000410000 */
[C---:B------:R-:W-:Y:S02]  /*124a0*/  FMUL.FTZ R81, R3.reuse, R81 ;  /* 0x0000005103517220 */ /* 0x040fe40000410000 */
[C---:B------:R-:W-:Y:S01]  /*124b0*/  FMUL.FTZ R82, R2.reuse, R82 ;  /* 0x0000005202527220 */ /* 0x040fe20000410000 */
[-C--:B-1----:R-:W-:Y:S01]  /*124c0*/  HMMA.16816.F32.BF16 R32, R140, R128.reuse, R32 ;  /* 0x000000808c20723c */ /* 0x082fe20000041820 */
[----:B------:R-:W-:Y:S01]  /*124d0*/  MUFU.EX2 R124, R54 ;  /* 0x00000036007c7308 */ /* 0x000fe20000000800 */
[----:B------:R-:W1:Y:S01]  /*124e0*/  LDSM.16.MT88.4 R112, [R185+0x6000] ;  /* 0x00600000b970783b */ /* 0x000e620000004200 */
[C---:B------:R-:W-:Y:S02]  /*124f0*/  FMUL.FTZ R83, R2.reuse, R83 ;  /* 0x0000005302537220 */ /* 0x040fe40000410000 */
[C---:B------:R-:W-:Y:S02]  /*12500*/  FMUL.FTZ R84, R3.reuse, R84 ;  /* 0x0000005403547220 */ /* 0x040fe40000410000 */
[C---:B------:R-:W-:Y:S01]  /*12510*/  FMUL.FTZ R85, R3.reuse, R85 ;  /* 0x0000005503557220 */ /* 0x040fe20000410000 */
[C---:B------:R-:W-:Y:S01]  /*12520*/  HMMA.16816.F32.BF16 R68, R148.reuse, R128, R68 ;  /* 0x000000809444723c */ /* 0x040fe20000041844 */
[C---:B------:R-:W-:Y:S02]  /*12530*/  FMUL.FTZ R86, R2.reuse, R86 ;  /* 0x0000005602567220 */ /* 0x040fe40000410000 */
[----:B------:R-:W-:Y:S01]  /*12540*/  MUFU.EX2 R175, R175 ;  /* 0x000000af00af7308 */ /* 0x000fe20000000800 */
[C---:B------:R-:W-:Y:S02]  /*12550*/  FMUL.FTZ R87, R2.reuse, R87 ;  /* 0x0000005702577220 */ /* 0x040fe40000410000 */
[C---:B------:R-:W-:Y:S02]  /*12560*/  FMUL.FTZ R92, R3.reuse, R92 ;  /* 0x0000005c035c7220 */ /* 0x040fe40000410000 */
[-C--:B------:R-:W-:Y:S01]  /*12570*/  HMMA.16816.F32.BF16 R72, R148, R130.reuse, R72 ;  /* 0x000000829448723c */ /* 0x080fe20000041848 */
[----:B------:R-:W-:Y:S03]  /*12580*/  FMUL.FTZ R93, R3, R93 ;  /* 0x0000005d035d7220 */ /* 0x000fe60000410000 */
[C---:B------:R-:W-:Y:S01]  /*12590*/  FMUL.FTZ R94, R2.reuse, R94 ;  /* 0x0000005e025e7220 */ /* 0x040fe20000410000 */
[----:B------:R-:W-:Y:S01]  /*125a0*/  MUFU.EX2 R176, R176 ;  /* 0x000000b000b07308 */ /* 0x000fe20000000800 */
[----:B------:R-:W-:Y:S02]  /*125b0*/  FMUL.FTZ R95, R2, R95 ;  /* 0x0000005f025f7220 */ /* 0x000fe40000410000 */
[C---:B------:R-:W-:Y:S01]  /*125c0*/  HMMA.16816.F32.BF16 R76, R140.reuse, R130, R76 ;  /* 0x000000828c4c723c */ /* 0x040fe2000004184c */
[----:B------:R-:W-:Y:S03]  /*125d0*/  FFMA.FTZ R238, R30, c[0x0][0x23c], -R167 ;  /* 0x00008f001eee7a23 */ /* 0x000fe600000108a7 */
[----:B------:R-:W-:Y:S01]  /*125e0*/  FMUL.FTZ R30, R2, R102 ;  /* 0x00000066021e7220 */ /* 0x000fe20000410000 */
[----:B---3--:R-:W-:Y:S01]  /*125f0*/  F2FP.BF16.PACK_AB R102, R145, R166 ;  /* 0x000000a69166723e */ /* 0x008fe200000010ff */
[--C-:B------:R-:W-:Y:S01]  /*12600*/  FFMA.FTZ R248, R64, c[0x0][0x23c], -R179.reuse ;  /* 0x00008f0040f87a23 */ /* 0x100fe200000108b3 */
[----:B------:R-:W-:Y:S01]  /*12610*/  MUFU.EX2 R178, R178 ;  /* 0x000000b200b27308 */ /* 0x000fe20000000800 */
[----:B------:R-:W-:Y:S04]  /*12620*/  FFMA.FTZ R249, R65, c[0x0][0x23c], -R179 ;  /* 0x00008f0041f97a23 */ /* 0x000fe800000108b3 */
[----:B------:R-:W-:Y:S02]  /*12630*/  FFMA.FTZ R173, R26, c[0x0][0x23c], -R167 ;  /* 0x00008f001aad7a23 */ /* 0x000fe400000108a7 */
[----:B------:R-:W-:Y:S01]  /*12640*/  FMUL.FTZ R26, R132, R106 ;  /* 0x0000006a841a7220 */ /* 0x000fe20000410000 */
[----:B------:R-:W-:Y:S01]  /*12650*/  LOP3.LUT R106, R246, 0xffff, RZ, 0xc0, !PT ;  /* 0x0000fffff66a7812 */ /* 0x000fe200078ec0ff */
[C---:B--2---:R-:W-:Y:S01]  /*12660*/  FMUL.FTZ R25, R133.reuse, R105 ;  /* 0x0000006985197220 */ /* 0x044fe20000410000 */
[----:B------:R-:W-:Y:S01]  /*12670*/  MUFU.EX2 R238, R238 ;  /* 0x000000ee00ee7308 */ /* 0x000fe20000000800 */
[-C--:B-1----:R-:W-:Y:S01]  /*12680*/  HMMA.16816.F32.BF16 R20, R140, R112.reuse, R20 ;  /* 0x000000708c14723c */ /* 0x082fe20000041814 */
[----:B------:R-:W-:Y:S01]  /*12690*/  SHF.R.U32.HI R106, RZ, 0x8, R106 ;  /* 0x00000008ff6a7819 */ /* 0x000fe2000001166a */
[C---:B------:R-:W-:Y:S02]  /*126a0*/  FMUL.FTZ R89, R133.reuse, R89 ;  /* 0x0000005985597220 */ /* 0x040fe40000410000 */
[----:B------:R-:W-:Y:S01]  /*126b0*/  FMUL.FTZ R90, R132, R90 ;  /* 0x0000005a845a7220 */ /* 0x000fe20000410000 */
[----:B------:R-:W-:Y:S01]  /*126c0*/  PRMT R28, R28, 0x5410, R106 ;  /* 0x000054101c1c7816 */ /* 0x000fe2000000006a */
[----:B------:R-:W-:Y:S02]  /*126d0*/  FMUL.FTZ R91, R132, R91 ;  /* 0x0000005b845b7220 */ /* 0x000fe40000410000 */
[C---:B------:R-:W-:Y:S01]  /*126e0*/  HMMA.16816.F32.BF16 R80, R148.reuse, R112, R80 ;  /* 0x000000709450723c */ /* 0x040fe20000041850 */
[----:B------:R-:W-:Y:S03]  /*126f0*/  MUFU.EX2 R173, R173 ;  /* 0x000000ad00ad7308 */ /* 0x000fe60000000800 */
[----:B------:R-:W-:Y:S02]  /*12700*/  FFMA.FTZ R252, R52, c[0x0][0x23c], -R179 ;  /* 0x00008f0034fc7a23 */ /* 0x000fe400000108b3 */
[----:B------:R-:W-:Y:S01]  /*12710*/  FFMA.FTZ R56, R56, c[0x0][0x23c], -R170 ;  /* 0x00008f0038387a23 */ /* 0x000fe200000108aa */
[C---:B------:R-:W-:Y:S01]  /*12720*/  LOP3.LUT R112, R120.reuse, 0xffff, RZ, 0xc0, !PT ;  /* 0x0000ffff78707812 */ /* 0x040fe200078ec0ff */
[-C--:B------:R-:W-:Y:S01]  /*12730*/  HMMA.16816.F32.BF16 R84, R148, R114.reuse, R84 ;  /* 0x000000729454723c */ /* 0x080fe20000041854 */
[----:B------:R-:W-:Y:S02]  /*12740*/  SHF.R.U32.HI R121, RZ, 0x8, R24 ;  /* 0x00000008ff797819 */ /* 0x000fe40000011618 */
[----:B------:R-:W1:Y:S01]  /*12750*/  MUFU.EX2 R144, R144 ;  /* 0x0000009000907308 */ /* 0x000e620000000800 */
[----:B------:R-:W-:Y:S01]  /*12760*/  FMUL.FTZ R24, R133, R104 ;  /* 0x0000006885187220 */ /* 0x000fe20000410000 */
[----:B------:R-:W-:Y:S01]  /*12770*/  SHF.R.U32.HI R104, RZ, 0x18, R120 ;  /* 0x00000018ff687819 */ /* 0x000fe20000011678 */
[----:B------:R-:W-:Y:S01]  /*12780*/  FFMA.FTZ R57, R57, c[0x0][0x23c], -R170 ;  /* 0x00008f0039397a23 */ /* 0x000fe200000108aa */
[----:B------:R-:W-:Y:S01]  /*12790*/  LOP3.LUT R113, R120, 0xff, RZ, 0xc0, !PT ;  /* 0x000000ff78717812 */ /* 0x000fe200078ec0ff */
[----:B------:R-:W-:Y:S01]  /*127a0*/  FFMA.FTZ R58, R58, c[0x0][0x23c], -R167 ;  /* 0x00008f003a3a7a23 */ /* 0x000fe200000108a7 */
[----:B------:R-:W-:Y:S02]  /*127b0*/  SHF.R.U32.HI R105, RZ, 0x8, R112 ;  /* 0x00000008ff697819 */ /* 0x000fe40000011670 */
[C---:B------:R-:W-:Y:S01]  /*127c0*/  HMMA.16816.F32.BF16 R24, R140.reuse, R114, R24 ;  /* 0x000000728c18723c */ /* 0x040fe20000041818 */
[----:B------:R-:W-:Y:S01]  /*127d0*/  PRMT R112, R118, 0x5410, R121 ;  /* 0x0000541076707816 */ /* 0x000fe20000000079 */
[----:B------:R-:W2:Y:S01]  /*127e0*/  MUFU.EX2 R240, R240 ;  /* 0x000000f000f07308 */ /* 0x000ea20000000800 */
[----:B------:R-:W-:Y:S01]  /*127f0*/  SHF.R.U32.HI R118, RZ, 0x18, R246 ;  /* 0x00000018ff767819 */ /* 0x000fe200000116f6 */
[----:B------:R-:W-:Y:S01]  /*12800*/  FFMA.FTZ R246, R46, c[0x0][0x23c], -R167 ;  /* 0x00008f002ef67a23 */ /* 0x000fe200000108a7 */
[----:B------:R-:W-:Y:S01]  /*12810*/  PRMT R113, R113, 0x5410, R105 ;  /* 0x0000541071717816 */ /* 0x000fe20000000069 */
[--C-:B------:R-:W-:Y:S01]  /*12820*/  HSET2.LE.AND R112, R112, R220.reuse, PT ;  /* 0x000000dc70707233 */ /* 0x100fe20003803000 */
[----:B------:R-:W-:Y:S01]  /*12830*/  LOP3.LUT R105, R116, 0xffff, RZ, 0xc0, !PT ;  /* 0x0000ffff74697812 */ /* 0x000fe200078ec0ff */
[-C--:B------:R-:W-:Y:S01]  /*12840*/  HMMA.16816.F32.BF16 R88, R140, R108.reuse, R88 ;  /* 0x0000006c8c58723c */ /* 0x080fe20000041858 */
[----:B------:R-:W-:Y:S03]  /*12850*/  LOP3.LUT R114, R119, 0xff, RZ, 0xc0, !PT ;  /* 0x000000ff77727812 */ /* 0x000fe600078ec0ff */
[----:B------:R-:W-:Y:S01]  /*12860*/  SHF.R.U32.HI R105, RZ, 0x8, R105 ;  /* 0x00000008ff697819 */ /* 0x000fe20000011669 */
[----:B------:R-:W-:Y:S01]  /*12870*/  MUFU.EX2 R246, R246 ;  /* 0x000000f600f67308 */ /* 0x000fe20000000800 */
[----:B------:R-:W-:Y:S01]  /*12880*/  PRMT R114, R114, 0x5410, R104 ;  /* 0x0000541072727816 */ /* 0x000fe20000000068 */
[----:B------:R-:W-:Y:S01]  /*12890*/  FFMA.FTZ R59, R59, c[0x0][0x23c], -R167 ;  /* 0x00008f003b3b7a23 */ /* 0x000fe200000108a7 */
[C---:B------:R-:W-:Y:S01]  /*128a0*/  HMMA.16816.F32.BF16 R92, R148.reuse, R108, R92 ;  /* 0x0000006c945c723c */ /* 0x040fe2000004185c */
[----:B------:R-:W-:Y:S03]  /*128b0*/  LOP3.LUT R115, R116, 0xff, RZ, 0xc0, !PT ;  /* 0x000000ff74737812 */ /* 0x000fe600078ec0ff */
[----:B------:R-:W-:Y:S01]  /*128c0*/  PRMT R118, R29, 0x5410, R118 ;  /* 0x000054101d767816 */ /* 0x000fe20000000076 */
[----:B------:R-:W-:Y:S01]  /*128d0*/  FFMA.FTZ R60, R60, c[0x0][0x23c], -R170 ;  /* 0x00008f003c3c7a23 */ /* 0x000fe200000108aa */
[--C-:B------:R-:W-:Y:S01]  /*128e0*/  SHF.R.U32.HI R29, RZ, 0x10, R116.reuse ;  /* 0x00000010ff1d7819 */ /* 0x100fe20000011674 */
[----:B------:R-:W-:Y:S01]  /*128f0*/  MUFU.EX2 R147, R147 ;  /* 0x0000009300937308 */ /* 0x000fe20000000800 */
[----:B------:R-:W-:Y:S01]  /*12900*/  PRMT R115, R115, 0x5410, R105 ;  /* 0x0000541073737816 */ /* 0x000fe20000000069 */
[--C-:B------:R-:W-:Y:S01]  /*12910*/  HSET2.LE.AND R108, R28, R220.reuse, PT ;  /* 0x000000dc1c6c7233 */ /* 0x100fe20003803000 */
[----:B------:R-:W3:Y:S02]  /*12920*/  LDSM.16.MT88.4 R104, [R188+0x6800] ;  /* 0x00680000bc68783b */ /* 0x000ee40000004200 */
[----:B------:R-:W-:Y:S01]  /*12930*/  FMUL.FTZ R28, R3, R100 ;  /* 0x00000064031c7220 */ /* 0x000fe20000410000 */
[----:B------:R-:W-:Y:S01]  /*12940*/  SHF.R.U32.HI R119, RZ, 0x18, R116 ;  /* 0x00000018ff777819 */ /* 0x000fe20000011674 */
[--C-:B------:R-:W-:Y:S01]  /*12950*/  HSET2.LE.AND R109, R117, R220.reuse, PT ;  /* 0x000000dc756d7233 */ /* 0x100fe20003803000 */
[----:B------:R-:W-:Y:S01]  /*12960*/  LOP3.LUT R116, R29, 0xff, RZ, 0xc0, !PT ;  /* 0x000000ff1d747812 */ /* 0x000fe200078ec0ff */
[----:B------:R-:W-:Y:S01]  /*12970*/  FMUL.FTZ R29, R3, R101 ;  /* 0x00000065031d7220 */ /* 0x000fe20000410000 */
[----:B------:R-:W4:Y:S01]  /*12980*/  MUFU.EX2 R169, R169 ;  /* 0x000000a900a97308 */ /* 0x000f220000000800 */
[--C-:B------:R-:W-:Y:S01]  /*12990*/  HSET2.LE.AND R101, R118, R220.reuse, PT ;  /* 0x000000dc76657233 */ /* 0x100fe20003803000 */
[----:B------:R-:W-:Y:S01]  /*129a0*/  PRMT R116, R116, 0x5410, R119 ;  /* 0x0000541074747816 */ /* 0x000fe20000000077 */
[--C-:B------:R-:W-:Y:S01]  /*129b0*/  HSET2.LE.AND R48, R115, R220.reuse, PT ;  /* 0x000000dc73307233 */ /* 0x100fe20003803000 */
[----:B------:R-:W-:Y:S01]  /*129c0*/  LOP3.LUT R102, R112, R102, RZ, 0xc0, !PT ;  /* 0x0000006670667212 */ /* 0x000fe200078ec0ff */
[----:B------:R-:W-:Y:S01]  /*129d0*/  FFMA.FTZ R62, R62, c[0x0][0x23c], -R167 ;  /* 0x00008f003e3e7a23 */ /* 0x000fe200000108a7 */
[-C--:B------:R-:W-:Y:S01]  /*129e0*/  HMMA.16816.F32.BF16 R28, R148, R110.reuse, R28 ;  /* 0x0000006e941c723c */ /* 0x080fe2000004181c */
[----:B-1----:R-:W-:Y:S01]  /*129f0*/  F2FP.BF16.PACK_AB R103, R146, R144 ;  /* 0x000000909267723e */ /* 0x002fe200000010ff */
[----:B------:R-:W-:Y:S01]  /*12a00*/  FFMA.FTZ R154, R133, R225, R154 ;  /* 0x000000e1859a7223 */ /* 0x000fe2000001009a */
[----:B--2---:R-:W-:Y:S01]  /*12a10*/  F2FP.BF16.PACK_AB R112, R240, R238 ;  /* 0x000000eef070723e */ /* 0x004fe200000010ff */
[----:B------:R1:W-:Y:S01]  /*12a20*/  MUFU.EX2 R148, R49 ;  /* 0x0000003100947308 */ /* 0x0003e20000000800 */
[----:B------:R-:W-:Y:S01]  /*12a30*/  LOP3.LUT R103, R109, R103, RZ, 0xc0, !PT ;  /* 0x000000676d677212 */ /* 0x000fe200078ec0ff */
[----:B------:R-:W-:Y:S01]  /*12a40*/  FFMA.FTZ R156, R132, R224, R156 ;  /* 0x000000e0849c7223 */ /* 0x000fe2000001009c */
[----:B------:R-:W-:Y:S01]  /*12a50*/  F2FP.BF16.PACK_AB R109, R172, R168 ;  /* 0x000000a8ac6d723e */ /* 0x000fe200000010ff */
[----:B------:R-:W-:Y:S01]  /*12a60*/  HMMA.16816.F32.BF16 R96, R140, R110, R96 ;  /* 0x0000006e8c60723c */ /* 0x000fe20000041860 */
[--C-:B------:R-:W-:Y:S03]  /*12a70*/  FFMA.FTZ R149, R50, c[0x0][0x23c], -R177.reuse ;  /* 0x00008f0032957a23 */ /* 0x100fe600000108b1 */
[----:B------:R-:W-:Y:S01]  /*12a80*/  LOP3.LUT R101, R101, R109, RZ, 0xc0, !PT ;  /* 0x0000006d65657212 */ /* 0x000fe200078ec0ff */
[--C-:B------:R-:W-:Y:S01]  /*12a90*/  FFMA.FTZ R150, R39, c[0x0][0x23c], -R177.reuse ;  /* 0x00008f0027967a23 */ /* 0x100fe200000108b1 */
[----:B------:R-:W-:Y:S01]  /*12aa0*/  F2FP.BF16.PACK_AB R50, R175, R173 ;  /* 0x000000adaf32723e */ /* 0x000fe200000010ff */
[----:B------:R-:W-:Y:S01]  /*12ab0*/  FFMA.FTZ R140, R51, c[0x0][0x23c], -R177 ;  /* 0x00008f00338c7a23 */ /* 0x000fe200000108b1 */
[--C-:B------:R-:W-:Y:S01]  /*12ac0*/  HSET2.LE.AND R51, R114, R220.reuse, PT ;  /* 0x000000dc72337233 */ /* 0x100fe20003803000 */
[--C-:B------:R-:W-:Y:S01]  /*12ad0*/  FFMA.FTZ R141, R36, c[0x0][0x23c], -R179.reuse ;  /* 0x00008f00248d7a23 */ /* 0x100fe200000108b3 */
[----:B------:R-:W-:Y:S02]  /*12ae0*/  MUFU.EX2 R239, R239 ;  /* 0x000000ef00ef7308 */ /* 0x000fe40000000800 */
[----:B----4-:R-:W-:Y:S01]  /*12af0*/  F2FP.BF16.PACK_AB R100, R169, R147 ;  /* 0x00000093a964723e */ /* 0x010fe200000010ff */
[----:B------:R-:W-:Y:S01]  /*12b00*/  FFMA.FTZ R142, R37, c[0x0][0x23c], -R179 ;  /* 0x00008f00258e7a23 */ /* 0x000fe200000108b3 */
[----:B------:R-:W-:Y:S01]  /*12b10*/  LOP3.LUT R51, R51, R112, RZ, 0xc0, !PT ;  /* 0x0000007033337212 */ /* 0x000fe200078ec0ff */
[--C-:B------:R-:W-:Y:S01]  /*12b20*/  FFMA.FTZ R143, R38, c[0x0][0x23c], -R177.reuse ;  /* 0x00008f00268f7a23 */ /* 0x100fe200000108b1 */
[----:B------:R-:W-:Y:S01]  /*12b30*/  LOP3.LUT R100, R108, R100, RZ, 0xc0, !PT ;  /* 0x000000646c647212 */ /* 0x000fe200078ec0ff */
[----:B------:R-:W-:Y:S01]  /*12b40*/  FFMA.FTZ R177, R55, c[0x0][0x23c], -R177 ;  /* 0x00008f0037b17a23 */ /* 0x000fe200000108b1 */
[----:B------:R-:W-:Y:S01]  /*12b50*/  F2FP.BF16.PACK_AB R108, R174, R171 ;  /* 0x000000abae6c723e */ /* 0x000fe200000010ff */
[----:B------:R-:W-:Y:S01]  /*12b60*/  FFMA.FTZ R151, R40, c[0x0][0x23c], -R170 ;  /* 0x00008f0028977a23 */ /* 0x000fe200000108aa */
[--C-:B-1----:R-:W-:Y:S01]  /*12b70*/  HSET2.LE.AND R49, R116, R220.reuse, PT ;  /* 0x000000dc74317233 */ /* 0x102fe20003803000 */
[----:B------:R-:W-:Y:S01]  /*12b80*/  MUFU.EX2 R143, R143 ;  /* 0x0000008f008f7308 */ /* 0x000fe20000000800 */
[----:B------:R-:W-:Y:S01]  /*12b90*/  LOP3.LUT R48, R48, R108, RZ, 0xc0, !PT ;  /* 0x0000006c30307212 */ /* 0x000fe200078ec0ff */
[-C--:B---3--:R-:W-:Y:S01]  /*12ba0*/  HMMA.16816.F32.BF16 R4, R100, R104.reuse, R4 ;  /* 0x000000686404723c */ /* 0x088fe20000041804 */
[----:B------:R-:W1:Y:S01]  /*12bb0*/  LDSM.16.MT88.4 R108, [R186+0x6800] ;  /* 0x00680000ba6c783b */ /* 0x000e620000004200 */
[----:B------:R-:W-:Y:S01]  /*12bc0*/  LOP3.LUT R49, R49, R50, RZ, 0xc0, !PT ;  /* 0x0000003231317212 */ /* 0x000fe200078ec0ff */
[--C-:B------:R-:W-:Y:S01]  /*12bd0*/  HSET2.LE.AND R50, R113, R220.reuse, PT ;  /* 0x000000dc71327233 */ /* 0x100fe20003803000 */
[----:B------:R-:W-:Y:S01]  /*12be0*/  F2FP.BF16.PACK_AB R113, R178, R176 ;  /* 0x000000b0b271723e */ /* 0x000fe200000010ff */
[----:B------:R-:W-:Y:S02]  /*12bf0*/  FFMA.FTZ R179, R53, c[0x0][0x23c], -R179 ;  /* 0x00008f0035b37a23 */ /* 0x000fe400000108b3 */
[----:B------:R-:W-:Y:S01]  /*12c00*/  FFMA.FTZ R165, R3, R223, R165 ;  /* 0x000000df03a57223 */ /* 0x000fe200000100a5 */
[----:B------:R-:W-:Y:S01]  /*12c10*/  LOP3.LUT R50, R50, R113, RZ, 0xc0, !PT ;  /* 0x0000007132327212 */ /* 0x000fe200078ec0ff */
[----:B------:R-:W-:Y:S03]  /*12c20*/  MUFU.EX2 R150, R150 ;  /* 0x0000009600967308 */ /* 0x000fe60000000800 */
[----:B------:R-:W-:Y:S02]  /*12c30*/  FFMA.FTZ R161, R2, R222, R161 ;  /* 0x000000de02a17223 */ /* 0x000fe400000100a1 */
[----:B------:R-:W-:Y:S01]  /*12c40*/  FADD.FTZ R154, R157, R154 ;  /* 0x0000009a9d9a7221 */ /* 0x000fe20000010000 */
[C---:B------:R-:W-:Y:S01]  /*12c50*/  HMMA.16816.F32.BF16 R8, R48.reuse, R104, R8 ;  /* 0x000000683008723c */ /* 0x040fe20000041808 */
[----:B------:R-:W-:Y:S02]  /*12c60*/  FADD.FTZ R156, R155, R156 ;  /* 0x0000009c9b9c7221 */ /* 0x000fe40000010000 */
[----:B------:R-:W-:Y:S01]  /*12c70*/  FADD.FTZ R165, R164, R165 ;  /* 0x000000a5a4a57221 */ /* 0x000fe20000010000 */
[----:B------:R-:W-:Y:S01]  /*12c80*/  MUFU.EX2 R141, R141 ;  /* 0x0000008d008d7308 */ /* 0x000fe20000000800 */
[----:B------:R-:W-:Y:S02]  /*12c90*/  FADD.FTZ R161, R160, R161 ;  /* 0x000000a1a0a17221 */ /* 0x000fe40000010000 */
[----:B------:R-:W-:Y:S01]  /*12ca0*/  IMAD.WIDE.U32 R104, R241, -0x326172a9, RZ ;  /* 0xcd9e8d57f1687825 */ /* 0x000fe200078e00ff */
[-C--:B------:R-:W-:Y:S04]  /*12cb0*/  HMMA.16816.F32.BF16 R12, R48, R106.reuse, R12 ;  /* 0x0000006a300c723c */ /* 0x080fe8000004180c */
[----:B------:R-:W-:Y:S01]  /*12cc0*/  LOP3.LUT R116, R105, UR15, R232, 0x96, !PT ;  /* 0x0000000f69747c12 */ /* 0x000fe2000f8e96e8 */
[----:B------:R-:W-:Y:S01]  /*12cd0*/  FFMA.FTZ R241, R41, c[0x0][0x23c], -R170 ;  /* 0x00008f0029f17a23 */ /* 0x000fe200000108aa */
[----:B------:R-:W-:Y:S01]  /*12ce0*/  LOP3.LUT R118, R245, UR13, R104, 0x96, !PT ;  /* 0x0000000df5767c12 */ /* 0x000fe2000f8e9668 */
[----:B------:R-:W-:Y:S01]  /*12cf0*/  MUFU.EX2 R142, R142 ;  /* 0x0000008e008e7308 */ /* 0x000fe20000000800 */
[C---:B------:R-:W-:Y:S01]  /*12d00*/  HMMA.16816.F32.BF16 R16, R100.reuse, R106, R16 ;  /* 0x0000006a6410723c */ /* 0x040fe20000041810 */
[----:B------:R-:W-:Y:S03]  /*12d10*/  LOP3.LUT R37, R105, UR15, R228, 0x96, !PT ;  /* 0x0000000f69257c12 */ /* 0x000fe6000f8e96e4 */
[----:B------:R-:W-:Y:S01]  /*12d20*/  LOP3.LUT R36, R243, UR13, R104, 0x96, !PT ;  /* 0x0000000df3247c12 */ /* 0x000fe2000f8e9668 */
[----:B------:R-:W-:Y:S01]  /*12d30*/  IMAD.WIDE.U32 R116, R116, -0x2daee0ad, RZ ;  /* 0xd2511f5374747825 */ /* 0x000fe200078e00ff */
[----:B------:R-:W2:Y:S03]  /*12d40*/  LDSM.16.MT88.4 R104, [R185+0x6800] ;  /* 0x00680000b968783b */ /* 0x000ea60000004200 */
[----:B------:R-:W-:Y:S01]  /*12d50*/  IMAD.WIDE.U32 R112, R37, -0x2daee0ad, RZ ;  /* 0xd2511f5325707825 */ /* 0x000fe200078e00ff */
[-C--:B-1----:R-:W-:Y:S01]  /*12d60*/  HMMA.16816.F32.BF16 R32, R100, R108.reuse, R32 ;  /* 0x0000006c6420723c */ /* 0x082fe20000041820 */
[----:B------:R-:W-:Y:S01]  /*12d70*/  MUFU.EX2 R151, R151 ;  /* 0x0000009700977308 */ /* 0x000fe20000000800 */
[----:B------:R-:W-:Y:S01]  /*12d80*/  LOP3.LUT R38, R117, UR12, R230, 0x96, !PT ;  /* 0x0000000c75267c12 */ /* 0x000fe2000f8e96e6 */
[----:B------:R-:W-:Y:S04]  /*12d90*/  IMAD.WIDE.U32 R36, R36, -0x2daee0ad, RZ ;  /* 0xd2511f5324247825 */ /* 0x000fe800078e00ff */
[----:B------:R-:W-:Y:S01]  /*12da0*/  IMAD.WIDE.U32 R118, R118, -0x2daee0ad, RZ ;  /* 0xd2511f5376767825 */ /* 0x000fe200078e00ff */
[C---:B------:R-:W-:Y:S01]  /*12db0*/  HMMA.16816.F32.BF16 R68, R48.reuse, R108, R68 ;  /* 0x0000006c3044723c */ /* 0x040fe20000041844 */
[----:B------:R-:W-:Y:S02]  /*12dc0*/  LOP3.LUT R112, R37, UR10, R112, 0x96, !PT ;  /* 0x0000000a25707c12 */ /* 0x000fe4000f8e9670 */
[----:B------:R-:W1:Y:S01]  /*12dd0*/  MUFU.EX2 R241, R241 ;  /* 0x000000f100f17308 */ /* 0x000e620000000800 */
[----:B------:R-:W-:Y:S01]  /*12de0*/  IMAD.WIDE.U32 R114, R38, -0x326172a9, RZ ;  /* 0xcd9e8d5726727825 */ /* 0x000fe200078e00ff */
[----:B------:R-:W-:Y:S02]  /*12df0*/  LOP3.LUT R38, R113, UR12, R226, 0x96, !PT ;  /* 0x0000000c71267c12 */ /* 0x000fe4000f8e96e2 */
[----:B------:R-:W-:Y:S01]  /*12e00*/  LOP3.LUT R116, R119, UR10, R116, 0x96, !PT ;  /* 0x0000000a77747c12 */ /* 0x000fe2000f8e9674 */
        /* <DEDUP_REMOVED lines=12> */
[----:B------:R-:W3:Y:S01]  /*12ed0*/  MUFU.EX2 R140, R140 ;  /* 0x0000008c008c7308 */ /* 0x000ee20000000800 */
[-C--:B--2---:R-:W-:Y:S02]  /*12ee0*/  HMMA.16816.F32.BF16 R20, R100, R104.reuse, R20 ;  /* 0x000000686414723c */ /* 0x084fe40000041814 */
[----:B------:R-:W-:Y:S01]  /*12ef0*/  IMAD.WIDE.U32 R108, R108, -0x2daee0ad, RZ ;  /* 0xd2511f536c6c7825 */ /* 0x000fe200078e00ff */
[----:B------:R-:W-:Y:S02]  /*12f00*/  LOP3.LUT R41, R121, UR8, R36, 0x96, !PT ;  /* 0x0000000879297c12 */ /* 0x000fe4000f8e9624 */
[----:B------:R-:W2:Y:S01]  /*12f10*/  LDSM.16.MT88.4 R36, [R184+0x6800] ;  /* 0x00680000b824783b */ /* 0x000ea20000004200 */
[----:B------:R-:W-:Y:S01]  /*12f20*/  IMAD.WIDE.U32 R114, R114, -0x2daee0ad, RZ ;  /* 0xd2511f5372727825 */ /* 0x000fe200078e00ff */
[----:B------:R-:W-:Y:S01]  /*12f30*/  LOP3.LUT R113, R245, UR8, R118, 0x96, !PT ;  /* 0x00000008f5717c12 */ /* 0x000fe2000f8e9676 */
[C---:B------:R-:W-:Y:S01]  /*12f40*/  HMMA.16816.F32.BF16 R80, R48.reuse, R104, R80 ;  /* 0x000000683050723c */ /* 0x040fe20000041850 */
[----:B------:R-:W-:Y:S01]  /*12f50*/  LOP3.LUT R120, R109, UR6, R120, 0x96, !PT ;  /* 0x000000066d787c12 */ /* 0x000fe2000f8e9678 */
[----:B------:R-:W-:Y:S02]  /*12f60*/  MUFU.EX2 R248, R248 ;  /* 0x000000f800f87308 */ /* 0x000fe40000000800 */
[----:B------:R-:W-:Y:S01]  /*12f70*/  LOP3.LUT R40, R115, UR6, R244, 0x96, !PT ;  /* 0x0000000673287c12 */ /* 0x000fe2000f8e96f4 */
[----:B------:R-:W-:Y:S01]  /*12f80*/  IMAD.WIDE.U32 R110, R113, -0x326172a9, RZ ;  /* 0xcd9e8d57716e7825 */ /* 0x000fe200078e00ff */
[----:B-1----:R-:W-:Y:S02]  /*12f90*/  F2FP.BF16.PACK_AB R65, R241, R151 ;  /* 0x00000097f141723e */ /* 0x002fe400000010ff */
[-C--:B------:R-:W-:Y:S01]  /*12fa0*/  HMMA.16816.F32.BF16 R84, R48, R106.reuse, R84 ;  /* 0x0000006a3054723c */ /* 0x080fe20000041854 */
[----:B------:R-:W-:Y:S03]  /*12fb0*/  IMAD.WIDE.U32 R118, R40, -0x326172a9, RZ ;  /* 0xcd9e8d5728767825 */ /* 0x000fe600078e00ff */
[----:B------:R-:W-:Y:S01]  /*12fc0*/  MUFU.EX2 R249, R249 ;  /* 0x000000f900f97308 */ /* 0x000fe20000000800 */
[----:B------:R-:W-:Y:S01]  /*12fd0*/  IMAD.WIDE.U32 R120, R120, -0x326172a9, RZ ;  /* 0xcd9e8d5778787825 */ /* 0x000fe200078e00ff */
[----:B------:R-:W-:Y:S02]  /*12fe0*/  LOP3.LUT R113, R118, 0xffff, RZ, 0xc0, !PT ;  /* 0x0000ffff76717812 */ /* 0x000fe400078ec0ff */
[C---:B------:R-:W-:Y:S01]  /*12ff0*/  HMMA.16816.F32.BF16 R24, R100.reuse, R106, R24 ;  /* 0x0000006a6418723c */ /* 0x040fe20000041818 */
[----:B------:R-:W-:Y:S03]  /*13000*/  IMAD.WIDE.U32 R104, R41, -0x326172a9, RZ ;  /* 0xcd9e8d5729687825 */ /* 0x000fe600078e00ff */
[--C-:B------:R-:W-:Y:S01]  /*13010*/  SHF.R.U32.HI R115, RZ, 0x10, R118.reuse ;  /* 0x00000010ff737819 */ /* 0x100fe20000011676 */
[--C-:B------:R-:W-:Y:S01]  /*13020*/  FFMA.FTZ R242, R42, c[0x0][0x23c], -R167.reuse ;  /* 0x00008f002af27a23 */ /* 0x100fe200000108a7 */
[----:B------:R-:W-:Y:S01]  /*13030*/  LOP3.LUT R42, R118, 0xff, RZ, 0xc0, !PT ;  /* 0x000000ff762a7812 */ /* 0x000fe200078ec0ff */
[--C-:B------:R-:W-:Y:S01]  /*13040*/  FFMA.FTZ R243, R43, c[0x0][0x23c], -R167.reuse ;  /* 0x00008f002bf37a23 */ /* 0x100fe200000108a7 */
[----:B------:R-:W-:Y:S01]  /*13050*/  SHF.R.U32.HI R43, RZ, 0x18, R118 ;  /* 0x00000018ff2b7819 */ /* 0x000fe20000011676 */
[--C-:B------:R-:W-:Y:S01]  /*13060*/  FFMA.FTZ R244, R44, c[0x0][0x23c], -R170.reuse ;  /* 0x00008f002cf47a23 */ /* 0x100fe200000108aa */
[----:B------:R-:W-:Y:S02]  /*13070*/  MUFU.EX2 R250, R250 ;  /* 0x000000fa00fa7308 */ /* 0x000fe40000000800 */
[----:B------:R-:W-:Y:S01]  /*13080*/  LOP3.LUT R118, R120, 0xffff, RZ, 0xc0, !PT ;  /* 0x0000ffff78767812 */ /* 0x000fe200078ec0ff */
[----:B------:R-:W-:Y:S01]  /*13090*/  FFMA.FTZ R245, R45, c[0x0][0x23c], -R170 ;  /* 0x00008f002df57a23 */ /* 0x000fe200000108aa */
[----:B------:R-:W-:Y:S01]  /*130a0*/  LOP3.LUT R40, R119, UR16, R110, 0x96, !PT ;  /* 0x0000001077287c12 */ /* 0x000fe2000f8e966e */
[----:B------:R-:W-:Y:S01]  /*130b0*/  FFMA.FTZ R170, R61, c[0x0][0x23c], -R170 ;  /* 0x00008f003daa7a23 */ /* 0x000fe200000108aa */
[----:B------:R-:W-:Y:S01]  /*130c0*/  SHF.R.U32.HI R44, RZ, 0x8, R118 ;  /* 0x00000008ff2c7819 */ /* 0x000fe20000011676 */
[----:B------:R-:W-:Y:S01]  /*130d0*/  FFMA.FTZ R167, R63, c[0x0][0x23c], -R167 ;  /* 0x00008f003fa77a23 */ /* 0x000fe200000108a7 */
[----:B------:R-:W-:Y:S01]  /*130e0*/  LOP3.LUT R41, R121, UR16, R104, 0x96, !PT ;  /* 0x0000001079297c12 */ /* 0x000fe2000f8e9668 */
[----:B------:R-:W-:Y:S01]  /*130f0*/  FADD.FTZ R154, R138, R154 ;  /* 0x0000009a8a9a7221 */ /* 0x000fe20000010000 */
[-C--:B--2---:R-:W-:Y:S01]  /*13100*/  HMMA.16816.F32.BF16 R88, R100, R36.reuse, R88 ;  /* 0x000000246458723c */ /* 0x084fe20000041858 */
[----:B------:R-:W-:Y:S01]  /*13110*/  LOP3.LUT R110, R120, 0xff, RZ, 0xc0, !PT ;  /* 0x000000ff786e7812 */ /* 0x000fe200078ec0ff */
[----:B------:R-:W-:Y:S01]  /*13120*/  MUFU.EX2 R242, R242 ;  /* 0x000000f200f27308 */ /* 0x000fe20000000800 */
[----:B------:R-:W-:Y:S01]  /*13130*/  SHF.R.U32.HI R117, RZ, 0x10, R120 ;  /* 0x00000010ff757819 */ /* 0x000fe20000011678 */
[----:B------:R-:W-:Y:S01]  /*13140*/  FADD.FTZ R156, R152, R156 ;  /* 0x0000009c989c7221 */ /* 0x000fe20000010000 */
[----:B------:R-:W-:Y:S01]  /*13150*/  LOP3.LUT R45, R40, 0xffff, RZ, 0xc0, !PT ;  /* 0x0000ffff282d7812 */ /* 0x000fe200078ec0ff */
[----:B------:R-:W-:Y:S01]  /*13160*/  FADD.FTZ R165, R163, R165 ;  /* 0x000000a5a3a57221 */ /* 0x000fe20000010000 */
[----:B------:R-:W-:Y:S01]  /*13170*/  PRMT R110, R110, 0x5410, R44 ;  /* 0x000054106e6e7816 */ /* 0x000fe2000000002c */
[C---:B------:R-:W-:Y:S01]  /*13180*/  HMMA.16816.F32.BF16 R92, R48.reuse, R36, R92 ;  /* 0x00000024305c723c */ /* 0x040fe2000004185c */
[----:B------:R-:W-:Y:S03]  /*13190*/  SHF.R.U32.HI R44, RZ, 0x10, R41 ;  /* 0x00000010ff2c7819 */ /* 0x000fe60000011629 */
[----:B------:R-:W-:Y:S01]  /*131a0*/  SHF.R.U32.HI R113, RZ, 0x8, R113 ;  /* 0x00000008ff717819 */ /* 0x000fe20000011671 */
[----:B------:R-:W1:Y:S01]  /*131b0*/  MUFU.EX2 R243, R243 ;  /* 0x000000f300f37308 */ /* 0x000e620000000800 */
[----:B------:R-:W-:Y:S01]  /*131c0*/  LOP3.LUT R115, R115, 0xff, RZ, 0xc0, !PT ;  /* 0x000000ff73737812 */ /* 0x000fe200078ec0ff */
[----:B------:R-:W-:Y:S01]  /*131d0*/  FADD.FTZ R161, R159, R161 ;  /* 0x000000a19fa17221 */ /* 0x000fe20000010000 */
[-C--:B------:R-:W-:Y:S01]  /*131e0*/  HMMA.16816.F32.BF16 R28, R48, R38.reuse, R28 ;  /* 0x00000026301c723c */ /* 0x080fe2000004181c */
[----:B------:R-:W-:Y:S01]  /*131f0*/  LOP3.LUT R117, R117, 0xff, RZ, 0xc0, !PT ;  /* 0x000000ff75757812 */ /* 0x000fe200078ec0ff */
[----:B------:R-:W-:Y:S02]  /*13200*/  LDSM.16.MT88.4 R48, [R186+0x7000] ;  /* 0x00700000ba30783b */ /* 0x000fe40000004200 */
[----:B------:R-:W-:Y:S01]  /*13210*/  SHF.R.U32.HI R109, RZ, 0x18, R120 ;  /* 0x00000018ff6d7819 */ /* 0x000fe20000011678 */
[----:B------:R-:W-:Y:S01]  /*13220*/  FADD.FTZ R154, R153, R154 ;  /* 0x0000009a999a7221 */ /* 0x000fe20000010000 */
[----:B------:R-:W-:Y:S01]  /*13230*/  SHF.R.U32.HI R107, RZ, 0x18, R40 ;  /* 0x00000018ff6b7819 */ /* 0x000fe20000011628 */
[----:B------:R-:W-:Y:S01]  /*13240*/  MUFU.EX2 R244, R244 ;  /* 0x000000f400f47308 */ /* 0x000fe20000000800 */
[----:B------:R-:W-:Y:S01]  /*13250*/  HMMA.16816.F32.BF16 R96, R100, R38, R96 ;  /* 0x000000266460723c */ /* 0x000fe20000041860 */
[----:B------:R-:W-:Y:S03]  /*13260*/  LOP3.LUT R106, R41, 0xff, RZ, 0xc0, !PT ;  /* 0x000000ff296a7812 */ /* 0x000fe600078ec0ff */
[----:B------:R-:W-:Y:S01]  /*13270*/  SHF.R.U32.HI R104, RZ, 0x18, R41 ;  /* 0x00000018ff687819 */ /* 0x000fe20000011629 */
[----:B------:R-:W-:Y:S01]  /*13280*/  FADD.FTZ R156, R139, R156 ;  /* 0x0000009c8b9c7221 */ /* 0x000fe20000010000 */
[----:B------:R-:W-:Y:S01]  /*13290*/  PRMT R42, R42, 0x5410, R113 ;  /* 0x000054102a2a7816 */ /* 0x000fe20000000071 */
[--C-:B------:R-:W-:Y:S01]  /*132a0*/  HSET2.LE.AND R38, R110, R220.reuse, PT ;  /* 0x000000dc6e267233 */ /* 0x100fe20003803000 */
[----:B------:R-:W-:Y:S01]  /*132b0*/  LOP3.LUT R113, R40, 0xff, RZ, 0xc0, !PT ;  /* 0x000000ff28717812 */ /* 0x000fe200078ec0ff */
[----:B------:R-:W2:Y:S03]  /*132c0*/  MUFU.EX2 R245, R245 ;  /* 0x000000f500f57308 */ /* 0x000ea60000000800 */
[----:B------:R-:W-:Y:S01]  /*132d0*/  PRMT R43, R115, 0x5410, R43 ;  /* 0x00005410732b7816 */ /* 0x000fe2000000002b */
[--C-:B------:R-:W-:Y:S01]  /*132e0*/  HSET2.LE.AND R42, R42, R220.reuse, PT ;  /* 0x000000dc2a2a7233 */ /* 0x100fe20003803000 */
[----:B------:R-:W-:Y:S01]  /*132f0*/  LOP3.LUT R115, R41, 0xffff, RZ, 0xc0, !PT ;  /* 0x0000ffff29737812 */ /* 0x000fe200078ec0ff */
[----:B------:R-:W-:Y:S01]  /*13300*/  FADD.FTZ R165, R162, R165 ;  /* 0x000000a5a2a57221 */ /* 0x000fe20000010000 */
[----:B------:R-:W-:Y:S01]  /*13310*/  LOP3.LUT R41, R44, 0xff, RZ, 0xc0, !PT ;  /* 0x000000ff2c297812 */ /* 0x000fe200078ec0ff */
[--C-:B------:R-:W-:Y:S01]  /*13320*/  HSET2.LE.AND R43, R43, R220.reuse, PT ;  /* 0x000000dc2b2b7233 */ /* 0x100fe20003803000 */
[----:B------:R-:W-:Y:S01]  /*13330*/  PRMT R109, R117, 0x5410, R109 ;  /* 0x00005410756d7816 */ /* 0x000fe2000000006d */
[----:B------:R-:W4:Y:S01]  /*13340*/  MUFU.EX2 R251, R251 ;  /* 0x000000fb00fb7308 */ /* 0x000f220000000800 */
[----:B------:R-:W-:Y:S01]  /*13350*/  SHF.R.U32.HI R117, RZ, 0x10, R40 ;  /* 0x00000010ff757819 */ /* 0x000fe20000011628 */
[----:B------:R-:W-:Y:S01]  /*13360*/  FADD.FTZ R161, R158, R161 ;  /* 0x000000a19ea17221 */ /* 0x000fe20000010000 */
[----:B------:R-:W-:Y:S01]  /*13370*/  SHF.R.U32.HI R40, RZ, 0x8, R45 ;  /* 0x00000008ff287819 */ /* 0x000fe2000001162d */
[--C-:B------:R-:W-:Y:S01]  /*13380*/  HSET2.LE.AND R39, R109, R220.reuse, PT ;  /* 0x000000dc6d277233 */ /* 0x100fe20003803000 */
[----:B------:R-:W5:Y:S01]  /*13390*/  LDSM.16.MT88.4 R44, [R188+0x7000] ;  /* 0x00700000bc2c783b */ /* 0x000f620000004200 */
[----:B------:R-:W-:Y:S01]  /*133a0*/  LOP3.LUT R117, R117, 0xff, RZ, 0xc0, !PT ;  /* 0x000000ff75757812 */ /* 0x000fe200078ec0ff */
[----:B------:R-:W-:Y:S01]  /*133b0*/  FADD.FTZ R154, R147, R154 ;  /* 0x0000009a939a7221 */ /* 0x000fe20000010000 */
[----:B------:R-:W-:Y:S01]  /*133c0*/  PRMT R40, R113, 0x5410, R40 ;  /* 0x0000541071287816 */ /* 0x000fe20000000028 */
[----:B------:R-:W-:Y:S01]  /*133d0*/  FADD.FTZ R156, R168, R156 ;  /* 0x0000009ca89c7221 */ /* 0x000fe20000010000 */
[----:B------:R-:W-:Y:S01]  /*133e0*/  PRMT R107, R117, 0x5410, R107 ;  /* 0x00005410756b7816 */ /* 0x000fe2000000006b */
[----:B------:R-:W-:Y:S01]  /*133f0*/  MUFU.EX2 R252, R252 ;  /* 0x000000fc00fc7308 */ /* 0x000fe20000000800 */
[----:B------:R-:W-:Y:S01]  /*13400*/  SHF.R.U32.HI R115, RZ, 0x8, R115 ;  /* 0x00000008ff737819 */ /* 0x000fe20000011673 */
[--C-:B------:R-:W-:Y:S01]  /*13410*/  HSET2.LE.AND R40, R40, R220.reuse, PT ;  /* 0x000000dc28287233 */ /* 0x100fe20003803000 */
[----:B------:R-:W-:Y:S01]  /*13420*/  PRMT R104, R41, 0x5410, R104 ;  /* 0x0000541029687816 */ /* 0x000fe20000000068 */
[----:B------:R-:W-:Y:S01]  /*13430*/  FADD.FTZ R165, R171, R165 ;  /* 0x000000a5aba57221 */ /* 0x000fe20000010000 */
[----:B------:R-:W-:Y:S01]  /*13440*/  F2FP.BF16.PACK_AB R41, R148, R239 ;  /* 0x000000ef9429723e */ /* 0x000fe200000010ff */
[----:B------:R-:W-:Y:S01]  /*13450*/  FADD.FTZ R161, R173, R161 ;  /* 0x000000a1ada17221 */ /* 0x000fe20000010000 */
[----:B---3--:R-:W-:Y:S01]  /*13460*/  F2FP.BF16.PACK_AB R37, R140, R149 ;  /* 0x000000958c25723e */ /* 0x008fe200000010ff */
[----:B------:R-:W-:Y:S01]  /*13470*/  FADD.FTZ R154, R169, R154 ;  /* 0x0000009aa99a7221 */ /* 0x000fe20000010000 */
[----:B------:R-:W-:Y:S01]  /*13480*/  PRMT R106, R106, 0x5410, R115 ;  /* 0x000054106a6a7816 */ /* 0x000fe20000000073 */
[----:B------:R-:W3:Y:S01]  /*13490*/  MUFU.EX2 R179, R179 ;  /* 0x000000b300b37308 */ /* 0x000ee20000000800 */
[----:B------:R-:W-:Y:S01]  /*134a0*/  F2FP.BF16.PACK_AB R36, R142, R141 ;  /* 0x0000008d8e24723e */ /* 0x000fe200000010ff */
[----:B------:R-:W-:Y:S01]  /*134b0*/  FADD.FTZ R156, R172, R156 ;  /* 0x0000009cac9c7221 */ /* 0x000fe20000010000 */
[----:B------:R-:W-:Y:S01]  /*134c0*/  LOP3.LUT R42, R42, R41, RZ, 0xc0, !PT ;  /* 0x000000292a2a7212 */ /* 0x000fe200078ec0ff */
[--C-:B------:R-:W-:Y:S01]  /*134d0*/  HSET2.LE.AND R41, R107, R220.reuse, PT ;  /* 0x000000dc6b297233 */ /* 0x100fe20003803000 */
[----:B------:R-:W-:Y:S01]  /*134e0*/  LOP3.LUT R43, R43, R37, RZ, 0xc0, !PT ;  /* 0x000000252b2b7212 */ /* 0x000fe200078ec0ff */
[--C-:B------:R-:W-:Y:S01]  /*134f0*/  HSET2.LE.AND R37, R104, R220.reuse, PT ;  /* 0x000000dc68257233 */ /* 0x100fe20003803000 */
[----:B------:R-:W-:Y:S01]  /*13500*/  F2FP.BF16.PACK_AB R104, R150, R143 ;  /* 0x0000008f9668723e */ /* 0x000fe200000010ff */
[----:B------:R-:W-:Y:S01]  /*13510*/  FADD.FTZ R165, R174, R165 ;  /* 0x000000a5aea57221 */ /* 0x000fe20000010000 */
[----:B------:R-:W-:Y:S01]  /*13520*/  LOP3.LUT R40, R40, R36, RZ, 0xc0, !PT ;  /* 0x0000002428287212 */ /* 0x000fe200078ec0ff */
[--C-:B------:R-:W-:Y:S01]  /*13530*/  HSET2.LE.AND R36, R106, R220.reuse, PT ;  /* 0x000000dc6a247233 */ /* 0x100fe20003803000 */
[----:B------:R-:W-:Y:S01]  /*13540*/  LOP3.LUT R41, R41, R104, RZ, 0xc0, !PT ;  /* 0x0000006829297212 */ /* 0x000fe200078ec0ff */
[----:B------:R-:W3:Y:S01]  /*13550*/  MUFU.EX2 R177, R177 ;  /* 0x000000b100b17308 */ /* 0x000ee20000000800 */
[----:B-1----:R-:W-:Y:S01]  /*13560*/  F2FP.BF16.PACK_AB R64, R243, R242 ;  /* 0x000000f2f340723e */ /* 0x002fe200000010ff */
[----:B------:R-:W-:Y:S01]  /*13570*/  FADD.FTZ R161, R175, R161 ;  /* 0x000000a1afa17221 */ /* 0x000fe20000010000 */
[----:B------:R-:W-:Y:S01]  /*13580*/  LOP3.LUT R36, R36, R65, RZ, 0xc0, !PT ;  /* 0x0000004124247212 */ /* 0x000fe200078ec0ff */
[----:B------:R-:W-:Y:S01]  /*13590*/  FADD.FTZ R154, R166, R154 ;  /* 0x0000009aa69a7221 */ /* 0x000fe20000010000 */
[----:B--2---:R-:W-:Y:S01]  /*135a0*/  F2FP.BF16.PACK_AB R65, R245, R244 ;  /* 0x000000f4f541723e */ /* 0x004fe200000010ff */
[----:B------:R-:W-:Y:S01]  /*135b0*/  FADD.FTZ R156, R144, R156 ;  /* 0x0000009c909c7221 */ /* 0x000fe20000010000 */
[----:B------:R-:W-:Y:S01]  /*135c0*/  LOP3.LUT R37, R37, R64, RZ, 0xc0, !PT ;  /* 0x0000004025257212 */ /* 0x000fe200078ec0ff */
[----:B------:R-:W-:Y:S01]  /*135d0*/  FADD.FTZ R165, R176, R165 ;  /* 0x000000a5b0a57221 */ /* 0x000fe20000010000 */
[----:B------:R-:W-:Y:S01]  /*135e0*/  F2FP.BF16.PACK_AB R64, R247, R246 ;  /* 0x000000f6f740723e */ /* 0x000fe200000010ff */
[----:B------:R-:W-:Y:S01]  /*135f0*/  MUFU.EX2 R56, R56 ;  /* 0x0000003800387308 */ /* 0x000fe20000000800 */
[----:B------:R-:W-:Y:S01]  /*13600*/  LOP3.LUT R38, R38, R65, RZ, 0xc0, !PT ;  /* 0x0000004126267212 */ /* 0x000fe200078ec0ff */
[-C--:B-----5:R-:W-:Y:S01]  /*13610*/  HMMA.16816.F32.BF16 R4, R40, R44.reuse, R4 ;  /* 0x0000002c2804723c */ /* 0x0a0fe20000041804 */
[----:B------:R-:W-:Y:S01]  /*13620*/  LOP3.LUT R39, R39, R64, RZ, 0xc0, !PT ;  /* 0x0000004027277212 */ /* 0x000fe200078ec0ff */
[----:B------:R-:W-:Y:S01]  /*13630*/  FADD.FTZ R161, R238, R161 ;  /* 0x000000a1eea17221 */ /* 0x000fe20000010000 */
[----:B------:R-:W1:Y:S01]  /*13640*/  LDSM.16.MT88.4 R64, [R185+0x7000] ;  /* 0x00700000b940783b */ /* 0x000e620000004200 */
[----:B------:R-:W-:Y:S01]  /*13650*/  LOP3.LUT R110, R111, UR7, R116, 0x96, !PT ;  /* 0x000000076f6e7c12 */ /* 0x000fe2000f8e9674 */
[----:B------:R-:W-:Y:S01]  /*13660*/  FADD.FTZ R154, R145, R154 ;  /* 0x0000009a919a7221 */ /* 0x000fe20000010000 */
[----:B------:R-:W-:Y:S01]  /*13670*/  LOP3.LUT R54, R105, UR7, R112, 0x96, !PT ;  /* 0x0000000769367c12 */ /* 0x000fe2000f8e9670 */
[----:B------:R-:W-:Y:S01]  /*13680*/  FADD.FTZ R156, R146, R156 ;  /* 0x0000009c929c7221 */ /* 0x000fe20000010000 */
[C---:B------:R-:W-:Y:S01]  /*13690*/  HMMA.16816.F32.BF16 R8, R36.reuse, R44, R8 ;  /* 0x0000002c2408723c */ /* 0x040fe20000041808 */
[----:B------:R-:W-:Y:S01]  /*136a0*/  IMAD.WIDE.U32 R110, R110, -0x2daee0ad, RZ ;  /* 0xd2511f536e6e7825 */ /* 0x000fe200078e00ff */
[----:B------:R-:W2:Y:S01]  /*136b0*/  MUFU.EX2 R57, R57 ;  /* 0x0000003900397308 */ /* 0x000ea20000000800 */
[----:B------:R-:W-:Y:S02]  /*136c0*/  LDSM.16.MT88.4 R116, [R188+0x7800] ;  /* 0x00780000bc74783b */ /* 0x000fe40000004200 */
[----:B------:R-:W-:Y:S01]  /*136d0*/  IMAD.WIDE.U32 R54, R54, -0x2daee0ad, RZ ;  /* 0xd2511f5336367825 */ /* 0x000fe200078e00ff */
[----:B------:R-:W-:Y:S02]  /*136e0*/  LOP3.LUT R52, R110, 0xffff, RZ, 0xc0, !PT ;  /* 0x0000ffff6e347812 */ /* 0x000fe400078ec0ff */
[-C--:B------:R-:W-:Y:S01]  /*136f0*/  HMMA.16816.F32.BF16 R12, R36, R46.reuse, R12 ;  /* 0x0000002e240c723c */ /* 0x080fe2000004180c */
[----:B------:R-:W-:Y:S02]  /*13700*/  LOP3.LUT R114, R111, UR17, R114, 0x96, !PT ;  /* 0x000000116f727c12 */ /* 0x000fe4000f8e9672 */
[----:B------:R-:W-:Y:S01]  /*13710*/  LDSM.16.MT88.4 R104, [R185+0x7800] ;  /* 0x00780000b968783b */ /* 0x000fe20000004200 */
[----:B------:R-:W-:Y:S01]  /*13720*/  LOP3.LUT R108, R55, UR17, R108, 0x96, !PT ;  /* 0x00000011376c7c12 */ /* 0x000fe2000f8e966c */
[----:B------:R-:W-:Y:S01]  /*13730*/  FADD.FTZ R165, R178, R165 ;  /* 0x000000a5b2a57221 */ /* 0x000fe20000010000 */
[----:B------:R-:W-:Y:S01]  /*13740*/  SHF.R.U32.HI R52, RZ, 0x8, R52 ;  /* 0x00000008ff347819 */ /* 0x000fe20000011634 */
[----:B------:R-:W-:Y:S01]  /*13750*/  MUFU.EX2 R58, R58 ;  /* 0x0000003a003a7308 */ /* 0x000fe20000000800 */
[C---:B------:R-:W-:Y:S01]  /*13760*/  HMMA.16816.F32.BF16 R16, R40.reuse, R46, R16 ;  /* 0x0000002e2810723c */ /* 0x040fe20000041810 */
[----:B------:R-:W-:Y:S02]  /*13770*/  LOP3.LUT R102, R54, 0xff, RZ, 0xc0, !PT ;  /* 0x000000ff36667812 */ /* 0x000fe400078ec0ff */
[----:B------:R-:W5:Y:S01]  /*13780*/  LDSM.16.MT88.4 R44, [R184+0x7000] ;  /* 0x00700000b82c783b */ /* 0x000f620000004200 */
[----:B------:R-:W-:Y:S01]  /*13790*/  SHF.R.U32.HI R103, RZ, 0x18, R54 ;  /* 0x00000018ff677819 */ /* 0x000fe20000011636 */
[----:B------:R-:W-:Y:S01]  /*137a0*/  FADD.FTZ R161, R240, R161 ;  /* 0x000000a1f0a17221 */ /* 0x000fe20000010000 */
[----:B------:R-:W-:Y:S01]  /*137b0*/  SHF.R.U32.HI R53, RZ, 0x10, R110 ;  /* 0x00000010ff357819 */ /* 0x000fe2000001166e */
[----:B------:R-:W-:Y:S01]  /*137c0*/  FADD.FTZ R154, R141, R154 ;  /* 0x0000009a8d9a7221 */ /* 0x000fe20000010000 */
[-C--:B------:R-:W-:Y:S01]  /*137d0*/  HMMA.16816.F32.BF16 R32, R40, R48.reuse, R32 ;  /* 0x000000302820723c */ /* 0x080fe20000041820 */
[C---:B------:R-:W-:Y:S01]  /*137e0*/  LOP3.LUT R61, R108.reuse, 0xffff, RZ, 0xc0, !PT ;  /* 0x0000ffff6c3d7812 */ /* 0x040fe200078ec0ff */
[----:B------:R-:W1:Y:S02]  /*137f0*/  MUFU.EX2 R59, R59 ;  /* 0x0000003b003b7308 */ /* 0x000e640000000800 */
[----:B------:R-:W-:Y:S01]  /*13800*/  LOP3.LUT R53, R53, 0xff, RZ, 0xc0, !PT ;  /* 0x000000ff35357812 */ /* 0x000fe200078ec0ff */
[----:B------:R-:W-:Y:S01]  /*13810*/  FADD.FTZ R156, R143, R156 ;  /* 0x0000009c8f9c7221 */ /* 0x000fe20000010000 */
[----:B------:R-:W-:Y:S01]  /*13820*/  SHF.R.U32.HI R101, RZ, 0x10, R108 ;  /* 0x00000010ff657819 */ /* 0x000fe2000001166c */
[----:B------:R-:W-:Y:S01]  /*13830*/  FADD.FTZ R165, R151, R165 ;  /* 0x000000a597a57221 */ /* 0x000fe20000010000 */
[C---:B------:R-:W-:Y:S01]  /*13840*/  HMMA.16816.F32.BF16 R68, R36.reuse, R48, R68 ;  /* 0x000000302444723c */ /* 0x040fe20000041844 */
[----:B------:R-:W-:Y:S03]  /*13850*/  LOP3.LUT R100, R108, 0xff, RZ, 0xc0, !PT ;  /* 0x000000ff6c647812 */ /* 0x000fe600078ec0ff */
[----:B------:R-:W-:Y:S01]  /*13860*/  MUFU.EX2 R60, R60 ;  /* 0x0000003c003c7308 */ /* 0x000fe20000000800 */
[----:B------:R-:W-:Y:S01]  /*13870*/  SHF.R.U32.HI R61, RZ, 0x8, R61 ;  /* 0x00000008ff3d7819 */ /* 0x000fe2000001163d */
[----:B------:R-:W-:Y:S01]  /*13880*/  FADD.FTZ R161, R242, R161 ;  /* 0x000000a1f2a17221 */ /* 0x000fe20000010000 */
[----:B------:R-:W-:Y:S01]  /*13890*/  LOP3.LUT R48, R54, 0xffff, RZ, 0xc0, !PT ;  /* 0x0000ffff36307812 */ /* 0x000fe200078ec0ff */
[-C--:B------:R-:W-:Y:S01]  /*138a0*/  HMMA.16816.F32.BF16 R72, R36, R50.reuse, R72 ;  /* 0x000000322448723c */ /* 0x080fe20000041848 */
[----:B------:R-:W-:Y:S03]  /*138b0*/  SHF.R.U32.HI R49, RZ, 0x10, R54 ;  /* 0x00000010ff317819 */ /* 0x000fe60000011636 */
[----:B------:R-:W-:Y:S01]  /*138c0*/  LOP3.LUT R54, R114, 0xffff, RZ, 0xc0, !PT ;  /* 0x0000ffff72367812 */ /* 0x000fe200078ec0ff */
[----:B------:R-:W-:Y:S01]  /*138d0*/  FADD.FTZ R154, R142, R154 ;  /* 0x0000009a8e9a7221 */ /* 0x000fe20000010000 */
[----:B------:R-:W-:Y:S01]  /*138e0*/  SHF.R.U32.HI R108, RZ, 0x18, R108 ;  /* 0x00000018ff6c7819 */ /* 0x000fe2000001166c */
[----:B------:R-:W2:Y:S01]  /*138f0*/  MUFU.EX2 R170, R170 ;  /* 0x000000aa00aa7308 */ /* 0x000ea20000000800 */
[C---:B------:R-:W-:Y:S01]  /*13900*/  HMMA.16816.F32.BF16 R76, R40.reuse, R50, R76 ;  /* 0x00000032284c723c */ /* 0x040fe2000004184c */
[----:B------:R-:W-:Y:S03]  /*13910*/  SHF.R.U32.HI R54, RZ, 0x8, R54 ;  /* 0x00000008ff367819 */ /* 0x000fe60000011636 */
[----:B------:R-:W-:Y:S01]  /*13920*/  LOP3.LUT R101, R101, 0xff, RZ, 0xc0, !PT ;  /* 0x000000ff65657812 */ /* 0x000fe200078ec0ff */
[----:B------:R-:W-:Y:S01]  /*13930*/  FADD.FTZ R156, R150, R156 ;  /* 0x0000009c969c7221 */ /* 0x000fe20000010000 */
[----:B------:R-:W-:Y:S01]  /*13940*/  PRMT R100, R100, 0x5410, R61 ;  /* 0x0000541064647816 */ /* 0x000fe2000000003d */
[----:B------:R-:W-:Y:S01]  /*13950*/  FADD.FTZ R165, R241, R165 ;  /* 0x000000a5f1a57221 */ /* 0x000fe20000010000 */
[-C--:B-1----:R-:W-:Y:S01]  /*13960*/  HMMA.16816.F32.BF16 R20, R40, R64.reuse, R20 ;  /* 0x000000402814723c */ /* 0x082fe20000041814 */
[----:B------:R-:W-:Y:S01]  /*13970*/  LOP3.LUT R50, R110, 0xff, RZ, 0xc0, !PT ;  /* 0x000000ff6e327812 */ /* 0x000fe200078ec0ff */
[----:B------:R-:W-:Y:S02]  /*13980*/  MUFU.EX2 R167, R167 ;  /* 0x000000a700a77308 */ /* 0x000fe40000000800 */
[----:B------:R-:W-:Y:S01]  /*13990*/  SHF.R.U32.HI R51, RZ, 0x18, R110 ;  /* 0x00000018ff337819 */ /* 0x000fe2000001166e */
[--C-:B------:R-:W-:Y:S01]  /*139a0*/  HSET2.LE.AND R100, R100, R220.reuse, PT ;  /* 0x000000dc64647233 */ /* 0x100fe20003803000 */
[----:B------:R-:W-:Y:S01]  /*139b0*/  PRMT R50, R50, 0x5410, R52 ;  /* 0x0000541032327816 */ /* 0x000fe20000000034 */
[----:B------:R-:W-:Y:S01]  /*139c0*/  FADD.FTZ R161, R243, R161 ;  /* 0x000000a1f3a17221 */ /* 0x000fe20000010000 */
[C---:B------:R-:W-:Y:S01]  /*139d0*/  HMMA.16816.F32.BF16 R80, R36.reuse, R64, R80 ;  /* 0x000000402450723c */ /* 0x040fe20000041850 */
[----:B------:R-:W-:Y:S03]  /*139e0*/  LOP3.LUT R52, R49, 0xff, RZ, 0xc0, !PT ;  /* 0x000000ff31347812 */ /* 0x000fe600078ec0ff */
[----:B------:R-:W-:Y:S01]  /*139f0*/  PRMT R51, R53, 0x5410, R51 ;  /* 0x0000541035337816 */ /* 0x000fe20000000033 */
[--C-:B------:R-:W-:Y:S01]  /*13a00*/  HSET2.LE.AND R50, R50, R220.reuse, PT ;  /* 0x000000dc32327233 */ /* 0x100fe20003803000 */
[----:B------:R-:W-:Y:S01]  /*13a10*/  SHF.R.U32.HI R53, RZ, 0x8, R48 ;  /* 0x00000008ff357819 */ /* 0x000fe20000011630 */
[----:B------:R-:W-:Y:S01]  /*13a20*/  IMAD.MOV.U32 R65, RZ, RZ, R124 ;  /* 0x000000ffff417224 */ /* 0x000fe200078e007c */
[-C--:B------:R-:W-:Y:S01]  /*13a30*/  HMMA.16816.F32.BF16 R84, R36, R66.reuse, R84 ;  /* 0x000000422454723c */ /* 0x080fe20000041854 */
[----:B------:R-:W-:Y:S03]  /*13a40*/  PRMT R103, R52, 0x5410, R103 ;  /* 0x0000541034677816 */ /* 0x000fe60000000067 */
[----:B------:R-:W-:Y:S01]  /*13a50*/  PRMT R102, R102, 0x5410, R53 ;  /* 0x0000541066667816 */ /* 0x000fe20000000035 */
[--C-:B------:R-:W-:Y:S01]  /*13a60*/  HSET2.LE.AND R51, R51, R220.reuse, PT ;  /* 0x000000dc33337233 */ /* 0x100fe20003803000 */
[----:B------:R-:W-:Y:S01]  /*13a70*/  LOP3.LUT R48, R114, 0xff, RZ, 0xc0, !PT ;  /* 0x000000ff72307812 */ /* 0x000fe200078ec0ff */
[--C-:B------:R-:W-:Y:S01]  /*13a80*/  HSET2.LE.AND R103, R103, R220.reuse, PT ;  /* 0x000000dc67677233 */ /* 0x100fe20003803000 */
[C---:B------:R-:W-:Y:S01]  /*13a90*/  HMMA.16816.F32.BF16 R24, R40.reuse, R66, R24 ;  /* 0x000000422818723c */ /* 0x040fe20000041818 */
[----:B------:R-:W-:Y:S03]  /*13aa0*/  SHF.R.U32.HI R49, RZ, 0x10, R114 ;  /* 0x00000010ff317819 */ /* 0x000fe60000011672 */
[----:B------:R-:W-:Y:S01]  /*13ab0*/  PRMT R48, R48, 0x5410, R54 ;  /* 0x0000541030307816 */ /* 0x000fe20000000036 */
[----:B------:R-:W-:Y:S01]  /*13ac0*/  FADD.FTZ R154, R239, R154 ;  /* 0x0000009aef9a7221 */ /* 0x000fe20000010000 */
[----:B------:R-:W1:Y:S01]  /*13ad0*/  LDSM.16.MT88.4 R52, [R186+0x7800] ;  /* 0x00780000ba34783b */ /* 0x000e620000004200 */
[----:B------:R-:W-:Y:S01]  /*13ae0*/  SHF.R.U32.HI R114, RZ, 0x18, R114 ;  /* 0x00000018ff727819 */ /* 0x000fe20000011672 */
[-C--:B-----5:R-:W-:Y:S01]  /*13af0*/  HMMA.16816.F32.BF16 R88, R40, R44.reuse, R88 ;  /* 0x0000002c2858723c */ /* 0x0a0fe20000041858 */
[--C-:B------:R-:W-:Y:S03]  /*13b00*/  HSET2.LE.AND R48, R48, R220.reuse, PT ;  /* 0x000000dc30307233 */ /* 0x100fe60003803000 */
[----:B------:R-:W-:Y:S01]  /*13b10*/  LOP3.LUT R49, R49, 0xff, RZ, 0xc0, !PT ;  /* 0x000000ff31317812 */ /* 0x000fe200078ec0ff */
[--C-:B------:R-:W-:Y:S01]  /*13b20*/  HSET2.LE.AND R102, R102, R220.reuse, PT ;  /* 0x000000dc66667233 */ /* 0x100fe20003803000 */
[----:B------:R-:W-:Y:S01]  /*13b30*/  PRMT R101, R101, 0x5410, R108 ;  /* 0x0000541065657816 */ /* 0x000fe2000000006c */
[----:B------:R-:W-:Y:S01]  /*13b40*/  FADD.FTZ R156, R149, R156 ;  /* 0x0000009c959c7221 */ /* 0x000fe20000010000 */
[C---:B------:R-:W-:Y:S01]  /*13b50*/  HMMA.16816.F32.BF16 R92, R36.reuse, R44, R92 ;  /* 0x0000002c245c723c */ /* 0x040fe2000004185c */
[----:B------:R-:W5:Y:S03]  /*13b60*/  MUFU.EX2 R45, R62 ;  /* 0x0000003e002d7308 */ /* 0x000f660000000800 */
[----:B------:R-:W-:Y:S01]  /*13b70*/  PRMT R49, R49, 0x5410, R114 ;  /* 0x0000541031317816 */ /* 0x000fe20000000072 */
[--C-:B------:R-:W-:Y:S01]  /*13b80*/  HSET2.LE.AND R101, R101, R220.reuse, PT ;  /* 0x000000dc65657233 */ /* 0x100fe20003803000 */
[----:B------:R-:W-:Y:S01]  /*13b90*/  FADD.FTZ R165, R244, R165 ;  /* 0x000000a5f4a57221 */ /* 0x000fe20000010000 */
[----:B------:R-:W-:Y:S01]  /*13ba0*/  F2FP.BF16.PACK_AB R44, R249, R248 ;  /* 0x000000f8f92c723e */ /* 0x000fe200000010ff */
[-C--:B------:R-:W-:Y:S01]  /*13bb0*/  HMMA.16816.F32.BF16 R28, R36, R46.reuse, R28 ;  /* 0x0000002e241c723c */ /* 0x080fe2000004181c */
[----:B------:R-:W-:Y:S03]  /*13bc0*/  HSET2.LE.AND R49, R49, R220, PT ;  /* 0x000000dc31317233 */ /* 0x000fe60003803000 */
[----:B------:R-:W-:Y:S01]  /*13bd0*/  LOP3.LUT R50, R50, R44, RZ, 0xc0, !PT ;  /* 0x0000002c32327212 */ /* 0x000fe200078ec0ff */
[----:B------:R-:W-:Y:S02]  /*13be0*/  FADD.FTZ R161, R246, R161 ;  /* 0x000000a1f6a17221 */ /* 0x000fe40000010000 */
[----:B----4-:R-:W-:Y:S01]  /*13bf0*/  F2FP.BF16.PACK_AB R39, R251, R250 ;  /* 0x000000fafb27723e */ /* 0x010fe200000010ff */
[----:B------:R-:W-:Y:S01]  /*13c00*/  HMMA.16816.F32.BF16 R96, R40, R46, R96 ;  /* 0x0000002e2860723c */ /* 0x000fe20000041860 */
[----:B---3--:R-:W-:Y:S03]  /*13c10*/  F2FP.BF16.PACK_AB R38, R179, R252 ;  /* 0x000000fcb326723e */ /* 0x008fe600000010ff */
[----:B------:R-:W-:Y:S01]  /*13c20*/  F2FP.BF16.PACK_AB R37, R177, R65 ;  /* 0x00000041b125723e */ /* 0x000fe200000010ff */
[----:B------:R-:W-:Y:S01]  /*13c30*/  FADD.FTZ R154, R148, R154 ;  /* 0x0000009a949a7221 */ /* 0x000fe20000010000 */
[----:B------:R-:W-:Y:S01]  /*13c40*/  LOP3.LUT R51, R51, R39, RZ, 0xc0, !PT ;  /* 0x0000002733337212 */ /* 0x000fe200078ec0ff */
[----:B------:R-:W-:Y:S01]  /*13c50*/  FADD.FTZ R156, R140, R156 ;  /* 0x0000009c8c9c7221 */ /* 0x000fe20000010000 */
[----:B------:R-:W-:Y:S01]  /*13c60*/  LOP3.LUT R48, R48, R38, RZ, 0xc0, !PT ;  /* 0x0000002630307212 */ /* 0x000fe200078ec0ff */
[----:B------:R-:W-:Y:S03]  /*13c70*/  FADD.FTZ R165, R245, R165 ;  /* 0x000000a5f5a57221 */ /* 0x000fe60000010000 */
[----:B------:R-:W-:Y:S01]  /*13c80*/  LOP3.LUT R49, R49, R37, RZ, 0xc0, !PT ;  /* 0x0000002531317212 */ /* 0x000fe200078ec0ff */
[----:B------:R-:W-:Y:S01]  /*13c90*/  FADD.FTZ R161, R247, R161 ;  /* 0x000000a1f7a17221 */ /* 0x000fe20000010000 */
[----:B--2---:R-:W-:Y:S01]  /*13ca0*/  F2FP.BF16.PACK_AB R36, R57, R56 ;  /* 0x000000383924723e */ /* 0x004fe200000010ff */
[----:B------:R-:W-:Y:S01]  /*13cb0*/  FADD.FTZ R154, R252, R154 ;  /* 0x0000009afc9a7221 */ /* 0x000fe20000010000 */
[----:B------:R-:W-:Y:S01]  /*13cc0*/  F2FP.BF16.PACK_AB R38, R59, R58 ;  /* 0x0000003a3b26723e */ /* 0x000fe200000010ff */
[----:B------:R-:W-:Y:S01]  /*13cd0*/  FADD.FTZ R156, R65, R156 ;  /* 0x0000009c419c7221 */ /* 0x000fe20000010000 */
[----:B------:R-:W-:Y:S01]  /*13ce0*/  LOP3.LUT R100, R100, R36, RZ, 0xc0, !PT ;  /* 0x0000002464647212 */ /* 0x000fe200078ec0ff */
[-C--:B------:R-:W-:Y:S01]  /*13cf0*/  HMMA.16816.F32.BF16 R128, R48, R116.reuse, R4 ;  /* 0x000000743080723c */ /* 0x080fe20000041804 */
[----:B------:R-:W-:Y:S01]  /*13d00*/  F2FP.BF16.PACK_AB R37, R170, R60 ;  /* 0x0000003caa25723e */ /* 0x000fe200000010ff */
[----:B------:R-:W2:Y:S01]  /*13d10*/  LDSM.16.MT88.4 R4, [R184+0x7800] ;  /* 0x00780000b804783b */ /* 0x000ea20000004200 */
[----:B-----5:R-:W-:Y:S01]  /*13d20*/  F2FP.BF16.PACK_AB R36, R167, R45 ;  /* 0x0000002da724723e */ /* 0x020fe200000010ff */
[----:B------:R-:W-:Y:S01]  /*13d30*/  FADD.FTZ R165, R56, R165 ;  /* 0x000000a538a57221 */ /* 0x000fe20000010000 */
[----:B------:R-:W-:Y:S01]  /*13d40*/  LOP3.LUT R101, R101, R38, RZ, 0xc0, !PT ;  /* 0x0000002665657212 */ /* 0x000fe200078ec0ff */
[----:B------:R-:W-:Y:S01]  /*13d50*/  FADD.FTZ R161, R58, R161 ;  /* 0x000000a13aa17221 */ /* 0x000fe20000010000 */
[----:B------:R-:W-:Y:S01]  /*13d60*/  LOP3.LUT R102, R102, R37, RZ, 0xc0, !PT ;  /* 0x0000002566667212 */ /* 0x000fe200078ec0ff */
[----:B------:R-:W-:Y:S01]  /*13d70*/  FADD.FTZ R154, R179, R154 ;  /* 0x0000009ab39a7221 */ /* 0x000fe20000010000 */
[----:B------:R-:W-:Y:S03]  /*13d80*/  LOP3.LUT R103, R103, R36, RZ, 0xc0, !PT ;  /* 0x0000002467677212 */ /* 0x000fe600078ec0ff */
[----:B------:R-:W-:Y:S02]  /*13d90*/  FADD.FTZ R156, R177, R156 ;  /* 0x0000009cb19c7221 */ /* 0x000fe40000010000 */
        /* <DEDUP_REMOVED lines=13> */
[----:B------:R-:W-:Y:S02]  /*13e70*/  IMAD.MOV.U32 R2, RZ, RZ, R134 ;  /* 0x000000ffff027224 */ /* 0x000fe400078e0086 */
[-C--:B-1----:R-:W-:Y:S01]  /*13e80*/  HMMA.16816.F32.BF16 R112, R48, R52.reuse, R32 ;  /* 0x000000343070723c */ /* 0x082fe20000041820 */
[----:B------:R-:W-:Y:S03]  /*13e90*/  IMAD.MOV.U32 R132, RZ, RZ, R136 ;  /* 0x000000ffff847224 */ /* 0x000fe600078e0088 */
[----:B------:R-:W-:Y:S02]  /*13ea0*/  IMAD.MOV.U32 R133, RZ, RZ, R137 ;  /* 0x000000ffff857224 */ /* 0x000fe400078e0089 */
[----:B------:R-:W-:Y:S02]  /*13eb0*/  IMAD.MOV.U32 R3, RZ, RZ, R135 ;  /* 0x000000ffff037224 */ /* 0x000fe400078e0087 */
        /* <DEDUP_REMOVED lines=12> */
.L_x_753:
[----:B------:R-:W1:Y:S01]  /*13f80*/  SHFL.BFLY PT, R3, R224, 0x2, 0x1f ;  /* 0x0c401f00e0037f89 */ /* 0x000e6200000e0000 */
[----:B------:R-:W-:Y:S01]  /*13f90*/  ISETP.NE.AND P0, PT, R202, -0x1, PT ;  /* 0xffffffffca00780c */ /* 0x000fe20003f05270 */
[----:B------:R-:W-:Y:S01]  /*13fa0*/  BSSY B0, `(.L_x_757) ;  /* 0x0000127000007945 */ /* 0x000fe20003800000 */
[----:B------:R-:W-:Y:S01]  /*13fb0*/  MOV R12, 0x3f800000 ;  /* 0x3f800000000c7802 */ /* 0x000fe20000000f00 */
[----:B------:R-:W2:Y:S01]  /*13fc0*/  SHFL.BFLY PT, R0, R223, 0x2, 0x1f ;  /* 0x0c401f00df007f89 */ /* 0x000ea200000e0000 */
[----:B------:R-:W-:-:S03]  /*13fd0*/  MOV R11, 0x3f800000 ;  /* 0x3f800000000b7802 */ /* 0x000fc60000000f00 */
[----:B------:R-:W3:Y:S06]  /*13fe0*/  SHFL.BFLY PT, R2, R225, 0x2, 0x1f ;  /* 0x0c401f00e1027f89 */ /* 0x000eec00000e0000 */
[----:B------:R-:W-:-:S04]  /*13ff0*/  @P0 IMAD.WIDE.U32 R14, R202, c[0x0][0x1e8], RZ ;  /* 0x00007a00ca0e0a25 */ /* 0x000fc800078e00ff */
[----:B------:R-:W-:Y:S02]  /*14000*/  @P0 IMAD R7, R202, c[0x0][0x1ec], R15 ;  /* 0x00007b00ca070a24 */ /* 0x000fe400078e020f */
[----:B-1----:R-:W-:Y:S02]  /*14010*/  FADD.FTZ R224, R3, R224 ;  /* 0x000000e003e07221 */ /* 0x002fe40000010000 */
[----:B------:R-:W1:Y:S01]  /*14020*/  SHFL.BFLY PT, R3, R222, 0x2, 0x1f ;  /* 0x0c401f00de037f89 */ /* 0x000e6200000e0000 */
[----:B--2---:R-:W-:-:S03]  /*14030*/  FADD.FTZ R223, R0, R223 ;  /* 0x000000df00df7221 */ /* 0x004fc60000010000 */
[----:B------:R-:W2:Y:S01]  /*14040*/  S2R R0, SR_TID.X ;  /* 0x0000000000007919 */ /* 0x000ea20000002100 */
[----:B---3--:R-:W-:-:S03]  /*14050*/  FADD.FTZ R225, R2, R225 ;  /* 0x000000e102e17221 */ /* 0x008fc60000010000 */
[----:B------:R-:W3:Y:S04]  /*14060*/  SHFL.BFLY PT, R5, R223, 0x1, 0x1f ;  /* 0x0c201f00df057f89 */ /* 0x000ee800000e0000 */
[----:B------:R-:W4:Y:S04]  /*14070*/  SHFL.BFLY PT, R6, R224, 0x1, 0x1f ;  /* 0x0c201f00e0067f89 */ /* 0x000f2800000e0000 */
[----:B------:R-:W5:Y:S01]  /*14080*/  SHFL.BFLY PT, R2, R225, 0x1, 0x1f ;  /* 0x0c201f00e1027f89 */ /* 0x000f6200000e0000 */
[----:B-1----:R-:W-:Y:S01]  /*14090*/  FADD.FTZ R222, R3, R222 ;  /* 0x000000de03de7221 */ /* 0x002fe20000010000 */
[----:B--2---:R-:W-:-:S04]  /*140a0*/  SHF.R.S32.HI R4, RZ, 0x1f, R0 ;  /* 0x0000001fff047819 */ /* 0x004fc80000011400 */
[----:B------:R-:W1:Y:S01]  /*140b0*/  SHFL.BFLY PT, R13, R222, 0x1, 0x1f ;  /* 0x0c201f00de0d7f89 */ /* 0x000e6200000e0000 */
[CC--:B------:R-:W-:Y:S01]  /*140c0*/  LEA.HI R8, R4.reuse, R0.reuse, RZ, 0x2 ;  /* 0x0000000004087211 */ /* 0x0c0fe200078f10ff */
[----:B---3--:R-:W-:Y:S01]  /*140d0*/  FADD.FTZ R5, R223, R5 ;  /* 0x00000005df057221 */ /* 0x008fe20000010000 */
[----:B------:R-:W-:Y:S02]  /*140e0*/  LEA.HI R4, R4, R0, RZ, 0x5 ;  /* 0x0000000004047211 */ /* 0x000fe400078f28ff */
[----:B------:R-:W-:Y:S01]  /*140f0*/  SHF.R.S32.HI R10, RZ, 0x2, R8 ;  /* 0x00000002ff0a7819 */ /* 0x000fe20000011408 */
[----:B----4-:R-:W-:Y:S01]  /*14100*/  FADD.FTZ R6, R224, R6 ;  /* 0x00000006e0067221 */ /* 0x010fe20000010000 */
[----:B------:R-:W-:Y:S02]  /*14110*/  SHF.R.S32.HI R9, RZ, 0x1f, R8 ;  /* 0x0000001fff097819 */ /* 0x000fe40000011408 */
[----:B------:R-:W-:Y:S01]  /*14120*/  LOP3.LUT R8, R8, 0x3ffffffc, RZ, 0xc0, !PT ;  /* 0x3ffffffc08087812 */ /* 0x000fe200078ec0ff */
[----:B-----5:R-:W-:Y:S01]  /*14130*/  FADD.FTZ R2, R225, R2 ;  /* 0x00000002e1027221 */ /* 0x020fe20000010000 */
[----:B------:R-:W-:-:S02]  /*14140*/  FSETP.NE.FTZ.AND P4, PT, R5, RZ, PT ;  /* 0x000000ff0500720b */ /* 0x000fc40003f95000 */
[----:B------:R-:W-:Y:S02]  /*14150*/  SHF.R.S32.HI R3, RZ, 0x5, R4 ;  /* 0x00000005ff037819 */ /* 0x000fe40000011404 */
[----:B------:R-:W-:Y:S02]  /*14160*/  IADD3 R8, -R8, R0, RZ ;  /* 0x0000000008087210 */ /* 0x000fe40007ffe1ff */
[----:B------:R-:W-:Y:S02]  /*14170*/  LEA.HI R9, R9, R10, RZ, 0x3 ;  /* 0x0000000a09097211 */ /* 0x000fe400078f18ff */
[----:B------:R-:W-:Y:S02]  /*14180*/  FSETP.NE.FTZ.AND P5, PT, R6, RZ, PT ;  /* 0x000000ff0600720b */ /* 0x000fe40003fb5000 */
[----:B------:R-:W-:Y:S01]  /*14190*/  LEA R3, R3, R8, 0x9 ;  /* 0x0000000803037211 */ /* 0x000fe200078e48ff */
[----:B-1----:R-:W-:Y:S01]  /*141a0*/  FADD.FTZ R13, R222, R13 ;  /* 0x0000000dde0d7221 */ /* 0x002fe20000010000 */
[----:B------:R-:W-:-:S02]  /*141b0*/  LOP3.LUT R9, R9, 0xfffffff8, RZ, 0xc0, !PT ;  /* 0xfffffff809097812 */ /* 0x000fc400078ec0ff */
[----:B------:R-:W-:Y:S02]  /*141c0*/  MOV R8, 0x3f800000 ;  /* 0x3f80000000087802 */ /* 0x000fe40000000f00 */
[----:B------:R-:W-:Y:S02]  /*141d0*/  FSETP.NE.FTZ.AND P6, PT, R2, RZ, PT ;  /* 0x000000ff0200720b */ /* 0x000fe40003fd5000 */
[----:B------:R-:W-:Y:S02]  /*141e0*/  FSETP.NE.FTZ.AND P3, PT, R13, RZ, PT ;  /* 0x000000ff0d00720b */ /* 0x000fe40003f75000 */
[----:B------:R-:W-:Y:S01]  /*141f0*/  IADD3 R9, R10, -R9, RZ ;  /* 0x800000090a097210 */ /* 0x000fe20007ffe0ff */
[----:B------:R-:W1:Y:S01]  /*14200*/  @P4 MUFU.RCP R8, R5 ;  /* 0x0000000500084308 */ /* 0x000e620000001000 */
[----:B------:R-:W-:Y:S02]  /*14210*/  MOV R10, 0x3f800000 ;  /* 0x3f800000000a7802 */ /* 0x000fe40000000f00 */
[----:B------:R-:W-:-:S02]  /*14220*/  LOP3.LUT R15, R9, 0x1, RZ, 0xc0, !PT ;  /* 0x00000001090f7812 */ /* 0x000fc400078ec0ff */
[----:B------:R-:W-:Y:S02]  /*14230*/  LOP3.LUT R4, R4, 0xffffffe0, RZ, 0xc0, !PT ;  /* 0xffffffe004047812 */ /* 0x000fe400078ec0ff */
[----:B------:R-:W-:Y:S01]  /*14240*/  ISETP.NE.U32.AND P1, PT, R15, 0x1, PT ;  /* 0x000000010f00780c */ /* 0x000fe20003f25070 */
[----:B------:R-:W2:Y:S01]  /*14250*/  @P5 MUFU.RCP R12, R6 ;  /* 0x00000006000c5308 */ /* 0x000ea20000001000 */
[----:B------:R-:W-:Y:S01]  /*14260*/  IMAD.MOV.U32 R15, RZ, RZ, -0x10 ;  /* 0xfffffff0ff0f7424 */ /* 0x000fe200078e00ff */
[----:B------:R-:W-:-:S04]  /*14270*/  IADD3 R4, -R4, R0, RZ ;  /* 0x0000000004047210 */ /* 0x000fc80007ffe1ff */
[----:B------:R-:W-:Y:S02]  /*14280*/  SEL R15, R15, 0x10, !P1 ;  /* 0x000000100f0f7807 */ /* 0x000fe40004800000 */
[----:B------:R-:W3:Y:S01]  /*14290*/  @P6 MUFU.RCP R11, R2 ;  /* 0x00000002000b6308 */ /* 0x000ee20000001000 */
[C---:B------:R-:W-:Y:S01]  /*142a0*/  R2P PR, R9.reuse, 0x6 ;  /* 0x0000000609007804 */ /* 0x040fe20000000000 */
[----:B-1----:R-:W-:Y:S01]  /*142b0*/  FMUL.FTZ R8, R8, c[0x0][0x2dc] ;  /* 0x0000b70008087a20 */ /* 0x002fe20000410000 */
[----:B------:R-:W-:-:S03]  /*142c0*/  SHF.L.U32 R9, R9, 0x6, RZ ;  /* 0x0000000609097819 */ /* 0x000fc600000006ff */
[----:B------:R-:W-:Y:S01]  /*142d0*/  FMUL.FTZ R124, R8, R124 ;  /* 0x0000007c087c7220 */ /* 0x000fe20000410000 */
[----:B------:R-:W-:Y:S01]  /*142e0*/  LOP3.LUT R9, R9, 0x1c0, RZ, 0xc0, !PT ;  /* 0x000001c009097812 */ /* 0x000fe200078ec0ff */
[----:B------:R-:W1:Y:S01]  /*142f0*/  @P3 MUFU.RCP R10, R13 ;  /* 0x0000000d000a3308 */ /* 0x000e620000001000 */
[----:B--2---:R-:W-:Y:S02]  /*14300*/  FMUL.FTZ R12, R12, c[0x0][0x2dc] ;  /* 0x0000b7000c0c7a20 */ /* 0x004fe40000410000 */
[C---:B------:R-:W-:Y:S01]  /*14310*/  FMUL.FTZ R125, R8.reuse, R125 ;  /* 0x0000007d087d7220 */ /* 0x040fe20000410000 */
[----:B------:R-:W-:Y:S01]  /*14320*/  LEA.HI R9, R9, R9, RZ, 0x1d ;  /* 0x0000000909097211 */ /* 0x000fe200078fe8ff */
[C---:B------:R-:W-:Y:S02]  /*14330*/  FMUL.FTZ R120, R8.reuse, R120 ;  /* 0x0000007808787220 */ /* 0x040fe40000410000 */
[C---:B------:R-:W-:Y:S01]  /*14340*/  FMUL.FTZ R121, R8.reuse, R121 ;  /* 0x0000007908797220 */ /* 0x040fe20000410000 */
[----:B------:R-:W-:Y:S01]  /*14350*/  LEA R3, R3, R9, 0x1 ;  /* 0x0000000903037211 */ /* 0x000fe200078e08ff */
[C---:B------:R-:W-:Y:S01]  /*14360*/  FMUL.FTZ R68, R8.reuse, R68 ;  /* 0x0000004408447220 */ /* 0x040fe20000410000 */
[----:B------:R-:W-:Y:S01]  /*14370*/  F2FP.BF16.PACK_AB R124, R125, R124 ;  /* 0x0000007c7d7c723e */ /* 0x000fe200000010ff */
[C---:B------:R-:W-:Y:S01]  /*14380*/  FMUL.FTZ R69, R8.reuse, R69 ;  /* 0x0000004508457220 */ /* 0x040fe20000410000 */
[----:B------:R-:W-:Y:S01]  /*14390*/  SHF.L.U32 R3, R3, 0x1, RZ ;  /* 0x0000000103037819 */ /* 0x000fe200000006ff */
[C---:B------:R-:W-:Y:S01]  /*143a0*/  FMUL.FTZ R72, R8.reuse, R72 ;  /* 0x0000004808487220 */ /* 0x040fe20000410000 */
[----:B------:R-:W-:Y:S01]  /*143b0*/  F2FP.BF16.PACK_AB R120, R121, R120 ;  /* 0x000000787978723e */ /* 0x000fe200000010ff */
[C---:B------:R-:W-:Y:S01]  /*143c0*/  FMUL.FTZ R73, R8.reuse, R73 ;  /* 0x0000004908497220 */ /* 0x040fe20000410000 */
[----:B------:R-:W-:Y:S01]  /*143d0*/  IADD3 R9, R3, R15, RZ ;  /* 0x0000000f03097210 */ /* 0x000fe20007ffe0ff */
[C---:B------:R-:W-:Y:S01]  /*143e0*/  FMUL.FTZ R80, R8.reuse, R80 ;  /* 0x0000005008507220 */ /* 0x040fe20000410000 */
[----:B------:R-:W-:Y:S01]  /*143f0*/  F2FP.BF16.PACK_AB R68, R69, R68 ;  /* 0x000000444544723e */ /* 0x000fe200000010ff */
[C---:B------:R-:W-:Y:S01]  /*14400*/  FMUL.FTZ R81, R8.reuse, R81 ;  /* 0x0000005108517220 */ /* 0x040fe20000410000 */
[----:B------:R-:W-:Y:S01]  /*14410*/  F2FP.BF16.PACK_AB R72, R73, R72 ;  /* 0x000000484948723e */ /* 0x000fe200000010ff */
[C---:B------:R-:W-:Y:S01]  /*14420*/  FMUL.FTZ R84, R8.reuse, R84 ;  /* 0x0000005408547220 */ /* 0x040fe20000410000 */
[----:B------:R2:W4:Y:S01]  /*14430*/  @P6 MUFU.LG2 R45, R2 ;  /* 0x00000002002d6308 */ /* 0x0005220000000c00 */
[C---:B------:R-:W-:Y:S01]  /*14440*/  FMUL.FTZ R85, R8.reuse, R85 ;  /* 0x0000005508557220 */ /* 0x040fe20000410000 */
[----:B------:R-:W-:Y:S01]  /*14450*/  F2FP.BF16.PACK_AB R80, R81, R80 ;  /* 0x000000505150723e */ /* 0x000fe200000010ff */
[----:B------:R-:W-:-:S02]  /*14460*/  FMUL.FTZ R92, R8, R92 ;  /* 0x0000005c085c7220 */ /* 0x000fc40000410000 */
[C---:B------:R-:W-:Y:S01]  /*14470*/  FMUL.FTZ R93, R8.reuse, R93 ;  /* 0x0000005d085d7220 */ /* 0x040fe20000410000 */
[----:B------:R-:W-:Y:S01]  /*14480*/  F2FP.BF16.PACK_AB R84, R85, R84 ;  /* 0x000000545554723e */ /* 0x000fe200000010ff */
[C---:B------:R-:W-:Y:S01]  /*14490*/  FMUL.FTZ R100, R8.reuse, R100 ;  /* 0x0000006408647220 */ /* 0x040fe20000410000 */
[----:B------:R-:W-:Y:S01]  /*144a0*/  @P3 MUFU.LG2 R13, R13 ;  /* 0x0000000d000d3308 */ /* 0x000fe20000000c00 */
[----:B------:R-:W-:Y:S01]  /*144b0*/  FMUL.FTZ R8, R8, R101 ;  /* 0x0000006508087220 */ /* 0x000fe20000410000 */
[----:B------:R-:W-:Y:S01]  /*144c0*/  F2FP.BF16.PACK_AB R92, R93, R92 ;  /* 0x0000005c5d5c723e */ /* 0x000fe200000010ff */
[----:B---3--:R-:W-:Y:S02]  /*144d0*/  FMUL.FTZ R11, R11, c[0x0][0x2dc] ;  /* 0x0000b7000b0b7a20 */ /* 0x008fe40000410000 */
[----:B------:R-:W-:Y:S01]  /*144e0*/  FMUL.FTZ R130, R12, R130 ;  /* 0x000000820c827220 */ /* 0x000fe20000410000 */
[----:B------:R-:W-:Y:S01]  /*144f0*/  F2FP.BF16.PACK_AB R100, R8, R100 ;  /* 0x000000640864723e */ /* 0x000fe200000010ff */
[C---:B------:R-:W-:Y:S01]  /*14500*/  FMUL.FTZ R131, R12.reuse, R131 ;  /* 0x000000830c837220 */ /* 0x040fe20000410000 */
[----:B------:R-:W3:Y:S01]  /*14510*/  LDC.U8 R8, c[0x0][0x329] ;  /* 0x0000ca40ff087b82 */ /* 0x000ee20000000000 */
[C---:B------:R-:W-:Y:S01]  /*14520*/  FMUL.FTZ R118, R12.reuse, R118 ;  /* 0x000000760c767220 */ /* 0x040fe20000410000 */
[----:B--2---:R-:W2:Y:S01]  /*14530*/  S2R R2, SR_CTAID.X ;  /* 0x0000000000027919 */ /* 0x004ea20000002500 */
[C---:B------:R-:W-:Y:S01]  /*14540*/  FMUL.FTZ R119, R12.reuse, R119 ;  /* 0x000000770c777220 */ /* 0x040fe20000410000 */
[----:B------:R-:W-:Y:S01]  /*14550*/  F2FP.BF16.PACK_AB R130, R131, R130 ;  /* 0x000000828382723e */ /* 0x000fe200000010ff */
[C---:B------:R-:W-:Y:S01]  /*14560*/  FMUL.FTZ R114, R12.reuse, R114 ;  /* 0x000000720c727220 */ /* 0x040fe20000410000 */
[----:B------:R-:W5:Y:S01]  /*14570*/  @P5 MUFU.LG2 R6, R6 ;  /* 0x0000000600065308 */ /* 0x000f620000000c00 */
[C---:B------:R-:W-:Y:S01]  /*14580*/  FMUL.FTZ R115, R12.reuse, R115 ;  /* 0x000000730c737220 */ /* 0x040fe20000410000 */
[----:B------:R-:W-:Y:S01]  /*14590*/  F2FP.BF16.PACK_AB R118, R119, R118 ;  /* 0x000000767776723e */ /* 0x000fe200000010ff */
[C---:B------:R-:W-:Y:S01]  /*145a0*/  FMUL.FTZ R78, R12.reuse, R78 ;  /* 0x0000004e0c4e7220 */ /* 0x040fe20000410000 */
[----:B------:R-:W-:Y:S01]  /*145b0*/  STS [R3+0x400], R130 ;  /* 0x0004008203007388 */ /* 0x000fe20000000800 */
[C---:B------:R-:W-:Y:S01]  /*145c0*/  FMUL.FTZ R79, R12.reuse, R79 ;  /* 0x0000004f0c4f7220 */ /* 0x040fe20000410000 */
[----:B------:R-:W-:Y:S01]  /*145d0*/  F2FP.BF16.PACK_AB R114, R115, R114 ;  /* 0x000000727372723e */ /* 0x000fe200000010ff */
[C---:B------:R-:W-:Y:S01]  /*145e0*/  FMUL.FTZ R110, R12.reuse, R110 ;  /* 0x0000006e0c6e7220 */ /* 0x040fe20000410000 */
[----:B------:R-:W2:Y:S01]  /*145f0*/  @P4 MUFU.LG2 R5, R5 ;  /* 0x0000000500054308 */ /* 0x000ea20000000c00 */
        /* <DEDUP_REMOVED lines=11> */
[----:B-1----:R-:W-:-:S02]  /*146b0*/  FMUL.FTZ R10, R10, c[0x0][0x2dc] ;  /* 0x0000b7000a0a7a20 */ /* 0x002fc40000410000 */
[C---:B------:R-:W-:Y:S01]  /*146c0*/  FMUL.FTZ R128, R11.reuse, R128 ;  /* 0x000000800b807220 */ /* 0x040fe20000410000 */
[----:B------:R-:W-:Y:S01]  /*146d0*/  F2FP.BF16.PACK_AB R98, R12, R98 ;  /* 0x000000620c62723e */ /* 0x000fe200000010ff */
[C---:B------:R-:W-:Y:S01]  /*146e0*/  FMUL.FTZ R129, R11.reuse, R129 ;  /* 0x000000810b817220 */ /* 0x040fe20000410000 */
[----:B------:R-:W-:Y:S01]  /*146f0*/  MOV R12, 0x20 ;  /* 0x00000020000c7802 */ /* 0x000fe20000000f00 */
[C---:B------:R-:W-:Y:S02]  /*14700*/  FMUL.FTZ R116, R11.reuse, R116 ;  /* 0x000000740b747220 */ /* 0x040fe40000410000 */
[----:B------:R-:W-:Y:S01]  /*14710*/  FMUL.FTZ R117, R11, R117 ;  /* 0x000000750b757220 */ /* 0x000fe20000410000 */
[----:B------:R-:W-:Y:S01]  /*14720*/  F2FP.BF16.PACK_AB R128, R129, R128 ;  /* 0x000000808180723e */ /* 0x000fe200000010ff */
[----:B------:R-:W-:Y:S01]  /*14730*/  FMUL.FTZ R126, R10, R126 ;  /* 0x0000007e0a7e7220 */ /* 0x000fe20000410000 */
[----:B------:R-:W-:Y:S01]  /*14740*/  SEL R16, R12, 0xffffffe0, !P1 ;  /* 0xffffffe00c107807 */ /* 0x000fe20004800000 */
[C---:B------:R-:W-:Y:S01]  /*14750*/  FMUL.FTZ R127, R10.reuse, R127 ;  /* 0x0000007f0a7f7220 */ /* 0x040fe20000410000 */
[----:B------:R-:W-:Y:S01]  /*14760*/  F2FP.BF16.PACK_AB R116, R117, R116 ;  /* 0x000000747574723e */ /* 0x000fe200000010ff */
[C---:B------:R-:W-:Y:S01]  /*14770*/  FMUL.FTZ R122, R10.reuse, R122 ;  /* 0x0000007a0a7a7220 */ /* 0x040fe20000410000 */
[----:B------:R-:W-:Y:S01]  /*14780*/  STS [R3], R128 ;  /* 0x0000008003007388 */ /* 0x000fe20000000800 */
[C---:B------:R-:W-:Y:S01]  /*14790*/  FMUL.FTZ R123, R10.reuse, R123 ;  /* 0x0000007b0a7b7220 */ /* 0x040fe20000410000 */
[----:B------:R-:W-:Y:S01]  /*147a0*/  F2FP.BF16.PACK_AB R126, R127, R126 ;  /* 0x0000007e7f7e723e */ /* 0x000fe200000010ff */
[----:B------:R-:W-:Y:S01]  /*147b0*/  FMUL.FTZ R112, R11, R112 ;  /* 0x000000700b707220 */ /* 0x000fe20000410000 */
[----:B------:R-:W-:Y:S01]  /*147c0*/  IADD3 R12, R3, 0x40, RZ ;  /* 0x00000040030c7810 */ /* 0x000fe20007ffe0ff */
[----:B------:R-:W-:Y:S01]  /*147d0*/  FMUL.FTZ R113, R11, R113 ;  /* 0x000000710b717220 */ /* 0x000fe20000410000 */
[----:B------:R-:W-:Y:S01]  /*147e0*/  F2FP.BF16.PACK_AB R122, R123, R122 ;  /* 0x0000007a7b7a723e */ /* 0x000fe200000010ff */
[C---:B------:R-:W-:Y:S01]  /*147f0*/  FMUL.FTZ R76, R11.reuse, R76 ;  /* 0x0000004c0b4c7220 */ /* 0x040fe20000410000 */
[----:B------:R-:W-:Y:S01]  /*14800*/  STS [R9], R116 ;  /* 0x0000007409007388 */ /* 0x000fe20000000800 */
[----:B------:R-:W-:Y:S01]  /*14810*/  FMUL.FTZ R77, R11, R77 ;  /* 0x0000004d0b4d7220 */ /* 0x000fe20000410000 */
[----:B------:R-:W-:Y:S01]  /*14820*/  @P2 IADD3 R12, R3, -0x40, RZ ;  /* 0xffffffc0030c2810 */ /* 0x000fe20007ffe0ff */
[C---:B------:R-:W-:Y:S01]  /*14830*/  FMUL.FTZ R70, R10.reuse, R70 ;  /* 0x000000460a467220 */ /* 0x040fe20000410000 */
[----:B------:R-:W-:Y:S01]  /*14840*/  STS [R9+0x400], R118 ;  /* 0x0004007609007388 */ /* 0x000fe20000000800 */
[C---:B------:R-:W-:Y:S01]  /*14850*/  FMUL.FTZ R71, R10.reuse, R71 ;  /* 0x000000470a477220 */ /* 0x040fe20000410000 */
[----:B------:R-:W-:Y:S01]  /*14860*/  F2FP.BF16.PACK_AB R112, R113, R112 ;  /* 0x000000707170723e */ /* 0x000fe200000010ff */
[----:B------:R-:W-:Y:S01]  /*14870*/  IMAD.IADD R17, R3, 0x1, R16 ;  /* 0x0000000103117824 */ /* 0x000fe200078e0210 */
[----:B------:R-:W-:Y:S01]  /*14880*/  STS [R3+0x2000], R124 ;  /* 0x0020007c03007388 */ /* 0x000fe20000000800 */
[----:B------:R-:W-:Y:S01]  /*14890*/  FMUL.FTZ R74, R10, R74 ;  /* 0x0000004a0a4a7220 */ /* 0x000fe20000410000 */
[----:B------:R-:W-:Y:S01]  /*148a0*/  IADD3 R18, R16, 0x400, R12 ;  /* 0x0000040010127810 */ /* 0x000fe20007ffe00c */
        /* <DEDUP_REMOVED lines=8> */
[----:B------:R-:W-:Y:S01]  /*14930*/  FMUL.FTZ R105, R11, R105 ;  /* 0x000000690b697220 */ /* 0x000fe20000410000 */
[----:B------:R2:W-:Y:S01]  /*14940*/  STS [R9+0x2400], R122 ;  /* 0x0024007a09007388 */ /* 0x0005e20000000800 */
[C---:B------:R-:W-:Y:S01]  /*14950*/  FMUL.FTZ R82, R10.reuse, R82 ;  /* 0x000000520a527220 */ /* 0x040fe20000410000 */
        /* <DEDUP_REMOVED lines=13> */
[----:B------:R-:W-:Y:S01]  /*14a30*/  FMUL.FTZ R11, R11, R97 ;  /* 0x000000610b0b7220 */ /* 0x000fe20000410000 */
[----:B------:R-:W-:Y:S01]  /*14a40*/  F2FP.BF16.PACK_AB R82, R83, R82 ;  /* 0x000000525352723e */ /* 0x000fe200000010ff */
[C---:B------:R-:W-:Y:S01]  /*14a50*/  FMUL.FTZ R94, R10.reuse, R94 ;  /* 0x0000005e0a5e7220 */ /* 0x040fe20000410000 */
[----:B-1----:R-:W-:Y:S01]  /*14a60*/  IADD3 R3, R9, R16, RZ ;  /* 0x0000001009037210 */ /* 0x002fe20007ffe0ff */
[C---:B------:R-:W-:Y:S01]  /*14a70*/  FMUL.FTZ R95, R10.reuse, R95 ;  /* 0x0000005f0a5f7220 */ /* 0x040fe20000410000 */
[----:B------:R-:W-:Y:S01]  /*14a80*/  F2FP.BF16.PACK_AB R86, R87, R86 ;  /* 0x000000565756723e */ /* 0x000fe200000010ff */
[----:B------:R-:W-:Y:S01]  /*14a90*/  FMUL.FTZ R102, R10, R102 ;  /* 0x000000660a667220 */ /* 0x000fe20000410000 */
[----:B---3--:R-:W-:Y:S01]  /*14aa0*/  ISETP.NE.AND P2, PT, R8, RZ, PT ;  /* 0x000000ff0800720c */ /* 0x008fe20003f45270 */
[----:B------:R-:W-:Y:S01]  /*14ab0*/  STS [R3], R76 ;  /* 0x0000004c03007388 */ /* 0x000fe20000000800 */
[----:B------:R-:W-:Y:S01]  /*14ac0*/  FMUL.FTZ R10, R10, R103 ;  /* 0x000000670a0a7220 */ /* 0x000fe20000410000 */
[----:B--2---:R-:W1:Y:S01]  /*14ad0*/  LDC.U8 R9, c[0x0][0x328] ;  /* 0x0000ca00ff097b82 */ /* 0x004e620000000000 */
[----:B------:R-:W-:Y:S01]  /*14ae0*/  F2FP.BF16.PACK_AB R88, R89, R88 ;  /* 0x000000585958723e */ /* 0x000fe200000010ff */
[----:B------:R-:W-:Y:S01]  /*14af0*/  STS [R3+0x400], R78 ;  /* 0x0004004e03007388 */ /* 0x000fe20000000800 */
[C---:B------:R-:W-:Y:S01]  /*14b00*/  IADD3 R19, R16.reuse, R12, RZ ;  /* 0x0000000c10137210 */ /* 0x040fe20007ffe0ff */
[----:B------:R-:W-:Y:S01]  /*14b10*/  IMAD.IADD R16, R16, 0x1, R15 ;  /* 0x0000000110107824 */ /* 0x000fe200078e020f */
[----:B------:R-:W-:Y:S01]  /*14b20*/  F2FP.BF16.PACK_AB R11, R11, R96 ;  /* 0x000000600b0b723e */ /* 0x000fe200000010ff */
[----:B------:R-:W-:Y:S01]  /*14b30*/  STS [R17+0x2000], R68 ;  /* 0x0020004411007388 */ /* 0x000fe20000000800 */
[----:B------:R-:W-:Y:S01]  /*14b40*/  F2FP.BF16.PACK_AB R94, R95, R94 ;  /* 0x0000005e5f5e723e */ /* 0x000fe200000010ff */
[----:B----4-:R-:W-:Y:S01]  /*14b50*/  @P6 FMUL.FTZ R45, R45, 0.69314718246459960938 ;  /* 0x3f3172182d2d6820 */ /* 0x010fe20000410000 */
[----:B------:R-:W-:Y:S01]  /*14b60*/  F2FP.BF16.PACK_AB R10, R10, R102 ;  /* 0x000000660a0a723e */ /* 0x000fe200000010ff */
[----:B------:R2:W-:Y:S01]  /*14b70*/  STS [R17+0x2400], R70 ;  /* 0x0024004611007388 */ /* 0x0005e20000000800 */
[----:B------:R-:W-:Y:S01]  /*14b80*/  @P2 MOV R44, 0x1 ;  /* 0x00000001002c2802 */ /* 0x000fe20000000f00 */
[----:B------:R-:W-:Y:S01]  /*14b90*/  @P2 IMAD.MOV.U32 R0, RZ, RZ, c[0x0][0x210] ;  /* 0x00008400ff002624 */ /* 0x000fe200078e00ff */
[----:B------:R-:W-:Y:S01]  /*14ba0*/  @!P2 MOV R0, 0x1 ;  /* 0x000000010000a802 */ /* 0x000fe20000000f00 */
[----:B------:R-:W-:Y:S01]  /*14bb0*/  STS [R3+0x2000], R72 ;  /* 0x0020004803007388 */ /* 0x000fe20000000800 */
[----:B-----5:R-:W-:-:S02]  /*14bc0*/  @P5 FMUL.FTZ R6, R6, 0.69314718246459960938 ;  /* 0x3f31721806065820 */ /* 0x020fc40000410000 */
[----:B------:R-:W-:Y:S01]  /*14bd0*/  @P4 FMUL.FTZ R5, R5, 0.69314718246459960938 ;  /* 0x3f31721805054820 */ /* 0x000fe20000410000 */
[----:B------:R3:W-:Y:S01]  /*14be0*/  STS [R3+0x2400], R74 ;  /* 0x0024004a03007388 */ /* 0x0007e20000000800 */
[----:B------:R-:W-:-:S03]  /*14bf0*/  IMAD R2, R2, R0, RZ ;  /* 0x0000000002027224 */ /* 0x000fc600078e02ff */
[----:B------:R-:W-:Y:S01]  /*14c00*/  STS [R12], R108 ;  /* 0x0000006c0c007388 */ /* 0x000fe20000000800 */
[----:B-1----:R-:W-:-:S03]  /*14c10*/  @!P2 ISETP.NE.AND P1, PT, R9, RZ, PT ;  /* 0x000000ff0900a20c */ /* 0x002fc60003f25270 */
[----:B------:R-:W-:Y:S01]  /*14c20*/  STS [R12+0x400], R110 ;  /* 0x0004006e0c007388 */ /* 0x000fe20000000800 */
[----:B------:R-:W-:-:S03]  /*14c30*/  SHF.L.U32 R2, R2, 0x7, RZ ;  /* 0x0000000702027819 */ /* 0x000fc600000006ff */
[----:B------:R-:W-:Y:S04]  /*14c40*/  STS [R15], R104 ;  /* 0x000000680f007388 */ /* 0x000fe80000000800 */
[----:B------:R-:W-:Y:S01]  /*14c50*/  STS [R15+0x400], R106 ;  /* 0x0004006a0f007388 */ /* 0x000fe20000000800 */
[----:B--2---:R-:W-:-:S03]  /*14c60*/  @P2 MOV R17, c[0x0][0x210] ;  /* 0x0000840000112a02 */ /* 0x004fc60000000f00 */
[----:B------:R-:W-:Y:S04]  /*14c70*/  STS [R12+0x2000], R80 ;  /* 0x002000500c007388 */ /* 0x000fe80000000800 */
[----:B------:R1:W-:Y:S04]  /*14c80*/  STS [R12+0x2400], R82 ;  /* 0x002400520c007388 */ /* 0x0003e80000000800 */
[----:B---3--:R-:W2:Y:S04]  /*14c90*/  S2R R3, SR_CTAID.Y ;  /* 0x0000000000037919 */ /* 0x008ea80000002600 */
[----:B------:R-:W-:Y:S04]  /*14ca0*/  STS [R15+0x2000], R84 ;  /* 0x002000540f007388 */ /* 0x000fe80000000800 */
[----:B------:R3:W-:Y:S04]  /*14cb0*/  STS [R15+0x2400], R86 ;  /* 0x002400560f007388 */ /* 0x0007e80000000800 */
[----:B------:R4:W-:Y:S04]  /*14cc0*/  STS [R19], R88 ;  /* 0x0000005813007388 */ /* 0x0009e80000000800 */
[----:B------:R4:W-:Y:S04]  /*14cd0*/  STS [R19+0x400], R90 ;  /* 0x0004005a13007388 */ /* 0x0009e80000000800 */
[----:B------:R4:W-:Y:S01]  /*14ce0*/  STS [R16], R11 ;  /* 0x0000000b10007388 */ /* 0x0009e20000000800 */
[----:B-1----:R-:W-:-:S03]  /*14cf0*/  @P2 IMAD R12, R17, c[0x0][0x214], RZ ;  /* 0x00008500110c2a24 */ /* 0x002fc600078e02ff */
[----:B------:R4:W-:Y:S01]  /*14d00*/  STS [R18], R98 ;  /* 0x0000006212007388 */ /* 0x0009e20000000800 */
[----:B--2---:R-:W-:-:S03]  /*14d10*/  @!P0 IMAD.WIDE.U32 R48, R3, c[0x0][0x1e0], RZ ;  /* 0x0000780003308a25 */ /* 0x004fc600078e00ff */
[----:B------:R4:W-:Y:S02]  /*14d20*/  STS [R19+0x2000], R92 ;  /* 0x0020005c13007388 */ /* 0x0009e40000000800 */
[----:B------:R-:W-:Y:S02]  /*14d30*/  @!P0 MOV R14, R48 ;  /* 0x00000030000e8202 */ /* 0x000fe40000000f00 */
[----:B------:R4:W-:Y:S01]  /*14d40*/  STS [R19+0x2400], R94 ;  /* 0x0024005e13007388 */ /* 0x0009e20000000800 */
[----:B---3--:R-:W-:-:S03]  /*14d50*/  @!P2 MOV R15, c[0x0][0x214] ;  /* 0x00008500000faa02 */ /* 0x008fc60000000f00 */
[----:B------:R4:W-:Y:S01]  /*14d60*/  STS [R16+0x2000], R100 ;  /* 0x0020006410007388 */ /* 0x0009e20000000800 */
[----:B------:R-:W-:Y:S02]  /*14d70*/  @!P2 SEL R12, R15, c[0x0][0x234], !P1 ;  /* 0x00008d000f0caa07 */ /* 0x000fe40004800000 */
[----:B------:R-:W-:Y:S01]  /*14d80*/  ISETP.NE.AND P1, PT, R9, RZ, PT ;  /* 0x000000ff0900720c */ /* 0x000fe20003f25270 */
[----:B------:R4:W-:Y:S02]  /*14d90*/  STS [R18+0x2000], R10 ;  /* 0x0020000a12007388 */ /* 0x0009e40000000800 */
[----:B------:R-:W-:Y:S02]  /*14da0*/  @!P2 IMAD R44, R12, c[0x0][0x1c0], RZ ;  /* 0x000070000c2caa24 */ /* 0x000fe400078e02ff */
[----:B------:R-:W-:Y:S01]  /*14db0*/  BAR.SYNC.DEFER_BLOCKING 0x0 ;  /* 0x0000000000007b1d */ /* 0x000fe20000010000 */
[----:B------:R-:W-:Y:S01]  /*14dc0*/  ISETP.EQ.AND P1, PT, R8, RZ, P1 ;  /* 0x000000ff0800720c */ /* 0x000fe20000f22270 */
[----:B------:R-:W-:Y:S01]  /*14dd0*/  IMAD R44, R3, R44, RZ ;  /* 0x0000002c032c7224 */ /* 0x000fe200078e02ff */
[----:B------:R-:W-:-:S03]  /*14de0*/  @!P0 SHF.R.S32.HI R8, RZ, 0x1f, R3 ;  /* 0x0000001fff088819 */ /* 0x000fc60000011403 */
[----:B------:R-:W1:Y:S01]  /*14df0*/  S2R R15, SR_CTAID.Z ;  /* 0x00000000000f7919 */ /* 0x000e620000002700 */
[----:B------:R-:W-:Y:S01]  /*14e00*/  SEL R44, R44, RZ, !P1 ;  /* 0x000000ff2c2c7207 */ /* 0x000fe20004800000 */
[----:B------:R-:W-:-:S04]  /*14e10*/  @!P0 IMAD R8, R8, c[0x0][0x1e0], RZ ;  /* 0x0000780008088a24 */ /* 0x000fc800078e02ff */
[C---:B------:R-:W-:Y:S02]  /*14e20*/  @!P0 IMAD R46, R3.reuse, c[0x0][0x1e4], R8 ;  /* 0x00007900032e8a24 */ /* 0x040fe400078e0208 */
[----:B------:R-:W-:Y:S01]  /*14e30*/  @P1 IMAD R47, R3, c[0x0][0x214], RZ ;  /* 0x00008500032f1a24 */ /* 0x000fe200078e02ff */
[----:B------:R-:W-:Y:S01]  /*14e40*/  MOV R3, 0x7f800000 ;  /* 0x7f80000000037802 */ /* 0x000fe20000000f00 */
[----:B------:R-:W-:Y:S01]  /*14e50*/  @P6 FFMA.FTZ R3, R137, c[0x0][0x238], R45 ;  /* 0x00008e0089036a23 */ /* 0x000fe2000001002d */
[----:B------:R-:W-:Y:S01]  /*14e60*/  @!P0 IADD3 R7, R49, R46, RZ ;  /* 0x0000002e31078210 */ /* 0x000fe20007ffe0ff */
[----:B------:R-:W-:Y:S01]  /*14e70*/  @P3 FMUL.FTZ R46, R13, 0.69314718246459960938 ;  /* 0x3f3172180d2e3820 */ /* 0x000fe20000410000 */
[----:B------:R-:W-:Y:S01]  /*14e80*/  @P1 SEL R47, R47, R202, !P0 ;  /* 0x000000ca2f2f1207 */ /* 0x000fe20004000000 */
[----:B------:R-:W-:Y:S01]  /*14e90*/  @!P1 CS2R R48, SRZ ;  /* 0x0000000000309805 */ /* 0x000fe2000001ff00 */
[----:B------:R-:W-:Y:S02]  /*14ea0*/  LOP3.LUT P0, RZ, R4, 0x3, RZ, 0xc0, !PT ;  /* 0x0000000304ff7812 */ /* 0x000fe4000780c0ff */
[----:B------:R-:W-:Y:S01]  /*14eb0*/  @P1 MOV R48, R47 ;  /* 0x0000002f00301202 */ /* 0x000fe20000000f00 */
[----:B------:R4:W2:Y:S01]  /*14ec0*/  LDS.128 R36, [R210] ;  /* 0x00000000d2247984 */ /* 0x0008a20000000c00 */
[----:B------:R-:W-:-:S02]  /*14ed0*/  @P1 SHF.R.S32.HI R49, RZ, 0x1f, R47 ;  /* 0x0000001fff311819 */ /* 0x000fc4000001142f */
[----:B------:R-:W-:Y:S01]  /*14ee0*/  MOV R45, 0x7f800000 ;  /* 0x7f800000002d7802 */ /* 0x000fe20000000f00 */
[----:B------:R4:W3:Y:S01]  /*14ef0*/  LDS.128 R32, [R210+0x800] ;  /* 0x00080000d2207984 */ /* 0x0008e20000000c00 */
[----:B------:R-:W-:Y:S01]  /*14f00*/  MOV R4, 0x7f800000 ;  /* 0x7f80000000047802 */ /* 0x000fe20000000f00 */
[----:B-1----:R-:W-:Y:S01]  /*14f10*/  IMAD R44, R15, R12, R44 ;  /* 0x0000000c0f2c7224 */ /* 0x002fe200078e022c */
[----:B------:R-:W-:Y:S01]  /*14f20*/  MOV R12, 0x7f800000 ;  /* 0x7f800000000c7802 */ /* 0x000fe20000000f00 */
[----:B------:R4:W1:Y:S01]  /*14f30*/  LDS.128 R28, [R210+0x1000] ;  /* 0x00100000d21c7984 */ /* 0x0008620000000c00 */
[----:B------:R-:W-:Y:S02]  /*14f40*/  @P5 FFMA.FTZ R45, R136, c[0x0][0x238], R6 ;  /* 0x00008e00882d5a23 */ /* 0x000fe40000010006 */
[----:B------:R-:W-:Y:S01]  /*14f50*/  IADD3 R13, P2, P1, R2, R48, R44 ;  /* 0x00000030020d7210 */ /* 0x000fe2000795e02c */
[----:B------:R4:W1:Y:S01]  /*14f60*/  LDS.128 R24, [R210+0x1800] ;  /* 0x00180000d2187984 */ /* 0x0008620000000c00 */
[----:B------:R-:W-:Y:S01]  /*14f70*/  SHF.R.S32.HI R2, RZ, 0x1f, R2 ;  /* 0x0000001fff027819 */ /* 0x000fe20000011402 */
[----:B------:R-:W-:Y:S01]  /*14f80*/  @P4 FFMA.FTZ R4, R135, c[0x0][0x238], R5 ;  /* 0x00008e0087044a23 */ /* 0x000fe20000010005 */
[----:B------:R-:W-:Y:S01]  /*14f90*/  SHF.R.S32.HI R44, RZ, 0x1f, R44 ;  /* 0x0000001fff2c7819 */ /* 0x000fe2000001142c */
[----:B------:R4:W1:Y:S01]  /*14fa0*/  LDS.128 R20, [R210+0x2000] ;  /* 0x00200000d2147984 */ /* 0x0008620000000c00 */
[----:B------:R-:W-:-:S02]  /*14fb0*/  @P3 FFMA.FTZ R12, R134, c[0x0][0x238], R46 ;  /* 0x00008e00860c3a23 */ /* 0x000fc4000001002e */
[----:B------:R-:W-:Y:S01]  /*14fc0*/  IADD3.X R2, R2, R49, R44, P2, P1 ;  /* 0x0000003102027210 */ /* 0x000fe200017e242c */
[----:B------:R4:W1:Y:S04]  /*14fd0*/  LDS.128 R16, [R210+0x2800] ;  /* 0x00280000d2107984 */ /* 0x0008680000000c00 */
[----:B------:R4:W1:Y:S04]  /*14fe0*/  LDS.128 R8, [R210+0x3000] ;  /* 0x00300000d2087984 */ /* 0x0008680000000c00 */
[----:B------:R4:W1:Y:S01]  /*14ff0*/  LDS.128 R40, [R210+0x3800] ;  /* 0x00380000d2287984 */ /* 0x0008620000000c00 */
[----:B------:R-:W-:Y:S05]  /*15000*/  @P0 BRA `(.L_x_758) ;  /* 0x0000020000000947 */ /* 0x000fea0003800000 */
        /* <DEDUP_REMOVED lines=18> */
[----:B------:R-:W-:Y:S01]  /*15130*/  @!P5 LEA.HI.X.SX32 R46, R46, R2, 0x1, P2 ;  /* 0x000000022e2ed211 */ /* 0x000fe200010f0eff */
[----:B------:R4:W-:Y:S01]  /*15140*/  @!P6 STG.E [R48.64], R3 ;  /* 0x000000033000e986 */ /* 0x0009e2000c101914 */
[----:B------:R-:W-:-:S02]  /*15150*/  @!P3 IADD3 R13, P0, R47, R13, RZ ;  /* 0x0000000d2f0db210 */ /* 0x000fc40007f1e0ff */
[----:B------:R-:W-:Y:S02]  /*15160*/  @!P5 LEA R50, P2, R0, c[0x0][0x200], 0x2 ;  /* 0x000080000032da11 */ /* 0x000fe400078410ff */
[-C--:B------:R-:W-:Y:S02]  /*15170*/  @!P4 LEA.HI.X.SX32 R44, R44, R2.reuse, 0x1, P1 ;  /* 0x000000022c2cc211 */ /* 0x080fe400008f0eff */
[----:B------:R-:W-:Y:S02]  /*15180*/  @!P3 LEA.HI.X.SX32 R2, R47, R2, 0x1, P0 ;  /* 0x000000022f02b211 */ /* 0x000fe400000f0eff */
[----:B------:R-:W-:Y:S02]  /*15190*/  @!P5 LEA.HI.X R51, R0, c[0x0][0x204], R46, 0x2, P2 ;  /* 0x000081000033da11 */ /* 0x000fe400010f142e */
[----:B------:R-:W-:Y:S02]  /*151a0*/  @!P4 LEA R52, P1, R5, c[0x0][0x200], 0x2 ;  /* 0x000080000534ca11 */ /* 0x000fe400078210ff */
[----:B------:R-:W-:Y:S01]  /*151b0*/  @!P3 LEA R46, P0, R13, c[0x0][0x200], 0x2 ;  /* 0x000080000d2eba11 */ /* 0x000fe200078010ff */
[----:B------:R4:W-:Y:S01]  /*151c0*/  @!P5 STG.E [R50.64], R45 ;  /* 0x0000002d3200d986 */ /* 0x0009e2000c101914 */
[----:B------:R-:W-:-:S02]  /*151d0*/  @!P4 LEA.HI.X R53, R5, c[0x0][0x204], R44, 0x2, P1 ;  /* 0x000081000535ca11 */ /* 0x000fc400008f142c */
[----:B------:R-:W-:-:S03]  /*151e0*/  @!P3 LEA.HI.X R47, R13, c[0x0][0x204], R2, 0x2, P0 ;  /* 0x000081000d2fba11 */ /* 0x000fc600000f1402 */
[----:B------:R4:W-:Y:S04]  /*151f0*/  @!P4 STG.E [R52.64], R4 ;  /* 0x000000043400c986 */ /* 0x0009e8000c101914 */
[----:B------:R4:W-:Y:S02]  /*15200*/  @!P3 STG.E [R46.64], R12 ;  /* 0x0000000c2e00b986 */ /* 0x0009e4000c101914 */
.L_x_758:
[----:B------:R-:W-:Y:S05]  /*15210*/  BSYNC B0 ;  /* 0x0000000000007941 */ /* 0x000fea0003800000 */
.L_x_757:
[----:B------:R-:W5:Y:S01]  /*15220*/  S2R R2, SR_TID.X ;  /* 0x0000000000027919 */ /* 0x000f620000002100 */
[C---:B----4-:R-:W-:Y:S01]  /*15230*/  IADD3 R4, P0, R216.reuse, R14, RZ ;  /* 0x0000000ed8047210 */ /* 0x050fe20007f1e0ff */
[----:B------:R-:W-:Y:S01]  /*15240*/  BSSY B0, `(.L_x_759) ;  /* 0x0000015000007945 */ /* 0x000fe20003800000 */
[----:B------:R-:W-:Y:S02]  /*15250*/  ISETP.GE.AND P1, PT, R216, c[0x0][0x220], PT ;  /* 0x00008800d8007a0c */ /* 0x000fe40003f26270 */
[----:B------:R-:W-:Y:S01]  /*15260*/  SHF.R.S32.HI R3, RZ, 0x1f, R15 ;  /* 0x0000001fff037819 */ /* 0x000fe2000001140f */
[----:B------:R-:W-:-:S04]  /*15270*/  IMAD.X R5, R217, 0x1, R7, P0 ;  /* 0x00000001d9057824 */ /* 0x000fc800000e0607 */
[----:B------:R-:W-:Y:S02]  /*15280*/  IMAD R3, R3, c[0x0][0x1f0], RZ ;  /* 0x00007c0003037a24 */ /* 0x000fe400078e02ff */
[----:B------:R-:W-:-:S04]  /*15290*/  IMAD.WIDE.U32 R4, R15, c[0x0][0x1f0], R4 ;  /* 0x00007c000f047a25 */ /* 0x000fc800078e0004 */
[----:B------:R-:W-:-:S04]  /*152a0*/  IMAD R3, R15, c[0x0][0x1f4], R3 ;  /* 0x00007d000f037a24 */ /* 0x000fc800078e0203 */
[----:B------:R-:W-:Y:S01]  /*152b0*/  IMAD.IADD R7, R5, 0x1, R3 ;  /* 0x0000000105077824 */ /* 0x000fe200078e0203 */
[----:B-----5:R-:W-:-:S04]  /*152c0*/  SHF.R.S32.HI R0, RZ, 0x1f, R2 ;  /* 0x0000001fff007819 */ /* 0x020fc80000011402 */
[----:B------:R-:W-:-:S04]  /*152d0*/  LEA.HI R0, R0, R2, RZ, 0x3 ;  /* 0x0000000200007211 */ /* 0x000fc800078f18ff */
[----:B------:R-:W-:-:S04]  /*152e0*/  SHF.R.S32.HI R0, RZ, 0x3, R0 ;  /* 0x00000003ff007819 */ /* 0x000fc80000011400 */
[----:B------:R-:W-:-:S13]  /*152f0*/  ISETP.GE.OR P0, PT, R0, R195, P1 ;  /* 0x000000c30000720c */ /* 0x000fda0000f06670 */
        /* <DEDUP_REMOVED lines=8> */
[----:B--2---:R2:W-:Y:S02]  /*15380*/  STG.E.128 [R14.64], R36 ;  /* 0x000000240e007986 */ /* 0x0045e4000c101d14 */
.L_x_760:
[----:B------:R-:W-:Y:S05]  /*15390*/  BSYNC B0 ;  /* 0x0000000000007941 */ /* 0x000fea0003800000 */
.L_x_759:
        /* <DEDUP_REMOVED lines=14> */
[----:B---3--:R2:W-:Y:S02]  /*15480*/  STG.E.128 [R14.64], R32 ;  /* 0x000000200e007986 */ /* 0x0085e4000c101d14 */
.L_x_762:
[----:B------:R-:W-:Y:S05]  /*15490*/  BSYNC B0 ;  /* 0x0000000000007941 */ /* 0x000fea0003800000 */
.L_x_761:
        /* <DEDUP_REMOVED lines=15> */
.L_x_764:
[----:B------:R-:W-:Y:S05]  /*15590*/  BSYNC B0 ;  /* 0x0000000000007941 */ /* 0x000fea0003800000 */
.L_x_763:
[----:B------:R-:W-:Y:S01]  /*155a0*/  ISETP.GE.OR P0, PT, R209, R195, P1 ;  /* 0x000000c3d100720c */ /* 0x000fe20000f06670 */
[----:B------:R-:W-:-:S12]  /*155b0*/  BSSY B0, `(.L_x_765) ;  /* 0x000000d000007945 */ /* 0x000fd80003800000 */
        /* <DEDUP_REMOVED lines=12> */
.L_x_766:
[----:B------:R-:W-:Y:S05]  /*15680*/  BSYNC B0 ;  /* 0x0000000000007941 */ /* 0x000fea0003800000 */
.L_x_765:
        /* <DEDUP_REMOVED lines=14> */
.L_x_768:
[----:B------:R-:W-:Y:S05]  /*15770*/  BSYNC B0 ;  /* 0x0000000000007941 */ /* 0x000fea0003800000 */
.L_x_767:
        /* <DEDUP_REMOVED lines=14> */
.L_x_770:
[----:B------:R-:W-:Y:S05]  /*15860*/  BSYNC B0 ;  /* 0x0000000000007941 */ /* 0x000fea0003800000 */
.L_x_769:
        /* <DEDUP_REMOVED lines=14> */
.L_x_772:
[----:B------:R-:W-:Y:S05]  /*15950*/  BSYNC B0 ;  /* 0x0000000000007941 */ /* 0x000fea0003800000 */
.L_x_771:
[----:B------:R-:W-:-:S13]  /*15960*/  ISETP.GE.OR P1, PT, R205, R195, P1 ;  /* 0x000000c3cd00720c */ /* 0x000fda0000f26670 */
[----:B------:R-:W-:Y:S05]  /*15970*/  @P1 EXIT ;  /* 0x000000000000194d */ /* 0x000fea0003800000 */
        /* <DEDUP_REMOVED lines=12> */
.L_x_707:
[----:B------:R-:W1:Y:S01]  /*15a40*/  LDC.U8 R0, c[0x0][0x329] ;  /* 0x0000ca40ff007b82 */ /* 0x000e620000000000 */
[----:B------:R-:W-:Y:S01]  /*15a50*/  ISETP.NE.AND P4, PT, R202, -0x1, PT ;  /* 0xffffffffca00780c */ /* 0x000fe20003f85270 */
[----:B------:R-:W-:Y:S01]  /*15a60*/  BSSY B0, `(.L_x_773) ;  /* 0x000003f000007945 */ /* 0x000fe20003800000 */
[----:B------:R-:W-:Y:S02]  /*15a70*/  LEA.HI R2, R8, R14, RZ, 0x3 ;  /* 0x0000000e08027211 */ /* 0x000fe400078f18ff */
[----:B------:R-:W-:-:S03]  /*15a80*/  IADD3 R13, -R12, R13, RZ ;  /* 0x0000000d0c0d7210 */ /* 0x000fc60007ffe1ff */
[----:B------:R-:W2:Y:S06]  /*15a90*/  LDC.U8 R4, c[0x0][0x328] ;  /* 0x0000ca00ff047b82 */ /* 0x000eac0000000000 */
[----:B------:R-:W-:Y:S01]  /*15aa0*/  @P4 IMAD.WIDE.U32 R6, R202, c[0x0][0x1e8], RZ ;  /* 0x00007a00ca064a25 */ /* 0x000fe200078e00ff */
[----:B------:R-:W-:-:S03]  /*15ab0*/  @!P4 SHF.R.S32.HI R5, RZ, 0x1f, R16 ;  /* 0x0000001fff05c819 */ /* 0x000fc60000011410 */
[----:B------:R-:W-:-:S04]  /*15ac0*/  @!P4 IMAD.WIDE.U32 R8, R16, c[0x0][0x1e0], RZ ;  /* 0x000078001008ca25 */ /* 0x000fc800078e00ff */
[----:B------:R-:W-:Y:S01]  /*15ad0*/  @!P4 IMAD R5, R5, c[0x0][0x1e0], RZ ;  /* 0x000078000505ca24 */ /* 0x000fe200078e02ff */
[----:B-1----:R-:W-:Y:S01]  /*15ae0*/  ISETP.NE.AND P2, PT, R0, RZ, PT ;  /* 0x000000ff0000720c */ /* 0x002fe20003f45270 */
[----:B------:R-:W-:Y:S02]  /*15af0*/  @!P4 IMAD.MOV.U32 R6, RZ, RZ, R8 ;  /* 0x000000ffff06c224 */ /* 0x000fe400078e0008 */
[----:B------:R-:W-:Y:S01]  /*15b00*/  @!P4 IMAD R5, R16, c[0x0][0x1e4], R5 ;  /* 0x000079001005ca24 */ /* 0x000fe200078e0205 */
[----:B--2---:R-:W-:-:S04]  /*15b10*/  ISETP.NE.AND P0, PT, R4, RZ, PT ;  /* 0x000000ff0400720c */ /* 0x004fc80003f05270 */
[----:B------:R-:W-:Y:S01]  /*15b20*/  ISETP.EQ.AND P0, PT, R0, RZ, P0 ;  /* 0x000000ff0000720c */ /* 0x000fe20000702270 */
[----:B------:R-:W-:-:S04]  /*15b30*/  @P4 IMAD R0, R202, c[0x0][0x1ec], R7 ;  /* 0x00007b00ca004a24 */ /* 0x000fc800078e0207 */
[----:B------:R-:W-:Y:S01]  /*15b40*/  @!P2 ISETP.NE.AND P3, PT, R4, RZ, PT ;  /* 0x000000ff0400a20c */ /* 0x000fe20003f65270 */
[----:B------:R-:W-:Y:S01]  /*15b50*/  @P2 IMAD.MOV.U32 R3, RZ, RZ, c[0x0][0x210] ;  /* 0x00008400ff032624 */ /* 0x000fe200078e00ff */
[----:B------:R-:W-:Y:S01]  /*15b60*/  LOP3.LUT R7, R2, 0xfffffff8, RZ, 0xc0, !PT ;  /* 0xfffffff802077812 */ /* 0x000fe200078ec0ff */
[----:B------:R-:W-:Y:S01]  /*15b70*/  @!P2 IMAD.MOV.U32 R4, RZ, RZ, c[0x0][0x214] ;  /* 0x00008500ff04a624 */ /* 0x000fe200078e00ff */
[----:B------:R-:W-:Y:S01]  /*15b80*/  ISETP.NE.OR P1, PT, R202, -0x1, !P0 ;  /* 0xffffffffca00780c */ /* 0x000fe20004725670 */
[----:B------:R-:W-:Y:S01]  /*15b90*/  @P2 IMAD R3, R3, c[0x0][0x214], RZ ;  /* 0x0000850003032a24 */ /* 0x000fe200078e02ff */
[----:B------:R-:W-:Y:S01]  /*15ba0*/  SHF.R.S32.HI R2, RZ, 0x3, R2 ;  /* 0x00000003ff027819 */ /* 0x000fe20000011402 */
[----:B------:R-:W-:Y:S01]  /*15bb0*/  IMAD.IADD R14, R14, 0x1, -R7 ;  /* 0x000000010e0e7824 */ /* 0x000fe200078e0a07 */
[----:B------:R-:W-:Y:S01]  /*15bc0*/  @!P2 SEL R3, R4, c[0x0][0x234], !P3 ;  /* 0x00008d000403aa07 */ /* 0x000fe20005800000 */
[----:B------:R-:W-:Y:S01]  /*15bd0*/  @!P4 IMAD.IADD R0, R9, 0x1, R5 ;  /* 0x000000010900c824 */ /* 0x000fe200078e0205 */
[----:B------:R-:W-:Y:S01]  /*15be0*/  @P2 MOV R5, 0x1 ;  /* 0x0000000100052802 */ /* 0x000fe20000000f00 */
[----:B------:R-:W-:Y:S01]  /*15bf0*/  IMAD.SHL.U32 R7, R14, 0x8, RZ ;  /* 0x000000080e077824 */ /* 0x000fe200078e00ff */
[----:B------:R-:W-:Y:S01]  /*15c00*/  SHF.R.S32.HI R4, RZ, 0x1f, R20 ;  /* 0x0000001fff047819 */ /* 0x000fe20000011414 */
[----:B------:R-:W-:Y:S01]  /*15c10*/  @!P2 IMAD R5, R3, c[0x0][0x1c0], RZ ;  /* 0x000070000305aa24 */ /* 0x000fe200078e02ff */
[----:B------:R-:W-:-:S02]  /*15c20*/  @!P0 CS2R R18, SRZ ;  /* 0x0000000000128805 */ /* 0x000fc4000001ff00 */
[C---:B------:R-:W-:Y:S01]  /*15c30*/  IADD3 R6, P3, R7.reuse, R6, RZ ;  /* 0x0000000607067210 */ /* 0x040fe20007f7e0ff */
[C---:B------:R-:W-:Y:S01]  /*15c40*/  @!P1 IMAD R202, R16.reuse, c[0x0][0x214], RZ ;  /* 0x0000850010ca9a24 */ /* 0x040fe200078e02ff */
[C---:B------:R-:W-:Y:S01]  /*15c50*/  ISETP.GE.AND P1, PT, R7.reuse, c[0x0][0x220], PT ;  /* 0x0000880007007a0c */ /* 0x040fe20003f26270 */
[----:B------:R-:W-:Y:S01]  /*15c60*/  IMAD R5, R16, R5, RZ ;  /* 0x0000000510057224 */ /* 0x000fe200078e02ff */
[----:B------:R-:W-:Y:S01]  /*15c70*/  LEA.HI.X.SX32 R7, R7, R0, 0x1, P3 ;  /* 0x0000000007077211 */ /* 0x000fe200018f0eff */
[----:B------:R-:W-:Y:S01]  /*15c80*/  @P2 IMAD.MOV.U32 R0, RZ, RZ, c[0x0][0x210] ;  /* 0x00008400ff002624 */ /* 0x000fe200078e00ff */
[----:B------:R-:W-:Y:S01]  /*15c90*/  ISETP.GE.OR P3, PT, R2, R13, P1 ;  /* 0x0000000d0200720c */ /* 0x000fe20000f66670 */
[----:B------:R-:W-:Y:S01]  /*15ca0*/  IMAD R4, R4, c[0x0][0x1f0], RZ ;  /* 0x00007c0004047a24 */ /* 0x000fe200078e02ff */
[----:B------:R-:W-:Y:S01]  /*15cb0*/  SEL R5, R5, RZ, !P0 ;  /* 0x000000ff05057207 */ /* 0x000fe20004000000 */
[----:B------:R-:W-:Y:S01]  /*15cc0*/  @!P2 IMAD.MOV.U32 R0, RZ, RZ, 0x1 ;  /* 0x00000001ff00a424 */ /* 0x000fe200078e00ff */
[----:B------:R-:W-:Y:S01]  /*15cd0*/  @P0 SHF.R.S32.HI R19, RZ, 0x1f, R202 ;  /* 0x0000001fff130819 */ /* 0x000fe200000114ca */
[----:B------:R-:W-:-:S02]  /*15ce0*/  IMAD R21, R20, c[0x0][0x1f4], R4 ;  /* 0x00007d0014157a24 */ /* 0x000fc400078e0204 */
[----:B------:R-:W-:Y:S01]  /*15cf0*/  @P0 IMAD.MOV.U32 R18, RZ, RZ, R202 ;  /* 0x000000ffff120224 */ /* 0x000fe200078e00ca */
[----:B------:R-:W-:Y:S01]  /*15d00*/  ISETP.GE.AND P0, PT, R2, R13, PT ;  /* 0x0000000d0200720c */ /* 0x000fe20003f06270 */
[----:B------:R-:W-:Y:S02]  /*15d10*/  IMAD R4, R12, R0, RZ ;  /* 0x000000000c047224 */ /* 0x000fe400078e02ff */
[----:B------:R-:W-:-:S03]  /*15d20*/  IMAD.WIDE.U32 R16, R20, c[0x0][0x1f0], R6 ;  /* 0x00007c0014107a25 */ /* 0x000fc600078e0006 */
[----:B------:R-:W-:Y:S01]  /*15d30*/  SHF.R.S32.HI R6, RZ, 0x1f, R4 ;  /* 0x0000001fff067819 */ /* 0x000fe20000011404 */
        /* <DEDUP_REMOVED lines=17> */
.L_x_774:
[----:B------:R-:W-:Y:S05]  /*15e50*/  BSYNC B0 ;  /* 0x0000000000007941 */ /* 0x000fea0003800000 */
.L_x_773:
[----:B------:R-:W-:Y:S01]  /*15e60*/  IADD3 R15, R2, 0x10, RZ ;  /* 0x00000010020f7810 */ /* 0x000fe20007ffe0ff */
[----:B------:R-:W-:Y:S03]  /*15e70*/  BSSY B0, `(.L_x_775) ;  /* 0x0000010000007945 */ /* 0x000fe60003800000 */
[CC--:B------:R-:W-:Y:S02]  /*15e80*/  ISETP.GE.OR P0, PT, R15.reuse, R13.reuse, P1 ;  /* 0x0000000d0f00720c */ /* 0x0c0fe40000f06670 */
[----:B------:R-:W-:-:S04]  /*15e90*/  ISETP.GE.AND P2, PT, R15, R13, PT ;  /* 0x0000000d0f00720c */ /* 0x000fc80003f46270 */
[----:B------:R-:W-:-:S07]  /*15ea0*/  P2R R19, PR, RZ, 0x4 ;  /* 0x00000004ff137803 */ /* 0x000fce0000000000 */
[----:B------:R-:W-:Y:S05]  /*15eb0*/  @P0 BRA `(.L_x_776) ;  /* 0x000000b000000947 */ /* 0x000fea0003800000 */
[----:B------:R-:W-:Y:S01]  /*15ec0*/  IADD3 R7, P0, R232, 0x10, RZ ;  /* 0x00000010e8077810 */ /* 0x000fe20007f1e0ff */
[----:B------:R-:W-:Y:S01]  /*15ed0*/  IMAD.MOV.U32 R8, RZ, RZ, R16 ;  /* 0x000000ffff087224 */ /* 0x000fe200078e0010 */
[----:B------:R-:W-:-:S03]  /*15ee0*/  MOV R9, R21 ;  /* 0x0000001500097202 */ /* 0x000fc60000000f00 */
[----:B------:R-:W-:Y:S02]  /*15ef0*/  IMAD.X R6, RZ, RZ, R233, P0 ;  /* 0x000000ffff067224 */ /* 0x000fe400000e06e9 */
[----:B------:R-:W-:-:S04]  /*15f00*/  IMAD.WIDE.U32 R8, R7, c[0x0][0x1e8], R8 ;  /* 0x00007a0007087a25 */ /* 0x000fc800078e0008 */
[----:B------:R-:W-:Y:S01]  /*15f10*/  IMAD R6, R6, c[0x0][0x1e8], RZ ;  /* 0x00007a0006067a24 */ /* 0x000fe200078e02ff */
[----:B-1----:R-:W-:-:S03]  /*15f20*/  LEA R10, P0, R8, c[0x0][0x1d0], 0x1 ;  /* 0x00007400080a7a11 */ /* 0x002fc600078008ff */
[----:B------:R-:W-:-:S05]  /*15f30*/  IMAD R6, R7, c[0x0][0x1ec], R6 ;  /* 0x00007b0007067a24 */ /* 0x000fca00078e0206 */
[----:B------:R-:W-:-:S04]  /*15f40*/  IADD3 R6, R6, R9, RZ ;  /* 0x0000000906067210 */ /* 0x000fc80007ffe0ff */
[----:B------:R-:W-:-:S05]  /*15f50*/  LEA.HI.X R11, R8, c[0x0][0x1d4], R6, 0x1, P0 ;  /* 0x00007500080b7a11 */ /* 0x000fca00000f0c06 */
[----:B------:R1:W-:Y:S02]  /*15f60*/  STG.E.128 [R10.64], RZ ;  /* 0x000000ff0a007986 */ /* 0x0003e4000c101d14 */
.L_x_776:
[----:B------:R-:W-:Y:S05]  /*15f70*/  BSYNC B0 ;  /* 0x0000000000007941 */ /* 0x000fea0003800000 */
.L_x_775:
[----:B------:R-:W-:Y:S01]  /*15f80*/  IADD3 R12, R2, 0x20, RZ ;  /* 0x00000020020c7810 */ /* 0x000fe20007ffe0ff */
        /* <DEDUP_REMOVED lines=15> */
.L_x_778:
[----:B------:R-:W-:Y:S05]  /*16080*/  BSYNC B0 ;  /* 0x0000000000007941 */ /* 0x000fea0003800000 */
.L_x_777:
        /* <DEDUP_REMOVED lines=16> */
.L_x_780:
[----:B------:R-:W-:Y:S05]  /*16190*/  BSYNC B0 ;  /* 0x0000000000007941 */ /* 0x000fea0003800000 */
.L_x_779:
        /* <DEDUP_REMOVED lines=16> */
.L_x_782:
[----:B------:R-:W-:Y:S05]  /*162a0*/  BSYNC B0 ;  /* 0x0000000000007941 */ /* 0x000fea0003800000 */
.L_x_781:
        /* <DEDUP_REMOVED lines=16> */
.L_x_784:
[----:B------:R-:W-:Y:S05]  /*163b0*/  BSYNC B0 ;  /* 0x0000000000007941 */ /* 0x000fea0003800000 */
.L_x_783:
        /* <DEDUP_REMOVED lines=16> */
.L_x_786:
[----:B------:R-:W-:Y:S05]  /*164c0*/  BSYNC B0 ;  /* 0x0000000000007941 */ /* 0x000fea0003800000 */
.L_x_785:
[----:B------:R-:W-:Y:S01]  /*164d0*/  IADD3 R6, R2, 0x70, RZ ;  /* 0x0000007002067810 */ /* 0x000fe20007ffe0ff */
[----:B------:R-:W-:Y:S03]  /*164e0*/  BSSY B0, `(.L_x_787) ;  /* 0x000000e000007945 */ /* 0x000fe60003800000 */
[CC--:B------:R-:W-:Y:S02]  /*164f0*/  ISETP.GE.OR P0, PT, R6.reuse, R13.reuse, P1 ;  /* 0x0000000d0600720c */ /* 0x0c0fe40000f06670 */
[----:B------:R-:W-:-:S11]  /*16500*/  ISETP.GE.AND P1, PT, R6, R13, PT ;  /* 0x0000000d0600720c */ /* 0x000fd60003f26270 */
        /* <DEDUP_REMOVED lines=11> */
.L_x_788:
[----:B------:R-:W-:Y:S05]  /*165c0*/  BSYNC B0 ;  /* 0x0000000000007941 */ /* 0x000fea0003800000 */
.L_x_787:
        /* <DEDUP_REMOVED lines=10> */
[----:B------:R-:W-:Y:S01]  /*16670*/  @!P0 IADD3 R7, P1, R2, R4, RZ ;  /* 0x0000000402078210 */ /* 0x000fe20007f3e0ff */
[----:B------:R-:W-:-:S03]  /*16680*/  @!P6 IMAD R12, R12, R0, RZ ;  /* 0x000000000c0ce224 */ /* 0x000fc600078e02ff */
[----:B------:R-:W-:Y:S01]  /*16690*/  @!P0 LEA.HI.X.SX32 R2, R2, R18, 0x1, P1 ;  /* 0x0000001202028211 */ /* 0x000fe200008f0eff */
[----:B------:R-:W-:Y:S01]  /*166a0*/  @!P4 IMAD R10, R10, R0, RZ ;  /* 0x000000000a0ac224 */ /* 0x000fe200078e02ff */
[----:B------:R-:W-:-:S13]  /*166b0*/  ISETP.NE.OR P1, PT, R14, RZ, P2 ;  /* 0x000000ff0e00720c */ /* 0x000fda0001725670 */
[----:B------:R-:W-:-:S05]  /*166c0*/  @!P1 IMAD R13, R15, R0, RZ ;  /* 0x000000000f0d9224 */ /* 0x000fca00078e02ff */
[----:B------:R-:W-:-:S04]  /*166d0*/  @!P1 IADD3 R15, P2, R13, R4, RZ ;  /* 0x000000040d0f9210 */ /* 0x000fc80007f5e0ff */
[----:B------:R-:W-:Y:S02]  /*166e0*/  @!P1 LEA.HI.X.SX32 R13, R13, R18, 0x1, P2 ;  /* 0x000000120d0d9211 */ /* 0x000fe400010f0eff */
[----:B------:R-:W-:-:S04]  /*166f0*/  @!P0 LEA R16, P2, R7, c[0x0][0x200], 0x2 ;  /* 0x0000800007108a11 */ /* 0x000fc800078410ff */
[----:B------:R-:W-:Y:S01]  /*16700*/  @!P0 LEA.HI.X R17, R7, c[0x0][0x204], R2, 0x2, P2 ;  /* 0x0000810007118a11 */ /* 0x000fe200010f1402 */
[----:B------:R-:W-:Y:S01]  /*16710*/  @!P0 IMAD.MOV.U32 R2, RZ, RZ, 0x7f800000 ;  /* 0x7f800000ff028424 */ /* 0x000fe200078e00ff */
[----:B--2---:R-:W-:Y:S01]  /*16720*/  @!P1 LEA R20, P2, R15, c[0x0][0x200], 0x2 ;  /* 0x000080000f149a11 */ /* 0x004fe200078410ff */
[----:B------:R-:W-:-:S03]  /*16730*/  @!P3 IMAD R7, R9, R0, RZ ;  /* 0x000000000907b224 */ /* 0x000fc600078e02ff */
[----:B------:R2:W-:Y:S01]  /*16740*/  @!P0 STG.E [R16.64], R2 ;  /* 0x0000000210008986 */ /* 0x0005e2000c101914 */
[----:B------:R-:W-:Y:S02]  /*16750*/  @!P1 LEA.HI.X R21, R15, c[0x0][0x204], R13, 0x2, P2 ;  /* 0x000081000f159a11 */ /* 0x000fe400010f140d */
[----:B------:R-:W-:Y:S01]  /*16760*/  ISETP.NE.AND P2, PT, R3, RZ, PT ;  /* 0x000000ff0300720c */ /* 0x000fe20003f45270 */
[----:B------:R-:W-:-:S03]  /*16770*/  @!P5 IMAD R3, R11, R0, RZ ;  /* 0x000000000b03d224 */ /* 0x000fc600078e02ff */
[----:B------:R-:W-:-:S13]  /*16780*/  ISETP.NE.OR P2, PT, R14, RZ, P2 ;  /* 0x000000ff0e00720c */ /* 0x000fda0001745670 */
[----:B------:R-:W-:Y:S02]  /*16790*/  @!P2 IMAD R8, R8, R0, RZ ;  /* 0x000000000808a224 */ /* 0x000fe400078e02ff */
[----:B--2---:R-:W-:-:S05]  /*167a0*/  @!P1 IMAD.MOV.U32 R2, RZ, RZ, 0x7f800000 ;  /* 0x7f800000ff029424 */ /* 0x004fca00078e00ff */
[----:B------:R2:W-:Y:S01]  /*167b0*/  @!P1 STG.E [R20.64], R2 ;  /* 0x0000000214009986 */ /* 0x0005e2000c101914 */
[----:B------:R-:W-:-:S04]  /*167c0*/  ISETP.NE.AND P1, PT, R5, RZ, PT ;  /* 0x000000ff0500720c */ /* 0x000fc80003f25270 */
[----:B------:R-:W-:Y:S02]  /*167d0*/  ISETP.NE.OR P1, PT, R14, RZ, P1 ;  /* 0x000000ff0e00720c */ /* 0x000fe40000f25670 */
[----:B--2---:R-:W-:-:S04]  /*167e0*/  @!P6 IADD3 R2, P0, R12, R4, RZ ;  /* 0x000000040c02e210 */ /* 0x004fc80007f1e0ff */
[----:B------:R-:W-:Y:S02]  /*167f0*/  @!P6 LEA.HI.X.SX32 R5, R12, R18, 0x1, P0 ;  /* 0x000000120c05e211 */ /* 0x000fe400000f0eff */
[----:B------:R-:W-:-:S04]  /*16800*/  @!P6 LEA R12, P0, R2, c[0x0][0x200], 0x2 ;  /* 0x00008000020cea11 */ /* 0x000fc800078010ff */
        /* <DEDUP_REMOVED lines=19> */
[----:B------:R-:W-:-:S05]  /*16940*/  @!P5 IMAD.MOV.U32 R5, RZ, RZ, 0x7f800000 ;  /* 0x7f800000ff05d424 */ /* 0x000fca00078e00ff */
[----:B------:R3:W-:Y:S01]  /*16950*/  @!P5 STG.E [R2.64], R5 ;  /* 0x000000050200d986 */ /* 0x0007e2000c101914 */
[----:B--2---:R-:W-:-:S05]  /*16960*/  @!P4 IMAD.MOV.U32 R7, RZ, RZ, 0x7f800000 ;  /* 0x7f800000ff07c424 */ /* 0x004fca00078e00ff */
[----:B------:R2:W-:Y:S01]  /*16970*/  @!P4 STG.E [R10.64], R7 ;  /* 0x000000070a00c986 */ /* 0x0005e2000c101914 */
[----:B---3--:R-:W-:Y:S02]  /*16980*/  @!P3 IMAD.MOV.U32 R3, RZ, RZ, 0x7f800000 ;  /* 0x7f800000ff03b424 */ /* 0x008fe400078e00ff */
[----:B------:R-:W-:-:S03]  /*16990*/  @!P2 IMAD.MOV.U32 R2, RZ, RZ, 0x7f800000 ;  /* 0x7f800000ff02a424 */ /* 0x000fc600078e00ff */
[----:B------:R2:W-:Y:S04]  /*169a0*/  @!P3 STG.E [R16.64], R3 ;  /* 0x000000031000b986 */ /* 0x0005e8000c101914 */
[----:B------:R2:W-:Y:S01]  /*169b0*/  @!P2 STG.E [R20.64], R2 ;  /* 0x000000021400a986 */ /* 0x0005e2000c101914 */
[----:B------:R-:W-:Y:S05]  /*169c0*/  @P1 EXIT ;  /* 0x000000000000194d */ /* 0x000fea0003800000 */
[----:B------:R-:W-:-:S05]  /*169d0*/  IMAD R0, R6, R0, RZ ;  /* 0x0000000006007224 */ /* 0x000fca00078e02ff */
[----:B------:R-:W-:-:S04]  /*169e0*/  IADD3 R4, P0, R0, R4, RZ ;  /* 0x0000000400047210 */ /* 0x000fc80007f1e0ff */
[----:B------:R-:W-:Y:S02]  /*169f0*/  LEA.HI.X.SX32 R0, R0, R18, 0x1, P0 ;  /* 0x0000001200007211 */ /* 0x000fe400000f0eff */
[----:B--2---:R-:W-:-:S04]  /*16a00*/  LEA R2, P0, R4, c[0x0][0x200], 0x2 ;  /* 0x0000800004027a11 */ /* 0x004fc800078010ff */
[----:B------:R-:W-:Y:S01]  /*16a10*/  LEA.HI.X R3, R4, c[0x0][0x204], R0, 0x2, P0 ;  /* 0x0000810004037a11 */ /* 0x000fe200000f1400 */
[----:B------:R-:W-:-:S05]  /*16a20*/  IMAD.MOV.U32 R0, RZ, RZ, 0x7f800000 ;  /* 0x7f800000ff007424 */ /* 0x000fca00078e00ff */
[----:B------:R-:W-:Y:S01]  /*16a30*/  STG.E [R2.64], R0 ;  /* 0x0000000002007986 */ /* 0x000fe2000c101914 */
[----:B------:R-:W-:Y:S05]  /*16a40*/  EXIT ;  /* 0x000000000000794d */ /* 0x000fea0003800000 */
.L_x_789:
        /* <DEDUP_REMOVED lines=11> */
.L_x_1143:


//--------------------- .text._ZN5flash16flash_fwd_kernelI23Flash_fwd_kernel_traitsILi64ELi128ELi64ELi4ELb0ELb0EN7cutlass10bfloat16_tE19Flash_kernel_traitsILi64ELi128ELi64ELi4ES3_EELb1ELb1ELb0ELb0ELb0ELb0ELb0ELb1EEEvNS_16Flash_fwd_paramsE --------------------------
	.section	.text._ZN5flash16flash_fwd_kernelI23Flash_fwd_kernel_traitsILi64ELi128ELi64ELi4ELb0ELb0EN7cutlass10bfloat16_tE19Flash_kernel_traitsILi64ELi128ELi64ELi4ES3_EELb1ELb1ELb0ELb0ELb0ELb0ELb0ELb1EEEvNS_16Flash_fwd_paramsE,"ax",@progbits
	.sectioninfo	@"SHI_REGISTERS=255"
	.align	128
        .global         _ZN5flash16flash_fwd_kernelI23Flash_fwd_kernel_traitsILi64ELi128ELi64ELi4ELb0ELb0EN7cutlass10bfloat16_tE19Flash_kernel_traitsILi64ELi128ELi64ELi4ES3_EELb1ELb1ELb0ELb0ELb0ELb0ELb0ELb1EEEvNS_16Flash_fwd_paramsE
        .type           _ZN5flash16flash_fwd_kernelI23Flash_fwd_kernel_traitsILi64ELi128ELi64ELi4ELb0ELb0EN7cutlass10bfloat16_tE19Flash_kernel_traitsILi64ELi128ELi64ELi4ES3_EELb1ELb1ELb0ELb0ELb0ELb0ELb0ELb1EEEvNS_16Flash_fwd_paramsE,@function
        .size           _ZN5flash16flash_fwd_kernelI23Flash_fwd_kernel_traitsILi64ELi128ELi64ELi4ELb0ELb0EN7cutlass10bfloat16_tE19Flash_kernel_traitsILi64ELi128ELi64ELi4ES3_EELb1ELb1ELb0ELb0ELb0ELb0ELb0ELb1EEEvNS_16Flash_fwd_paramsE,(.L_x_1144 - _ZN5flash16flash_fwd_kernelI23Flash_fwd_kernel_traitsILi64ELi128ELi64ELi4ELb0ELb0EN7cutlass10bfloat16_tE19Flash_kernel_traitsILi64ELi128ELi64ELi4ES3_EELb1ELb1ELb0ELb0ELb0ELb0ELb0ELb1EEEvNS_16Flash_fwd_paramsE)
        .other          _ZN5flash16flash_fwd_kernelI23Flash_fwd_kernel_traitsILi64ELi128ELi64ELi4ELb0ELb0EN7cutlass10bfloat16_tE19Flash_kernel_traitsILi64ELi128ELi64ELi4ES3_EELb1ELb1ELb0ELb0ELb0ELb0ELb0ELb1EEEvNS_16Flash_fwd_paramsE,@"STO_CUDA_ENTRY STV_DEFAULT"
_ZN5flash16flash_fwd_kernelI23Flash_fwd_kernel_traitsILi64ELi128ELi64ELi4ELb0ELb0EN7cutlass10bfloat16_tE19Flash_kernel_traitsILi64ELi128ELi64ELi4ES3_EELb1ELb1ELb0ELb0ELb0ELb0ELb0ELb1EEEvNS_16Flash_fwd_paramsE:
.text._ZN5flash16flash_fwd_kernelI23Flash_fwd_kernel_traitsILi64ELi128ELi64ELi4ELb0ELb0EN7cutlass10bfloat16_tE19Flash_kernel_traitsILi64ELi128ELi64ELi4ES3_EELb1ELb1ELb0ELb0ELb0ELb0ELb0ELb1EEEvNS_16Flash_fwd_paramsE:
[----:B------:R-:W-:-:S03]  /*0000*/  MOV R1, c[0x0][0x28] ;  /* 0x00000a0000017a02 */ /* 0x000fc60000000f00 */
[----:B------:R-:W-:Y:S01]  /*0010*/  ULDC.U8 UR4, c[0x0][0x304] ;  /* 0x0000c10000047ab9 */ /* 0x000fe20000000000 */
[----:B------:R-:W-:Y:S01]  /*0020*/  IADD3 R1, R1, -0x1d0, RZ ;  /* 0xfffffe3001017810 */ /* 0x000fe20007ffe0ff */
[----:B------:R-:W-:Y:S01]  /*0030*/  ULDC.64 UR36, c[0x0][0x2f0] ;  /* 0x0000bc0000247ab9 */ /* 0x000fe20000000a00 */
[----:B------:R-:W-:Y:S01]  /*0040*/  ISETP.NE.AND P1, PT, RZ, UR4, PT ;  /* 0x00000004ff007c0c */ /* 0x000fe2000bf25270 */
[----:B------:R-:W-:Y:S01]  /*0050*/  IMAD.U32 R2, RZ, RZ, UR36 ;  /* 0x00000024ff027e24 */ /* 0x000fe2000f8e00ff */
[----:B------:R-:W-:Y:S01]  /*0060*/  ULDC.64 UR34, c[0x0][0x118] ;  /* 0x0000460000227ab9 */ /* 0x000fe20000000a00 */
[----:B------:R-:W-:Y:S02]  /*0070*/  IMAD.U32 R3, RZ, RZ, UR37 ;  /* 0x00000025ff037e24 */ /* 0x000fe4000f8e00ff */
[----:B------:R-:W-:-:S08]  /*0080*/  IMAD.MOV.U32 R10, RZ, RZ, c[0x0][0x2fc] ;  /* 0x0000bf00ff0a7624 */ /* 0x000fd000078e00ff */
[----:B------:R1:W2:Y:S01]  /*0090*/  @P1 LDG.E.64 R4, [R2.64] ;  /* 0x0000002202041981 */ /* 0x0002a2000c1e1b00 */
[----:B------:R-:W-:-:S04]  /*00a0*/  IMAD.MOV.U32 R9, RZ, RZ, c[0x0][0x2f8] ;  /* 0x0000be00ff097624 */ /* 0x000fc800078e00ff */
[----:B-1----:R-:W-:Y:S01]  /*00b0*/  @P1 IMAD.MOV.U32 R2, RZ, RZ, R9 ;  /* 0x000000ffff021224 */ /* 0x002fe200078e0009 */
[----:B------:R-:W-:-:S06]  /*00c0*/  @P1 MOV R3, R10 ;  /* 0x0000000a00031202 */ /* 0x000fcc0000000f00 */
[----:B------:R-:W3:Y:S01]  /*00d0*/  @P1 LDG.E.64 R2, [R2.64] ;  /* 0x0000002202021981 */ /* 0x000ee2000c1e1b00 */
[----:B------:R-:W1:Y:S01]  /*00e0*/  LDC.U8 R6, c[0x0][0x312] ;  /* 0x0000c480ff067b82 */ /* 0x000e620000000000 */
[----:B------:R-:W-:Y:S01]  /*00f0*/  ISETP.NE.U32.AND P2, PT, RZ, c[0x0][0x240], PT ;  /* 0x00009000ff007a0c */ /* 0x000fe20003f45070 */
[----:B------:R-:W-:Y:S01]  /*0100*/  IMAD.MOV.U32 R27, RZ, RZ, 0x4 ;  /* 0x00000004ff1b7424 */ /* 0x000fe200078e00ff */
[----:B------:R-:W4:Y:S01]  /*0110*/  S2R R31, SR_CTAID.X ;  /* 0x00000000001f7919 */ /* 0x000f220000002500 */
[----:B------:R-:W-:Y:S01]  /*0120*/  IMAD.MOV.U32 R13, RZ, RZ, -0x1 ;  /* 0xffffffffff0d7424 */ /* 0x000fe200078e00ff */
[----:B------:R-:W-:Y:S02]  /*0130*/  ISETP.NE.AND.EX P2, PT, RZ, c[0x0][0x244], PT, P2 ;  /* 0x00009100ff007a0c */ /* 0x000fe40003f45320 */
[----:B------:R-:W4:Y:S04]  /*0140*/  S2R R18, SR_CTAID.Y ;  /* 0x0000000000127919 */ /* 0x000f280000002600 */
[----:B------:R-:W4:Y:S04]  /*0150*/  S2R R19, SR_CTAID.Z ;  /* 0x0000000000137919 */ /* 0x000f280000002700 */
[----:B------:R-:W4:Y:S01]  /*0160*/  S2R R26, SR_TID.X ;  /* 0x00000000001a7919 */ /* 0x000f220000002100 */
[----:B-1----:R-:W-:-:S02]  /*0170*/  ISETP.NE.AND P3, PT, R6, RZ, PT ;  /* 0x000000ff0600720c */ /* 0x002fc40003f65270 */
[----:B----4-:R-:W-:-:S04]  /*0180*/  LOP3.LUT R0, R19, R31, R18, 0xfe, !PT ;  /* 0x0000001f13007212 */ /* 0x010fc800078efe12 */
[----:B------:R-:W-:-:S13]  /*0190*/  LOP3.LUT P4, RZ, R0, R26, RZ, 0xfc, !PT ;  /* 0x0000001a00ff7212 */ /* 0x000fda000788fcff */
[----:B------:R-:W-:Y:S01]  /*01a0*/  @!P4 IMAD.MOV.U32 R6, RZ, RZ, c[0x0][0x308] ;  /* 0x0000c200ff06c624 */ /* 0x000fe200078e00ff */
[----:B------:R-:W-:Y:S01]  /*01b0*/  @!P4 MOV R7, c[0x0][0x30c] ;  /* 0x0000c3000007ca02 */ /* 0x000fe20000000f00 */
[----:B------:R-:W-:Y:S01]  /*01c0*/  IMAD.MOV.U32 R11, RZ, RZ, -0x1 ;  /* 0xffffffffff0b7424 */ /* 0x000fe200078e00ff */
[----:B--2---:R1:W2:Y:S08]  /*01d0*/  @P1 R2UR UR36, R4 ;  /* 0x00000000042413c2 */ /* 0x0042b000000e0000 */
[----:B------:R1:W4:Y:S02]  /*01e0*/  @P1 R2UR UR37, R5 ;  /* 0x00000000052513c2 */ /* 0x00032400000e0000 */
[----:B-1----:R-:W-:Y:S01]  /*01f0*/  IMAD.WIDE R4, R18, R27, c[0x0][0x240] ;  /* 0x0000900012047625 */ /* 0x002fe200078e021b */
[----:B---3--:R-:W-:-:S03]  /*0200*/  @P1 IADD3 R9, P0, R2, c[0x0][0x300], RZ ;  /* 0x0000c00002091a10 */ /* 0x008fc60007f1e0ff */
[----:B--2---:R-:W-:Y:S02]  /*0210*/  IMAD.U32 R2, RZ, RZ, UR36 ;  /* 0x00000024ff027e24 */ /* 0x004fe4000f8e00ff */
[----:B------:R-:W-:Y:S01]  /*0220*/  @P1 IMAD.X R10, RZ, RZ, R3, P0 ;  /* 0x000000ffff0a1224 */ /* 0x000fe200000e0603 */
[----:B------:R-:W-:Y:S01]  /*0230*/  ISETP.EQ.U32.AND P1, PT, RZ, c[0x0][0x248], PT ;  /* 0x00009200ff007a0c */ /* 0x000fe20003f22070 */
[----:B----4-:R-:W-:Y:S01]  /*0240*/  IMAD.U32 R3, RZ, RZ, UR37 ;  /* 0x00000025ff037e24 */ /* 0x010fe2000f8e00ff */
[----:B------:R-:W-:Y:S02]  /*0250*/  ISETP.NE.U32.AND P0, PT, RZ, c[0x0][0x250], PT ;  /* 0x00009400ff007a0c */ /* 0x000fe40003f05070 */
[----:B------:R-:W-:Y:S02]  /*0260*/  ISETP.EQ.OR.EX P1, PT, RZ, c[0x0][0x24c], !P3, P1 ;  /* 0x00009300ff007a0c */ /* 0x000fe40005f22710 */
[----:B------:R1:W-:Y:S01]  /*0270*/  @!P4 STG.E.64 [R6.64], R2 ;  /* 0x000000020600c986 */ /* 0x0003e2000c101b22 */
[----:B------:R-:W-:-:S02]  /*0280*/  ISETP.NE.AND.EX P0, PT, RZ, c[0x0][0x254], PT, P0 ;  /* 0x00009500ff007a0c */ /* 0x000fc40003f05300 */
[----:B-1----:R-:W-:Y:S01]  /*0290*/  @!P4 MOV R2, R9 ;  /* 0x000000090002c202 */ /* 0x002fe20000000f00 */
[----:B------:R-:W-:-:S05]  /*02a0*/  @!P4 IMAD.MOV.U32 R3, RZ, RZ, R10 ;  /* 0x000000ffff03c224 */ /* 0x000fca00078e000a */
[----:B------:R1:W-:Y:S04]  /*02b0*/  @!P4 STG.E.64 [R6.64+0x8], R2 ;  /* 0x000008020600c986 */ /* 0x0003e8000c101b22 */
[----:B------:R2:W3:Y:S04]  /*02c0*/  @P2 LDG.E R13, [R4.64] ;  /* 0x00000022040d2981 */ /* 0x0004e8000c1e1900 */
[----:B--2---:R-:W2:Y:S01]  /*02d0*/  @P2 LDG.E R4, [R4.64+0x4] ;  /* 0x0000042204042981 */ /* 0x004ea2000c1e1900 */
[----:B-1----:R-:W-:-:S04]  /*02e0*/  IMAD.WIDE R6, R18, R27, c[0x0][0x248] ;  /* 0x0000920012067625 */ /* 0x002fc800078e021b */
[----:B------:R-:W-:Y:S01]  /*02f0*/  IMAD.MOV.U32 R8, RZ, RZ, RZ ;  /* 0x000000ffff087224 */ /* 0x000fe200078e00ff */
[----:B------:R1:W5:Y:S01]  /*0300*/  @!P1 LDG.E R11, [R6.64] ;  /* 0x00000022060b9981 */ /* 0x000362000c1e1900 */
[----:B------:R-:W-:Y:S01]  /*0310*/  @P0 IMAD.WIDE R2, R18, R27, c[0x0][0x250] ;  /* 0x0000940012020625 */ /* 0x000fe200078e021b */
[----:B------:R-:W4:Y:S04]  /*0320*/  LDC.U8 R237, c[0x0][0x2d8] ;  /* 0x0000b600ffed7b82 */ /* 0x000f280000000000 */
[----:B------:R1:W5:Y:S01]  /*0330*/  @P0 LDG.E R8, [R2.64] ;  /* 0x0000002202080981 */ /* 0x000362000c1e1900 */
[----:B------:R-:W-:Y:S02]  /*0340*/  ISETP.NE.U32.AND P0, PT, RZ, c[0x0][0x248], PT ;  /* 0x00009200ff007a0c */ /* 0x000fe40003f05070 */
[----:B------:R-:W-:-:S02]  /*0350*/  SHF.R.S32.HI R17, RZ, 0x1f, R26 ;  /* 0x0000001fff117819 */ /* 0x000fc4000001141a */
[----:B------:R-:W-:Y:S02]  /*0360*/  ISETP.NE.AND.EX P0, PT, RZ, c[0x0][0x24c], PT, P0 ;  /* 0x00009300ff007a0c */ /* 0x000fe40003f05300 */
[----:B------:R-:W-:-:S04]  /*0370*/  LEA.HI R15, R17, R26, RZ, 0x5 ;  /* 0x0000001a110f7211 */ /* 0x000fc800078f28ff */
[----:B------:R-:W-:-:S05]  /*0380*/  LOP3.LUT R0, R15, 0xffffffe0, RZ, 0xc0, !PT ;  /* 0xffffffe00f007812 */ /* 0x000fca00078ec0ff */
[----:B------:R-:W-:Y:S01]  /*0390*/  IMAD.IADD R144, R26, 0x1, -R0 ;  /* 0x000000011a907824 */ /* 0x000fe200078e0a00 */
[----:B---3--:R1:W-:Y:S01]  /*03a0*/  STL [R1+0x134], R13 ;  /* 0x0001340d01007387 */ /* 0x0083e20000100800 */
[----:B--2---:R-:W-:Y:S01]  /*03b0*/  @P2 IADD3 R30, R4, -R13, RZ ;  /* 0x8000000d041e2210 */ /* 0x004fe20007ffe0ff */
[----:B------:R-:W-:-:S05]  /*03c0*/  @!P2 IMAD.MOV.U32 R30, RZ, RZ, c[0x0][0x214] ;  /* 0x00008500ff1ea624 */ /* 0x000fca00078e00ff */
[----:B------:R1:W-:Y:S01]  /*03d0*/  STL [R1+0x15c], R30 ;  /* 0x00015c1e01007387 */ /* 0x0003e20000100800 */
[----:B------:R-:W-:Y:S05]  /*03e0*/  @!P0 BRA `(.L_x_790) ;  /* 0x0000004000008947 */ /* 0x000fea0003800000 */
[----:B----4-:R-:W2:Y:S02]  /*03f0*/  @P3 LDG.E R0, [R6.64+0x4] ;  /* 0x0000042206003981 */ /* 0x010ea4000c1e1900 */
[----:B--2--5:R-:W-:-:S06]  /*0400*/  @P3 IADD3 R0, R0, -R11, RZ ;  /* 0x8000000b00003210 */ /* 0x024fcc0007ffe0ff */
[----:B------:R2:W5:Y:S01]  /*0410*/  @!P3 LDG.E R0, [R6.64] ;  /* 0x000000220600b981 */ /* 0x000562000c1e1900 */
[----:B------:R-:W-:Y:S05]  /*0420*/  BRA `(.L_x_791) ;  /* 0x0000001000007947 */ /* 0x000fea0003800000 */
.L_x_790:
[----:B----4-:R-:W-:Y:S02]  /*0430*/  MOV R0, c[0x0][0x218] ;  /* 0x0000860000007a02 */ /* 0x010fe40000000f00 */
.L_x_791:
[----:B------:R-:W-:-:S04]  /*0440*/  ISETP.NE.U32.AND P2, PT, RZ, c[0x0][0x258], PT ;  /* 0x00009600ff007a0c */ /* 0x000fc80003f45070 */
[----:B------:R-:W-:-:S13]  /*0450*/  ISETP.NE.AND.EX P2, PT, RZ, c[0x0][0x25c], PT, P2 ;  /* 0x00009700ff007a0c */ /* 0x000fda0003f45320 */
[----:B-1----:R-:W-:-:S06]  /*0460*/  @P2 IMAD.WIDE R2, R18, R27, c[0x0][0x258] ;  /* 0x0000960012022625 */ /* 0x002fcc00078e021b */
[----:B------:R-:W3:Y:S01]  /*0470*/  @P2 LDG.E R3, [R2.64] ;  /* 0x0000002202032981 */ /* 0x000ee2000c1e1900 */
[----:B------:R-:W-:Y:S01]  /*0480*/  IMAD.SHL.U32 R28, R31, 0x80, RZ ;  /* 0x000000801f1c7824 */ /* 0x000fe200078e00ff */
[----:B------:R-:W-:-:S04]  /*0490*/  @!P2 ISETP.NE.U32.AND P1, PT, RZ, c[0x0][0x268], PT ;  /* 0x00009a00ff00aa0c */ /* 0x000fc80003f25070 */
[----:B------:R-:W-:Y:S02]  /*04a0*/  ISETP.GT.AND P0, PT, R30, R28, PT ;  /* 0x0000001c1e00720c */ /* 0x000fe40003f04270 */
[----:B------:R-:W-:-:S04]  /*04b0*/  @!P2 ISETP.NE.AND.EX P1, PT, RZ, c[0x0][0x26c], PT, P1 ;  /* 0x00009b00ff00aa0c */ /* 0x000fc80003f25310 */
[----:B------:R-:W-:Y:S01]  /*04c0*/  @!P2 SEL R2, RZ, c[0x0][0x21c], !P1 ;  /* 0x00008700ff02aa07 */ /* 0x000fe20004800000 */
[----:B---3-5:R-:W-:-:S03]  /*04d0*/  @P2 IMAD.IADD R54, R3, 0x1, -R8 ;  /* 0x0000000103362824 */ /* 0x028fc600078e0a08 */
        /* <DEDUP_REMOVED lines=12> */
[----:B------:R-:W-:Y:S01]  /*05a0*/  ISETP.GE.AND P0, PT, R247, 0x1, PT ;  /* 0x00000001f700780c */ /* 0x000fe20003f06270 */
[----:B------:R1:W-:-:S12]  /*05b0*/  STL [R1+0x24], R247 ;  /* 0x000024f701007387 */ /* 0x0003d80000100800 */
[----:B------:R-:W-:Y:S05]  /*05c0*/  @!P0 BRA `(.L_x_792) ;  /* 0x000208e000008947 */ /* 0x000fea0003800000 */
[----:B------:R-:W-:Y:S01]  /*05d0*/  IMAD R12, R18, c[0x0][0x1c0], R19 ;  /* 0x00007000120c7a24 */ /* 0x000fe200078e0213 */
[----:B------:R-:W-:Y:S02]  /*05e0*/  ISETP.NE.AND P3, PT, R13, -0x1, PT ;  /* 0xffffffff0d00780c */ /* 0x000fe40003f65270 */
[----:B------:R-:W-:Y:S02]  /*05f0*/  ISETP.NE.AND P0, PT, R11, -0x1, PT ;  /* 0xffffffff0b00780c */ /* 0x000fe40003f05270 */
[----:B------:R-:W-:Y:S02]  /*0600*/  SHF.L.U32 R0, R12, 0x5, RZ ;  /* 0x000000050c007819 */ /* 0x000fe400000006ff */
[--C-:B------:R-:W-:Y:S02]  /*0610*/  SHF.R.S32.HI R5, RZ, 0x1f, R144.reuse ;  /* 0x0000001fff057819 */ /* 0x100fe40000011490 */
[----:B------:R-:W-:Y:S02]  /*0620*/  IADD3 R173, P2, P1, R0, R9, R144 ;  /* 0x0000000900ad7210 */ /* 0x000fe4000795e090 */
[----:B------:R-:W-:-:S03]  /*0630*/  SHF.R.S32.HI R0, RZ, 0x1f, R0 ;  /* 0x0000001fff007819 */ /* 0x000fc60000011400 */
[----:B------:R3:W-:Y:S01]  /*0640*/  STL [R1+0x130], R173 ;  /* 0x000130ad01007387 */ /* 0x0007e20000100800 */
[----:B------:R-:W-:Y:S01]  /*0650*/  @!P3 SHF.R.S32.HI R4, RZ, 0x1f, R18 ;  /* 0x0000001fff04b819 */ /* 0x000fe20000011412 */
[C---:B------:R-:W-:Y:S01]  /*0660*/  @P3 IMAD.WIDE.U32 R2, R13.reuse, c[0x0][0x190], RZ ;  /* 0x000064000d023a25 */ /* 0x040fe200078e00ff */
[----:B--2---:R-:W-:Y:S02]  /*0670*/  @P0 IADD3 R6, R8, R11, RZ ;  /* 0x0000000b08060210 */ /* 0x004fe40007ffe0ff */
[----:B------:R-:W-:Y:S01]  /*0680*/  IADD3.X R158, R0, R10, R5, P2, P1 ;  /* 0x0000000a009e7210 */ /* 0x000fe200017e2405 */
[----:B------:R-:W-:Y:S01]  /*0690*/  @!P3 IMAD R7, R4, c[0x0][0x178], RZ ;  /* 0x00005e000407ba24 */ /* 0x000fe200078e02ff */
[----:B------:R-:W-:Y:S01]  /*06a0*/  @P3 MOV R9, R2 ;  /* 0x0000000200093202 */ /* 0x000fe20000000f00 */
[----:B------:R-:W-:Y:S02]  /*06b0*/  @P3 IMAD R13, R13, c[0x0][0x194], R3 ;  /* 0x000065000d0d3a24 */ /* 0x000fe400078e0203 */
[----:B------:R-:W-:-:S04]  /*06c0*/  @P0 IMAD.WIDE.U32 R2, R6, c[0x0][0x198], RZ ;  /* 0x0000660006020a25 */ /* 0x000fc800078e00ff */
[----:B------:R-:W-:Y:S01]  /*06d0*/  @!P3 IMAD.WIDE.U32 R4, R18, c[0x0][0x178], RZ ;  /* 0x00005e001204ba25 */ /* 0x000fe200078e00ff */
[----:B------:R-:W-:-:S03]  /*06e0*/  @P0 MOV R23, R2 ;  /* 0x0000000200170202 */ /* 0x000fc60000000f00 */
[----:B------:R-:W-:Y:S01]  /*06f0*/  @!P3 IMAD R7, R18, c[0x0][0x17c], R7 ;  /* 0x00005f001207ba24 */ /* 0x000fe200078e0207 */
[----:B------:R-:W-:Y:S01]  /*0700*/  @!P3 MOV R9, R4 ;  /* 0x000000040009b202 */ /* 0x000fe20000000f00 */
[----:B------:R-:W-:Y:S02]  /*0710*/  IMAD R0, R12, c[0x0][0x224], R28 ;  /* 0x000089000c007a24 */ /* 0x000fe400078e021c */
[----:B------:R-:W-:Y:S01]  /*0720*/  @P0 IMAD R24, R6, c[0x0][0x19c], R3 ;  /* 0x0000670006180a24 */ /* 0x000fe200078e0203 */
[----:B------:R-:W-:Y:S01]  /*0730*/  @!P3 IADD3 R13, R5, R7, RZ ;  /* 0x00000007050db210 */ /* 0x000fe20007ffe0ff */
[----:B------:R-:W-:Y:S01]  /*0740*/  IMAD R164, R0, c[0x0][0x228], RZ ;  /* 0x00008a0000a47a24 */ /* 0x000fe200078e02ff */
[----:B------:R-:W-:Y:S05]  /*0750*/  @P0 BRA `(.L_x_793) ;  /* 0x000000b000000947 */ /* 0x000fea0003800000 */
[----:B---3--:R-:W-:Y:S01]  /*0760*/  SHF.R.S32.HI R0, RZ, 0x1f, R8 ;  /* 0x0000001fff007819 */ /* 0x008fe20000011408 */
[----:B------:R-:W-:Y:S01]  /*0770*/  IMAD.WIDE.U32 R2, R8, c[0x0][0x198], RZ ;  /* 0x0000660008027a25 */ /* 0x000fe200078e00ff */
[----:B------:R-:W-:-:S03]  /*0780*/  SHF.R.S32.HI R4, RZ, 0x1f, R18 ;  /* 0x0000001fff047819 */ /* 0x000fc60000011412 */
[----:B------:R-:W-:Y:S02]  /*0790*/  IMAD R0, R0, c[0x0][0x198], RZ ;  /* 0x0000660000007a24 */ /* 0x000fe400078e02ff */
[----:B------:R-:W-:Y:S02]  /*07a0*/  IMAD R4, R4, c[0x0][0x180], RZ ;  /* 0x0000600004047a24 */ /* 0x000fe400078e02ff */
[----:B------:R-:W-:-:S05]  /*07b0*/  IMAD R0, R8, c[0x0][0x19c], R0 ;  /* 0x0000670008007a24 */ /* 0x000fca00078e0200 */
[----:B------:R-:W-:Y:S01]  /*07c0*/  IADD3 R3, R3, R0, RZ ;  /* 0x0000000003037210 */ /* 0x000fe20007ffe0ff */
[----:B------:R-:W-:-:S04]  /*07d0*/  IMAD R0, R18, c[0x0][0x184], R4 ;  /* 0x0000610012007a24 */ /* 0x000fc800078e0204 */
[----:B------:R-:W-:-:S05]  /*07e0*/  IMAD.WIDE.U32 R2, R18, c[0x0][0x180], R2 ;  /* 0x0000600012027a25 */ /* 0x000fca00078e0002 */
[----:B------:R-:W-:Y:S02]  /*07f0*/  IADD3 R24, R3, R0, RZ ;  /* 0x0000000003187210 */ /* 0x000fe40007ffe0ff */
[----:B------:R-:W-:Y:S02]  /*0800*/  MOV R23, R2 ;  /* 0x0000000200177202 */ /* 0x000fe40000000f00 */
.L_x_793:
[----:B---3--:R-:W-:Y:S02]  /*0810*/  IABS R4, c[0x0][0x1c8] ;  /* 0x0000720000047a13 */ /* 0x008fe40000000000 */
[----:B------:R-:W-:Y:S02]  /*0820*/  IABS R5, R19 ;  /* 0x0000001300057213 */ /* 0x000fe40000000000 */
[----:B------:R-:W2:Y:S08]  /*0830*/  I2F.RP R2, R4 ;  /* 0x0000000400027306 */ /* 0x000eb00000209400 */
[----:B--2---:R-:W2:Y:S02]  /*0840*/  MUFU.RCP R2, R2 ;  /* 0x0000000200027308 */ /* 0x004ea40000001000 */
[----:B--2---:R-:W-:-:S06]  /*0850*/  IADD3 R2, R2, 0xffffffe, RZ ;  /* 0x0ffffffe02027810 */ /* 0x004fcc0007ffe0ff */
[----:B------:R-:W2:Y:S02]  /*0860*/  F2I.FTZ.U32.TRUNC.NTZ R3, R2 ;  /* 0x0000000200037305 */ /* 0x000ea4000021f000 */
[----:B--2---:R-:W-:Y:S02]  /*0870*/  IMAD.MOV R0, RZ, RZ, -R3 ;  /* 0x000000ffff007224 */ /* 0x004fe400078e0a03 */
[----:B------:R-:W-:Y:S02]  /*0880*/  IMAD.MOV.U32 R2, RZ, RZ, RZ ;  /* 0x000000ffff027224 */ /* 0x000fe400078e00ff */
[----:B------:R-:W-:-:S04]  /*0890*/  IMAD R0, R0, R4, RZ ;  /* 0x0000000400007224 */ /* 0x000fc800078e02ff */
[----:B------:R-:W-:-:S04]  /*08a0*/  IMAD.HI.U32 R0, R3, R0, R2 ;  /* 0x0000000003007227 */ /* 0x000fc800078e0002 */
[----:B------:R-:W-:Y:S01]  /*08b0*/  IMAD.MOV.U32 R3, RZ, RZ, R5 ;  /* 0x000000ffff037224 */ /* 0x000fe200078e0005 */
[----:B------:R-:W-:-:S03]  /*08c0*/  SHF.R.S32.HI R5, RZ, 0x1f, R19 ;  /* 0x0000001fff057819 */ /* 0x000fc60000011413 */
        /* <DEDUP_REMOVED lines=9> */
[----:B------:R-:W-:-:S04]  /*0960*/  LOP3.LUT R2, R19, c[0x0][0x1c8], RZ, 0x3c, !PT ;  /* 0x0000720013027a12 */ /* 0x000fc800078e3cff */
[----:B------:R-:W-:Y:S01]  /*0970*/  ISETP.GE.AND P1, PT, R2, RZ, PT ;  /* 0x000000ff0200720c */ /* 0x000fe20003f26270 */
[----:B------:R-:W-:-:S04]  /*0980*/  @P0 IMAD.WIDE.U32 R2, R4, c[0x0][0x1a0], RZ ;  /* 0x0000680004020a25 */ /* 0x000fc800078e00ff */
[----:B------:R-:W-:Y:S01]  /*0990*/  @P0 IMAD R22, R4, c[0x0][0x1a4], R3 ;  /* 0x0000690004160a24 */ /* 0x000fe200078e0203 */
[----:B------:R-:W-:Y:S02]  /*09a0*/  @P0 MOV R16, R2 ;  /* 0x0000000200100202 */ /* 0x000fe40000000f00 */
[----:B------:R-:W-:-:S04]  /*09b0*/  @P3 IADD3 R0, R0, 0x1, RZ ;  /* 0x0000000100003810 */ /* 0x000fc80007ffe0ff */
[----:B------:R-:W-:-:S05]  /*09c0*/  MOV R14, R0 ;  /* 0x00000000000e7202 */ /* 0x000fca0000000f00 */
        /* <DEDUP_REMOVED lines=14> */
.L_x_794:
[CC--:B------:R-:W-:Y:S01]  /*0ab0*/  LEA.HI R2, R17.reuse, R26.reuse, RZ, 0x3 ;  /* 0x0000001a11027211 */ /* 0x0c0fe200078f18ff */
[----:B------:R-:W-:Y:S01]  /*0ac0*/  IMAD.IADD R29, R30, 0x1, -R28 ;  /* 0x000000011e1d7824 */ /* 0x000fe200078e0a1c */
[----:B------:R-:W-:Y:S01]  /*0ad0*/  LEA.HI R3, R17, R26, RZ, 0x6 ;  /* 0x0000001a11037211 */ /* 0x000fe200078f30ff */
[----:B------:R-:W-:Y:S01]  /*0ae0*/  IMAD R4, R5, c[0x0][0x1a8], RZ ;  /* 0x00006a0005047a24 */ /* 0x000fe200078e02ff */
[----:B------:R-:W-:Y:S01]  /*0af0*/  SHF.R.S32.HI R6, RZ, 0x3, R2 ;  /* 0x00000003ff067819 */ /* 0x000fe20000011402 */
[----:B------:R-:W-:Y:S01]  /*0b00*/  BSSY B0, `(.L_x_795) ;  /* 0x0000030000007945 */ /* 0x000fe20003800000 */
[----:B------:R-:W-:Y:S01]  /*0b10*/  LOP3.LUT R2, R2, 0xfffffff8, RZ, 0xc0, !PT ;  /* 0xfffffff802027812 */ /* 0x000fe200078ec0ff */
[----:B------:R-:W-:Y:S01]  /*0b20*/  IMAD R4, R19, c[0x0][0x1ac], R4 ;  /* 0x00006b0013047a24 */ /* 0x000fe200078e0204 */
[----:B------:R-:W-:Y:S01]  /*0b30*/  SHF.R.S32.HI R21, RZ, 0x5, R15 ;  /* 0x00000005ff157819 */ /* 0x000fe2000001140f */
[----:B------:R-:W-:Y:S01]  /*0b40*/  IMAD.SHL.U32 R0, R6, 0x40, RZ ;  /* 0x0000004006007824 */ /* 0x000fe200078e00ff */
[----:B------:R-:W-:Y:S01]  /*0b50*/  SHF.R.S32.HI R7, RZ, 0x1f, R6 ;  /* 0x0000001fff077819 */ /* 0x000fe20000011406 */
[----:B------:R-:W-:-:S03]  /*0b60*/  IMAD.IADD R55, R26, 0x1, -R2 ;  /* 0x000000011a377824 */ /* 0x000fc600078e0a02 */
[----:B------:R-:W-:Y:S01]  /*0b70*/  LOP3.LUT R2, R0, 0x1c0, RZ, 0xc0, !PT ;  /* 0x000001c000027812 */ /* 0x000fe200078ec0ff */
[----:B------:R-:W-:-:S05]  /*0b80*/  IMAD.SHL.U32 R168, R55, 0x8, RZ ;  /* 0x0000000837a87824 */ /* 0x000fca00078e00ff */
[--C-:B------:R-:W-:Y:S02]  /*0b90*/  SHF.R.S32.HI R169, RZ, 0x1f, R168.reuse ;  /* 0x0000001fffa97819 */ /* 0x100fe400000114a8 */
[----:B------:R-:W-:Y:S02]  /*0ba0*/  LOP3.LUT R0, R2, 0x38, R168, 0xf8, !PT ;  /* 0x0000003802007812 */ /* 0x000fe400078ef8a8 */
[----:B------:R-:W-:Y:S01]  /*0bb0*/  SHF.R.U32.HI R2, RZ, 0x3, R2 ;  /* 0x00000003ff027819 */ /* 0x000fe20000011602 */
[----:B------:R2:W-:Y:S01]  /*0bc0*/  STL.64 [R1+0x140], R168 ;  /* 0x000140a801007387 */ /* 0x0005e20000100a00 */
[----:B------:R-:W-:Y:S02]  /*0bd0*/  IADD3 R8, P0, R168, R9, RZ ;  /* 0x00000009a8087210 */ /* 0x000fe40007f1e0ff */
[----:B------:R-:W-:Y:S01]  /*0be0*/  LOP3.LUT R0, R0, R2, RZ, 0x3c, !PT ;  /* 0x0000000200007212 */ /* 0x000fe200078e3cff */
[----:B------:R2:W-:Y:S01]  /*0bf0*/  STL [R1+0x158], R29 ;  /* 0x0001581d01007387 */ /* 0x0005e20000100800 */
[----:B------:R-:W-:Y:S01]  /*0c00*/  IMAD.SHL.U32 R2, R3, 0x8, RZ ;  /* 0x0000000803027824 */ /* 0x000fe200078e00ff */
[----:B------:R-:W-:Y:S01]  /*0c10*/  SHF.R.S32.HI R3, RZ, 0x1f, R15 ;  /* 0x0000001fff037819 */ /* 0x000fe2000001140f */
[----:B------:R-:W-:Y:S01]  /*0c20*/  IMAD.X R9, R169, 0x1, R13, P0 ;  /* 0x00000001a9097824 */ /* 0x000fe200000e060d */
[----:B------:R-:W-:-:S02]  /*0c30*/  ISETP.GE.AND P0, PT, R6, R29, PT ;  /* 0x0000001d0600720c */ /* 0x000fc40003f06270 */
[----:B------:R-:W-:Y:S01]  /*0c40*/  LOP3.LUT R188, R0, 0xfffffe00, R2, 0xf8, !PT ;  /* 0xfffffe0000bc7812 */ /* 0x000fe200078ef802 */
[----:B------:R-:W-:Y:S01]  /*0c50*/  IMAD.WIDE.U32 R8, R19, c[0x0][0x1a8], R8 ;  /* 0x00006a0013087a25 */ /* 0x000fe200078e0008 */
[----:B------:R-:W-:Y:S02]  /*0c60*/  SHF.R.S32.HI R2, RZ, 0x1f, R144 ;  /* 0x0000001fff027819 */ /* 0x000fe40000011490 */
[----:B------:R-:W-:Y:S01]  /*0c70*/  LEA.HI R0, R3, R21, RZ, 0x2 ;  /* 0x0000001503007211 */ /* 0x000fe200078f10ff */
[----:B------:R-:W-:Y:S01]  /*0c80*/  IMAD.SHL.U32 R188, R188, 0x2, RZ ;  /* 0x00000002bcbc7824 */ /* 0x000fe200078e00ff */
[----:B------:R-:W-:Y:S01]  /*0c90*/  LEA.HI R145, R2, R144, RZ, 0x2 ;  /* 0x0000009002917211 */ /* 0x000fe200078f10ff */
[----:B------:R-:W-:Y:S01]  /*0ca0*/  IMAD.WIDE R2, R31, 0x80, R6 ;  /* 0x000000801f027825 */ /* 0x000fe200078e0206 */
[----:B------:R-:W-:Y:S02]  /*0cb0*/  LOP3.LUT R0, R0, 0xffffffc, RZ, 0xc0, !PT ;  /* 0x0ffffffc00007812 */ /* 0x000fe400078ec0ff */
[----:B------:R-:W-:Y:S01]  /*0cc0*/  SHF.R.S32.HI R25, RZ, 0x2, R145 ;  /* 0x00000002ff197819 */ /* 0x000fe20000011491 */
[----:B------:R-:W-:Y:S01]  /*0cd0*/  IMAD.IADD R5, R9, 0x1, R4 ;  /* 0x0000000109057824 */ /* 0x000fe200078e0204 */
[----:B------:R-:W-:Y:S01]  /*0ce0*/  SHF.R.S32.HI R15, RZ, 0x1f, R14 ;  /* 0x0000001fff0f7819 */ /* 0x000fe2000001140e */
[----:B------:R-:W-:-:S04]  /*0cf0*/  IMAD.IADD R0, R21, 0x1, -R0 ;  /* 0x0000000115007824 */ /* 0x000fc800078e0a00 */
[----:B------:R-:W-:Y:S01]  /*0d00*/  IMAD R159, R0, 0x10, R25 ;  /* 0x00000010009f7824 */ /* 0x000fe200078e0219 */
        /* <DEDUP_REMOVED lines=15> */
.L_x_796:
[----:B------:R-:W-:Y:S05]  /*0e00*/  BSYNC B0 ;  /* 0x0000000000007941 */ /* 0x000fea0003800000 */
.L_x_795:
[----:B------:R-:W-:Y:S01]  /*0e10*/  IADD3 R20, R6, 0x10, RZ ;  /* 0x0000001006147810 */ /* 0x000fe20007ffe0ff */
[----:B------:R-:W-:Y:S03]  /*0e20*/  BSSY B0, `(.L_x_797) ;  /* 0x0000014000007945 */ /* 0x000fe60003800000 */
[----:B------:R-:W-:-:S13]  /*0e30*/  ISETP.GE.AND P0, PT, R20, R29, PT ;  /* 0x0000001d1400720c */ /* 0x000fda0003f06270 */
[----:B------:R-:W-:Y:S05]  /*0e40*/  @P0 BRA `(.L_x_798) ;  /* 0x0000011000000947 */ /* 0x000fea0003800000 */
[----:B------:R-:W-:-:S13]  /*0e50*/  ISETP.GE.AND P0, PT, R168, c[0x0][0x220], PT ;  /* 0x00008800a8007a0c */ /* 0x000fda0003f06270 */
[----:B------:R1:W-:Y:S01]  /*0e60*/  @P0 STS.128 [R188+0x800], RZ ;  /* 0x000800ffbc000388 */ /* 0x0003e20000000c00 */
[----:B------:R-:W-:Y:S05]  /*0e70*/  @P0 BRA `(.L_x_798) ;  /* 0x000000e000000947 */ /* 0x000fea0003800000 */
[----:B------:R-:W-:Y:S02]  /*0e80*/  IADD3 R0, P0, R2, 0x10, RZ ;  /* 0x0000001002007810 */ /* 0x000fe40007f1e0ff */
[----:B------:R-:W-:-:S03]  /*0e90*/  MOV R11, R5 ;  /* 0x00000005000b7202 */ /* 0x000fc60000000f00 */
[----:B------:R-:W-:-:S04]  /*0ea0*/  IMAD.X R10, RZ, RZ, R3, P0 ;  /* 0x000000ffff0a7224 */ /* 0x000fc800000e0603 */
[----:B----4-:R-:W-:Y:S02]  /*0eb0*/  IMAD R12, R10, c[0x0][0x190], RZ ;  /* 0x000064000a0c7a24 */ /* 0x010fe400078e02ff */
        /* <DEDUP_REMOVED lines=10> */
.L_x_798:
[----:B------:R-:W-:Y:S05]  /*0f60*/  BSYNC B0 ;  /* 0x0000000000007941 */ /* 0x000fea0003800000 */
.L_x_797:
        /* <DEDUP_REMOVED lines=21> */
.L_x_800:
[----:B------:R-:W-:Y:S05]  /*10c0*/  BSYNC B0 ;  /* 0x0000000000007941 */ /* 0x000fea0003800000 */
.L_x_799:
        /* <DEDUP_REMOVED lines=21> */
.L_x_802:
[----:B------:R-:W-:Y:S05]  /*1220*/  BSYNC B0 ;  /* 0x0000000000007941 */ /* 0x000fea0003800000 */
.L_x_801:
        /* <DEDUP_REMOVED lines=21> */
.L_x_804:
[----:B------:R-:W-:Y:S05]  /*1380*/  BSYNC B0 ;  /* 0x0000000000007941 */ /* 0x000fea0003800000 */
.L_x_803:
        /* <DEDUP_REMOVED lines=21> */
.L_x_806:
[----:B------:R-:W-:Y:S05]  /*14e0*/  BSYNC B0 ;  /* 0x0000000000007941 */ /* 0x000fea0003800000 */
.L_x_805:
        /* <DEDUP_REMOVED lines=21> */
.L_x_808:
[----:B------:R-:W-:Y:S05]  /*1640*/  BSYNC B0 ;  /* 0x0000000000007941 */ /* 0x000fea0003800000 */
.L_x_807:
[----:B------:R-:W-:Y:S01]  /*1650*/  IADD3 R0, R6, 0x70, RZ ;  /* 0x0000007006007810 */ /* 0x000fe20007ffe0ff */
[----:B------:R-:W-:Y:S01]  /*1660*/  IMAD.MOV.U32 R156, RZ, RZ, c[0x0][0x198] ;  /* 0x00006600ff9c7624 */ /* 0x000fe200078e00ff */
[----:B------:R-:W-:Y:S02]  /*1670*/  BSSY B0, `(.L_x_809) ;  /* 0x0000016000007945 */ /* 0x000fe40003800000 */
[----:B------:R-:W-:Y:S01]  /*1680*/  ISETP.GE.AND P0, PT, R0, R29, PT ;  /* 0x0000001d0000720c */ /* 0x000fe20003f06270 */
[----:B--2---:R-:W-:Y:S02]  /*1690*/  IMAD.MOV.U32 R29, RZ, RZ, 0x6 ;  /* 0x00000006ff1d7424 */ /* 0x004fe400078e00ff */
[----:B------:R-:W-:-:S03]  /*16a0*/  IMAD.SHL.U32 R157, R156, 0x40, RZ ;  /* 0x000000409c9d7824 */ /* 0x000fc600078e00ff */
[----:B------:R-:W-:-:S07]  /*16b0*/  SHF.L.U64.HI R147, R156, R29, c[0x0][0x19c] ;  /* 0x000067009c937619 */ /* 0x000fce000001021d */
        /* <DEDUP_REMOVED lines=17> */
.L_x_810:
[----:B------:R-:W-:Y:S05]  /*17d0*/  BSYNC B0 ;  /* 0x0000000000007941 */ /* 0x000fea0003800000 */
.L_x_809:
[----:B------:R-:W-:Y:S01]  /*17e0*/  IMAD R8, R7, c[0x0][0x198], RZ ;  /* 0x0000660007087a24 */ /* 0x000fe200078e02ff */
[----:B------:R-:W-:Y:S01]  /*17f0*/  LEA.HI R17, R17, R26, RZ, 0x4 ;  /* 0x0000001a11117211 */ /* 0x000fe200078f20ff */
[----:B------:R-:W-:Y:S01]  /*1800*/  IMAD R0, R7, c[0x0][0x1a0], RZ ;  /* 0x0000680007007a24 */ /* 0x000fe200078e02ff */
[----:B------:R-:W-:Y:S01]  /*1810*/  IADD3 R52, R247, -0x1, RZ ;  /* 0xfffffffff7347810 */ /* 0x000fe20007ffe0ff */
[C-C-:B------:R-:W-:Y:S01]  /*1820*/  IMAD.WIDE.U32 R4, R6.reuse, c[0x0][0x198], R168.reuse ;  /* 0x0000660006047a25 */ /* 0x140fe200078e00a8 */
[----:B------:R-:W-:Y:S01]  /*1830*/  LOP3.LUT R9, R17, 0xfffffff0, RZ, 0xc0, !PT ;  /* 0xfffffff011097812 */ /* 0x000fe200078ec0ff */
[----:B------:R-:W-:Y:S01]  /*1840*/  BSSY B0, `(.L_x_811) ;  /* 0x0000034000007945 */ /* 0x000fe20003800000 */
[----:B------:R-:W-:Y:S01]  /*1850*/  MOV R174, R52 ;  /* 0x0000003400ae7202 */ /* 0x000fe20000000f00 */
[C---:B-1----:R-:W-:Y:S01]  /*1860*/  IMAD.WIDE.U32 R2, R6.reuse, c[0x0][0x1a0], R168 ;  /* 0x0000680006027a25 */ /* 0x042fe200078e00a8 */
[----:B------:R-:W-:Y:S02]  /*1870*/  IADD3 R4, P1, R23, R4, RZ ;  /* 0x0000000417047210 */ /* 0x000fe40007f3e0ff */
[----:B------:R-:W-:Y:S01]  /*1880*/  MOV R23, 0x10 ;  /* 0x0000001000177802 */ /* 0x000fe20000000f00 */
[----:B------:R-:W-:Y:S01]  /*1890*/  IMAD R10, R6, c[0x0][0x19c], R8 ;  /* 0x00006700060a7a24 */ /* 0x000fe200078e0208 */
[----:B------:R-:W-:Y:S01]  /*18a0*/  IADD3 R2, P0, R16, R2, RZ ;  /* 0x0000000210027210 */ /* 0x000fe20007f1e0ff */
[----:B------:R-:W-:Y:S01]  /*18b0*/  IMAD R8, R6, c[0x0][0x1a4], R0 ;  /* 0x0000690006087a24 */ /* 0x000fe200078e0200 */
[----:B------:R-:W-:Y:S01]  /*18c0*/  SHF.R.S32.HI R16, RZ, 0x1f, R52 ;  /* 0x0000001fff107819 */ /* 0x000fe20000011434 */
[----:B------:R-:W-:Y:S01]  /*18d0*/  IMAD.IADD R0, R26, 0x1, -R9 ;  /* 0x000000011a007824 */ /* 0x000fe200078e0a09 */
[----:B------:R-:W-:Y:S01]  /*18e0*/  IADD3.X R5, R24, R5, R10, P1, !PT ;  /* 0x0000000518057210 */ /* 0x000fe20000ffe40a */
[C---:B------:R-:W-:Y:S01]  /*18f0*/  IMAD R10, R15.reuse, c[0x0][0x1b0], RZ ;  /* 0x00006c000f0a7a24 */ /* 0x040fe200078e02ff */
[----:B------:R-:W-:Y:S01]  /*1900*/  IADD3.X R3, R22, R3, R8, P0, !PT ;  /* 0x0000000316037210 */ /* 0x000fe200007fe408 */
[----:B------:R-:W-:Y:S01]  /*1910*/  IMAD R9, R15, c[0x0][0x1b8], RZ ;  /* 0x00006e000f097a24 */ /* 0x000fe200078e02ff */
[----:B------:R-:W-:Y:S01]  /*1920*/  SHF.R.S32.HI R8, RZ, 0x1f, R0 ;  /* 0x0000001fff087819 */ /* 0x000fe20000011400 */
[----:B------:R-:W-:-:S02]  /*1930*/  IMAD R10, R14, c[0x0][0x1b4], R10 ;  /* 0x00006d000e0a7a24 */ /* 0x000fc400078e020a */
[----:B------:R-:W-:Y:S01]  /*1940*/  IMAD R11, R14, c[0x0][0x1bc], R9 ;  /* 0x00006f000e0b7a24 */ /* 0x000fe200078e0209 */
[----:B------:R-:W-:Y:S01]  /*1950*/  LEA.HI R8, R8, R0, RZ, 0x3 ;  /* 0x0000000008087211 */ /* 0x000fe200078f18ff */
[----:B------:R-:W-:-:S03]  /*1960*/  IMAD.WIDE.U32 R36, R14, c[0x0][0x1b0], R4 ;  /* 0x00006c000e247a25 */ /* 0x000fc600078e0004 */
[----:B------:R-:W-:Y:S01]  /*1970*/  LOP3.LUT R9, R8, 0xfffffff8, RZ, 0xc0, !PT ;  /* 0xfffffff808097812 */ /* 0x000fe200078ec0ff */
[----:B------:R-:W-:Y:S01]  /*1980*/  IMAD.WIDE.U32 R34, R14, c[0x0][0x1b8], R2 ;  /* 0x00006e000e227a25 */ /* 0x000fe200078e0002 */
[----:B------:R1:W-:Y:S03]  /*1990*/  STL.64 [R1+0x150], R36 ;  /* 0x0001502401007387 */ /* 0x0003e60000100a00 */
[----:B------:R-:W-:Y:S01]  /*19a0*/  IMAD.IADD R167, R37, 0x1, R10 ;  /* 0x0000000125a77824 */ /* 0x000fe200078e020a */
[----:B------:R-:W-:Y:S01]  /*19b0*/  IADD3 R33, R35, R11, RZ ;  /* 0x0000000b23217210 */ /* 0x000fe20007ffe0ff */
[----:B------:R-:W-:Y:S01]  /*19c0*/  IMAD.MOV.U32 R166, RZ, RZ, R36 ;  /* 0x000000ffffa67224 */ /* 0x000fe200078e0024 */
[----:B------:R1:W-:Y:S01]  /*19d0*/  STL.64 [R1+0x118], R34 ;  /* 0x0001182201007387 */ /* 0x0003e20000100a00 */
[----:B------:R-:W-:Y:S02]  /*19e0*/  IMAD R14, R52, -0x40, R54 ;  /* 0xffffffc0340e7824 */ /* 0x000fe400078e0236 */
[----:B------:R-:W-:Y:S01]  /*19f0*/  IMAD.IADD R4, R0, 0x1, -R9 ;  /* 0x0000000100047824 */ /* 0x000fe200078e0a09 */
[----:B------:R1:W-:Y:S01]  /*1a00*/  STL [R1+0x9c], R174 ;  /* 0x00009cae01007387 */ /* 0x0003e20000100800 */
[----:B------:R-:W-:Y:S01]  /*1a10*/  IMAD R0, R147, R52, RZ ;  /* 0x0000003493007224 */ /* 0x000fe200078e02ff */
[----:B------:R-:W-:Y:S01]  /*1a20*/  ISETP.GE.AND P0, PT, R6, R14, PT ;  /* 0x0000000e0600720c */ /* 0x000fe20003f06270 */
[----:B----4-:R-:W-:Y:S01]  /*1a30*/  IMAD.MOV.U32 R12, RZ, RZ, 0x20 ;  /* 0x00000020ff0c7424 */ /* 0x010fe200078e00ff */
[----:B------:R1:W-:Y:S01]  /*1a40*/  STL.64 [R1+0x148], R166 ;  /* 0x000148a601007387 */ /* 0x0003e20000100a00 */
[-C--:B------:R-:W-:Y:S01]  /*1a50*/  IMAD R10, R16, R157.reuse, R0 ;  /* 0x0000009d100a7224 */ /* 0x080fe200078e0200 */
[----:B------:R-:W-:Y:S01]  /*1a60*/  SHF.L.U32 R0, R8, 0x6, RZ ;  /* 0x0000000608007819 */ /* 0x000fe200000006ff */
[----:B------:R-:W-:Y:S01]  /*1a70*/  IMAD.WIDE.U32 R8, R52, R157, R166 ;  /* 0x0000009d34087225 */ /* 0x000fe200078e00a6 */
[----:B------:R1:W-:Y:S01]  /*1a80*/  STL [R1+0x114], R33 ;  /* 0x0001142101007387 */ /* 0x0003e20000100800 */
[----:B------:R-:W-:-:S02]  /*1a90*/  R2P PR, R4, 0x6 ;  /* 0x0000000604007804 */ /* 0x000fc40000000000 */
[----:B------:R-:W-:Y:S02]  /*1aa0*/  LOP3.LUT R15, R0, 0xfffffe00, RZ, 0xc0, !PT ;  /* 0xfffffe00000f7812 */ /* 0x000fe400078ec0ff */
[----:B------:R-:W-:Y:S02]  /*1ab0*/  IADD3 R11, R9, R10, RZ ;  /* 0x0000000a090b7210 */ /* 0x000fe40007ffe0ff */
        /* <DEDUP_REMOVED lines=12> */
.L_x_812:
[----:B------:R-:W-:Y:S05]  /*1b80*/  BSYNC B0 ;  /* 0x0000000000007941 */ /* 0x000fea0003800000 */
.L_x_811:
        /* <DEDUP_REMOVED lines=16> */
.L_x_814:
[----:B------:R-:W-:Y:S05]  /*1c90*/  BSYNC B0 ;  /* 0x0000000000007941 */ /* 0x000fea0003800000 */
.L_x_813:
        /* <DEDUP_REMOVED lines=15> */
.L_x_816:
[----:B------:R-:W-:Y:S05]  /*1d90*/  BSYNC B0 ;  /* 0x0000000000007941 */ /* 0x000fea0003800000 */
.L_x_815:
[----:B------:R-:W-:Y:S01]  /*1da0*/  IMAD.MOV.U32 R22, RZ, RZ, c[0x0][0x1a0] ;  /* 0x00006800ff167624 */ /* 0x000fe200078e00ff */
[----:B------:R-:W-:Y:S01]  /*1db0*/  ISETP.GE.AND P0, PT, R18, R14, PT ;  /* 0x0000000e1200720c */ /* 0x000fe20003f06270 */
[----:B------:R-:W-:Y:S02]  /*1dc0*/  BSSY B0, `(.L_x_817) ;  /* 0x0000013000007945 */ /* 0x000fe40003800000 */
[C---:B-1----:R-:W-:Y:S01]  /*1dd0*/  IMAD.SHL.U32 R12, R22.reuse, 0x40, RZ ;  /* 0x00000040160c7824 */ /* 0x042fe200078e00ff */
[----:B------:R-:W-:-:S05]  /*1de0*/  SHF.L.U64.HI R13, R22, R29, c[0x0][0x1a4] ;  /* 0x00006900160d7619 */ /* 0x000fca000001021d */
[----:B------:R1:W-:Y:S04]  /*1df0*/  STL [R1+0x164], R13 ;  /* 0x0001640d01007387 */ /* 0x0003e80000100800 */
        /* <DEDUP_REMOVED lines=15> */
.L_x_818:
[----:B------:R-:W-:Y:S05]  /*1ef0*/  BSYNC B0 ;  /* 0x0000000000007941 */ /* 0x000fea0003800000 */
.L_x_817:
[----:B------:R-:W0:Y:S01]  /*1f00*/  LDGDEPBAR ;  /* 0x00000000000079af */ /* 0x000e220000000000 */
[----:B-1----:R-:W-:Y:S01]  /*1f10*/  SHF.R.S32.HI R8, RZ, 0x4, R17 ;  /* 0x00000004ff087819 */ /* 0x002fe20000011411 */
[----:B------:R-:W-:Y:S01]  /*1f20*/  IMAD.MOV.U32 R32, RZ, RZ, R34 ;  /* 0x000000ffff207224 */ /* 0x000fe200078e0022 */
[----:B------:R-:W-:Y:S01]  /*1f30*/  ISETP.GE.AND P0, PT, R6, R14, PT ;  /* 0x0000000e0600720c */ /* 0x000fe20003f06270 */
[----:B------:R-:W-:Y:S01]  /*1f40*/  IMAD.SHL.U32 R7, R55, 0x40, RZ ;  /* 0x0000004037077824 */ /* 0x000fe200078e00ff */
[----:B------:R-:W-:Y:S01]  /*1f50*/  LEA.HI R0, R17, R8, RZ, 0x1 ;  /* 0x0000000811007211 */ /* 0x000fe200078f08ff */
[----:B------:R-:W-:Y:S01]  /*1f60*/  IMAD R175, R31, 0x8, R21 ;  /* 0x000000081faf7824 */ /* 0x000fe200078e0215 */
[----:B------:R1:W-:Y:S01]  /*1f70*/  STL.64 [R1+0x110], R32 ;  /* 0x0001102001007387 */ /* 0x0003e20000100a00 */
[----:B------:R-:W-:Y:S01]  /*1f80*/  IMAD.SHL.U32 R3, R4, 0x40, RZ ;  /* 0x0000004004037824 */ /* 0x000fe200078e00ff */
[----:B------:R-:W-:Y:S01]  /*1f90*/  LOP3.LUT R0, R0, 0xfffffffe, RZ, 0xc0, !PT ;  /* 0xfffffffe00007812 */ /* 0x000fe200078ec0ff */
[----:B------:R-:W-:Y:S01]  /*1fa0*/  IMAD.SHL.U32 R4, R6, 0x8, RZ ;  /* 0x0000000806047824 */ /* 0x000fe200078e00ff */
[----:B------:R1:W-:Y:S01]  /*1fb0*/  STL [R1+0x100], R175 ;  /* 0x000100af01007387 */ /* 0x0003e20000100800 */
[----:B------:R-:W-:Y:S01]  /*1fc0*/  IMAD.SHL.U32 R26, R26, 0x2, RZ ;  /* 0x000000021a1a7824 */ /* 0x000fe200078e00ff */
[----:B------:R-:W-:Y:S01]  /*1fd0*/  LOP3.LUT R3, R3, 0x1c0, RZ, 0xc0, !PT ;  /* 0x000001c003037812 */ /* 0x000fe200078ec0ff */
[----:B------:R-:W-:Y:S01]  /*1fe0*/  IMAD.IADD R8, R8, 0x1, -R0 ;  /* 0x0000000108087824 */ /* 0x000fe200078e0a00 */
[----:B------:R-:W-:Y:S01]  /*1ff0*/  LOP3.LUT R0, R7, 0x1c0, RZ, 0xc0, !PT ;  /* 0x000001c007007812 */ /* 0x000fe200078ec0ff */
[----:B------:R-:W-:Y:S01]  /*2000*/  UIADD3 UR14, UR37, 0x646e171e, URZ ;  /* 0x646e171e250e7890 */ /* 0x000fe2000fffe03f */
[----:B------:R-:W-:Y:S01]  /*2010*/  LOP3.LUT P1, RZ, R55, 0x2, RZ, 0xc0, !PT ;  /* 0x0000000237ff7812 */ /* 0x000fe2000782c0ff */
[----:B------:R-:W-:Y:S01]  /*2020*/  IMAD.SHL.U32 R7, R8, 0x8, RZ ;  /* 0x0000000808077824 */ /* 0x000fe200078e00ff */
[----:B------:R-:W-:Y:S01]  /*2030*/  LOP3.LUT R9, R0, 0x8, R4, 0xf8, !PT ;  /* 0x0000000800097812 */ /* 0x000fe200078ef804 */
[----:B------:R-:W-:Y:S01]  /*2040*/  BSSY B0, `(.L_x_819) ;  /* 0x0000021000007945 */ /* 0x000fe20003800000 */
[----:B------:R-:W-:-:S02]  /*2050*/  SHF.R.U32.HI R4, RZ, 0x3, R0 ;  /* 0x00000003ff047819 */ /* 0x000fc40000011600 */
[----:B------:R-:W-:Y:S01]  /*2060*/  LOP3.LUT R6, R3, 0x8, R7, 0xf8, !PT ;  /* 0x0000000803067812 */ /* 0x000fe200078ef807 */
[----:B------:R-:W-:-:S04]  /*2070*/  DEPBAR.LE SB0, 0x0 ;  /* 0x000080000000791a */ /* 0x000fc80000000000 */
[----:B------:R-:W-:Y:S01]  /*2080*/  BAR.SYNC.DEFER_BLOCKING 0x0 ;  /* 0x0000000000007b1d */ /* 0x000fe20000010000 */
[----:B------:R-:W-:Y:S01]  /*2090*/  SHF.R.U32.HI R0, RZ, 0x3, R3 ;  /* 0x00000003ff007819 */ /* 0x000fe20000011603 */
[----:B------:R-:W-:Y:S01]  /*20a0*/  IMAD R7, R21, 0x10, R28 ;  /* 0x0000001015077824 */ /* 0x000fe200078e021c */
[----:B------:R-:W-:Y:S01]  /*20b0*/  LOP3.LUT R3, R9, R4, RZ, 0x3c, !PT ;  /* 0x0000000409037212 */ /* 0x000fe200078e3cff */
[----:B------:R-:W-:Y:S01]  /*20c0*/  IMAD R4, R21, 0x400, R15 ;  /* 0x0000040015047824 */ /* 0x000fe200078e020f */
[----:B------:R-:W-:Y:S01]  /*20d0*/  LOP3.LUT R6, R6, R0, RZ, 0x3c, !PT ;  /* 0x0000000006067212 */ /* 0x000fe200078e3cff */
[----:B------:R-:W-:Y:S01]  /*20e0*/  IMAD R0, R13, R52, RZ ;  /* 0x000000340d007224 */ /* 0x000fe200078e02ff */
[----:B------:R-:W-:Y:S01]  /*20f0*/  IADD3 R7, R7, 0x1, R25 ;  /* 0x0000000107077810 */ /* 0x000fe20007ffe019 */
[----:B------:R-:W-:Y:S01]  /*2100*/  IMAD R3, R8, 0x200, R3 ;  /* 0x0000020008037824 */ /* 0x000fe200078e0203 */
[----:B------:R-:W-:Y:S01]  /*2110*/  LOP3.LUT R190, R26, 0x6, RZ, 0xc0, !PT ;  /* 0x000000061abe7812 */ /* 0x000fe200078ec0ff */
[-C--:B------:R-:W-:Y:S01]  /*2120*/  IMAD R10, R16, R12.reuse, R0 ;  /* 0x0000000c100a7224 */ /* 0x080fe200078e0200 */
[----:B------:R-:W-:Y:S01]  /*2130*/  IADD3 R7, R54, R7, -R30 ;  /* 0x0000000736077210 */ /* 0x000fe20007ffe81e */
[----:B------:R-:W-:Y:S01]  /*2140*/  IMAD.WIDE.U32 R8, R52, R12, R32 ;  /* 0x0000000c34087225 */ /* 0x000fe200078e0020 */
[----:B------:R-:W-:-:S02]  /*2150*/  SEL R0, R23, 0xfffffff0, !P1 ;  /* 0xfffffff017007807 */ /* 0x000fc40004800000 */
[----:B------:R-:W-:Y:S01]  /*2160*/  IADD3 R53, R7, c[0x0][0x2e8], RZ ;  /* 0x0000ba0007357a10 */ /* 0x000fe20007ffe0ff */
[----:B------:R-:W-:Y:S02]  /*2170*/  IMAD.IADD R4, R6, 0x1, R4 ;  /* 0x0000000106047824 */ /* 0x000fe400078e0204 */
[----:B------:R-:W-:Y:S02]  /*2180*/  IMAD.IADD R6, R15, 0x1, R6 ;  /* 0x000000010f067824 */ /* 0x000fe400078e0206 */
[----:B------:R-:W-:Y:S01]  /*2190*/  IMAD.IADD R11, R9, 0x1, R10 ;  /* 0x00000001090b7824 */ /* 0x000fe200078e020a */
        /* <DEDUP_REMOVED lines=11> */
.L_x_820:
[----:B------:R-:W-:Y:S05]  /*2250*/  BSYNC B0 ;  /* 0x0000000000007941 */ /* 0x000fea0003800000 */
.L_x_819:
[----:B------:R-:W-:Y:S01]  /*2260*/  ISETP.GE.AND P0, PT, R20, R14, PT ;  /* 0x0000000e1400720c */ /* 0x000fe20003f06270 */
[----:B------:R-:W-:Y:S01]  /*2270*/  BSSY B0, `(.L_x_821) ;  /* 0x0000011000007945 */ /* 0x000fe20003800000 */
[C---:B-1----:R-:W-:Y:S01]  /*2280*/  SHF.L.U64.HI R12, R22.reuse, R27, c[0x0][0x1a4] ;  /* 0x00006900160c7619 */ /* 0x042fe2000001021b */
[----:B------:R-:W-:-:S04]  /*2290*/  IMAD.SHL.U32 R7, R22, 0x10, RZ ;  /* 0x0000001016077824 */ /* 0x000fc800078e00ff */
[----:B------:R1:W-:Y:S06]  /*22a0*/  STL [R1+0x160], R12 ;  /* 0x0001600c01007387 */ /* 0x0003ec0000100800 */
[----:B------:R1:W-:Y:S01]  /*22b0*/  @P0 STS.128 [R188+0x6800], RZ ;  /* 0x006800ffbc000388 */ /* 0x0003e20000000c00 */
        /* <DEDUP_REMOVED lines=12> */
.L_x_822:
[----:B------:R-:W-:Y:S05]  /*2380*/  BSYNC B0 ;  /* 0x0000000000007941 */ /* 0x000fea0003800000 */
.L_x_821:
[----:B------:R-:W-:Y:S01]  /*2390*/  ISETP.GE.AND P0, PT, R19, R14, PT ;  /* 0x0000000e1300720c */ /* 0x000fe20003f06270 */
[----:B------:R-:W-:-:S12]  /*23a0*/  BSSY B0, `(.L_x_823) ;  /* 0x000000f000007945 */ /* 0x000fd80003800000 */
[----:B------:R1:W-:Y:S01]  /*23b0*/  @P0 STS.128 [R188+0x7000], RZ ;  /* 0x007000ffbc000388 */ /* 0x0003e20000000c00 */
[----:B------:R-:W-:Y:S05]  /*23c0*/  @P0 BRA `(.L_x_824) ;  /* 0x000000c000000947 */ /* 0x000fea0003800000 */
[----:B------:R-:W-:-:S13]  /*23d0*/  ISETP.GE.AND P0, PT, R168, c[0x0][0x220], PT ;  /* 0x00008800a8007a0c */ /* 0x000fda0003f06270 */
[----:B------:R1:W-:Y:S01]  /*23e0*/  @P0 STS.128 [R188+0x7000], RZ ;  /* 0x007000ffbc000388 */ /* 0x0003e20000000c00 */
[----:B------:R-:W-:Y:S05]  /*23f0*/  @P0 BRA `(.L_x_824) ;  /* 0x0000009000000947 */ /* 0x000fea0003800000 */
[----:B-1----:R-:W-:Y:S01]  /*2400*/  IMAD.MOV.U32 R13, RZ, RZ, c[0x0][0x1a4] ;  /* 0x00006900ff0d7624 */ /* 0x002fe200078e00ff */
        /* <DEDUP_REMOVED lines=8> */
.L_x_824:
[----:B------:R-:W-:Y:S05]  /*2490*/  BSYNC B0 ;  /* 0x0000000000007941 */ /* 0x000fea0003800000 */
.L_x_823:
        /* <DEDUP_REMOVED lines=18> */
.L_x_826:
[----:B------:R-:W-:Y:S05]  /*25c0*/  BSYNC B0 ;  /* 0x0000000000007941 */ /* 0x000fea0003800000 */
.L_x_825:
[----:B------:R-:W-:Y:S01]  /*25d0*/  IMAD.SHL.U32 R179, R4, 0x2, RZ ;  /* 0x0000000204b37824 */ /* 0x000fe200078e00ff */
[----:B------:R-:W-:Y:S01]  /*25e0*/  LOP3.LUT P0, RZ, R55, 0x4, RZ, 0xc0, !PT ;  /* 0x0000000437ff7812 */ /* 0x000fe2000780c0ff */
[----:B------:R-:W-:Y:S01]  /*25f0*/  IMAD.SHL.U32 R172, R3, 0x2, RZ ;  /* 0x0000000203ac7824 */ /* 0x000fe200078e00ff */
[----:B------:R-:W0:Y:S01]  /*2600*/  LDGDEPBAR ;  /* 0x00000000000079af */ /* 0x000e220000000000 */
[--C-:B------:R-:W-:Y:S01]  /*2610*/  IMAD R182, R2, 0x2, R179.reuse ;  /* 0x0000000202b67824 */ /* 0x100fe200078e02b3 */
[----:B------:R-:W-:Y:S01]  /*2620*/  ISETP.GE.AND P1, PT, R247, 0x2, PT ;  /* 0x00000002f700780c */ /* 0x000fe20003f26270 */
[----:B------:R-:W-:Y:S01]  /*2630*/  IMAD R178, R0, 0x2, R172 ;  /* 0x0000000200b27824 */ /* 0x000fe200078e02ac */
[----:B-1----:R-:W-:Y:S01]  /*2640*/  LDSM.16.M88.4 R12, [R179] ;  /* 0x00000000b30c783b */ /* 0x002fe20000000200 */
[C---:B------:R-:W-:Y:S01]  /*2650*/  IADD3 R3, R172.reuse, 0x4000, RZ ;  /* 0x00004000ac037810 */ /* 0x040fe20007ffe0ff */
[----:B------:R-:W-:Y:S01]  /*2660*/  IMAD R180, R5, 0x2, R179 ;  /* 0x0000000205b47824 */ /* 0x000fe200078e02b3 */
[----:B------:R-:W-:Y:S01]  /*2670*/  IADD3 R183, R172, 0x4040, RZ ;  /* 0x00004040acb77810 */ /* 0x000fe20007ffe0ff */
[----:B------:R-:W1:Y:S01]  /*2680*/  LDSM.16.M88.4 R20, [R172+0x4000] ;  /* 0x00400000ac14783b */ /* 0x000e620000000200 */
[----:B------:R-:W-:Y:S01]  /*2690*/  IADD3 R4, R53, 0x8, RZ ;  /* 0x0000000835047810 */ /* 0x000fe20007ffe0ff */
[----:B------:R-:W-:Y:S01]  /*26a0*/  IMAD R181, R2, 0x2, R180 ;  /* 0x0000000202b57824 */ /* 0x000fe200078e02b4 */
[----:B------:R-:W-:Y:S01]  /*26b0*/  @P0 IADD3 R183, R3, -0x40, RZ ;  /* 0xffffffc003b70810 */ /* 0x000fe20007ffe0ff */
[----:B------:R-:W5:Y:S01]  /*26c0*/  LDSM.16.M88.4 R8, [R179+0x2000] ;  /* 0x00200000b308783b */ /* 0x000f620000000200 */
[----:B------:R-:W-:-:S02]  /*26d0*/  IADD3 R3, R53, 0x40, RZ ;  /* 0x0000004035037810 */ /* 0x000fc40007ffe0ff */
[----:B------:R-:W-:Y:S01]  /*26e0*/  IADD3 R186, R183, 0x800, RZ ;  /* 0x00000800b7ba7810 */ /* 0x000fe20007ffe0ff */
[----:B------:R-:W2:Y:S01]  /*26f0*/  LDSM.16.M88.4 R32, [R172+0x4800] ;  /* 0x00480000ac20783b */ /* 0x000ea20000000200 */
[----:B------:R-:W-:Y:S01]  /*2700*/  IMAD R177, R0, 0x2, R183 ;  /* 0x0000000200b17824 */ /* 0x000fe200078e02b7 */
[----:B------:R-:W-:Y:S02]  /*2710*/  IADD3 R0, R53, 0x48, RZ ;  /* 0x0000004835007810 */ /* 0x000fe40007ffe0ff */
[----:B------:R-:W3:Y:S01]  /*2720*/  LDSM.16.M88.4 R28, [R172+0x5000] ;  /* 0x00500000ac1c783b */ /* 0x000ee20000000200 */
[C---:B------:R-:W-:Y:S02]  /*2730*/  IADD3 R185, R183.reuse, 0x1000, RZ ;  /* 0x00001000b7b97810 */ /* 0x040fe40007ffe0ff */
[----:B------:R-:W-:Y:S01]  /*2740*/  IADD3 R184, R183, 0x1800, RZ ;  /* 0x00001800b7b87810 */ /* 0x000fe20007ffe0ff */
[----:B------:R-:W4:Y:S04]  /*2750*/  LDSM.16.M88.4 R24, [R172+0x5800] ;  /* 0x00580000ac18783b */ /* 0x000f280000000200 */
[----:B------:R-:W-:Y:S04]  /*2760*/  LDSM.16.M88.4 R16, [R182+0x2000] ;  /* 0x00200000b610783b */ /* 0x000fe80000000200 */
[----:B------:R-:W2:Y:S04]  /*2770*/  LDSM.16.M88.4 R40, [R178+0x5000] ;  /* 0x00500000b228783b */ /* 0x000ea80000000200 */
[----:B------:R-:W2:Y:S04]  /*2780*/  LDSM.16.M88.4 R36, [R178+0x5800] ;  /* 0x00580000b224783b */ /* 0x000ea80000000200 */
[----:B------:R-:W2:Y:S04]  /*2790*/  LDSM.16.M88.4 R48, [R178+0x4000] ;  /* 0x00400000b230783b */ /* 0x000ea80000000200 */
[----:B------:R-:W3:Y:S01]  /*27a0*/  LDSM.16.M88.4 R44, [R178+0x4800] ;  /* 0x00480000b22c783b */ /* 0x000ee20000000200 */
[-C--:B-1----:R-:W-:Y:S08]  /*27b0*/  HMMA.16816.F32.BF16 R100, R12, R20.reuse, RZ ;  /* 0x000000140c64723c */ /* 0x082ff000000418ff */
[C---:B-----5:R-:W-:Y:S08]  /*27c0*/  HMMA.16816.F32.BF16 R60, R8.reuse, R20, RZ ;  /* 0x00000014083c723c */ /* 0x060ff000000418ff */
[-C--:B------:R-:W-:Y:S08]  /*27d0*/  HMMA.16816.F32.BF16 R68, R8, R22.reuse, RZ ;  /* 0x000000160844723c */ /* 0x080ff000000418ff */
[----:B------:R-:W-:Y:S08]  /*27e0*/  HMMA.16816.F32.BF16 R96, R12, R22, RZ ;  /* 0x000000160c60723c */ /* 0x000ff000000418ff */
[C---:B--2---:R-:W-:Y:S08]  /*27f0*/  HMMA.16816.F32.BF16 R56, R8.reuse, R32, RZ ;  /* 0x000000200838723c */ /* 0x044ff000000418ff */
[C---:B---3--:R-:W-:Y:S08]  /*2800*/  HMMA.16816.F32.BF16 R20, R8.reuse, R28, RZ ;  /* 0x0000001c0814723c */ /* 0x048ff000000418ff */
[C---:B----4-:R-:W-:Y:S08]  /*2810*/  HMMA.16816.F32.BF16 R64, R8.reuse, R24, RZ ;  /* 0x000000180840723c */ /* 0x050ff000000418ff */
[C---:B------:R-:W-:Y:S08]  /*2820*/  HMMA.16816.F32.BF16 R76, R8.reuse, R34, RZ ;  /* 0x00000022084c723c */ /* 0x040ff000000418ff */
[C---:B------:R-:W-:Y:S08]  /*2830*/  HMMA.16816.F32.BF16 R88, R8.reuse, R30, RZ ;  /* 0x0000001e0858723c */ /* 0x040ff000000418ff */
[----:B------:R-:W-:Y:S01]  /*2840*/  HMMA.16816.F32.BF16 R84, R8, R26, RZ ;  /* 0x0000001a0854723c */ /* 0x000fe200000418ff */
[----:B------:R-:W1:Y:S07]  /*2850*/  LDSM.16.M88.4 R8, [R182] ;  /* 0x00000000b608783b */ /* 0x000e6e0000000200 */
[C---:B------:R-:W-:Y:S08]  /*2860*/  HMMA.16816.F32.BF16 R80, R12.reuse, R32, RZ ;  /* 0x000000200c50723c */ /* 0x040ff000000418ff */
[C---:B------:R-:W-:Y:S08]  /*2870*/  HMMA.16816.F32.BF16 R92, R12.reuse, R34, RZ ;  /* 0x000000220c5c723c */ /* 0x040ff000000418ff */
[C---:B------:R-:W-:Y:S08]  /*2880*/  HMMA.16816.F32.BF16 R32, R12.reuse, R28, RZ ;  /* 0x0000001c0c20723c */ /* 0x040ff000000418ff */
[----:B------:R-:W-:Y:S08]  /*2890*/  HMMA.16816.F32.BF16 R72, R12, R30, RZ ;  /* 0x0000001e0c48723c */ /* 0x000ff000000418ff */
[C---:B------:R-:W-:Y:S01]  /*28a0*/  HMMA.16816.F32.BF16 R116, R16.reuse, R40, R20 ;  /* 0x000000281074723c */ /* 0x040fe20000041814 */
[----:B------:R-:W-:Y:S07]  /*28b0*/  LDSM.16.M88.4 R20, [R180+0x2000] ;  /* 0x00200000b414783b */ /* 0x000fee0000000200 */
[----:B------:R-:W-:Y:S01]  /*28c0*/  HMMA.16816.F32.BF16 R152, R16, R36, R64 ;  /* 0x000000241098723c */ /* 0x000fe20000041840 */
[----:B------:R-:W2:Y:S07]  /*28d0*/  LDSM.16.M88.4 R64, [R183] ;  /* 0x00000000b740783b */ /* 0x000eae0000000200 */
[C---:B------:R-:W-:Y:S08]  /*28e0*/  HMMA.16816.F32.BF16 R28, R12.reuse, R24, RZ ;  /* 0x000000180c1c723c */ /* 0x040ff000000418ff */
[----:B------:R-:W-:Y:S08]  /*28f0*/  HMMA.16816.F32.BF16 R12, R12, R26, RZ ;  /* 0x0000001a0c0c723c */ /* 0x000ff000000418ff */
[C---:B------:R-:W-:Y:S01]  /*2900*/  HMMA.16816.F32.BF16 R24, R16.reuse, R48, R60 ;  /* 0x000000301018723c */ /* 0x040fe2000004183c */
[----:B------:R-:W-:Y:S07]  /*2910*/  LDSM.16.M88.4 R60, [R183+0x800] ;  /* 0x00080000b73c783b */ /* 0x000fee0000000200 */
[C---:B------:R-:W-:Y:S01]  /*2920*/  HMMA.16816.F32.BF16 R112, R16.reuse, R44, R56 ;  /* 0x0000002c1070723c */ /* 0x040fe20000041838 */
[----:B------:R-:W-:Y:S07]  /*2930*/  LDSM.16.M88.4 R56, [R183+0x1000] ;  /* 0x00100000b738783b */ /* 0x000fee0000000200 */
[C---:B------:R-:W-:Y:S08]  /*2940*/  HMMA.16816.F32.BF16 R128, R16.reuse, R50, R68 ;  /* 0x000000321080723c */ /* 0x040ff00000041844 */
[C---:B------:R-:W-:Y:S08]  /*2950*/  HMMA.16816.F32.BF16 R148, R16.reuse, R46, R76 ;  /* 0x0000002e1094723c */ /* 0x040ff0000004184c */
[C---:B------:R-:W-:Y:S08]  /*2960*/  HMMA.16816.F32.BF16 R140, R16.reuse, R42, R88 ;  /* 0x0000002a108c723c */ /* 0x040ff00000041858 */
[----:B------:R-:W-:Y:S01]  /*2970*/  HMMA.16816.F32.BF16 R120, R16, R38, R84 ;  /* 0x000000261078723c */ /* 0x000fe20000041854 */
[----:B------:R-:W3:Y:S07]  /*2980*/  LDSM.16.M88.4 R16, [R180] ;  /* 0x00000000b410783b */ /* 0x000eee0000000200 */
[C---:B-1----:R-:W-:Y:S01]  /*2990*/  HMMA.16816.F32.BF16 R132, R8.reuse, R40, R32 ;  /* 0x000000280884723c */ /* 0x042fe20000041820 */
[----:B------:R-:W-:Y:S07]  /*29a0*/  LDSM.16.M88.4 R32, [R177+0x800] ;  /* 0x00080000b120783b */ /* 0x000fee0000000200 */
[C---:B------:R-:W-:Y:S01]  /*29b0*/  HMMA.16816.F32.BF16 R108, R8.reuse, R42, R72 ;  /* 0x0000002a086c723c */ /* 0x040fe20000041848 */
[----:B------:R-:W1:Y:S07]  /*29c0*/  LDSM.16.M88.4 R40, [R183+0x1800] ;  /* 0x00180000b728783b */ /* 0x000e6e0000000200 */
[C---:B------:R-:W-:Y:S08]  /*29d0*/  HMMA.16816.F32.BF16 R68, R8.reuse, R48, R100 ;  /* 0x000000300844723c */ /* 0x040ff00000041864 */
[C---:B------:R-:W-:Y:S08]  /*29e0*/  HMMA.16816.F32.BF16 R48, R8.reuse, R50, R96 ;  /* 0x000000320830723c */ /* 0x040ff00000041860 */
[C---:B------:R-:W-:Y:S08]  /*29f0*/  HMMA.16816.F32.BF16 R124, R8.reuse, R44, R80 ;  /* 0x0000002c087c723c */ /* 0x040ff00000041850 */
[C---:B------:R-:W-:Y:S08]  /*2a00*/  HMMA.16816.F32.BF16 R44, R8.reuse, R46, R92 ;  /* 0x0000002e082c723c */ /* 0x040ff0000004185c */
[C---:B------:R-:W-:Y:S01]  /*2a10*/  HMMA.16816.F32.BF16 R136, R8.reuse, R36, R28 ;  /* 0x000000240888723c */ /* 0x040fe2000004181c */
[----:B------:R-:W-:Y:S07]  /*2a20*/  LDSM.16.M88.4 R28, [R177+0x1000] ;  /* 0x00100000b11c783b */ /* 0x000fee0000000200 */
[----:B------:R-:W-:Y:S01]  /*2a30*/  HMMA.16816.F32.BF16 R104, R8, R38, R12 ;  /* 0x000000260868723c */ /* 0x000fe2000004180c */
[----:B------:R-:W4:Y:S04]  /*2a40*/  LDSM.16.M88.4 R8, [R181+0x2000] ;  /* 0x00200000b508783b */ /* 0x000f280000000200 */
[----:B------:R-:W5:Y:S03]  /*2a50*/  LDSM.16.M88.4 R12, [R181] ;  /* 0x00000000b50c783b */ /* 0x000f660000000200 */
[----:B--2---:R-:W-:Y:S01]  /*2a60*/  HMMA.16816.F32.BF16 R100, R20, R64, R24 ;  /* 0x000000401464723c */ /* 0x004fe20000041818 */
[----:B------:R-:W2:Y:S04]  /*2a70*/  LDSM.16.M88.4 R36, [R177] ;  /* 0x00000000b124783b */ /* 0x000ea80000000200 */
[----:B------:R-:W1:Y:S01]  /*2a80*/  LDSM.16.M88.4 R24, [R177+0x1800] ;  /* 0x00180000b118783b */ /* 0x000e620000000200 */
[----:B------:R-:W-:-:S04]  /*2a90*/  DEPBAR.LE SB0, 0x0 ;  /* 0x000080000000791a */ /* 0x000fc80000000000 */
[----:B------:R-:W-:Y:S08]  /*2aa0*/  HMMA.16816.F32.BF16 R96, R20, R66, R128 ;  /* 0x000000421460723c */ /* 0x000ff00000041880 */
[C---:B---3--:R-:W-:Y:S08]  /*2ab0*/  HMMA.16816.F32.BF16 R68, R16.reuse, R64, R68 ;  /* 0x000000401044723c */ /* 0x048ff00000041844 */
[----:B------:R-:W-:Y:S08]  /*2ac0*/  HMMA.16816.F32.BF16 R64, R16, R66, R48 ;  /* 0x000000421040723c */ /* 0x000ff00000041830 */
[C---:B------:R-:W-:Y:S08]  /*2ad0*/  HMMA.16816.F32.BF16 R92, R20.reuse, R60, R112 ;  /* 0x0000003c145c723c */ /* 0x040ff00000041870 */
[----:B------:R-:W-:Y:S08]  /*2ae0*/  HMMA.16816.F32.BF16 R88, R20, R62, R148 ;  /* 0x0000003e1458723c */ /* 0x000ff00000041894 */
[C---:B------:R-:W-:Y:S08]  /*2af0*/  HMMA.16816.F32.BF16 R48, R16.reuse, R60, R124 ;  /* 0x0000003c1030723c */ /* 0x040ff0000004187c */
[----:B------:R-:W-:Y:S08]  /*2b00*/  HMMA.16816.F32.BF16 R60, R16, R62, R44 ;  /* 0x0000003e103c723c */ /* 0x000ff0000004182c */
[C---:B------:R-:W-:Y:S08]  /*2b10*/  HMMA.16816.F32.BF16 R84, R20.reuse, R56, R116 ;  /* 0x000000381454723c */ /* 0x040ff00000041874 */
[----:B------:R-:W-:Y:S08]  /*2b20*/  HMMA.16816.F32.BF16 R80, R20, R58, R140 ;  /* 0x0000003a1450723c */ /* 0x000ff0000004188c */
[----:B------:R-:W-:Y:S08]  /*2b30*/  HMMA.16816.F32.BF16 R44, R16, R56, R132 ;  /* 0x00000038102c723c */ /* 0x000ff00000041884 */
[C---:B-1----:R-:W-:Y:S08]  /*2b40*/  HMMA.16816.F32.BF16 R76, R20.reuse, R40, R152 ;  /* 0x00000028144c723c */ /* 0x042ff00000041898 */
[----:B------:R-:W-:Y:S08]  /*2b50*/  HMMA.16816.F32.BF16 R72, R20, R42, R120 ;  /* 0x0000002a1448723c */ /* 0x000ff00000041878 */
[C---:B------:R-:W-:Y:S08]  /*2b60*/  HMMA.16816.F32.BF16 R56, R16.reuse, R58, R108 ;  /* 0x0000003a1038723c */ /* 0x040ff0000004186c */
[C---:B------:R-:W-:Y:S08]  /*2b70*/  HMMA.16816.F32.BF16 R20, R16.reuse, R40, R136 ;  /* 0x000000281014723c */ /* 0x040ff00000041888 */
[----:B------:R-:W-:Y:S08]  /*2b80*/  HMMA.16816.F32.BF16 R16, R16, R42, R104 ;  /* 0x0000002a1010723c */ /* 0x000ff00000041868 */
[C---:B----4-:R-:W-:Y:S08]  /*2b90*/  HMMA.16816.F32.BF16 R84, R8.reuse, R28, R84 ;  /* 0x0000001c0854723c */ /* 0x050ff00000041854 */
[----:B------:R-:W-:Y:S08]  /*2ba0*/  HMMA.16816.F32.BF16 R80, R8, R30, R80 ;  /* 0x0000001e0850723c */ /* 0x000ff00000041850 */
[C---:B-----5:R-:W-:Y:S08]  /*2bb0*/  HMMA.16816.F32.BF16 R44, R12.reuse, R28, R44 ;  /* 0x0000001c0c2c723c */ /* 0x060ff0000004182c */
[----:B------:R-:W-:Y:S08]  /*2bc0*/  HMMA.16816.F32.BF16 R56, R12, R30, R56 ;  /* 0x0000001e0c38723c */ /* 0x000ff00000041838 */
[C---:B--2---:R-:W-:Y:S08]  /*2bd0*/  HMMA.16816.F32.BF16 R100, R8.reuse, R36, R100 ;  /* 0x000000240864723c */ /* 0x044ff00000041864 */
[C---:B------:R-:W-:Y:S08]  /*2be0*/  HMMA.16816.F32.BF16 R96, R8.reuse, R38, R96 ;  /* 0x000000260860723c */ /* 0x040ff00000041860 */
[C---:B------:R-:W-:Y:S08]  /*2bf0*/  HMMA.16816.F32.BF16 R148, R8.reuse, R24, R76 ;  /* 0x000000180894723c */ /* 0x040ff0000004184c */
[----:B------:R-:W-:Y:S08]  /*2c00*/  HMMA.16816.F32.BF16 R160, R8, R26, R72 ;  /* 0x0000001a08a0723c */ /* 0x000ff00000041848 */
[C---:B------:R-:W-:Y:S08]  /*2c10*/  HMMA.16816.F32.BF16 R68, R12.reuse, R36, R68 ;  /* 0x000000240c44723c */ /* 0x040ff00000041844 */
[C---:B------:R-:W-:Y:S08]  /*2c20*/  HMMA.16816.F32.BF16 R64, R12.reuse, R38, R64 ;  /* 0x000000260c40723c */ /* 0x040ff00000041840 */
[----:B------:R-:W-:Y:S08]  /*2c30*/  HMMA.16816.F32.BF16 R28, R12, R24, R20 ;  /* 0x000000180c1c723c */ /* 0x000ff00000041814 */
[C---:B------:R-:W-:Y:S08]  /*2c40*/  HMMA.16816.F32.BF16 R92, R8.reuse, R32, R92 ;  /* 0x00000020085c723c */ /* 0x040ff0000004185c */
[----:B------:R-:W-:Y:S08]  /*2c50*/  HMMA.16816.F32.BF16 R88, R8, R34, R88 ;  /* 0x000000220858723c */ /* 0x000ff00000041858 */
[C---:B------:R-:W-:Y:S07]  /*2c60*/  HMMA.16816.F32.BF16 R36, R12.reuse, R32, R48 ;  /* 0x000000200c24723c */ /* 0x040fee0000041830 */
[-C--:B------:R-:W-:Y:S01]  /*2c70*/  IMNMX R48, R53, R54.reuse, PT ;  /* 0x0000003635307217 */ /* 0x080fe20003800200 */
[----:B------:R-:W-:Y:S01]  /*2c80*/  HMMA.16816.F32.BF16 R60, R12, R34, R60 ;  /* 0x000000220c3c723c */ /* 0x000fe2000004183c */
[----:B------:R-:W-:-:S02]  /*2c90*/  IMNMX R49, R4, R54, PT ;  /* 0x0000003604317217 */ /* 0x000fc40003800200 */
[-C--:B------:R-:W-:Y:S02]  /*2ca0*/  IMNMX R51, R3, R54.reuse, PT ;  /* 0x0000003603337217 */ /* 0x080fe40003800200 */
[----:B------:R-:W-:-:S03]  /*2cb0*/  IMNMX R50, R0, R54, PT ;  /* 0x0000003600327217 */ /* 0x000fc60003800200 */
[----:B------:R-:W-:Y:S01]  /*2cc0*/  HMMA.16816.F32.BF16 R24, R12, R26, R16 ;  /* 0x0000001a0c18723c */ /* 0x000fe20000041810 */
[----:B------:R-:W-:Y:S06]  /*2cd0*/  BAR.SYNC.DEFER_BLOCKING 0x0 ;  /* 0x0000000000007b1d */ /* 0x000fec0000010000 */
        /* <DEDUP_REMOVED lines=48> */
.L_x_829:
[----:B------:R-:W-:Y:S05]  /*2fe0*/  BSYNC B0 ;  /* 0x0000000000007941 */ /* 0x000fea0003800000 */
.L_x_828:
[----:B------:R-:W0:Y:S02]  /*2ff0*/  LDGDEPBAR ;  /* 0x00000000000079af */ /* 0x000e240000000000 */
.L_x_827:
[----:B------:R-:W-:Y:S01]  /*3000*/  LOP3.LUT R4, R145, 0x7ffffffc, RZ, 0xc0, !PT ;  /* 0x7ffffffc91047812 */ /* 0x000fe200078ec0ff */
[----:B------:R-:W-:Y:S01]  /*3010*/  IMAD R0, R52, 0x40, R190 ;  /* 0x0000004034007824 */ /* 0x000fe200078e02be */
[----:B------:R-:W-:Y:S01]  /*3020*/  LOP3.LUT R117, R158, UR36, RZ, 0x3c, !PT ;  /* 0x000000249e757c12 */ /* 0x000fe2000f8e3cff */
[----:B------:R-:W-:Y:S01]  /*3030*/  IMAD.MOV.U32 R123, RZ, RZ, R175 ;  /* 0x000000ffff7b7224 */ /* 0x000fe200078e00af */
[----:B------:R-:W-:Y:S01]  /*3040*/  UIADD3 UR17, UR37, -0x4498517b, URZ ;  /* 0xbb67ae8525117890 */ /* 0x000fe2000fffe03f */
[----:B------:R-:W-:Y:S01]  /*3050*/  IMAD.IADD R113, R144, 0x1, -R4 ;  /* 0x0000000190717824 */ /* 0x000fe200078e0a04 */
[C---:B------:R-:W-:Y:S01]  /*3060*/  IADD3 R3, R0.reuse, 0x8, RZ ;  /* 0x0000000800037810 */ /* 0x040fe20007ffe0ff */
[----:B------:R-:W-:Y:S01]  /*3070*/  IMAD.WIDE.U32 R156, R123, -0x326172a9, RZ ;  /* 0xcd9e8d577b9c7825 */ /* 0x000fe200078e00ff */
[----:B------:R-:W-:Y:S01]  /*3080*/  IADD3 R4, R0, 0x9, RZ ;  /* 0x0000000900047810 */ /* 0x000fe20007ffe0ff */
[----:B------:R-:W-:Y:S01]  /*3090*/  UIADD3 UR18, UR36, -0x61c88647, URZ ;  /* 0x9e3779b924127890 */ /* 0x000fe2000fffe03f */
[----:B------:R-:W-:Y:S01]  /*30a0*/  ISETP.GE.AND P5, PT, R3, R48, PT ;  /* 0x000000300300720c */ /* 0x000fe20003fa6270 */
[----:B------:R-:W-:Y:S01]  /*30b0*/  IMAD.WIDE.U32 R72, R173, -0x2daee0ad, RZ ;  /* 0xd2511f53ad487825 */ /* 0x000fe200078e00ff */
[C---:B------:R-:W-:Y:S01]  /*30c0*/  ISETP.GE.AND P4, PT, R3.reuse, R49, PT ;  /* 0x000000310300720c */ /* 0x040fe20003f86270 */
[----:B------:R-:W-:Y:S01]  /*30d0*/  UIADD3 UR16, UR36, 0x3c6ef372, URZ ;  /* 0x3c6ef37224107890 */ /* 0x000fe2000fffe03f */
[C---:B------:R-:W-:Y:S01]  /*30e0*/  ISETP.GE.AND P0, PT, R3.reuse, R51, PT ;  /* 0x000000330300720c */ /* 0x040fe20003f06270 */
[----:B------:R-:W-:Y:S01]  /*30f0*/  UIADD3 UR11, UR37, 0x32370b8f, URZ ;  /* 0x32370b8f250b7890 */ /* 0x000fe2000fffe03f */
[----:B------:R-:W-:Y:S01]  /*3100*/  ISETP.GE.AND P2, PT, R3, R50, PT ;  /* 0x000000320300720c */ /* 0x000fe20003f46270 */
[----:B------:R-:W-:Y:S01]  /*3110*/  UIADD3 UR15, UR37, 0x76cf5d0a, URZ ;  /* 0x76cf5d0a250f7890 */ /* 0x000fe2000fffe03f */
[----:B------:R-:W-:Y:S01]  /*3120*/  ISETP.GE.AND P6, PT, R4, R48, PT ;  /* 0x000000300400720c */ /* 0x000fe20003fc6270 */
[----:B------:R-:W-:Y:S01]  /*3130*/  UIADD3 UR12, UR36, -0x255992d5, URZ ;  /* 0xdaa66d2b240c7890 */ /* 0x000fe2000fffe03f */
[----:B------:R-:W-:Y:S01]  /*3140*/  IADD3 R3, R0, 0x10, RZ ;  /* 0x0000001000037810 */ /* 0x000fe20007ffe0ff */
[----:B------:R-:W-:Y:S01]  /*3150*/  UIADD3 UR10, UR36, 0x78dde6e4, URZ ;  /* 0x78dde6e4240a7890 */ /* 0x000fe2000fffe03f */
[----:B------:R-:W-:Y:S01]  /*3160*/  FSEL R41, R64, -INF , !P5 ;  /* 0xff80000040297808 */ /* 0x000fe20006800000 */
[----:B------:R-:W-:Y:S01]  /*3170*/  UIADD3 UR6, UR37, -0x56f99767, URZ ;  /* 0xa906689925067890 */ /* 0x000fe2000fffe03f */
[----:B------:R-:W-:Y:S01]  /*3180*/  FSEL R43, R66, -INF , !P4 ;  /* 0xff800000422b7808 */ /* 0x000fe20006000000 */
[----:B------:R-:W-:Y:S01]  /*3190*/  UIADD3 UR9, UR37, -0x126145ec, URZ ;  /* 0xed9eba1425097890 */ /* 0x000fe2000fffe03f */
[----:B------:R-:W-:Y:S01]  /*31a0*/  FSEL R40, R65, -INF , !P6 ;  /* 0xff80000041287808 */ /* 0x000fe20007000000 */
[----:B------:R-:W-:Y:S01]  /*31b0*/  UIADD3 UR8, UR36, 0x1715609d, URZ ;  /* 0x1715609d24087890 */ /* 0x000fe2000fffe03f */
[----:B------:R-:W-:Y:S01]  /*31c0*/  FSEL R121, R96, -INF , !P0 ;  /* 0xff80000060797808 */ /* 0x000fe20004000000 */
[----:B------:R-:W-:Y:S01]  /*31d0*/  UIADD3 UR13, UR36, -0x4ab325aa, URZ ;  /* 0xb54cda56240d7890 */ /* 0x000fe2000fffe03f */
[C---:B------:R-:W-:Y:S01]  /*31e0*/  ISETP.GE.AND P3, PT, R4.reuse, R49, PT ;  /* 0x000000310400720c */ /* 0x040fe20003f66270 */
[----:B------:R-:W-:Y:S01]  /*31f0*/  STL [R1+0x104], R117 ;  /* 0x0001047501007387 */ /* 0x000fe20000100800 */
[----:B------:R-:W-:-:S02]  /*3200*/  ISETP.GE.AND P5, PT, R4, R51, PT ;  /* 0x000000330400720c */ /* 0x000fc40003fa6270 */
[----:B------:R-:W-:Y:S02]  /*3210*/  ISETP.GE.AND P4, PT, R4, R50, PT ;  /* 0x000000320400720c */ /* 0x000fe40003f86270 */
[C---:B------:R-:W-:Y:S02]  /*3220*/  ISETP.GE.AND P6, PT, R3.reuse, R48, PT ;  /* 0x000000300300720c */ /* 0x040fe40003fc6270 */
[----:B------:R-:W-:Y:S02]  /*3230*/  ISETP.GE.AND P0, PT, R3, R49, PT ;  /* 0x000000310300720c */ /* 0x000fe40003f06270 */
[----:B------:R-:W-:Y:S02]  /*3240*/  IADD3 R4, R0, 0x11, RZ ;  /* 0x0000001100047810 */ /* 0x000fe40007ffe0ff */
        /* <DEDUP_REMOVED lines=9> */
[C---:B------:R-:W-:Y:S02]  /*32e0*/  ISETP.GE.AND P4, PT, R4.reuse, R49, PT ;  /* 0x000000310400720c */ /* 0x040fe40003f86270 */
[C---:B------:R-:W-:Y:S02]  /*32f0*/  ISETP.GE.AND P6, PT, R4.reuse, R51, PT ;  /* 0x000000330400720c */ /* 0x040fe40003fc6270 */
[----:B------:R-:W-:Y:S02]  /*3300*/  ISETP.GE.AND P0, PT, R4, R50, PT ;  /* 0x000000320400720c */ /* 0x000fe40003f06270 */
[C---:B------:R-:W-:Y:S02]  /*3310*/  IADD3 R3, R0.reuse, 0x18, RZ ;  /* 0x0000001800037810 */ /* 0x040fe40007ffe0ff */
[----:B------:R-:W-:-:S02]  /*3320*/  IADD3 R4, R0, 0x19, RZ ;  /* 0x0000001900047810 */ /* 0x000fc40007ffe0ff */
[----:B------:R-:W-:Y:S02]  /*3330*/  FSEL R52, R37, -INF , !P5 ;  /* 0xff80000025347808 */ /* 0x000fe40006800000 */
[----:B------:R-:W-:Y:S02]  /*3340*/  FSEL R54, R39, -INF , !P4 ;  /* 0xff80000027367808 */ /* 0x000fe40006000000 */
        /* <DEDUP_REMOVED lines=19> */
[----:B------:R-:W-:Y:S02]  /*3480*/  IADD3 R3, R0, 0x21, RZ ;  /* 0x0000002100037810 */ /* 0x000fe40007ffe0ff */
[----:B------:R-:W-:Y:S02]  /*3490*/  FSEL R145, R84, -INF , !P2 ;  /* 0xff80000054917808 */ /* 0x000fe40005000000 */
[----:B------:R-:W-:-:S02]  /*34a0*/  ISETP.GE.AND P2, PT, R3, R49, PT ;  /* 0x000000310300720c */ /* 0x000fc40003f46270 */
[----:B------:R-:W-:Y:S02]  /*34b0*/  FSEL R37, R60, -INF , !P5 ;  /* 0xff8000003c257808 */ /* 0x000fe40006800000 */
[----:B------:R-:W-:Y:S02]  /*34c0*/  FSEL R62, R62, -INF , !P3 ;  /* 0xff8000003e3e7808 */ /* 0x000fe40005800000 */
[----:B------:R-:W-:Y:S02]  /*34d0*/  FSEL R147, R86, -INF , !P6 ;  /* 0xff80000056937808 */ /* 0x000fe40007000000 */
[CC--:B------:R-:W-:Y:S02]  /*34e0*/  ISETP.GE.AND P5, PT, R4.reuse, R51.reuse, PT ;  /* 0x000000330400720c */ /* 0x0c0fe40003fa6270 */
[----:B------:R-:W-:Y:S02]  /*34f0*/  ISETP.GE.AND P3, PT, R4, R50, PT ;  /* 0x000000320400720c */ /* 0x000fe40003f66270 */
[----:B------:R-:W-:-:S02]  /*3500*/  ISETP.GE.AND P6, PT, R3, R51, PT ;  /* 0x000000330300720c */ /* 0x000fc40003fc6270 */
[----:B------:R-:W-:Y:S02]  /*3510*/  IADD3 R4, R0, 0x1, RZ ;  /* 0x0000000100047810 */ /* 0x000fe40007ffe0ff */
[----:B------:R-:W-:Y:S02]  /*3520*/  FSEL R64, R46, -INF , !P4 ;  /* 0xff8000002e407808 */ /* 0x000fe40006000000 */
[----:B------:R-:W-:Y:S02]  /*3530*/  FSEL R60, R47, -INF , !P2 ;  /* 0xff8000002f3c7808 */ /* 0x000fe40005000000 */
[C---:B------:R-:W-:Y:S02]  /*3540*/  ISETP.GE.AND P4, PT, R3.reuse, R48, PT ;  /* 0x000000300300720c */ /* 0x040fe40003f86270 */
        /* <DEDUP_REMOVED lines=14> */
[C---:B------:R-:W-:Y:S02]  /*3630*/  ISETP.GE.AND P3, PT, R3.reuse, R49, PT ;  /* 0x000000310300720c */ /* 0x040fe40003f66270 */
[C---:B------:R-:W-:Y:S02]  /*3640*/  ISETP.GE.AND P5, PT, R3.reuse, R51, PT ;  /* 0x000000330300720c */ /* 0x040fe40003fa6270 */
[----:B------:R-:W-:Y:S02]  /*3650*/  ISETP.GE.AND P2, PT, R3, R50, PT ;  /* 0x000000320300720c */ /* 0x000fe40003f46270 */
[----:B------:R-:W-:Y:S02]  /*3660*/  FMNMX.FTZ R3, R23, R32, !PT ;  /* 0x0000002017037209 */ /* 0x000fe40007810000 */
[----:B------:R-:W-:Y:S02]  /*3670*/  FSEL R65, R58, -INF , !P3 ;  /* 0xff8000003a417808 */ /* 0x000fe40005800000 */
[----:B------:R-:W-:-:S02]  /*3680*/  FMNMX.FTZ R3, R41, R3, !PT ;  /* 0x0000000329037209 */ /* 0x000fc40007810000 */
[----:B------:R-:W-:Y:S02]  /*3690*/  ISETP.GE.AND P3, PT, R0, R49, PT ;  /* 0x000000310000720c */ /* 0x000fe40003f66270 */
[----:B------:R-:W-:Y:S02]  /*36a0*/  FMNMX.FTZ R3, R40, R3, !PT ;  /* 0x0000000328037209 */ /* 0x000fe40007810000 */
[----:B------:R-:W-:Y:S02]  /*36b0*/  IADD3 R7, R0, 0x29, RZ ;  /* 0x0000002900077810 */ /* 0x000fe40007ffe0ff */
[----:B------:R-:W-:Y:S02]  /*36c0*/  FMNMX.FTZ R3, R53, R3, !PT ;  /* 0x0000000335037209 */ /* 0x000fe40007810000 */
[----:B------:R-:W-:Y:S02]  /*36d0*/  FSEL R33, R70, -INF , !P3 ;  /* 0xff80000046217808 */ /* 0x000fe40005800000 */
[----:B------:R-:W-:-:S02]  /*36e0*/  FSEL R44, R44, -INF , !P0 ;  /* 0xff8000002c2c7808 */ /* 0x000fc40004000000 */
[----:B------:R-:W-:Y:S02]  /*36f0*/  FSEL R45, R45, -INF , !P4 ;  /* 0xff8000002d2d7808 */ /* 0x000fe40006000000 */
[C---:B------:R-:W-:Y:S02]  /*3700*/  ISETP.GE.AND P0, PT, R4.reuse, R51, PT ;  /* 0x000000330400720c */ /* 0x040fe40003f06270 */
[----:B------:R-:W-:Y:S02]  /*3710*/  ISETP.GE.AND P4, PT, R4, R50, PT ;  /* 0x000000320400720c */ /* 0x000fe40003f86270 */
[----:B------:R-:W-:Y:S02]  /*3720*/  ISETP.GE.AND P6, PT, R7, R48, PT ;  /* 0x000000300700720c */ /* 0x000fe40003fc6270 */
[----:B------:R-:W-:Y:S02]  /*3730*/  FMNMX.FTZ R4, R52, R3, !PT ;  /* 0x0000000334047209 */ /* 0x000fe40007810000 */
[----:B------:R-:W-:-:S02]  /*3740*/  FMNMX.FTZ R3, R33, R36, !PT ;  /* 0x0000002421037209 */ /* 0x000fc40007810000 */
[----:B------:R-:W-:Y:S02]  /*3750*/  FSEL R57, R57, -INF , !P6 ;  /* 0xff80000039397808 */ /* 0x000fe40007000000 */
[----:B------:R-:W-:Y:S02]  /*3760*/  ISETP.GE.AND P6, PT, R7, R49, PT ;  /* 0x000000310700720c */ /* 0x000fe40003fc6270 */
[----:B------:R-:W-:Y:S02]  /*3770*/  FMNMX.FTZ R4, R37, R4, !PT ;  /* 0x0000000425047209 */ /* 0x000fe40007810000 */
[----:B--2---:R-:W-:Y:S02]  /*3780*/  IADD3 R8, R0, 0x30, RZ ;  /* 0x0000003000087810 */ /* 0x004fe40007ffe0ff */
[----:B------:R-:W-:Y:S02]  /*3790*/  FMNMX.FTZ R3, R43, R3, !PT ;  /* 0x000000032b037209 */ /* 0x000fe40007810000 */
[----:B------:R-:W-:-:S02]  /*37a0*/  FSEL R59, R59, -INF , !P6 ;  /* 0xff8000003b3b7808 */ /* 0x000fc40007000000 */
[----:B------:R-:W-:Y:S02]  /*37b0*/  FMNMX.FTZ R4, R61, R4, !PT ;  /* 0x000000043d047209 */ /* 0x000fe40007810000 */
[----:B------:R-:W-:Y:S02]  /*37c0*/  ISETP.GE.AND P6, PT, R8, R48, PT ;  /* 0x000000300800720c */ /* 0x000fe40003fc6270 */
[----:B------:R-:W-:Y:S02]  /*37d0*/  FMNMX.FTZ R3, R42, R3, !PT ;  /* 0x000000032a037209 */ /* 0x000fe40007810000 */
[----:B------:R-:W-:Y:S02]  /*37e0*/  FMNMX.FTZ R4, R44, R4, !PT ;  /* 0x000000042c047209 */ /* 0x000fe40007810000 */
[----:B------:R-:W-:Y:S02]  /*37f0*/  FSEL R67, R28, -INF , !P6 ;  /* 0xff8000001c437808 */ /* 0x000fe40007000000 */
[----:B------:R-:W-:-:S02]  /*3800*/  FMNMX.FTZ R3, R55, R3, !PT ;  /* 0x0000000337037209 */ /* 0x000fc40007810000 */
[----:B------:R-:W-:Y:S02]  /*3810*/  ISETP.GE.AND P6, PT, R8, R49, PT ;  /* 0x000000310800720c */ /* 0x000fe40003fc6270 */
[C---:B------:R-:W-:Y:S02]  /*3820*/  IADD3 R98, R0.reuse, 0x31, RZ ;  /* 0x0000003100627810 */ /* 0x040fe40007ffe0ff */
[----:B------:R-:W-:Y:S02]  /*3830*/  IADD3 R87, R0, 0x38, RZ ;  /* 0x0000003800577810 */ /* 0x000fe40007ffe0ff */
[----:B------:R-:W-:Y:S02]  /*3840*/  FMNMX.FTZ R4, R45, R4, !PT ;  /* 0x000000042d047209 */ /* 0x000fe40007810000 */
[----:B------:R-:W-:Y:S02]  /*3850*/  FMNMX.FTZ R3, R54, R3, !PT ;  /* 0x0000000336037209 */ /* 0x000fe40007810000 */
[----:B------:R-:W-:-:S02]  /*3860*/  FSEL R71, R30, -INF , !P6 ;  /* 0xff8000001e477808 */ /* 0x000fc40007000000 */
[----:B------:R-:W-:Y:S02]  /*3870*/  FSEL R119, R103, -INF , !P4 ;  /* 0xff80000067777808 */ /* 0x000fe40006000000 */
[----:B------:R-:W-:Y:S02]  /*3880*/  ISETP.GE.AND P6, PT, R98, R49, PT ;  /* 0x000000316200720c */ /* 0x000fe40003fc6270 */
[----:B------:R-:W-:Y:S02]  /*3890*/  ISETP.GE.AND P4, PT, R87, R48, PT ;  /* 0x000000305700720c */ /* 0x000fe40003f86270 */
[----:B------:R-:W-:Y:S02]  /*38a0*/  FMNMX.FTZ R4, R56, R4, !PT ;  /* 0x0000000438047209 */ /* 0x000fe40007810000 */
[----:B------:R-:W-:Y:S02]  /*38b0*/  FMNMX.FTZ R3, R62, R3, !PT ;  /* 0x000000033e037209 */ /* 0x000fe40007810000 */
[----:B------:R-:W-:-:S02]  /*38c0*/  FSEL R116, R101, -INF , !P0 ;  /* 0xff80000065747808 */ /* 0x000fc40004000000 */
[----:B------:R-:W-:Y:S02]  /*38d0*/  FSEL R68, R31, -INF , !P6 ;  /* 0xff8000001f447808 */ /* 0x000fe40007000000 */
[----:B------:R-:W-:Y:S02]  /*38e0*/  FSEL R105, R24, -INF , !P4 ;  /* 0xff80000018697808 */ /* 0x000fe40006000000 */
[----:B------:R-:W-:Y:S02]  /*38f0*/  ISETP.GE.AND P0, PT, R98, R48, PT ;  /* 0x000000306200720c */ /* 0x000fe40003f06270 */
[C---:B------:R-:W-:Y:S02]  /*3900*/  ISETP.GE.AND P6, PT, R0.reuse, R51, PT ;  /* 0x000000330000720c */ /* 0x040fe40003fc6270 */
[----:B------:R-:W-:Y:S02]  /*3910*/  FMNMX.FTZ R4, R57, R4, !PT ;  /* 0x0000000439047209 */ /* 0x000fe40007810000 */
[----:B------:R-:W-:-:S02]  /*3920*/  ISETP.GE.AND P4, PT, R0, R50, PT ;  /* 0x000000320000720c */ /* 0x000fc40003f86270 */
[----:B------:R-:W-:Y:S02]  /*3930*/  IADD3 R86, R0, 0x39, RZ ;  /* 0x0000003900567810 */ /* 0x000fe40007ffe0ff */
[----:B------:R-:W-:Y:S02]  /*3940*/  FMNMX.FTZ R0, R63, R3, !PT ;  /* 0x000000033f007209 */ /* 0x000fe40007810000 */
[----:B------:R-:W-:Y:S02]  /*3950*/  FSEL R66, R29, -INF , !P0 ;  /* 0xff8000001d427808 */ /* 0x000fe40004000000 */
[----:B------:R-:W-:Y:S02]  /*3960*/  FMNMX.FTZ R3, R67, R4, !PT ;  /* 0x0000000443037209 */ /* 0x000fe40007810000 */
[----:B------:R-:W-:Y:S02]  /*3970*/  FMNMX.FTZ R0, R64, R0, !PT ;  /* 0x0000000040007209 */ /* 0x000fe40007810000 */
[----:B------:R-:W-:-:S02]  /*3980*/  FSEL R112, R100, -INF , !P6 ;  /* 0xff80000064707808 */ /* 0x000fc40007000000 */
[----:B------:R-:W-:Y:S02]  /*3990*/  ISETP.GE.AND P6, PT, R86, R48, PT ;  /* 0x000000305600720c */ /* 0x000fe40003fc6270 */
[----:B------:R-:W-:Y:S02]  /*39a0*/  FMNMX.FTZ R3, R66, R3, !PT ;  /* 0x0000000342037209 */ /* 0x000fe40007810000 */
[----:B------:R-:W-:Y:S02]  /*39b0*/  FMNMX.FTZ R0, R60, R0, !PT ;  /* 0x000000003c007209 */ /* 0x000fe40007810000 */
[----:B------:R-:W-:Y:S02]  /*39c0*/  FSEL R104, R25, -INF , !P6 ;  /* 0xff80000019687808 */ /* 0x000fe40007000000 */
[----:B------:R-:W-:Y:S02]  /*39d0*/  FMNMX.FTZ R3, R105, R3, !PT ;  /* 0x0000000369037209 */ /* 0x000fe40007810000 */
[----:B------:R-:W-:-:S02]  /*39e0*/  FMNMX.FTZ R0, R65, R0, !PT ;  /* 0x0000000041007209 */ /* 0x000fc40007810000 */
[----:B------:R-:W-:Y:S02]  /*39f0*/  FMNMX.FTZ R3, R104, R3, !PT ;  /* 0x0000000368037209 */ /* 0x000fe40007810000 */
[----:B------:R-:W-:Y:S02]  /*3a00*/  FMNMX.FTZ R0, R59, R0, !PT ;  /* 0x000000003b007209 */ /* 0x000fe40007810000 */
[----:B------:R-:W-:Y:S01]  /*3a10*/  FSEL R118, R102, -INF , !P4 ;  /* 0xff80000066767808 */ /* 0x000fe20006000000 */
[----:B------:R-:W2:Y:S01]  /*3a20*/  SHFL.BFLY PT, R10, R3, 0x2, 0x1f ;  /* 0x0c401f00030a7f89 */ /* 0x000ea200000e0000 */
[----:B------:R-:W-:Y:S02]  /*3a30*/  ISETP.GE.AND P4, PT, R87, R49, PT ;  /* 0x000000315700720c */ /* 0x000fe40003f86270 */
[----:B------:R-:W-:Y:S01]  /*3a40*/  FMNMX.FTZ R4, R71, R0, !PT ;  /* 0x0000000047047209 */ /* 0x000fe20007810000 */
[----:B------:R-:W-:Y:S01]  /*3a50*/  IMAD.SHL.U32 R0, R174, 0x2, RZ ;  /* 0x00000002ae007824 */ /* 0x000fe200078e00ff */
[----:B------:R-:W-:-:S02]  /*3a60*/  FSEL R111, R26, -INF , !P4 ;  /* 0xff8000001a6f7808 */ /* 0x000fc40006000000 */
[----:B------:R-:W-:Y:S02]  /*3a70*/  ISETP.GE.AND P4, PT, R86, R49, PT ;  /* 0x000000315600720c */ /* 0x000fe40003f86270 */
[----:B------:R-:W-:Y:S02]  /*3a80*/  FMNMX.FTZ R4, R68, R4, !PT ;  /* 0x0000000444047209 */ /* 0x000fe40007810000 */
[C---:B------:R-:W-:Y:S02]  /*3a90*/  ISETP.GE.AND P3, PT, R7.reuse, R51, PT ;  /* 0x000000330700720c */ /* 0x040fe40003f66270 */
[----:B------:R-:W-:Y:S02]  /*3aa0*/  ISETP.GE.AND P0, PT, R7, R50, PT ;  /* 0x000000320700720c */ /* 0x000fe40003f06270 */
[----:B------:R-:W-:Y:S02]  /*3ab0*/  FSEL R142, R80, -INF , !P5 ;  /* 0xff800000508e7808 */ /* 0x000fe40006800000 */
[----:B------:R-:W-:-:S02]  /*3ac0*/  FSEL R106, R27, -INF , !P4 ;  /* 0xff8000001b6a7808 */ /* 0x000fc40006000000 */
[----:B------:R-:W-:Y:S02]  /*3ad0*/  FMNMX.FTZ R7, R111, R4, !PT ;  /* 0x000000046f077209 */ /* 0x000fe40007810000 */
[C---:B------:R-:W-:Y:S02]  /*3ae0*/  ISETP.GE.AND P5, PT, R8.reuse, R51, PT ;  /* 0x000000330800720c */ /* 0x040fe40003fa6270 */
[----:B------:R-:W-:Y:S02]  /*3af0*/  ISETP.GE.AND P6, PT, R8, R50, PT ;  /* 0x000000320800720c */ /* 0x000fe40003fc6270 */
[----:B------:R-:W-:Y:S02]  /*3b00*/  LOP3.LUT R8, R157, R117, RZ, 0x3c, !PT ;  /* 0x000000759d087212 */ /* 0x000fe400078e3cff */
[C---:B------:R-:W-:Y:S02]  /*3b10*/  IADD3 R9, R0.reuse, 0x1, RZ ;  /* 0x0000000100097810 */ /* 0x040fe40007ffe0ff */
[----:B------:R-:W-:Y:S01]  /*3b20*/  LOP3.LUT R4, R0, UR37, RZ, 0x3c, !PT ;  /* 0x0000002500047c12 */ /* 0x000fe2000f8e3cff */
[----:B------:R-:W-:Y:S01]  /*3b30*/  IMAD.WIDE.U32 R238, R8, -0x2daee0ad, RZ ;  /* 0xd2511f5308ee7825 */ /* 0x000fe200078e00ff */
[----:B------:R-:W-:-:S02]  /*3b40*/  FMNMX.FTZ R0, R106, R7, !PT ;  /* 0x000000076a007209 */ /* 0x000fc40007810000 */
[----:B------:R-:W-:Y:S02]  /*3b50*/  LOP3.LUT R58, R9, UR37, RZ, 0x3c, !PT ;  /* 0x00000025093a7c12 */ /* 0x000fe4000f8e3cff */
[C---:B------:R-:W-:Y:S01]  /*3b60*/  LOP3.LUT R8, R73.reuse, R4, RZ, 0x3c, !PT ;  /* 0x0000000449087212 */ /* 0x040fe200078e3cff */
[----:B------:R-:W3:Y:S01]  /*3b70*/  SHFL.BFLY PT, R11, R0, 0x2, 0x1f ;  /* 0x0c401f00000b7f89 */ /* 0x000ee200000e0000 */
[----:B------:R-:W-:Y:S02]  /*3b80*/  LOP3.LUT R4, R73, R58, RZ, 0x3c, !PT ;  /* 0x0000003a49047212 */ /* 0x000fe400078e3cff */
[----:B------:R-:W-:Y:S01]  /*3b90*/  LOP3.LUT R7, R239, UR17, R72, 0x96, !PT ;  /* 0x00000011ef077c12 */ /* 0x000fe2000f8e9648 */
[----:B------:R-:W-:Y:S01]  /*3ba0*/  IMAD.WIDE.U32 R24, R8, -0x326172a9, RZ ;  /* 0xcd9e8d5708187825 */ /* 0x000fe200078e00ff */
[----:B-12---:R-:W-:Y:S02]  /*3bb0*/  FMNMX.FTZ R12, R3, R10, !PT ;  /* 0x0000000a030c7209 */ /* 0x006fe40007810000 */
[----:B------:R-:W-:Y:S01]  /*3bc0*/  FSEL R141, R83, -INF , !P0 ;  /* 0xff800000538d7808 */ /* 0x000fe20004000000 */
[----:B------:R-:W-:Y:S01]  /*3bd0*/  IMAD.WIDE.U32 R26, R4, -0x326172a9, RZ ;  /* 0xcd9e8d57041a7825 */ /* 0x000fe200078e00ff */
[--C-:B------:R-:W-:Y:S01]  /*3be0*/  LOP3.LUT R4, R25, UR18, R156.reuse, 0x96, !PT ;  /* 0x0000001219047c12 */ /* 0x100fe2000f8e969c */
[----:B------:R-:W1:Y:S01]  /*3bf0*/  SHFL.BFLY PT, R13, R12, 0x1, 0x1f ;  /* 0x0c201f000c0d7f89 */ /* 0x000e6200000e0000 */
[----:B------:R-:W-:Y:S01]  /*3c00*/  FSEL R143, R82, -INF , !P2 ;  /* 0xff800000528f7808 */ /* 0x000fe20005000000 */
[----:B------:R-:W-:Y:S01]  /*3c10*/  IMAD.WIDE.U32 R28, R7, -0x326172a9, RZ ;  /* 0xcd9e8d57071c7825 */ /* 0x000fe200078e00ff */
[----:B------:R-:W-:-:S02]  /*3c20*/  LOP3.LUT R3, R27, UR18, R156, 0x96, !PT ;  /* 0x000000121b037c12 */ /* 0x000fc4000f8e969c */
[----:B------:R-:W-:Y:S01]  /*3c30*/  FSEL R140, R81, -INF , !P3 ;  /* 0xff800000518c7808 */ /* 0x000fe20005800000 */
[----:B------:R-:W-:Y:S01]  /*3c40*/  IMAD.WIDE.U32 R30, R4, -0x2daee0ad, RZ ;  /* 0xd2511f53041e7825 */ /* 0x000fe200078e00ff */
[C---:B------:R-:W-:Y:S02]  /*3c50*/  LOP3.LUT R7, R29.reuse, UR16, R26, 0x96, !PT ;  /* 0x000000101d077c12 */ /* 0x040fe4000f8e961a */
[----:B------:R-:W-:Y:S01]  /*3c60*/  LOP3.LUT R10, R29, UR16, R24, 0x96, !PT ;  /* 0x000000101d0a7c12 */ /* 0x000fe2000f8e9618 */
[----:B------:R-:W-:Y:S01]  /*3c70*/  IMAD.WIDE.U32 R8, R3, -0x2daee0ad, RZ ;  /* 0xd2511f5303087825 */ /* 0x000fe200078e00ff */
[--C-:B------:R-:W-:Y:S02]  /*3c80*/  LOP3.LUT R4, R31, UR15, R238.reuse, 0x96, !PT ;  /* 0x0000000f1f047c12 */ /* 0x100fe4000f8e96ee */
[----:B------:R-:W-:Y:S01]  /*3c90*/  IADD3 R123, R123, 0x4, RZ ;  /* 0x000000047b7b7810 */ /* 0x000fe20007ffe0ff */
[----:B------:R-:W-:Y:S01]  /*3ca0*/  IMAD.WIDE.U32 R14, R7, -0x2daee0ad, RZ ;  /* 0xd2511f53070e7825 */ /* 0x000fe200078e00ff */
[----:B------:R-:W-:-:S02]  /*3cb0*/  LOP3.LUT R9, R9, UR15, R238, 0x96, !PT ;  /* 0x0000000f09097c12 */ /* 0x000fc4000f8e96ee */
[----:B------:R-:W-:Y:S01]  /*3cc0*/  FSEL R115, R150, -INF , !P6 ;  /* 0xff80000096737808 */ /* 0x000fe20007000000 */
[----:B------:R-:W-:Y:S01]  /*3cd0*/  IMAD.WIDE.U32 R46, R10, -0x2daee0ad, RZ ;  /* 0xd2511f530a2e7825 */ /* 0x000fe200078e00ff */
[----:B------:R-:W-:Y:S01]  /*3ce0*/  LOP3.LUT R7, R15, UR11, R8, 0x96, !PT ;  /* 0x0000000b0f077c12 */ /* 0x000fe2000f8e9608 */
[----:B------:R-:W-:Y:S01]  /*3cf0*/  STL [R1+0x10c], R123 ;  /* 0x00010c7b01007387 */ /* 0x000fe20000100800 */
[----:B---3--:R-:W-:Y:S01]  /*3d00*/  FMNMX.FTZ R15, R0, R11, !PT ;  /* 0x0000000b000f7209 */ /* 0x008fe20007810000 */
[----:B------:R-:W-:Y:S01]  /*3d10*/  IMAD.WIDE.U32 R10, R4, -0x326172a9, RZ ;  /* 0xcd9e8d57040a7825 */ /* 0x000fe200078e00ff */
[----:B------:R-:W-:Y:S02]  /*3d20*/  LOP3.LUT R3, R47, UR11, R30, 0x96, !PT ;  /* 0x0000000b2f037c12 */ /* 0x000fe4000f8e961e */
[----:B-1----:R-:W-:Y:S01]  /*3d30*/  FMNMX.FTZ R70, R12, R13, !PT ;  /* 0x0000000d0c467209 */ /* 0x002fe20007810000 */
[----:B------:R-:W1:Y:S01]  /*3d40*/  SHFL.BFLY PT, R22, R15, 0x1, 0x1f ;  /* 0x0c201f000f167f89 */ /* 0x000e6200000e0000 */
[----:B------:R-:W-:Y:S01]  /*3d50*/  IMAD.WIDE.U32 R8, R9, -0x326172a9, RZ ;  /* 0xcd9e8d5709087825 */ /* 0x000fe200078e00ff */
[----:B------:R-:W-:-:S02]  /*3d60*/  LOP3.LUT R0, R11, UR12, R28, 0x96, !PT ;  /* 0x0000000c0b007c12 */ /* 0x000fc4000f8e961c */
[----:B------:R-:W-:Y:S01]  /*3d70*/  FSETP.NEU.FTZ.AND P0, PT, R70, -INF , PT ;  /* 0xff8000004600780b */ /* 0x000fe20003f1d000 */
[----:B------:R-:W-:Y:S01]  /*3d80*/  IMAD.WIDE.U32 R16, R3, -0x326172a9, RZ ;  /* 0xcd9e8d5703107825 */ /* 0x000fe200078e00ff */
[----:B------:R-:W-:Y:S02]  /*3d90*/  LOP3.LUT R3, R9, UR12, R28, 0x96, !PT ;  /* 0x0000000c09037c12 */ /* 0x000fe4000f8e961c */
[----:B------:R-:W-:Y:S01]  /*3da0*/  ISETP.GE.AND P6, PT, R87, R51, PT ;  /* 0x000000335700720c */ /* 0x000fe20003fc6270 */
[----:B------:R-:W-:Y:S01]  /*3db0*/  IMAD.WIDE.U32 R18, R7, -0x326172a9, RZ ;  /* 0xcd9e8d5707127825 */ /* 0x000fe200078e00ff */
[----:B------:R-:W-:Y:S02]  /*3dc0*/  LOP3.LUT R4, R17, UR10, R10, 0x96, !PT ;  /* 0x0000000a11047c12 */ /* 0x000fe4000f8e960a */
[----:B------:R-:W-:Y:S01]  /*3dd0*/  FSEL R114, R148, -INF , !P5 ;  /* 0xff80000094727808 */ /* 0x000fe20006800000 */
[----:B------:R-:W-:Y:S01]  /*3de0*/  IMAD.WIDE.U32 R12, R3, -0x2daee0ad, RZ ;  /* 0xd2511f53030c7825 */ /* 0x000fe200078e00ff */
[----:B------:R-:W-:-:S02]  /*3df0*/  LOP3.LUT R10, R19, UR10, R8, 0x96, !PT ;  /* 0x0000000a130a7c12 */ /* 0x000fc4000f8e9608 */
[----:B------:R-:W-:Y:S01]  /*3e00*/  ISETP.GE.AND P5, PT, R98, R51, PT ;  /* 0x000000336200720c */ /* 0x000fe20003fa6270 */
[----:B------:R-:W-:Y:S01]  /*3e10*/  IMAD.WIDE.U32 R8, R0, -0x2daee0ad, RZ ;  /* 0xd2511f5300087825 */ /* 0x000fe200078e00ff */
[----:B------:R-:W-:-:S03]  /*3e20*/  LOP3.LUT R7, R13, UR9, R14, 0x96, !PT ;  /* 0x000000090d077c12 */ /* 0x000fc6000f8e960e */
[----:B------:R-:W-:Y:S01]  /*3e30*/  IMAD.WIDE.U32 R20, R4, -0x2daee0ad, RZ ;  /* 0xd2511f5304147825 */ /* 0x000fe200078e00ff */
[----:B------:R-:W-:Y:S02]  /*3e40*/  LOP3.LUT R3, R9, UR9, R46, 0x96, !PT ;  /* 0x0000000909037c12 */ /* 0x000fe4000f8e962e */
[----:B-1----:R-:W-:Y:S01]  /*3e50*/  FMNMX.FTZ R69, R15, R22, !PT ;  /* 0x000000160f457209 */ /* 0x002fe20007810000 */
[----:B------:R-:W-:Y:S01]  /*3e60*/  FMUL.FTZ R4, R70, c[0x0][0x23c] ;  /* 0x00008f0046047a20 */ /* 0x000fe20000410000 */
[----:B------:R-:W-:Y:S01]  /*3e70*/  LOP3.LUT R0, R21, UR6, R8, 0x96, !PT ;  /* 0x0000000615007c12 */ /* 0x000fe2000f8e9608 */
[----:B------:R-:W-:-:S03]  /*3e80*/  IMAD.WIDE.U32 R34, R10, -0x2daee0ad, RZ ;  /* 0xd2511f530a227825 */ /* 0x000fc600078e00ff */
[----:B------:R-:W-:Y:S01]  /*3e90*/  FSEL R38, R4, RZ, P0 ;  /* 0x000000ff04267208 */ /* 0x000fe20000000000 */
[----:B------:R-:W-:Y:S01]  /*3ea0*/  IMAD.WIDE.U32 R10, R0, -0x326172a9, RZ ;  /* 0xcd9e8d57000a7825 */ /* 0x000fe200078e00ff */
[----:B------:R-:W-:-:S03]  /*3eb0*/  FSETP.NEU.FTZ.AND P0, PT, R69, -INF , PT ;  /* 0xff8000004500780b */ /* 0x000fc60003f1d000 */
[----:B------:R-:W-:Y:S01]  /*3ec0*/  IMAD.WIDE.U32 R8, R3, -0x326172a9, RZ ;  /* 0xcd9e8d5703087825 */ /* 0x000fe200078e00ff */
[----:B------:R-:W-:Y:S02]  /*3ed0*/  LOP3.LUT R3, R35, UR6, R12, 0x96, !PT ;  /* 0x0000000623037c12 */ /* 0x000fe4000f8e960c */
[----:B------:R-:W-:Y:S01]  /*3ee0*/  LOP3.LUT R15, R10, 0xffff, RZ, 0xc0, !PT ;  /* 0x0000ffff0a0f7812 */ /* 0x000fe200078ec0ff */
[----:B------:R-:W-:Y:S01]  /*3ef0*/  FFMA.FTZ R0, R23, c[0x0][0x23c], -R38 ;  /* 0x00008f0017007a23 */ /* 0x000fe20000010826 */
[----:B------:R-:W-:Y:S01]  /*3f00*/  LOP3.LUT R16, R9, UR8, R16, 0x96, !PT ;  /* 0x0000000809107c12 */ /* 0x000fe2000f8e9610 */
[----:B------:R-:W-:Y:S01]  /*3f10*/  FFMA.FTZ R4, R32, c[0x0][0x23c], -R38 ;  /* 0x00008f0020047a23 */ /* 0x000fe20000010826 */
[----:B------:R-:W-:Y:S01]  /*3f20*/  LOP3.LUT R14, R10, 0xff, RZ, 0xc0, !PT ;  /* 0x000000ff0a0e7812 */ /* 0x000fe200078ec0ff */
[----:B------:R1:W-:Y:S01]  /*3f30*/  MUFU.EX2 R251, R0 ;  /* 0x0000000000fb7308 */ /* 0x0003e20000000800 */
[----:B------:R-:W-:Y:S01]  /*3f40*/  IMAD.WIDE.U32 R12, R7, -0x326172a9, RZ ;  /* 0xcd9e8d57070c7825 */ /* 0x000fe200078e00ff */
[----:B------:R-:W-:-:S02]  /*3f50*/  SHF.R.U32.HI R17, RZ, 0x10, R10 ;  /* 0x00000010ff117819 */ /* 0x000fc4000001160a */
[----:B------:R-:W-:Y:S02]  /*3f60*/  ISETP.GE.U32.AND P2, PT, R237, R14, PT ;  /* 0x0000000eed00720c */ /* 0x000fe40003f46070 */
[----:B------:R-:W-:Y:S02]  /*3f70*/  LOP3.LUT R22, R13, UR8, R18, 0x96, !PT ;  /* 0x000000080d167c12 */ /* 0x000fe4000f8e9612 */
[----:B------:R2:W3:Y:S01]  /*3f80*/  MUFU.EX2 R249, R4 ;  /* 0x0000000400f97308 */ /* 0x0004e20000000800 */
[----:B-1----:R-:W-:Y:S01]  /*3f90*/  LOP3.LUT R0, R11, UR13, R8, 0x96, !PT ;  /* 0x0000000d0b007c12 */ /* 0x002fe2000f8e9608 */
[----:B------:R-:W-:Y:S01]  /*3fa0*/  IMAD.WIDE.U32 R8, R3, -0x326172a9, RZ ;  /* 0xcd9e8d5703087825 */ /* 0x000fe200078e00ff */
[----:B------:R-:W-:-:S03]  /*3fb0*/  SHF.R.U32.HI R11, RZ, 0x18, R10 ;  /* 0x00000018ff0b7819 */ /* 0x000fc6000001160a */
[----:B------:R-:W-:Y:S01]  /*3fc0*/  FMUL.FTZ R3, R69, c[0x0][0x23c] ;  /* 0x00008f0045037a20 */ /* 0x000fe20000410000 */
[----:B------:R-:W-:Y:S02]  /*3fd0*/  LOP3.LUT R10, R9, UR13, R12, 0x96, !PT ;  /* 0x0000000d090a7c12 */ /* 0x000fe4000f8e960c */
[----:B------:R-:W-:Y:S02]  /*3fe0*/  LOP3.LUT R19, R8, 0xff, RZ, 0xc0, !PT ;  /* 0x000000ff08137812 */ /* 0x000fe400078ec0ff */
[----:B------:R-:W-:Y:S02]  /*3ff0*/  FSEL R39, R3, RZ, P0 ;  /* 0x000000ff03277208 */ /* 0x000fe40000000000 */
[----:B------:R-:W-:Y:S02]  /*4000*/  LOP3.LUT R3, R0, 0xff, RZ, 0xc0, !PT ;  /* 0x000000ff00037812 */ /* 0x000fe400078ec0ff */
[----:B------:R-:W-:Y:S01]  /*4010*/  LOP3.LUT R21, R8, 0xffff, RZ, 0xc0, !PT ;  /* 0x0000ffff08157812 */ /* 0x000fe200078ec0ff */
[--C-:B--2---:R-:W-:Y:S01]  /*4020*/  FFMA.FTZ R4, R33, c[0x0][0x23c], -R39.reuse ;  /* 0x00008f0021047a23 */ /* 0x104fe20000010827 */
[----:B------:R-:W-:Y:S01]  /*4030*/  ISETP.GE.U32.AND P4, PT, R237, R3, PT ;  /* 0x00000003ed00720c */ /* 0x000fe20003f86070 */
[----:B------:R-:W-:Y:S01]  /*4040*/  FFMA.FTZ R7, R36, c[0x0][0x23c], -R39 ;  /* 0x00008f0024077a23 */ /* 0x000fe20000010827 */
[----:B------:R-:W-:Y:S01]  /*4050*/  LOP3.LUT R3, R0, 0xffff, RZ, 0xc0, !PT ;  /* 0x0000ffff00037812 */ /* 0x000fe200078ec0ff */
[----:B------:R3:W-:Y:S01]  /*4060*/  MUFU.EX2 R193, R4 ;  /* 0x0000000400c17308 */ /* 0x0007e20000000800 */
[----:B------:R-:W-:-:S02]  /*4070*/  SHF.R.U32.HI R18, RZ, 0x10, R8 ;  /* 0x00000010ff127819 */ /* 0x000fc40000011608 */
[----:B------:R-:W-:Y:S02]  /*4080*/  SHF.R.U32.HI R3, RZ, 0x8, R3 ;  /* 0x00000008ff037819 */ /* 0x000fe40000011603 */
[----:B------:R-:W-:Y:S01]  /*4090*/  SHF.R.U32.HI R13, RZ, 0x18, R8 ;  /* 0x00000018ff0d7819 */ /* 0x000fe20000011608 */
[----:B------:R-:W-:Y:S01]  /*40a0*/  IMAD.WIDE.U32 R8, R16, -0x2daee0ad, RZ ;  /* 0xd2511f5310087825 */ /* 0x000fe200078e00ff */
[----:B------:R-:W-:Y:S01]  /*40b0*/  LOP3.LUT R3, R3, 0xffff, RZ, 0xc0, !PT ;  /* 0x0000ffff03037812 */ /* 0x000fe200078ec0ff */
[----:B------:R1:W2:Y:S01]  /*40c0*/  MUFU.EX2 R192, R7 ;  /* 0x0000000700c07308 */ /* 0x0002a20000000800 */
[C---:B------:R-:W-:Y:S02]  /*40d0*/  ISETP.GE.U32.AND P3, PT, R237.reuse, R11, PT ;  /* 0x0000000bed00720c */ /* 0x040fe40003f66070 */
[----:B------:R-:W-:Y:S01]  /*40e0*/  ISETP.GE.U32.AND P0, PT, R237, R3, PT ;  /* 0x00000003ed00720c */ /* 0x000fe20003f06070 */
[----:B------:R-:W-:Y:S01]  /*40f0*/  FFMA.FTZ R3, R41, c[0x0][0x23c], -R38 ;  /* 0x00008f0029037a23 */ /* 0x000fe20000010826 */
[----:B------:R-:W-:-:S02]  /*4100*/  LOP3.LUT R11, R8, 0xff, RZ, 0xc0, !PT ;  /* 0x000000ff080b7812 */ /* 0x000fc400078ec0ff */
[----:B------:R-:W-:Y:S01]  /*4110*/  SHF.R.U32.HI R12, RZ, 0x10, R8 ;  /* 0x00000010ff0c7819 */ /* 0x000fe20000011608 */
[----:B------:R4:W-:Y:S01]  /*4120*/  MUFU.EX2 R248, R3 ;  /* 0x0000000300f87308 */ /* 0x0009e20000000800 */
[----:B---3--:R-:W-:-:S04]  /*4130*/  F2FP.BF16.PACK_AB R4, R249, R251 ;  /* 0x000000fbf904723e */ /* 0x008fc800000010ff */
[C---:B------:R-:W-:Y:S02]  /*4140*/  PRMT R110, R4.reuse, 0x7610, R110 ;  /* 0x00007610046e7816 */ /* 0x040fe4000000006e */
[----:B------:R-:W-:Y:S01]  /*4150*/  PRMT R109, R4, 0x7632, R109 ;  /* 0x00007632046d7816 */ /* 0x000fe2000000006d */
[----:B------:R-:W-:Y:S02]  /*4160*/  FFMA.FTZ R4, R40, c[0x0][0x23c], -R38 ;  /* 0x00008f0028047a23 */ /* 0x000fe40000010826 */
[----:B------:R-:W-:Y:S01]  /*4170*/  @!P4 HFMA2.BF16_V2 R74, -RZ.H0_H0, RZ.H0_H0, -R110.H0_H0 ;  /* 0x200000ffff4ac231 */ /* 0x000fe2000034096e */
[----:B------:R-:W-:Y:S01]  /*4180*/  PRMT R155, R110, 0x5410, R109 ;  /* 0x000054106e9b7816 */ /* 0x000fe2000000006d */
[----:B------:R-:W-:Y:S01]  /*4190*/  @!P0 HFMA2.BF16_V2 R75, -RZ.H0_H0, RZ.H0_H0, -R109.H0_H0 ;  /* 0x200000ffff4b8231 */ /* 0x000fe2000034096d */
[----:B------:R2:W3:Y:S01]  /*41a0*/  MUFU.EX2 R217, R4 ;  /* 0x0000000400d97308 */ /* 0x0004e20000000800 */
[----:B-1----:R-:W-:Y:S01]  /*41b0*/  FFMA.FTZ R7, R43, c[0x0][0x23c], -R39 ;  /* 0x00008f002b077a23 */ /* 0x002fe20000010827 */
[----:B------:R-:W-:-:S02]  /*41c0*/  @!P4 PRMT R110, R74, 0x5410, RZ ;  /* 0x000054104a6ec816 */ /* 0x000fc400000000ff */
[--C-:B----4-:R-:W-:Y:S02]  /*41d0*/  SHF.R.U32.HI R3, RZ, 0x18, R0.reuse ;  /* 0x00000018ff037819 */ /* 0x110fe40000011600 */
[----:B------:R-:W-:Y:S02]  /*41e0*/  @!P0 PRMT R109, R75, 0x5410, RZ ;  /* 0x000054104b6d8816 */ /* 0x000fe400000000ff */
[----:B------:R-:W-:Y:S01]  /*41f0*/  ISETP.GE.U32.AND P4, PT, R237, R3, PT ;  /* 0x00000003ed00720c */ /* 0x000fe20003f86070 */
[----:B------:R3:W-:Y:S01]  /*4200*/  MUFU.EX2 R191, R7 ;  /* 0x0000000700bf7308 */ /* 0x0007e20000000800 */
[----:B------:R-:W-:Y:S02]  /*4210*/  SHF.R.U32.HI R3, RZ, 0x10, R0 ;  /* 0x00000010ff037819 */ /* 0x000fe40000011600 */
[----:B------:R-:W-:Y:S02]  /*4220*/  LOP3.LUT R0, R9, UR14, R20, 0x96, !PT ;  /* 0x0000000e09007c12 */ /* 0x000fe4000f8e9614 */
[----:B------:R-:W-:-:S02]  /*4230*/  LOP3.LUT R3, R3, 0xff, RZ, 0xc0, !PT ;  /* 0x000000ff03037812 */ /* 0x000fc400078ec0ff */
[----:B--2---:R-:W-:Y:S02]  /*4240*/  F2FP.BF16.PACK_AB R4, R192, R193 ;  /* 0x000000c1c004723e */ /* 0x004fe400000010ff */
[----:B------:R-:W-:Y:S02]  /*4250*/  ISETP.GE.U32.AND P0, PT, R237, R3, PT ;  /* 0x00000003ed00720c */ /* 0x000fe40003f06070 */
[C---:B------:R-:W-:Y:S02]  /*4260*/  PRMT R108, R4.reuse, 0x7632, R108 ;  /* 0x00007632046c7816 */ /* 0x040fe4000000006c */
[----:B------:R-:W-:Y:S01]  /*4270*/  PRMT R107, R4, 0x7610, R107 ;  /* 0x00007610046b7816 */ /* 0x000fe2000000006b */
[----:B------:R-:W-:Y:S01]  /*4280*/  FFMA.FTZ R4, R42, c[0x0][0x23c], -R39 ;  /* 0x00008f002a047a23 */ /* 0x000fe20000010827 */
[----:B------:R-:W-:Y:S01]  /*4290*/  SHF.R.U32.HI R3, RZ, 0x8, R15 ;  /* 0x00000008ff037819 */ /* 0x000fe2000001160f */
[----:B------:R-:W-:Y:S01]  /*42a0*/  @!P4 HFMA2.BF16_V2 R76, -RZ.H0_H0, RZ.H0_H0, -R108.H0_H0 ;  /* 0x200000ffff4cc231 */ /* 0x000fe2000034096c */
[----:B------:R-:W-:Y:S01]  /*42b0*/  PRMT R154, R107, 0x5410, R108 ;  /* 0x000054106b9a7816 */ /* 0x000fe2000000006c */
[----:B------:R1:W2:Y:S01]  /*42c0*/  MUFU.EX2 R210, R4 ;  /* 0x0000000400d27308 */ /* 0x0002a20000000800 */
[----:B------:R-:W-:-:S02]  /*42d0*/  LOP3.LUT R3, R3, 0xffff, RZ, 0xc0, !PT ;  /* 0x0000ffff03037812 */ /* 0x000fc400078ec0ff */
[----:B------:R-:W-:Y:S01]  /*42e0*/  @!P4 PRMT R108, R76, 0x5410, RZ ;  /* 0x000054104c6cc816 */ /* 0x000fe200000000ff */
[----:B------:R-:W-:Y:S01]  /*42f0*/  @!P0 HFMA2.BF16_V2 R77, -RZ.H0_H0, RZ.H0_H0, -R107.H0_H0 ;  /* 0x200000ffff4d8231 */ /* 0x000fe2000034096b */
[----:B------:R-:W-:Y:S02]  /*4300*/  ISETP.GE.U32.AND P4, PT, R237, R3, PT ;  /* 0x00000003ed00720c */ /* 0x000fe40003f86070 */
[----:B------:R-:W-:Y:S02]  /*4310*/  LOP3.LUT R3, R17, 0xff, RZ, 0xc0, !PT ;  /* 0x000000ff11037812 */ /* 0x000fe400078ec0ff */
[----:B---3--:R-:W-:Y:S02]  /*4320*/  F2FP.BF16.PACK_AB R7, R217, R248 ;  /* 0x000000f8d907723e */ /* 0x008fe400000010ff */
[----:B------:R-:W-:Y:S02]  /*4330*/  @!P0 PRMT R107, R77, 0x5410, RZ ;  /* 0x000054104d6b8816 */ /* 0x000fe400000000ff */
[----:B------:R-:W-:-:S02]  /*4340*/  ISETP.GE.U32.AND P0, PT, R237, R3, PT ;  /* 0x00000003ed00720c */ /* 0x000fc40003f06070 */
[----:B------:R-:W-:Y:S01]  /*4350*/  PRMT R234, R7, 0x7632, R234 ;  /* 0x0000763207ea7816 */ /* 0x000fe200000000ea */
[----:B-1----:R-:W-:Y:S01]  /*4360*/  FFMA.FTZ R4, R53, c[0x0][0x23c], -R38 ;  /* 0x00008f0035047a23 */ /* 0x002fe20000010826 */
[----:B--2---:R-:W-:Y:S02]  /*4370*/  F2FP.BF16.PACK_AB R3, R210, R191 ;  /* 0x000000bfd203723e */ /* 0x004fe400000010ff */
[----:B------:R-:W-:Y:S01]  /*4380*/  PRMT R235, R7, 0x7610, R235 ;  /* 0x0000761007eb7816 */ /* 0x000fe200000000eb */
[----:B------:R1:W-:Y:S01]  /*4390*/  MUFU.EX2 R190, R4 ;  /* 0x0000000400be7308 */ /* 0x0003e20000000800 */
[C---:B------:R-:W-:Y:S01]  /*43a0*/  PRMT R232, R3.reuse, 0x7632, R232 ;  /* 0x0000763203e87816 */ /* 0x040fe200000000e8 */
[----:B------:R-:W-:Y:S01]  /*43b0*/  @!P4 HFMA2.BF16_V2 R79, -RZ.H0_H0, RZ.H0_H0, -R234.H0_H0 ;  /* 0x200000ffff4fc231 */ /* 0x000fe200003409ea */
[----:B------:R-:W-:Y:S01]  /*43c0*/  PRMT R231, R3, 0x7610, R231 ;  /* 0x0000761003e77816 */ /* 0x000fe200000000e7 */
[----:B------:R-:W-:Y:S01]  /*43d0*/  FFMA.FTZ R7, R37, c[0x0][0x23c], -R38 ;  /* 0x00008f0025077a23 */ /* 0x000fe20000010826 */
[----:B------:R-:W-:Y:S01]  /*43e0*/  PRMT R153, R235, 0x5410, R234 ;  /* 0x00005410eb997816 */ /* 0x000fe200000000ea */
[----:B------:R-:W-:Y:S01]  /*43f0*/  @!P2 HFMA2.BF16_V2 R78, -RZ.H0_H0, RZ.H0_H0, -R235.H0_H0 ;  /* 0x200000ffff4ea231 */ /* 0x000fe200003409eb */
[----:B------:R-:W-:Y:S01]  /*4400*/  @!P4 PRMT R234, R79, 0x5410, RZ ;  /* 0x000054104feac816 */ /* 0x000fe200000000ff */
[----:B------:R2:W-:Y:S01]  /*4410*/  MUFU.EX2 R252, R7 ;  /* 0x0000000700fc7308 */ /* 0x0005e20000000800 */
[----:B------:R-:W-:Y:S01]  /*4420*/  @!P0 HFMA2.BF16_V2 R83, -RZ.H0_H0, RZ.H0_H0, -R231.H0_H0 ;  /* 0x200000ffff538231 */ /* 0x000fe200003409e7 */
[----:B------:R-:W-:Y:S01]  /*4430*/  PRMT R152, R231, 0x5410, R232 ;  /* 0x00005410e7987816 */ /* 0x000fe200000000e8 */
[----:B------:R-:W-:Y:S01]  /*4440*/  @!P3 HFMA2.BF16_V2 R80, -RZ.H0_H0, RZ.H0_H0, -R232.H0_H0 ;  /* 0x200000ffff50b231 */ /* 0x000fe200003409e8 */
[----:B------:R-:W-:-:S02]  /*4450*/  @!P2 PRMT R235, R78, 0x5410, RZ ;  /* 0x000054104eeba816 */ /* 0x000fc400000000ff */
[----:B------:R-:W-:Y:S01]  /*4460*/  @!P0 PRMT R231, R83, 0x5410, RZ ;  /* 0x0000541053e78816 */ /* 0x000fe200000000ff */
[----:B-1----:R-:W-:Y:S01]  /*4470*/  FFMA.FTZ R4, R52, c[0x0][0x23c], -R38 ;  /* 0x00008f0034047a23 */ /* 0x002fe20000010826 */
[----:B------:R-:W-:Y:S02]  /*4480*/  @!P3 PRMT R232, R80, 0x5410, RZ ;  /* 0x0000541050e8b816 */ /* 0x000fe400000000ff */
[----:B------:R-:W-:Y:S01]  /*4490*/  LOP3.LUT R9, R8, 0xffff, RZ, 0xc0, !PT ;  /* 0x0000ffff08097812 */ /* 0x000fe200078ec0ff */
[----:B------:R1:W-:Y:S01]  /*44a0*/  MUFU.EX2 R216, R4 ;  /* 0x0000000400d87308 */ /* 0x0003e20000000800 */
[----:B------:R-:W-:Y:S01]  /*44b0*/  SHF.R.U32.HI R8, RZ, 0x18, R8 ;  /* 0x00000018ff087819 */ /* 0x000fe20000011608 */
[----:B--2---:R-:W-:-:S06]  /*44c0*/  FFMA.FTZ R7, R55, c[0x0][0x23c], -R39 ;  /* 0x00008f0037077a23 */ /* 0x004fcc0000010827 */
[----:B------:R2:W-:Y:S01]  /*44d0*/  MUFU.EX2 R174, R7 ;  /* 0x0000000700ae7308 */ /* 0x0005e20000000800 */
[----:B-1----:R-:W-:-:S04]  /*44e0*/  LOP3.LUT R4, R0, 0xffff, RZ, 0xc0, !PT ;  /* 0x0000ffff00047812 */ /* 0x002fc800078ec0ff */
[----:B------:R-:W-:Y:S02]  /*44f0*/  SHF.R.U32.HI R3, RZ, 0x8, R4 ;  /* 0x00000008ff037819 */ /* 0x000fe40000011604 */
[----:B------:R-:W-:Y:S02]  /*4500*/  LOP3.LUT R4, R0, 0xff, RZ, 0xc0, !PT ;  /* 0x000000ff00047812 */ /* 0x000fe400078ec0ff */
[----:B------:R-:W-:Y:S01]  /*4510*/  LOP3.LUT R3, R3, 0xffff, RZ, 0xc0, !PT ;  /* 0x0000ffff03037812 */ /* 0x000fe200078ec0ff */
[----:B--2---:R-:W-:Y:S01]  /*4520*/  FFMA.FTZ R7, R61, c[0x0][0x23c], -R38 ;  /* 0x00008f003d077a23 */ /* 0x004fe20000010826 */
[C---:B------:R-:W-:Y:S02]  /*4530*/  ISETP.GE.U32.AND P2, PT, R237.reuse, R4, PT ;  /* 0x00000004ed00720c */ /* 0x040fe40003f46070 */
[----:B------:R-:W-:Y:S01]  /*4540*/  ISETP.GE.U32.AND P4, PT, R237, R3, PT ;  /* 0x00000003ed00720c */ /* 0x000fe20003f86070 */
[----:B------:R-:W-:Y:S01]  /*4550*/  FFMA.FTZ R3, R54, c[0x0][0x23c], -R39 ;  /* 0x00008f0036037a23 */ /* 0x000fe20000010827 */
[--C-:B------:R-:W-:Y:S01]  /*4560*/  SHF.R.U32.HI R4, RZ, 0x18, R0.reuse ;  /* 0x00000018ff047819 */ /* 0x100fe20000011600 */
[----:B------:R-:W1:Y:S01]  /*4570*/  MUFU.EX2 R250, R7 ;  /* 0x0000000700fa7308 */ /* 0x000e620000000800 */
[----:B------:R-:W-:-:S02]  /*4580*/  SHF.R.U32.HI R0, RZ, 0x10, R0 ;  /* 0x00000010ff007819 */ /* 0x000fc40000011600 */
[----:B------:R-:W-:Y:S02]  /*4590*/  ISETP.GE.U32.AND P3, PT, R237, R4, PT ;  /* 0x00000004ed00720c */ /* 0x000fe40003f66070 */
[----:B------:R-:W-:-:S03]  /*45a0*/  LOP3.LUT R0, R0, 0xff, RZ, 0xc0, !PT ;  /* 0x000000ff00007812 */ /* 0x000fc600078ec0ff */
[----:B------:R2:W3:Y:S01]  /*45b0*/  MUFU.EX2 R175, R3 ;  /* 0x0000000300af7308 */ /* 0x0004e20000000800 */
[----:B------:R-:W-:Y:S01]  /*45c0*/  ISETP.GE.U32.AND P0, PT, R237, R0, PT ;  /* 0x00000000ed00720c */ /* 0x000fe20003f06070 */
[----:B------:R-:W-:-:S06]  /*45d0*/  FFMA.FTZ R0, R62, c[0x0][0x23c], -R39 ;  /* 0x00008f003e007a23 */ /* 0x000fcc0000010827 */
[----:B------:R3:W-:Y:S01]  /*45e0*/  MUFU.EX2 R211, R0 ;  /* 0x0000000000d37308 */ /* 0x0007e20000000800 */
[----:B-1----:R-:W-:-:S04]  /*45f0*/  F2FP.BF16.PACK_AB R4, R250, R252 ;  /* 0x000000fcfa04723e */ /* 0x002fc800000010ff */
[C---:B------:R-:W-:Y:S02]  /*4600*/  PRMT R225, R4.reuse, 0x7610, R225 ;  /* 0x0000761004e17816 */ /* 0x040fe400000000e1 */
[----:B------:R-:W-:Y:S01]  /*4610*/  PRMT R224, R4, 0x7632, R224 ;  /* 0x0000763204e07816 */ /* 0x000fe200000000e0 */
[----:B------:R-:W-:Y:S01]  /*4620*/  FFMA.FTZ R4, R64, c[0x0][0x23c], -R39 ;  /* 0x00008f0040047a23 */ /* 0x000fe20000010827 */
[----:B--2---:R-:W-:Y:S02]  /*4630*/  F2FP.BF16.PACK_AB R3, R216, R190 ;  /* 0x000000bed803723e */ /* 0x004fe400000010ff */
[----:B------:R-:W-:Y:S01]  /*4640*/  PRMT R61, R225, 0x5410, R224 ;  /* 0x00005410e13d7816 */ /* 0x000fe200000000e0 */
[----:B------:R-:W-:Y:S01]  /*4650*/  MUFU.EX2 R236, R4 ;  /* 0x0000000400ec7308 */ /* 0x000fe20000000800 */
[C---:B------:R-:W-:Y:S02]  /*4660*/  PRMT R230, R3.reuse, 0x7610, R230 ;  /* 0x0000761003e67816 */ /* 0x040fe400000000e6 */
[----:B------:R-:W-:Y:S01]  /*4670*/  PRMT R229, R3, 0x7632, R229 ;  /* 0x0000763203e57816 */ /* 0x000fe200000000e5 */
[----:B------:R-:W-:Y:S01]  /*4680*/  FFMA.FTZ R3, R63, c[0x0][0x23c], -R39 ;  /* 0x00008f003f037a23 */ /* 0x000fe20000010827 */
[----:B---3--:R-:W-:Y:S01]  /*4690*/  F2FP.BF16.PACK_AB R0, R175, R174 ;  /* 0x000000aeaf00723e */ /* 0x008fe200000010ff */
[----:B------:R-:W-:Y:S01]  /*46a0*/  @!P2 HFMA2.BF16_V2 R81, -RZ.H0_H0, RZ.H0_H0, -R230.H0_H0 ;  /* 0x200000ffff51a231 */ /* 0x000fe200003409e6 */
[----:B------:R-:W-:Y:S01]  /*46b0*/  PRMT R75, R230, 0x5410, R229 ;  /* 0x00005410e64b7816 */ /* 0x000fe200000000e5 */
[----:B------:R1:W2:Y:S01]  /*46c0*/  MUFU.EX2 R228, R3 ;  /* 0x0000000300e47308 */ /* 0x0002a20000000800 */
[----:B------:R-:W-:Y:S01]  /*46d0*/  PRMT R227, R0, 0x7632, R227 ;  /* 0x0000763200e37816 */ /* 0x000fe200000000e3 */
[----:B------:R-:W-:Y:S01]  /*46e0*/  @!P4 HFMA2.BF16_V2 R82, -RZ.H0_H0, RZ.H0_H0, -R229.H0_H0 ;  /* 0x200000ffff52c231 */ /* 0x000fe200003409e5 */
[----:B------:R-:W-:-:S02]  /*46f0*/  @!P2 PRMT R230, R81, 0x5410, RZ ;  /* 0x0000541051e6a816 */ /* 0x000fc400000000ff */
[----:B------:R-:W-:Y:S01]  /*4700*/  PRMT R226, R0, 0x7610, R226 ;  /* 0x0000761000e27816 */ /* 0x000fe200000000e2 */
[----:B------:R-:W-:Y:S01]  /*4710*/  @!P3 HFMA2.BF16_V2 R84, -RZ.H0_H0, RZ.H0_H0, -R227.H0_H0 ;  /* 0x200000ffff54b231 */ /* 0x000fe200003409e3 */
[C---:B------:R-:W-:Y:S02]  /*4720*/  ISETP.GE.U32.AND P2, PT, R237.reuse, R11, PT ;  /* 0x0000000bed00720c */ /* 0x040fe40003f46070 */
[----:B------:R-:W-:Y:S01]  /*4730*/  SHF.R.U32.HI R0, RZ, 0x8, R9 ;  /* 0x00000008ff007819 */ /* 0x000fe20000011609 */
[----:B------:R-:W-:Y:S01]  /*4740*/  @!P0 HFMA2.BF16_V2 R85, -RZ.H0_H0, RZ.H0_H0, -R226.H0_H0 ;  /* 0x200000ffff558231 */ /* 0x000fe200003409e2 */
[----:B------:R-:W-:Y:S02]  /*4750*/  PRMT R74, R226, 0x5410, R227 ;  /* 0x00005410e24a7816 */ /* 0x000fe400000000e3 */
[----:B------:R-:W-:Y:S02]  /*4760*/  LOP3.LUT R0, R0, 0xffff, RZ, 0xc0, !PT ;  /* 0x0000ffff00007812 */ /* 0x000fe400078ec0ff */
[----:B------:R-:W-:Y:S01]  /*4770*/  @!P3 PRMT R227, R84, 0x5410, RZ ;  /* 0x0000541054e3b816 */ /* 0x000fe200000000ff */
[----:B-1----:R-:W-:Y:S01]  /*4780*/  FFMA.FTZ R3, R44, c[0x0][0x23c], -R38 ;  /* 0x00008f002c037a23 */ /* 0x002fe20000010826 */
[----:B------:R-:W-:-:S02]  /*4790*/  ISETP.GE.U32.AND P3, PT, R237, R0, PT ;  /* 0x00000000ed00720c */ /* 0x000fc40003f66070 */
[----:B------:R-:W-:Y:S01]  /*47a0*/  LOP3.LUT R0, R10, 0xff, RZ, 0xc0, !PT ;  /* 0x000000ff0a007812 */ /* 0x000fe200078ec0ff */
[----:B------:R1:W-:Y:S01]  /*47b0*/  MUFU.EX2 R78, R3 ;  /* 0x00000003004e7308 */ /* 0x0003e20000000800 */
[----:B------:R-:W-:Y:S01]  /*47c0*/  @!P4 PRMT R229, R82, 0x5410, RZ ;  /* 0x0000541052e5c816 */ /* 0x000fe200000000ff */
[----:B------:R-:W-:Y:S01]  /*47d0*/  @!P2 HFMA2.BF16_V2 R89, -RZ.H0_H0, RZ.H0_H0, -R225.H0_H0 ;  /* 0x200000ffff59a231 */ /* 0x000fe200003409e1 */
[----:B------:R-:W-:Y:S02]  /*47e0*/  ISETP.GE.U32.AND P4, PT, R237, R8, PT ;  /* 0x00000008ed00720c */ /* 0x000fe40003f86070 */
[----:B------:R-:W-:Y:S02]  /*47f0*/  @!P0 PRMT R226, R85, 0x5410, RZ ;  /* 0x0000541055e28816 */ /* 0x000fe400000000ff */
[----:B------:R-:W-:Y:S02]  /*4800*/  ISETP.GE.U32.AND P0, PT, R237, R0, PT ;  /* 0x00000000ed00720c */ /* 0x000fe40003f06070 */
[----:B--2---:R-:W-:Y:S01]  /*4810*/  F2FP.BF16.PACK_AB R0, R228, R211 ;  /* 0x000000d3e400723e */ /* 0x004fe200000010ff */
[----:B------:R-:W-:Y:S01]  /*4820*/  @!P3 HFMA2.BF16_V2 R88, -RZ.H0_H0, RZ.H0_H0, -R224.H0_H0 ;  /* 0x200000ffff58b231 */ /* 0x000fe200003409e0 */
[----:B------:R-:W-:-:S02]  /*4830*/  @!P2 PRMT R225, R89, 0x5410, RZ ;  /* 0x0000541059e1a816 */ /* 0x000fc400000000ff */
[C---:B------:R-:W-:Y:S02]  /*4840*/  PRMT R223, R0.reuse, 0x7632, R223 ;  /* 0x0000763200df7816 */ /* 0x040fe400000000df */
[----:B------:R-:W-:Y:S01]  /*4850*/  PRMT R222, R0, 0x7610, R222 ;  /* 0x0000761000de7816 */ /* 0x000fe200000000de */
[----:B-1----:R-:W-:Y:S01]  /*4860*/  FFMA.FTZ R3, R45, c[0x0][0x23c], -R38 ;  /* 0x00008f002d037a23 */ /* 0x002fe20000010826 */
[----:B------:R-:W-:Y:S01]  /*4870*/  LOP3.LUT R0, R10, 0xffff, RZ, 0xc0, !PT ;  /* 0x0000ffff0a007812 */ /* 0x000fe200078ec0ff */
[----:B------:R-:W-:Y:S01]  /*4880*/  @!P4 HFMA2.BF16_V2 R90, -RZ.H0_H0, RZ.H0_H0, -R223.H0_H0 ;  /* 0x200000ffff5ac231 */ /* 0x000fe200003409df */
[----:B------:R-:W-:Y:S01]  /*4890*/  SHF.R.U32.HI R4, RZ, 0x18, R10 ;  /* 0x00000018ff047819 */ /* 0x000fe2000001160a */
[----:B------:R1:W2:Y:S01]  /*48a0*/  MUFU.EX2 R83, R3 ;  /* 0x0000000300537308 */ /* 0x0002a20000000800 */
[----:B------:R-:W-:Y:S01]  /*48b0*/  SHF.R.U32.HI R0, RZ, 0x8, R0 ;  /* 0x00000008ff007819 */ /* 0x000fe20000011600 */
[----:B------:R-:W-:Y:S01]  /*48c0*/  IMAD.WIDE.U32 R44, R22, -0x2daee0ad, RZ ;  /* 0xd2511f53162c7825 */ /* 0x000fe200078e00ff */
[----:B------:R-:W-:-:S02]  /*48d0*/  @!P3 PRMT R224, R88, 0x5410, RZ ;  /* 0x0000541058e0b816 */ /* 0x000fc400000000ff */
[----:B------:R-:W-:Y:S02]  /*48e0*/  LOP3.LUT R0, R0, 0xffff, RZ, 0xc0, !PT ;  /* 0x0000ffff00007812 */ /* 0x000fe400078ec0ff */
[----:B------:R-:W-:Y:S01]  /*48f0*/  ISETP.GE.U32.AND P3, PT, R237, R4, PT ;  /* 0x00000004ed00720c */ /* 0x000fe20003f66070 */
[----:B------:R-:W-:Y:S01]  /*4900*/  FFMA.FTZ R4, R57, c[0x0][0x23c], -R38 ;  /* 0x00008f0039047a23 */ /* 0x000fe20000010826 */
[----:B------:R-:W-:-:S03]  /*4910*/  LOP3.LUT R52, R45, UR14, R34, 0x96, !PT ;  /* 0x0000000e2d347c12 */ /* 0x000fc6000f8e9622 */
[----:B------:R3:W-:Y:S01]  /*4920*/  MUFU.EX2 R173, R4 ;  /* 0x0000000400ad7308 */ /* 0x0007e20000000800 */
[----:B-1----:R-:W-:-:S04]  /*4930*/  LOP3.LUT R3, R12, 0xff, RZ, 0xc0, !PT ;  /* 0x000000ff0c037812 */ /* 0x002fc800078ec0ff */
[C---:B------:R-:W-:Y:S01]  /*4940*/  ISETP.GE.U32.AND P2, PT, R237.reuse, R3, PT ;  /* 0x00000003ed00720c */ /* 0x040fe20003f46070 */
[----:B------:R-:W-:Y:S01]  /*4950*/  FFMA.FTZ R3, R60, c[0x0][0x23c], -R39 ;  /* 0x00008f003c037a23 */ /* 0x000fe20000010827 */
[----:B------:R-:W-:Y:S02]  /*4960*/  PRMT R60, R222, 0x5410, R223 ;  /* 0x00005410de3c7816 */ /* 0x000fe400000000df */
[----:B------:R-:W-:Y:S01]  /*4970*/  @!P4 PRMT R223, R90, 0x5410, RZ ;  /* 0x000054105adfc816 */ /* 0x000fe200000000ff */
[----:B------:R1:W4:Y:S01]  /*4980*/  MUFU.EX2 R243, R3 ;  /* 0x0000000300f37308 */ /* 0x0003220000000800 */
[----:B------:R-:W-:Y:S02]  /*4990*/  ISETP.GE.U32.AND P4, PT, R237, R0, PT ;  /* 0x00000000ed00720c */ /* 0x000fe40003f86070 */
[----:B--2---:R-:W-:Y:S01]  /*49a0*/  F2FP.BF16.PACK_AB R0, R83, R78 ;  /* 0x0000004e5300723e */ /* 0x004fe200000010ff */
[----:B---3--:R-:W-:-:S03]  /*49b0*/  FFMA.FTZ R4, R65, c[0x0][0x23c], -R39 ;  /* 0x00008f0041047a23 */ /* 0x008fc60000010827 */
[C---:B------:R-:W-:Y:S01]  /*49c0*/  PRMT R221, R0.reuse, 0x7610, R221 ;  /* 0x0000761000dd7816 */ /* 0x040fe200000000dd */
[----:B------:R-:W-:Y:S01]  /*49d0*/  @!P2 HFMA2.BF16_V2 R93, -RZ.H0_H0, RZ.H0_H0, -R222.H0_H0 ;  /* 0x200000ffff5da231 */ /* 0x000fe200003409de */
[----:B------:R-:W-:Y:S01]  /*49e0*/  PRMT R220, R0, 0x7632, R220 ;  /* 0x0000763200dc7816 */ /* 0x000fe200000000dc */
[----:B------:R-:W-:Y:S02]  /*49f0*/  MUFU.EX2 R84, R4 ;  /* 0x0000000400547308 */ /* 0x000fe40000000800 */
[----:B------:R-:W-:Y:S01]  /*4a00*/  @!P0 HFMA2.BF16_V2 R94, -RZ.H0_H0, RZ.H0_H0, -R221.H0_H0 ;  /* 0x200000ffff5e8231 */ /* 0x000fe200003409dd */
[----:B------:R-:W-:Y:S01]  /*4a10*/  @!P2 PRMT R222, R93, 0x5410, RZ ;  /* 0x000054105ddea816 */ /* 0x000fe200000000ff */
[----:B------:R-:W-:Y:S01]  /*4a20*/  @!P4 HFMA2.BF16_V2 R92, -RZ.H0_H0, RZ.H0_H0, -R220.H0_H0 ;  /* 0x200000ffff5cc231 */ /* 0x000fe200003409dc */
[----:B------:R-:W-:Y:S01]  /*4a30*/  PRMT R242, R221, 0x5410, R220 ;  /* 0x00005410ddf27816 */ /* 0x000fe200000000dc */
[----:B-1----:R-:W-:Y:S01]  /*4a40*/  FFMA.FTZ R3, R56, c[0x0][0x23c], -R38 ;  /* 0x00008f0038037a23 */ /* 0x002fe20000010826 */
[----:B------:R-:W-:-:S02]  /*4a50*/  @!P0 PRMT R221, R94, 0x5410, RZ ;  /* 0x000054105edd8816 */ /* 0x000fc400000000ff */
[C---:B------:R-:W-:Y:S01]  /*4a60*/  ISETP.GE.U32.AND P0, PT, R237.reuse, R19, PT ;  /* 0x00000013ed00720c */ /* 0x040fe20003f06070 */
[----:B------:R1:W-:Y:S01]  /*4a70*/  MUFU.EX2 R244, R3 ;  /* 0x0000000300f47308 */ /* 0x0003e20000000800 */
[----:B------:R-:W-:Y:S02]  /*4a80*/  @!P4 PRMT R220, R92, 0x5410, RZ ;  /* 0x000054105cdcc816 */ /* 0x000fe400000000ff */
[----:B------:R-:W-:Y:S01]  /*4a90*/  ISETP.GE.U32.AND P4, PT, R237, R13, PT ;  /* 0x0000000ded00720c */ /* 0x000fe20003f86070 */
[----:B------:R-:W-:-:S05]  /*4aa0*/  IMAD.WIDE.U32 R12, R123, -0x326172a9, RZ ;  /* 0xcd9e8d577b0c7825 */ /* 0x000fca00078e00ff */
[----:B------:R-:W-:-:S05]  /*4ab0*/  LOP3.LUT R7, R13, R117, RZ, 0x3c, !PT ;  /* 0x000000750d077212 */ /* 0x000fca00078e3cff */
[----:B------:R-:W-:Y:S01]  /*4ac0*/  IMAD.WIDE.U32 R16, R7, -0x2daee0ad, RZ ;  /* 0xd2511f5307107825 */ /* 0x000fe200078e00ff */
[----:B-1----:R-:W-:-:S03]  /*4ad0*/  SHF.R.U32.HI R3, RZ, 0x10, R10 ;  /* 0x00000010ff037819 */ /* 0x002fc6000001160a */
[----:B------:R-:W-:Y:S01]  /*4ae0*/  IMAD.WIDE.U32 R10, R123, -0x326172a9, RZ ;  /* 0xcd9e8d577b0a7825 */ /* 0x000fe200078e00ff */
[----:B------:R-:W-:Y:S02]  /*4af0*/  LOP3.LUT R13, R17, UR17, R72, 0x96, !PT ;  /* 0x00000011110d7c12 */ /* 0x000fe4000f8e9648 */
[----:B------:R-:W-:Y:S02]  /*4b00*/  LOP3.LUT R0, R3, 0xff, RZ, 0xc0, !PT ;  /* 0x000000ff03007812 */ /* 0x000fe400078ec0ff */
[----:B----4-:R-:W-:Y:S02]  /*4b10*/  F2FP.BF16.PACK_AB R3, R243, R236 ;  /* 0x000000ecf303723e */ /* 0x010fe400000010ff */
[----:B------:R-:W-:Y:S01]  /*4b20*/  ISETP.GE.U32.AND P2, PT, R237, R0, PT ;  /* 0x00000000ed00720c */ /* 0x000fe20003f46070 */
[----:B------:R-:W-:Y:S01]  /*4b30*/  FFMA.FTZ R0, R59, c[0x0][0x23c], -R39 ;  /* 0x00008f003b007a23 */ /* 0x000fe20000010827 */
[C---:B------:R-:W-:Y:S02]  /*4b40*/  PRMT R219, R3.reuse, 0x7632, R219 ;  /* 0x0000763203db7816 */ /* 0x040fe400000000db */
[----:B------:R-:W-:Y:S01]  /*4b50*/  PRMT R218, R3, 0x7610, R218 ;  /* 0x0000761003da7816 */ /* 0x000fe200000000da */
[----:B------:R1:W2:Y:S01]  /*4b60*/  MUFU.EX2 R245, R0 ;  /* 0x0000000000f57308 */ /* 0x0002a20000000800 */
[----:B------:R-:W-:Y:S01]  /*4b70*/  SHF.R.U32.HI R3, RZ, 0x8, R21 ;  /* 0x00000008ff037819 */ /* 0x000fe20000011615 */
[----:B------:R-:W-:Y:S01]  /*4b80*/  @!P3 HFMA2.BF16_V2 R91, -RZ.H0_H0, RZ.H0_H0, -R219.H0_H0 ;  /* 0x200000ffff5bb231 */ /* 0x000fe200003409db */
[----:B------:R-:W-:-:S04]  /*4b90*/  PRMT R241, R218, 0x5410, R219 ;  /* 0x00005410daf17816 */ /* 0x000fc800000000db */
[----:B------:R-:W-:Y:S01]  /*4ba0*/  @!P3 PRMT R219, R91, 0x5410, RZ ;  /* 0x000054105bdbb816 */ /* 0x000fe200000000ff */
[----:B------:R-:W-:-:S05]  /*4bb0*/  @!P2 HFMA2.BF16_V2 R95, -RZ.H0_H0, RZ.H0_H0, -R218.H0_H0 ;  /* 0x200000ffff5fa231 */ /* 0x000fca00003409da */
[----:B------:R-:W-:Y:S02]  /*4bc0*/  @!P2 PRMT R218, R95, 0x5410, RZ ;  /* 0x000054105fdaa816 */ /* 0x000fe400000000ff */
[----:B-1----:R-:W-:Y:S02]  /*4bd0*/  LOP3.LUT R0, R18, 0xff, RZ, 0xc0, !PT ;  /* 0x000000ff12007812 */ /* 0x002fe400078ec0ff */
[----:B--2---:R-:W-:Y:S02]  /*4be0*/  F2FP.BF16.PACK_AB R4, R245, R84 ;  /* 0x00000054f504723e */ /* 0x004fe400000010ff */
[----:B------:R-:W-:Y:S02]  /*4bf0*/  ISETP.GE.U32.AND P3, PT, R237, R0, PT ;  /* 0x00000000ed00720c */ /* 0x000fe40003f66070 */
[----:B------:R-:W-:Y:S01]  /*4c00*/  LOP3.LUT R0, R3, 0xffff, RZ, 0xc0, !PT ;  /* 0x0000ffff03007812 */ /* 0x000fe200078ec0ff */
[----:B------:R-:W-:Y:S01]  /*4c10*/  FFMA.FTZ R3, R67, c[0x0][0x23c], -R38 ;  /* 0x00008f0043037a23 */ /* 0x000fe20000010826 */
[----:B------:R-:W-:-:S02]  /*4c20*/  PRMT R213, R4, 0x7632, R213 ;  /* 0x0000763204d57816 */ /* 0x000fc400000000d5 */
[----:B------:R-:W-:Y:S01]  /*4c30*/  ISETP.GE.U32.AND P2, PT, R237, R0, PT ;  /* 0x00000000ed00720c */ /* 0x000fe20003f46070 */
[----:B------:R1:W-:Y:S01]  /*4c40*/  MUFU.EX2 R204, R3 ;  /* 0x0000000300cc7308 */ /* 0x0003e20000000800 */
[----:B------:R-:W-:Y:S01]  /*4c50*/  F2FP.BF16.PACK_AB R0, R173, R244 ;  /* 0x000000f4ad00723e */ /* 0x000fe200000010ff */
[----:B------:R-:W-:Y:S01]  /*4c60*/  @!P4 HFMA2.BF16_V2 R96, -RZ.H0_H0, RZ.H0_H0, -R213.H0_H0 ;  /* 0x200000ffff60c231 */ /* 0x000fe200003409d5 */
[----:B------:R-:W-:Y:S02]  /*4c70*/  PRMT R212, R4, 0x7610, R212 ;  /* 0x0000761004d47816 */ /* 0x000fe400000000d4 */
[C---:B------:R-:W-:Y:S02]  /*4c80*/  PRMT R215, R0.reuse, 0x7610, R215 ;  /* 0x0000761000d77816 */ /* 0x040fe400000000d7 */
[----:B------:R-:W-:Y:S01]  /*4c90*/  PRMT R214, R0, 0x7632, R214 ;  /* 0x0000763200d67816 */ /* 0x000fe200000000d6 */
[----:B------:R-:W-:Y:S01]  /*4ca0*/  @!P3 HFMA2.BF16_V2 R100, -RZ.H0_H0, RZ.H0_H0, -R212.H0_H0 ;  /* 0x200000ffff64b231 */ /* 0x000fe200003409d4 */
[----:B------:R-:W-:Y:S01]  /*4cb0*/  LOP3.LUT R0, R52, 0xffff, RZ, 0xc0, !PT ;  /* 0x0000ffff34007812 */ /* 0x000fe200078ec0ff */
[----:B------:R-:W-:Y:S01]  /*4cc0*/  @!P0 HFMA2.BF16_V2 R101, -RZ.H0_H0, RZ.H0_H0, -R215.H0_H0 ;  /* 0x200000ffff658231 */ /* 0x000fe200003409d7 */
[----:B------:R-:W-:Y:S01]  /*4cd0*/  PRMT R77, R215, 0x5410, R214 ;  /* 0x00005410d74d7816 */ /* 0x000fe200000000d6 */
[----:B------:R-:W-:Y:S01]  /*4ce0*/  @!P2 HFMA2.BF16_V2 R97, -RZ.H0_H0, RZ.H0_H0, -R214.H0_H0 ;  /* 0x200000ffff61a231 */ /* 0x000fe200003409d6 */
[----:B------:R-:W-:-:S02]  /*4cf0*/  SHF.R.U32.HI R0, RZ, 0x8, R0 ;  /* 0x00000008ff007819 */ /* 0x000fc40000011600 */
[----:B------:R-:W-:Y:S01]  /*4d00*/  @!P0 PRMT R215, R101, 0x5410, RZ ;  /* 0x0000541065d78816 */ /* 0x000fe200000000ff */
[----:B-1----:R-:W-:Y:S01]  /*4d10*/  FFMA.FTZ R3, R66, c[0x0][0x23c], -R38 ;  /* 0x00008f0042037a23 */ /* 0x002fe20000010826 */
[----:B------:R-:W-:Y:S01]  /*4d20*/  LOP3.LUT R0, R0, 0xffff, RZ, 0xc0, !PT ;  /* 0x0000ffff00007812 */ /* 0x000fe200078ec0ff */
[----:B------:R-:W-:Y:S01]  /*4d30*/  IMAD.MOV.U32 R101, RZ, RZ, R244 ;  /* 0x000000ffff657224 */ /* 0x000fe200078e00f4 */
[----:B------:R-:W-:Y:S01]  /*4d40*/  @!P2 PRMT R214, R97, 0x5410, RZ ;  /* 0x0000541061d6a816 */ /* 0x000fe200000000ff */
[----:B------:R1:W2:Y:S01]  /*4d50*/  MUFU.EX2 R240, R3 ;  /* 0x0000000300f07308 */ /* 0x0002a20000000800 */
[----:B------:R-:W-:Y:S01]  /*4d60*/  ISETP.GE.U32.AND P2, PT, R237, R0, PT ;  /* 0x00000000ed00720c */ /* 0x000fe20003f46070 */
[----:B------:R-:W-:Y:S01]  /*4d70*/  FFMA.FTZ R0, R71, c[0x0][0x23c], -R39 ;  /* 0x00008f0047007a23 */ /* 0x000fe20000010827 */
[----:B------:R-:W-:Y:S02]  /*4d80*/  LOP3.LUT R4, R11, R117, RZ, 0x3c, !PT ;  /* 0x000000750b047212 */ /* 0x000fe400078e3cff */
[----:B------:R-:W-:-:S02]  /*4d90*/  PRMT R246, R212, 0x5410, R213 ;  /* 0x00005410d4f67816 */ /* 0x000fc400000000d5 */
[----:B------:R-:W-:Y:S01]  /*4da0*/  @!P3 PRMT R212, R100, 0x5410, RZ ;  /* 0x0000541064d4b816 */ /* 0x000fe200000000ff */
[----:B------:R3:W-:Y:S01]  /*4db0*/  MUFU.EX2 R233, R0 ;  /* 0x0000000000e97308 */ /* 0x0007e20000000800 */
[----:B------:R-:W-:Y:S01]  /*4dc0*/  IMAD.WIDE.U32 R14, R4, -0x2daee0ad, RZ ;  /* 0xd2511f53040e7825 */ /* 0x000fe200078e00ff */
[----:B------:R-:W-:Y:S02]  /*4dd0*/  ISETP.GE.AND P3, PT, R87, R50, PT ;  /* 0x000000325700720c */ /* 0x000fe40003f66270 */
[----:B------:R-:W-:Y:S01]  /*4de0*/  @!P4 PRMT R213, R96, 0x5410, RZ ;  /* 0x0000541060d5c816 */ /* 0x000fe200000000ff */
[----:B------:R-:W-:Y:S01]  /*4df0*/  IMAD R4, R247, 0x40, R164 ;  /* 0x00000040f7047824 */ /* 0x000fe200078e02a4 */
[----:B------:R-:W-:Y:S01]  /*4e00*/  LOP3.LUT R7, R15, UR17, R72, 0x96, !PT ;  /* 0x000000110f077c12 */ /* 0x000fe2000f8e9648 */
[----:B------:R-:W-:Y:S01]  /*4e10*/  IMAD.MOV.U32 R72, RZ, RZ, R236 ;  /* 0x000000ffff487224 */ /* 0x000fe200078e00ec */
[----:B-1----:R-:W-:Y:S01]  /*4e20*/  LOP3.LUT R3, R52, 0xff, RZ, 0xc0, !PT ;  /* 0x000000ff34037812 */ /* 0x002fe200078ec0ff */
[----:B------:R-:W-:Y:S01]  /*4e30*/  IMAD.MOV.U32 R100, RZ, RZ, R245 ;  /* 0x000000ffff647224 */ /* 0x000fe200078e00f5 */
[----:B------:R-:W-:-:S02]  /*4e40*/  IADD3 R15, R4, -0x40, RZ ;  /* 0xffffffc0040f7810 */ /* 0x000fc40007ffe0ff */
[----:B------:R-:W-:Y:S02]  /*4e50*/  ISETP.GE.U32.AND P0, PT, R237, R3, PT ;  /* 0x00000003ed00720c */ /* 0x000fe40003f06070 */
[----:B--2---:R-:W-:Y:S01]  /*4e60*/  F2FP.BF16.PACK_AB R3, R240, R204 ;  /* 0x000000ccf003723e */ /* 0x004fe200000010ff */
[----:B---3--:R-:W-:Y:S01]  /*4e70*/  FFMA.FTZ R0, R68, c[0x0][0x23c], -R39 ;  /* 0x00008f0044007a23 */ /* 0x008fe20000010827 */
[----:B------:R-:W-:Y:S02]  /*4e80*/  ISETP.GE.AND P4, PT, R98, R50, PT ;  /* 0x000000326200720c */ /* 0x000fe40003f86270 */
[C---:B------:R-:W-:Y:S01]  /*4e90*/  PRMT R209, R3.reuse, 0x7610, R209 ;  /* 0x0000761003d17816 */ /* 0x040fe200000000d1 */
[----:B------:R1:W2:Y:S01]  /*4ea0*/  MUFU.EX2 R205, R0 ;  /* 0x0000000000cd7308 */ /* 0x0002a20000000800 */
[----:B------:R-:W-:Y:S02]  /*4eb0*/  PRMT R208, R3, 0x7632, R208 ;  /* 0x0000763203d07816 */ /* 0x000fe400000000d0 */
[----:B------:R-:W-:-:S03]  /*4ec0*/  FSEL R98, R149, -INF , !P5 ;  /* 0xff80000095627808 */ /* 0x000fc60006800000 */
[----:B------:R-:W-:Y:S01]  /*4ed0*/  @!P0 HFMA2.BF16_V2 R102, -RZ.H0_H0, RZ.H0_H0, -R209.H0_H0 ;  /* 0x200000ffff668231 */ /* 0x000fe200003409d1 */
[----:B------:R-:W-:Y:S01]  /*4ee0*/  PRMT R80, R209, 0x5410, R208 ;  /* 0x00005410d1507816 */ /* 0x000fe200000000d0 */
[----:B------:R-:W-:Y:S01]  /*4ef0*/  @!P2 HFMA2.BF16_V2 R99, -RZ.H0_H0, RZ.H0_H0, -R208.H0_H0 ;  /* 0x200000ffff63a231 */ /* 0x000fe200003409d0 */
[----:B------:R-:W-:Y:S02]  /*4f00*/  ISETP.GE.AND P5, PT, R86, R51, PT ;  /* 0x000000335600720c */ /* 0x000fe40003fa6270 */
[----:B------:R-:W-:Y:S02]  /*4f10*/  @!P0 PRMT R209, R102, 0x5410, RZ ;  /* 0x0000541066d18816 */ /* 0x000fe400000000ff */
[----:B------:R-:W-:Y:S02]  /*4f20*/  @!P2 PRMT R208, R99, 0x5410, RZ ;  /* 0x0000541063d0a816 */ /* 0x000fe400000000ff */
[----:B------:R-:W-:Y:S02]  /*4f30*/  FSEL R99, R160, -INF , !P6 ;  /* 0xff800000a0637808 */ /* 0x000fe40007000000 */
[----:B-1----:R-:W-:-:S02]  /*4f40*/  SHF.R.U32.HI R0, RZ, 0x10, R52 ;  /* 0x00000010ff007819 */ /* 0x002fc40000011634 */
[----:B--2---:R-:W-:Y:S02]  /*4f50*/  F2FP.BF16.PACK_AB R3, R205, R233 ;  /* 0x000000e9cd03723e */ /* 0x004fe400000010ff */
[----:B------:R-:W-:Y:S02]  /*4f60*/  LOP3.LUT R0, R0, 0xff, RZ, 0xc0, !PT ;  /* 0x000000ff00007812 */ /* 0x000fe400078ec0ff */
[----:B------:R-:W-:Y:S02]  /*4f70*/  PRMT R207, R3, 0x7610, R207 ;  /* 0x0000761003cf7816 */ /* 0x000fe400000000cf */
[----:B------:R-:W-:Y:S01]  /*4f80*/  ISETP.GE.U32.AND P0, PT, R237, R0, PT ;  /* 0x00000000ed00720c */ /* 0x000fe20003f06070 */
[----:B------:R-:W-:Y:S01]  /*4f90*/  IMAD.SHL.U32 R0, R113, 0x2, RZ ;  /* 0x0000000271007824 */ /* 0x000fe200078e00ff */
[----:B------:R-:W-:Y:S02]  /*4fa0*/  PRMT R206, R3, 0x7632, R206 ;  /* 0x0000763203ce7816 */ /* 0x000fe400000000ce */
[----:B------:R-:W-:Y:S01]  /*4fb0*/  LOP3.LUT R3, R73, R58, RZ, 0x3c, !PT ;  /* 0x0000003a49037212 */ /* 0x000fe200078e3cff */
[----:B------:R-:W-:Y:S01]  /*4fc0*/  IMAD R0, R159, c[0x0][0x228], R0 ;  /* 0x00008a009f007a24 */ /* 0x000fe200078e0200 */
[----:B------:R-:W-:Y:S01]  /*4fd0*/  PRMT R81, R207, 0x5410, R206 ;  /* 0x00005410cf517816 */ /* 0x000fe200000000ce */
[----:B------:R-:W-:Y:S01]  /*4fe0*/  IMAD.MOV.U32 R73, RZ, RZ, R246 ;  /* 0x000000ffff497224 */ /* 0x000fe200078e00f6 */
[----:B------:R-:W-:Y:S01]  /*4ff0*/  ISETP.GE.AND P2, PT, R86, R50, PT ;  /* 0x000000325600720c */ /* 0x000fe20003f46270 */
[----:B------:R-:W-:Y:S01]  /*5000*/  IMAD.WIDE.U32 R8, R3, -0x326172a9, RZ ;  /* 0xcd9e8d5703087825 */ /* 0x000fe200078e00ff */
[----:B------:R-:W-:-:S02]  /*5010*/  SHF.R.S32.HI R4, RZ, 0x1f, R0 ;  /* 0x0000001fff047819 */ /* 0x000fc40000011400 */
[--C-:B------:R-:W-:Y:S01]  /*5020*/  LOP3.LUT R3, R25, UR18, R10.reuse, 0x96, !PT ;  /* 0x0000001219037c12 */ /* 0x100fe2000f8e960a */
[----:B------:R-:W-:Y:S01]  /*5030*/  @!P0 HFMA2.BF16_V2 R103, -RZ.H0_H0, RZ.H0_H0, -R207.H0_H0 ;  /* 0x200000ffff678231 */ /* 0x000fe200003409cf */
[----:B------:R-:W-:Y:S02]  /*5040*/  FSEL R94, R163, -INF , !P2 ;  /* 0xff800000a35e7808 */ /* 0x000fe40005000000 */
[----:B------:R-:W-:Y:S02]  /*5050*/  FSEL R97, R162, -INF , !P3 ;  /* 0xff800000a2617808 */ /* 0x000fe40005800000 */
[----:B------:R-:W-:Y:S02]  /*5060*/  @!P0 PRMT R207, R103, 0x5410, RZ ;  /* 0x0000541067cf8816 */ /* 0x000fe400000000ff */
[----:B------:R-:W-:Y:S02]  /*5070*/  IADD3 R123, P0, R15, R0, RZ ;  /* 0x000000000f7b7210 */ /* 0x000fe40007f1e0ff */
[----:B------:R-:W-:Y:S01]  /*5080*/  LOP3.LUT R0, R27, UR18, R10, 0x96, !PT ;  /* 0x000000121b007c12 */ /* 0x000fe2000f8e960a */
[----:B------:R-:W-:Y:S01]  /*5090*/  IMAD.WIDE.U32 R10, R7, -0x326172a9, RZ ;  /* 0xcd9e8d57070a7825 */ /* 0x000fe200078e00ff */
[----:B------:R-:W-:-:S02]  /*50a0*/  LEA.HI.X.SX32 R82, R15, R4, 0x1, P0 ;  /* 0x000000040f527211 */ /* 0x000fc400000f0eff */
[--C-:B------:R-:W-:Y:S01]  /*50b0*/  LOP3.LUT R15, R25, UR18, R12.reuse, 0x96, !PT ;  /* 0x00000012190f7c12 */ /* 0x100fe2000f8e960c */
[----:B------:R-:W-:Y:S01]  /*50c0*/  IMAD.WIDE.U32 R22, R0, -0x2daee0ad, RZ ;  /* 0xd2511f5300167825 */ /* 0x000fe200078e00ff */
[C---:B------:R-:W-:Y:S02]  /*50d0*/  LOP3.LUT R7, R9.reuse, UR18, R12, 0x96, !PT ;  /* 0x0000001209077c12 */ /* 0x040fe4000f8e960c */
[----:B------:R-:W-:Y:S01]  /*50e0*/  LOP3.LUT R4, R9, UR18, R156, 0x96, !PT ;  /* 0x0000001209047c12 */ /* 0x000fe2000f8e969c */
[----:B------:R-:W-:Y:S01]  /*50f0*/  IMAD.WIDE.U32 R12, R13, -0x326172a9, RZ ;  /* 0xcd9e8d570d0c7825 */ /* 0x000fe200078e00ff */
[C---:B------:R-:W-:Y:S02]  /*5100*/  LOP3.LUT R9, R11.reuse, UR16, R24, 0x96, !PT ;  /* 0x000000100b097c12 */ /* 0x040fe4000f8e9618 */
[----:B------:R-:W-:Y:S01]  /*5110*/  LOP3.LUT R11, R11, UR16, R26, 0x96, !PT ;  /* 0x000000100b0b7c12 */ /* 0x000fe2000f8e961a */
[----:B------:R-:W-:Y:S01]  /*5120*/  IMAD.WIDE.U32 R24, R3, -0x2daee0ad, RZ ;  /* 0xd2511f5303187825 */ /* 0x000fe200078e00ff */
[----:B------:R-:W-:-:S02]  /*5130*/  LOP3.LUT R0, R29, UR16, R8, 0x96, !PT ;  /* 0x000000101d007c12 */ /* 0x000fc4000f8e9608 */
[----:B------:R-:W-:Y:S01]  /*5140*/  LOP3.LUT R3, R13, UR16, R8, 0x96, !PT ;  /* 0x000000100d037c12 */ /* 0x000fe2000f8e9608 */
[----:B------:R-:W-:Y:S01]  /*5150*/  IMAD.WIDE.U32 R18, R15, -0x2daee0ad, RZ ;  /* 0xd2511f530f127825 */ /* 0x000fe200078e00ff */
[--C-:B------:R-:W-:Y:S02]  /*5160*/  LOP3.LUT R17, R25, UR15, R14.reuse, 0x96, !PT ;  /* 0x0000000f19117c12 */ /* 0x100fe4000f8e960e */
[----:B------:R-:W-:Y:S01]  /*5170*/  LOP3.LUT R13, R23, UR15, R14, 0x96, !PT ;  /* 0x0000000f170d7c12 */ /* 0x000fe2000f8e960e */
[----:B------:R-:W-:Y:S01]  /*5180*/  IMAD.WIDE.U32 R8, R9, -0x2daee0ad, RZ ;  /* 0xd2511f5309087825 */ /* 0x000fe200078e00ff */
[----:B------:R-:W-:Y:S02]  /*5190*/  LOP3.LUT R23, R31, UR15, R238, 0x96, !PT ;  /* 0x0000000f1f177c12 */ /* 0x000fe4000f8e96ee */
[----:B------:R-:W-:Y:S01]  /*51a0*/  LOP3.LUT R29, R47, UR11, R30, 0x96, !PT ;  /* 0x0000000b2f1d7c12 */ /* 0x000fe2000f8e961e */
[----:B------:R-:W-:Y:S01]  /*51b0*/  IMAD.WIDE.U32 R20, R4, -0x2daee0ad, RZ ;  /* 0xd2511f5304147825 */ /* 0x000fe200078e00ff */
[----:B------:R-:W-:-:S03]  /*51c0*/  LOP3.LUT R18, R9, UR11, R18, 0x96, !PT ;  /* 0x0000000b09127c12 */ /* 0x000fc6000f8e9612 */
[----:B------:R-:W-:Y:S01]  /*51d0*/  IMAD.WIDE.U32 R36, R0, -0x2daee0ad, RZ ;  /* 0xd2511f5300247825 */ /* 0x000fe200078e00ff */
[----:B------:R-:W-:Y:S02]  /*51e0*/  LOP3.LUT R0, R19, UR15, R16, 0x96, !PT ;  /* 0x0000000f13007c12 */ /* 0x000fe4000f8e9610 */
[----:B------:R-:W-:Y:S01]  /*51f0*/  LOP3.LUT R19, R9, UR11, R24, 0x96, !PT ;  /* 0x0000000b09137c12 */ /* 0x000fe2000f8e9618 */
[----:B------:R-:W-:Y:S01]  /*5200*/  IMAD.WIDE.U32 R32, R11, -0x2daee0ad, RZ ;  /* 0xd2511f530b207825 */ /* 0x000fe200078e00ff */
[----:B------:R-:W-:Y:S02]  /*5210*/  LOP3.LUT R21, R21, UR15, R238, 0x96, !PT ;  /* 0x0000000f15157c12 */ /* 0x000fe4000f8e96ee */
[----:B------:R-:W-:Y:S01]  /*5220*/  LOP3.LUT R20, R37, UR11, R20, 0x96, !PT ;  /* 0x0000000b25147c12 */ /* 0x000fe2000f8e9614 */
[----:B------:R-:W-:Y:S01]  /*5230*/  IMAD.WIDE.U32 R14, R7, -0x2daee0ad, RZ ;  /* 0xd2511f53070e7825 */ /* 0x000fe200078e00ff */
[----:B------:R-:W-:-:S03]  /*5240*/  LOP3.LUT R4, R33, UR11, R22, 0x96, !PT ;  /* 0x0000000b21047c12 */ /* 0x000fc6000f8e9616 */
        /* <DEDUP_REMOVED lines=24> */
[----:B------:R-:W-:-:S04]  /*53d0*/  IMAD.WIDE.U32 R14, R19, -0x326172a9, RZ ;  /* 0xcd9e8d57130e7825 */ /* 0x000fc800078e00ff */
[----:B------:R-:W-:Y:S01]  /*53e0*/  IMAD.WIDE.U32 R10, R35, -0x2daee0ad, RZ ;  /* 0xd2511f53230a7825 */ /* 0x000fe200078e00ff */
[----:B------:R-:W-:-:S03]  /*53f0*/  LOP3.LUT R7, R15, UR10, R26, 0x96, !PT ;  /* 0x0000000a0f077c12 */ /* 0x000fc6000f8e961a */
        /* <DEDUP_REMOVED lines=30> */
[----:B------:R-:W-:Y:S02]  /*55e0*/  LOP3.LUT R15, R9, UR13, R10, 0x96, !PT ;  /* 0x0000000d090f7c12 */ /* 0x000fe4000f8e960a */
[C---:B------:R-:W-:Y:S01]  /*55f0*/  LOP3.LUT R23, R8.reuse, 0xffff, RZ, 0xc0, !PT ;  /* 0x0000ffff08177812 */ /* 0x040fe200078ec0ff */
[----:B------:R-:W-:Y:S01]  /*5600*/  IMAD.WIDE.U32 R16, R17, -0x326172a9, RZ ;  /* 0xcd9e8d5711107825 */ /* 0x000fe200078e00ff */
[----:B------:R-:W-:Y:S02]  /*5610*/  LOP3.LUT R25, R8, 0xff, RZ, 0xc0, !PT ;  /* 0x000000ff08197812 */ /* 0x000fe400078ec0ff */
[--C-:B------:R-:W-:Y:S01]  /*5620*/  SHF.R.U32.HI R29, RZ, 0x10, R8.reuse ;  /* 0x00000010ff1d7819 */ /* 0x100fe20000011608 */
[----:B------:R-:W-:Y:S01]  /*5630*/  IMAD.WIDE.U32 R10, R19, -0x326172a9, RZ ;  /* 0xcd9e8d57130a7825 */ /* 0x000fe200078e00ff */
[----:B------:R-:W-:Y:S02]  /*5640*/  SHF.R.U32.HI R28, RZ, 0x18, R8 ;  /* 0x00000018ff1c7819 */ /* 0x000fe40000011608 */
[----:B------:R-:W-:Y:S01]  /*5650*/  LOP3.LUT R93, R13, UR8, R42, 0x96, !PT ;  /* 0x000000080d5d7c12 */ /* 0x000fe2000f8e962a */
[----:B------:R-:W-:Y:S01]  /*5660*/  IMAD.WIDE.U32 R8, R0, -0x326172a9, RZ ;  /* 0xcd9e8d5700087825 */ /* 0x000fe200078e00ff */
[----:B------:R-:W-:-:S02]  /*5670*/  FMNMX.FTZ R0, R112, R116, !PT ;  /* 0x0000007470007209 */ /* 0x000fc40007810000 */
[----:B------:R-:W-:Y:S01]  /*5680*/  LOP3.LUT R18, R17, UR8, R18, 0x96, !PT ;  /* 0x0000000811127c12 */ /* 0x000fe2000f8e9612 */
[----:B------:R-:W-:Y:S01]  /*5690*/  IMAD.WIDE.U32 R54, R31, -0x2daee0ad, RZ ;  /* 0xd2511f531f367825 */ /* 0x000fe200078e00ff */
[----:B------:R-:W-:Y:S02]  /*56a0*/  FMNMX.FTZ R0, R121, R0, !PT ;  /* 0x0000000079007209 */ /* 0x000fe40007810000 */
[----:B------:R-:W-:Y:S02]  /*56b0*/  LOP3.LUT R53, R11, UR13, R12, 0x96, !PT ;  /* 0x0000000d0b357c12 */ /* 0x000fe4000f8e960c */
[----:B------:R-:W-:Y:S02]  /*56c0*/  FMNMX.FTZ R0, R122, R0, !PT ;  /* 0x000000007a007209 */ /* 0x000fe40007810000 */
[----:B------:R-:W-:Y:S02]  /*56d0*/  LOP3.LUT R67, R10, 0xffff, RZ, 0xc0, !PT ;  /* 0x0000ffff0a437812 */ /* 0x000fe400078ec0ff */
[----:B------:R-:W-:-:S02]  /*56e0*/  FMNMX.FTZ R0, R131, R0, !PT ;  /* 0x0000000083007209 */ /* 0x000fc40007810000 */
[----:B------:R-:W-:Y:S02]  /*56f0*/  LOP3.LUT R87, R10, 0xff, RZ, 0xc0, !PT ;  /* 0x000000ff0a577812 */ /* 0x000fe400078ec0ff */
[----:B------:R-:W-:Y:S02]  /*5700*/  FMNMX.FTZ R0, R134, R0, !PT ;  /* 0x0000000086007209 */ /* 0x000fe40007810000 */
[--C-:B------:R-:W-:Y:S02]  /*5710*/  SHF.R.U32.HI R76, RZ, 0x10, R10.reuse ;  /* 0x00000010ff4c7819 */ /* 0x100fe4000001160a */
[----:B------:R-:W-:Y:S02]  /*5720*/  FMNMX.FTZ R0, R120, R0, !PT ;  /* 0x0000000078007209 */ /* 0x000fe40007810000 */
[----:B------:R-:W-:Y:S01]  /*5730*/  SHF.R.U32.HI R79, RZ, 0x18, R10 ;  /* 0x00000018ff4f7819 */ /* 0x000fe2000001160a */
[----:B------:R-:W-:Y:S01]  /*5740*/  IMAD.WIDE.U32 R10, R21, -0x2daee0ad, RZ ;  /* 0xd2511f53150a7825 */ /* 0x000fe200078e00ff */
[----:B------:R-:W-:-:S02]  /*5750*/  FMNMX.FTZ R0, R126, R0, !PT ;  /* 0x000000007e007209 */ /* 0x000fc40007810000 */
[----:B------:R-:W-:Y:S02]  /*5760*/  LOP3.LUT R13, R9, UR13, R20, 0x96, !PT ;  /* 0x0000000d090d7c12 */ /* 0x000fe4000f8e9614 */
[----:B------:R-:W-:Y:S02]  /*5770*/  FMNMX.FTZ R0, R145, R0, !PT ;  /* 0x0000000091007209 */ /* 0x000fe40007810000 */
[----:B------:R-:W-:Y:S02]  /*5780*/  LOP3.LUT R19, R8, 0xff, RZ, 0xc0, !PT ;  /* 0x000000ff08137812 */ /* 0x000fe400078ec0ff */
[----:B------:R-:W-:Y:S02]  /*5790*/  FMNMX.FTZ R0, R144, R0, !PT ;  /* 0x0000000090007209 */ /* 0x000fe40007810000 */
[----:B------:R-:W-:Y:S02]  /*57a0*/  LOP3.LUT R63, R8, 0xffff, RZ, 0xc0, !PT ;  /* 0x0000ffff083f7812 */ /* 0x000fe400078ec0ff */
[----:B------:R-:W-:-:S02]  /*57b0*/  SHF.R.U32.HI R20, RZ, 0x10, R8 ;  /* 0x00000010ff147819 */ /* 0x000fc40000011608 */
[----:B------:R-:W-:Y:S01]  /*57c0*/  SHF.R.U32.HI R17, RZ, 0x18, R8 ;  /* 0x00000018ff117819 */ /* 0x000fe20000011608 */
[----:B------:R-:W-:Y:S01]  /*57d0*/  IMAD.WIDE.U32 R8, R4, -0x326172a9, RZ ;  /* 0xcd9e8d5704087825 */ /* 0x000fe200078e00ff */
[----:B------:R-:W-:Y:S02]  /*57e0*/  FMNMX.FTZ R0, R142, R0, !PT ;  /* 0x000000008e007209 */ /* 0x000fe40007810000 */
[----:B------:R-:W-:Y:S02]  /*57f0*/  LOP3.LUT R22, R11, UR14, R22, 0x96, !PT ;  /* 0x0000000e0b167c12 */ /* 0x000fe4000f8e9616 */
[C---:B------:R-:W-:Y:S02]  /*5800*/  LOP3.LUT R65, R10.reuse, 0xff, RZ, 0xc0, !PT ;  /* 0x000000ff0a417812 */ /* 0x040fe400078ec0ff */
[----:B------:R-:W-:Y:S02]  /*5810*/  LOP3.LUT R66, R10, 0xffff, RZ, 0xc0, !PT ;  /* 0x0000ffff0a427812 */ /* 0x000fe400078ec0ff */
[----:B------:R-:W-:-:S02]  /*5820*/  SHF.R.U32.HI R88, RZ, 0x10, R10 ;  /* 0x00000010ff587819 */ /* 0x000fc4000001160a */
[----:B------:R-:W-:Y:S01]  /*5830*/  SHF.R.U32.HI R64, RZ, 0x18, R10 ;  /* 0x00000018ff407819 */ /* 0x000fe2000001160a */
[----:B------:R-:W-:Y:S01]  /*5840*/  IMAD.WIDE.U32 R10, R3, -0x2daee0ad, RZ ;  /* 0xd2511f53030a7825 */ /* 0x000fe200078e00ff */
[----:B------:R-:W-:Y:S02]  /*5850*/  LOP3.LUT R30, R9, UR13, R14, 0x96, !PT ;  /* 0x0000000d091e7c12 */ /* 0x000fe4000f8e960e */
[C---:B------:R-:W-:Y:S02]  /*5860*/  LOP3.LUT R62, R8.reuse, 0xff, RZ, 0xc0, !PT ;  /* 0x000000ff083e7812 */ /* 0x040fe400078ec0ff */
[----:B------:R-:W-:Y:S02]  /*5870*/  LOP3.LUT R117, R8, 0xffff, RZ, 0xc0, !PT ;  /* 0x0000ffff08757812 */ /* 0x000fe400078ec0ff */
[--C-:B------:R-:W-:Y:S02]  /*5880*/  SHF.R.U32.HI R113, RZ, 0x10, R8.reuse ;  /* 0x00000010ff717819 */ /* 0x100fe40000011608 */
[----:B------:R-:W-:Y:S01]  /*5890*/  SHF.R.U32.HI R59, RZ, 0x18, R8 ;  /* 0x00000018ff3b7819 */ /* 0x000fe20000011608 */
[----:B------:R-:W-:Y:S01]  /*58a0*/  IMAD.WIDE.U32 R8, R7, -0x326172a9, RZ ;  /* 0xcd9e8d5707087825 */ /* 0x000fe200078e00ff */
[----:B------:R-:W-:-:S02]  /*58b0*/  FMNMX.FTZ R68, R140, R0, !PT ;  /* 0x000000008c447209 */ /* 0x000fc40007810000 */
[----:B------:R-:W-:Y:S02]  /*58c0*/  SHF.R.U32.HI R0, RZ, 0x8, R23 ;  /* 0x00000008ff007819 */ /* 0x000fe40000011617 */
        /* <DEDUP_REMOVED lines=13> */
[----:B------:R-:W-:-:S02]  /*59a0*/  PRMT R27, R25, 0x5410, R0 ;  /* 0x00005410191b7816 */ /* 0x000fc40000000000 */
[----:B------:R-:W-:Y:S02]  /*59b0*/  LOP3.LUT R3, R55, UR6, R32, 0x96, !PT ;  /* 0x0000000637037c12 */ /* 0x000fe4000f8e9620 */
[----:B------:R-:W-:Y:S02]  /*59c0*/  FMNMX.FTZ R68, R98, R68, !PT ;  /* 0x0000004462447209 */ /* 0x000fe40007810000 */
[----:B------:R-:W-:Y:S02]  /*59d0*/  SHF.R.U32.HI R0, RZ, 0x18, R52 ;  /* 0x00000018ff007819 */ /* 0x000fe40000011634 */
[----:B------:R-:W-:Y:S02]  /*59e0*/  FSEL R52, R151, -INF , !P4 ;  /* 0xff80000097347808 */ /* 0x000fe40006000000 */
[----:B------:R-:W-:Y:S02]  /*59f0*/  LOP3.LUT R14, R9, UR14, R24, 0x96, !PT ;  /* 0x0000000e090e7c12 */ /* 0x000fe4000f8e9618 */
[----:B------:R-:W-:-:S02]  /*5a00*/  LOP3.LUT R31, R8, 0xffff, RZ, 0xc0, !PT ;  /* 0x0000ffff081f7812 */ /* 0x000fc400078ec0ff */
[----:B------:R-:W-:Y:S02]  /*5a10*/  LOP3.LUT R37, R8, 0xff, RZ, 0xc0, !PT ;  /* 0x000000ff08257812 */ /* 0x000fe400078ec0ff */
[--C-:B------:R-:W-:Y:S02]  /*5a20*/  SHF.R.U32.HI R32, RZ, 0x10, R8.reuse ;  /* 0x00000010ff207819 */ /* 0x100fe40000011608 */
[----:B------:R-:W-:Y:S01]  /*5a30*/  SHF.R.U32.HI R35, RZ, 0x18, R8 ;  /* 0x00000018ff237819 */ /* 0x000fe20000011608 */
[----:B------:R-:W-:Y:S01]  /*5a40*/  IMAD.WIDE.U32 R8, R3, -0x326172a9, RZ ;  /* 0xcd9e8d5703087825 */ /* 0x000fe200078e00ff */
[----:B------:R-:W-:Y:S02]  /*5a50*/  FSEL R55, R161, -INF , !P5 ;  /* 0xff800000a1377808 */ /* 0x000fe40006800000 */
[----:B------:R-:W-:Y:S02]  /*5a60*/  FMNMX.FTZ R68, R99, R68, !PT ;  /* 0x0000004463447209 */ /* 0x000fe40007810000 */
[----:B------:R-:W-:Y:S01]  /*5a70*/  ISETP.GE.U32.AND P4, PT, R237, R0, PT ;  /* 0x00000000ed00720c */ /* 0x000fe20003f86070 */
[----:B------:R-:W-:Y:S01]  /*5a80*/  FFMA.FTZ R0, R105, c[0x0][0x23c], -R38 ;  /* 0x00008f0069007a23 */ /* 0x000fe20000010826 */
[----:B------:R-:W-:Y:S01]  /*5a90*/  FMNMX.FTZ R3, R118, R119, !PT ;  /* 0x0000007776037209 */ /* 0x000fe20007810000 */
[----:B------:R1:W2:Y:S01]  /*5aa0*/  LDL.LU.S16 R105, [R1+0x8] ;  /* 0x0000080001697983 */ /* 0x0002a20000300600 */
[----:B------:R-:W-:Y:S01]  /*5ab0*/  FMNMX.FTZ R68, R55, R68, !PT ;  /* 0x0000004437447209 */ /* 0x000fe20007810000 */
[----:B------:R3:W-:Y:S01]  /*5ac0*/  MUFU.EX2 R247, R0 ;  /* 0x0000000000f77308 */ /* 0x0007e20000000800 */
[----:B------:R-:W-:-:S02]  /*5ad0*/  LOP3.LUT R95, R8, 0xffff, RZ, 0xc0, !PT ;  /* 0x0000ffff085f7812 */ /* 0x000fc400078ec0ff */
[----:B------:R-:W-:Y:S01]  /*5ae0*/  LOP3.LUT R103, R8, 0xff, RZ, 0xc0, !PT ;  /* 0x000000ff08677812 */ /* 0x000fe200078ec0ff */
[----:B------:R-:W4:Y:S01]  /*5af0*/  SHFL.BFLY PT, R4, R68, 0x2, 0x1f ;  /* 0x0c401f0044047f89 */ /* 0x000f2200000e0000 */
[--C-:B------:R-:W-:Y:S02]  /*5b00*/  SHF.R.U32.HI R96, RZ, 0x10, R8.reuse ;  /* 0x00000010ff607819 */ /* 0x100fe40000011608 */
[----:B------:R-:W-:Y:S01]  /*5b10*/  SHF.R.U32.HI R102, RZ, 0x18, R8 ;  /* 0x00000018ff667819 */ /* 0x000fe20000011608 */
[----:B------:R-:W-:Y:S01]  /*5b20*/  @!P4 HFMA2.BF16_V2 R127, -RZ.H0_H0, RZ.H0_H0, -R206.H0_H0 ;  /* 0x200000ffff7fc231 */ /* 0x000fe200003409ce */
[C---:B------:R-:W-:Y:S02]  /*5b30*/  LOP3.LUT R8, R44.reuse, 0xffff, RZ, 0xc0, !PT ;  /* 0x0000ffff2c087812 */ /* 0x040fe400078ec0ff */
[----:B------:R-:W-:Y:S02]  /*5b40*/  LOP3.LUT R7, R44, 0xff, RZ, 0xc0, !PT ;  /* 0x000000ff2c077812 */ /* 0x000fe400078ec0ff */
[----:B------:R-:W-:-:S02]  /*5b50*/  LOP3.LUT R26, R9, UR13, R10, 0x96, !PT ;  /* 0x0000000d091a7c12 */ /* 0x000fc4000f8e960a */
[----:B------:R-:W-:Y:S02]  /*5b60*/  ISETP.GE.U32.AND P3, PT, R237, R7, PT ;  /* 0x00000007ed00720c */ /* 0x000fe40003f66070 */
[----:B---3--:R-:W-:Y:S01]  /*5b70*/  FMNMX.FTZ R0, R124, R3, !PT ;  /* 0x000000037c007209 */ /* 0x008fe20007810000 */
[----:B------:R-:W-:Y:S01]  /*5b80*/  FFMA.FTZ R3, R104, c[0x0][0x23c], -R38 ;  /* 0x00008f0068037a23 */ /* 0x000fe20000010826 */
[----:B------:R-:W-:Y:S01]  /*5b90*/  SHF.R.U32.HI R9, RZ, 0x18, R44 ;  /* 0x00000018ff097819 */ /* 0x000fe2000001162c */
[----:B------:R-:W-:Y:S01]  /*5ba0*/  IMAD.MOV.U32 R104, RZ, RZ, R78 ;  /* 0x000000ffff687224 */ /* 0x000fe200078e004e */
[----:B------:R-:W-:Y:S01]  /*5bb0*/  FMNMX.FTZ R0, R125, R0, !PT ;  /* 0x000000007d007209 */ /* 0x000fe20007810000 */
[----:B------:R3:W5:Y:S01]  /*5bc0*/  MUFU.EX2 R246, R3 ;  /* 0x0000000300f67308 */ /* 0x0007620000000800 */
[----:B------:R-:W-:Y:S01]  /*5bd0*/  @!P4 PRMT R206, R127, 0x5410, RZ ;  /* 0x000054107fcec816 */ /* 0x000fe200000000ff */
[----:B------:R-:W-:Y:S01]  /*5be0*/  IMAD.MOV.U32 R127, RZ, RZ, R80 ;  /* 0x000000ffff7f7224 */ /* 0x000fe200078e0050 */
[----:B------:R-:W-:-:S02]  /*5bf0*/  FMNMX.FTZ R0, R136, R0, !PT ;  /* 0x0000000088007209 */ /* 0x000fc40007810000 */
[----:B------:R-:W-:Y:S02]  /*5c00*/  ISETP.GE.U32.AND P4, PT, R237, R9, PT ;  /* 0x00000009ed00720c */ /* 0x000fe40003f86070 */
[----:B------:R-:W-:Y:S02]  /*5c10*/  FMNMX.FTZ R0, R137, R0, !PT ;  /* 0x0000000089007209 */ /* 0x000fe40007810000 */
[----:B----4-:R-:W-:Y:S02]  /*5c20*/  FMNMX.FTZ R68, R68, R4, !PT ;  /* 0x0000000444447209 */ /* 0x010fe40007810000 */
[----:B------:R-:W-:Y:S02]  /*5c30*/  FMNMX.FTZ R0, R130, R0, !PT ;  /* 0x0000000082007209 */ /* 0x000fe40007810000 */
[----:B------:R-:W-:Y:S01]  /*5c40*/  SHF.R.U32.HI R10, RZ, 0x10, R44 ;  /* 0x00000010ff0a7819 */ /* 0x000fe2000001162c */
[----:B------:R-:W4:Y:S01]  /*5c50*/  SHFL.BFLY PT, R7, R68, 0x1, 0x1f ;  /* 0x0c201f0044077f89 */ /* 0x000f2200000e0000 */
[----:B------:R-:W-:-:S02]  /*5c60*/  ISETP.GE.U32.AND P5, PT, R237, R17, PT ;  /* 0x00000011ed00720c */ /* 0x000fc40003fa6070 */
[----:B---3--:R-:W-:Y:S02]  /*5c70*/  LOP3.LUT R3, R29, 0xff, RZ, 0xc0, !PT ;  /* 0x000000ff1d037812 */ /* 0x008fe400078ec0ff */
[----:B-----5:R-:W-:Y:S02]  /*5c80*/  F2FP.BF16.PACK_AB R4, R246, R247 ;  /* 0x000000f7f604723e */ /* 0x020fe400000010ff */
[----:B------:R-:W-:Y:S02]  /*5c90*/  PRMT R28, R3, 0x5410, R28 ;  /* 0x00005410031c7816 */ /* 0x000fe4000000001c */
[----:B------:R-:W-:Y:S02]  /*5ca0*/  FMNMX.FTZ R3, R132, R0, !PT ;  /* 0x0000000084037209 */ /* 0x000fe40007810000 */
[----:B------:R-:W-:Y:S02]  /*5cb0*/  SHF.R.U32.HI R0, RZ, 0x8, R8 ;  /* 0x00000008ff007819 */ /* 0x000fe40000011608 */
[----:B------:R-:W-:-:S02]  /*5cc0*/  FMNMX.FTZ R3, R147, R3, !PT ;  /* 0x0000000393037209 */ /* 0x000fc40007810000 */
[----:B------:R-:W-:Y:S02]  /*5cd0*/  LOP3.LUT R0, R0, 0xffff, RZ, 0xc0, !PT ;  /* 0x0000ffff00007812 */ /* 0x000fe400078ec0ff */
[----:B------:R-:W-:Y:S02]  /*5ce0*/  PRMT R189, R4, 0x7610, R189 ;  /* 0x0000761004bd7816 */ /* 0x000fe400000000bd */
[----:B------:R-:W-:Y:S02]  /*5cf0*/  ISETP.GE.U32.AND P2, PT, R237, R0, PT ;  /* 0x00000000ed00720c */ /* 0x000fe40003f46070 */
[----:B------:R-:W-:Y:S01]  /*5d00*/  FMNMX.FTZ R0, R146, R3, !PT ;  /* 0x0000000392007209 */ /* 0x000fe20007810000 */
[----:B------:R-:W-:Y:S01]  /*5d10*/  @!P3 HFMA2.BF16_V2 R128, -RZ.H0_H0, RZ.H0_H0, -R189.H0_H0 ;  /* 0x200000ffff80b231 */ /* 0x000fe200003409bd */
[----:B------:R-:W-:Y:S01]  /*5d20*/  PRMT R187, R4, 0x7632, R187 ;  /* 0x0000763204bb7816 */ /* 0x000fe200000000bb */
[----:B------:R-:W-:Y:S01]  /*5d30*/  FFMA.FTZ R4, R111, c[0x0][0x23c], -R39 ;  /* 0x00008f006f047a23 */ /* 0x000fe20000010827 */
[----:B------:R-:W-:Y:S01]  /*5d40*/  FMNMX.FTZ R0, R143, R0, !PT ;  /* 0x000000008f007209 */ /* 0x000fe20007810000 */
[----:B------:R-:W-:Y:S01]  /*5d50*/  IMAD R111, R237, 0x10000, R237 ;  /* 0x00010000ed6f7824 */ /* 0x000fe200078e02ed */
[----:B------:R-:W-:Y:S01]  /*5d60*/  LOP3.LUT R3, R20, 0xff, RZ, 0xc0, !PT ;  /* 0x000000ff14037812 */ /* 0x000fe200078ec0ff */
[----:B------:R3:W-:Y:S01]  /*5d70*/  MUFU.EX2 R244, R4 ;  /* 0x0000000400f47308 */ /* 0x0007e20000000800 */
[----:B------:R-:W-:-:S02]  /*5d80*/  FMNMX.FTZ R0, R141, R0, !PT ;  /* 0x000000008d007209 */ /* 0x000fc40007810000 */
[----:B------:R-:W-:Y:S01]  /*5d90*/  PRMT R38, R189, 0x5410, R187 ;  /* 0x00005410bd267816 */ /* 0x000fe200000000bb */
[----:B------:R-:W-:Y:S01]  /*5da0*/  @!P2 HFMA2.BF16_V2 R129, -RZ.H0_H0, RZ.H0_H0, -R187.H0_H0 ;  /* 0x200000ffff81a231 */ /* 0x000fe200003409bb */
[----:B------:R-:W-:Y:S02]  /*5db0*/  FMNMX.FTZ R71, R115, R0, !PT ;  /* 0x0000000073477209 */ /* 0x000fe40007810000 */
[----:B------:R-:W-:Y:S01]  /*5dc0*/  @!P3 PRMT R189, R128, 0x5410, RZ ;  /* 0x0000541080bdb816 */ /* 0x000fe200000000ff */
[----:B------:R-:W-:Y:S01]  /*5dd0*/  IMAD.MOV.U32 R128, RZ, RZ, R81 ;  /* 0x000000ffff807224 */ /* 0x000fe200078e0051 */
[----:B------:R-:W-:Y:S02]  /*5de0*/  FMNMX.FTZ R71, R52, R71, !PT ;  /* 0x0000004734477209 */ /* 0x000fe40007810000 */
[----:B------:R-:W-:Y:S01]  /*5df0*/  ISETP.GE.U32.AND P3, PT, R237, R3, PT ;  /* 0x00000003ed00720c */ /* 0x000fe20003f66070 */
[----:B------:R-:W-:Y:S01]  /*5e00*/  FFMA.FTZ R3, R106, c[0x0][0x23c], -R39 ;  /* 0x00008f006a037a23 */ /* 0x000fe20000010827 */
[----:B------:R-:W-:-:S02]  /*5e10*/  FMNMX.FTZ R71, R97, R71, !PT ;  /* 0x0000004761477209 */ /* 0x000fc40007810000 */
[----:B----4-:R-:W-:Y:S01]  /*5e20*/  FMNMX.FTZ R68, R68, R7, !PT ;  /* 0x0000000744447209 */ /* 0x010fe20007810000 */
[----:B------:R4:W5:Y:S01]  /*5e30*/  MUFU.EX2 R236, R3 ;  /* 0x0000000300ec7308 */ /* 0x0009620000000800 */
[----:B------:R-:W-:Y:S02]  /*5e40*/  FMNMX.FTZ R71, R94, R71, !PT ;  /* 0x000000475e477209 */ /* 0x000fe40007810000 */
[----:B------:R-:W-:Y:S02]  /*5e50*/  LOP3.LUT R0, R15, 0xffff, RZ, 0xc0, !PT ;  /* 0x0000ffff0f007812 */ /* 0x000fe400078ec0ff */
[----:B------:R-:W-:Y:S01]  /*5e60*/  @!P2 PRMT R187, R129, 0x5410, RZ ;  /* 0x0000541081bba816 */ /* 0x000fe200000000ff */
[----:B------:R-:W1:Y:S01]  /*5e70*/  SHFL.BFLY PT, R9, R71, 0x2, 0x1f ;  /* 0x0c401f0047097f89 */ /* 0x000e6200000e0000 */
[----:B---3--:R-:W-:Y:S01]  /*5e80*/  LOP3.LUT R4, R15, 0xff, RZ, 0xc0, !PT ;  /* 0x000000ff0f047812 */ /* 0x008fe200078ec0ff */
[----:B------:R-:W-:Y:S01]  /*5e90*/  IMAD.MOV.U32 R129, RZ, RZ, R240 ;  /* 0x000000ffff817224 */ /* 0x000fe200078e00f0 */
[----:B------:R-:W-:-:S02]  /*5ea0*/  SHF.R.U32.HI R0, RZ, 0x8, R0 ;  /* 0x00000008ff007819 */ /* 0x000fc40000011600 */
[----:B------:R-:W-:Y:S02]  /*5eb0*/  FSETP.NEU.FTZ.AND P2, PT, R68, -INF , PT ;  /* 0xff8000004400780b */ /* 0x000fe40003f5d000 */
[----:B------:R-:W-:Y:S02]  /*5ec0*/  LOP3.LUT R7, R10, 0xff, RZ, 0xc0, !PT ;  /* 0x000000ff0a077812 */ /* 0x000fe400078ec0ff */
[----:B------:R-:W-:Y:S01]  /*5ed0*/  PRMT R18, R4, 0x5410, R0 ;  /* 0x0000541004127816 */ /* 0x000fe20000000000 */
[----:B----4-:R-:W-:Y:S01]  /*5ee0*/  FMUL.FTZ R3, R68, c[0x0][0x23c] ;  /* 0x00008f0044037a20 */ /* 0x010fe20000410000 */
[--C-:B------:R-:W-:Y:S02]  /*5ef0*/  SHF.R.U32.HI R0, RZ, 0x10, R15.reuse ;  /* 0x00000010ff007819 */ /* 0x100fe4000001160f */
[----:B------:R-:W-:Y:S02]  /*5f00*/  SHF.R.U32.HI R4, RZ, 0x18, R15 ;  /* 0x00000018ff047819 */ /* 0x000fe4000001160f */
[----:B------:R-:W-:-:S02]  /*5f10*/  FSEL R3, R3, RZ, P2 ;  /* 0x000000ff03037208 */ /* 0x000fc40001000000 */
[C---:B------:R-:W-:Y:S02]  /*5f20*/  ISETP.GE.U32.AND P2, PT, R237.reuse, R7, PT ;  /* 0x00000007ed00720c */ /* 0x040fe40003f46070 */
[----:B-----5:R-:W-:Y:S01]  /*5f30*/  F2FP.BF16.PACK_AB R8, R236, R244 ;  /* 0x000000f4ec08723e */ /* 0x020fe200000010ff */
[----:B------:R-:W-:Y:S01]  /*5f40*/  FFMA.FTZ R7, R112, c[0x0][0x23c], -R3 ;  /* 0x00008f0070077a23 */ /* 0x000fe20000010803 */
[----:B------:R-:W-:Y:S01]  /*5f50*/  LOP3.LUT R0, R0, 0xff, RZ, 0xc0, !PT ;  /* 0x000000ff00007812 */ /* 0x000fe200078ec0ff */
[----:B------:R-:W-:Y:S01]  /*5f60*/  IMAD.MOV.U32 R112, RZ, RZ, R205 ;  /* 0x000000ffff707224 */ /* 0x000fe200078e00cd */
[----:B------:R-:W-:Y:S01]  /*5f70*/  PRMT R171, R8, 0x7610, R171 ;  /* 0x0000761008ab7816 */ /* 0x000fe200000000ab */
[----:B------:R-:W-:Y:S01]  /*5f80*/  MUFU.EX2 R91, R7 ;  /* 0x00000007005b7308 */ /* 0x000fe20000000800 */
[----:B------:R-:W-:Y:S01]  /*5f90*/  PRMT R17, R0, 0x5410, R4 ;  /* 0x0000541000117816 */ /* 0x000fe20000000004 */
[----:B------:R-:W-:Y:S01]  /*5fa0*/  FFMA.FTZ R4, R116, c[0x0][0x23c], -R3 ;  /* 0x00008f0074047a23 */ /* 0x000fe20000010803 */
[----:B------:R-:W-:Y:S01]  /*5fb0*/  SHF.R.U32.HI R0, RZ, 0x8, R21 ;  /* 0x00000008ff007819 */ /* 0x000fe20000011615 */
[----:B------:R-:W-:Y:S01]  /*5fc0*/  IMAD.MOV.U32 R116, RZ, RZ, R228 ;  /* 0x000000ffff747224 */ /* 0x000fe200078e00e4 */
[----:B------:R-:W-:Y:S01]  /*5fd0*/  ISETP.GE.U32.AND P0, PT, R237, R19, PT ;  /* 0x00000013ed00720c */ /* 0x000fe20003f06070 */
[----:B------:R-:W-:Y:S01]  /*5fe0*/  @!P2 HFMA2.BF16_V2 R133, -RZ.H0_H0, RZ.H0_H0, -R171.H0_H0 ;  /* 0x200000ffff85a231 */ /* 0x000fe200003409ab */
[----:B------:R-:W-:Y:S01]  /*5ff0*/  PRMT R170, R8, 0x7632, R170 ;  /* 0x0000763208aa7816 */ /* 0x000fe200000000aa */
[----:B------:R3:W4:Y:S01]  /*6000*/  MUFU.EX2 R89, R4 ;  /* 0x0000000400597308 */ /* 0x0007220000000800 */
[----:B------:R-:W-:-:S02]  /*6010*/  PRMT R19, R33, 0x5410, R0 ;  /* 0x0000541021137816 */ /* 0x000fc40000000000 */
[----:B------:R-:W-:Y:S01]  /*6020*/  LOP3.LUT R0, R13, 0xff, RZ, 0xc0, !PT ;  /* 0x000000ff0d007812 */ /* 0x000fe200078ec0ff */
[----:B------:R-:W-:Y:S01]  /*6030*/  @!P4 HFMA2.BF16_V2 R135, -RZ.H0_H0, RZ.H0_H0, -R170.H0_H0 ;  /* 0x200000ffff87c231 */ /* 0x000fe200003409aa */
[----:B-1----:R-:W-:Y:S02]  /*6040*/  FMNMX.FTZ R71, R71, R9, !PT ;  /* 0x0000000947477209 */ /* 0x002fe40007810000 */
[----:B------:R-:W-:Y:S02]  /*6050*/  PRMT R245, R171, 0x5410, R170 ;  /* 0x00005410abf57816 */ /* 0x000fe400000000aa */
[----:B------:R-:W-:Y:S01]  /*6060*/  @!P2 PRMT R171, R133, 0x5410, RZ ;  /* 0x0000541085aba816 */ /* 0x000fe200000000ff */
[----:B------:R-:W1:Y:S01]  /*6070*/  SHFL.BFLY PT, R8, R71, 0x1, 0x1f ;  /* 0x0c201f0047087f89 */ /* 0x000e6200000e0000 */
[----:B------:R-:W-:Y:S01]  /*6080*/  ISETP.GE.U32.AND P2, PT, R237, R0, PT ;  /* 0x00000000ed00720c */ /* 0x000fe20003f46070 */
[----:B------:R-:W-:Y:S01]  /*6090*/  IMAD.MOV.U32 R133, RZ, RZ, R204 ;  /* 0x000000ffff857224 */ /* 0x000fe200078e00cc */
[----:B------:R-:W-:-:S02]  /*60a0*/  LOP3.LUT R0, R13, 0xffff, RZ, 0xc0, !PT ;  /* 0x0000ffff0d007812 */ /* 0x000fc400078ec0ff */
[----:B------:R-:W-:Y:S01]  /*60b0*/  @!P4 PRMT R170, R135, 0x5410, RZ ;  /* 0x0000541087aac816 */ /* 0x000fe200000000ff */
[----:B------:R-:W-:Y:S01]  /*60c0*/  IMAD.MOV.U32 R135, RZ, RZ, R173 ;  /* 0x000000ffff877224 */ /* 0x000fe200078e00ad */
[----:B---3--:R-:W-:Y:S02]  /*60d0*/  LOP3.LUT R4, R34, 0xff, RZ, 0xc0, !PT ;  /* 0x000000ff22047812 */ /* 0x008fe400078ec0ff */
[----:B------:R-:W-:Y:S02]  /*60e0*/  SHF.R.U32.HI R0, RZ, 0x8, R0 ;  /* 0x00000008ff007819 */ /* 0x000fe40000011600 */
[----:B------:R-:W-:Y:S02]  /*60f0*/  PRMT R24, R4, 0x5410, R36 ;  /* 0x0000541004187816 */ /* 0x000fe40000000024 */
[----:B------:R-:W-:Y:S02]  /*6100*/  LOP3.LUT R0, R0, 0xffff, RZ, 0xc0, !PT ;  /* 0x0000ffff00007812 */ /* 0x000fe400078ec0ff */
[----:B----4-:R-:W-:-:S02]  /*6110*/  F2FP.BF16.PACK_AB R4, R89, R91 ;  /* 0x0000005b5904723e */ /* 0x010fc400000010ff */
[----:B------:R-:W-:Y:S02]  /*6120*/  ISETP.GE.U32.AND P4, PT, R237, R0, PT ;  /* 0x00000000ed00720c */ /* 0x000fe40003f86070 */
[C---:B------:R-:W-:Y:S02]  /*6130*/  PRMT R169, R4.reuse, 0x7610, R169 ;  /* 0x0000761004a97816 */ /* 0x040fe400000000a9 */
[----:B------:R-:W-:Y:S02]  /*6140*/  SHF.R.U32.HI R0, RZ, 0x8, R40 ;  /* 0x00000008ff007819 */ /* 0x000fe40000011628 */
[----:B------:R-:W-:Y:S01]  /*6150*/  PRMT R168, R4, 0x7632, R168 ;  /* 0x0000763204a87816 */ /* 0x000fe200000000a8 */
[----:B------:R-:W-:Y:S01]  /*6160*/  @!P2 HFMA2.BF16_V2 R138, -RZ.H0_H0, RZ.H0_H0, -R169.H0_H0 ;  /* 0x200000ffff8aa231 */ /* 0x000fe200003409a9 */
[----:B------:R-:W-:Y:S02]  /*6170*/  PRMT R20, R41, 0x5410, R0 ;  /* 0x0000541029147816 */ /* 0x000fe40000000000 */
[----:B------:R-:W-:-:S02]  /*6180*/  LOP3.LUT R7, R42, 0xff, RZ, 0xc0, !PT ;  /* 0x000000ff2a077812 */ /* 0x000fc400078ec0ff */
[----:B------:R-:W-:Y:S01]  /*6190*/  SHF.R.U32.HI R0, RZ, 0x18, R13 ;  /* 0x00000018ff007819 */ /* 0x000fe2000001160d */
[----:B------:R-:W-:Y:S01]  /*61a0*/  @!P4 HFMA2.BF16_V2 R139, -RZ.H0_H0, RZ.H0_H0, -R168.H0_H0 ;  /* 0x200000ffff8bc231 */ /* 0x000fe200003409a8 */
[----:B------:R-:W-:Y:S02]  /*61b0*/  PRMT R36, R169, 0x5410, R168 ;  /* 0x00005410a9247816 */ /* 0x000fe400000000a8 */
[----:B------:R-:W-:Y:S02]  /*61c0*/  @!P2 PRMT R169, R138, 0x5410, RZ ;  /* 0x000054108aa9a816 */ /* 0x000fe400000000ff */
[----:B------:R-:W-:Y:S01]  /*61d0*/  PRMT R23, R7, 0x5410, R43 ;  /* 0x0000541007177816 */ /* 0x000fe2000000002b */
[----:B------:R-:W-:Y:S01]  /*61e0*/  FFMA.FTZ R7, R121, c[0x0][0x23c], -R3 ;  /* 0x00008f0079077a23 */ /* 0x000fe20000010803 */
[----:B------:R-:W-:Y:S02]  /*61f0*/  ISETP.GE.U32.AND P2, PT, R237, R0, PT ;  /* 0x00000000ed00720c */ /* 0x000fe40003f46070 */
[----:B-1----:R-:W-:Y:S01]  /*6200*/  FMNMX.FTZ R71, R71, R8, !PT ;  /* 0x0000000847477209 */ /* 0x002fe20007810000 */
[----:B------:R1:W-:Y:S01]  /*6210*/  MUFU.EX2 R85, R7 ;  /* 0x0000000700557308 */ /* 0x0003e20000000800 */
[----:B------:R-:W-:-:S02]  /*6220*/  LOP3.LUT R0, R32, 0xff, RZ, 0xc0, !PT ;  /* 0x000000ff20007812 */ /* 0x000fc400078ec0ff */
[----:B------:R-:W-:Y:S01]  /*6230*/  SHF.R.U32.HI R9, RZ, 0x10, R12 ;  /* 0x00000010ff097819 */ /* 0x000fe2000001160c */
[----:B------:R-:W-:Y:S01]  /*6240*/  FMUL.FTZ R8, R71, c[0x0][0x23c] ;  /* 0x00008f0047087a20 */ /* 0x000fe20000410000 */
[----:B------:R-:W-:Y:S02]  /*6250*/  SHF.R.U32.HI R4, RZ, 0x8, R31 ;  /* 0x00000008ff047819 */ /* 0x000fe4000001161f */
[----:B------:R-:W-:Y:S01]  /*6260*/  LOP3.LUT R57, R11, UR8, R46, 0x96, !PT ;  /* 0x000000080b397c12 */ /* 0x000fe2000f8e962e */
[----:B------:R-:W-:Y:S01]  /*6270*/  FFMA.FTZ R11, R120, c[0x0][0x23c], -R3 ;  /* 0x00008f00780b7a23 */ /* 0x000fe20000010803 */
[----:B------:R-:W-:Y:S01]  /*6280*/  PRMT R25, R0, 0x5410, R35 ;  /* 0x0000541000197816 */ /* 0x000fe20000000023 */
[----:B------:R-:W-:Y:S01]  /*6290*/  IMAD.SHL.U32 R173, R6, 0x2, RZ ;  /* 0x0000000206ad7824 */ /* 0x000fe200078e00ff */
[----:B------:R-:W-:Y:S01]  /*62a0*/  PRMT R21, R37, 0x5410, R4 ;  /* 0x0000541025157816 */ /* 0x000fe20000000004 */
[----:B------:R3:W-:Y:S01]  /*62b0*/  MUFU.EX2 R92, R11 ;  /* 0x0000000b005c7308 */ /* 0x0007e20000000800 */
[----:B------:R-:W-:Y:S01]  /*62c0*/  @!P4 PRMT R168, R139, 0x5410, RZ ;  /* 0x000054108ba8c816 */ /* 0x000fe200000000ff */
[----:B------:R-:W-:Y:S01]  /*62d0*/  IMAD.MOV.U32 R121, RZ, RZ, R38 ;  /* 0x000000ffff797224 */ /* 0x000fe200078e0026 */
[----:B------:R-:W-:Y:S01]  /*62e0*/  LOP3.LUT R0, R12, 0xffff, RZ, 0xc0, !PT ;  /* 0x0000ffff0c007812 */ /* 0x000fe200078ec0ff */
[----:B-1----:R-:W-:Y:S01]  /*62f0*/  FFMA.FTZ R7, R122, c[0x0][0x23c], -R3 ;  /* 0x00008f007a077a23 */ /* 0x002fe20000010803 */
[----:B------:R-:W-:Y:S01]  /*6300*/  SHF.R.U32.HI R4, RZ, 0x10, R13 ;  /* 0x00000010ff047819 */ /* 0x000fe2000001160d */
[----:B------:R-:W-:Y:S01]  /*6310*/  IMAD.MOV.U32 R120, RZ, RZ, R242 ;  /* 0x000000ffff787224 */ /* 0x000fe200078e00f2 */
[----:B------:R-:W-:Y:S01]  /*6320*/  FSETP.NEU.FTZ.AND P4, PT, R71, -INF , PT ;  /* 0xff8000004700780b */ /* 0x000fe20003f9d000 */
[----:B------:R1:W-:Y:S01]  /*6330*/  MUFU.EX2 R86, R7 ;  /* 0x0000000700567308 */ /* 0x0003e20000000800 */
[----:B------:R-:W-:Y:S01]  /*6340*/  LOP3.LUT R13, R12, 0xff, RZ, 0xc0, !PT ;  /* 0x000000ff0c0d7812 */ /* 0x000fe200078ec0ff */
[----:B------:R-:W-:Y:S01]  /*6350*/  IMAD.MOV.U32 R122, RZ, RZ, R241 ;  /* 0x000000ffff7a7224 */ /* 0x000fe200078e00f1 */
[----:B------:R-:W-:-:S02]  /*6360*/  LOP3.LUT R10, R4, 0xff, RZ, 0xc0, !PT ;  /* 0x000000ff040a7812 */ /* 0x000fc400078ec0ff */
[----:B------:R-:W-:Y:S02]  /*6370*/  SHF.R.U32.HI R12, RZ, 0x18, R12 ;  /* 0x00000018ff0c7819 */ /* 0x000fe4000001160c */
[----:B------:R-:W-:Y:S02]  /*6380*/  LOP3.LUT R4, R9, 0xff, RZ, 0xc0, !PT ;  /* 0x000000ff09047812 */ /* 0x000fe400078ec0ff */
[----:B------:R-:W-:Y:S02]  /*6390*/  SHF.R.U32.HI R9, RZ, 0x10, R16 ;  /* 0x00000010ff097819 */ /* 0x000fe40000011610 */
[----:B------:R-:W-:Y:S02]  /*63a0*/  PRMT R12, R4, 0x5410, R12 ;  /* 0x00005410040c7816 */ /* 0x000fe4000000000c */
[----:B------:R-:W-:Y:S02]  /*63b0*/  LOP3.LUT R4, R16, 0xffff, RZ, 0xc0, !PT ;  /* 0x0000ffff10047812 */ /* 0x000fe400078ec0ff */
[----:B---3--:R-:W-:-:S02]  /*63c0*/  SHF.R.U32.HI R11, RZ, 0x18, R16 ;  /* 0x00000018ff0b7819 */ /* 0x008fc40000011610 */
[----:B-1----:R-:W-:Y:S02]  /*63d0*/  SHF.R.U32.HI R7, RZ, 0x8, R0 ;  /* 0x00000008ff077819 */ /* 0x002fe40000011600 */
[----:B------:R-:W-:Y:S02]  /*63e0*/  FSEL R0, R8, RZ, P4 ;  /* 0x000000ff08007208 */ /* 0x000fe40002000000 */
[----:B------:R-:W-:Y:S02]  /*63f0*/  PRMT R13, R13, 0x5410, R7 ;  /* 0x000054100d0d7816 */ /* 0x000fe40000000007 */
[----:B------:R-:W-:Y:S01]  /*6400*/  ISETP.GE.U32.AND P4, PT, R237, R10, PT ;  /* 0x0000000aed00720c */ /* 0x000fe20003f86070 */
[--C-:B------:R-:W-:Y:S01]  /*6410*/  FFMA.FTZ R7, R124, c[0x0][0x23c], -R0.reuse ;  /* 0x00008f007c077a23 */ /* 0x100fe20000010800 */
[----:B------:R-:W-:Y:S01]  /*6420*/  LOP3.LUT R10, R16, 0xff, RZ, 0xc0, !PT ;  /* 0x000000ff100a7812 */ /* 0x000fe200078ec0ff */
[----:B------:R-:W-:Y:S01]  /*6430*/  FFMA.FTZ R8, R125, c[0x0][0x23c], -R0 ;  /* 0x00008f007d087a23 */ /* 0x000fe20000010800 */
[----:B------:R-:W-:Y:S01]  /*6440*/  LOP3.LUT R9, R9, 0xff, RZ, 0xc0, !PT ;  /* 0x000000ff09097812 */ /* 0x000fe200078ec0ff */
[----:B------:R1:W-:Y:S01]  /*6450*/  MUFU.EX2 R78, R7 ;  /* 0x00000007004e7308 */ /* 0x0003e20000000800 */
[----:B------:R-:W-:-:S02]  /*6460*/  IMAD.MOV.U32 R125, RZ, RZ, R72 ;  /* 0x000000ffff7d7224 */ /* 0x000fc400078e0048 */
[----:B------:R-:W-:Y:S01]  /*6470*/  IMAD.MOV.U32 R72, RZ, RZ, R77 ;  /* 0x000000ffff487224 */ /* 0x000fe200078e004d */
[----:B------:R-:W-:Y:S01]  /*6480*/  PRMT R11, R9, 0x5410, R11 ;  /* 0x00005410090b7816 */ /* 0x000fe2000000000b */
[----:B------:R-:W-:Y:S02]  /*6490*/  FFMA.FTZ R9, R119, c[0x0][0x23c], -R0 ;  /* 0x00008f0077097a23 */ /* 0x000fe40000010800 */
[----:B------:R-:W-:Y:S01]  /*64a0*/  IMAD.MOV.U32 R124, RZ, RZ, R100 ;  /* 0x000000ffff7c7224 */ /* 0x000fe200078e0064 */
[----:B------:R3:W4:Y:S01]  /*64b0*/  MUFU.EX2 R77, R8 ;  /* 0x00000008004d7308 */ /* 0x0007220000000800 */
[----:B------:R-:W-:Y:S01]  /*64c0*/  IMAD.MOV.U32 R119, RZ, RZ, R243 ;  /* 0x000000ffff777224 */ /* 0x000fe200078e00f3 */
[----:B-1----:R-:W-:-:S06]  /*64d0*/  SHF.R.U32.HI R7, RZ, 0x8, R4 ;  /* 0x00000008ff077819 */ /* 0x002fcc0000011604 */
[----:B------:R1:W-:Y:S01]  /*64e0*/  MUFU.EX2 R29, R9 ;  /* 0x00000009001d7308 */ /* 0x0003e20000000800 */
[----:B------:R-:W-:Y:S02]  /*64f0*/  LOP3.LUT R4, R14, 0xffff, RZ, 0xc0, !PT ;  /* 0x0000ffff0e047812 */ /* 0x000fe400078ec0ff */
[----:B------:R-:W-:Y:S02]  /*6500*/  PRMT R15, R10, 0x5410, R7 ;  /* 0x000054100a0f7816 */ /* 0x000fe40000000007 */
[----:B------:R-:W-:Y:S01]  /*6510*/  SHF.R.U32.HI R7, RZ, 0x8, R4 ;  /* 0x00000008ff077819 */ /* 0x000fe20000011604 */
[----:B---3--:R-:W-:Y:S01]  /*6520*/  FFMA.FTZ R8, R118, c[0x0][0x23c], -R0 ;  /* 0x00008f0076087a23 */ /* 0x008fe20000010800 */
[--C-:B------:R-:W-:Y:S01]  /*6530*/  SHF.R.U32.HI R4, RZ, 0x10, R14.reuse ;  /* 0x00000010ff047819 */ /* 0x100fe2000001160e */
[----:B------:R-:W-:Y:S01]  /*6540*/  IMAD.MOV.U32 R118, RZ, RZ, R101 ;  /* 0x000000ffff767224 */ /* 0x000fe200078e0065 */
[----:B------:R-:W-:Y:S01]  /*6550*/  LOP3.LUT R10, R14, 0xff, RZ, 0xc0, !PT ;  /* 0x000000ff0e0a7812 */ /* 0x000fe200078ec0ff */
[----:B------:R3:W5:Y:S03]  /*6560*/  MUFU.EX2 R31, R8 ;  /* 0x00000008001f7308 */ /* 0x0007660000000800 */
[----:B------:R-:W-:Y:S01]  /*6570*/  PRMT R16, R10, 0x5410, R7 ;  /* 0x000054100a107816 */ /* 0x000fe20000000007 */
[----:B------:R-:W-:Y:S01]  /*6580*/  HSET2.LE.AND R7, R18, R111, PT ;  /* 0x0000006f12077233 */ /* 0x000fe20003803000 */
[----:B-1----:R-:W-:Y:S01]  /*6590*/  FFMA.FTZ R9, R126, c[0x0][0x23c], -R3 ;  /* 0x00008f007e097a23 */ /* 0x002fe20000010803 */
[----:B------:R-:W-:Y:S01]  /*65a0*/  SHF.R.U32.HI R10, RZ, 0x18, R14 ;  /* 0x00000018ff0a7819 */ /* 0x000fe2000001160e */
[----:B------:R-:W-:-:S02]  /*65b0*/  IMAD.MOV.U32 R126, RZ, RZ, R233 ;  /* 0x000000ffff7e7224 */ /* 0x000fc400078e00e9 */
[----:B------:R1:W1:Y:S01]  /*65c0*/  MUFU.EX2 R233, R9 ;  /* 0x0000000900e97308 */ /* 0x0002620000000800 */
[----:B------:R-:W-:Y:S02]  /*65d0*/  LOP3.LUT R44, R7, R155, RZ, 0xc0, !PT ;  /* 0x0000009b072c7212 */ /* 0x000fe400078ec0ff */
[----:B----4-:R-:W-:Y:S02]  /*65e0*/  F2FP.BF16.PACK_AB R7, R77, R78 ;  /* 0x0000004e4d07723e */ /* 0x010fe400000010ff */
[----:B---3--:R-:W-:Y:S01]  /*65f0*/  LOP3.LUT R8, R4, 0xff, RZ, 0xc0, !PT ;  /* 0x000000ff04087812 */ /* 0x008fe200078ec0ff */
[--C-:B------:R-:W-:Y:S01]  /*6600*/  HSET2.LE.AND R4, R17, R111.reuse, PT ;  /* 0x0000006f11047233 */ /* 0x100fe20003803000 */
[C---:B------:R-:W-:Y:S02]  /*6610*/  PRMT R165, R7.reuse, 0x7610, R165 ;  /* 0x0000761007a57816 */ /* 0x040fe400000000a5 */
[----:B------:R-:W-:Y:S02]  /*6620*/  PRMT R14, R8, 0x5410, R10 ;  /* 0x00005410080e7816 */ /* 0x000fe4000000000a */
[----:B------:R-:W-:Y:S01]  /*6630*/  LOP3.LUT R45, R4, R154, RZ, 0xc0, !PT ;  /* 0x0000009a042d7212 */ /* 0x000fe200078ec0ff */
[--C-:B------:R-:W-:Y:S01]  /*6640*/  HSET2.LE.AND R4, R27, R111.reuse, PT ;  /* 0x0000006f1b047233 */ /* 0x100fe20003803000 */
[----:B------:R-:W-:Y:S01]  /*6650*/  F2FP.BF16.PACK_AB R8, R86, R85 ;  /* 0x000000555608723e */ /* 0x000fe200000010ff */
[--C-:B-1----:R-:W-:Y:S01]  /*6660*/  HSET2.LE.AND R9, R28, R111.reuse, PT ;  /* 0x0000006f1c097233 */ /* 0x102fe20003803000 */
[----:B------:R-:W-:Y:S01]  /*6670*/  PRMT R164, R7, 0x7632, R164 ;  /* 0x0000763207a47816 */ /* 0x000fe200000000a4 */
[--C-:B------:R-:W-:Y:S01]  /*6680*/  HSET2.LE.AND R7, R12, R111.reuse, PT ;  /* 0x0000006f0c077233 */ /* 0x100fe20003803000 */
[----:B------:R-:W-:Y:S01]  /*6690*/  LOP3.LUT R46, R4, R153, RZ, 0xc0, !PT ;  /* 0x00000099042e7212 */ /* 0x000fe200078ec0ff */
[----:B------:R-:W-:Y:S01]  /*66a0*/  FFMA.FTZ R4, R131, c[0x0][0x23c], -R3 ;  /* 0x00008f0083047a23 */ /* 0x000fe20000010803 */
[C---:B------:R-:W-:Y:S01]  /*66b0*/  PRMT R167, R8.reuse, 0x7610, R167 ;  /* 0x0000761008a77816 */ /* 0x040fe200000000a7 */
[----:B------:R-:W-:Y:S01]  /*66c0*/  IMAD.MOV.U32 R131, RZ, RZ, R72 ;  /* 0x000000ffff837224 */ /* 0x000fe200078e0048 */
[----:B------:R-:W-:Y:S01]  /*66d0*/  PRMT R166, R8, 0x7632, R166 ;  /* 0x0000763208a67816 */ /* 0x000fe200000000a6 */
[--C-:B------:R-:W-:Y:S01]  /*66e0*/  HSET2.LE.AND R8, R13, R111.reuse, PT ;  /* 0x0000006f0d087233 */ /* 0x100fe20003803000 */
[----:B------:R1:W-:Y:S01]  /*66f0*/  MUFU.EX2 R27, R4 ;  /* 0x00000004001b7308 */ /* 0x0003e20000000800 */
[----:B------:R-:W-:Y:S01]  /*6700*/  LOP3.LUT R41, R7, R74, RZ, 0xc0, !PT ;  /* 0x0000004a07297212 */ /* 0x000fe200078ec0ff */
[----:B------:R-:W-:Y:S01]  /*6710*/  HSET2.LE.AND R7, R24, R111, PT ;  /* 0x0000006f18077233 */ /* 0x000fe20003803000 */
[----:B------:R-:W-:Y:S01]  /*6720*/  LOP3.LUT R47, R9, R152, RZ, 0xc0, !PT ;  /* 0x00000098092f7212 */ /* 0x000fe200078ec0ff */
[----:B------:R-:W-:Y:S01]  /*6730*/  FFMA.FTZ R9, R134, c[0x0][0x23c], -R3 ;  /* 0x00008f0086097a23 */ /* 0x000fe20000010803 */
[----:B------:R-:W-:Y:S01]  /*6740*/  LOP3.LUT R40, R8, R75, RZ, 0xc0, !PT ;  /* 0x0000004b08287212 */ /* 0x000fe200078ec0ff */
[----:B------:R-:W-:Y:S01]  /*6750*/  FFMA.FTZ R8, R130, c[0x0][0x23c], -R0 ;  /* 0x00008f0082087a23 */ /* 0x000fe20000010800 */
[----:B------:R-:W-:Y:S01]  /*6760*/  LOP3.LUT R43, R7, R60, RZ, 0xc0, !PT ;  /* 0x0000003c072b7212 */ /* 0x000fe200078ec0ff */
[----:B------:R-:W-:Y:S01]  /*6770*/  IMAD.MOV.U32 R130, RZ, RZ, R84 ;  /* 0x000000ffff827224 */ /* 0x000fe200078e0054 */
[----:B------:R-:W-:Y:S01]  /*6780*/  PRMT R7, R167, 0x5410, R166 ;  /* 0x00005410a7077816 */ /* 0x000fe200000000a6 */
[----:B------:R3:W-:Y:S01]  /*6790*/  MUFU.EX2 R84, R8 ;  /* 0x0000000800547308 */ /* 0x0007e20000000800 */
[----:B------:R-:W-:Y:S01]  /*67a0*/  IMAD.MOV.U32 R134, RZ, RZ, R82 ;  /* 0x000000ffff867224 */ /* 0x000fe200078e0052 */
[----:B-----5:R-:W-:Y:S01]  /*67b0*/  F2FP.BF16.PACK_AB R10, R29, R31 ;  /* 0x0000001f1d0a723e */ /* 0x020fe200000010ff */
[----:B------:R-:W-:Y:S01]  /*67c0*/  IMAD.MOV.U32 R28, RZ, RZ, R73 ;  /* 0x000000ffff1c7224 */ /* 0x000fe200078e0049 */
[----:B------:R-:W-:Y:S01]  /*67d0*/  @!P0 HFMA2.BF16_V2 R195, -RZ.H0_H0, RZ.H0_H0, -R167.H0_H0 ;  /* 0x200000ffffc38231 */ /* 0x000fe200003409a7 */
[----:B------:R-:W-:Y:S01]  /*67e0*/  LDSM.16.MT88.4 R72, [R173+0x6800] ;  /* 0x00680000ad48783b */ /* 0x000fe20000004200 */
[----:B-1----:R-:W-:Y:S01]  /*67f0*/  HSET2.LE.AND R4, R19, R111, PT ;  /* 0x0000006f13047233 */ /* 0x002fe20003803000 */
[----:B------:R-:W-:-:S04]  /*6800*/  PRMT R161, R10, 0x7610, R161 ;  /* 0x000076100aa17816 */ /* 0x000fc800000000a1 */
[----:B------:R-:W-:Y:S01]  /*6810*/  LOP3.LUT R42, R4, R61, RZ, 0xc0, !PT ;  /* 0x0000003d042a7212 */ /* 0x000fe200078ec0ff */
[----:B------:R-:W-:Y:S01]  /*6820*/  @!P4 HFMA2.BF16_V2 R148, -RZ.H0_H0, RZ.H0_H0, -R161.H0_H0 ;  /* 0x200000ffff94c231 */ /* 0x000fe200003409a1 */
[----:B------:R-:W-:Y:S01]  /*6830*/  F2FP.BF16.PACK_AB R4, R233, R92 ;  /* 0x0000005ce904723e */ /* 0x000fe200000010ff */
[----:B---3--:R-:W-:-:S03]  /*6840*/  FFMA.FTZ R8, R132, c[0x0][0x23c], -R0 ;  /* 0x00008f0084087a23 */ /* 0x008fc60000010800 */
[C---:B------:R-:W-:Y:S01]  /*6850*/  PRMT R163, R4.reuse, 0x7610, R163 ;  /* 0x0000761004a37816 */ /* 0x040fe200000000a3 */
[----:B------:R1:W-:Y:S01]  /*6860*/  MUFU.EX2 R61, R9 ;  /* 0x00000009003d7308 */ /* 0x0003e20000000800 */
[----:B------:R-:W-:Y:S01]  /*6870*/  PRMT R162, R4, 0x7632, R162 ;  /* 0x0000763204a27816 */ /* 0x000fe200000000a2 */
[--C-:B------:R-:W-:Y:S01]  /*6880*/  HSET2.LE.AND R4, R20, R111.reuse, PT ;  /* 0x0000006f14047233 */ /* 0x100fe20003803000 */
[----:B------:R-:W-:Y:S02]  /*6890*/  IMAD.MOV.U32 R132, RZ, RZ, R83 ;  /* 0x000000ffff847224 */ /* 0x000fe400078e0053 */
[----:B------:R-:W3:Y:S02]  /*68a0*/  LDSM.16.MT88.4 R80, [R173+0x6000] ;  /* 0x00600000ad50783b */ /* 0x000ee40000004200 */
[----:B------:R-:W-:Y:S01]  /*68b0*/  LOP3.LUT R38, R4, R7, RZ, 0xc0, !PT ;  /* 0x0000000704267212 */ /* 0x000fe200078ec0ff */
[----:B------:R-:W4:Y:S01]  /*68c0*/  MUFU.EX2 R228, R8 ;  /* 0x0000000800e47308 */ /* 0x000f220000000800 */
[----:B------:R-:W-:-:S02]  /*68d0*/  HSET2.LE.AND R7, R23, R111, PT ;  /* 0x0000006f17077233 */ /* 0x000fc40003803000 */
[----:B------:R-:W-:Y:S01]  /*68e0*/  HSET2.LE.AND R4, R21, R111, PT ;  /* 0x0000006f15047233 */ /* 0x000fe20003803000 */
[----:B-1----:R-:W-:-:S04]  /*68f0*/  PRMT R9, R165, 0x5410, R164 ;  /* 0x00005410a5097816 */ /* 0x002fc800000000a4 */
[----:B------:R-:W-:Y:S02]  /*6900*/  LOP3.LUT R39, R7, R9, RZ, 0xc0, !PT ;  /* 0x0000000907277212 */ /* 0x000fe400078ec0ff */
[----:B------:R-:W-:-:S04]  /*6910*/  PRMT R7, R163, 0x5410, R162 ;  /* 0x00005410a3077816 */ /* 0x000fc800000000a2 */
[----:B------:R-:W-:Y:S01]  /*6920*/  LOP3.LUT R34, R4, R7, RZ, 0xc0, !PT ;  /* 0x0000000704227212 */ /* 0x000fe200078ec0ff */
[----:B------:R-:W-:Y:S01]  /*6930*/  FFMA.FTZ R7, R136, c[0x0][0x23c], -R0 ;  /* 0x00008f0088077a23 */ /* 0x000fe20000010800 */
[----:B----4-:R-:W-:-:S03]  /*6940*/  F2FP.BF16.PACK_AB R6, R228, R84 ;  /* 0x00000054e406723e */ /* 0x010fc600000010ff */
[----:B------:R1:W-:Y:S01]  /*6950*/  MUFU.EX2 R24, R7 ;  /* 0x0000000700187308 */ /* 0x0003e20000000800 */
[C---:B------:R-:W-:Y:S02]  /*6960*/  PRMT R160, R6.reuse, 0x7610, R160 ;  /* 0x0000761006a07816 */ /* 0x040fe400000000a0 */
[----:B------:R-:W-:Y:S01]  /*6970*/  PRMT R159, R6, 0x7632, R159 ;  /* 0x00007632069f7816 */ /* 0x000fe2000000009f */
[--C-:B------:R-:W-:Y:S01]  /*6980*/  HSET2.LE.AND R4, R25, R111.reuse, PT ;  /* 0x0000006f19047233 */ /* 0x100fe20003803000 */
[----:B------:R-:W-:Y:S01]  /*6990*/  PRMT R158, R10, 0x7632, R158 ;  /* 0x000076320a9e7816 */ /* 0x000fe2000000009e */
[----:B------:R-:W-:Y:S01]  /*69a0*/  HSET2.LE.AND R6, R11, R111, PT ;  /* 0x0000006f0b067233 */ /* 0x000fe20003803000 */
[----:B-1----:R-:W-:-:S04]  /*69b0*/  FFMA.FTZ R7, R137, c[0x0][0x23c], -R0 ;  /* 0x00008f0089077a23 */ /* 0x002fc80000010800 */
[----:B------:R1:W4:Y:S01]  /*69c0*/  MUFU.EX2 R60, R7 ;  /* 0x00000007003c7308 */ /* 0x0003220000000800 */
[----:B------:R-:W-:Y:S01]  /*69d0*/  HSET2.LE.AND R8, R15, R111, PT ;  /* 0x0000006f0f087233 */ /* 0x000fe20003803000 */
[----:B-1----:R-:W-:-:S04]  /*69e0*/  PRMT R7, R160, 0x5410, R159 ;  /* 0x00005410a0077816 */ /* 0x002fc8000000009f */
[----:B------:R-:W-:Y:S02]  /*69f0*/  LOP3.LUT R35, R4, R7, RZ, 0xc0, !PT ;  /* 0x0000000704237212 */ /* 0x000fe400078ec0ff */
[----:B------:R-:W-:-:S04]  /*6a00*/  PRMT R4, R161, 0x5410, R158 ;  /* 0x00005410a1047816 */ /* 0x000fc8000000009e */
[----:B------:R-:W-:Y:S02]  /*6a10*/  LOP3.LUT R37, R6, R4, RZ, 0xc0, !PT ;  /* 0x0000000406257212 */ /* 0x000fe400078ec0ff */
[----:B------:R-:W-:Y:S02]  /*6a20*/  F2FP.BF16.PACK_AB R4, R61, R27 ;  /* 0x0000001b3d04723e */ /* 0x000fe400000010ff */
[----:B------:R-:W-:Y:S02]  /*6a30*/  LOP3.LUT R36, R8, R36, RZ, 0xc0, !PT ;  /* 0x0000002408247212 */ /* 0x000fe400078ec0ff */
[C---:B------:R-:W-:Y:S02]  /*6a40*/  PRMT R157, R4.reuse, 0x7610, R157 ;  /* 0x00007610049d7816 */ /* 0x040fe4000000009d */
[----:B------:R-:W-:Y:S02]  /*6a50*/  PRMT R156, R4, 0x7632, R156 ;  /* 0x00007632049c7816 */ /* 0x000fe4000000009c */
[----:B----4-:R-:W-:Y:S01]  /*6a60*/  F2FP.BF16.PACK_AB R4, R60, R24 ;  /* 0x000000183c04723e */ /* 0x010fe200000010ff */
[----:B---3--:R-:W-:Y:S03]  /*6a70*/  HMMA.16816.F32.BF16 R8, R36, R80, RZ ;  /* 0x000000502408723c */ /* 0x008fe600000418ff */
[----:B------:R-:W-:-:S02]  /*6a80*/  PRMT R155, R4, 0x7610, R155 ;  /* 0x00007610049b7816 */ /* 0x000fc4000000009b */
[----:B------:R-:W-:Y:S01]  /*6a90*/  PRMT R154, R4, 0x7632, R154 ;  /* 0x00007632049a7816 */ /* 0x000fe2000000009a */
[--C-:B------:R-:W-:Y:S02]  /*6aa0*/  HSET2.LE.AND R4, R14, R111.reuse, PT ;  /* 0x0000006f0e047233 */ /* 0x100fe40003803000 */
[----:B------:R-:W-:Y:S01]  /*6ab0*/  HMMA.16816.F32.BF16 R12, R44, R80, RZ ;  /* 0x000000502c0c723c */ /* 0x000fe200000418ff */
[----:B------:R1:W3:Y:S01]  /*6ac0*/  LDL.LU.S16 R80, [R1+0x4] ;  /* 0x0000040001507983 */ /* 0x0002e20000300600 */
[----:B------:R-:W-:Y:S01]  /*6ad0*/  HSET2.LE.AND R6, R16, R111, PT ;  /* 0x0000006f10067233 */ /* 0x000fe20003803000 */
[----:B------:R-:W-:Y:S02]  /*6ae0*/  PRMT R7, R157, 0x5410, R156 ;  /* 0x000054109d077816 */ /* 0x000fe4000000009c */
[----:B------:R-:W-:Y:S01]  /*6af0*/  @!P4 PRMT R161, R148, 0x5410, RZ ;  /* 0x0000541094a1c816 */ /* 0x000fe200000000ff */
[----:B------:R-:W-:Y:S01]  /*6b00*/  @!P2 HFMA2.BF16_V2 R150, -RZ.H0_H0, RZ.H0_H0, -R158.H0_H0 ;  /* 0x200000ffff96a231 */ /* 0x000fe2000034099e */
[----:B------:R-:W-:Y:S01]  /*6b10*/  LOP3.LUT R32, R6, R7, RZ, 0xc0, !PT ;  /* 0x0000000706207212 */ /* 0x000fe200078ec0ff */
[----:B------:R-:W-:Y:S01]  /*6b20*/  @!P3 HFMA2.BF16_V2 R197, -RZ.H0_H0, RZ.H0_H0, -R165.H0_H0 ;  /* 0x200000ffffc5b231 */ /* 0x000fe200003409a5 */
[----:B------:R-:W-:Y:S01]  /*6b30*/  PRMT R6, R155, 0x5410, R154 ;  /* 0x000054109b067816 */ /* 0x000fe2000000009a */
[----:B------:R-:W-:Y:S01]  /*6b40*/  @!P5 HFMA2.BF16_V2 R176, -RZ.H0_H0, RZ.H0_H0, -R164.H0_H0 ;  /* 0x200000ffffb0d231 */ /* 0x000fe200003409a4 */
[----:B------:R-:W-:Y:S01]  /*6b50*/  @!P0 PRMT R167, R195, 0x5410, RZ ;  /* 0x00005410c3a78816 */ /* 0x000fe200000000ff */
[----:B------:R1:W4:Y:S01]  /*6b60*/  LDL.LU.S16 R81, [R1+0xc] ;  /* 0x00000c0001517983 */ /* 0x0003220000300600 */
[----:B------:R-:W-:-:S02]  /*6b70*/  LOP3.LUT R33, R4, R6, RZ, 0xc0, !PT ;  /* 0x0000000604217212 */ /* 0x000fc400078ec0ff */
[----:B------:R-:W-:-:S04]  /*6b80*/  SHF.R.U32.HI R4, RZ, 0x8, R63 ;  /* 0x00000008ff047819 */ /* 0x000fc8000001163f */
[----:B------:R-:W-:-:S04]  /*6b90*/  LOP3.LUT R4, R4, 0xffff, RZ, 0xc0, !PT ;  /* 0x0000ffff04047812 */ /* 0x000fc800078ec0ff */
[----:B------:R-:W-:Y:S02]  /*6ba0*/  ISETP.GE.U32.AND P4, PT, R237, R4, PT ;  /* 0x00000004ed00720c */ /* 0x000fe40003f86070 */
[----:B------:R-:W-:-:S04]  /*6bb0*/  LOP3.LUT R4, R22, 0xffff, RZ, 0xc0, !PT ;  /* 0x0000ffff16047812 */ /* 0x000fc800078ec0ff */
[----:B------:R-:W-:-:S04]  /*6bc0*/  SHF.R.U32.HI R4, RZ, 0x8, R4 ;  /* 0x00000008ff047819 */ /* 0x000fc80000011604 */
[----:B------:R-:W-:Y:S02]  /*6bd0*/  LOP3.LUT R4, R4, 0xffff, RZ, 0xc0, !PT ;  /* 0x0000ffff04047812 */ /* 0x000fe400078ec0ff */
[----:B------:R-:W-:Y:S02]  /*6be0*/  @!P2 PRMT R158, R150, 0x5410, RZ ;  /* 0x00005410969ea816 */ /* 0x000fe400000000ff */
[----:B------:R-:W-:Y:S02]  /*6bf0*/  ISETP.GE.U32.AND P2, PT, R237, R4, PT ;  /* 0x00000004ed00720c */ /* 0x000fe40003f46070 */
[----:B------:R-:W-:Y:S01]  /*6c00*/  LOP3.LUT R4, R22, 0xff, RZ, 0xc0, !PT ;  /* 0x000000ff16047812 */ /* 0x000fe200078ec0ff */
[----:B------:R-:W-:-:S03]  /*6c10*/  @!P4 HFMA2.BF16_V2 R194, -RZ.H0_H0, RZ.H0_H0, -R166.H0_H0 ;  /* 0x200000ffffc2c231 */ /* 0x000fc600003409a6 */
[----:B------:R-:W-:Y:S02]  /*6c20*/  ISETP.GE.U32.AND P0, PT, R237, R4, PT ;  /* 0x00000004ed00720c */ /* 0x000fe40003f06070 */
[----:B------:R-:W-:-:S04]  /*6c30*/  SHF.R.U32.HI R4, RZ, 0x10, R22 ;  /* 0x00000010ff047819 */ /* 0x000fc80000011616 */
[----:B------:R-:W-:Y:S02]  /*6c40*/  LOP3.LUT R4, R4, 0xff, RZ, 0xc0, !PT ;  /* 0x000000ff04047812 */ /* 0x000fe400078ec0ff */
[----:B------:R-:W-:Y:S02]  /*6c50*/  @!P4 PRMT R166, R194, 0x5410, RZ ;  /* 0x00005410c2a6c816 */ /* 0x000fe400000000ff */
[----:B------:R-:W-:Y:S02]  /*6c60*/  ISETP.GE.U32.AND P4, PT, R237, R4, PT ;  /* 0x00000004ed00720c */ /* 0x000fe40003f86070 */
[----:B------:R-:W-:-:S11]  /*6c70*/  SHF.R.U32.HI R4, RZ, 0x18, R22 ;  /* 0x00000018ff047819 */ /* 0x000fd60000011616 */
[----:B------:R-:W-:-:S05]  /*6c80*/  @!P4 HFMA2.BF16_V2 R149, -RZ.H0_H0, RZ.H0_H0, -R155.H0_H0 ;  /* 0x200000ffff95c231 */ /* 0x000fca000034099b */
[----:B------:R-:W-:Y:S02]  /*6c90*/  @!P4 PRMT R155, R149, 0x5410, RZ ;  /* 0x00005410959bc816 */ /* 0x000fe400000000ff */
[----:B------:R-:W-:Y:S02]  /*6ca0*/  ISETP.GE.U32.AND P4, PT, R237, R4, PT ;  /* 0x00000004ed00720c */ /* 0x000fe40003f86070 */
[----:B------:R-:W-:Y:S02]  /*6cb0*/  LOP3.LUT R4, R76, 0xff, RZ, 0xc0, !PT ;  /* 0x000000ff4c047812 */ /* 0x000fe400078ec0ff */
[----:B------:R-:W-:Y:S02]  /*6cc0*/  @!P3 PRMT R165, R197, 0x5410, RZ ;  /* 0x00005410c5a5b816 */ /* 0x000fe400000000ff */
[----:B------:R-:W-:Y:S02]  /*6cd0*/  ISETP.GE.U32.AND P3, PT, R237, R65, PT ;  /* 0x00000041ed00720c */ /* 0x000fe40003f66070 */
[----:B------:R-:W-:-:S02]  /*6ce0*/  PRMT R100, R4, 0x5410, R79 ;  /* 0x0000541004647816 */ /* 0x000fc4000000004f */
[----:B------:R-:W-:-:S03]  /*6cf0*/  SHF.R.U32.HI R4, RZ, 0x8, R66 ;  /* 0x00000008ff047819 */ /* 0x000fc60000011642 */
[----:B------:R-:W-:Y:S01]  /*6d00*/  @!P4 HFMA2.BF16_V2 R198, -RZ.H0_H0, RZ.H0_H0, -R154.H0_H0 ;  /* 0x200000ffffc6c231 */ /* 0x000fe2000034099a */
[----:B------:R-:W-:-:S04]  /*6d10*/  LOP3.LUT R4, R4, 0xffff, RZ, 0xc0, !PT ;  /* 0x0000ffff04047812 */ /* 0x000fc800078ec0ff */
[----:B------:R-:W-:Y:S02]  /*6d20*/  @!P4 PRMT R154, R198, 0x5410, RZ ;  /* 0x00005410c69ac816 */ /* 0x000fe400000000ff */
[----:B------:R-:W-:Y:S01]  /*6d30*/  ISETP.GE.U32.AND P4, PT, R237, R4, PT ;  /* 0x00000004ed00720c */ /* 0x000fe20003f86070 */
[----:B------:R-:W-:Y:S01]  /*6d40*/  IMAD.WIDE.U32 R6, R90, -0x2daee0ad, RZ ;  /* 0xd2511f535a067825 */ /* 0x000fe200078e00ff */
[----:B------:R-:W-:Y:S01]  /*6d50*/  @!P3 HFMA2.BF16_V2 R199, -RZ.H0_H0, RZ.H0_H0, -R163.H0_H0 ;  /* 0x200000ffffc7b231 */ /* 0x000fe200003409a3 */
[----:B------:R-:W-:Y:S01]  /*6d60*/  LOP3.LUT R4, R88, 0xff, RZ, 0xc0, !PT ;  /* 0x000000ff58047812 */ /* 0x000fe200078ec0ff */
[----:B------:R-:W-:Y:S02]  /*6d70*/  HMMA.16816.F32.BF16 R136, R40, R72, R12 ;  /* 0x000000482888723c */ /* 0x000fe4000004180c */
[----:B------:R-:W-:Y:S02]  /*6d80*/  LOP3.LUT R23, R6, 0xffff, RZ, 0xc0, !PT ;  /* 0x0000ffff06177812 */ /* 0x000fe400078ec0ff */
[----:B------:R-:W-:-:S03]  /*6d90*/  @!P3 PRMT R163, R199, 0x5410, RZ ;  /* 0x00005410c7a3b816 */ /* 0x000fc600000000ff */
[----:B------:R-:W-:Y:S01]  /*6da0*/  LOP3.LUT R13, R6, 0xff, RZ, 0xc0, !PT ;  /* 0x000000ff060d7812 */ /* 0x000fe200078ec0ff */
[----:B------:R-:W-:Y:S01]  /*6db0*/  HMMA.16816.F32.BF16 R240, R32, R72, R8 ;  /* 0x0000004820f0723c */ /* 0x000fe20000041808 */
[----:B------:R-:W-:Y:S02]  /*6dc0*/  SHF.R.U32.HI R14, RZ, 0x10, R6 ;  /* 0x00000010ff0e7819 */ /* 0x000fe40000011606 */
[----:B------:R-:W-:-:S04]  /*6dd0*/  ISETP.GE.U32.AND P3, PT, R237, R4, PT ;  /* 0x00000004ed00720c */ /* 0x000fc80003f66070 */
[----:B------:R-:W-:Y:S02]  /*6de0*/  LOP3.LUT R10, R7, UR14, R56, 0x96, !PT ;  /* 0x0000000e070a7c12 */ /* 0x000fe4000f8e9638 */
[----:B------:R-:W-:Y:S01]  /*6df0*/  SHF.R.U32.HI R9, RZ, 0x18, R6 ;  /* 0x00000018ff097819 */ /* 0x000fe20000011606 */
[----:B------:R-:W-:Y:S01]  /*6e00*/  IMAD.WIDE.U32 R6, R93, -0x2daee0ad, RZ ;  /* 0xd2511f535d067825 */ /* 0x000fe200078e00ff */
[----:B------:R-:W-:Y:S01]  /*6e10*/  SHF.R.U32.HI R4, RZ, 0x10, R30 ;  /* 0x00000010ff047819 */ /* 0x000fe2000001161e */
[----:B------:R-:W-:-:S03]  /*6e20*/  @!P4 HFMA2.BF16_V2 R200, -RZ.H0_H0, RZ.H0_H0, -R162.H0_H0 ;  /* 0x200000ffffc8c231 */ /* 0x000fc600003409a2 */
[----:B------:R-:W-:Y:S02]  /*6e30*/  LOP3.LUT R11, R7, UR14, R58, 0x96, !PT ;  /* 0x0000000e070b7c12 */ /* 0x000fe4000f8e963a */
[C---:B------:R-:W-:Y:S02]  /*6e40*/  LOP3.LUT R15, R6.reuse, 0xffff, RZ, 0xc0, !PT ;  /* 0x0000ffff060f7812 */ /* 0x040fe400078ec0ff */
[----:B------:R-:W-:Y:S02]  /*6e50*/  LOP3.LUT R16, R6, 0xff, RZ, 0xc0, !PT ;  /* 0x000000ff06107812 */ /* 0x000fe400078ec0ff */
[--C-:B------:R-:W-:Y:S02]  /*6e60*/  SHF.R.U32.HI R18, RZ, 0x10, R6.reuse ;  /* 0x00000010ff127819 */ /* 0x100fe40000011606 */
[----:B------:R-:W-:Y:S01]  /*6e70*/  SHF.R.U32.HI R17, RZ, 0x18, R6 ;  /* 0x00000018ff117819 */ /* 0x000fe20000011606 */
[----:B------:R-:W-:Y:S01]  /*6e80*/  IMAD.WIDE.U32 R6, R57, -0x2daee0ad, RZ ;  /* 0xd2511f5339067825 */ /* 0x000fe200078e00ff */
[----:B------:R-:W-:-:S02]  /*6e90*/  LOP3.LUT R4, R4, 0xff, RZ, 0xc0, !PT ;  /* 0x000000ff04047812 */ /* 0x000fc400078ec0ff */
[----:B------:R-:W-:Y:S02]  /*6ea0*/  @!P4 PRMT R162, R200, 0x5410, RZ ;  /* 0x00005410c8a2c816 */ /* 0x000fe400000000ff */
[----:B------:R-:W-:Y:S01]  /*6eb0*/  ISETP.GE.U32.AND P4, PT, R237, R4, PT ;  /* 0x00000004ed00720c */ /* 0x000fe20003f86070 */
[--C-:B------:R-:W-:Y:S01]  /*6ec0*/  FFMA.FTZ R4, R144, c[0x0][0x23c], -R3.reuse ;  /* 0x00008f0090047a23 */ /* 0x100fe20000010803 */
[C---:B------:R-:W-:Y:S02]  /*6ed0*/  LOP3.LUT R19, R6.reuse, 0xffff, RZ, 0xc0, !PT ;  /* 0x0000ffff06137812 */ /* 0x040fe400078ec0ff */
[----:B------:R-:W-:Y:S02]  /*6ee0*/  LOP3.LUT R22, R6, 0xff, RZ, 0xc0, !PT ;  /* 0x000000ff06167812 */ /* 0x000fe400078ec0ff */
[--C-:B------:R-:W-:Y:S02]  /*6ef0*/  SHF.R.U32.HI R21, RZ, 0x10, R6.reuse ;  /* 0x00000010ff157819 */ /* 0x100fe40000011606 */
[----:B------:R-:W-:Y:S01]  /*6f00*/  SHF.R.U32.HI R20, RZ, 0x18, R6 ;  /* 0x00000018ff147819 */ /* 0x000fe20000011606 */
[----:B------:R-:W-:Y:S01]  /*6f10*/  FFMA.FTZ R6, R145, c[0x0][0x23c], -R3 ;  /* 0x00008f0091067a23 */ /* 0x000fe20000010803 */
[----:B------:R-:W-:Y:S01]  /*6f20*/  @!P5 PRMT R164, R176, 0x5410, RZ ;  /* 0x00005410b0a4d816 */ /* 0x000fe200000000ff */
[----:B------:R5:W-:Y:S01]  /*6f30*/  MUFU.EX2 R205, R4 ;  /* 0x0000000400cd7308 */ /* 0x000be20000000800 */
[----:B------:R-:W-:Y:S01]  /*6f40*/  ISETP.GE.U32.AND P5, PT, R237, R64, PT ;  /* 0x00000040ed00720c */ /* 0x000fe20003fa6070 */
[----:B------:R-:W-:-:S06]  /*6f50*/  @!P3 HFMA2.BF16_V2 R201, -RZ.H0_H0, RZ.H0_H0, -R160.H0_H0 ;  /* 0x200000ffffc9b231 */ /* 0x000fcc00003409a0 */
[----:B------:R1:W1:Y:S01]  /*6f60*/  MUFU.EX2 R204, R6 ;  /* 0x0000000600cc7308 */ /* 0x0002620000000800 */
[----:B-----5:R-:W-:-:S04]  /*6f70*/  LOP3.LUT R4, R30, 0xffff, RZ, 0xc0, !PT ;  /* 0x0000ffff1e047812 */ /* 0x020fc800078ec0ff */
[----:B------:R-:W-:-:S04]  /*6f80*/  SHF.R.U32.HI R4, RZ, 0x8, R4 ;  /* 0x00000008ff047819 */ /* 0x000fc80000011604 */
[----:B------:R-:W-:Y:S01]  /*6f90*/  LOP3.LUT R4, R4, 0xffff, RZ, 0xc0, !PT ;  /* 0x0000ffff04047812 */ /* 0x000fe200078ec0ff */
[----:B------:R-:W-:Y:S01]  /*6fa0*/  @!P5 HFMA2.BF16_V2 R202, -RZ.H0_H0, RZ.H0_H0, -R159.H0_H0 ;  /* 0x200000ffffcad231 */ /* 0x000fe2000034099f */
[----:B------:R-:W-:Y:S02]  /*6fb0*/  @!P3 PRMT R160, R201, 0x5410, RZ ;  /* 0x00005410c9a0b816 */ /* 0x000fe400000000ff */
[----:B------:R-:W-:Y:S02]  /*6fc0*/  ISETP.GE.U32.AND P3, PT, R237, R4, PT ;  /* 0x00000004ed00720c */ /* 0x000fe40003f66070 */
[----:B-1----:R-:W-:Y:S02]  /*6fd0*/  LOP3.LUT R6, R30, 0xff, RZ, 0xc0, !PT ;  /* 0x000000ff1e067812 */ /* 0x002fe400078ec0ff */
[----:B------:R-:W-:Y:S02]  /*6fe0*/  F2FP.BF16.PACK_AB R4, R205, R204 ;  /* 0x000000cccd04723e */ /* 0x000fe400000010ff */
[----:B------:R-:W-:-:S02]  /*6ff0*/  @!P5 PRMT R159, R202, 0x5410, RZ ;  /* 0x00005410ca9fd816 */ /* 0x000fc400000000ff */
[----:B------:R-:W-:Y:S01]  /*7000*/  ISETP.GE.U32.AND P5, PT, R237, R6, PT ;  /* 0x00000006ed00720c */ /* 0x000fe20003fa6070 */
[----:B------:R-:W-:Y:S01]  /*7010*/  FFMA.FTZ R6, R146, c[0x0][0x23c], -R0 ;  /* 0x00008f0092067a23 */ /* 0x000fe20000010800 */
[----:B------:R-:W-:Y:S01]  /*7020*/  LOP3.LUT R12, R7, UR14, R54, 0x96, !PT ;  /* 0x0000000e070c7c12 */ /* 0x000fe2000f8e9636 */
[----:B------:R-:W-:Y:S01]  /*7030*/  FFMA.FTZ R7, R147, c[0x0][0x23c], -R0 ;  /* 0x00008f0093077a23 */ /* 0x000fe20000010800 */
[C---:B------:R-:W-:Y:S01]  /*7040*/  PRMT R152, R4.reuse, 0x7632, R152 ;  /* 0x0000763204987816 */ /* 0x040fe20000000098 */
[----:B------:R-:W-:Y:S01]  /*7050*/  MUFU.EX2 R202, R6 ;  /* 0x0000000600ca7308 */ /* 0x000fe20000000800 */
[----:B------:R-:W-:Y:S02]  /*7060*/  SHF.R.U32.HI R8, RZ, 0x8, R67 ;  /* 0x00000008ff087819 */ /* 0x000fe40000011643 */
[----:B------:R-:W-:-:S05]  /*7070*/  PRMT R153, R4, 0x7610, R153 ;  /* 0x0000761004997816 */ /* 0x000fca0000000099 */
[----:B------:R-:W1:Y:S01]  /*7080*/  MUFU.EX2 R200, R7 ;  /* 0x0000000700c87308 */ /* 0x000e620000000800 */
[----:B------:R-:W-:Y:S01]  /*7090*/  PRMT R101, R87, 0x5410, R8 ;  /* 0x0000541057657816 */ /* 0x000fe20000000008 */
[----:B------:R-:W-:Y:S01]  /*70a0*/  @!P5 HFMA2.BF16_V2 R203, -RZ.H0_H0, RZ.H0_H0, -R153.H0_H0 ;  /* 0x200000ffffcbd231 */ /* 0x000fe20000340999 */
[----:B------:R-:W-:Y:S02]  /*70b0*/  SHF.R.U32.HI R4, RZ, 0x18, R30 ;  /* 0x00000018ff047819 */ /* 0x000fe4000001161e */
[----:B------:R-:W-:Y:S02]  /*70c0*/  PRMT R106, R153, 0x5410, R152 ;  /* 0x00005410996a7816 */ /* 0x000fe40000000098 */
[----:B------:R-:W-:Y:S02]  /*70d0*/  @!P5 PRMT R153, R203, 0x5410, RZ ;  /* 0x00005410cb99d816 */ /* 0x000fe400000000ff */
[----:B------:R-:W-:Y:S02]  /*70e0*/  ISETP.GE.U32.AND P5, PT, R237, R4, PT ;  /* 0x00000004ed00720c */ /* 0x000fe40003fa6070 */
[----:B-1----:R-:W-:-:S04]  /*70f0*/  F2FP.BF16.PACK_AB R4, R202, R200 ;  /* 0x000000c8ca04723e */ /* 0x002fc800000010ff */
[----:B------:R-:W-:Y:S01]  /*7100*/  PRMT R150, R4, 0x7632, R150 ;  /* 0x0000763204967816 */ /* 0x000fe20000000096 */
[----:B------:R-:W-:-:S06]  /*7110*/  @!P0 HFMA2.BF16_V2 R151, -RZ.H0_H0, RZ.H0_H0, -R157.H0_H0 ;  /* 0x200000ffff978231 */ /* 0x000fcc000034099d */
[----:B--2---:R-:W-:Y:S01]  /*7120*/  @!P5 HFMA2.BF16_V2 R105, -RZ.H0_H0, RZ.H0_H0, -R150.H0_H0 ;  /* 0x200000ffff69d231 */ /* 0x004fe20000340996 */
[----:B------:R-:W-:Y:S02]  /*7130*/  @!P0 PRMT R157, R151, 0x5410, RZ ;  /* 0x00005410979d8816 */ /* 0x000fe400000000ff */
[----:B------:R-:W-:Y:S02]  /*7140*/  PRMT R151, R4, 0x7610, R151 ;  /* 0x0000761004977816 */ /* 0x000fe40000000097 */
[----:B------:R-:W-:Y:S02]  /*7150*/  PRMT R30, R105, 0x7610, R30 ;  /* 0x00007610691e7816 */ /* 0x000fe4000000001e */
[----:B------:R-:W-:Y:S02]  /*7160*/  PRMT R105, R151, 0x5410, R150 ;  /* 0x0000541097697816 */ /* 0x000fe40000000096 */
[----:B------:R-:W-:Y:S01]  /*7170*/  @!P5 PRMT R150, R30, 0x5410, RZ ;  /* 0x000054101e96d816 */ /* 0x000fe200000000ff */
[----:B---3--:R-:W-:-:S05]  /*7180*/  @!P3 HFMA2.BF16_V2 R80, -RZ.H0_H0, RZ.H0_H0, -R152.H0_H0 ;  /* 0x200000ffff50b231 */ /* 0x008fca0000340998 */
[----:B------:R-:W-:-:S04]  /*7190*/  PRMT R8, R80, 0x7610, R8 ;  /* 0x0000761050087816 */ /* 0x000fc80000000008 */
[----:B------:R-:W-:Y:S02]  /*71a0*/  @!P3 PRMT R152, R8, 0x5410, RZ ;  /* 0x000054100898b816 */ /* 0x000fe400000000ff */
[----:B------:R1:W2:Y:S04]  /*71b0*/  LDL.LU.S16 R8, [R1+0x10] ;  /* 0x0000100001087983 */ /* 0x0002a80000300600 */
[----:B------:R1:W3:Y:S01]  /*71c0*/  LDL.LU.S16 R30, [R1+0x1c] ;  /* 0x00001c00011e7983 */ /* 0x0002e20000300600 */
[----:B------:R-:W-:Y:S01]  /*71d0*/  FFMA.FTZ R6, R142, c[0x0][0x23c], -R3 ;  /* 0x00008f008e067a23 */ /* 0x000fe20000010803 */
[----:B----4-:R-:W-:-:S03]  /*71e0*/  @!P4 HFMA2.BF16_V2 R81, -RZ.H0_H0, RZ.H0_H0, -R151.H0_H0 ;  /* 0x200000ffff51c231 */ /* 0x010fc60000340997 */
[----:B------:R4:W-:Y:S02]  /*71f0*/  MUFU.EX2 R201, R6 ;  /* 0x0000000600c97308 */ /* 0x0009e40000000800 */
[----:B------:R-:W-:-:S04]  /*7200*/  PRMT R25, R81, 0x7610, R25 ;  /* 0x0000761051197816 */ /* 0x000fc80000000019 */
[----:B------:R-:W-:Y:S01]  /*7210*/  @!P4 PRMT R151, R25, 0x5410, RZ ;  /* 0x000054101997c816 */ /* 0x000fe200000000ff */
[----:B----4-:R-:W-:-:S04]  /*7220*/  FFMA.FTZ R6, R140, c[0x0][0x23c], -R3 ;  /* 0x00008f008c067a23 */ /* 0x010fc80000010803 */
[----:B------:R-:W4:Y:S01]  /*7230*/  MUFU.EX2 R203, R6 ;  /* 0x0000000600cb7308 */ /* 0x000f220000000800 */
[C---:B------:R-:W-:Y:S02]  /*7240*/  ISETP.GE.U32.AND P4, PT, R237.reuse, R13, PT ;  /* 0x0000000ded00720c */ /* 0x040fe40003f86070 */
[----:B------:R1:W5:Y:S01]  /*7250*/  LDL.LU.S16 R13, [R1+0x2c] ;  /* 0x00002c00010d7983 */ /* 0x0003620000300600 */
[----:B------:R-:W-:Y:S02]  /*7260*/  ISETP.GE.U32.AND P0, PT, R237, R62, PT ;  /* 0x0000003eed00720c */ /* 0x000fe40003f06070 */
[----:B------:R-:W-:Y:S01]  /*7270*/  LOP3.LUT R4, R113, 0xff, RZ, 0xc0, !PT ;  /* 0x000000ff71047812 */ /* 0x000fe200078ec0ff */
[----:B------:R-:W-:Y:S01]  /*7280*/  IMAD.MOV.U32 R25, RZ, RZ, R134 ;  /* 0x000000ffff197224 */ /* 0x000fe200078e0086 */
[----:B----4-:R-:W-:-:S04]  /*7290*/  F2FP.BF16.PACK_AB R6, R203, R201 ;  /* 0x000000c9cb06723e */ /* 0x010fc800000010ff */
[C---:B------:R-:W-:Y:S01]  /*72a0*/  PRMT R149, R6.reuse, 0x7610, R149 ;  /* 0x0000761006957816 */ /* 0x040fe20000000095 */
[----:B------:R-:W-:Y:S01]  /*72b0*/  IMAD.MOV.U32 R134, RZ, RZ, R132 ;  /* 0x000000ffff867224 */ /* 0x000fe200078e0084 */
[----:B------:R-:W-:Y:S01]  /*72c0*/  ISETP.GE.U32.AND P3, PT, R237, R4, PT ;  /* 0x00000004ed00720c */ /* 0x000fe20003f66070 */
[----:B------:R-:W-:Y:S01]  /*72d0*/  IMAD.MOV.U32 R132, RZ, RZ, R130 ;  /* 0x000000ffff847224 */ /* 0x000fe200078e0082 */
[----:B------:R-:W-:Y:S01]  /*72e0*/  SHF.R.U32.HI R4, RZ, 0x8, R117 ;  /* 0x00000008ff047819 */ /* 0x000fe20000011675 */
[----:B------:R-:W-:Y:S01]  /*72f0*/  IMAD.MOV.U32 R130, RZ, RZ, R28 ;  /* 0x000000ffff827224 */ /* 0x000fe200078e001c */
[----:B------:R-:W-:Y:S01]  /*7300*/  PRMT R148, R6, 0x7632, R148 ;  /* 0x0000763206947816 */ /* 0x000fe20000000094 */
[----:B------:R-:W-:Y:S01]  /*7310*/  IMAD.MOV.U32 R28, RZ, RZ, R131 ;  /* 0x000000ffff1c7224 */ /* 0x000fe200078e0083 */
[----:B------:R-:W-:Y:S01]  /*7320*/  LOP3.LUT R4, R4, 0xffff, RZ, 0xc0, !PT ;  /* 0x0000ffff04047812 */ /* 0x000fe200078ec0ff */
[----:B------:R-:W-:Y:S02]  /*7330*/  IMAD.MOV.U32 R131, RZ, RZ, R126 ;  /* 0x000000ffff837224 */ /* 0x000fe400078e007e */
[----:B------:R-:W-:-:S02]  /*7340*/  IMAD.MOV.U32 R126, RZ, RZ, R125 ;  /* 0x000000ffff7e7224 */ /* 0x000fc400078e007d */
[----:B------:R-:W-:Y:S01]  /*7350*/  IMAD.MOV.U32 R125, RZ, RZ, R104 ;  /* 0x000000ffff7d7224 */ /* 0x000fe200078e0068 */
[----:B------:R-:W-:Y:S02]  /*7360*/  PRMT R104, R149, 0x5410, R148 ;  /* 0x0000541095687816 */ /* 0x000fe40000000094 */
[----:B------:R-:W-:Y:S02]  /*7370*/  ISETP.GE.U32.AND P5, PT, R237, R9, PT ;  /* 0x00000009ed00720c */ /* 0x000fe40003fa6070 */
[----:B------:R-:W-:Y:S01]  /*7380*/  SHF.R.U32.HI R9, RZ, 0x18, R53 ;  /* 0x00000018ff097819 */ /* 0x000fe20000011635 */
[----:B--2---:R-:W-:-:S05]  /*7390*/  @!P0 HFMA2.BF16_V2 R8, -RZ.H0_H0, RZ.H0_H0, -R149.H0_H0 ;  /* 0x200000ffff088231 */ /* 0x004fca0000340995 */
[----:B------:R-:W-:-:S04]  /*73a0*/  PRMT R7, R8, 0x7610, R7 ;  /* 0x0000761008077816 */ /* 0x000fc80000000007 */
[----:B------:R-:W-:Y:S02]  /*73b0*/  @!P0 PRMT R149, R7, 0x5410, RZ ;  /* 0x0000541007958816 */ /* 0x000fe400000000ff */
[----:B------:R-:W-:Y:S02]  /*73c0*/  ISETP.GE.U32.AND P0, PT, R237, R4, PT ;  /* 0x00000004ed00720c */ /* 0x000fe40003f06070 */
[----:B------:R-:W-:-:S04]  /*73d0*/  LOP3.LUT R4, R53, 0xffff, RZ, 0xc0, !PT ;  /* 0x0000ffff35047812 */ /* 0x000fc800078ec0ff */
[----:B------:R-:W-:Y:S02]  /*73e0*/  SHF.R.U32.HI R6, RZ, 0x8, R4 ;  /* 0x00000008ff067819 */ /* 0x000fe40000011604 */
[----:B------:R-:W-:Y:S01]  /*73f0*/  LOP3.LUT R4, R53, 0xff, RZ, 0xc0, !PT ;  /* 0x000000ff35047812 */ /* 0x000fe200078ec0ff */
[----:B------:R-:W-:-:S03]  /*7400*/  FFMA.FTZ R7, R143, c[0x0][0x23c], -R0 ;  /* 0x00008f008f077a23 */ /* 0x000fc60000010800 */
[----:B------:R-:W-:Y:S02]  /*7410*/  PRMT R88, R4, 0x5410, R6 ;  /* 0x0000541004587816 */ /* 0x000fe40000000006 */
[----:B------:R-:W-:Y:S01]  /*7420*/  SHF.R.U32.HI R4, RZ, 0x10, R53 ;  /* 0x00000010ff047819 */ /* 0x000fe20000011635 */
[----:B------:R2:W-:Y:S01]  /*7430*/  MUFU.EX2 R198, R7 ;  /* 0x0000000700c67308 */ /* 0x0005e20000000800 */
[----:B---3--:R-:W-:Y:S02]  /*7440*/  @!P0 HFMA2.BF16_V2 R30, -RZ.H0_H0, RZ.H0_H0, -R148.H0_H0 ;  /* 0x200000ffff1e8231 */ /* 0x008fe40000340994 */
[----:B--2---:R-:W-:-:S04]  /*7450*/  LOP3.LUT R7, R4, 0xff, RZ, 0xc0, !PT ;  /* 0x000000ff04077812 */ /* 0x004fc800078ec0ff */
[----:B------:R-:W-:Y:S02]  /*7460*/  PRMT R81, R7, 0x5410, R9 ;  /* 0x0000541007517816 */ /* 0x000fe40000000009 */
[----:B------:R-:W-:-:S04]  /*7470*/  PRMT R7, R30, 0x7610, R7 ;  /* 0x000076101e077816 */ /* 0x000fc80000000007 */
[----:B------:R-:W-:Y:S02]  /*7480*/  @!P0 PRMT R148, R7, 0x5410, RZ ;  /* 0x0000541007948816 */ /* 0x000fe400000000ff */
[----:B------:R1:W2:Y:S01]  /*7490*/  LDL.LU.S16 R7, [R1+0x30] ;  /* 0x0000300001077983 */ /* 0x0002a20000300600 */
[----:B------:R-:W-:-:S04]  /*74a0*/  FFMA.FTZ R8, R141, c[0x0][0x23c], -R0 ;  /* 0x00008f008d087a23 */ /* 0x000fc80000010800 */
[----:B------:R-:W3:Y:S01]  /*74b0*/  MUFU.EX2 R199, R8 ;  /* 0x0000000800c77308 */ /* 0x000ee20000000800 */
[----:B------:R-:W-:Y:S02]  /*74c0*/  SHF.R.U32.HI R6, RZ, 0x8, R95 ;  /* 0x00000008ff067819 */ /* 0x000fe4000001165f */
[----:B------:R-:W-:Y:S02]  /*74d0*/  LOP3.LUT R4, R96, 0xff, RZ, 0xc0, !PT ;  /* 0x000000ff60047812 */ /* 0x000fe400078ec0ff */
[----:B------:R-:W-:Y:S02]  /*74e0*/  PRMT R96, R103, 0x5410, R6 ;  /* 0x0000541067607816 */ /* 0x000fe40000000006 */
[----:B------:R-:W-:Y:S02]  /*74f0*/  PRMT R95, R4, 0x5410, R102 ;  /* 0x00005410045f7816 */ /* 0x000fe40000000066 */
[----:B------:R-:W-:Y:S02]  /*7500*/  LOP3.LUT R4, R14, 0xff, RZ, 0xc0, !PT ;  /* 0x000000ff0e047812 */ /* 0x000fe400078ec0ff */
[----:B---3--:R-:W-:-:S04]  /*7510*/  F2FP.BF16.PACK_AB R6, R199, R198 ;  /* 0x000000c6c706723e */ /* 0x008fc800000010ff */
[----:B------:R-:W-:Y:S01]  /*7520*/  PRMT R147, R6, 0x7610, R147 ;  /* 0x0000761006937816 */ /* 0x000fe20000000093 */
[----:B------:R-:W-:Y:S01]  /*7530*/  @!P2 HFMA2.BF16_V2 R196, -RZ.H0_H0, RZ.H0_H0, -R156.H0_H0 ;  /* 0x200000ffffc4a231 */ /* 0x000fe2000034099c */
[----:B------:R-:W-:-:S03]  /*7540*/  ISETP.GE.U32.AND P0, PT, R237, R4, PT ;  /* 0x00000004ed00720c */ /* 0x000fc60003f06070 */
[----:B-----5:R-:W-:Y:S01]  /*7550*/  @!P3 HFMA2.BF16_V2 R13, -RZ.H0_H0, RZ.H0_H0, -R147.H0_H0 ;  /* 0x200000ffff0db231 */ /* 0x020fe20000340993 */
[----:B------:R-:W-:Y:S01]  /*7560*/  FFMA.FTZ R4, R114, c[0x0][0x23c], -R3 ;  /* 0x00008f0072047a23 */ /* 0x000fe20000010803 */
[----:B------:R-:W-:Y:S02]  /*7570*/  PRMT R146, R6, 0x7632, R146 ;  /* 0x0000763206927816 */ /* 0x000fe40000000092 */
[----:B------:R-:W-:Y:S02]  /*7580*/  @!P2 PRMT R156, R196, 0x5410, RZ ;  /* 0x00005410c49ca816 */ /* 0x000fe400000000ff */
[----:B------:R-:W-:Y:S01]  /*7590*/  PRMT R9, R13, 0x7610, R9 ;  /* 0x000076100d097816 */ /* 0x000fe20000000009 */
[----:B------:R3:W-:Y:S02]  /*75a0*/  MUFU.EX2 R196, R4 ;  /* 0x0000000400c47308 */ /* 0x0007e40000000800 */
[----:B---3--:R-:W-:Y:S01]  /*75b0*/  FFMA.FTZ R4, R98, c[0x0][0x23c], -R3 ;  /* 0x00008f0062047a23 */ /* 0x008fe20000010803 */
[----:B------:R-:W-:-:S02]  /*75c0*/  PRMT R98, R147, 0x5410, R146 ;  /* 0x0000541093627816 */ /* 0x000fc40000000092 */
[----:B------:R-:W-:Y:S02]  /*75d0*/  @!P3 PRMT R147, R9, 0x5410, RZ ;  /* 0x000054100993b816 */ /* 0x000fe400000000ff */
[----:B------:R1:W3:Y:S01]  /*75e0*/  LDL.LU.S16 R9, [R1+0x40] ;  /* 0x0000400001097983 */ /* 0x0002e20000300600 */
[----:B------:R-:W-:Y:S01]  /*75f0*/  ISETP.GE.U32.AND P2, PT, R237, R59, PT ;  /* 0x0000003bed00720c */ /* 0x000fe20003f46070 */
[----:B------:R4:W5:Y:S01]  /*7600*/  MUFU.EX2 R197, R4 ;  /* 0x0000000400c57308 */ /* 0x0009620000000800 */
[----:B------:R-:W-:-:S11]  /*7610*/  LOP3.LUT R6, R10, 0xff, RZ, 0xc0, !PT ;  /* 0x000000ff0a067812 */ /* 0x000fd600078ec0ff */
[----:B--2---:R-:W-:-:S05]  /*7620*/  @!P2 HFMA2.BF16_V2 R7, -RZ.H0_H0, RZ.H0_H0, -R146.H0_H0 ;  /* 0x200000ffff07a231 */ /* 0x004fca0000340992 */
[----:B------:R-:W-:-:S04]  /*7630*/  PRMT R8, R7, 0x7610, R8 ;  /* 0x0000761007087816 */ /* 0x000fc80000000008 */
[----:B------:R-:W-:Y:S02]  /*7640*/  @!P2 PRMT R146, R8, 0x5410, RZ ;  /* 0x000054100892a816 */ /* 0x000fe400000000ff */
[----:B------:R1:W2:Y:S01]  /*7650*/  LDL.LU.S16 R8, [R1+0x3c] ;  /* 0x00003c0001087983 */ /* 0x0002a20000300600 */
[----:B----4-:R-:W-:-:S04]  /*7660*/  LOP3.LUT R4, R10, 0xffff, RZ, 0xc0, !PT ;  /* 0x0000ffff0a047812 */ /* 0x010fc800078ec0ff */
[----:B------:R-:W-:Y:S02]  /*7670*/  SHF.R.U32.HI R4, RZ, 0x8, R4 ;  /* 0x00000008ff047819 */ /* 0x000fe40000011604 */
[----:B------:R-:W-:Y:S02]  /*7680*/  ISETP.GE.U32.AND P3, PT, R237, R6, PT ;  /* 0x00000006ed00720c */ /* 0x000fe40003f66070 */
[----:B------:R-:W-:-:S04]  /*7690*/  LOP3.LUT R4, R4, 0xffff, RZ, 0xc0, !PT ;  /* 0x0000ffff04047812 */ /* 0x000fc800078ec0ff */
[----:B------:R-:W-:Y:S02]  /*76a0*/  ISETP.GE.U32.AND P2, PT, R237, R4, PT ;  /* 0x00000004ed00720c */ /* 0x000fe40003f46070 */
[----:B-----5:R-:W-:-:S04]  /*76b0*/  F2FP.BF16.PACK_AB R4, R197, R196 ;  /* 0x000000c4c504723e */ /* 0x020fc800000010ff */
[----:B------:R-:W-:Y:S02]  /*76c0*/  PRMT R145, R4, 0x7610, R145 ;  /* 0x0000761004917816 */ /* 0x000fe40000000091 */
[----:B------:R-:W-:-:S04]  /*76d0*/  SHF.R.U32.HI R7, RZ, 0x8, R15 ;  /* 0x00000008ff077819 */ /* 0x000fc8000001160f */
[----:B------:R-:W-:Y:S01]  /*76e0*/  PRMT R90, R16, 0x5410, R7 ;  /* 0x00005410105a7816 */ /* 0x000fe20000000007 */
[----:B---3--:R-:W-:-:S05]  /*76f0*/  @!P3 HFMA2.BF16_V2 R9, -RZ.H0_H0, RZ.H0_H0, -R145.H0_H0 ;  /* 0x200000ffff09b231 */ /* 0x008fca0000340991 */
[----:B------:R-:W-:Y:S02]  /*7700*/  PRMT R7, R9, 0x7610, R7 ;  /* 0x0000761009077816 */ /* 0x000fe40000000007 */
[----:B------:R1:W3:Y:S01]  /*7710*/  LDL.LU.S16 R9, [R1+0x60] ;  /* 0x0000600001097983 */ /* 0x0002e20000300600 */
[----:B------:R-:W-:Y:S02]  /*7720*/  PRMT R144, R4, 0x7632, R144 ;  /* 0x0000763204907816 */ /* 0x000fe40000000090 */
[----:B------:R-:W-:Y:S02]  /*7730*/  SHF.R.U32.HI R4, RZ, 0x18, R10 ;  /* 0x00000018ff047819 */ /* 0x000fe4000001160a */
[----:B------:R-:W-:Y:S02]  /*7740*/  PRMT R93, R145, 0x5410, R144 ;  /* 0x00005410915d7816 */ /* 0x000fe40000000090 */
[----:B------:R-:W-:Y:S02]  /*7750*/  LOP3.LUT R6, R18, 0xff, RZ, 0xc0, !PT ;  /* 0x000000ff12067812 */ /* 0x000fe400078ec0ff */
[----:B------:R-:W-:-:S02]  /*7760*/  @!P3 PRMT R145, R7, 0x5410, RZ ;  /* 0x000054100791b816 */ /* 0x000fc400000000ff */
[----:B------:R-:W-:Y:S02]  /*7770*/  ISETP.GE.U32.AND P3, PT, R237, R4, PT ;  /* 0x00000004ed00720c */ /* 0x000fe40003f66070 */
[----:B------:R-:W-:Y:S02]  /*7780*/  SHF.R.U32.HI R4, RZ, 0x10, R10 ;  /* 0x00000010ff047819 */ /* 0x000fe4000001160a */
[----:B------:R-:W-:Y:S02]  /*7790*/  PRMT R87, R6, 0x5410, R17 ;  /* 0x0000541006577816 */ /* 0x000fe40000000011 */
[----:B------:R-:W-:Y:S01]  /*77a0*/  LOP3.LUT R4, R4, 0xff, RZ, 0xc0, !PT ;  /* 0x000000ff04047812 */ /* 0x000fe200078ec0ff */
[----:B------:R-:W-:-:S04]  /*77b0*/  FFMA.FTZ R7, R52, c[0x0][0x23c], -R0 ;  /* 0x00008f0034077a23 */ /* 0x000fc80000010800 */
[----:B------:R-:W-:Y:S01]  /*77c0*/  MUFU.EX2 R195, R7 ;  /* 0x0000000700c37308 */ /* 0x000fe20000000800 */
[----:B--2---:R-:W-:-:S05]  /*77d0*/  @!P2 HFMA2.BF16_V2 R8, -RZ.H0_H0, RZ.H0_H0, -R144.H0_H0 ;  /* 0x200000ffff08a231 */ /* 0x004fca0000340990 */
[----:B------:R-:W-:-:S04]  /*77e0*/  PRMT R6, R8, 0x7610, R6 ;  /* 0x0000761008067816 */ /* 0x000fc80000000006 */
[----:B------:R-:W-:Y:S01]  /*77f0*/  @!P2 PRMT R144, R6, 0x5410, RZ ;  /* 0x000054100690a816 */ /* 0x000fe200000000ff */
[----:B------:R-:W-:Y:S01]  /*7800*/  FFMA.FTZ R6, R115, c[0x0][0x23c], -R0 ;  /* 0x00008f0073067a23 */ /* 0x000fe20000010800 */
[----:B------:R-:W-:Y:S02]  /*7810*/  ISETP.GE.U32.AND P2, PT, R237, R4, PT ;  /* 0x00000004ed00720c */ /* 0x000fe40003f46070 */
[C---:B------:R-:W-:Y:S01]  /*7820*/  LOP3.LUT R4, R26.reuse, 0xffff, RZ, 0xc0, !PT ;  /* 0x0000ffff1a047812 */ /* 0x040fe200078ec0ff */
[----:B------:R2:W4:Y:S03]  /*7830*/  MUFU.EX2 R194, R6 ;  /* 0x0000000600c27308 */ /* 0x0005260000000800 */
[----:B--2---:R-:W-:Y:S02]  /*7840*/  SHF.R.U32.HI R6, RZ, 0x8, R4 ;  /* 0x00000008ff067819 */ /* 0x004fe40000011604 */
[----:B------:R-:W-:-:S04]  /*7850*/  LOP3.LUT R4, R26, 0xff, RZ, 0xc0, !PT ;  /* 0x000000ff1a047812 */ /* 0x000fc800078ec0ff */
[----:B------:R-:W-:Y:S02]  /*7860*/  PRMT R80, R4, 0x5410, R6 ;  /* 0x0000541004507816 */ /* 0x000fe40000000006 */
[----:B------:R-:W-:-:S04]  /*7870*/  SHF.R.U32.HI R4, RZ, 0x10, R26 ;  /* 0x00000010ff047819 */ /* 0x000fc8000001161a */
[----:B------:R-:W-:Y:S02]  /*7880*/  LOP3.LUT R7, R4, 0xff, RZ, 0xc0, !PT ;  /* 0x000000ff04077812 */ /* 0x000fe400078ec0ff */
[----:B------:R-:W-:Y:S02]  /*7890*/  LOP3.LUT R4, R21, 0xff, RZ, 0xc0, !PT ;  /* 0x000000ff15047812 */ /* 0x000fe400078ec0ff */
[----:B------:R-:W-:Y:S02]  /*78a0*/  SHF.R.U32.HI R6, RZ, 0x8, R19 ;  /* 0x00000008ff067819 */ /* 0x000fe40000011613 */
[----:B------:R-:W-:Y:S02]  /*78b0*/  PRMT R62, R4, 0x5410, R20 ;  /* 0x00005410043e7816 */ /* 0x000fe40000000014 */
[----:B------:R-:W-:Y:S02]  /*78c0*/  SHF.R.U32.HI R4, RZ, 0x8, R23 ;  /* 0x00000008ff047819 */ /* 0x000fe40000011617 */
[----:B------:R-:W-:Y:S01]  /*78d0*/  PRMT R63, R22, 0x5410, R6 ;  /* 0x00005410163f7816 */ /* 0x000fe20000000006 */
[----:B------:R1:W2:Y:S04]  /*78e0*/  LDL.LU.S16 R23, [R1+0x68] ;  /* 0x0000680001177983 */ /* 0x0002a80000300600 */
[----:B------:R1:W5:Y:S04]  /*78f0*/  LDL.LU.S16 R22, [R1+0x74] ;  /* 0x0000740001167983 */ /* 0x0003680000300600 */
[----:B------:R1:W2:Y:S04]  /*7900*/  LDL.LU.S16 R21, [R1+0x70] ;  /* 0x0000700001157983 */ /* 0x0002a80000300600 */
[----:B------:R1:W2:Y:S01]  /*7910*/  LDL.LU.S16 R19, [R1+0x6c] ;  /* 0x00006c0001137983 */ /* 0x0002a20000300600 */
[----:B----4-:R-:W-:-:S04]  /*7920*/  F2FP.BF16.PACK_AB R6, R195, R194 ;  /* 0x000000c2c306723e */ /* 0x010fc800000010ff */
[----:B------:R-:W-:Y:S02]  /*7930*/  PRMT R143, R6, 0x7610, R143 ;  /* 0x00007610068f7816 */ /* 0x000fe4000000008f */
[----:B------:R-:W-:-:S03]  /*7940*/  SHF.R.U32.HI R8, RZ, 0x18, R26 ;  /* 0x00000018ff087819 */ /* 0x000fc6000001161a */
[----:B---3--:R-:W-:Y:S01]  /*7950*/  @!P2 HFMA2.BF16_V2 R9, -RZ.H0_H0, RZ.H0_H0, -R143.H0_H0 ;  /* 0x200000ffff09a231 */ /* 0x008fe2000034098f */
[----:B------:R-:W-:Y:S01]  /*7960*/  PRMT R76, R7, 0x5410, R8 ;  /* 0x00005410074c7816 */ /* 0x000fe20000000008 */
[----:B------:R-:W-:Y:S01]  /*7970*/  IMAD R176, R2, 0x2, R173 ;  /* 0x0000000202b07824 */ /* 0x000fe200078e02ad */
[----:B------:R-:W-:Y:S02]  /*7980*/  PRMT R142, R6, 0x7632, R142 ;  /* 0x00007632068e7816 */ /* 0x000fe4000000008e */
[----:B------:R-:W-:Y:S02]  /*7990*/  PRMT R7, R9, 0x7610, R7 ;  /* 0x0000761009077816 */ /* 0x000fe40000000007 */
[----:B------:R-:W-:Y:S01]  /*79a0*/  LOP3.LUT R4, R4, 0xffff, RZ, 0xc0, !PT ;  /* 0x0000ffff04047812 */ /* 0x000fe200078ec0ff */
[----:B------:R-:W3:Y:S01]  /*79b0*/  LDSM.16.MT88.4 R64, [R176+0x6000] ;  /* 0x00600000b040783b */ /* 0x000ee20000004200 */
[----:B------:R-:W-:Y:S02]  /*79c0*/  PRMT R79, R143, 0x5410, R142 ;  /* 0x000054108f4f7816 */ /* 0x000fe4000000008e */
[----:B------:R-:W-:-:S02]  /*79d0*/  @!P2 PRMT R143, R7, 0x5410, RZ ;  /* 0x00005410078fa816 */ /* 0x000fc400000000ff */
[----:B------:R-:W-:Y:S02]  /*79e0*/  ISETP.GE.U32.AND P2, PT, R237, R4, PT ;  /* 0x00000004ed00720c */ /* 0x000fe40003f46070 */
[----:B------:R-:W-:-:S04]  /*79f0*/  LOP3.LUT R4, R11, 0xffff, RZ, 0xc0, !PT ;  /* 0x0000ffff0b047812 */ /* 0x000fc800078ec0ff */
[----:B------:R-:W-:Y:S02]  /*7a00*/  SHF.R.U32.HI R6, RZ, 0x8, R4 ;  /* 0x00000008ff067819 */ /* 0x000fe40000011604 */
[----:B------:R-:W-:-:S04]  /*7a10*/  LOP3.LUT R4, R11, 0xff, RZ, 0xc0, !PT ;  /* 0x000000ff0b047812 */ /* 0x000fc800078ec0ff */
[----:B------:R-:W-:Y:S02]  /*7a20*/  PRMT R56, R4, 0x5410, R6 ;  /* 0x0000541004387816 */ /* 0x000fe40000000006 */
[----:B------:R-:W-:Y:S02]  /*7a30*/  SHF.R.U32.HI R6, RZ, 0x10, R11 ;  /* 0x00000010ff067819 */ /* 0x000fe4000001160b */
[----:B------:R-:W-:Y:S02]  /*7a40*/  LOP3.LUT R4, R12, 0xffff, RZ, 0xc0, !PT ;  /* 0x0000ffff0c047812 */ /* 0x000fe400078ec0ff */
[----:B------:R-:W-:Y:S02]  /*7a50*/  SHF.R.U32.HI R7, RZ, 0x10, R12 ;  /* 0x00000010ff077819 */ /* 0x000fe4000001160c */
[----:B------:R-:W-:Y:S02]  /*7a60*/  LOP3.LUT R8, R6, 0xff, RZ, 0xc0, !PT ;  /* 0x000000ff06087812 */ /* 0x000fe400078ec0ff */
[----:B------:R-:W-:-:S02]  /*7a70*/  SHF.R.U32.HI R6, RZ, 0x8, R4 ;  /* 0x00000008ff067819 */ /* 0x000fc40000011604 */
[----:B------:R-:W-:Y:S02]  /*7a80*/  SHF.R.U32.HI R9, RZ, 0x18, R12 ;  /* 0x00000018ff097819 */ /* 0x000fe4000001160c */
[----:B------:R-:W-:-:S04]  /*7a90*/  LOP3.LUT R4, R7, 0xff, RZ, 0xc0, !PT ;  /* 0x000000ff07047812 */ /* 0x000fc800078ec0ff */
[----:B------:R-:W-:Y:S01]  /*7aa0*/  PRMT R58, R4, 0x5410, R9 ;  /* 0x00005410043a7816 */ /* 0x000fe20000000009 */
[--C-:B------:R-:W-:Y:S02]  /*7ab0*/  FFMA.FTZ R4, R55, c[0x0][0x23c], -R3.reuse ;  /* 0x00008f0037047a23 */ /* 0x100fe40000010803 */
[----:B------:R-:W4:Y:S01]  /*7ac0*/  LDSM.16.MT88.4 R52, [R176+0x6800] ;  /* 0x00680000b034783b */ /* 0x000f220000004200 */
[----:B------:R-:W-:Y:S01]  /*7ad0*/  LOP3.LUT R10, R12, 0xff, RZ, 0xc0, !PT ;  /* 0x000000ff0c0a7812 */ /* 0x000fe200078ec0ff */
[----:B------:R-:W-:Y:S02]  /*7ae0*/  FFMA.FTZ R7, R99, c[0x0][0x23c], -R3 ;  /* 0x00008f0063077a23 */ /* 0x000fe40000010803 */
[----:B------:R-:W-:Y:S01]  /*7af0*/  FADD.FTZ R3, R251, R249 ;  /* 0x000000f9fb037221 */ /* 0x000fe20000010000 */
[----:B------:R-:W-:Y:S01]  /*7b00*/  PRMT R59, R10, 0x5410, R6 ;  /* 0x000054100a3b7816 */ /* 0x000fe20000000006 */
[----:B------:R-:W-:Y:S01]  /*7b10*/  FADD.FTZ R6, R193, R192 ;  /* 0x000000c0c1067221 */ /* 0x000fe20000010000 */
[----:B---3--:R-:W-:Y:S01]  /*7b20*/  HMMA.16816.F32.BF16 R12, R44, R64, RZ ;  /* 0x000000402c0c723c */ /* 0x008fe200000418ff */
[----:B------:R3:W-:Y:S01]  /*7b30*/  MUFU.EX2 R192, R4 ;  /* 0x0000000400c07308 */ /* 0x0007e20000000800 */
[----:B------:R-:W-:-:S02]  /*7b40*/  FFMA.FTZ R17, R97, c[0x0][0x23c], -R0 ;  /* 0x00008f0061117a23 */ /* 0x000fc40000010800 */
[----:B------:R-:W-:-:S05]  /*7b50*/  FFMA.FTZ R18, R94, c[0x0][0x23c], -R0 ;  /* 0x00008f005e127a23 */ /* 0x000fca0000010800 */
[----:B------:R1:W-:Y:S01]  /*7b60*/  MUFU.EX2 R193, R7 ;  /* 0x0000000700c17308 */ /* 0x0003e20000000800 */
[----:B---3--:R-:W-:Y:S02]  /*7b70*/  FADD.FTZ R4, R248, R3 ;  /* 0x00000003f8047221 */ /* 0x008fe40000010000 */
[----:B------:R-:W-:Y:S02]  /*7b80*/  FADD.FTZ R3, R191, R6 ;  /* 0x00000006bf037221 */ /* 0x000fe40000010000 */
[----:B-1----:R-:W-:-:S03]  /*7b90*/  FADD.FTZ R7, R217, R4 ;  /* 0x00000004d9077221 */ /* 0x002fc60000010000 */
[----:B------:R-:W-:Y:S01]  /*7ba0*/  MUFU.EX2 R191, R17 ;  /* 0x0000001100bf7308 */ /* 0x000fe20000000800 */
[----:B------:R-:W-:Y:S02]  /*7bb0*/  FADD.FTZ R4, R210, R3 ;  /* 0x00000003d2047221 */ /* 0x000fe40000010000 */
[----:B------:R-:W-:Y:S02]  /*7bc0*/  FADD.FTZ R7, R190, R7 ;  /* 0x00000007be077221 */ /* 0x000fe40000010000 */
[----:B------:R-:W-:-:S03]  /*7bd0*/  FADD.FTZ R0, R31, R29 ;  /* 0x0000001d1f007221 */ /* 0x000fc60000010000 */
[----:B------:R-:W1:Y:S01]  /*7be0*/  MUFU.EX2 R190, R18 ;  /* 0x0000001200be7308 */ /* 0x000e620000000800 */
[----:B------:R-:W-:Y:S02]  /*7bf0*/  FADD.FTZ R4, R174, R4 ;  /* 0x00000004ae047221 */ /* 0x000fe40000010000 */
[----:B------:R-:W-:Y:S02]  /*7c00*/  IMAD R174, R5, 0x2, R173 ;  /* 0x0000000205ae7824 */ /* 0x000fe400078e02ad */
[----:B------:R-:W-:Y:S02]  /*7c10*/  FADD.FTZ R0, R78, R0 ;  /* 0x000000004e007221 */ /* 0x000fe40000010000 */
[----:B------:R-:W-:Y:S02]  /*7c20*/  IMAD.MOV.U32 R141, RZ, RZ, R28 ;  /* 0x000000ffff8d7224 */ /* 0x000fe400078e001c */
[----:B------:R-:W3:Y:S01]  /*7c30*/  LDSM.16.MT88.4 R28, [R174+0x6000] ;  /* 0x00600000ae1c783b */ /* 0x000ee20000004200 */
[----:B------:R-:W-:-:S02]  /*7c40*/  FADD.FTZ R0, R77, R0 ;  /* 0x000000004d007221 */ /* 0x000fc40000010000 */
[----:B------:R-:W-:Y:S02]  /*7c50*/  IMAD.MOV.U32 R20, RZ, RZ, R25 ;  /* 0x000000ffff147224 */ /* 0x000fe400078e0019 */
[----:B------:R-:W-:Y:S02]  /*7c60*/  IMAD.MOV.U32 R114, RZ, RZ, R126 ;  /* 0x000000ffff727224 */ /* 0x000fe400078e007e */
[----:B------:R-:W-:Y:S01]  /*7c70*/  IMAD.MOV.U32 R103, RZ, RZ, R125 ;  /* 0x000000ffff677224 */ /* 0x000fe200078e007d */
[----:B------:R-:W-:Y:S01]  /*7c80*/  SHF.R.U32.HI R11, RZ, 0x18, R11 ;  /* 0x00000018ff0b7819 */ /* 0x000fe2000001160b */
[----:B------:R-:W-:Y:S02]  /*7c90*/  IMAD.MOV.U32 R25, RZ, RZ, R134 ;  /* 0x000000ffff197224 */ /* 0x000fe400078e0086 */
[----:B------:R-:W-:Y:S02]  /*7ca0*/  IMAD.MOV.U32 R140, RZ, RZ, R132 ;  /* 0x000000ffff8c7224 */ /* 0x000fe400078e0084 */
[----:B------:R-:W-:-:S02]  /*7cb0*/  IMAD.MOV.U32 R126, RZ, RZ, R135 ;  /* 0x000000ffff7e7224 */ /* 0x000fc400078e0087 */
[----:B------:R-:W-:Y:S02]  /*7cc0*/  IMAD.MOV.U32 R125, RZ, RZ, R133 ;  /* 0x000000ffff7d7224 */ /* 0x000fe400078e0085 */
[----:B----4-:R-:W-:Y:S01]  /*7cd0*/  HMMA.16816.F32.BF16 R132, R40, R52, R12 ;  /* 0x000000342884723c */ /* 0x010fe2000004180c */
[----:B------:R-:W-:Y:S01]  /*7ce0*/  FADD.FTZ R16, R91, R89 ;  /* 0x000000595b107221 */ /* 0x000fe20000010000 */
[----:B------:R-:W-:-:S05]  /*7cf0*/  PRMT R57, R8, 0x5410, R11 ;  /* 0x0000541008397816 */ /* 0x000fca000000000b */
[----:B------:R-:W-:Y:S01]  /*7d00*/  FADD.FTZ R14, R24, R0 ;  /* 0x00000000180e7221 */ /* 0x000fe20000010000 */
[----:B-1----:R-:W-:Y:S01]  /*7d10*/  F2FP.BF16.PACK_AB R0, R190, R191 ;  /* 0x000000bfbe00723e */ /* 0x002fe200000010ff */
[----:B------:R-:W-:Y:S01]  /*7d20*/  HMMA.16816.F32.BF16 R8, R36, R64, RZ ;  /* 0x000000402408723c */ /* 0x000fe200000418ff */
[----:B------:R-:W-:-:S06]  /*7d30*/  FADD.FTZ R6, R85, R16 ;  /* 0x0000001055067221 */ /* 0x000fcc0000010000 */
[----:B------:R-:W-:Y:S01]  /*7d40*/  PRMT R64, R0, 0x7632, R64 ;  /* 0x0000763200407816 */ /* 0x000fe20000000040 */
[----:B------:R-:W-:Y:S02]  /*7d50*/  FADD.FTZ R3, R86, R6 ;  /* 0x0000000656037221 */ /* 0x000fe40000010000 */
[----:B------:R-:W-:Y:S02]  /*7d60*/  IMAD.MOV.U32 R117, RZ, RZ, R130 ;  /* 0x000000ffff757224 */ /* 0x000fe400078e0082 */
[----:B------:R-:W-:Y:S01]  /*7d70*/  FADD.FTZ R15, R27, R3 ;  /* 0x000000031b0f7221 */ /* 0x000fe20000010000 */
[----:B------:R-:W-:Y:S02]  /*7d80*/  F2FP.BF16.PACK_AB R3, R192, R193 ;  /* 0x000000c1c003723e */ /* 0x000fe400000010ff */
[----:B------:R-:W-:Y:S02]  /*7d90*/  PRMT R65, R0, 0x7610, R65 ;  /* 0x0000761000417816 */ /* 0x000fe40000000041 */
[----:B------:R-:W-:-:S02]  /*7da0*/  PRMT R72, R3, 0x7632, R72 ;  /* 0x0000763203487816 */ /* 0x000fc40000000048 */
[----:B------:R-:W-:Y:S01]  /*7db0*/  PRMT R73, R3, 0x7610, R73 ;  /* 0x0000761003497816 */ /* 0x000fe20000000049 */
[----:B------:R-:W-:Y:S02]  /*7dc0*/  IMAD.MOV.U32 R115, RZ, RZ, R128 ;  /* 0x000000ffff737224 */ /* 0x000fe400078e0080 */
[----:B------:R-:W-:Y:S02]  /*7dd0*/  IMAD.MOV.U32 R102, RZ, RZ, R131 ;  /* 0x000000ffff667224 */ /* 0x000fe400078e0083 */
[----:B------:R-:W-:Y:S02]  /*7de0*/  IMAD.MOV.U32 R113, RZ, RZ, R124 ;  /* 0x000000ffff717224 */ /* 0x000fe400078e007c */
[----:B------:R-:W-:Y:S01]  /*7df0*/  IMAD.MOV.U32 R124, RZ, RZ, R112 ;  /* 0x000000ffff7c7224 */ /* 0x000fe200078e0070 */
[----:B------:R-:W-:Y:S01]  /*7e00*/  @!P3 HFMA2.BF16_V2 R5, -RZ.H0_H0, RZ.H0_H0, -R142.H0_H0 ;  /* 0x200000ffff05b231 */ /* 0x000fe2000034098e */
[----:B------:R-:W-:Y:S02]  /*7e10*/  IMAD.MOV.U32 R112, RZ, RZ, R129 ;  /* 0x000000ffff707224 */ /* 0x000fe400078e0081 */
[----:B------:R-:W-:Y:S01]  /*7e20*/  HMMA.16816.F32.BF16 R128, R32, R52, R8 ;  /* 0x000000342080723c */ /* 0x000fe20000041808 */
[----:B------:R-:W-:-:S02]  /*7e30*/  FADD.FTZ R12, R175, R4 ;  /* 0x00000004af0c7221 */ /* 0x000fc40000010000 */
[----:B------:R-:W-:-:S04]  /*7e40*/  IMAD R175, R2, 0x2, R174 ;  /* 0x0000000202af7824 */ /* 0x000fc800078e02ae */
[----:B------:R-:W-:Y:S01]  /*7e50*/  PRMT R53, R65, 0x5410, R64 ;  /* 0x0000541041357816 */ /* 0x000fe20000000040 */
[----:B------:R-:W-:Y:S01]  /*7e60*/  FADD.FTZ R13, R216, R7 ;  /* 0x00000007d80d7221 */ /* 0x000fe20000010000 */
[----:B------:R-:W-:Y:S02]  /*7e70*/  PRMT R52, R73, 0x5410, R72 ;  /* 0x0000541049347816 */ /* 0x000fe40000000048 */
[----:B------:R-:W-:Y:S01]  /*7e80*/  @!P3 PRMT R142, R5, 0x5410, RZ ;  /* 0x00005410058eb816 */ /* 0x000fe200000000ff */
[----:B------:R-:W-:Y:S01]  /*7e90*/  HSET2.LE.AND R2, R100, R111, PT ;  /* 0x0000006f64027233 */ /* 0x000fe20003803000 */
[----:B------:R-:W-:Y:S02]  /*7ea0*/  IMAD.MOV.U32 R91, RZ, RZ, R120 ;  /* 0x000000ffff5b7224 */ /* 0x000fe400078e0078 */
[----:B------:R-:W-:Y:S02]  /*7eb0*/  IMAD.MOV.U32 R89, RZ, RZ, R122 ;  /* 0x000000ffff597224 */ /* 0x000fe400078e007a */
[----:B------:R-:W-:-:S02]  /*7ec0*/  IMAD.MOV.U32 R251, RZ, RZ, R119 ;  /* 0x000000fffffb7224 */ /* 0x000fc400078e0077 */
[----:B------:R-:W-:Y:S02]  /*7ed0*/  IMAD.MOV.U32 R97, RZ, RZ, R118 ;  /* 0x000000ffff617224 */ /* 0x000fe400078e0076 */
[----:B------:R-:W-:Y:S02]  /*7ee0*/  IMAD.MOV.U32 R99, RZ, RZ, R116 ;  /* 0x000000ffff637224 */ /* 0x000fe400078e0074 */
[----:B------:R-:W-:Y:S01]  /*7ef0*/  FADD.FTZ R211, R211, R12 ;  /* 0x0000000cd3d37221 */ /* 0x000fe20000010000 */
[----:B------:R-:W-:Y:S02]  /*7f00*/  ULDC UR7, c[0x0][0x228] ;  /* 0x00008a0000077ab9 */ /* 0x000fe40000000800 */
[----:B------:R-:W-:Y:S01]  /*7f10*/  USHF.L.U32 UR4, UR7, 0x3, URZ ;  /* 0x0000000307047899 */ /* 0x000fe2000800063f */
[----:B------:R-:W-:Y:S02]  /*7f20*/  IMAD.MOV.U32 R77, RZ, RZ, R251 ;  /* 0x000000ffff4d7224 */ /* 0x000fe400078e00fb */
[----:B------:R-:W-:-:S02]  /*7f30*/  IMAD.MOV.U32 R251, RZ, RZ, R126 ;  /* 0x000000fffffb7224 */ /* 0x000fc400078e007e */
[----:B------:R-:W-:Y:S02]  /*7f40*/  IMAD.MOV.U32 R78, RZ, RZ, R114 ;  /* 0x000000ffff4e7224 */ /* 0x000fe400078e0072 */
[----:B------:R-:W-:Y:S02]  /*7f50*/  IMAD.MOV.U32 R85, RZ, RZ, R103 ;  /* 0x000000ffff557224 */ /* 0x000fe400078e0067 */
[----:B------:R-:W-:Y:S01]  /*7f60*/  IMAD.MOV.U32 R103, RZ, RZ, R112 ;  /* 0x000000ffff677224 */ /* 0x000fe200078e0070 */
[----:B--2---:R-:W-:-:S05]  /*7f70*/  @!P5 HFMA2.BF16_V2 R19, -RZ.H0_H0, RZ.H0_H0, -R64.H0_H0 ;  /* 0x200000ffff13d231 */ /* 0x004fca0000340940 */
[----:B------:R-:W-:Y:S01]  /*7f80*/  PRMT R0, R19, 0x7610, R0 ;  /* 0x0000761013007816 */ /* 0x000fe20000000000 */
[----:B------:R-:W-:Y:S02]  /*7f90*/  IMAD.MOV.U32 R19, RZ, RZ, R117 ;  /* 0x000000ffff137224 */ /* 0x000fe400078e0075 */
[----:B------:R-:W-:Y:S02]  /*7fa0*/  IMAD.MOV.U32 R117, RZ, RZ, R25 ;  /* 0x000000ffff757224 */ /* 0x000fe400078e0019 */
[----:B------:R-:W1:Y:S01]  /*7fb0*/  LDSM.16.MT88.4 R24, [R174+0x6800] ;  /* 0x00680000ae18783b */ /* 0x000e620000004200 */
[----:B------:R-:W-:Y:S02]  /*7fc0*/  @!P0 HFMA2.BF16_V2 R21, -RZ.H0_H0, RZ.H0_H0, -R65.H0_H0 ;  /* 0x200000ffff158231 */ /* 0x000fe40000340941 */
[----:B-----5:R-:W-:Y:S02]  /*7fd0*/  @!P2 HFMA2.BF16_V2 R22, -RZ.H0_H0, RZ.H0_H0, -R72.H0_H0 ;  /* 0x200000ffff16a231 */ /* 0x020fe40000340948 */
[----:B------:R-:W-:Y:S01]  /*7fe0*/  @!P4 HFMA2.BF16_V2 R23, -RZ.H0_H0, RZ.H0_H0, -R73.H0_H0 ;  /* 0x200000ffff17c231 */ /* 0x000fe20000340949 */
[----:B------:R-:W-:-:S02]  /*7ff0*/  PRMT R3, R21, 0x7610, R3 ;  /* 0x0000761015037816 */ /* 0x000fc40000000003 */
[----:B------:R-:W-:Y:S01]  /*8000*/  PRMT R6, R22, 0x7610, R6 ;  /* 0x0000761016067816 */ /* 0x000fe20000000006 */
[----:B------:R-:W-:Y:S01]  /*8010*/  IMAD.MOV.U32 R22, RZ, RZ, R115 ;  /* 0x000000ffff167224 */ /* 0x000fe200078e0073 */
[----:B------:R-:W-:Y:S01]  /*8020*/  PRMT R8, R23, 0x7610, R8 ;  /* 0x0000761017087816 */ /* 0x000fe20000000008 */
[----:B------:R-:W-:Y:S01]  /*8030*/  IMAD.MOV.U32 R115, RZ, RZ, R102 ;  /* 0x000000ffff737224 */ /* 0x000fe200078e0066 */
[----:B------:R-:W-:Y:S01]  /*8040*/  @!P0 PRMT R65, R3, 0x5410, RZ ;  /* 0x0000541003418816 */ /* 0x000fe200000000ff */
[----:B------:R-:W-:Y:S02]  /*8050*/  IMAD.MOV.U32 R21, RZ, RZ, R141 ;  /* 0x000000ffff157224 */ /* 0x000fe400078e008d */
[----:B------:R-:W-:Y:S01]  /*8060*/  IMAD.MOV.U32 R102, RZ, RZ, R140 ;  /* 0x000000ffff667224 */ /* 0x000fe200078e008c */
[----:B------:R-:W-:Y:S02]  /*8070*/  LEA R140, P0, R123, c[0x0][0x1f8], 0x1 ;  /* 0x00007e007b8c7a11 */ /* 0x000fe400078008ff */
[----:B------:R-:W-:-:S02]  /*8080*/  @!P4 PRMT R73, R8, 0x5410, RZ ;  /* 0x000054100849c816 */ /* 0x000fc400000000ff */
[----:B------:R-:W-:Y:S01]  /*8090*/  @!P2 PRMT R72, R6, 0x5410, RZ ;  /* 0x000054100648a816 */ /* 0x000fe200000000ff */
[----:B---3--:R-:W-:Y:S01]  /*80a0*/  HMMA.16816.F32.BF16 R8, R44, R28, RZ ;  /* 0x0000001c2c08723c */ /* 0x008fe200000418ff */
[----:B------:R-:W-:Y:S01]  /*80b0*/  LEA.HI.X R141, R123, c[0x0][0x1fc], R20, 0x1, P0 ;  /* 0x00007f007b8d7a11 */ /* 0x000fe200000f0c14 */
[----:B------:R-:W-:-:S06]  /*80c0*/  IMAD.MOV.U32 R248, RZ, RZ, R21 ;  /* 0x000000fffff87224 */ /* 0x000fcc00078e0015 */
[----:B------:R-:W-:Y:S07]  /*80d0*/  HMMA.16816.F32.BF16 R4, R36, R28, RZ ;  /* 0x0000001c2404723c */ /* 0x000fee00000418ff */
[----:B------:R-:W-:Y:S02]  /*80e0*/  IMAD.MOV.U32 R29, RZ, RZ, R22 ;  /* 0x000000ffff1d7224 */ /* 0x000fe400078e0016 */
[----:B------:R-:W2:Y:S01]  /*80f0*/  LDSM.16.MT88.4 R20, [R175+0x6000] ;  /* 0x00600000af14783b */ /* 0x000ea20000004200 */
[----:B------:R-:W-:-:S02]  /*8100*/  IMAD.MOV.U32 R94, RZ, RZ, R102 ;  /* 0x000000ffff5e7224 */ /* 0x000fc400078e0066 */
[----:B------:R-:W-:-:S04]  /*8110*/  IMAD.MOV.U32 R102, RZ, RZ, R121 ;  /* 0x000000ffff667224 */ /* 0x000fc800078e0079 */
[-C--:B-1----:R-:W-:Y:S07]  /*8120*/  HMMA.16816.F32.BF16 R120, R40, R24.reuse, R8 ;  /* 0x000000182878723c */ /* 0x082fee0000041808 */
[----:B------:R-:W-:Y:S02]  /*8130*/  LOP3.LUT R11, R2, R19, RZ, 0xc0, !PT ;  /* 0x00000013020b7212 */ /* 0x000fe400078ec0ff */
[----:B------:R-:W1:Y:S01]  /*8140*/  LDSM.16.MT88.4 R16, [R175+0x6800] ;  /* 0x00680000af10783b */ /* 0x000e620000004200 */
[----:B------:R-:W-:Y:S01]  /*8150*/  IMAD.MOV.U32 R249, RZ, RZ, R117 ;  /* 0x000000fffff97224 */ /* 0x000fe200078e0075 */
[----:B------:R-:W-:Y:S01]  /*8160*/  @!P5 PRMT R64, R0, 0x5410, RZ ;  /* 0x000054100040d816 */ /* 0x000fe200000000ff */
[----:B------:R-:W-:Y:S01]  /*8170*/  HMMA.16816.F32.BF16 R116, R32, R24, R4 ;  /* 0x000000182074723c */ /* 0x000fe20000041804 */
[----:B------:R-:W-:-:S02]  /*8180*/  FADD.FTZ R0, R61, R15 ;  /* 0x0000000f3d007221 */ /* 0x000fc40000010000 */
[----:B------:R-:W-:-:S04]  /*8190*/  FADD.FTZ R3, R60, R14 ;  /* 0x0000000e3c037221 */ /* 0x000fc80000010000 */
[----:B------:R-:W-:-:S04]  /*81a0*/  FADD.FTZ R4, R252, R13 ;  /* 0x0000000dfc047221 */ /* 0x000fc80000010000 */
[----:B------:R-:W-:Y:S01]  /*81b0*/  FADD.FTZ R217, R250, R4 ;  /* 0x00000004fad97221 */ /* 0x000fe20000010000 */
[----:B--2---:R-:W-:Y:S01]  /*81c0*/  HMMA.16816.F32.BF16 R12, R44, R20, RZ ;  /* 0x000000142c0c723c */ /* 0x004fe200000418ff */
[----:B------:R-:W-:-:S07]  /*81d0*/  FADD.FTZ R210, R92, R0 ;  /* 0x000000005cd27221 */ /* 0x000fce0000010000 */
[----:B------:R-:W-:Y:S01]  /*81e0*/  HMMA.16816.F32.BF16 R4, R36, R20, RZ ;  /* 0x000000142404723c */ /* 0x000fe200000418ff */
[----:B------:R-:W-:Y:S01]  /*81f0*/  IMAD.U32 R0, RZ, RZ, UR4 ;  /* 0x00000004ff007e24 */ /* 0x000fe2000f8e00ff */
[--C-:B------:R-:W-:Y:S01]  /*8200*/  HSET2.LE.AND R2, R81, R111.reuse, PT ;  /* 0x0000006f51027233 */ /* 0x100fe20003803000 */
[----:B------:R-:W-:Y:S02]  /*8210*/  FADD.FTZ R216, R84, R3 ;  /* 0x0000000354d87221 */ /* 0x000fe40000010000 */
[----:B------:R-:W-:Y:S01]  /*8220*/  IMAD.WIDE R24, R0, 0x2, R140 ;  /* 0x0000000200187825 */ /* 0x000fe200078e028c */
[--C-:B------:R-:W-:Y:S02]  /*8230*/  HSET2.LE.AND R0, R101, R111.reuse, PT ;  /* 0x0000006f65007233 */ /* 0x100fe40003803000 */
[--C-:B------:R-:W-:Y:S01]  /*8240*/  HSET2.LE.AND R3, R56, R111.reuse, PT ;  /* 0x0000006f38037233 */ /* 0x100fe20003803000 */
[----:B------:R-:W-:Y:S01]  /*8250*/  LOP3.LUT R9, R2, R89, RZ, 0xc0, !PT ;  /* 0x0000005902097212 */ /* 0x000fe200078ec0ff */
[----:B------:R-:W-:Y:S01]  /*8260*/  IMAD.MOV.U32 R86, RZ, RZ, R249 ;  /* 0x000000ffff567224 */ /* 0x000fe200078e00f9 */
[----:B------:R-:W-:Y:S01]  /*8270*/  LOP3.LUT R10, R0, R248, RZ, 0xc0, !PT ;  /* 0x000000f8000a7212 */ /* 0x000fe200078ec0ff */
[----:B------:R-:W-:Y:S01]  /*8280*/  HSET2.LE.AND R0, R88, R111, PT ;  /* 0x0000006f58007233 */ /* 0x000fe20003803000 */
[----:B------:R-:W-:Y:S01]  /*8290*/  IMAD.MOV.U32 R89, RZ, RZ, R94 ;  /* 0x000000ffff597224 */ /* 0x000fe200078e005e */
[----:B------:R-:W-:Y:S01]  /*82a0*/  LOP3.LUT R100, R3, R127, RZ, 0xc0, !PT ;  /* 0x0000007f03647212 */ /* 0x000fe200078ec0ff */
[----:B------:R-:W-:-:S02]  /*82b0*/  IMAD.MOV.U32 R249, RZ, RZ, R125 ;  /* 0x000000fffff97224 */ /* 0x000fc400078e007d */
[----:B------:R-:W-:Y:S02]  /*82c0*/  IMAD.MOV.U32 R94, RZ, RZ, R124 ;  /* 0x000000ffff5e7224 */ /* 0x000fe400078e007c */
[----:B-1----:R-:W-:Y:S01]  /*82d0*/  HMMA.16816.F32.BF16 R124, R40, R16, R12 ;  /* 0x00000010287c723c */ /* 0x002fe2000004180c */
[----:B------:R-:W-:Y:S01]  /*82e0*/  LOP3.LUT R8, R0, R91, RZ, 0xc0, !PT ;  /* 0x0000005b00087212 */ /* 0x000fe200078ec0ff */
[----:B------:R-:W-:Y:S01]  /*82f0*/  STG.E.U16 [R140.64], R110 ;  /* 0x0000006e8c007986 */ /* 0x000fe2000c101522 */
[----:B------:R-:W-:-:S04]  /*8300*/  IMAD.MOV.U32 R91, RZ, RZ, R115 ;  /* 0x000000ffff5b7224 */ /* 0x000fc800078e0073 */
[--C-:B------:R-:W-:Y:S02]  /*8310*/  HSET2.LE.AND R13, R58, R111.reuse, PT ;  /* 0x0000006f3a0d7233 */ /* 0x100fe40003803000 */
[--C-:B------:R-:W-:Y:S02]  /*8320*/  HSET2.LE.AND R14, R63, R111.reuse, PT ;  /* 0x0000006f3f0e7233 */ /* 0x100fe40003803000 */
[--C-:B------:R-:W-:Y:S02]  /*8330*/  HSET2.LE.AND R15, R62, R111.reuse, PT ;  /* 0x0000006f3e0f7233 */ /* 0x100fe40003803000 */
[----:B------:R-:W-:Y:S01]  /*8340*/  HSET2.LE.AND R12, R59, R111, PT ;  /* 0x0000006f3b0c7233 */ /* 0x000fe20003803000 */
[----:B------:R-:W-:Y:S01]  /*8350*/  STG.E.U16 [R140.64+0x2], R109 ;  /* 0x0000026d8c007986 */ /* 0x000fe2000c101522 */
[----:B------:R-:W-:Y:S02]  /*8360*/  IMAD.MOV.U32 R248, RZ, RZ, R113 ;  /* 0x000000fffff87224 */ /* 0x000fe400078e0071 */
[----:B------:R-:W-:Y:S01]  /*8370*/  HMMA.16816.F32.BF16 R112, R32, R16, R4 ;  /* 0x000000102070723c */ /* 0x000fe20000041804 */
[----:B------:R1:W-:Y:S01]  /*8380*/  STG.E.U16 [R24.64], R107 ;  /* 0x0000006b18007986 */ /* 0x0003e2000c101522 */
[----:B------:R-:W-:Y:S01]  /*8390*/  IMAD.MOV.U32 R28, RZ, RZ, R77 ;  /* 0x000000ffff1c7224 */ /* 0x000fe200078e004d */
[----:B------:R-:W-:-:S02]  /*83a0*/  LOP3.LUT R77, R13, R79, RZ, 0xc0, !PT ;  /* 0x0000004f0d4d7212 */ /* 0x000fc400078ec0ff */
[----:B------:R-:W-:Y:S02]  /*83b0*/  LOP3.LUT R79, R15, R53, RZ, 0xc0, !PT ;  /* 0x000000350f4f7212 */ /* 0x000fe400078ec0ff */
[--C-:B------:R-:W-:Y:S01]  /*83c0*/  HSET2.LE.AND R5, R76, R111.reuse, PT ;  /* 0x0000006f4c057233 */ /* 0x100fe20003803000 */
[----:B------:R-:W-:Y:S01]  /*83d0*/  LOP3.LUT R76, R12, R93, RZ, 0xc0, !PT ;  /* 0x0000005d0c4c7212 */ /* 0x000fe200078ec0ff */
[--C-:B------:R-:W-:Y:S01]  /*83e0*/  HSET2.LE.AND R0, R57, R111.reuse, PT ;  /* 0x0000006f39007233 */ /* 0x100fe20003803000 */
[----:B-1----:R-:W-:Y:S01]  /*83f0*/  IMAD.MOV.U32 R107, RZ, RZ, R78 ;  /* 0x000000ffff6b7224 */ /* 0x002fe200078e004e */
[----:B------:R-:W-:Y:S02]  /*8400*/  LOP3.LUT R78, R14, R52, RZ, 0xc0, !PT ;  /* 0x000000340e4e7212 */ /* 0x000fe400078ec0ff */
[----:B------:R-:W-:Y:S01]  /*8410*/  HMMA.16816.F32.BF16 R12, R36, R30, RZ ;  /* 0x0000001e240c723c */ /* 0x000fe200000418ff */
[----:B------:R-:W-:Y:S01]  /*8420*/  LOP3.LUT R101, R0, R29, RZ, 0xc0, !PT ;  /* 0x0000001d00657212 */ /* 0x000fe200078ec0ff */
[----:B------:R-:W-:Y:S01]  /*8430*/  HSET2.LE.AND R2, R87, R111, PT ;  /* 0x0000006f57027233 */ /* 0x000fe20003803000 */
[----:B------:R-:W-:-:S02]  /*8440*/  IMAD.MOV.U32 R29, RZ, RZ, R86 ;  /* 0x000000ffff1d7224 */ /* 0x000fc400078e0056 */
[----:B------:R-:W-:-:S03]  /*8450*/  IMAD.MOV.U32 R252, RZ, RZ, R85 ;  /* 0x000000fffffc7224 */ /* 0x000fc600078e0055 */
[C---:B------:R-:W-:Y:S08]  /*8460*/  HMMA.16816.F32.BF16 R60, R36.reuse, R82, RZ ;  /* 0x00000052243c723c */ /* 0x040ff000000418ff */
[C---:B------:R-:W-:Y:S08]  /*8470*/  HMMA.16816.F32.BF16 R56, R36.reuse, R66, RZ ;  /* 0x000000422438723c */ /* 0x040ff000000418ff */
[----:B------:R-:W-:Y:S08]  /*8480*/  HMMA.16816.F32.BF16 R36, R36, R22, RZ ;  /* 0x000000162424723c */ /* 0x000ff000000418ff */
[----:B------:R-:W-:Y:S08]  /*8490*/  HMMA.16816.F32.BF16 R84, R32, R26, R12 ;  /* 0x0000001a2054723c */ /* 0x000ff0000004180c */
[----:B------:R-:W-:Y:S01]  /*84a0*/  HMMA.16816.F32.BF16 R12, R44, R82, RZ ;  /* 0x000000522c0c723c */ /* 0x000fe200000418ff */
[----:B------:R-:W-:Y:S01]  /*84b0*/  IMAD.MOV.U32 R109, RZ, RZ, R248 ;  /* 0x000000ffff6d7224 */ /* 0x000fe200078e00f8 */
[----:B------:R-:W-:Y:S01]  /*84c0*/  HSET2.LE.AND R7, R95, R111, PT ;  /* 0x0000006f5f077233 */ /* 0x000fe20003803000 */
[----:B------:R-:W-:-:S02]  /*84d0*/  IMAD.MOV.U32 R248, RZ, RZ, R249 ;  /* 0x000000fffff87224 */ /* 0x000fc400078e00f9 */
[----:B------:R-:W-:-:S03]  /*84e0*/  IMAD.MOV.U32 R249, RZ, RZ, R94 ;  /* 0x000000fffff97224 */ /* 0x000fc600078e005e */
[C---:B------:R-:W-:Y:S08]  /*84f0*/  HMMA.16816.F32.BF16 R92, R32.reuse, R54, R56 ;  /* 0x00000036205c723c */ /* 0x040ff00000041838 */
[----:B------:R-:W-:Y:S08]  /*8500*/  HMMA.16816.F32.BF16 R56, R32, R18, R36 ;  /* 0x000000122038723c */ /* 0x000ff00000041824 */
[-C--:B------:R-:W-:Y:S01]  /*8510*/  HMMA.16816.F32.BF16 R36, R40, R74.reuse, R12 ;  /* 0x0000004a2824723c */ /* 0x080fe2000004180c */
[----:B------:R-:W1:Y:S07]  /*8520*/  LDSM.16.MT88.4 R12, [R173+0x7000] ;  /* 0x00700000ad0c783b */ /* 0x000e6e0000004200 */
[----:B------:R-:W-:Y:S07]  /*8530*/  HMMA.16816.F32.BF16 R60, R32, R74, R60 ;  /* 0x0000004a203c723c */ /* 0x000fee000004183c */
[----:B------:R-:W-:Y:S01]  /*8540*/  IMAD.MOV.U32 R75, RZ, RZ, R28 ;  /* 0x000000ffff4b7224 */ /* 0x000fe200078e001c */
[----:B------:R-:W-:Y:S01]  /*8550*/  HMMA.16816.F32.BF16 R32, R44, R66, RZ ;  /* 0x000000422c20723c */ /* 0x000fe200000418ff */
[----:B------:R-:W-:-:S07]  /*8560*/  IMAD.MOV.U32 R74, RZ, RZ, R29 ;  /* 0x000000ffff4a7224 */ /* 0x000fce00078e001d */
[C---:B------:R-:W-:Y:S08]  /*8570*/  HMMA.16816.F32.BF16 R28, R44.reuse, R30, RZ ;  /* 0x0000001e2c1c723c */ /* 0x040ff000000418ff */
[----:B------:R-:W-:Y:S01]  /*8580*/  HMMA.16816.F32.BF16 R20, R44, R22, RZ ;  /* 0x000000162c14723c */ /* 0x000fe200000418ff */
[--C-:B------:R-:W-:Y:S02]  /*8590*/  HSET2.LE.AND R6, R96, R111.reuse, PT ;  /* 0x0000006f60067233 */ /* 0x100fe40003803000 */
[--C-:B------:R-:W-:Y:S01]  /*85a0*/  HSET2.LE.AND R0, R80, R111.reuse, PT ;  /* 0x0000006f50007233 */ /* 0x100fe20003803000 */
[----:B------:R-:W-:Y:S01]  /*85b0*/  LOP3.LUT R5, R5, R105, RZ, 0xc0, !PT ;  /* 0x0000006905057212 */ /* 0x000fe200078ec0ff */
[----:B------:R-:W-:Y:S01]  /*85c0*/  HSET2.LE.AND R3, R90, R111, PT ;  /* 0x0000006f5a037233 */ /* 0x000fe20003803000 */
[----:B------:R-:W-:-:S02]  /*85d0*/  LOP3.LUT R6, R6, R104, RZ, 0xc0, !PT ;  /* 0x0000006806067212 */ /* 0x000fc400078ec0ff */
[----:B------:R-:W-:Y:S02]  /*85e0*/  LOP3.LUT R4, R0, R106, RZ, 0xc0, !PT ;  /* 0x0000006a00047212 */ /* 0x000fe400078ec0ff */
[----:B------:R-:W-:Y:S01]  /*85f0*/  LOP3.LUT R7, R7, R98, RZ, 0xc0, !PT ;  /* 0x0000006207077212 */ /* 0x000fe200078ec0ff */
[----:B------:R-:W-:Y:S01]  /*8600*/  IMAD.MOV.U32 R110, RZ, RZ, R251 ;  /* 0x000000ffff6e7224 */ /* 0x000fe200078e00fb */
[C---:B------:R-:W-:Y:S01]  /*8610*/  HMMA.16816.F32.BF16 R52, R40.reuse, R54, R32 ;  /* 0x000000362834723c */ /* 0x040fe20000041820 */
[----:B------:R-:W-:Y:S01]  /*8620*/  LOP3.LUT R102, R3, R102, RZ, 0xc0, !PT ;  /* 0x0000006603667212 */ /* 0x000fe200078ec0ff */
[----:B------:R2:W-:Y:S01]  /*8630*/  STG.E.U16 [R24.64+0x2], R108 ;  /* 0x0000026c18007986 */ /* 0x0005e2000c101522 */
[----:B------:R-:W-:Y:S02]  /*8640*/  IMAD.MOV.U32 R47, RZ, RZ, R107 ;  /* 0x000000ffff2f7224 */ /* 0x000fe400078e006b */
[----:B------:R-:W-:Y:S02]  /*8650*/  IMAD.MOV.U32 R250, RZ, RZ, R109 ;  /* 0x000000fffffa7224 */ /* 0x000fe400078e006d */
[----:B------:R-:W-:Y:S01]  /*8660*/  IMAD.MOV.U32 R3, RZ, RZ, R110 ;  /* 0x000000ffff037224 */ /* 0x000fe200078e006e */
[C---:B------:R-:W-:Y:S08]  /*8670*/  HMMA.16816.F32.BF16 R32, R40.reuse, R26, R28 ;  /* 0x0000001a2820723c */ /* 0x040ff0000004181c */
[----:B------:R-:W-:Y:S01]  /*8680*/  HMMA.16816.F32.BF16 R28, R40, R18, R20 ;  /* 0x00000012281c723c */ /* 0x000fe20000041814 */
[----:B------:R-:W3:Y:S04]  /*8690*/  LDSM.16.MT88.4 R20, [R176+0x7000] ;  /* 0x00700000b014783b */ /* 0x000ee80000004200 */
[----:B------:R-:W4:Y:S03]  /*86a0*/  LDSM.16.MT88.4 R16, [R174+0x7000] ;  /* 0x00700000ae10783b */ /* 0x000f260000004200 */
[-C--:B-1----:R-:W-:Y:S08]  /*86b0*/  HMMA.16816.F32.BF16 R136, R8, R12.reuse, R136 ;  /* 0x0000000c0888723c */ /* 0x082ff00000041888 */
[C---:B--2---:R-:W-:Y:S08]  /*86c0*/  HMMA.16816.F32.BF16 R108, R4.reuse, R12, R240 ;  /* 0x0000000c046c723c */ /* 0x044ff000000418f0 */
[-C--:B------:R-:W-:Y:S08]  /*86d0*/  HMMA.16816.F32.BF16 R104, R4, R14.reuse, R60 ;  /* 0x0000000e0468723c */ /* 0x080ff0000004183c */
[----:B------:R-:W-:Y:S01]  /*86e0*/  HMMA.16816.F32.BF16 R40, R8, R14, R36 ;  /* 0x0000000e0828723c */ /* 0x000fe20000041824 */
[----:B------:R-:W1:Y:S01]  /*86f0*/  LDSM.16.MT88.4 R12, [R175+0x7000] ;  /* 0x00700000af0c783b */ /* 0x000e620000004200 */
[----:B------:R-:W-:Y:S01]  /*8700*/  IMAD.MOV.U32 R251, RZ, RZ, R103 ;  /* 0x000000fffffb7224 */ /* 0x000fe200078e0067 */
[----:B------:R-:W-:Y:S01]  /*8710*/  LOP3.LUT R103, R2, R245, RZ, 0xc0, !PT ;  /* 0x000000f502677212 */ /* 0x000fe200078ec0ff */
[----:B------:R-:W-:-:S02]  /*8720*/  IMAD.MOV.U32 R46, RZ, RZ, R252 ;  /* 0x000000ffff2e7224 */ /* 0x000fc400078e00fc */
[----:B------:R-:W-:Y:S02]  /*8730*/  IMAD.MOV.U32 R252, RZ, RZ, R248 ;  /* 0x000000fffffc7224 */ /* 0x000fe400078e00f8 */
[----:B------:R-:W-:Y:S01]  /*8740*/  IMAD.MOV.U32 R248, RZ, RZ, R91 ;  /* 0x000000fffff87224 */ /* 0x000fe200078e005b */
[----:B---3--:R-:W-:Y:S01]  /*8750*/  HMMA.16816.F32.BF16 R92, R4, R22, R92 ;  /* 0x00000016045c723c */ /* 0x008fe2000004185c */
[----:B------:R-:W-:Y:S02]  /*8760*/  IMAD.MOV.U32 R245, RZ, RZ, R89 ;  /* 0x000000fffff57224 */ /* 0x000fe400078e0059 */
[----:B------:R-:W-:Y:S02]  /*8770*/  IMAD.MOV.U32 R2, RZ, RZ, R97 ;  /* 0x000000ffff027224 */ /* 0x000fe400078e0061 */
[----:B------:R-:W-:-:S03]  /*8780*/  IMAD.MOV.U32 R0, RZ, RZ, R99 ;  /* 0x000000ffff007224 */ /* 0x000fc600078e0063 */
[C---:B------:R-:W-:Y:S08]  /*8790*/  HMMA.16816.F32.BF16 R96, R4.reuse, R20, R128 ;  /* 0x000000140460723c */ /* 0x040ff00000041880 */
[C---:B----4-:R-:W-:Y:S01]  /*87a0*/  HMMA.16816.F32.BF16 R88, R4.reuse, R16, R116 ;  /* 0x000000100458723c */ /* 0x050fe20000041874 */
[----:B------:R-:W-:Y:S07]  /*87b0*/  LDSM.16.MT88.4 R116, [R174+0x7800] ;  /* 0x00780000ae74783b */ /* 0x000fee0000004200 */
[C---:B------:R-:W-:Y:S08]  /*87c0*/  HMMA.16816.F32.BF16 R84, R4.reuse, R18, R84 ;  /* 0x000000120454723c */ /* 0x040ff00000041854 */
[C---:B-1----:R-:W-:Y:S08]  /*87d0*/  HMMA.16816.F32.BF16 R80, R4.reuse, R12, R112 ;  /* 0x0000000c0450723c */ /* 0x042ff00000041870 */
[----:B------:R-:W-:Y:S01]  /*87e0*/  HMMA.16816.F32.BF16 R36, R4, R14, R56 ;  /* 0x0000000e0424723c */ /* 0x000fe20000041838 */
[----:B------:R-:W1:Y:S07]  /*87f0*/  LDSM.16.MT88.4 R4, [R175+0x7800] ;  /* 0x00780000af04783b */ /* 0x000e6e0000004200 */
[C---:B------:R-:W-:Y:S01]  /*8800*/  HMMA.16816.F32.BF16 R128, R8.reuse, R20, R132 ;  /* 0x000000140880723c */ /* 0x040fe20000041884 */
[----:B------:R-:W2:Y:S07]  /*8810*/  LDSM.16.MT88.4 R132, [R173+0x7800] ;  /* 0x00780000ad84783b */ /* 0x000eae0000004200 */
[----:B------:R-:W-:Y:S01]  /*8820*/  HMMA.16816.F32.BF16 R112, R8, R12, R124 ;  /* 0x0000000c0870723c */ /* 0x000fe2000004187c */
[----:B------:R-:W3:Y:S01]  /*8830*/  LDSM.16.MT88.4 R124, [R176+0x7800] ;  /* 0x00780000b07c783b */ /* 0x000ee20000004200 */
[----:B------:R-:W-:-:S02]  /*8840*/  USHF.L.U32 UR4, UR7, 0x6, URZ ;  /* 0x0000000607047899 */ /* 0x000fc4000800063f */
[----:B------:R-:W-:Y:S01]  /*8850*/  UIMAD UR26, UR7, 0x48, URZ ;  /* 0x00000048071a78a4 */ /* 0x000fe2000f8e023f */
[----:B------:R-:W-:-:S03]  /*8860*/  IMAD.MOV.U32 R66, RZ, RZ, R2 ;  /* 0x000000ffff427224 */ /* 0x000fc600078e0002 */
[----:B------:R-:W-:Y:S02]  /*8870*/  HMMA.16816.F32.BF16 R120, R8, R16, R120 ;  /* 0x000000100878723c */ /* 0x000fe40000041878 */
[----:B------:R-:W-:-:S06]  /*8880*/  IMAD.U32 R2, RZ, RZ, UR26 ;  /* 0x0000001aff027e24 */ /* 0x000fcc000f8e00ff */
[----:B------:R-:W-:Y:S01]  /*8890*/  HMMA.16816.F32.BF16 R52, R8, R22, R52 ;  /* 0x000000160834723c */ /* 0x000fe20000041834 */
[----:B------:R-:W-:-:S07]  /*88a0*/  IMAD.MOV.U32 R67, RZ, RZ, R245 ;  /* 0x000000ffff437224 */ /* 0x000fce00078e00f5 */
[----:B------:R-:W-:Y:S01]  /*88b0*/  HMMA.16816.F32.BF16 R32, R8, R18, R32 ;  /* 0x000000120820723c */ /* 0x000fe20000041820 */
[----:B------:R-:W-:-:S07]  /*88c0*/  IMAD.MOV.U32 R245, RZ, RZ, R3 ;  /* 0x000000fffff57224 */ /* 0x000fce00078e0003 */
[----:B------:R-:W-:Y:S01]  /*88d0*/  HMMA.16816.F32.BF16 R12, R8, R14, R28 ;  /* 0x0000000e080c723c */ /* 0x000fe2000004181c */
[----:B------:R-:W-:-:S06]  /*88e0*/  IMAD.WIDE R2, R2, 0x2, R140 ;  /* 0x0000000202027825 */ /* 0x000fcc00078e028c */
[----:B------:R-:W-:Y:S02]  /*88f0*/  FADD.FTZ R9, R0, R211 ;  /* 0x000000d300097221 */ /* 0x000fe40000010000 */
[----:B------:R-:W-:-:S04]  /*8900*/  IMAD.U32 R0, RZ, RZ, UR4 ;  /* 0x00000004ff007e24 */ /* 0x000fc8000f8e00ff */
[----:B------:R-:W-:-:S05]  /*8910*/  IMAD.WIDE R28, R0, 0x2, R140 ;  /* 0x00000002001c7825 */ /* 0x000fca00078e028c */
[----:B------:R-:W-:Y:S04]  /*8920*/  STG.E.U16 [R28.64], R169 ;  /* 0x000000a91c007986 */ /* 0x000fe8000c101522 */
[----:B------:R-:W-:Y:S04]  /*8930*/  STG.E.U16 [R28.64+0x2], R168 ;  /* 0x000002a81c007986 */ /* 0x000fe8000c101522 */
[----:B------:R-:W-:Y:S04]  /*8940*/  STG.E.U16 [R2.64], R161 ;  /* 0x000000a102007986 */ /* 0x000fe8000c101522 */
[----:B------:R-:W-:Y:S04]  /*8950*/  STG.E.U16 [R2.64+0x2], R158 ;  /* 0x0000029e02007986 */ /* 0x000fe8000c101522 */
        /* <DEDUP_REMOVED lines=9> */
[----:B------:R-:W-:Y:S01]  /*89f0*/  STG.E.U16 [R140.64+0x22], R229 ;  /* 0x000022e58c007986 */ /* 0x000fe2000c101522 */
[----:B------:R-:W-:-:S03]  /*8a00*/  FADD.FTZ R10, R233, R210 ;  /* 0x000000d2e90a7221 */ /* 0x000fc60000010000 */
[----:B------:R-:W-:Y:S04]  /*8a10*/  STG.E.U16 [R24.64+0x20], R226 ;  /* 0x000020e218007986 */ /* 0x000fe8000c101522 */
[----:B------:R-:W-:Y:S01]  /*8a20*/  STG.E.U16 [R24.64+0x22], R227 ;  /* 0x000022e318007986 */ /* 0x000fe2000c101522 */
[----:B-1----:R-:W-:Y:S03]  /*8a30*/  HMMA.16816.F32.BF16 R80, R76, R4, R80 ;  /* 0x000000044c50723c */ /* 0x002fe60000041850 */
[----:B------:R-:W-:Y:S01]  /*8a40*/  STG.E.U16 [R28.64+0x20], R157 ;  /* 0x0000209d1c007986 */ /* 0x000fe2000c101522 */
[----:B------:R-:W-:-:S03]  /*8a50*/  FADD.FTZ R8, R228, R216 ;  /* 0x000000d8e4087221 */ /* 0x000fc60000010000 */
[----:B------:R-:W-:Y:S01]  /*8a60*/  STG.E.U16 [R28.64+0x22], R156 ;  /* 0x0000229c1c007986 */ /* 0x000fe2000c101522 */
[----:B------:R-:W-:Y:S03]  /*8a70*/  HMMA.16816.F32.BF16 R112, R100, R4, R112 ;  /* 0x000000046470723c */ /* 0x000fe60000041870 */
[----:B------:R-:W-:Y:S04]  /*8a80*/  STG.E.U16 [R2.64+0x20], R155 ;  /* 0x0000209b02007986 */ /* 0x000fe8000c101522 */
[----:B------:R-:W-:Y:S01]  /*8a90*/  STG.E.U16 [R2.64+0x22], R154 ;  /* 0x0000229a02007986 */ /* 0x000fe2000c101522 */
[----:B--2---:R-:W-:Y:S01]  /*8aa0*/  HMMA.16816.F32.BF16 R108, R76, R132, R108 ;  /* 0x000000844c6c723c */ /* 0x004fe2000004186c */
[----:B------:R-:W-:-:S02]  /*8ab0*/  FADD.FTZ R5, R46, R217 ;  /* 0x000000d92e057221 */ /* 0x000fc40000010000 */
[----:B------:R-:W-:Y:S01]  /*8ac0*/  STG.E.U16 [R140.64+0x30], R225 ;  /* 0x000030e18c007986 */ /* 0x000fe2000c101522 */
[----:B------:R-:W-:-:S03]  /*8ad0*/  FADD.FTZ R4, R47, R9 ;  /* 0x000000092f047221 */ /* 0x000fc60000010000 */
[----:B------:R-:W-:Y:S01]  /*8ae0*/  STG.E.U16 [R140.64+0x32], R224 ;  /* 0x000032e08c007986 */ /* 0x000fe2000c101522 */
[----:B------:R-:W-:Y:S03]  /*8af0*/  HMMA.16816.F32.BF16 R104, R76, R134, R104 ;  /* 0x000000864c68723c */ /* 0x000fe60000041868 */
[----:B------:R-:W-:Y:S01]  /*8b00*/  STG.E.U16 [R24.64+0x30], R222 ;  /* 0x000030de18007986 */ /* 0x000fe2000c101522 */
[----:B------:R-:W-:-:S03]  /*8b10*/  FADD.FTZ R0, R204, R10 ;  /* 0x0000000acc007221 */ /* 0x000fc60000010000 */
[----:B------:R-:W-:Y:S01]  /*8b20*/  STG.E.U16 [R24.64+0x32], R223 ;  /* 0x000032df18007986 */ /* 0x000fe2000c101522 */
[C---:B---3--:R-:W-:Y:S03]  /*8b30*/  HMMA.16816.F32.BF16 R96, R76.reuse, R124, R96 ;  /* 0x0000007c4c60723c */ /* 0x048fe60000041860 */
[----:B------:R-:W-:Y:S04]  /*8b40*/  STG.E.U16 [R28.64+0x30], R163 ;  /* 0x000030a31c007986 */ /* 0x000fe8000c101522 */
[----:B------:R-:W-:Y:S01]  /*8b50*/  STG.E.U16 [R28.64+0x32], R162 ;  /* 0x000032a21c007986 */ /* 0x000fe2000c101522 */
[C---:B------:R-:W-:Y:S03]  /*8b60*/  HMMA.16816.F32.BF16 R92, R76.reuse, R126, R92 ;  /* 0x0000007e4c5c723c */ /* 0x040fe6000004185c */
[----:B------:R-:W-:Y:S04]  /*8b70*/  STG.E.U16 [R2.64+0x30], R160 ;  /* 0x000030a002007986 */ /* 0x000fe8000c101522 */
[----:B------:R-:W-:Y:S01]  /*8b80*/  STG.E.U16 [R2.64+0x32], R159 ;  /* 0x0000329f02007986 */ /* 0x000fe2000c101522 */
[C---:B------:R-:W-:Y:S03]  /*8b90*/  HMMA.16816.F32.BF16 R88, R76.reuse, R116, R88 ;  /* 0x000000744c58723c */ /* 0x040fe60000041858 */
[----:B------:R-:W-:Y:S05]  /*8ba0*/  STG.E.U16 [R140.64+0x40], R221 ;  /* 0x000040dd8c007986 */ /* 0x000fea000c101522 */
[----:B------:R-:W-:Y:S01]  /*8bb0*/  HMMA.16816.F32.BF16 R84, R76, R118, R84 ;  /* 0x000000764c54723c */ /* 0x000fe20000041854 */
[----:B------:R-:W-:Y:S04]  /*8bc0*/  STG.E.U16 [R140.64+0x42], R220 ;  /* 0x000042dc8c007986 */ /* 0x000fe8000c101522 */
[----:B------:R-:W-:Y:S03]  /*8bd0*/  STG.E.U16 [R24.64+0x40], R218 ;  /* 0x000040da18007986 */ /* 0x000fe6000c101522 */
[C---:B------:R-:W-:Y:S01]  /*8be0*/  HMMA.16816.F32.BF16 R136, R100.reuse, R132, R136 ;  /* 0x000000846488723c */ /* 0x040fe20000041888 */
[----:B------:R-:W-:Y:S07]  /*8bf0*/  STG.E.U16 [R24.64+0x42], R219 ;  /* 0x000042db18007986 */ /* 0x000fee000c101522 */
        /* <DEDUP_REMOVED lines=8> */
[----:B------:R-:W-:Y:S01]  /*8c80*/  HMMA.16816.F32.BF16 R116, R100, R118, R32 ;  /* 0x000000766474723c */ /* 0x000fe20000041820 */
[----:B------:R-:W-:Y:S07]  /*8c90*/  STG.E.U16 [R140.64+0x50], R215 ;  /* 0x000050d78c007986 */ /* 0x000fee000c101522 */
[-C--:B------:R-:W-:Y:S01]  /*8ca0*/  HMMA.16816.F32.BF16 R76, R76, R6.reuse, R36 ;  /* 0x000000064c4c723c */ /* 0x080fe20000041824 */
[----:B------:R-:W-:Y:S07]  /*8cb0*/  STG.E.U16 [R140.64+0x52], R214 ;  /* 0x000052d68c007986 */ /* 0x000fee000c101522 */
[----:B------:R-:W-:Y:S01]  /*8cc0*/  HMMA.16816.F32.BF16 R100, R100, R6, R12 ;  /* 0x000000066464723c */ /* 0x000fe2000004180c */
[----:B------:R-:W-:Y:S06]  /*8cd0*/  STG.E.U16 [R24.64+0x50], R212 ;  /* 0x000050d418007986 */ /* 0x000fec000c101522 */
[----:B------:R-:W-:-:S02]  /*8ce0*/  FADD.FTZ R6, R200, R8 ;  /* 0x00000008c8067221 */ /* 0x000fc40000010000 */
[----:B------:R-:W-:Y:S02]  /*8cf0*/  FADD.FTZ R7, R74, R5 ;  /* 0x000000054a077221 */ /* 0x000fe40000010000 */
[----:B------:R-:W-:Y:S01]  /*8d00*/  FADD.FTZ R5, R75, R4 ;  /* 0x000000044b057221 */ /* 0x000fe20000010000 */
[----:B------:R-:W-:Y:S01]  /*8d10*/  STG.E.U16 [R24.64+0x52], R213 ;  /* 0x000052d518007986 */ /* 0x000fe2000c101522 */
[----:B------:R-:W-:Y:S02]  /*8d20*/  FADD.FTZ R4, R205, R0 ;  /* 0x00000000cd047221 */ /* 0x000fe40000010000 */
[----:B------:R-:W-:Y:S01]  /*8d30*/  FADD.FTZ R0, R202, R6 ;  /* 0x00000006ca007221 */ /* 0x000fe20000010000 */
[----:B------:R-:W-:Y:S01]  /*8d40*/  STG.E.U16 [R28.64+0x50], R149 ;  /* 0x000050951c007986 */ /* 0x000fe2000c101522 */
[----:B------:R-:W-:-:S03]  /*8d50*/  FADD.FTZ R5, R67, R5 ;  /* 0x0000000543057221 */ /* 0x000fc60000010000 */
        /* <DEDUP_REMOVED lines=10> */
[----:B------:R-:W-:Y:S04]  /*8e00*/  STG.E.U16 [R24.64+0x60], R207 ;  /* 0x000060cf18007986 */ /* 0x000fe8000c101522 */
[----:B------:R-:W-:Y:S01]  /*8e10*/  STG.E.U16 [R24.64+0x62], R206 ;  /* 0x000062ce18007986 */ /* 0x000fe2000c101522 */
[----:B------:R-:W-:-:S03]  /*8e20*/  FADD.FTZ R7, R245, R7 ;  /* 0x00000007f5077221 */ /* 0x000fc60000010000 */
[----:B------:R-:W-:Y:S01]  /*8e30*/  STG.E.U16 [R28.64+0x60], R145 ;  /* 0x000060911c007986 */ /* 0x000fe2000c101522 */
[----:B------:R-:W-:-:S03]  /*8e40*/  FADD.FTZ R4, R199, R0 ;  /* 0x00000000c7047221 */ /* 0x000fc60000010000 */
        /* <DEDUP_REMOVED lines=8> */
[----:B------:R-:W-:Y:S01]  /*8ed0*/  STG.E.U16 [R28.64+0x70], R73 ;  /* 0x000070491c007986 */ /* 0x000fe2000c101522 */
[----:B------:R-:W-:-:S03]  /*8ee0*/  FADD.FTZ R0, R196, R5 ;  /* 0x00000005c4007221 */ /* 0x000fc60000010000 */
[----:B------:R-:W-:Y:S04]  /*8ef0*/  STG.E.U16 [R28.64+0x72], R72 ;  /* 0x000072481c007986 */ /* 0x000fe8000c101522 */
[----:B------:R-:W-:Y:S04]  /*8f00*/  STG.E.U16 [R2.64+0x70], R65 ;  /* 0x0000704102007986 */ /* 0x000fe8000c101522 */
[----:B------:R1:W-:Y:S01]  /*8f10*/  STG.E.U16 [R2.64+0x72], R64 ;  /* 0x0000724002007986 */ /* 0x0003e2000c101522 */
[----:B------:R-:W-:Y:S02]  /*8f20*/  FADD.FTZ R5, R251, R7 ;  /* 0x00000007fb057221 */ /* 0x000fe40000010000 */
[----:B------:R-:W-:Y:S01]  /*8f30*/  FADD.FTZ R0, R197, R0 ;  /* 0x00000000c5007221 */ /* 0x000fe20000010000 */
[----:B------:R-:W-:Y:S01]  /*8f40*/  IADD3 R203, P0, R140, -0x80, RZ ;  /* 0xffffff808ccb7810 */ /* 0x000fe20007f1e0ff */
[----:B------:R-:W-:-:S02]  /*8f50*/  FADD.FTZ R5, R247, R5 ;  /* 0x00000005f7057221 */ /* 0x000fc40000010000 */
[----:B------:R-:W-:Y:S01]  /*8f60*/  FADD.FTZ R0, R193, R0 ;  /* 0x00000000c1007221 */ /* 0x000fe20000010000 */
[----:B------:R-:W-:Y:S01]  /*8f70*/  IADD3.X R202, R141, -0x1, RZ, P0, !PT ;  /* 0xffffffff8dca7810 */ /* 0x000fe200007fe4ff */
[----:B------:R-:W-:Y:S02]  /*8f80*/  FADD.FTZ R241, R246, R5 ;  /* 0x00000005f6f17221 */ /* 0x000fe40000010000 */
[----:B------:R-:W-:Y:S02]  /*8f90*/  FADD.FTZ R196, R192, R0 ;  /* 0x00000000c0c47221 */ /* 0x000fe40000010000 */
[----:B-1----:R-:W-:Y:S02]  /*8fa0*/  FADD.FTZ R2, R248, R6 ;  /* 0x00000006f8027221 */ /* 0x002fe40000010000 */
[----:B------:R-:W-:Y:S02]  /*8fb0*/  FADD.FTZ R3, R194, R4 ;  /* 0x00000004c2037221 */ /* 0x000fe40000010000 */
[----:B------:R-:W-:-:S02]  /*8fc0*/  FADD.FTZ R4, R249, R2 ;  /* 0x00000002f9047221 */ /* 0x000fc40000010000 */
[----:B------:R-:W-:Y:S02]  /*8fd0*/  FADD.FTZ R2, R195, R3 ;  /* 0x00000003c3027221 */ /* 0x000fe40000010000 */
[----:B------:R-:W-:Y:S02]  /*8fe0*/  FADD.FTZ R4, R244, R4 ;  /* 0x00000004f4047221 */ /* 0x000fe40000010000 */
[----:B------:R-:W-:Y:S02]  /*8ff0*/  FADD.FTZ R2, R191, R2 ;  /* 0x00000002bf027221 */ /* 0x000fe40000010000 */
[----:B------:R-:W-:Y:S02]  /*9000*/  FADD.FTZ R242, R236, R4 ;  /* 0x00000004ecf27221 */ /* 0x000fe40000010000 */
[----:B------:R-:W-:Y:S01]  /*9010*/  FADD.FTZ R197, R190, R2 ;  /* 0x00000002bec57221 */ /* 0x000fe20000010000 */
[----:B------:R-:W-:Y:S05]  /*9020*/  @!P1 BRA `(.L_x_830) ;  /* 0x0000f3c000009947 */ /* 0x000fea0003800000 */
[----:B------:R-:W2:Y:S04]  /*9030*/  LDL R249, [R1+0x24] ;  /* 0x0000240001f97983 */ /* 0x000ea80000100800 */
[----:B------:R-:W3:Y:S04]  /*9040*/  LDL R250, [R1+0x164] ;  /* 0x0001640001fa7983 */ /* 0x000ee80000100800 */
[----:B------:R-:W4:Y:S04]  /*9050*/  LDL.64 R74, [R1+0x140] ;  /* 0x00014000014a7983 */ /* 0x000f280000100a00 */
[----:B------:R-:W5:Y:S04]  /*9060*/  LDL.64 R66, [R1+0x110] ;  /* 0x0001100001427983 */ /* 0x000f680000100a00 */
[----:B------:R-:W5:Y:S01]  /*9070*/  LDL R251, [R1+0x160] ;  /* 0x0001600001fb7983 */ /* 0x000f620000100800 */
[----:B------:R-:W-:Y:S01]  /*9080*/  IMAD.MOV.U32 R248, RZ, RZ, c[0x0][0x1a0] ;  /* 0x00006800fff87624 */ /* 0x000fe200078e00ff */
[----:B------:R-:W-:-:S04]  /*9090*/  DEPBAR.LE SB0, 0x0 ;  /* 0x000080000000791a */ /* 0x000fc80000000000 */
[----:B------:R-:W-:Y:S02]  /*90a0*/  IMAD.SHL.U32 R248, R248, 0x40, RZ ;  /* 0x00000040f8f87824 */ /* 0x000fe400078e00ff */
[----:B------:R-:W-:-:S04]  /*90b0*/  IMAD.MOV.U32 R252, RZ, RZ, 0x20 ;  /* 0x00000020fffc7424 */ /* 0x000fc800078e00ff */
[----:B------:R-:W-:-:S04]  /*90c0*/  IMAD.WIDE.U32 R12, R252, c[0x0][0x1a0], RZ ;  /* 0x00006800fc0c7a25 */ /* 0x000fc800078e00ff */
[----:B------:R-:W-:Y:S01]  /*90d0*/  IMAD R6, R252, c[0x0][0x1a4], RZ ;  /* 0x00006900fc067a24 */ /* 0x000fe200078e02ff */
[----:B------:R-:W-:Y:S01]  /*90e0*/  BAR.SYNC.DEFER_BLOCKING 0x0 ;  /* 0x0000000000007b1d */ /* 0x000fe20000010000 */
[----:B--2---:R-:W-:-:S04]  /*90f0*/  IADD3 R2, R249, -0x2, RZ ;  /* 0xfffffffef9027810 */ /* 0x004fc80007ffe0ff */
[----:B------:R-:W-:Y:S01]  /*9100*/  SHF.R.S32.HI R4, RZ, 0x1f, R2 ;  /* 0x0000001fff047819 */ /* 0x000fe20000011402 */
[----:B---3--:R-:W-:Y:S01]  /*9110*/  IMAD R0, R250, R2, RZ ;  /* 0x00000002fa007224 */ /* 0x008fe200078e02ff */
[----:B----4-:R-:W-:-:S03]  /*9120*/  ISETP.GE.AND P0, PT, R74, c[0x0][0x220], PT ;  /* 0x000088004a007a0c */ /* 0x010fc60003f06270 */
[-C--:B------:R-:W-:Y:S02]  /*9130*/  IMAD R0, R4, R248.reuse, R0 ;  /* 0x000000f804007224 */ /* 0x080fe400078e0200 */
[----:B-----5:R-:W-:-:S04]  /*9140*/  IMAD.WIDE.U32 R2, R2, R248, R66 ;  /* 0x000000f802027225 */ /* 0x020fc800078e0042 */
[----:B------:R-:W-:Y:S02]  /*9150*/  IMAD.MOV.U32 R248, RZ, RZ, c[0x0][0x1a0] ;  /* 0x00006800fff87624 */ /* 0x000fe400078e00ff */
[----:B------:R-:W-:-:S03]  /*9160*/  IMAD.IADD R3, R3, 0x1, R0 ;  /* 0x0000000103037824 */ /* 0x000fc600078e0200 */
[----:B------:R-:W-:Y:S01]  /*9170*/  SHF.L.U32 R248, R248, 0x4, RZ ;  /* 0x00000004f8f87819 */ /* 0x000fe200000006ff */
[----:B------:R-:W-:Y:S01]  /*9180*/  @!P0 IMAD.MOV.U32 R5, RZ, RZ, 0x30 ;  /* 0x00000030ff058424 */ /* 0x000fe200078e00ff */
[----:B------:R-:W-:Y:S02]  /*9190*/  @!P0 IADD3 R4, P2, R2, R12, RZ ;  /* 0x0000000c02048210 */ /* 0x000fe40007f5e0ff */
[----:B------:R-:W-:Y:S02]  /*91a0*/  @!P0 IADD3 R0, P1, R248, R2, RZ ;  /* 0x00000002f8008210 */ /* 0x000fe40007f3e0ff */
[----:B------:R-:W-:Y:S02]  /*91b0*/  @!P0 LEA R10, P3, R2, c[0x0][0x170], 0x1 ;  /* 0x00005c00020a8a11 */ /* 0x000fe400078608ff */
[----:B------:R-:W-:Y:S02]  /*91c0*/  @!P0 IADD3.X R12, R3, R13, R6, P2, !PT ;  /* 0x0000000d030c8210 */ /* 0x000fe400017fe406 */
[----:B------:R-:W-:-:S02]  /*91d0*/  @!P0 IADD3.X R7, R251, R3, RZ, P1, !PT ;  /* 0x00000003fb078210 */ /* 0x000fc40000ffe4ff */
[--C-:B------:R-:W-:Y:S01]  /*91e0*/  @!P0 LEA.HI.X R11, R2, c[0x0][0x174], R3.reuse, 0x1, P3 ;  /* 0x00005d00020b8a11 */ /* 0x100fe200018f0c03 */
[C---:B------:R-:W-:Y:S01]  /*91f0*/  @!P0 IMAD.WIDE.U32 R2, R5.reuse, c[0x0][0x1a0], R2 ;  /* 0x0000680005028a25 */ /* 0x040fe200078e0002 */
[----:B------:R-:W-:Y:S02]  /*9200*/  @!P0 LEA R8, P2, R0, c[0x0][0x170], 0x1 ;  /* 0x00005c0000088a11 */ /* 0x000fe400078408ff */
[----:B------:R-:W-:Y:S01]  /*9210*/  @!P0 LEA R6, P1, R4, c[0x0][0x170], 0x1 ;  /* 0x00005c0004068a11 */ /* 0x000fe200078208ff */
[----:B------:R-:W-:Y:S01]  /*9220*/  @!P0 IMAD R5, R5, c[0x0][0x1a4], RZ ;  /* 0x0000690005058a24 */ /* 0x000fe200078e02ff */
[----:B------:R-:W-:Y:S02]  /*9230*/  @!P0 LEA.HI.X R9, R0, c[0x0][0x174], R7, 0x1, P2 ;  /* 0x00005d0000098a11 */ /* 0x000fe400010f0c07 */
[----:B------:R-:W-:Y:S01]  /*9240*/  @!P0 LEA.HI.X R7, R4, c[0x0][0x174], R12, 0x1, P1 ;  /* 0x00005d0004078a11 */ /* 0x000fe200008f0c0c */
[----:B------:R-:W-:Y:S01]  /*9250*/  @!P0 IMAD.IADD R5, R3, 0x1, R5 ;  /* 0x0000000103058824 */ /* 0x000fe200078e0205 */
[C---:B------:R-:W-:Y:S01]  /*9260*/  @!P0 LEA R4, P1, R2.reuse, c[0x0][0x170], 0x1 ;  /* 0x00005c0002048a11 */ /* 0x040fe200078208ff */
[----:B------:R-:W-:Y:S03]  /*9270*/  @P0 STS.128 [R188+0x6000], RZ ;  /* 0x006000ffbc000388 */ /* 0x000fe60000000c00 */
        /* <DEDUP_REMOVED lines=21> */
[----:B------:R-:W3:Y:S04]  /*93d0*/  LDSM.16.M88.4 R16, [R172+0x4000] ;  /* 0x00400000ac10783b */ /* 0x000ee80000000200 */
[----:B-1----:R-:W1:Y:S04]  /*93e0*/  LDSM.16.M88.4 R8, [R179+0x2000] ;  /* 0x00200000b308783b */ /* 0x002e680000000200 */
[----:B------:R-:W4:Y:S04]  /*93f0*/  LDSM.16.M88.4 R32, [R172+0x5000] ;  /* 0x00500000ac20783b */ /* 0x000f280000000200 */
[----:B------:R-:W5:Y:S04]  /*9400*/  LDSM.16.M88.4 R24, [R172+0x5800] ;  /* 0x00580000ac18783b */ /* 0x000f680000000200 */
[----:B------:R-:W4:Y:S04]  /*9410*/  LDSM.16.M88.4 R36, [R172+0x4800] ;  /* 0x00480000ac24783b */ /* 0x000f280000000200 */
[----:B--2---:R-:W-:Y:S04]  /*9420*/  LDSM.16.M88.4 R4, [R182+0x2000] ;  /* 0x00200000b604783b */ /* 0x004fe80000000200 */
[----:B------:R-:W2:Y:S04]  /*9430*/  LDSM.16.M88.4 R52, [R178+0x5000] ;  /* 0x00500000b234783b */ /* 0x000ea80000000200 */
[----:B------:R-:W2:Y:S04]  /*9440*/  LDSM.16.M88.4 R56, [R178+0x5800] ;  /* 0x00580000b238783b */ /* 0x000ea80000000200 */
[----:B------:R-:W2:Y:S04]  /*9450*/  LDSM.16.M88.4 R44, [R178+0x4000] ;  /* 0x00400000b22c783b */ /* 0x000ea80000000200 */
[----:B------:R-:W2:Y:S04]  /*9460*/  LDSM.16.M88.4 R40, [R178+0x4800] ;  /* 0x00480000b228783b */ /* 0x000ea80000000200 */
[----:B------:R-:W2:Y:S01]  /*9470*/  LDSM.16.M88.4 R20, [R182] ;  /* 0x00000000b614783b */ /* 0x000ea20000000200 */
[-C--:B---3--:R-:W-:Y:S03]  /*9480*/  HMMA.16816.F32.BF16 R192, R12, R16.reuse, RZ ;  /* 0x000000100cc0723c */ /* 0x088fe600000418ff */
[----:B------:R-:W0:Y:S05]  /*9490*/  LDGDEPBAR ;  /* 0x00000000000079af */ /* 0x000e2a0000000000 */
[C---:B-1----:R-:W-:Y:S08]  /*94a0*/  HMMA.16816.F32.BF16 R144, R8.reuse, R16, RZ ;  /* 0x000000100890723c */ /* 0x042ff000000418ff */
[-C--:B------:R-:W-:Y:S08]  /*94b0*/  HMMA.16816.F32.BF16 R72, R8, R18.reuse, RZ ;  /* 0x000000120848723c */ /* 0x080ff000000418ff */
[----:B------:R-:W-:Y:S08]  /*94c0*/  HMMA.16816.F32.BF16 R168, R12, R18, RZ ;  /* 0x000000120ca8723c */ /* 0x000ff000000418ff */
[C---:B----4-:R-:W-:Y:S08]  /*94d0*/  HMMA.16816.F32.BF16 R60, R8.reuse, R32, RZ ;  /* 0x00000020083c723c */ /* 0x050ff000000418ff */
[C---:B-----5:R-:W-:Y:S08]  /*94e0*/  HMMA.16816.F32.BF16 R16, R8.reuse, R24, RZ ;  /* 0x000000180810723c */ /* 0x060ff000000418ff */
        /* <DEDUP_REMOVED lines=8> */
[C---:B------:R-:W-:Y:S08]  /*9570*/  HMMA.16816.F32.BF16 R8, R12.reuse, R24, RZ ;  /* 0x000000180c08723c */ /* 0x040ff000000418ff */
[----:B------:R-:W-:Y:S01]  /*9580*/  HMMA.16816.F32.BF16 R24, R12, R26, RZ ;  /* 0x0000001a0c18723c */ /* 0x000fe200000418ff */
[----:B------:R-:W-:Y:S07]  /*9590*/  LDSM.16.M88.4 R12, [R180] ;  /* 0x00000000b40c783b */ /* 0x000fee0000000200 */
[C---:B--2---:R-:W-:Y:S01]  /*95a0*/  HMMA.16816.F32.BF16 R204, R4.reuse, R52, R60 ;  /* 0x0000003404cc723c */ /* 0x044fe2000004183c */
[----:B------:R-:W-:Y:S07]  /*95b0*/  LDSM.16.M88.4 R60, [R185] ;  /* 0x00000000b93c783b */ /* 0x000fee0000000200 */
[C---:B------:R-:W-:Y:S01]  /*95c0*/  HMMA.16816.F32.BF16 R244, R4.reuse, R56, R16 ;  /* 0x0000003804f4723c */ /* 0x040fe20000041810 */
[----:B------:R-:W1:Y:S07]  /*95d0*/  LDSM.16.M88.4 R16, [R180+0x2000] ;  /* 0x00200000b410783b */ /* 0x000e6e0000000200 */
[C---:B------:R-:W-:Y:S01]  /*95e0*/  HMMA.16816.F32.BF16 R220, R4.reuse, R46, R72 ;  /* 0x0000002e04dc723c */ /* 0x040fe20000041848 */
[----:B------:R-:W2:Y:S07]  /*95f0*/  LDSM.16.M88.4 R72, [R183] ;  /* 0x00000000b748783b */ /* 0x000eae0000000200 */
[C---:B------:R-:W-:Y:S08]  /*9600*/  HMMA.16816.F32.BF16 R208, R4.reuse, R44, R144 ;  /* 0x0000002c04d0723c */ /* 0x040ff00000041890 */
[C---:B------:R-:W-:Y:S01]  /*9610*/  HMMA.16816.F32.BF16 R200, R4.reuse, R40, R64 ;  /* 0x0000002804c8723c */ /* 0x040fe20000041840 */
[----:B------:R-:W3:Y:S07]  /*9620*/  LDSM.16.M88.4 R64, [R186] ;  /* 0x00000000ba40783b */ /* 0x000eee0000000200 */
[----:B------:R-:W-:Y:S08]  /*9630*/  HMMA.16816.F32.BF16 R232, R4, R42, R160 ;  /* 0x0000002a04e8723c */ /* 0x000ff000000418a0 */
[C---:B------:R-:W-:Y:S08]  /*9640*/  HMMA.16816.F32.BF16 R216, R20.reuse, R40, R148 ;  /* 0x0000002814d8723c */ /* 0x040ff00000041894 */
[C---:B------:R-:W-:Y:S01]  /*9650*/  HMMA.16816.F32.BF16 R144, R20.reuse, R42, R156 ;  /* 0x0000002a1490723c */ /* 0x040fe2000004189c */
[----:B------:R-:W4:Y:S07]  /*9660*/  LDSM.16.M88.4 R40, [R184] ;  /* 0x00000000b828783b */ /* 0x000f2e0000000200 */
[C---:B------:R-:W-:Y:S08]  /*9670*/  HMMA.16816.F32.BF16 R212, R20.reuse, R44, R192 ;  /* 0x0000002c14d4723c */ /* 0x040ff000000418c0 */
[----:B------:R-:W-:Y:S08]  /*9680*/  HMMA.16816.F32.BF16 R44, R20, R46, R168 ;  /* 0x0000002e142c723c */ /* 0x000ff000000418a8 */
[C---:B------:R-:W-:Y:S08]  /*9690*/  HMMA.16816.F32.BF16 R164, R4.reuse, R54, R164 ;  /* 0x0000003604a4723c */ /* 0x040ff000000418a4 */
[----:B------:R-:W-:Y:S01]  /*96a0*/  HMMA.16816.F32.BF16 R152, R4, R58, R152 ;  /* 0x0000003a0498723c */ /* 0x000fe20000041898 */
[----:B------:R-:W-:Y:S07]  /*96b0*/  LDSM.16.M88.4 R4, [R181+0x2000] ;  /* 0x00200000b504783b */ /* 0x000fee0000000200 */
[C---:B------:R-:W-:Y:S01]  /*96c0*/  HMMA.16816.F32.BF16 R224, R20.reuse, R52, R36 ;  /* 0x0000003414e0723c */ /* 0x040fe20000041824 */
[----:B------:R-:W-:Y:S07]  /*96d0*/  LDSM.16.M88.4 R36, [R177] ;  /* 0x00000000b124783b */ /* 0x000fee0000000200 */
[C---:B------:R-:W-:Y:S01]  /*96e0*/  HMMA.16816.F32.BF16 R228, R20.reuse, R56, R8 ;  /* 0x0000003814e4723c */ /* 0x040fe20000041808 */
[----:B------:R-:W5:Y:S07]  /*96f0*/  LDSM.16.M88.4 R8, [R181] ;  /* 0x00000000b508783b */ /* 0x000f6e0000000200 */
[C---:B------:R-:W-:Y:S01]  /*9700*/  HMMA.16816.F32.BF16 R148, R20.reuse, R54, R32 ;  /* 0x000000361494723c */ /* 0x040fe20000041820 */
[----:B------:R-:W3:Y:S07]  /*9710*/  LDSM.16.M88.4 R32, [R177+0x800] ;  /* 0x00080000b120783b */ /* 0x000eee0000000200 */
[----:B------:R-:W-:Y:S01]  /*9720*/  HMMA.16816.F32.BF16 R156, R20, R58, R24 ;  /* 0x0000003a149c723c */ /* 0x000fe20000041818 */
[----:B------:R-:W3:Y:S04]  /*9730*/  LDSM.16.M88.4 R24, [R177+0x1000] ;  /* 0x00100000b118783b */ /* 0x000ee80000000200 */
[----:B------:R-:W3:Y:S01]  /*9740*/  LDSM.16.M88.4 R20, [R177+0x1800] ;  /* 0x00180000b114783b */ /* 0x000ee20000000200 */
[----:B------:R-:W-:Y:S01]  /*9750*/  ISETP.GE.AND P6, PT, R249, 0x3, PT ;  /* 0x00000003f900780c */ /* 0x000fe20003fc6270 */
[----:B------:R-:W-:-:S04]  /*9760*/  DEPBAR.LE SB0, 0x0 ;  /* 0x000080000000791a */ /* 0x000fc80000000000 */
[C---:B-1----:R-:W-:Y:S08]  /*9770*/  HMMA.16816.F32.BF16 R168, R16.reuse, R60, R204 ;  /* 0x0000003c10a8723c */ /* 0x042ff000000418cc */
[C---:B--2---:R-:W-:Y:S08]  /*9780*/  HMMA.16816.F32.BF16 R208, R16.reuse, R72, R208 ;  /* 0x0000004810d0723c */ /* 0x044ff000000418d0 */
[----:B------:R-:W-:Y:S08]  /*9790*/  HMMA.16816.F32.BF16 R204, R16, R74, R220 ;  /* 0x0000004a10cc723c */ /* 0x000ff000000418dc */
[C---:B------:R-:W-:Y:S08]  /*97a0*/  HMMA.16816.F32.BF16 R56, R12.reuse, R72, R212 ;  /* 0x000000480c38723c */ /* 0x040ff000000418d4 */
[----:B------:R-:W-:Y:S08]  /*97b0*/  HMMA.16816.F32.BF16 R72, R12, R74, R44 ;  /* 0x0000004a0c48723c */ /* 0x000ff0000004182c */
[C---:B---3--:R-:W-:Y:S08]  /*97c0*/  HMMA.16816.F32.BF16 R200, R16.reuse, R64, R200 ;  /* 0x0000004010c8723c */ /* 0x048ff000000418c8 */
[C---:B----4-:R-:W-:Y:S08]  /*97d0*/  HMMA.16816.F32.BF16 R160, R16.reuse, R40, R244 ;  /* 0x0000002810a0723c */ /* 0x050ff000000418f4 */
        /* <DEDUP_REMOVED lines=8> */
[----:B------:R-:W-:Y:S08]  /*9860*/  HMMA.16816.F32.BF16 R12, R12, R42, R156 ;  /* 0x0000002a0c0c723c */ /* 0x000ff0000004189c */
[-C--:B-----5:R-:W-:Y:S08]  /*9870*/  HMMA.16816.F32.BF16 R40, R8, R36.reuse, R56 ;  /* 0x000000240828723c */ /* 0x0a0ff00000041838 */
        /* <DEDUP_REMOVED lines=17> */
[----:B------:R-:W2:Y:S04]  /*9990*/  LDL.64 R30, [R1+0x148] ;  /* 0x00014800011e7983 */ /* 0x000ea80000100a00 */
[----:B------:R-:W3:Y:S01]  /*99a0*/  LDL.64 R250, [R1+0x150] ;  /* 0x0001500001fa7983 */ /* 0x000ee20000100a00 */
[----:B------:R-:W-:Y:S01]  /*99b0*/  IMAD.MOV.U32 R13, RZ, RZ, c[0x0][0x198] ;  /* 0x00006600ff0d7624 */ /* 0x000fe200078e00ff */
[----:B------:R-:W-:Y:S01]  /*99c0*/  IADD3 R2, R249, -0x3, RZ ;  /* 0xfffffffdf9027810 */ /* 0x000fe20007ffe0ff */
[----:B------:R-:W-:Y:S01]  /*99d0*/  IMAD.MOV.U32 R14, RZ, RZ, c[0x0][0x19c] ;  /* 0x00006700ff0e7624 */ /* 0x000fe200078e00ff */
[----:B------:R1:W-:Y:S01]  /*99e0*/  @P0 STS.128 [R188+0x4000], RZ ;  /* 0x004000ffbc000388 */ /* 0x0003e20000000c00 */
[C---:B------:R-:W-:Y:S01]  /*99f0*/  IMAD.SHL.U32 R7, R13.reuse, 0x40, RZ ;  /* 0x000000400d077824 */ /* 0x040fe200078e00ff */
[----:B------:R-:W-:Y:S01]  /*9a00*/  SHF.R.S32.HI R6, RZ, 0x1f, R2 ;  /* 0x0000001fff067819 */ /* 0x000fe20000011402 */
[----:B------:R-:W-:Y:S01]  /*9a10*/  BSSY B0, `(.L_x_832) ;  /* 0x000002c000007945 */ /* 0x000fe20003800000 */
[----:B------:R-:W-:-:S05]  /*9a20*/  SHF.L.U64.HI R0, R13, 0x6, R14 ;  /* 0x000000060d007819 */ /* 0x000fca000001020e */
[----:B------:R-:W-:Y:S02]  /*9a30*/  IMAD R0, R0, R2, RZ ;  /* 0x0000000200007224 */ /* 0x000fe400078e02ff */
[----:B--2---:R-:W-:Y:S02]  /*9a40*/  IMAD.MOV.U32 R5, RZ, RZ, R31 ;  /* 0x000000ffff057224 */ /* 0x004fe400078e001f */
[----:B---3--:R-:W-:-:S04]  /*9a50*/  IMAD.MOV.U32 R4, RZ, RZ, R250 ;  /* 0x000000ffff047224 */ /* 0x008fc800078e00fa */
[----:B------:R-:W-:-:S04]  /*9a60*/  IMAD.WIDE.U32 R2, R2, R7, R4 ;  /* 0x0000000702027225 */ /* 0x000fc800078e0004 */
[----:B------:R-:W-:Y:S01]  /*9a70*/  IMAD R5, R6, R7, R0 ;  /* 0x0000000706057224 */ /* 0x000fe200078e0200 */
[CC--:B------:R-:W-:Y:S02]  /*9a80*/  @!P0 LEA R0, P4, R13.reuse, R2.reuse, 0x4 ;  /* 0x000000020d008211 */ /* 0x0c0fe400078820ff */
[----:B------:R-:W-:Y:S01]  /*9a90*/  @!P0 LEA R4, P2, R13, R2, 0x5 ;  /* 0x000000020d048211 */ /* 0x000fe200078428ff */
[----:B------:R-:W-:Y:S01]  /*9aa0*/  IMAD.IADD R5, R3, 0x1, R5 ;  /* 0x0000000103057824 */ /* 0x000fe200078e0205 */
[----:B------:R-:W-:Y:S02]  /*9ab0*/  @!P0 LEA R10, P5, R2, c[0x0][0x168], 0x1 ;  /* 0x00005a00020a8a11 */ /* 0x000fe400078a08ff */
[----:B------:R-:W-:Y:S02]  /*9ac0*/  @!P0 LEA R8, P3, R0, c[0x0][0x168], 0x1 ;  /* 0x00005a0000088a11 */ /* 0x000fe400078608ff */
[----:B------:R-:W-:Y:S02]  /*9ad0*/  @!P0 LEA.HI.X R7, R13, R5, R14, 0x4, P4 ;  /* 0x000000050d078211 */ /* 0x000fe400020f240e */
[----:B------:R-:W-:-:S02]  /*9ae0*/  @!P0 LEA R6, P1, R4, c[0x0][0x168], 0x1 ;  /* 0x00005a0004068a11 */ /* 0x000fc400078208ff */
        /* <DEDUP_REMOVED lines=20> */
[----:B------:R-:W-:Y:S01]  /*9c30*/  MOV R4, R2 ;  /* 0x0000000200047202 */ /* 0x000fe20000000f00 */
[----:B------:R-:W-:-:S04]  /*9c40*/  IMAD R0, R14, 0x30, RZ ;  /* 0x000000300e007824 */ /* 0x000fc800078e02ff */
[----:B------:R-:W-:-:S05]  /*9c50*/  IMAD.WIDE.U32 R4, R13, 0x30, R4 ;  /* 0x000000300d047825 */ /* 0x000fca00078e0004 */
[----:B------:R-:W-:Y:S02]  /*9c60*/  IADD3 R0, R0, R5, RZ ;  /* 0x0000000500007210 */ /* 0x000fe40007ffe0ff */
[----:B------:R-:W-:-:S04]  /*9c70*/  LEA R2, P1, R4, c[0x0][0x168], 0x1 ;  /* 0x00005a0004027a11 */ /* 0x000fc800078208ff */
[----:B------:R-:W-:-:S05]  /*9c80*/  LEA.HI.X R3, R4, c[0x0][0x16c], R0, 0x1, P1 ;  /* 0x00005b0004037a11 */ /* 0x000fca00008f0c00 */
[----:B------:R-:W-:Y:S01]  /*9c90*/  @!PT LDS RZ, [RZ] ;  /* 0x00000000fffff984 */ /* 0x000fe20000000800 */
[----:B------:R-:W-:Y:S01]  /*9ca0*/  @!PT LDS RZ, [RZ] ;  /* 0x00000000fffff984 */ /* 0x000fe20000000800 */
[----:B------:R-:W-:Y:S01]  /*9cb0*/  @!PT LDS RZ, [RZ] ;  /* 0x00000000fffff984 */ /* 0x000fe20000000800 */
[----:B------:R2:W-:Y:S04]  /*9cc0*/  LDGSTS.E.BYPASS.LTC128B.128 [R188+0x5800], [R2.64] ;  /* 0x0580000002bc7fae */ /* 0x0005e8000b901d62 */
.L_x_833:
[----:B------:R-:W-:Y:S05]  /*9cd0*/  BSYNC B0 ;  /* 0x0000000000007941 */ /* 0x000fea0003800000 */
.L_x_832:
[----:B------:R-:W0:Y:S02]  /*9ce0*/  LDGDEPBAR ;  /* 0x00000000000079af */ /* 0x000e240000000000 */
.L_x_831:
[----:B--2---:R-:W2:Y:S04]  /*9cf0*/  LDL R3, [R1+0x104] ;  /* 0x0001040001037983 */ /* 0x004ea80000100800 */
[----:B------:R-:W3:Y:S01]  /*9d00*/  LDL R2, [R1+0x10c] ;  /* 0x00010c0001027983 */ /* 0x000ee20000100800 */
[----:B------:R-:W-:-:S03]  /*9d10*/  IADD3 R245, R249, -0x2, RZ ;  /* 0xfffffffef9f57810 */ /* 0x000fc60007ffe0ff */
        /* <DEDUP_REMOVED lines=17> */
[----:B------:R-:W4:Y:S04]  /*9e30*/  LDL R14, [R1+0x130] ;  /* 0x00013000010e7983 */ /* 0x000f280000100800 */
[----:B------:R-:W4:Y:S04]  /*9e40*/  LDL R19, [R1+0x100] ;  /* 0x0001000001137983 */ /* 0x000f280000100800 */
[----:B------:R-:W1:Y:S02]  /*9e50*/  S2R R0, SR_TID.X ;  /* 0x0000000000007919 */ /* 0x000e640000002100 */
[----:B-1----:R-:W-:-:S05]  /*9e60*/  IMAD.SHL.U32 R0, R0, 0x2, RZ ;  /* 0x0000000200007824 */ /* 0x002fca00078e00ff */
[----:B------:R-:W-:-:S05]  /*9e70*/  LOP3.LUT R0, R0, 0x6, RZ, 0xc0, !PT ;  /* 0x0000000600007812 */ /* 0x000fca00078ec0ff */
[----:B------:R-:W-:-:S05]  /*9e80*/  IMAD R0, R245, 0x40, R0 ;  /* 0x00000040f5007824 */ /* 0x000fca00078e0200 */
[C---:B------:R-:W-:Y:S02]  /*9e90*/  IADD3 R10, R0.reuse, 0x11, RZ ;  /* 0x00000011000a7810 */ /* 0x040fe40007ffe0ff */
[----:B------:R-:W-:-:S04]  /*9ea0*/  ISETP.GE.AND P1, PT, R0, R48, PT ;  /* 0x000000300000720c */ /* 0x000fc80003f26270 */
[----:B------:R-:W-:Y:S02]  /*9eb0*/  FSEL R12, R40, -INF , !P1 ;  /* 0xff800000280c7808 */ /* 0x000fe40004800000 */
[C---:B------:R-:W-:Y:S02]  /*9ec0*/  IADD3 R5, R0.reuse, 0x18, RZ ;  /* 0x0000001800057810 */ /* 0x040fe40007ffe0ff */
[C---:B------:R-:W-:Y:S02]  /*9ed0*/  ISETP.GE.AND P2, PT, R0.reuse, R49, PT ;  /* 0x000000310000720c */ /* 0x040fe40003f46270 */
[----:B------:R-:W-:Y:S02]  /*9ee0*/  IADD3 R8, R0, 0x20, RZ ;  /* 0x0000002000087810 */ /* 0x000fe40007ffe0ff */
[----:B------:R-:W-:Y:S02]  /*9ef0*/  FSEL R15, R42, -INF , !P2 ;  /* 0xff8000002a0f7808 */ /* 0x000fe40005000000 */
[----:B------:R-:W-:-:S02]  /*9f00*/  IADD3 R6, R0, 0x10, RZ ;  /* 0x0000001000067810 */ /* 0x000fc40007ffe0ff */
[C---:B------:R-:W-:Y:S02]  /*9f10*/  ISETP.GE.AND P2, PT, R0.reuse, R50, PT ;  /* 0x000000320000720c */ /* 0x040fe40003f46270 */
[C---:B------:R-:W-:Y:S02]  /*9f20*/  IADD3 R7, R0.reuse, 0x9, RZ ;  /* 0x0000000900077810 */ /* 0x040fe40007ffe0ff */
[----:B------:R-:W-:Y:S02]  /*9f30*/  IADD3 R9, R0, 0x19, RZ ;  /* 0x0000001900097810 */ /* 0x000fe40007ffe0ff */
[-C--:B------:R-:W-:Y:S02]  /*9f40*/  ISETP.GE.AND P3, PT, R6, R48.reuse, PT ;  /* 0x000000300600720c */ /* 0x080fe40003f66270 */
[----:B------:R-:W-:Y:S02]  /*9f50*/  FSEL R167, R210, -INF , !P2 ;  /* 0xff800000d2a77808 */ /* 0x000fe40005000000 */
[----:B------:R-:W-:-:S02]  /*9f60*/  ISETP.GE.AND P2, PT, R9, R48, PT ;  /* 0x000000300900720c */ /* 0x000fc40003f46270 */
[----:B------:R-:W-:Y:S02]  /*9f70*/  IADD3 R4, R0, 0x21, RZ ;  /* 0x0000002100047810 */ /* 0x000fe40007ffe0ff */
[----:B------:R-:W-:-:S04]  /*9f80*/  ISETP.GE.AND P1, PT, R7, R48, PT ;  /* 0x000000300700720c */ /* 0x000fc80003f26270 */
[----:B------:R-:W-:Y:S01]  /*9f90*/  FSEL R22, R73, -INF , !P1 ;  /* 0xff80000049167808 */ /* 0x000fe20004800000 */
[----:B------:R-:W-:Y:S02]  /*9fa0*/  IMAD.SHL.U32 R232, R245, 0x2, RZ ;  /* 0x00000002f5e87824 */ /* 0x000fe400078e00ff */
[----:B--2---:R-:W-:Y:S01]  /*9fb0*/  IMAD.MOV.U32 R11, RZ, RZ, R3 ;  /* 0x000000ffff0b7224 */ /* 0x004fe200078e0003 */
[----:B------:R-:W-:Y:S01]  /*9fc0*/  IADD3 R3, R0, 0x1, RZ ;  /* 0x0000000100037810 */ /* 0x000fe20007ffe0ff */
[----:B---3--:R-:W-:-:S03]  /*9fd0*/  IMAD.MOV.U32 R13, RZ, RZ, R2 ;  /* 0x000000ffff0d7224 */ /* 0x008fc600078e0002 */
[-C--:B------:R-:W-:Y:S02]  /*9fe0*/  ISETP.GE.AND P5, PT, R3, R48.reuse, PT ;  /* 0x000000300300720c */ /* 0x080fe40003fa6270 */
[----:B------:R-:W-:Y:S02]  /*9ff0*/  IADD3 R2, R0, 0x8, RZ ;  /* 0x0000000800027810 */ /* 0x000fe40007ffe0ff */
[----:B------:R-:W-:Y:S02]  /*a000*/  FSEL R16, R41, -INF , !P5 ;  /* 0xff80000029107808 */ /* 0x000fe40006800000 */
[-C--:B------:R-:W-:Y:S02]  /*a010*/  ISETP.GE.AND P5, PT, R10, R48.reuse, PT ;  /* 0x000000300a00720c */ /* 0x080fe40003fa6270 */
[----:B------:R-:W-:Y:S02]  /*a020*/  ISETP.GE.AND P4, PT, R2, R48, PT ;  /* 0x000000300200720c */ /* 0x000fe40003f86270 */
[----:B------:R-:W-:-:S02]  /*a030*/  FSEL R40, R53, -INF , !P5 ;  /* 0xff80000035287808 */ /* 0x000fc40006800000 */
[----:B------:R-:W-:Y:S02]  /*a040*/  ISETP.GE.AND P5, PT, R0, R51, PT ;  /* 0x000000330000720c */ /* 0x000fe40003fa6270 */
[----:B------:R-:W-:Y:S02]  /*a050*/  FSEL R21, R72, -INF , !P4 ;  /* 0xff80000048157808 */ /* 0x000fe40006000000 */
[----:B------:R-:W-:Y:S02]  /*a060*/  ISETP.GE.AND P4, PT, R3, R49, PT ;  /* 0x000000310300720c */ /* 0x000fe40003f86270 */
[----:B------:R-:W-:Y:S02]  /*a070*/  FSEL R157, R208, -INF , !P5 ;  /* 0xff800000d09d7808 */ /* 0x000fe40006800000 */
[----:B------:R-:W-:Y:S02]  /*a080*/  ISETP.GE.AND P5, PT, R5, R48, PT ;  /* 0x000000300500720c */ /* 0x000fe40003fa6270 */
[----:B------:R-:W-:-:S02]  /*a090*/  FSEL R17, R43, -INF , !P4 ;  /* 0xff8000002b117808 */ /* 0x000fc40006000000 */
[----:B------:R-:W-:Y:S02]  /*a0a0*/  FSEL R43, R64, -INF , !P5 ;  /* 0xff800000402b7808 */ /* 0x000fe40006800000 */
[----:B------:R-:W-:-:S04]  /*a0b0*/  ISETP.GE.AND P5, PT, R8, R48, PT ;  /* 0x000000300800720c */ /* 0x000fc80003fa6270 */
[----:B------:R-:W-:Y:S02]  /*a0c0*/  FSEL R42, R44, -INF , !P5 ;  /* 0xff8000002c2a7808 */ /* 0x000fe40006800000 */
[-C--:B------:R-:W-:Y:S02]  /*a0d0*/  ISETP.GE.AND P5, PT, R7, R49.reuse, PT ;  /* 0x000000310700720c */ /* 0x080fe40003fa6270 */
[----:B------:R-:W-:Y:S02]  /*a0e0*/  FSEL R41, R52, -INF , !P3 ;  /* 0xff80000034297808 */ /* 0x000fe40005800000 */
[----:B------:R-:W-:Y:S02]  /*a0f0*/  FSEL R52, R65, -INF , !P2 ;  /* 0xff80000041347808 */ /* 0x000fe40005000000 */
[----:B------:R-:W-:Y:S02]  /*a100*/  FSEL R26, R75, -INF , !P5 ;  /* 0xff8000004b1a7808 */ /* 0x000fe40006800000 */
[----:B------:R-:W-:-:S02]  /*a110*/  ISETP.GE.AND P2, PT, R2, R49, PT ;  /* 0x000000310200720c */ /* 0x000fc40003f46270 */
[----:B------:R-:W-:Y:S02]  /*a120*/  ISETP.GE.AND P5, PT, R4, R48, PT ;  /* 0x000000300400720c */ /* 0x000fe40003fa6270 */
[-C--:B------:R-:W-:Y:S02]  /*a130*/  ISETP.GE.AND P1, PT, R3, R51.reuse, PT ;  /* 0x000000330300720c */ /* 0x080fe40003f26270 */
[----:B------:R-:W-:Y:S02]  /*a140*/  FSEL R23, R74, -INF , !P2 ;  /* 0xff8000004a177808 */ /* 0x000fe40005000000 */
[----:B------:R-:W-:Y:S02]  /*a150*/  FSEL R39, R45, -INF , !P5 ;  /* 0xff8000002d277808 */ /* 0x000fe40006800000 */
[----:B------:R-:W-:Y:S02]  /*a160*/  ISETP.GE.AND P3, PT, R3, R50, PT ;  /* 0x000000320300720c */ /* 0x000fe40003f66270 */
[----:B------:R-:W-:-:S02]  /*a170*/  ISETP.GE.AND P4, PT, R2, R51, PT ;  /* 0x000000330200720c */ /* 0x000fc40003f86270 */
[-C--:B------:R-:W-:Y:S02]  /*a180*/  ISETP.GE.AND P2, PT, R7, R50.reuse, PT ;  /* 0x000000320700720c */ /* 0x080fe40003f46270 */
[----:B------:R-:W-:Y:S02]  /*a190*/  ISETP.GE.AND P5, PT, R10, R49, PT ;  /* 0x000000310a00720c */ /* 0x000fe40003fa6270 */
[----:B------:R-:W-:Y:S02]  /*a1a0*/  IADD3 R3, R0, 0x28, RZ ;  /* 0x0000002800037810 */ /* 0x000fe40007ffe0ff */
[----:B------:R-:W-:Y:S02]  /*a1b0*/  FSEL R168, R209, -INF , !P1 ;  /* 0xff800000d1a87808 */ /* 0x000fe40004800000 */
[----:B------:R-:W-:Y:S02]  /*a1c0*/  ISETP.GE.AND P1, PT, R2, R50, PT ;  /* 0x000000320200720c */ /* 0x000fe40003f26270 */
[----:B------:R-:W-:-:S02]  /*a1d0*/  FSEL R160, R204, -INF , !P4 ;  /* 0xff800000cca07808 */ /* 0x000fc40006000000 */
[----:B------:R-:W-:Y:S02]  /*a1e0*/  FSEL R165, R207, -INF , !P2 ;  /* 0xff800000cfa57808 */ /* 0x000fe40005000000 */
[----:B------:R-:W-:Y:S02]  /*a1f0*/  FSEL R149, R55, -INF , !P5 ;  /* 0xff80000037957808 */ /* 0x000fe40006800000 */
[-C--:B------:R-:W-:Y:S02]  /*a200*/  ISETP.GE.AND P4, PT, R6, R51.reuse, PT ;  /* 0x000000330600720c */ /* 0x080fe40003f86270 */
[----:B------:R-:W-:Y:S02]  /*a210*/  ISETP.GE.AND P2, PT, R10, R51, PT ;  /* 0x000000330a00720c */ /* 0x000fe40003f46270 */
[----:B------:R-:W-:Y:S02]  /*a220*/  ISETP.GE.AND P5, PT, R3, R48, PT ;  /* 0x000000300300720c */ /* 0x000fe40003fa6270 */
[----:B------:R-:W-:-:S02]  /*a230*/  FSEL R169, R211, -INF , !P3 ;  /* 0xff800000d3a97808 */ /* 0x000fc40005800000 */
[----:B------:R-:W-:Y:S02]  /*a240*/  FSEL R166, R206, -INF , !P1 ;  /* 0xff800000cea67808 */ /* 0x000fe40004800000 */
[----:B------:R-:W-:Y:S02]  /*a250*/  ISETP.GE.AND P3, PT, R7, R51, PT ;  /* 0x000000330700720c */ /* 0x000fe40003f66270 */
[----:B------:R-:W-:Y:S02]  /*a260*/  ISETP.GE.AND P1, PT, R6, R49, PT ;  /* 0x000000310600720c */ /* 0x000fe40003f26270 */
[----:B------:R-:W-:Y:S02]  /*a270*/  FSEL R156, R200, -INF , !P4 ;  /* 0xff800000c89c7808 */ /* 0x000fe40006000000 */
[----:B------:R-:W-:Y:S02]  /*a280*/  FSEL R155, R201, -INF , !P2 ;  /* 0xff800000c99b7808 */ /* 0x000fe40005000000 */
[----:B------:R-:W-:-:S02]  /*a290*/  FSEL R37, R60, -INF , !P5 ;  /* 0xff8000003c257808 */ /* 0x000fc40006800000 */
[CC--:B------:R-:W-:Y:S02]  /*a2a0*/  ISETP.GE.AND P4, PT, R5.reuse, R49.reuse, PT ;  /* 0x000000310500720c */ /* 0x0c0fe40003f86270 */
[----:B------:R-:W-:Y:S02]  /*a2b0*/  ISETP.GE.AND P2, PT, R5, R50, PT ;  /* 0x000000320500720c */ /* 0x000fe40003f46270 */
[----:B------:R-:W-:Y:S02]  /*a2c0*/  ISETP.GE.AND P5, PT, R9, R49, PT ;  /* 0x000000310900720c */ /* 0x000fe40003fa6270 */
[----:B------:R-:W-:Y:S02]  /*a2d0*/  IADD3 R2, R0, 0x29, RZ ;  /* 0x0000002900027810 */ /* 0x000fe40007ffe0ff */
[----:B------:R-:W-:Y:S02]  /*a2e0*/  FSEL R159, R205, -INF , !P3 ;  /* 0xff800000cd9f7808 */ /* 0x000fe40005800000 */
[----:B------:R-:W-:-:S02]  /*a2f0*/  FSEL R148, R54, -INF , !P1 ;  /* 0xff80000036947808 */ /* 0x000fc40004800000 */
[-C--:B------:R-:W-:Y:S02]  /*a300*/  ISETP.GE.AND P3, PT, R6, R50.reuse, PT ;  /* 0x000000320600720c */ /* 0x080fe40003f66270 */
[-C--:B------:R-:W-:Y:S02]  /*a310*/  ISETP.GE.AND P1, PT, R10, R50.reuse, PT ;  /* 0x000000320a00720c */ /* 0x080fe40003f26270 */
[----:B------:R-:W-:Y:S02]  /*a320*/  FSEL R143, R66, -INF , !P4 ;  /* 0xff800000428f7808 */ /* 0x000fe40006000000 */
[----:B------:R-:W-:Y:S02]  /*a330*/  FSEL R142, R67, -INF , !P5 ;  /* 0xff800000438e7808 */ /* 0x000fe40006800000 */
[----:B------:R-:W-:Y:S02]  /*a340*/  FSEL R162, R194, -INF , !P2 ;  /* 0xff800000c2a27808 */ /* 0x000fe40005000000 */
[----:B------:R-:W-:-:S02]  /*a350*/  ISETP.GE.AND P4, PT, R9, R50, PT ;  /* 0x000000320900720c */ /* 0x000fc40003f86270 */
[----:B------:R-:W-:Y:S02]  /*a360*/  ISETP.GE.AND P5, PT, R2, R48, PT ;  /* 0x000000300200720c */ /* 0x000fe40003fa6270 */
[----:B------:R-:W-:Y:S02]  /*a370*/  ISETP.GE.AND P2, PT, R8, R49, PT ;  /* 0x000000310800720c */ /* 0x000fe40003f46270 */
[----:B------:R-:W-:Y:S02]  /*a380*/  FSEL R164, R202, -INF , !P3 ;  /* 0xff800000caa47808 */ /* 0x000fe40005800000 */
        /* <DEDUP_REMOVED lines=13> */
[----:B------:R-:W-:Y:S02]  /*a460*/  ISETP.GE.AND P1, PT, R8, R50, PT ;  /* 0x000000320800720c */ /* 0x000fe40003f26270 */
[----:B------:R-:W-:-:S02]  /*a470*/  FMNMX.FTZ R4, R16, R4, !PT ;  /* 0x0000000410047209 */ /* 0x000fc40007810000 */
[----:B------:R-:W-:Y:S02]  /*a480*/  FSEL R74, R47, -INF , !P5 ;  /* 0xff8000002f4a7808 */ /* 0x000fe40006800000 */
[----:B------:R-:W-:Y:S02]  /*a490*/  FSEL R151, R212, -INF , !P3 ;  /* 0xff800000d4977808 */ /* 0x000fe40005800000 */
[----:B------:R-:W-:Y:S02]  /*a4a0*/  FSEL R158, R214, -INF , !P1 ;  /* 0xff800000d69e7808 */ /* 0x000fe40004800000 */
[C---:B------:R-:W-:Y:S02]  /*a4b0*/  ISETP.GE.AND P5, PT, R3.reuse, R49, PT ;  /* 0x000000310300720c */ /* 0x040fe40003fa6270 */
[C---:B------:R-:W-:Y:S02]  /*a4c0*/  ISETP.GE.AND P3, PT, R3.reuse, R51, PT ;  /* 0x000000330300720c */ /* 0x040fe40003f66270 */
[----:B------:R-:W-:-:S02]  /*a4d0*/  ISETP.GE.AND P1, PT, R3, R50, PT ;  /* 0x000000320300720c */ /* 0x000fc40003f26270 */
        /* <DEDUP_REMOVED lines=11> */
[----:B------:R-:W-:Y:S02]  /*a590*/  FSEL R150, R213, -INF , !P4 ;  /* 0xff800000d5967808 */ /* 0x000fe40006000000 */
[----:B------:R-:W-:-:S02]  /*a5a0*/  FMNMX.FTZ R6, R42, R6, !PT ;  /* 0x000000062a067209 */ /* 0x000fc40007810000 */
[----:B------:R-:W-:Y:S02]  /*a5b0*/  ISETP.GE.AND P4, PT, R2, R49, PT ;  /* 0x000000310200720c */ /* 0x000fe40003f86270 */
[----:B------:R-:W-:Y:S01]  /*a5c0*/  IADD3 R3, R0, 0x30, RZ ;  /* 0x0000003000037810 */ /* 0x000fe20007ffe0ff */
[----:B----4-:R-:W-:Y:S01]  /*a5d0*/  IMAD.WIDE.U32 R190, R14, -0x2daee0ad, RZ ;  /* 0xd2511f530ebe7825 */ /* 0x010fe200078e00ff */
[----:B------:R-:W-:Y:S02]  /*a5e0*/  FMNMX.FTZ R7, R149, R5, !PT ;  /* 0x0000000595077209 */ /* 0x000fe40007810000 */
[----:B------:R-:W-:Y:S01]  /*a5f0*/  IADD3 R4, R0, 0x31, RZ ;  /* 0x0000003100047810 */ /* 0x000fe20007ffe0ff */
[----:B------:R-:W-:Y:S01]  /*a600*/  IMAD.MOV.U32 R14, RZ, RZ, R11 ;  /* 0x000000ffff0e7224 */ /* 0x000fe200078e000b */
[----:B------:R-:W-:Y:S02]  /*a610*/  FMNMX.FTZ R6, R39, R6, !PT ;  /* 0x0000000627067209 */ /* 0x000fe40007810000 */
[----:B------:R-:W-:-:S02]  /*a620*/  FSEL R63, R63, -INF , !P4 ;  /* 0xff8000003f3f7808 */ /* 0x000fc40006000000 */
[-C--:B------:R-:W-:Y:S02]  /*a630*/  ISETP.GE.AND P4, PT, R3, R48.reuse, PT ;  /* 0x000000300300720c */ /* 0x080fe40003f86270 */
[C---:B------:R-:W-:Y:S02]  /*a640*/  IADD3 R5, R0.reuse, 0x38, RZ ;  /* 0x0000003800057810 */ /* 0x040fe40007ffe0ff */
[----:B------:R-:W-:Y:S02]  /*a650*/  IADD3 R11, R0, 0x39, RZ ;  /* 0x00000039000b7810 */ /* 0x000fe40007ffe0ff */
[----:B------:R-:W-:Y:S02]  /*a660*/  FSEL R154, R215, -INF , !P2 ;  /* 0xff800000d79a7808 */ /* 0x000fe40005000000 */
[----:B------:R-:W-:Y:S02]  /*a670*/  FMNMX.FTZ R0, R143, R7, !PT ;  /* 0x000000078f007209 */ /* 0x000fe40007810000 */
[----:B------:R-:W-:-:S02]  /*a680*/  ISETP.GE.AND P2, PT, R4, R48, PT ;  /* 0x000000300400720c */ /* 0x000fc40003f46270 */
[----:B------:R-:W-:Y:S02]  /*a690*/  FMNMX.FTZ R7, R37, R6, !PT ;  /* 0x0000000625077209 */ /* 0x000fe40007810000 */
[----:B------:R-:W-:Y:S02]  /*a6a0*/  FSEL R30, R56, -INF , !P4 ;  /* 0xff800000381e7808 */ /* 0x000fe40006000000 */
[----:B------:R-:W-:Y:S02]  /*a6b0*/  ISETP.GE.AND P4, PT, R3, R49, PT ;  /* 0x000000310300720c */ /* 0x000fe40003f86270 */
[----:B------:R-:W-:Y:S02]  /*a6c0*/  FMNMX.FTZ R0, R142, R0, !PT ;  /* 0x000000008e007209 */ /* 0x000fe40007810000 */
[----:B------:R-:W-:Y:S02]  /*a6d0*/  FSEL R27, R57, -INF , !P2 ;  /* 0xff800000391b7808 */ /* 0x000fe40005000000 */
[----:B------:R-:W-:-:S02]  /*a6e0*/  FMNMX.FTZ R7, R35, R7, !PT ;  /* 0x0000000723077209 */ /* 0x000fc40007810000 */
[----:B------:R-:W-:Y:S02]  /*a6f0*/  ISETP.GE.AND P2, PT, R4, R49, PT ;  /* 0x000000310400720c */ /* 0x000fe40003f46270 */
[----:B------:R-:W-:Y:S02]  /*a700*/  FSEL R58, R58, -INF , !P4 ;  /* 0xff8000003a3a7808 */ /* 0x000fe40006000000 */
[----:B------:R-:W-:Y:S02]  /*a710*/  FMNMX.FTZ R0, R75, R0, !PT ;  /* 0x000000004b007209 */ /* 0x000fe40007810000 */
[----:B------:R-:W-:Y:S02]  /*a720*/  ISETP.GE.AND P4, PT, R5, R48, PT ;  /* 0x000000300500720c */ /* 0x000fe40003f86270 */
[----:B------:R-:W-:Y:S02]  /*a730*/  FMNMX.FTZ R7, R30, R7, !PT ;  /* 0x000000071e077209 */ /* 0x000fe40007810000 */
[----:B------:R-:W-:-:S02]  /*a740*/  FSEL R59, R59, -INF , !P2 ;  /* 0xff8000003b3b7808 */ /* 0x000fc40005000000 */
[----:B------:R-:W-:Y:S02]  /*a750*/  ISETP.GE.AND P2, PT, R11, R48, PT ;  /* 0x000000300b00720c */ /* 0x000fe40003f46270 */
[----:B------:R-:W-:Y:S02]  /*a760*/  FSEL R65, R62, -INF , !P5 ;  /* 0xff8000003e417808 */ /* 0x000fe40006800000 */
[----:B------:R-:W-:Y:S02]  /*a770*/  FMNMX.FTZ R0, R74, R0, !PT ;  /* 0x000000004a007209 */ /* 0x000fe40007810000 */
[----:B------:R-:W-:Y:S02]  /*a780*/  FSEL R20, R144, -INF , !P4 ;  /* 0xff80000090147808 */ /* 0x000fe40006000000 */
[----:B------:R-:W-:Y:S02]  /*a790*/  FMNMX.FTZ R7, R27, R7, !PT ;  /* 0x000000071b077209 */ /* 0x000fe40007810000 */
[----:B------:R-:W-:-:S02]  /*a7a0*/  FSEL R18, R145, -INF , !P2 ;  /* 0xff80000091127808 */ /* 0x000fc40005000000 */
[----:B------:R-:W-:Y:S02]  /*a7b0*/  ISETP.GE.AND P2, PT, R5, R49, PT ;  /* 0x000000310500720c */ /* 0x000fe40003f46270 */
[----:B------:R-:W-:Y:S02]  /*a7c0*/  FMNMX.FTZ R0, R65, R0, !PT ;  /* 0x0000000041007209 */ /* 0x000fe40007810000 */
[----:B------:R-:W-:Y:S02]  /*a7d0*/  FMNMX.FTZ R7, R20, R7, !PT ;  /* 0x0000000714077209 */ /* 0x000fe40007810000 */
[----:B------:R-:W-:Y:S02]  /*a7e0*/  FSEL R47, R146, -INF , !P2 ;  /* 0xff800000922f7808 */ /* 0x000fe40005000000 */
[----:B------:R-:W-:Y:S02]  /*a7f0*/  FMNMX.FTZ R6, R63, R0, !PT ;  /* 0x000000003f067209 */ /* 0x000fe40007810000 */
[----:B------:R-:W-:-:S02]  /*a800*/  ISETP.GE.AND P5, PT, R2, R51, PT ;  /* 0x000000330200720c */ /* 0x000fc40003fa6270 */
[----:B------:R-:W-:Y:S02]  /*a810*/  ISETP.GE.AND P2, PT, R2, R50, PT ;  /* 0x000000320200720c */ /* 0x000fe40003f46270 */
[----:B------:R-:W-:Y:S02]  /*a820*/  FMNMX.FTZ R0, R18, R7, !PT ;  /* 0x0000000712007209 */ /* 0x000fe40007810000 */
[----:B------:R-:W-:Y:S01]  /*a830*/  LOP3.LUT R2, R239, UR17, R190, 0x96, !PT ;  /* 0x00000011ef027c12 */ /* 0x000fe2000f8e96be */
[----:B------:R-:W-:Y:S01]  /*a840*/  IMAD.MOV.U32 R244, RZ, RZ, R14 ;  /* 0x000000fffff47224 */ /* 0x000fe200078e000e */
[----:B------:R-:W-:Y:S01]  /*a850*/  FMNMX.FTZ R8, R58, R6, !PT ;  /* 0x000000063a087209 */ /* 0x000fe20007810000 */
[----:B------:R-:W1:Y:S01]  /*a860*/  SHFL.BFLY PT, R14, R0, 0x2, 0x1f ;  /* 0x0c401f00000e7f89 */ /* 0x000e6200000e0000 */
[----:B------:R-:W-:Y:S01]  /*a870*/  ISETP.GE.AND P4, PT, R11, R49, PT ;  /* 0x000000310b00720c */ /* 0x000fe20003f86270 */
[----:B------:R-:W-:Y:S01]  /*a880*/  IMAD.WIDE.U32 R6, R2, -0x326172a9, RZ ;  /* 0xcd9e8d5702067825 */ /* 0x000fe200078e00ff */
[----:B------:R-:W-:-:S02]  /*a890*/  FMNMX.FTZ R2, R59, R8, !PT ;  /* 0x000000083b027209 */ /* 0x000fc40007810000 */
[----:B------:R-:W-:Y:S02]  /*a8a0*/  LOP3.LUT R228, R191, UR37, R232, 0x96, !PT ;  /* 0x00000025bfe47c12 */ /* 0x000fe4000f8e96e8 */
[----:B------:R-:W-:Y:S02]  /*a8b0*/  FSEL R45, R147, -INF , !P4 ;  /* 0xff800000932d7808 */ /* 0x000fe40006000000 */
[----:B------:R-:W-:Y:S01]  /*a8c0*/  FMNMX.FTZ R10, R47, R2, !PT ;  /* 0x000000022f0a7209 */ /* 0x000fe20007810000 */
[----:B------:R-:W-:Y:S02]  /*a8d0*/  IMAD R233, R19, -0x326172a9, RZ ;  /* 0xcd9e8d5713e97824 */ /* 0x000fe400078e02ff */
[----:B------:R-:W-:Y:S01]  /*a8e0*/  IMAD.WIDE.U32 R24, R228, -0x326172a9, RZ ;  /* 0xcd9e8d57e4187825 */ /* 0x000fe200078e00ff */
[----:B------:R-:W-:-:S03]  /*a8f0*/  FMNMX.FTZ R10, R45, R10, !PT ;  /* 0x0000000a2d0a7209 */ /* 0x000fc60007810000 */
[----:B------:R-:W-:Y:S01]  /*a900*/  IMAD.MOV.U32 R234, RZ, RZ, R13 ;  /* 0x000000ffffea7224 */ /* 0x000fe200078e000d */
[----:B------:R-:W-:Y:S01]  /*a910*/  LOP3.LUT R2, R25, UR18, R233, 0x96, !PT ;  /* 0x0000001219027c12 */ /* 0x000fe2000f8e96e9 */
[----:B------:R-:W2:Y:S01]  /*a920*/  SHFL.BFLY PT, R13, R10, 0x2, 0x1f ;  /* 0x0c401f000a0d7f89 */ /* 0x000ea200000e0000 */
[----:B------:R-:W-:Y:S02]  /*a930*/  FSEL R57, R218, -INF , !P1 ;  /* 0xff800000da397808 */ /* 0x000fe40004800000 */
[C---:B------:R-:W-:Y:S02]  /*a940*/  ISETP.GE.AND P4, PT, R3.reuse, R51, PT ;  /* 0x000000330300720c */ /* 0x040fe40003f86270 */
[----:B------:R-:W-:Y:S01]  /*a950*/  ISETP.GE.AND P1, PT, R3, R50, PT ;  /* 0x000000320300720c */ /* 0x000fe20003f26270 */
[----:B------:R-:W-:Y:S01]  /*a960*/  IMAD.WIDE.U32 R2, R2, -0x2daee0ad, RZ ;  /* 0xd2511f5302027825 */ /* 0x000fe200078e00ff */
[----:B------:R-:W-:Y:S02]  /*a970*/  LOP3.LUT R8, R7, UR16, R24, 0x96, !PT ;  /* 0x0000001007087c12 */ /* 0x000fe4000f8e9618 */
[----:B-1----:R-:W-:-:S02]  /*a980*/  FMNMX.FTZ R0, R0, R14, !PT ;  /* 0x0000000e00007209 */ /* 0x002fc40007810000 */
[----:B------:R-:W-:Y:S01]  /*a990*/  LOP3.LUT R3, R3, UR15, R238, 0x96, !PT ;  /* 0x0000000f03037c12 */ /* 0x000fe2000f8e96ee */
[----:B------:R-:W-:Y:S01]  /*a9a0*/  IMAD.WIDE.U32 R8, R8, -0x2daee0ad, RZ ;  /* 0xd2511f5308087825 */ /* 0x000fe200078e00ff */
[----:B------:R-:W-:Y:S02]  /*a9b0*/  FSEL R56, R216, -INF , !P3 ;  /* 0xff800000d8387808 */ /* 0x000fe40005800000 */
[----:B------:R-:W-:Y:S02]  /*a9c0*/  FSEL R54, R217, -INF , !P5 ;  /* 0xff800000d9367808 */ /* 0x000fe40006800000 */
[C---:B------:R-:W-:Y:S02]  /*a9d0*/  ISETP.GE.AND P3, PT, R4.reuse, R51, PT ;  /* 0x000000330400720c */ /* 0x040fe40003f66270 */
[----:B------:R-:W-:Y:S02]  /*a9e0*/  ISETP.GE.AND P5, PT, R4, R50, PT ;  /* 0x000000320400720c */ /* 0x000fe40003fa6270 */
[----:B------:R-:W-:Y:S01]  /*a9f0*/  LOP3.LUT R4, R9, UR11, R2, 0x96, !PT ;  /* 0x0000000b09047c12 */ /* 0x000fe2000f8e9602 */
[----:B------:R-:W-:Y:S01]  /*aa00*/  IMAD.WIDE.U32 R2, R3, -0x326172a9, RZ ;  /* 0xcd9e8d5703027825 */ /* 0x000fe200078e00ff */
[----:B------:R-:W1:Y:S01]  /*aa10*/  SHFL.BFLY PT, R14, R0, 0x1, 0x1f ;  /* 0x0c201f00000e7f89 */ /* 0x000e6200000e0000 */
[----:B------:R-:W-:-:S02]  /*aa20*/  FSEL R55, R219, -INF , !P2 ;  /* 0xff800000db377808 */ /* 0x000fc40005000000 */
[----:B------:R-:W-:Y:S02]  /*aa30*/  FSEL R46, R220, -INF , !P4 ;  /* 0xff800000dc2e7808 */ /* 0x000fe40006000000 */
[C---:B------:R-:W-:Y:S02]  /*aa40*/  ISETP.GE.AND P2, PT, R5.reuse, R51, PT ;  /* 0x000000330500720c */ /* 0x040fe40003f46270 */
[----:B------:R-:W-:Y:S01]  /*aa50*/  ISETP.GE.AND P4, PT, R5, R50, PT ;  /* 0x000000320500720c */ /* 0x000fe20003f86270 */
[----:B------:R-:W-:Y:S01]  /*aa60*/  IMAD.WIDE.U32 R4, R4, -0x326172a9, RZ ;  /* 0xcd9e8d5704047825 */ /* 0x000fe200078e00ff */
[----:B------:R-:W-:Y:S02]  /*aa70*/  LOP3.LUT R3, R3, UR12, R6, 0x96, !PT ;  /* 0x0000000c03037c12 */ /* 0x000fe4000f8e9606 */
[----:B--2---:R-:W-:Y:S02]  /*aa80*/  FMNMX.FTZ R9, R10, R13, !PT ;  /* 0x0000000d0a097209 */ /* 0x004fe40007810000 */
[----:B------:R-:W-:Y:S01]  /*aa90*/  LOP3.LUT R5, R5, UR10, R2, 0x96, !PT ;  /* 0x0000000a05057c12 */ /* 0x000fe2000f8e9602 */
[----:B------:R-:W-:Y:S01]  /*aaa0*/  IMAD.WIDE.U32 R2, R3, -0x2daee0ad, RZ ;  /* 0xd2511f5303027825 */ /* 0x000fe200078e00ff */
[----:B------:R-:W-:-:S02]  /*aab0*/  FSEL R53, R222, -INF , !P1 ;  /* 0xff800000de357808 */ /* 0x000fc40004800000 */
[----:B------:R-:W-:Y:S02]  /*aac0*/  FSEL R44, R221, -INF , !P3 ;  /* 0xff800000dd2c7808 */ /* 0x000fe40005800000 */
[----:B------:R-:W-:Y:S02]  /*aad0*/  LOP3.LUT R3, R3, UR9, R8, 0x96, !PT ;  /* 0x0000000903037c12 */ /* 0x000fe4000f8e9608 */
[C---:B------:R-:W-:Y:S01]  /*aae0*/  ISETP.GE.AND P1, PT, R11.reuse, R51, PT ;  /* 0x000000330b00720c */ /* 0x040fe20003f26270 */
[----:B------:R-:W2:Y:S01]  /*aaf0*/  SHFL.BFLY PT, R8, R9, 0x1, 0x1f ;  /* 0x0c201f0009087f89 */ /* 0x000ea200000e0000 */
[----:B------:R-:W-:Y:S01]  /*ab00*/  ISETP.GE.AND P3, PT, R11, R50, PT ;  /* 0x000000320b00720c */ /* 0x000fe20003f66270 */
[----:B------:R-:W-:Y:S01]  /*ab10*/  IMAD.WIDE.U32 R10, R5, -0x2daee0ad, RZ ;  /* 0xd2511f53050a7825 */ /* 0x000fe200078e00ff */
[----:B-1----:R-:W-:-:S04]  /*ab20*/  FMNMX.FTZ R243, R0, R14, !PT ;  /* 0x0000000e00f37209 */ /* 0x002fc80007810000 */
[----:B------:R-:W-:Y:S01]  /*ab30*/  LOP3.LUT R5, R11, UR6, R2, 0x96, !PT ;  /* 0x000000060b057c12 */ /* 0x000fe2000f8e9602 */
[----:B------:R-:W-:Y:S01]  /*ab40*/  IMAD.WIDE.U32 R2, R3, -0x326172a9, RZ ;  /* 0xcd9e8d5703027825 */ /* 0x000fe200078e00ff */
[----:B------:R-:W-:-:S04]  /*ab50*/  FSEL R38, R223, -INF , !P5 ;  /* 0xff800000df267808 */ /* 0x000fc80006800000 */
[----:B------:R-:W-:Y:S01]  /*ab60*/  LOP3.LUT R36, R3, UR8, R4, 0x96, !PT ;  /* 0x0000000803247c12 */ /* 0x000fe2000f8e9604 */
[----:B------:R-:W-:Y:S01]  /*ab70*/  IMAD.WIDE.U32 R4, R5, -0x326172a9, RZ ;  /* 0xcd9e8d5705047825 */ /* 0x000fe200078e00ff */
[----:B------:R-:W-:-:S03]  /*ab80*/  FSETP.NEU.FTZ.AND P5, PT, R243, -INF , PT ;  /* 0xff800000f300780b */ /* 0x000fc60003fbd000 */
[----:B------:R-:W-:Y:S01]  /*ab90*/  FMUL.FTZ R0, R243, c[0x0][0x23c] ;  /* 0x00008f00f3007a20 */ /* 0x000fe20000410000 */
[----:B------:R-:W-:-:S04]  /*aba0*/  LOP3.LUT R3, R5, UR13, R2, 0x96, !PT ;  /* 0x0000000d05037c12 */ /* 0x000fc8000f8e9602 */
[----:B------:R-:W-:Y:S02]  /*abb0*/  FSEL R2, R0, RZ, P5 ;  /* 0x000000ff00027208 */ /* 0x000fe40002800000 */
[----:B--2---:R-:W-:-:S03]  /*abc0*/  FMNMX.FTZ R248, R9, R8, !PT ;  /* 0x0000000809f87209 */ /* 0x004fc60007810000 */
[--C-:B------:R-:W-:Y:S01]  /*abd0*/  FFMA.FTZ R0, R12, c[0x0][0x23c], -R2.reuse ;  /* 0x00008f000c007a23 */ /* 0x100fe20000010802 */
[----:B------:R-:W-:Y:S01]  /*abe0*/  LOP3.LUT R13, R4, 0xffff, RZ, 0xc0, !PT ;  /* 0x0000ffff040d7812 */ /* 0x000fe200078ec0ff */
[----:B------:R-:W-:Y:S01]  /*abf0*/  FFMA.FTZ R5, R16, c[0x0][0x23c], -R2 ;  /* 0x00008f0010057a23 */ /* 0x000fe20000010802 */
[----:B------:R-:W-:Y:S01]  /*ac00*/  LOP3.LUT R19, R4, 0xff, RZ, 0xc0, !PT ;  /* 0x000000ff04137812 */ /* 0x000fe200078ec0ff */
[----:B------:R1:W-:Y:S01]  /*ac10*/  MUFU.EX2 R34, R0 ;  /* 0x0000000000227308 */ /* 0x0003e20000000800 */
[--C-:B------:R-:W-:Y:S02]  /*ac20*/  SHF.R.U32.HI R32, RZ, 0x10, R4.reuse ;  /* 0x00000010ff207819 */ /* 0x100fe40000011604 */
[----:B------:R-:W-:Y:S01]  /*ac30*/  SHF.R.U32.HI R11, RZ, 0x18, R4 ;  /* 0x00000018ff0b7819 */ /* 0x000fe20000011604 */
[----:B------:R-:W-:Y:S01]  /*ac40*/  FMUL.FTZ R4, R248, c[0x0][0x23c] ;  /* 0x00008f00f8047a20 */ /* 0x000fe20000410000 */
[----:B------:R-:W-:Y:S02]  /*ac50*/  FSEL R31, R224, -INF , !P2 ;  /* 0xff800000e01f7808 */ /* 0x000fe40005000000 */
[----:B------:R-:W-:Y:S01]  /*ac60*/  FSETP.NEU.FTZ.AND P2, PT, R248, -INF , PT ;  /* 0xff800000f800780b */ /* 0x000fe20003f5d000 */
[----:B------:R2:W3:Y:S01]  /*ac70*/  MUFU.EX2 R147, R5 ;  /* 0x0000000500937308 */ /* 0x0004e20000000800 */
[----:B------:R-:W-:-:S02]  /*ac80*/  FSEL R33, R226, -INF , !P4 ;  /* 0xff800000e2217808 */ /* 0x000fc40006000000 */
[----:B-1----:R-:W-:-:S04]  /*ac90*/  LOP3.LUT R0, R3, 0xff, RZ, 0xc0, !PT ;  /* 0x000000ff03007812 */ /* 0x002fc800078ec0ff */
[----:B------:R-:W-:Y:S02]  /*aca0*/  ISETP.GE.U32.AND P4, PT, R237, R0, PT ;  /* 0x00000000ed00720c */ /* 0x000fe40003f86070 */
[----:B------:R-:W-:Y:S02]  /*acb0*/  FSEL R0, R4, RZ, P2 ;  /* 0x000000ff04007208 */ /* 0x000fe40001000000 */
[----:B------:R-:W-:-:S04]  /*acc0*/  LOP3.LUT R4, R3, 0xffff, RZ, 0xc0, !PT ;  /* 0x0000ffff03047812 */ /* 0x000fc800078ec0ff */
[----:B------:R-:W-:Y:S01]  /*acd0*/  SHF.R.U32.HI R4, RZ, 0x8, R4 ;  /* 0x00000008ff047819 */ /* 0x000fe20000011604 */
[----:B--2---:R-:W-:-:S03]  /*ace0*/  FFMA.FTZ R5, R15, c[0x0][0x23c], -R0 ;  /* 0x00008f000f057a23 */ /* 0x004fc60000010800 */
[----:B------:R-:W-:Y:S01]  /*acf0*/  LOP3.LUT R4, R4, 0xffff, RZ, 0xc0, !PT ;  /* 0x0000ffff04047812 */ /* 0x000fe200078ec0ff */
[----:B------:R3:W-:Y:S01]  /*ad00*/  MUFU.EX2 R12, R5 ;  /* 0x00000005000c7308 */ /* 0x0007e20000000800 */
[----:B------:R-:W-:Y:S02]  /*ad10*/  FSEL R16, R225, -INF , !P1 ;  /* 0xff800000e1107808 */ /* 0x000fe40004800000 */
[----:B------:R-:W-:Y:S01]  /*ad20*/  ISETP.GE.U32.AND P1, PT, R237, R4, PT ;  /* 0x00000004ed00720c */ /* 0x000fe20003f26070 */
[----:B------:R-:W-:-:S04]  /*ad30*/  FFMA.FTZ R4, R17, c[0x0][0x23c], -R0 ;  /* 0x00008f0011047a23 */ /* 0x000fc80000010800 */
[----:B------:R1:W2:Y:S01]  /*ad40*/  MUFU.EX2 R14, R4 ;  /* 0x00000004000e7308 */ /* 0x0002a20000000800 */
[----:B---3--:R-:W-:-:S04]  /*ad50*/  F2FP.BF16.PACK_AB R5, R147, R34 ;  /* 0x000000229305723e */ /* 0x008fc800000010ff */
[C---:B------:R-:W-:Y:S02]  /*ad60*/  PRMT R73, R5.reuse, 0x7610, R73 ;  /* 0x0000761005497816 */ /* 0x040fe40000000049 */
[--C-:B-1----:R-:W-:Y:S02]  /*ad70*/  SHF.R.U32.HI R4, RZ, 0x18, R3.reuse ;  /* 0x00000018ff047819 */ /* 0x102fe40000011603 */
[----:B------:R-:W-:Y:S01]  /*ad80*/  SHF.R.U32.HI R3, RZ, 0x10, R3 ;  /* 0x00000010ff037819 */ /* 0x000fe20000011603 */
[----:B------:R-:W-:Y:S01]  /*ad90*/  @!P4 HFMA2.BF16_V2 R60, -RZ.H0_H0, RZ.H0_H0, -R73.H0_H0 ;  /* 0x200000ffff3cc231 */ /* 0x000fe20000340949 */
[----:B------:R-:W-:Y:S02]  /*ada0*/  PRMT R72, R5, 0x7632, R72 ;  /* 0x0000763205487816 */ /* 0x000fe40000000048 */
[----:B------:R-:W-:Y:S02]  /*adb0*/  LOP3.LUT R3, R3, 0xff, RZ, 0xc0, !PT ;  /* 0x000000ff03037812 */ /* 0x000fe400078ec0ff */
[----:B------:R-:W-:-:S02]  /*adc0*/  PRMT R221, R73, 0x5410, R72 ;  /* 0x0000541049dd7816 */ /* 0x000fc40000000048 */
[----:B------:R-:W-:Y:S02]  /*add0*/  @!P4 PRMT R73, R60, 0x5410, RZ ;  /* 0x000054103c49c816 */ /* 0x000fe400000000ff */
[----:B------:R-:W-:Y:S01]  /*ade0*/  ISETP.GE.U32.AND P4, PT, R237, R3, PT ;  /* 0x00000003ed00720c */ /* 0x000fe20003f86070 */
[----:B------:R-:W-:-:S04]  /*adf0*/  FFMA.FTZ R3, R21, c[0x0][0x23c], -R2 ;  /* 0x00008f0015037a23 */ /* 0x000fc80000010802 */
[----:B------:R1:W-:Y:S01]  /*ae00*/  MUFU.EX2 R145, R3 ;  /* 0x0000000300917308 */ /* 0x0003e20000000800 */
[----:B------:R-:W-:Y:S02]  /*ae10*/  FSEL R15, R227, -INF , !P3 ;  /* 0xff800000e30f7808 */ /* 0x000fe40005800000 */
[----:B------:R-:W-:Y:S01]  /*ae20*/  ISETP.GE.U32.AND P3, PT, R237, R4, PT ;  /* 0x00000004ed00720c */ /* 0x000fe20003f66070 */
[----:B------:R-:W-:Y:S01]  /*ae30*/  @!P1 HFMA2.BF16_V2 R61, -RZ.H0_H0, RZ.H0_H0, -R72.H0_H0 ;  /* 0x200000ffff3d9231 */ /* 0x000fe20000340948 */
[----:B--2---:R-:W-:Y:S01]  /*ae40*/  F2FP.BF16.PACK_AB R4, R14, R12 ;  /* 0x0000000c0e04723e */ /* 0x004fe200000010ff */
[----:B-1----:R-:W-:-:S04]  /*ae50*/  FFMA.FTZ R3, R22, c[0x0][0x23c], -R2 ;  /* 0x00008f0016037a23 */ /* 0x002fc80000010802 */
[----:B------:R-:W1:Y:S01]  /*ae60*/  MUFU.EX2 R146, R3 ;  /* 0x0000000300927308 */ /* 0x000e620000000800 */
[C---:B------:R-:W-:Y:S02]  /*ae70*/  PRMT R66, R4.reuse, 0x7610, R66 ;  /* 0x0000761004427816 */ /* 0x040fe40000000042 */
[----:B------:R-:W-:Y:S02]  /*ae80*/  @!P1 PRMT R72, R61, 0x5410, RZ ;  /* 0x000054103d489816 */ /* 0x000fe400000000ff */
[----:B------:R-:W-:Y:S01]  /*ae90*/  ISETP.GE.U32.AND P1, PT, R237, R19, PT ;  /* 0x00000013ed00720c */ /* 0x000fe20003f26070 */
[----:B------:R-:W-:Y:S01]  /*aea0*/  @!P4 HFMA2.BF16_V2 R64, -RZ.H0_H0, RZ.H0_H0, -R66.H0_H0 ;  /* 0x200000ffff40c231 */ /* 0x000fe20000340942 */
[----:B------:R-:W-:-:S04]  /*aeb0*/  PRMT R67, R4, 0x7632, R67 ;  /* 0x0000763204437816 */ /* 0x000fc80000000043 */
[----:B------:R-:W-:Y:S01]  /*aec0*/  PRMT R174, R66, 0x5410, R67 ;  /* 0x0000541042ae7816 */ /* 0x000fe20000000043 */
[----:B------:R-:W-:Y:S01]  /*aed0*/  @!P3 HFMA2.BF16_V2 R62, -RZ.H0_H0, RZ.H0_H0, -R67.H0_H0 ;  /* 0x200000ffff3eb231 */ /* 0x000fe20000340943 */
[----:B------:R-:W-:Y:S02]  /*aee0*/  @!P4 PRMT R66, R64, 0x5410, RZ ;  /* 0x000054104042c816 */ /* 0x000fe400000000ff */
[----:B-1----:R-:W-:Y:S02]  /*aef0*/  F2FP.BF16.PACK_AB R4, R146, R145 ;  /* 0x000000919204723e */ /* 0x002fe400000010ff */
[----:B------:R-:W-:Y:S02]  /*af00*/  SHF.R.U32.HI R3, RZ, 0x8, R13 ;  /* 0x00000008ff037819 */ /* 0x000fe4000001160d */
[----:B------:R-:W-:Y:S02]  /*af10*/  PRMT R64, R4, 0x7610, R64 ;  /* 0x0000761004407816 */ /* 0x000fe40000000040 */
[----:B------:R-:W-:-:S02]  /*af20*/  LOP3.LUT R3, R3, 0xffff, RZ, 0xc0, !PT ;  /* 0x0000ffff03037812 */ /* 0x000fc400078ec0ff */
[----:B------:R-:W-:Y:S01]  /*af30*/  @!P3 PRMT R67, R62, 0x5410, RZ ;  /* 0x000054103e43b816 */ /* 0x000fe200000000ff */
[----:B------:R-:W-:Y:S01]  /*af40*/  @!P1 HFMA2.BF16_V2 R144, -RZ.H0_H0, RZ.H0_H0, -R64.H0_H0 ;  /* 0x200000ffff909231 */ /* 0x000fe20000340940 */
[----:B------:R-:W-:Y:S01]  /*af50*/  PRMT R62, R4, 0x7632, R62 ;  /* 0x00007632043e7816 */ /* 0x000fe2000000003e */
[--C-:B------:R-:W-:Y:S01]  /*af60*/  FFMA.FTZ R4, R26, c[0x0][0x23c], -R0.reuse ;  /* 0x00008f001a047a23 */ /* 0x100fe20000010800 */
[----:B------:R-:W-:Y:S01]  /*af70*/  ISETP.GE.U32.AND P4, PT, R237, R3, PT ;  /* 0x00000003ed00720c */ /* 0x000fe20003f86070 */
[----:B------:R-:W-:Y:S01]  /*af80*/  FFMA.FTZ R3, R23, c[0x0][0x23c], -R0 ;  /* 0x00008f0017037a23 */ /* 0x000fe20000010800 */
[----:B------:R-:W-:Y:S02]  /*af90*/  PRMT R217, R64, 0x5410, R62 ;  /* 0x0000541040d97816 */ /* 0x000fe4000000003e */
[----:B------:R-:W-:Y:S02]  /*afa0*/  ISETP.GE.U32.AND P3, PT, R237, R11, PT ;  /* 0x0000000bed00720c */ /* 0x000fe40003f66070 */
[----:B------:R-:W-:Y:S01]  /*afb0*/  @!P1 PRMT R64, R144, 0x5410, RZ ;  /* 0x0000541090409816 */ /* 0x000fe200000000ff */
[----:B------:R1:W-:Y:S08]  /*afc0*/  MUFU.EX2 R11, R3 ;  /* 0x00000003000b7308 */ /* 0x0003f00000000800 */
[----:B------:R2:W3:Y:S01]  /*afd0*/  MUFU.EX2 R144, R4 ;  /* 0x0000000400907308 */ /* 0x0004e20000000800 */
[----:B------:R-:W-:Y:S01]  /*afe0*/  @!P4 HFMA2.BF16_V2 R170, -RZ.H0_H0, RZ.H0_H0, -R62.H0_H0 ;  /* 0x200000ffffaac231 */ /* 0x000fe2000034093e */
[----:B-1----:R-:W-:-:S04]  /*aff0*/  LOP3.LUT R3, R32, 0xff, RZ, 0xc0, !PT ;  /* 0x000000ff20037812 */ /* 0x002fc800078ec0ff */
[----:B------:R-:W-:Y:S01]  /*b000*/  ISETP.GE.U32.AND P1, PT, R237, R3, PT ;  /* 0x00000003ed00720c */ /* 0x000fe20003f26070 */
[----:B--2---:R-:W-:Y:S01]  /*b010*/  IMAD.WIDE.U32 R4, R36, -0x2daee0ad, RZ ;  /* 0xd2511f5324047825 */ /* 0x004fe200078e00ff */
[----:B------:R-:W-:-:S04]  /*b020*/  @!P4 PRMT R62, R170, 0x5410, RZ ;  /* 0x00005410aa3ec816 */ /* 0x000fc800000000ff */
[----:B------:R-:W-:Y:S02]  /*b030*/  LOP3.LUT R3, R5, UR14, R10, 0x96, !PT ;  /* 0x0000000e05037c12 */ /* 0x000fe4000f8e960a */
[C---:B------:R-:W-:Y:S02]  /*b040*/  LOP3.LUT R8, R4.reuse, 0xff, RZ, 0xc0, !PT ;  /* 0x000000ff04087812 */ /* 0x040fe400078ec0ff */
[----:B------:R-:W-:Y:S02]  /*b050*/  LOP3.LUT R22, R4, 0xffff, RZ, 0xc0, !PT ;  /* 0x0000ffff04167812 */ /* 0x000fe400078ec0ff */
[----:B---3--:R-:W-:Y:S02]  /*b060*/  F2FP.BF16.PACK_AB R5, R144, R11 ;  /* 0x0000000b9005723e */ /* 0x008fe400000010ff */
[--C-:B------:R-:W-:Y:S02]  /*b070*/  SHF.R.U32.HI R23, RZ, 0x10, R4.reuse ;  /* 0x00000010ff177819 */ /* 0x100fe40000011604 */
[----:B------:R-:W-:-:S02]  /*b080*/  SHF.R.U32.HI R19, RZ, 0x18, R4 ;  /* 0x00000018ff137819 */ /* 0x000fc40000011604 */
[----:B------:R-:W-:Y:S02]  /*b090*/  ISETP.GE.U32.AND P4, PT, R237, R8, PT ;  /* 0x00000008ed00720c */ /* 0x000fe40003f86070 */
[----:B------:R-:W-:Y:S02]  /*b0a0*/  LOP3.LUT R4, R3, 0xffff, RZ, 0xc0, !PT ;  /* 0x0000ffff03047812 */ /* 0x000fe400078ec0ff */
[C---:B------:R-:W-:Y:S02]  /*b0b0*/  PRMT R61, R5.reuse, 0x7632, R61 ;  /* 0x00007632053d7816 */ /* 0x040fe4000000003d */
[----:B------:R-:W-:Y:S02]  /*b0c0*/  FMNMX.FTZ R8, R68, R157, !PT ;  /* 0x0000009d44087209 */ /* 0x000fe40007810000 */
[----:B------:R-:W-:Y:S02]  /*b0d0*/  PRMT R60, R5, 0x7610, R60 ;  /* 0x00007610053c7816 */ /* 0x000fe4000000003c */
[----:B------:R-:W-:Y:S01]  /*b0e0*/  SHF.R.U32.HI R4, RZ, 0x8, R4 ;  /* 0x00000008ff047819 */ /* 0x000fe20000011604 */
[----:B------:R-:W-:Y:S01]  /*b0f0*/  STL [R1+0x1a8], R48 ;  /* 0x0001a83001007387 */ /* 0x000fe20000100800 */
[----:B------:R-:W-:Y:S01]  /*b100*/  FMNMX.FTZ R5, R168, R8, !PT ;  /* 0x00000008a8057209 */ /* 0x000fe20007810000 */
[----:B------:R-:W-:Y:S01]  /*b110*/  @!P3 HFMA2.BF16_V2 R171, -RZ.H0_H0, RZ.H0_H0, -R61.H0_H0 ;  /* 0x200000ffffabb231 */ /* 0x000fe2000034093d */
[----:B------:R-:W-:Y:S01]  /*b120*/  LOP3.LUT R4, R4, 0xffff, RZ, 0xc0, !PT ;  /* 0x0000ffff04047812 */ /* 0x000fe200078ec0ff */
[----:B------:R-:W-:Y:S01]  /*b130*/  STL [R1+0x1ac], R49 ;  /* 0x0001ac3101007387 */ /* 0x000fe20000100800 */
[----:B------:R-:W-:-:S03]  /*b140*/  FMNMX.FTZ R5, R160, R5, !PT ;  /* 0x00000005a0057209 */ /* 0x000fc60007810000 */
[----:B------:R-:W-:Y:S04]  /*b150*/  STL [R1+0x120], R233 ;  /* 0x000120e901007387 */ /* 0x000fe80000100800 */
[----:B------:R1:W-:Y:S01]  /*b160*/  STL [R1+0x1c8], R232 ;  /* 0x0001c8e801007387 */ /* 0x0003e20000100800 */
        /* <DEDUP_REMOVED lines=9> */
[----:B------:R-:W-:Y:S01]  /*b200*/  FFMA.FTZ R216, R18, c[0x0][0x23c], -R2 ;  /* 0x00008f0012d87a23 */ /* 0x000fe20000010802 */
[----:B-1----:R-:W-:-:S02]  /*b210*/  PRMT R232, R60, 0x5410, R61 ;  /* 0x000054103ce87816 */ /* 0x002fc4000000003d */
[----:B------:R-:W-:Y:S02]  /*b220*/  @!P3 PRMT R61, R171, 0x5410, RZ ;  /* 0x00005410ab3db816 */ /* 0x000fe400000000ff */
[----:B------:R-:W-:Y:S02]  /*b230*/  ISETP.GE.U32.AND P3, PT, R237, R4, PT ;  /* 0x00000004ed00720c */ /* 0x000fe40003f66070 */
[----:B------:R-:W-:Y:S01]  /*b240*/  FMNMX.FTZ R4, R159, R5, !PT ;  /* 0x000000059f047209 */ /* 0x000fe20007810000 */
[--C-:B------:R-:W-:Y:S02]  /*b250*/  FFMA.FTZ R5, R41, c[0x0][0x23c], -R2.reuse ;  /* 0x00008f0029057a23 */ /* 0x100fe40000010802 */
[----:B------:R-:W-:Y:S01]  /*b260*/  FFMA.FTZ R171, R37, c[0x0][0x23c], -R2 ;  /* 0x00008f0025ab7a23 */ /* 0x000fe20000010802 */
        /* <DEDUP_REMOVED lines=13> */
[----:B------:R-:W-:Y:S01]  /*b340*/  @!P1 HFMA2.BF16_V2 R187, -RZ.H0_H0, RZ.H0_H0, -R60.H0_H0 ;  /* 0x200000ffffbb9231 */ /* 0x000fe2000034093c */
[----:B------:R-:W-:Y:S01]  /*b350*/  FMNMX.FTZ R2, R163, R2, !PT ;  /* 0x00000002a3027209 */ /* 0x000fe20007810000 */
[----:B------:R1:W-:Y:S03]  /*b360*/  MUFU.EX2 R36, R5 ;  /* 0x0000000500247308 */ /* 0x0003e60000000800 */
[----:B------:R-:W-:-:S02]  /*b370*/  FMNMX.FTZ R2, R162, R2, !PT ;  /* 0x00000002a2027209 */ /* 0x000fc40007810000 */
[----:B------:R-:W-:Y:S02]  /*b380*/  @!P1 PRMT R60, R187, 0x5410, RZ ;  /* 0x00005410bb3c9816 */ /* 0x000fe400000000ff */
[----:B-1----:R-:W-:Y:S02]  /*b390*/  FMNMX.FTZ R5, R46, R4, !PT ;  /* 0x000000042e057209 */ /* 0x002fe40007810000 */
[----:B------:R-:W-:Y:S02]  /*b3a0*/  LOP3.LUT R4, R3, 0xff, RZ, 0xc0, !PT ;  /* 0x000000ff03047812 */ /* 0x000fe400078ec0ff */
[----:B------:R-:W-:Y:S02]  /*b3b0*/  FMNMX.FTZ R5, R44, R5, !PT ;  /* 0x000000052c057209 */ /* 0x000fe40007810000 */
[----:B------:R-:W-:Y:S02]  /*b3c0*/  ISETP.GE.U32.AND P1, PT, R237, R4, PT ;  /* 0x00000004ed00720c */ /* 0x000fe40003f26070 */
[----:B------:R-:W-:-:S02]  /*b3d0*/  FMNMX.FTZ R4, R161, R2, !PT ;  /* 0x00000002a1047209 */ /* 0x000fc40007810000 */
[----:B------:R-:W-:Y:S02]  /*b3e0*/  SHF.R.U32.HI R2, RZ, 0x18, R3 ;  /* 0x00000018ff027819 */ /* 0x000fe40000011603 */
[----:B------:R-:W-:Y:S02]  /*b3f0*/  FSEL R10, R248, RZ, P2 ;  /* 0x000000fff80a7208 */ /* 0x000fe40001000000 */
[----:B------:R-:W-:Y:S02]  /*b400*/  FMNMX.FTZ R5, R31, R5, !PT ;  /* 0x000000051f057209 */ /* 0x000fe40007810000 */
[----:B------:R-:W-:Y:S02]  /*b410*/  ISETP.GE.U32.AND P2, PT, R237, R2, PT ;  /* 0x00000002ed00720c */ /* 0x000fe40003f46070 */
[----:B------:R-:W-:Y:S02]  /*b420*/  FMNMX.FTZ R2, R158, R4, !PT ;  /* 0x000000049e027209 */ /* 0x000fe40007810000 */
[----:B------:R-:W-:-:S02]  /*b430*/  FMNMX.FTZ R4, R16, R5, !PT ;  /* 0x0000000510047209 */ /* 0x000fc40007810000 */
[----:B------:R-:W-:Y:S02]  /*b440*/  FMNMX.FTZ R5, R154, R2, !PT ;  /* 0x000000029a057209 */ /* 0x000fe40007810000 */
[----:B------:R-:W-:Y:S01]  /*b450*/  SHF.R.U32.HI R2, RZ, 0x10, R3 ;  /* 0x00000010ff027819 */ /* 0x000fe20000011603 */
[----:B------:R-:W1:Y:S01]  /*b460*/  MUFU.EX2 R52, R8 ;  /* 0x0000000800347308 */ /* 0x000e620000000800 */
[----:B------:R-:W-:Y:S02]  /*b470*/  FMNMX.FTZ R3, R57, R5, !PT ;  /* 0x0000000539037209 */ /* 0x000fe40007810000 */
[----:B------:R-:W-:Y:S02]  /*b480*/  LOP3.LUT R2, R2, 0xff, RZ, 0xc0, !PT ;  /* 0x000000ff02027812 */ /* 0x000fe400078ec0ff */
[----:B------:R-:W-:Y:S02]  /*b490*/  FMNMX.FTZ R3, R55, R3, !PT ;  /* 0x0000000337037209 */ /* 0x000fe40007810000 */
[----:B------:R-:W-:-:S02]  /*b4a0*/  FSEL R13, R243, RZ, P5 ;  /* 0x000000fff30d7208 */ /* 0x000fc40002800000 */
[----:B------:R-:W-:Y:S02]  /*b4b0*/  ISETP.GE.U32.AND P5, PT, R237, R2, PT ;  /* 0x00000002ed00720c */ /* 0x000fe40003fa6070 */
[----:B------:R-:W-:-:S04]  /*b4c0*/  FMNMX.FTZ R2, R53, R3, !PT ;  /* 0x0000000335027209 */ /* 0x000fc80007810000 */
[----:B------:R-:W-:Y:S02]  /*b4d0*/  FMNMX.FTZ R2, R38, R2, !PT ;  /* 0x0000000226027209 */ /* 0x000fe40007810000 */
[----:B-1----:R-:W-:Y:S02]  /*b4e0*/  F2FP.BF16.PACK_AB R8, R52, R36 ;  /* 0x000000243408723e */ /* 0x002fe400000010ff */
[----:B------:R-:W-:Y:S01]  /*b4f0*/  FMNMX.FTZ R2, R33, R2, !PT ;  /* 0x0000000221027209 */ /* 0x000fe20007810000 */
[----:B------:R-:W1:Y:S01]  /*b500*/  SHFL.BFLY PT, R9, R4, 0x2, 0x1f ;  /* 0x0c401f0004097f89 */ /* 0x000e6200000e0000 */
[C---:B------:R-:W-:Y:S02]  /*b510*/  PRMT R211, R8.reuse, 0x7632, R211 ;  /* 0x0000763208d37816 */ /* 0x040fe400000000d3 */
[----:B------:R-:W-:Y:S02]  /*b520*/  FMNMX.FTZ R2, R15, R2, !PT ;  /* 0x000000020f027209 */ /* 0x000fe40007810000 */
[----:B------:R-:W-:-:S02]  /*b530*/  PRMT R212, R8, 0x7610, R212 ;  /* 0x0000761008d47816 */ /* 0x000fc400000000d4 */
[----:B------:R-:W-:Y:S01]  /*b540*/  SHF.R.U32.HI R3, RZ, 0x8, R22 ;  /* 0x00000008ff037819 */ /* 0x000fe20000011616 */
[----:B------:R-:W2:Y:S01]  /*b550*/  SHFL.BFLY PT, R8, R2, 0x2, 0x1f ;  /* 0x0c401f0002087f89 */ /* 0x000ea200000e0000 */
[----:B------:R-:W-:Y:S02]  /*b560*/  @!P3 HFMA2.BF16_V2 R189, -RZ.H0_H0, RZ.H0_H0, -R211.H0_H0 ;  /* 0x200000ffffbdb231 */ /* 0x000fe400003409d3 */
[----:B------:R-:W-:Y:S02]  /*b570*/  LOP3.LUT R3, R3, 0xffff, RZ, 0xc0, !PT ;  /* 0x0000ffff03037812 */ /* 0x000fe400078ec0ff */
[----:B------:R-:W-:Y:S02]  /*b580*/  PRMT R235, R212, 0x5410, R211 ;  /* 0x00005410d4eb7816 */ /* 0x000fe400000000d3 */
[----:B------:R-:W-:Y:S01]  /*b590*/  @!P3 PRMT R211, R189, 0x5410, RZ ;  /* 0x00005410bdd3b816 */ /* 0x000fe200000000ff */
[--C-:B------:R-:W-:Y:S01]  /*b5a0*/  FFMA.FTZ R5, R148, c[0x0][0x23c], -R0.reuse ;  /* 0x00008f0094057a23 */ /* 0x100fe20000010800 */
[----:B------:R-:W-:Y:S01]  /*b5b0*/  ISETP.GE.U32.AND P3, PT, R237, R3, PT ;  /* 0x00000003ed00720c */ /* 0x000fe20003f66070 */
[----:B------:R-:W-:-:S02]  /*b5c0*/  FFMA.FTZ R3, R149, c[0x0][0x23c], -R0 ;  /* 0x00008f0095037a23 */ /* 0x000fc40000010800 */
[----:B------:R3:W-:Y:S08]  /*b5d0*/  MUFU.EX2 R26, R5 ;  /* 0x00000005001a7308 */ /* 0x0007f00000000800 */
[----:B------:R4:W2:Y:S01]  /*b5e0*/  MUFU.EX2 R39, R3 ;  /* 0x0000000300277308 */ /* 0x0008a20000000800 */
[----:B-1----:R-:W-:Y:S01]  /*b5f0*/  FMNMX.FTZ R4, R4, R9, !PT ;  /* 0x0000000904047209 */ /* 0x002fe20007810000 */
[----:B------:R-:W-:-:S02]  /*b600*/  FFMA.FTZ R9, R143, c[0x0][0x23c], -R0 ;  /* 0x00008f008f097a23 */ /* 0x000fc40000010800 */
[----:B------:R-:W-:Y:S02]  /*b610*/  FFMA.FTZ R40, R75, c[0x0][0x23c], -R0 ;  /* 0x00008f004b287a23 */ /* 0x000fe40000010800 */
[----:B---3--:R-:W-:Y:S02]  /*b620*/  FADD.FTZ R5, R69, -R10 ;  /* 0x8000000a45057221 */ /* 0x008fe40000010000 */
[--C-:B------:R-:W-:Y:S02]  /*b630*/  FFMA.FTZ R10, R142, c[0x0][0x23c], -R0.reuse ;  /* 0x00008f008e0a7a23 */ /* 0x100fe40000010800 */
[--C-:B------:R-:W-:Y:S02]  /*b640*/  FFMA.FTZ R74, R74, c[0x0][0x23c], -R0.reuse ;  /* 0x00008f004a4a7a23 */ /* 0x100fe40000010800 */
[--C-:B------:R-:W-:Y:S02]  /*b650*/  FFMA.FTZ R65, R65, c[0x0][0x23c], -R0.reuse ;  /* 0x00008f0041417a23 */ /* 0x100fe40000010800 */
[----:B------:R-:W-:-:S02]  /*b660*/  FFMA.FTZ R63, R63, c[0x0][0x23c], -R0 ;  /* 0x00008f003f3f7a23 */ /* 0x000fc40000010800 */
[--C-:B------:R-:W-:Y:S02]  /*b670*/  FFMA.FTZ R69, R58, c[0x0][0x23c], -R0.reuse ;  /* 0x00008f003a457a23 */ /* 0x100fe40000010800 */
[--C-:B------:R-:W-:Y:S02]  /*b680*/  FFMA.FTZ R59, R59, c[0x0][0x23c], -R0.reuse ;  /* 0x00008f003b3b7a23 */ /* 0x100fe40000010800 */
[--C-:B------:R-:W-:Y:S02]  /*b690*/  FFMA.FTZ R142, R47, c[0x0][0x23c], -R0.reuse ;  /* 0x00008f002f8e7a23 */ /* 0x100fe40000010800 */
[----:B------:R-:W-:Y:S01]  /*b6a0*/  FFMA.FTZ R143, R45, c[0x0][0x23c], -R0 ;  /* 0x00008f002d8f7a23 */ /* 0x000fe20000010800 */
[----:B--2---:R-:W-:Y:S01]  /*b6b0*/  FMNMX.FTZ R0, R2, R8, !PT ;  /* 0x0000000802007209 */ /* 0x004fe20007810000 */
[----:B------:R-:W-:Y:S01]  /*b6c0*/  FMUL.FTZ R5, R5, c[0x0][0x23c] ;  /* 0x00008f0005057a20 */ /* 0x000fe20000410000 */
[----:B----4-:R-:W1:Y:S01]  /*b6d0*/  SHFL.BFLY PT, R3, R4, 0x1, 0x1f ;  /* 0x0c201f0004037f89 */ /* 0x010e6200000e0000 */
[----:B------:R-:W-:Y:S01]  /*b6e0*/  MUFU.EX2 R42, R17 ;  /* 0x00000011002a7308 */ /* 0x000fe20000000800 */
[----:B------:R-:W-:-:S07]  /*b6f0*/  F2FP.BF16.PACK_AB R2, R39, R26 ;  /* 0x0000001a2702723e */ /* 0x000fce00000010ff */
[----:B------:R-:W2:Y:S01]  /*b700*/  MUFU.EX2 R41, R21 ;  /* 0x0000001500297308 */ /* 0x000ea20000000800 */
[----:B------:R-:W-:-:S07]  /*b710*/  PRMT R208, R2, 0x7632, R208 ;  /* 0x0000763202d07816 */ /* 0x000fce00000000d0 */
[----:B------:R3:W-:Y:S01]  /*b720*/  MUFU.EX2 R8, R5 ;  /* 0x0000000500087308 */ /* 0x0007e20000000800 */
[----:B------:R-:W-:Y:S01]  /*b730*/  @!P2 HFMA2.BF16_V2 R194, -RZ.H0_H0, RZ.H0_H0, -R208.H0_H0 ;  /* 0x200000ffffc2a231 */ /* 0x000fe200003409d0 */
[----:B------:R-:W-:Y:S01]  /*b740*/  PRMT R207, R2, 0x7610, R207 ;  /* 0x0000761002cf7816 */ /* 0x000fe200000000cf */
[----:B------:R4:W-:Y:S01]  /*b750*/  STL [R1+0x1b0], R51 ;  /* 0x0001b03301007387 */ /* 0x0009e20000100800 */
[----:B------:R-:W-:-:S03]  /*b760*/  LOP3.LUT R2, R23, 0xff, RZ, 0xc0, !PT ;  /* 0x000000ff17027812 */ /* 0x000fc600078ec0ff */
[----:B---3--:R-:W3:Y:S01]  /*b770*/  SHFL.BFLY PT, R5, R0, 0x1, 0x1f ;  /* 0x0c201f0000057f89 */ /* 0x008ee200000e0000 */
[----:B-1----:R-:W-:Y:S01]  /*b780*/  FMNMX.FTZ R236, R4, R3, !PT ;  /* 0x0000000304ec7209 */ /* 0x002fe20007810000 */
[----:B------:R-:W-:Y:S01]  /*b790*/  @!P5 HFMA2.BF16_V2 R195, -RZ.H0_H0, RZ.H0_H0, -R207.H0_H0 ;  /* 0x200000ffffc3d231 */ /* 0x000fe200003409cf */
[----:B----4-:R-:W-:Y:S02]  /*b7a0*/  PRMT R51, R207, 0x5410, R208 ;  /* 0x00005410cf337816 */ /* 0x010fe400000000d0 */
[----:B------:R-:W-:Y:S02]  /*b7b0*/  @!P2 PRMT R208, R194, 0x5410, RZ ;  /* 0x00005410c2d0a816 */ /* 0x000fe400000000ff */
[----:B------:R-:W-:Y:S02]  /*b7c0*/  ISETP.GE.U32.AND P2, PT, R237, R2, PT ;  /* 0x00000002ed00720c */ /* 0x000fe40003f46070 */
[----:B--2---:R-:W-:-:S04]  /*b7d0*/  F2FP.BF16.PACK_AB R2, R41, R42 ;  /* 0x0000002a2902723e */ /* 0x004fc800000010ff */
[----:B------:R-:W-:Y:S01]  /*b7e0*/  PRMT R206, R2, 0x7610, R206 ;  /* 0x0000761002ce7816 */ /* 0x000fe200000000ce */
[----:B------:R-:W-:Y:S01]  /*b7f0*/  FADD.FTZ R3, R70, -R13 ;  /* 0x8000000d46037221 */ /* 0x000fe20000010000 */
[----:B---3--:R-:W-:Y:S01]  /*b800*/  FMNMX.FTZ R240, R0, R5, !PT ;  /* 0x0000000500f07209 */ /* 0x008fe20007810000 */
[----:B------:R-:W-:Y:S01]  /*b810*/  MUFU.EX2 R32, R9 ;  /* 0x0000000900207308 */ /* 0x000fe20000000800 */
[----:B------:R-:W-:Y:S01]  /*b820*/  PRMT R205, R2, 0x7632, R205 ;  /* 0x0000763202cd7816 */ /* 0x000fe200000000cd */
[----:B------:R-:W-:Y:S01]  /*b830*/  @!P4 HFMA2.BF16_V2 R70, -RZ.H0_H0, RZ.H0_H0, -R206.H0_H0 ;  /* 0x200000ffff46c231 */ /* 0x000fe200003409ce */
[----:B------:R-:W-:Y:S01]  /*b840*/  @!P5 PRMT R207, R195, 0x5410, RZ ;  /* 0x00005410c3cfd816 */ /* 0x000fe200000000ff */
[----:B------:R-:W-:-:S04]  /*b850*/  FMUL.FTZ R2, R236, c[0x0][0x23c] ;  /* 0x00008f00ec027a20 */ /* 0x000fc80000410000 */
[----:B------:R-:W1:Y:S01]  /*b860*/  MUFU.EX2 R37, R10 ;  /* 0x0000000a00257308 */ /* 0x000e620000000800 */
[----:B------:R-:W-:Y:S01]  /*b870*/  FSETP.NEU.FTZ.AND P5, PT, R236, -INF , PT ;  /* 0xff800000ec00780b */ /* 0x000fe20003fbd000 */
[----:B------:R-:W-:Y:S01]  /*b880*/  FMUL.FTZ R0, R240, c[0x0][0x23c] ;  /* 0x00008f00f0007a20 */ /* 0x000fe20000410000 */
[----:B------:R-:W-:Y:S02]  /*b890*/  PRMT R220, R206, 0x5410, R205 ;  /* 0x00005410cedc7816 */ /* 0x000fe400000000cd */
[----:B------:R-:W-:Y:S02]  /*b8a0*/  @!P4 PRMT R206, R70, 0x5410, RZ ;  /* 0x0000541046cec816 */ /* 0x000fe400000000ff */
[----:B------:R-:W-:Y:S01]  /*b8b0*/  FSETP.NEU.FTZ.AND P4, PT, R240, -INF , PT ;  /* 0xff800000f000780b */ /* 0x000fe20003f9d000 */
[----:B------:R-:W-:Y:S01]  /*b8c0*/  @!P1 HFMA2.BF16_V2 R192, -RZ.H0_H0, RZ.H0_H0, -R212.H0_H0 ;  /* 0x200000ffffc09231 */ /* 0x000fe200003409d4 */
[----:B------:R-:W-:Y:S02]  /*b8d0*/  FSEL R2, R2, RZ, P5 ;  /* 0x000000ff02027208 */ /* 0x000fe40002800000 */
[----:B------:R-:W-:-:S02]  /*b8e0*/  FSEL R0, R0, RZ, P4 ;  /* 0x000000ff00007208 */ /* 0x000fc40002000000 */
[----:B------:R-:W-:Y:S01]  /*b8f0*/  @!P1 PRMT R212, R192, 0x5410, RZ ;  /* 0x00005410c0d49816 */ /* 0x000fe200000000ff */
[--C-:B------:R-:W-:Y:S01]  /*b900*/  FFMA.FTZ R148, R152, c[0x0][0x23c], -R2.reuse ;  /* 0x00008f0098947a23 */ /* 0x100fe20000010802 */
[----:B------:R-:W-:Y:S01]  /*b910*/  ISETP.GE.U32.AND P1, PT, R237, R19, PT ;  /* 0x00000013ed00720c */ /* 0x000fe20003f26070 */
[--C-:B------:R-:W-:Y:S02]  /*b920*/  FFMA.FTZ R152, R150, c[0x0][0x23c], -R2.reuse ;  /* 0x00008f0096987a23 */ /* 0x100fe40000010802 */
[----:B------:R-:W-:Y:S02]  /*b930*/  FFMA.FTZ R226, R31, c[0x0][0x23c], -R2 ;  /* 0x00008f001fe27a23 */ /* 0x000fe40000010802 */
        /* <DEDUP_REMOVED lines=15> */
[----:B------:R-:W-:Y:S01]  /*ba30*/  FFMA.FTZ R223, R15, c[0x0][0x23c], -R0 ;  /* 0x00008f000fdf7a23 */ /* 0x000fe20000010800 */
[----:B-1----:R-:W-:-:S04]  /*ba40*/  F2FP.BF16.PACK_AB R0, R37, R32 ;  /* 0x000000202500723e */ /* 0x002fc800000010ff */
[C---:B------:R-:W-:Y:S02]  /*ba50*/  PRMT R204, R0.reuse, 0x7632, R204 ;  /* 0x0000763200cc7816 */ /* 0x040fe400000000cc */
[----:B------:R-:W-:Y:S02]  /*ba60*/  PRMT R203, R0, 0x7610, R203 ;  /* 0x0000761000cb7816 */ /* 0x000fe400000000cb */
[----:B------:R-:W-:Y:S01]  /*ba70*/  LEA R0, R245, 0x1, 0x1 ;  /* 0x00000001f5007811 */ /* 0x000fe200078e08ff */
[----:B------:R-:W-:-:S03]  /*ba80*/  FFMA.FTZ R75, R155, c[0x0][0x23c], -R2 ;  /* 0x00008f009b4b7a23 */ /* 0x000fc60000010802 */
[----:B------:R-:W-:Y:S01]  /*ba90*/  LOP3.LUT R0, R191, UR37, R0, 0x96, !PT ;  /* 0x00000025bf007c12 */ /* 0x000fe2000f8e9600 */
[----:B------:R-:W-:Y:S02]  /*baa0*/  FFMA.FTZ R155, R54, c[0x0][0x23c], -R2 ;  /* 0x00008f00369b7a23 */ /* 0x000fe40000010802 */
[----:B------:R-:W-:Y:S02]  /*bab0*/  FFMA.FTZ R242, R242, R8, R12 ;  /* 0x00000008f2f27223 */ /* 0x000fe4000001000c */
[----:B------:R-:W-:-:S04]  /*bac0*/  IMAD.WIDE.U32 R54, R0, -0x326172a9, RZ ;  /* 0xcd9e8d5700367825 */ /* 0x000fc800078e00ff */
[--C-:B------:R-:W-:Y:S01]  /*bad0*/  FFMA.FTZ R149, R153, c[0x0][0x23c], -R2.reuse ;  /* 0x00008f0099957a23 */ /* 0x100fe20000010802 */
[----:B------:R-:W-:Y:S01]  /*bae0*/  LOP3.LUT R10, R55, UR18, R233, 0x96, !PT ;  /* 0x00000012370a7c12 */ /* 0x000fe2000f8e96e9 */
        /* <DEDUP_REMOVED lines=10> */
[----:B------:R-:W-:-:S04]  /*bb90*/  FADD.FTZ R2, R14, R242 ;  /* 0x000000f20e027221 */ /* 0x000fc80000010000 */
[----:B------:R-:W-:Y:S02]  /*bba0*/  FADD.FTZ R38, R11, R2 ;  /* 0x000000020b267221 */ /* 0x000fe40000010000 */
[----:B------:R-:W-:-:S05]  /*bbb0*/  IMAD.WIDE.U32 R10, R10, -0x2daee0ad, RZ ;  /* 0xd2511f530a0a7825 */ /* 0x000fca00078e00ff */
[----:B------:R-:W-:Y:S01]  /*bbc0*/  LOP3.LUT R12, R11, UR15, R238, 0x96, !PT ;  /* 0x0000000f0b0c7c12 */ /* 0x000fe2000f8e96ee */
[----:B------:R-:W-:Y:S01]  /*bbd0*/  FMUL.FTZ R3, R3, c[0x0][0x23c] ;  /* 0x00008f0003037a20 */ /* 0x000fe20000410000 */
[----:B------:R-:W-:-:S03]  /*bbe0*/  LOP3.LUT R2, R7, UR16, R54, 0x96, !PT ;  /* 0x0000001007027c12 */ /* 0x000fc6000f8e9636 */
[----:B------:R-:W-:Y:S01]  /*bbf0*/  IMAD.WIDE.U32 R12, R12, -0x326172a9, RZ ;  /* 0xcd9e8d570c0c7825 */ /* 0x000fe200078e00ff */
[----:B------:R1:W-:Y:S04]  /*bc00*/  MUFU.EX2 R5, R3 ;  /* 0x0000000300057308 */ /* 0x0003e80000000800 */
[----:B------:R-:W-:-:S05]  /*bc10*/  LOP3.LUT R6, R13, UR12, R6, 0x96, !PT ;  /* 0x0000000c0d067c12 */ /* 0x000fca000f8e9606 */
[----:B------:R-:W-:-:S04]  /*bc20*/  IMAD.WIDE.U32 R6, R6, -0x2daee0ad, RZ ;  /* 0xd2511f5306067825 */ /* 0x000fc800078e00ff */
[----:B-1----:R-:W-:-:S05]  /*bc30*/  IMAD.WIDE.U32 R2, R2, -0x2daee0ad, RZ ;  /* 0xd2511f5302027825 */ /* 0x002fca00078e00ff */
[----:B------:R-:W-:Y:S02]  /*bc40*/  LOP3.LUT R3, R3, UR11, R10, 0x96, !PT ;  /* 0x0000000b03037c12 */ /* 0x000fe4000f8e960a */
[----:B------:R-:W-:-:S03]  /*bc50*/  LOP3.LUT R7, R7, UR9, R2, 0x96, !PT ;  /* 0x0000000907077c12 */ /* 0x000fc6000f8e9602 */
[----:B------:R-:W-:-:S05]  /*bc60*/  IMAD.WIDE.U32 R2, R3, -0x326172a9, RZ ;  /* 0xcd9e8d5703027825 */ /* 0x000fca00078e00ff */
[----:B------:R-:W-:-:S05]  /*bc70*/  LOP3.LUT R14, R3, UR10, R12, 0x96, !PT ;  /* 0x0000000a030e7c12 */ /* 0x000fca000f8e960c */
[----:B------:R-:W-:Y:S01]  /*bc80*/  IMAD.WIDE.U32 R14, R14, -0x2daee0ad, RZ ;  /* 0xd2511f530e0e7825 */ /* 0x000fe200078e00ff */
[----:B------:R-:W-:-:S04]  /*bc90*/  FSEL R0, R236, RZ, P5 ;  /* 0x000000ffec007208 */ /* 0x000fc80002800000 */
[----:B------:R-:W-:Y:S01]  /*bca0*/  LOP3.LUT R3, R15, UR6, R6, 0x96, !PT ;  /* 0x000000060f037c12 */ /* 0x000fe2000f8e9606 */
[----:B------:R-:W-:-:S04]  /*bcb0*/  IMAD.WIDE.U32 R6, R7, -0x326172a9, RZ ;  /* 0xcd9e8d5707067825 */ /* 0x000fc800078e00ff */
[----:B------:R-:W-:Y:S01]  /*bcc0*/  FADD.FTZ R17, R68, -R0 ;  /* 0x8000000044117221 */ /* 0x000fe20000010000 */
[----:B------:R-:W-:Y:S02]  /*bcd0*/  FSEL R0, R240, RZ, P4 ;  /* 0x000000fff0007208 */ /* 0x000fe40002000000 */
[----:B------:R-:W-:Y:S01]  /*bce0*/  LOP3.LUT R18, R7, UR8, R2, 0x96, !PT ;  /* 0x0000000807127c12 */ /* 0x000fe2000f8e9602 */
[----:B------:R-:W-:Y:S01]  /*bcf0*/  IMAD.WIDE.U32 R2, R3, -0x326172a9, RZ ;  /* 0xcd9e8d5703027825 */ /* 0x000fe200078e00ff */
[----:B------:R-:W-:Y:S03]  /*bd00*/  STL [R1+0x1b4], R50 ;  /* 0x0001b43201007387 */ /* 0x000fe60000100800 */
[----:B------:R-:W-:Y:S01]  /*bd10*/  FADD.FTZ R16, R71, -R0 ;  /* 0x8000000047107221 */ /* 0x000fe20000010000 */
[----:B------:R-:W-:Y:S01]  /*bd20*/  LOP3.LUT R0, R3, UR13, R6, 0x96, !PT ;  /* 0x0000000d03007c12 */ /* 0x000fe2000f8e9606 */
[----:B------:R-:W-:Y:S01]  /*bd30*/  @!P1 HFMA2.BF16_V2 R198, -RZ.H0_H0, RZ.H0_H0, -R204.H0_H0 ;  /* 0x200000ffffc69231 */ /* 0x000fe200003409cc */
[----:B------:R-:W-:Y:S01]  /*bd40*/  STL [R1+0x1b8], R243 ;  /* 0x0001b8f301007387 */ /* 0x000fe20000100800 */
[----:B------:R1:W-:Y:S03]  /*bd50*/  MUFU.EX2 R10, R4 ;  /* 0x00000004000a7308 */ /* 0x0003e60000000800 */
[----:B------:R-:W-:Y:S04]  /*bd60*/  STL [R1+0x1bc], R248 ;  /* 0x0001bcf801007387 */ /* 0x000fe80000100800 */
[----:B------:R2:W-:Y:S01]  /*bd70*/  STL [R1+0x1c0], R212 ;  /* 0x0001c0d401007387 */ /* 0x0005e20000100800 */
[----:B-1----:R-:W-:Y:S01]  /*bd80*/  LOP3.LUT R4, R0, 0xff, RZ, 0xc0, !PT ;  /* 0x000000ff00047812 */ /* 0x002fe200078ec0ff */
[----:B------:R-:W-:Y:S01]  /*bd90*/  @!P3 HFMA2.BF16_V2 R199, -RZ.H0_H0, RZ.H0_H0, -R205.H0_H0 ;  /* 0x200000ffffc7b231 */ /* 0x000fe200003409cd */
[----:B--2---:R-:W-:-:S02]  /*bda0*/  PRMT R212, R203, 0x5410, R204 ;  /* 0x00005410cbd47816 */ /* 0x004fc400000000cc */
[----:B------:R-:W-:Y:S02]  /*bdb0*/  @!P1 PRMT R204, R198, 0x5410, RZ ;  /* 0x00005410c6cc9816 */ /* 0x000fe400000000ff */
[----:B------:R-:W-:Y:S02]  /*bdc0*/  ISETP.GE.U32.AND P1, PT, R237, R4, PT ;  /* 0x00000004ed00720c */ /* 0x000fe40003f26070 */
[----:B------:R-:W-:-:S04]  /*bdd0*/  LOP3.LUT R4, R0, 0xffff, RZ, 0xc0, !PT ;  /* 0x0000ffff00047812 */ /* 0x000fc800078ec0ff */
[----:B------:R-:W-:Y:S01]  /*bde0*/  SHF.R.U32.HI R4, RZ, 0x8, R4 ;  /* 0x00000008ff047819 */ /* 0x000fe20000011604 */
[----:B------:R-:W-:-:S03]  /*bdf0*/  @!P2 HFMA2.BF16_V2 R200, -RZ.H0_H0, RZ.H0_H0, -R203.H0_H0 ;  /* 0x200000ffffc8a231 */ /* 0x000fc600003409cb */
[----:B------:R-:W-:Y:S02]  /*be00*/  LOP3.LUT R4, R4, 0xffff, RZ, 0xc0, !PT ;  /* 0x0000ffff04047812 */ /* 0x000fe400078ec0ff */
[----:B------:R-:W-:Y:S02]  /*be10*/  @!P3 PRMT R205, R199, 0x5410, RZ ;  /* 0x00005410c7cdb816 */ /* 0x000fe400000000ff */
[C---:B------:R-:W-:Y:S02]  /*be20*/  ISETP.GE.U32.AND P3, PT, R237.reuse, R4, PT ;  /* 0x00000004ed00720c */ /* 0x040fe40003f66070 */
[----:B------:R-:W-:Y:S02]  /*be30*/  SHF.R.U32.HI R4, RZ, 0x18, R0 ;  /* 0x00000018ff047819 */ /* 0x000fe40000011600 */
[----:B------:R-:W-:Y:S02]  /*be40*/  @!P2 PRMT R203, R200, 0x5410, RZ ;  /* 0x00005410c8cba816 */ /* 0x000fe400000000ff */
[----:B------:R-:W-:Y:S01]  /*be50*/  ISETP.GE.U32.AND P2, PT, R237, R4, PT ;  /* 0x00000004ed00720c */ /* 0x000fe20003f46070 */
[----:B------:R-:W-:-:S02]  /*be60*/  FMUL.FTZ R4, R17, c[0x0][0x23c] ;  /* 0x00008f0011047a20 */ /* 0x000fc40000410000 */
[----:B------:R-:W-:Y:S01]  /*be70*/  FMUL.FTZ R6, R16, c[0x0][0x23c] ;  /* 0x00008f0010067a20 */ /* 0x000fe20000410000 */
[----:B------:R-:W-:Y:S01]  /*be80*/  MUFU.EX2 R43, R43 ;  /* 0x0000002b002b7308 */ /* 0x000fe20000000800 */
[----:B------:R-:W-:-:S07]  /*be90*/  SHF.R.U32.HI R0, RZ, 0x10, R0 ;  /* 0x00000010ff007819 */ /* 0x000fce0000011600 */
[----:B------:R-:W-:Y:S01]  /*bea0*/  MUFU.EX2 R44, R170 ;  /* 0x000000aa002c7308 */ /* 0x000fe20000000800 */
[----:B------:R-:W-:-:S07]  /*beb0*/  LOP3.LUT R0, R0, 0xff, RZ, 0xc0, !PT ;  /* 0x000000ff00007812 */ /* 0x000fce00078ec0ff */
[----:B------:R-:W1:Y:S08]  /*bec0*/  MUFU.EX2 R4, R4 ;  /* 0x0000000400047308 */ /* 0x000e700000000800 */
[----:B------:R-:W-:Y:S08]  /*bed0*/  MUFU.EX2 R12, R19 ;  /* 0x00000013000c7308 */ /* 0x000ff00000000800 */
[----:B------:R-:W2:Y:S01]  /*bee0*/  MUFU.EX2 R6, R6 ;  /* 0x0000000600067308 */ /* 0x000ea20000000800 */
[----:B------:R-:W-:-:S07]  /*bef0*/  ISETP.GE.U32.AND P5, PT, R237, R0, PT ;  /* 0x00000000ed00720c */ /* 0x000fce0003fa6070 */
[----:B------:R-:W3:Y:S01]  /*bf00*/  MUFU.EX2 R9, R21 ;  /* 0x0000001500097308 */ /* 0x000ee20000000800 */
[----:B------:R-:W-:-:S07]  /*bf10*/  LOP3.LUT R0, R2, 0xff, RZ, 0xc0, !PT ;  /* 0x000000ff02007812 */ /* 0x000fce00078ec0ff */
[----:B------:R-:W4:Y:S01]  /*bf20*/  MUFU.EX2 R11, R20 ;  /* 0x00000014000b7308 */ /* 0x000f220000000800 */
[----:B------:R-:W-:-:S07]  /*bf30*/  LOP3.LUT R15, R2, 0xffff, RZ, 0xc0, !PT ;  /* 0x0000ffff020f7812 */ /* 0x000fce00078ec0ff */
[----:B------:R-:W4:Y:S01]  /*bf40*/  MUFU.EX2 R7, R22 ;  /* 0x0000001600077308 */ /* 0x000f220000000800 */
[----:B------:R-:W-:Y:S01]  /*bf50*/  ISETP.GE.U32.AND P4, PT, R237, R0, PT ;  /* 0x00000000ed00720c */ /* 0x000fe20003f86070 */
[----:B-1----:R-:W-:Y:S01]  /*bf60*/  FFMA.FTZ R196, R196, R4, R10 ;  /* 0x00000004c4c47223 */ /* 0x002fe2000001000a */
[----:B------:R-:W-:Y:S01]  /*bf70*/  SHF.R.U32.HI R16, RZ, 0x10, R2 ;  /* 0x00000010ff107819 */ /* 0x000fe20000011602 */
[----:B--2---:R-:W-:Y:S01]  /*bf80*/  FFMA.FTZ R197, R197, R6, R12 ;  /* 0x00000006c5c57223 */ /* 0x004fe2000001000c */
[----:B------:R-:W-:-:S03]  /*bf90*/  SHF.R.U32.HI R13, RZ, 0x18, R2 ;  /* 0x00000018ff0d7819 */ /* 0x000fc60000011602 */
[----:B------:R-:W1:Y:S01]  /*bfa0*/  MUFU.EX2 R3, R23 ;  /* 0x0000001700037308 */ /* 0x000e620000000800 */
[----:B------:R-:W-:Y:S01]  /*bfb0*/  F2FP.BF16.PACK_AB R0, R44, R43 ;  /* 0x0000002b2c00723e */ /* 0x000fe200000010ff */
[----:B---3--:R-:W-:-:S06]  /*bfc0*/  FADD.FTZ R17, R9, R196 ;  /* 0x000000c409117221 */ /* 0x008fcc0000010000 */
[----:B------:R-:W2:Y:S01]  /*bfd0*/  MUFU.EX2 R2, R27 ;  /* 0x0000001b00027308 */ /* 0x000ea20000000800 */
[C---:B------:R-:W-:Y:S02]  /*bfe0*/  PRMT R199, R0.reuse, 0x7610, R199 ;  /* 0x0000761000c77816 */ /* 0x040fe400000000c7 */
[----:B------:R-:W-:-:S05]  /*bff0*/  PRMT R198, R0, 0x7632, R198 ;  /* 0x0000763200c67816 */ /* 0x000fca00000000c6 */
[----:B------:R3:W-:Y:S08]  /*c000*/  MUFU.EX2 R33, R40 ;  /* 0x0000002800217308 */ /* 0x0007f00000000800 */
[----:B------:R1:W1:Y:S01]  /*c010*/  MUFU.EX2 R0, R30 ;  /* 0x0000001e00007308 */ /* 0x0002620000000800 */
[----:B---3--:R-:W-:Y:S01]  /*c020*/  F2FP.BF16.PACK_AB R40, R9, R10 ;  /* 0x0000000a0928723e */ /* 0x008fe200000010ff */
[----:B----4-:R-:W-:-:S06]  /*c030*/  FADD.FTZ R9, R11, R197 ;  /* 0x000000c50b097221 */ /* 0x010fcc0000010000 */
[----:B------:R-:W3:Y:S01]  /*c040*/  MUFU.EX2 R27, R74 ;  /* 0x0000004a001b7308 */ /* 0x000ee20000000800 */
[----:B------:R-:W-:-:S04]  /*c050*/  FADD.FTZ R9, R7, R9 ;  /* 0x0000000907097221 */ /* 0x000fc80000010000 */
[C---:B-1----:R-:W-:Y:S01]  /*c060*/  FADD.FTZ R9, R3.reuse, R9 ;  /* 0x0000000903097221 */ /* 0x042fe20000010000 */
[----:B------:R-:W-:-:S03]  /*c070*/  F2FP.BF16.PACK_AB R30, R3, R7 ;  /* 0x00000007031e723e */ /* 0x000fc600000010ff */
[----:B--2---:R-:W-:Y:S01]  /*c080*/  FADD.FTZ R7, R2, R9 ;  /* 0x0000000902077221 */ /* 0x004fe20000010000 */
[----:B------:R-:W-:Y:S01]  /*c090*/  F2FP.BF16.PACK_AB R23, R11, R12 ;  /* 0x0000000c0b17723e */ /* 0x000fe200000010ff */
[----:B------:R-:W1:Y:S02]  /*c0a0*/  MUFU.EX2 R9, R31 ;  /* 0x0000001f00097308 */ /* 0x000e640000000800 */
[C---:B------:R-:W-:Y:S01]  /*c0b0*/  FADD.FTZ R11, R0.reuse, R7 ;  /* 0x00000007000b7221 */ /* 0x040fe20000010000 */
[----:B------:R-:W-:-:S05]  /*c0c0*/  F2FP.BF16.PACK_AB R45, R0, R2 ;  /* 0x00000002002d723e */ /* 0x000fca00000010ff */
[----:B------:R-:W2:Y:S01]  /*c0d0*/  MUFU.EX2 R7, R35 ;  /* 0x0000002300077308 */ /* 0x000ea20000000800 */
[----:B---3--:R-:W-:-:S07]  /*c0e0*/  F2FP.BF16.PACK_AB R0, R27, R33 ;  /* 0x000000211b00723e */ /* 0x008fce00000010ff */
[----:B------:R-:W3:Y:S01]  /*c0f0*/  MUFU.EX2 R63, R63 ;  /* 0x0000003f003f7308 */ /* 0x000ee20000000800 */
[C---:B------:R-:W-:Y:S02]  /*c100*/  PRMT R197, R0.reuse, 0x7632, R197 ;  /* 0x0000763200c57816 */ /* 0x040fe400000000c5 */
[----:B------:R-:W-:-:S05]  /*c110*/  PRMT R196, R0, 0x7610, R196 ;  /* 0x0000761000c47816 */ /* 0x000fca00000000c4 */
[----:B------:R-:W-:Y:S01]  /*c120*/  MUFU.EX2 R176, R193 ;  /* 0x000000c100b07308 */ /* 0x000fe20000000800 */
[----:B------:R-:W-:-:S07]  /*c130*/  @!P2 HFMA2.BF16_V2 R213, -RZ.H0_H0, RZ.H0_H0, -R197.H0_H0 ;  /* 0x200000ffffd5a231 */ /* 0x000fce00003409c5 */
[----:B------:R-:W4:Y:S01]  /*c140*/  MUFU.EX2 R31, R65 ;  /* 0x00000041001f7308 */ /* 0x000f220000000800 */
[----:B------:R-:W-:Y:S01]  /*c150*/  LOP3.LUT R10, R16, 0xff, RZ, 0xc0, !PT ;  /* 0x000000ff100a7812 */ /* 0x000fe200078ec0ff */
[----:B------:R-:W-:Y:S01]  /*c160*/  @!P1 HFMA2.BF16_V2 R209, -RZ.H0_H0, RZ.H0_H0, -R199.H0_H0 ;  /* 0x200000ffffd19231 */ /* 0x000fe200003409c7 */
[----:B-1----:R-:W-:Y:S01]  /*c170*/  FADD.FTZ R11, R9, R11 ;  /* 0x0000000b090b7221 */ /* 0x002fe20000010000 */
[----:B------:R-:W-:-:S04]  /*c180*/  @!P3 HFMA2.BF16_V2 R210, -RZ.H0_H0, RZ.H0_H0, -R198.H0_H0 ;  /* 0x200000ffffd2b231 */ /* 0x000fc800003409c6 */
[----:B------:R-:W1:Y:S01]  /*c190*/  MUFU.EX2 R35, R171 ;  /* 0x000000ab00237308 */ /* 0x000e620000000800 */
[----:B------:R-:W-:Y:S01]  /*c1a0*/  @!P5 HFMA2.BF16_V2 R215, -RZ.H0_H0, RZ.H0_H0, -R196.H0_H0 ;  /* 0x200000ffffd7d231 */ /* 0x000fe200003409c4 */
[----:B--2---:R-:W-:Y:S01]  /*c1b0*/  F2FP.BF16.PACK_AB R46, R7, R9 ;  /* 0x00000009072e723e */ /* 0x004fe200000010ff */
[----:B------:R-:W-:Y:S01]  /*c1c0*/  FMUL.FTZ R9, R123, R8 ;  /* 0x000000087b097220 */ /* 0x000fe20000410000 */
[----:B------:R-:W-:Y:S01]  /*c1d0*/  PRMT R252, R196, 0x5410, R197 ;  /* 0x00005410c4fc7816 */ /* 0x000fe200000000c5 */
[----:B---3--:R-:W-:Y:S01]  /*c1e0*/  IMAD.MOV.U32 R123, RZ, RZ, R63 ;  /* 0x000000ffff7b7224 */ /* 0x008fe200078e003f */
[----:B------:R-:W-:Y:S02]  /*c1f0*/  @!P2 PRMT R197, R213, 0x5410, RZ ;  /* 0x00005410d5c5a816 */ /* 0x000fe400000000ff */
[----:B------:R-:W-:Y:S02]  /*c200*/  ISETP.GE.U32.AND P2, PT, R237, R10, PT ;  /* 0x0000000aed00720c */ /* 0x000fe40003f46070 */
[----:B------:R-:W-:-:S02]  /*c210*/  PRMT R19, R199, 0x5410, R198 ;  /* 0x00005410c7137816 */ /* 0x000fc400000000c6 */
[----:B------:R-:W-:Y:S01]  /*c220*/  SHF.R.U32.HI R3, RZ, 0x8, R15 ;  /* 0x00000008ff037819 */ /* 0x000fe2000001160f */
[-C--:B------:R-:W-:Y:S01]  /*c230*/  FFMA.FTZ R34, R241, R5.reuse, R34 ;  /* 0x00000005f1227223 */ /* 0x080fe20000010022 */
[----:B------:R-:W-:Y:S01]  /*c240*/  @!P1 PRMT R199, R209, 0x5410, RZ ;  /* 0x00005410d1c79816 */ /* 0x000fe200000000ff */
[-C--:B------:R-:W-:Y:S01]  /*c250*/  FMUL.FTZ R179, R136, R5.reuse ;  /* 0x0000000588b37220 */ /* 0x080fe20000410000 */
[----:B------:R-:W-:Y:S01]  /*c260*/  @!P3 PRMT R198, R210, 0x5410, RZ ;  /* 0x00005410d2c6b816 */ /* 0x000fe200000000ff */
[-C--:B------:R-:W-:Y:S01]  /*c270*/  FMUL.FTZ R178, R137, R5.reuse ;  /* 0x0000000589b27220 */ /* 0x080fe20000410000 */
[----:B------:R-:W-:Y:S01]  /*c280*/  @!P5 PRMT R196, R215, 0x5410, RZ ;  /* 0x00005410d7c4d816 */ /* 0x000fe200000000ff */
        /* <DEDUP_REMOVED lines=13> */
[----:B------:R-:W-:Y:S01]  /*c360*/  FMUL.FTZ R210, R101, R5 ;  /* 0x0000000565d27220 */ /* 0x000fe20000410000 */
[----:B----4-:R-:W-:Y:S01]  /*c370*/  F2FP.BF16.PACK_AB R5, R123, R31 ;  /* 0x0000001f7b05723e */ /* 0x010fe200000010ff */
[----:B------:R-:W-:Y:S01]  /*c380*/  FMUL.FTZ R49, R122, R8 ;  /* 0x000000087a317220 */ /* 0x000fe20000410000 */
[----:B------:R-:W-:Y:S01]  /*c390*/  LOP3.LUT R3, R3, 0xffff, RZ, 0xc0, !PT ;  /* 0x0000ffff03037812 */ /* 0x000fe200078ec0ff */
[----:B------:R-:W-:Y:S01]  /*c3a0*/  IMAD.MOV.U32 R122, RZ, RZ, R176 ;  /* 0x000000ffff7a7224 */ /* 0x000fe200078e00b0 */
[----:B------:R-:W-:Y:S01]  /*c3b0*/  PRMT R193, R5, 0x7610, R193 ;  /* 0x0000761005c17816 */ /* 0x000fe200000000c1 */
[----:B------:R-:W-:Y:S01]  /*c3c0*/  FADD.FTZ R53, R7, R11 ;  /* 0x0000000b07357221 */ /* 0x000fe20000010000 */
[----:B------:R-:W-:Y:S01]  /*c3d0*/  ISETP.GE.U32.AND P3, PT, R237, R3, PT ;  /* 0x00000003ed00720c */ /* 0x000fe20003f66070 */
[----:B------:R-:W-:Y:S01]  /*c3e0*/  IMAD.WIDE.U32 R2, R18, -0x2daee0ad, RZ ;  /* 0xd2511f5312027825 */ /* 0x000fe200078e00ff */
[----:B-1----:R-:W-:-:S02]  /*c3f0*/  F2FP.BF16.PACK_AB R7, R122, R35 ;  /* 0x000000237a07723e */ /* 0x002fc400000010ff */
[----:B------:R-:W-:Y:S01]  /*c400*/  ISETP.GE.U32.AND P1, PT, R237, R13, PT ;  /* 0x0000000ded00720c */ /* 0x000fe20003f26070 */
[----:B------:R-:W-:Y:S01]  /*c410*/  @!P2 HFMA2.BF16_V2 R71, -RZ.H0_H0, RZ.H0_H0, -R193.H0_H0 ;  /* 0x200000ffff47a231 */ /* 0x000fe200003409c1 */
[----:B------:R-:W-:Y:S01]  /*c420*/  PRMT R195, R7, 0x7610, R195 ;  /* 0x0000761007c37816 */ /* 0x000fe200000000c3 */
[----:B------:R-:W-:Y:S01]  /*c430*/  MUFU.EX2 R251, R202 ;  /* 0x000000ca00fb7308 */ /* 0x000fe20000000800 */
[----:B------:R-:W-:Y:S02]  /*c440*/  PRMT R192, R5, 0x7632, R192 ;  /* 0x0000763205c07816 */ /* 0x000fe400000000c0 */
[----:B------:R-:W-:Y:S02]  /*c450*/  LOP3.LUT R5, R2, 0xff, RZ, 0xc0, !PT ;  /* 0x000000ff02057812 */ /* 0x000fe400078ec0ff */
[----:B------:R-:W-:-:S03]  /*c460*/  LOP3.LUT R0, R3, UR14, R14, 0x96, !PT ;  /* 0x0000000e03007c12 */ /* 0x000fc6000f8e960e */
[----:B------:R-:W1:Y:S01]  /*c470*/  MUFU.EX2 R250, R201 ;  /* 0x000000c900fa7308 */ /* 0x000e620000000800 */
[----:B------:R-:W-:Y:S01]  /*c480*/  PRMT R74, R193, 0x5410, R192 ;  /* 0x00005410c14a7816 */ /* 0x000fe200000000c0 */
[----:B------:R-:W-:Y:S01]  /*c490*/  @!P4 HFMA2.BF16_V2 R101, -RZ.H0_H0, RZ.H0_H0, -R195.H0_H0 ;  /* 0x200000ffff65c231 */ /* 0x000fe200003409c3 */
[----:B------:R-:W-:Y:S02]  /*c4a0*/  PRMT R194, R7, 0x7632, R194 ;  /* 0x0000763207c27816 */ /* 0x000fe400000000c2 */
[----:B------:R-:W-:Y:S02]  /*c4b0*/  @!P2 PRMT R193, R71, 0x5410, RZ ;  /* 0x0000541047c1a816 */ /* 0x000fe400000000ff */
[----:B------:R-:W-:Y:S02]  /*c4c0*/  ISETP.GE.U32.AND P2, PT, R237, R5, PT ;  /* 0x00000005ed00720c */ /* 0x000fe40003f46070 */
[----:B------:R-:W-:Y:S01]  /*c4d0*/  LOP3.LUT R5, R0, 0xff, RZ, 0xc0, !PT ;  /* 0x000000ff00057812 */ /* 0x000fe200078ec0ff */
[----:B------:R-:W-:Y:S01]  /*c4e0*/  @!P1 HFMA2.BF16_V2 R68, -RZ.H0_H0, RZ.H0_H0, -R192.H0_H0 ;  /* 0x200000ffff449231 */ /* 0x000fe200003409c0 */
[----:B------:R-:W-:-:S02]  /*c4f0*/  PRMT R63, R195, 0x5410, R194 ;  /* 0x00005410c33f7816 */ /* 0x000fc400000000c2 */
[----:B------:R-:W-:Y:S02]  /*c500*/  LOP3.LUT R10, R0, 0xffff, RZ, 0xc0, !PT ;  /* 0x0000ffff000a7812 */ /* 0x000fe400078ec0ff */
[----:B------:R-:W-:Y:S02]  /*c510*/  @!P4 PRMT R195, R101, 0x5410, RZ ;  /* 0x0000541065c3c816 */ /* 0x000fe400000000ff */
[----:B------:R-:W-:Y:S02]  /*c520*/  ISETP.GE.U32.AND P4, PT, R237, R5, PT ;  /* 0x00000005ed00720c */ /* 0x000fe40003f86070 */
[----:B------:R-:W-:Y:S01]  /*c530*/  SHF.R.U32.HI R5, RZ, 0x18, R0 ;  /* 0x00000018ff057819 */ /* 0x000fe20000011600 */
[----:B------:R-:W-:Y:S01]  /*c540*/  MUFU.EX2 R241, R69 ;  /* 0x0000004500f17308 */ /* 0x000fe20000000800 */
[----:B------:R-:W-:Y:S02]  /*c550*/  SHF.R.U32.HI R10, RZ, 0x8, R10 ;  /* 0x00000008ff0a7819 */ /* 0x000fe4000001160a */
[----:B------:R-:W-:-:S02]  /*c560*/  @!P1 PRMT R192, R68, 0x5410, RZ ;  /* 0x0000541044c09816 */ /* 0x000fc400000000ff */
[----:B------:R-:W-:-:S03]  /*c570*/  ISETP.GE.U32.AND P1, PT, R237, R5, PT ;  /* 0x00000005ed00720c */ /* 0x000fc60003f26070 */
[----:B------:R-:W2:Y:S01]  /*c580*/  MUFU.EX2 R249, R59 ;  /* 0x0000003b00f97308 */ /* 0x000ea20000000800 */
[----:B-1----:R-:W-:Y:S02]  /*c590*/  F2FP.BF16.PACK_AB R5, R250, R251 ;  /* 0x000000fbfa05723e */ /* 0x002fe400000010ff */
[----:B------:R-:W-:Y:S02]  /*c5a0*/  LOP3.LUT R10, R10, 0xffff, RZ, 0xc0, !PT ;  /* 0x0000ffff0a0a7812 */ /* 0x000fe400078ec0ff */
[----:B------:R-:W-:Y:S02]  /*c5b0*/  PRMT R189, R5, 0x7610, R189 ;  /* 0x0000761005bd7816 */ /* 0x000fe400000000bd */
[----:B------:R-:W-:Y:S01]  /*c5c0*/  SHF.R.U32.HI R0, RZ, 0x10, R0 ;  /* 0x00000010ff007819 */ /* 0x000fe20000011600 */
[----:B------:R-:W-:Y:S01]  /*c5d0*/  @!P3 HFMA2.BF16_V2 R100, -RZ.H0_H0, RZ.H0_H0, -R194.H0_H0 ;  /* 0x200000ffff64b231 */ /* 0x000fe200003409c2 */
[----:B------:R-:W-:Y:S01]  /*c5e0*/  ISETP.GE.U32.AND P5, PT, R237, R10, PT ;  /* 0x0000000aed00720c */ /* 0x000fe20003fa6070 */
[-C--:B------:R-:W-:Y:S01]  /*c5f0*/  FMUL.FTZ R180, R135, R8.reuse ;  /* 0x0000000887b47220 */ /* 0x080fe20000410000 */
[----:B------:R-:W-:Y:S01]  /*c600*/  LOP3.LUT R0, R0, 0xff, RZ, 0xc0, !PT ;  /* 0x000000ff00007812 */ /* 0x000fe200078ec0ff */
[----:B------:R-:W-:Y:S01]  /*c610*/  FMUL.FTZ R135, R103, R8 ;  /* 0x0000000867877220 */ /* 0x000fe20000410000 */
[----:B------:R-:W-:Y:S01]  /*c620*/  PRMT R187, R5, 0x7632, R187 ;  /* 0x0000763205bb7816 */ /* 0x000fe200000000bb */
[----:B------:R-:W-:Y:S01]  /*c630*/  @!P4 HFMA2.BF16_V2 R103, -RZ.H0_H0, RZ.H0_H0, -R189.H0_H0 ;  /* 0x200000ffff67c231 */ /* 0x000fe200003409bd */
[----:B------:R-:W-:-:S02]  /*c640*/  LOP3.LUT R3, R2, 0xffff, RZ, 0xc0, !PT ;  /* 0x0000ffff02037812 */ /* 0x000fc400078ec0ff */
[--C-:B------:R-:W-:Y:S02]  /*c650*/  SHF.R.U32.HI R5, RZ, 0x10, R2.reuse ;  /* 0x00000010ff057819 */ /* 0x100fe40000011602 */
[----:B------:R-:W-:Y:S02]  /*c660*/  @!P3 PRMT R194, R100, 0x5410, RZ ;  /* 0x0000541064c2b816 */ /* 0x000fe400000000ff */
[----:B------:R-:W-:Y:S02]  /*c670*/  SHF.R.U32.HI R2, RZ, 0x18, R2 ;  /* 0x00000018ff027819 */ /* 0x000fe40000011602 */
[----:B------:R-:W-:Y:S02]  /*c680*/  ISETP.GE.U32.AND P3, PT, R237, R0, PT ;  /* 0x00000000ed00720c */ /* 0x000fe40003f66070 */
[----:B------:R-:W-:Y:S02]  /*c690*/  PRMT R65, R189, 0x5410, R187 ;  /* 0x00005410bd417816 */ /* 0x000fe400000000bb */
[----:B--2---:R-:W-:-:S02]  /*c6a0*/  F2FP.BF16.PACK_AB R0, R249, R241 ;  /* 0x000000f1f900723e */ /* 0x004fc400000010ff */
[----:B------:R-:W-:Y:S01]  /*c6b0*/  @!P4 PRMT R189, R103, 0x5410, RZ ;  /* 0x0000541067bdc816 */ /* 0x000fe200000000ff */
[----:B------:R-:W-:Y:S01]  /*c6c0*/  FMUL.FTZ R181, R134, R8 ;  /* 0x0000000886b57220 */ /* 0x000fe20000410000 */
[----:B------:R-:W-:Y:S01]  /*c6d0*/  ISETP.GE.U32.AND P4, PT, R237, R2, PT ;  /* 0x00000002ed00720c */ /* 0x000fe20003f86070 */
[----:B------:R-:W-:Y:S01]  /*c6e0*/  FMUL.FTZ R134, R102, R8 ;  /* 0x0000000866867220 */ /* 0x000fe20000410000 */
[----:B------:R-:W-:Y:S01]  /*c6f0*/  SHF.R.U32.HI R2, RZ, 0x8, R3 ;  /* 0x00000008ff027819 */ /* 0x000fe20000011603 */
[----:B------:R-:W-:Y:S01]  /*c700*/  @!P5 HFMA2.BF16_V2 R102, -RZ.H0_H0, RZ.H0_H0, -R187.H0_H0 ;  /* 0x200000ffff66d231 */ /* 0x000fe200003409bb */
[C---:B------:R-:W-:Y:S02]  /*c710*/  PRMT R170, R0.reuse, 0x7632, R170 ;  /* 0x0000763200aa7816 */ /* 0x040fe400000000aa */
[----:B------:R-:W-:Y:S02]  /*c720*/  PRMT R171, R0, 0x7610, R171 ;  /* 0x0000761000ab7816 */ /* 0x000fe400000000ab */
[----:B------:R-:W-:Y:S01]  /*c730*/  LOP3.LUT R0, R2, 0xffff, RZ, 0xc0, !PT ;  /* 0x0000ffff02007812 */ /* 0x000fe200078ec0ff */
[----:B------:R-:W-:Y:S01]  /*c740*/  @!P1 HFMA2.BF16_V2 R112, -RZ.H0_H0, RZ.H0_H0, -R170.H0_H0 ;  /* 0x200000ffff709231 */ /* 0x000fe200003409aa */
[----:B------:R-:W-:-:S02]  /*c750*/  @!P5 PRMT R187, R102, 0x5410, RZ ;  /* 0x0000541066bbd816 */ /* 0x000fc400000000ff */
[----:B------:R-:W-:Y:S02]  /*c760*/  ISETP.GE.U32.AND P5, PT, R237, R0, PT ;  /* 0x00000000ed00720c */ /* 0x000fe40003fa6070 */
[----:B------:R-:W-:Y:S01]  /*c770*/  LOP3.LUT R0, R5, 0xff, RZ, 0xc0, !PT ;  /* 0x000000ff05007812 */ /* 0x000fe200078ec0ff */
[-C--:B------:R-:W-:Y:S01]  /*c780*/  FMUL.FTZ R11, R118, R8.reuse ;  /* 0x00000008760b7220 */ /* 0x080fe20000410000 */
[----:B------:R-:W-:Y:S01]  /*c790*/  PRMT R59, R171, 0x5410, R170 ;  /* 0x00005410ab3b7816 */ /* 0x000fe200000000aa */
[----:B------:R-:W1:Y:S01]  /*c7a0*/  MUFU.EX2 R5, R58 ;  /* 0x0000003a00057308 */ /* 0x000e620000000800 */
[----:B------:R-:W-:Y:S01]  /*c7b0*/  @!P1 PRMT R170, R112, 0x5410, RZ ;  /* 0x0000541070aa9816 */ /* 0x000fe200000000ff */
[----:B------:R-:W-:Y:S02]  /*c7c0*/  IMAD.MOV.U32 R219, RZ, RZ, R244 ;  /* 0x000000ffffdb7224 */ /* 0x000fe400078e00f4 */
[----:B------:R-:W-:Y:S02]  /*c7d0*/  FMUL.FTZ R10, R119, R8 ;  /* 0x00000008770a7220 */ /* 0x000fe40000410000 */
[----:B------:R-:W-:-:S02]  /*c7e0*/  IMAD.MOV.U32 R68, RZ, RZ, R50 ;  /* 0x000000ffff447224 */ /* 0x000fc400078e0032 */
[----:B------:R-:W-:Y:S02]  /*c7f0*/  IMAD.MOV.U32 R118, RZ, RZ, R174 ;  /* 0x000000ffff767224 */ /* 0x000fe400078e00ae */
[----:B------:R-:W-:Y:S02]  /*c800*/  IMAD.MOV.U32 R112, RZ, RZ, R49 ;  /* 0x000000ffff707224 */ /* 0x000fe400078e0031 */
        /* <DEDUP_REMOVED lines=16> */
[----:B------:R-:W2:Y:S01]  /*c910*/  MUFU.EX2 R4, R47 ;  /* 0x0000002f00047308 */ /* 0x000ea20000000800 */
[----:B------:R-:W-:Y:S01]  /*c920*/  @!P3 HFMA2.BF16_V2 R113, -RZ.H0_H0, RZ.H0_H0, -R171.H0_H0 ;  /* 0x200000ffff71b231 */ /* 0x000fe200003409ab */
[----:B------:R-:W-:Y:S02]  /*c930*/  FADD.FTZ R2, R144, R38 ;  /* 0x0000002690027221 */ /* 0x000fe40000010000 */
[----:B------:R-:W-:Y:S02]  /*c940*/  IMAD.MOV.U32 R38, RZ, RZ, R21 ;  /* 0x000000ffff267224 */ /* 0x000fe400078e0015 */
[----:B------:R-:W-:Y:S01]  /*c950*/  @!P3 PRMT R171, R113, 0x5410, RZ ;  /* 0x0000541071abb816 */ /* 0x000fe200000000ff */
[----:B------:R-:W-:Y:S01]  /*c960*/  IMAD.WIDE.U32 R20, R234, -0x326172a9, RZ ;  /* 0xcd9e8d57ea147825 */ /* 0x000fe200078e00ff */
[----:B------:R-:W-:-:S03]  /*c970*/  ISETP.GE.U32.AND P3, PT, R237, R0, PT ;  /* 0x00000000ed00720c */ /* 0x000fc60003f66070 */
[----:B-1----:R-:W-:Y:S02]  /*c980*/  FADD.FTZ R0, R5, R17 ;  /* 0x0000001105007221 */ /* 0x002fe40000010000 */
[----:B------:R-:W-:Y:S02]  /*c990*/  FADD.FTZ R7, R147, R34 ;  /* 0x0000002293077221 */ /* 0x000fe40000010000 */
[----:B--2---:R-:W-:Y:S01]  /*c9a0*/  FADD.FTZ R18, R4, R0 ;  /* 0x0000000004127221 */ /* 0x004fe20000010000 */
[----:B------:R-:W-:Y:S01]  /*c9b0*/  LOP3.LUT R0, R21, R219, RZ, 0x3c, !PT ;  /* 0x000000db15007212 */ /* 0x000fe200078e3cff */
[----:B------:R-:W-:-:S04]  /*c9c0*/  FADD.FTZ R7, R145, R7 ;  /* 0x0000000791077221 */ /* 0x000fc80000010000 */
[----:B------:R-:W-:-:S04]  /*c9d0*/  IMAD.WIDE.U32 R14, R0, -0x2daee0ad, RZ ;  /* 0xd2511f53000e7825 */ /* 0x000fc800078e00ff */
[----:B------:R-:W-:Y:S01]  /*c9e0*/  FADD.FTZ R16, R26, R2 ;  /* 0x000000021a107221 */ /* 0x000fe20000010000 */
[----:B------:R-:W-:Y:S01]  /*c9f0*/  LOP3.LUT R2, R25, UR18, R20, 0x96, !PT ;  /* 0x0000001219027c12 */ /* 0x000fe2000f8e9614 */
[----:B------:R-:W-:Y:S01]  /*ca00*/  FADD.FTZ R3, R146, R7 ;  /* 0x0000000792037221 */ /* 0x000fe20000010000 */
[----:B------:R-:W-:Y:S01]  /*ca10*/  LOP3.LUT R0, R15, UR17, R190, 0x96, !PT ;  /* 0x000000110f007c12 */ /* 0x000fe2000f8e96be */
[----:B------:R-:W-:Y:S02]  /*ca20*/  IMAD.MOV.U32 R202, RZ, RZ, R11 ;  /* 0x000000ffffca7224 */ /* 0x000fe400078e000b */
[----:B------:R-:W-:Y:S02]  /*ca30*/  FADD.FTZ R17, R36, R3 ;  /* 0x0000000324117221 */ /* 0x000fe40000010000 */
[----:B------:R-:W-:Y:S02]  /*ca40*/  IMAD.MOV.U32 R113, RZ, RZ, R10 ;  /* 0x000000ffff717224 */ /* 0x000fe400078e000a */
[----:B------:R-:W-:-:S04]  /*ca50*/  IMAD.WIDE.U32 R2, R2, -0x2daee0ad, RZ ;  /* 0xd2511f5302027825 */ /* 0x000fc800078e00ff */
[----:B------:R-:W-:Y:S01]  /*ca60*/  IMAD.WIDE.U32 R10, R0, -0x326172a9, RZ ;  /* 0xcd9e8d57000a7825 */ /* 0x000fe200078e00ff */
[----:B------:R-:W-:-:S04]  /*ca70*/  LOP3.LUT R0, R3, UR15, R14, 0x96, !PT ;  /* 0x0000000f03007c12 */ /* 0x000fc8000f8e960e */
[----:B------:R-:W-:Y:S02]  /*ca80*/  LOP3.LUT R3, R11, UR16, R24, 0x96, !PT ;  /* 0x000000100b037c12 */ /* 0x000fe4000f8e9618 */
[----:B------:R-:W-:Y:S01]  /*ca90*/  F2FP.BF16.PACK_AB R22, R4, R5 ;  /* 0x000000050416723e */ /* 0x000fe200000010ff */
[----:B------:R-:W-:Y:S02]  /*caa0*/  FMUL.FTZ R172, R139, R8 ;  /* 0x000000088bac7220 */ /* 0x000fe40000410000 */
[----:B------:R-:W-:-:S04]  /*cab0*/  IMAD.WIDE.U32 R4, R3, -0x2daee0ad, RZ ;  /* 0xd2511f5303047825 */ /* 0x000fc800078e00ff */
[-C--:B------:R-:W-:Y:S02]  /*cac0*/  FMUL.FTZ R177, R138, R8.reuse ;  /* 0x000000088ab17220 */ /* 0x080fe40000410000 */
[-C--:B------:R-:W-:Y:S02]  /*cad0*/  FMUL.FTZ R185, R130, R8.reuse ;  /* 0x0000000882b97220 */ /* 0x080fe40000410000 */
[-C--:B------:R-:W-:Y:S02]  /*cae0*/  FMUL.FTZ R184, R131, R8.reuse ;  /* 0x0000000883b87220 */ /* 0x080fe40000410000 */
[-C--:B------:R-:W-:Y:S02]  /*caf0*/  FMUL.FTZ R48, R126, R8.reuse ;  /* 0x000000087e307220 */ /* 0x080fe40000410000 */
[-C--:B------:R-:W-:Y:S02]  /*cb00*/  FMUL.FTZ R173, R127, R8.reuse ;  /* 0x000000087fad7220 */ /* 0x080fe40000410000 */
[----:B------:R-:W-:-:S02]  /*cb10*/  FMUL.FTZ R137, R114, R8 ;  /* 0x0000000872897220 */ /* 0x000fc40000410000 */
[----:B------:R-:W-:Y:S02]  /*cb20*/  FMUL.FTZ R139, R115, R8 ;  /* 0x00000008738b7220 */ /* 0x000fe40000410000 */
[----:B------:R-:W-:Y:S02]  /*cb30*/  IMAD.MOV.U32 R47, RZ, RZ, R9 ;  /* 0x000000ffff2f7224 */ /* 0x000fe400078e0009 */
[----:B------:R-:W-:Y:S01]  /*cb40*/  IMAD.WIDE.U32 R8, R0, -0x326172a9, RZ ;  /* 0xcd9e8d5700087825 */ /* 0x000fe200078e00ff */
[----:B------:R-:W-:Y:S01]  /*cb50*/  LOP3.LUT R0, R5, UR11, R2, 0x96, !PT ;  /* 0x0000000b05007c12 */ /* 0x000fe2000f8e9602 */
[----:B------:R1:W-:Y:S02]  /*cb60*/  STL [R1+0x1c4], R211 ;  /* 0x0001c4d301007387 */ /* 0x0003e40000100800 */
[----:B------:R-:W-:Y:S02]  /*cb70*/  IMAD.MOV.U32 R138, RZ, RZ, R175 ;  /* 0x000000ffff8a7224 */ /* 0x000fe400078e00af */
[----:B------:R-:W-:-:S02]  /*cb80*/  IMAD.MOV.U32 R71, RZ, RZ, R56 ;  /* 0x000000ffff477224 */ /* 0x000fc400078e0038 */
        /* <DEDUP_REMOVED lines=15> */
[----:B-1----:R-:W-:Y:S02]  /*cc80*/  FMUL.FTZ R211, R79, R6 ;  /* 0x000000064fd37220 */ /* 0x002fe40000410000 */
[----:B------:R-:W-:Y:S01]  /*cc90*/  IMAD.WIDE.U32 R6, R0, -0x326172a9, RZ ;  /* 0xcd9e8d5700067825 */ /* 0x000fe200078e00ff */
[----:B------:R-:W-:-:S04]  /*cca0*/  LOP3.LUT R3, R9, UR12, R10, 0x96, !PT ;  /* 0x0000000c09037c12 */ /* 0x000fc8000f8e960a */
[----:B------:R-:W-:Y:S01]  /*ccb0*/  LOP3.LUT R0, R7, UR10, R8, 0x96, !PT ;  /* 0x0000000a07007c12 */ /* 0x000fe2000f8e9608 */
[----:B------:R-:W-:-:S04]  /*ccc0*/  IMAD.WIDE.U32 R2, R3, -0x2daee0ad, RZ ;  /* 0xd2511f5303027825 */ /* 0x000fc800078e00ff */
[----:B------:R-:W-:Y:S01]  /*ccd0*/  IMAD.WIDE.U32 R12, R0, -0x2daee0ad, RZ ;  /* 0xd2511f53000c7825 */ /* 0x000fe200078e00ff */
[----:B------:R-:W-:-:S04]  /*cce0*/  LOP3.LUT R3, R3, UR9, R4, 0x96, !PT ;  /* 0x0000000903037c12 */ /* 0x000fc8000f8e9604 */
[----:B------:R-:W-:Y:S01]  /*ccf0*/  LOP3.LUT R2, R13, UR6, R2, 0x96, !PT ;  /* 0x000000060d027c12 */ /* 0x000fe2000f8e9602 */
[----:B------:R-:W-:-:S04]  /*cd00*/  IMAD.WIDE.U32 R4, R3, -0x326172a9, RZ ;  /* 0xcd9e8d5703047825 */ /* 0x000fc800078e00ff */
[----:B------:R-:W-:Y:S01]  /*cd10*/  IMAD.WIDE.U32 R2, R2, -0x326172a9, RZ ;  /* 0xcd9e8d5702027825 */ /* 0x000fe200078e00ff */
[----:B------:R-:W-:Y:S02]  /*cd20*/  LOP3.LUT R9, R5, UR8, R6, 0x96, !PT ;  /* 0x0000000805097c12 */ /* 0x000fe4000f8e9606 */
[----:B------:R-:W1:Y:S02]  /*cd30*/  MUFU.EX2 R5, R70 ;  /* 0x0000004600057308 */ /* 0x000e640000000800 */
[----:B------:R-:W-:Y:S01]  /*cd40*/  LOP3.LUT R0, R3, UR13, R4, 0x96, !PT ;  /* 0x0000000d03007c12 */ /* 0x000fe2000f8e9604 */
[----:B------:R-:W-:-:S03]  /*cd50*/  IMAD.MOV.U32 R26, RZ, RZ, R242 ;  /* 0x000000ffff1a7224 */ /* 0x000fc600078e00f2 */
[----:B------:R-:W-:Y:S02]  /*cd60*/  LOP3.LUT R6, R0, 0xffff, RZ, 0xc0, !PT ;  /* 0x0000ffff00067812 */ /* 0x000fe400078ec0ff */
[----:B------:R2:W3:Y:S02]  /*cd70*/  MUFU.EX2 R4, R75 ;  /* 0x0000004b00047308 */ /* 0x0004e40000000800 */
[----:B------:R-:W-:Y:S01]  /*cd80*/  SHF.R.U32.HI R6, RZ, 0x8, R6 ;  /* 0x00000008ff067819 */ /* 0x000fe20000011606 */
[----:B------:R-:W-:-:S05]  /*cd90*/  FADD.FTZ R7, R39, R16 ;  /* 0x0000001027077221 */ /* 0x000fca0000010000 */
[----:B------:R-:W-:Y:S01]  /*cda0*/  MUFU.EX2 R242, R214 ;  /* 0x000000d600f27308 */ /* 0x000fe20000000800 */
[----:B------:R-:W-:Y:S01]  /*cdb0*/  LOP3.LUT R6, R6, 0xffff, RZ, 0xc0, !PT ;  /* 0x0000ffff06067812 */ /* 0x000fe200078ec0ff */
[----:B--2---:R-:W-:-:S06]  /*cdc0*/  IMAD.MOV.U32 R75, RZ, RZ, R235 ;  /* 0x000000ffff4b7224 */ /* 0x004fcc00078e00eb */
[----:B------:R2:W4:Y:S01]  /*cdd0*/  MUFU.EX2 R235, R216 ;  /* 0x000000d800eb7308 */ /* 0x0005220000000800 */
[----:B------:R-:W-:Y:S01]  /*cde0*/  LOP3.LUT R20, R55, UR18, R20, 0x96, !PT ;  /* 0x0000001237147c12 */ /* 0x000fe2000f8e9614 */
[----:B------:R-:W-:Y:S01]  /*cdf0*/  FADD.FTZ R7, R32, R7 ;  /* 0x0000000720077221 */ /* 0x000fe20000010000 */
[----:B------:R-:W-:Y:S01]  /*ce00*/  ISETP.GE.U32.AND P1, PT, R237, R6, PT ;  /* 0x00000006ed00720c */ /* 0x000fe20003f26070 */
[----:B------:R-:W-:Y:S02]  /*ce10*/  IMAD.MOV.U32 R55, RZ, RZ, R234 ;  /* 0x000000ffff377224 */ /* 0x000fe400078e00ea */
[----:B------:R-:W-:Y:S02]  /*ce20*/  IMAD.MOV.U32 R32, RZ, RZ, R233 ;  /* 0x000000ffff207224 */ /* 0x000fe400078e00e9 */
[----:B------:R-:W-:Y:S01]  /*ce30*/  MUFU.EX2 R234, R142 ;  /* 0x0000008e00ea7308 */ /* 0x000fe20000000800 */
[----:B-1----:R-:W-:-:S07]  /*ce40*/  FADD.FTZ R6, R5, R18 ;  /* 0x0000001205067221 */ /* 0x002fce0000010000 */
[----:B------:R-:W1:Y:S01]  /*ce50*/  MUFU.EX2 R233, R143 ;  /* 0x0000008f00e97308 */ /* 0x000e620000000800 */
[----:B--2---:R-:W-:Y:S01]  /*ce60*/  IMAD.MOV.U32 R216, RZ, RZ, R19 ;  /* 0x000000ffffd87224 */ /* 0x004fe200078e0013 */
[----:B------:R-:W-:Y:S01]  /*ce70*/  LOP3.LUT R19, R11, UR16, R54, 0x96, !PT ;  /* 0x000000100b137c12 */ /* 0x000fe2000f8e9636 */
[C---:B---3--:R-:W-:Y:S01]  /*ce80*/  FADD.FTZ R25, R4.reuse, R6 ;  /* 0x0000000604197221 */ /* 0x048fe20000010000 */
[----:B------:R-:W-:Y:S02]  /*ce90*/  F2FP.BF16.PACK_AB R11, R4, R5 ;  /* 0x00000005040b723e */ /* 0x000fe400000010ff */
[----:B----4-:R-:W-:-:S04]  /*cea0*/  F2FP.BF16.PACK_AB R4, R235, R242 ;  /* 0x000000f2eb04723e */ /* 0x010fc800000010ff */
[C---:B------:R-:W-:Y:S02]  /*ceb0*/  PRMT R169, R4.reuse, 0x7610, R169 ;  /* 0x0000761004a97816 */ /* 0x040fe400000000a9 */
[----:B------:R-:W-:-:S03]  /*cec0*/  PRMT R168, R4, 0x7632, R168 ;  /* 0x0000763204a87816 */ /* 0x000fc600000000a8 */
[----:B------:R-:W-:Y:S01]  /*ced0*/  @!P2 HFMA2.BF16_V2 R76, -RZ.H0_H0, RZ.H0_H0, -R169.H0_H0 ;  /* 0x200000ffff4ca231 */ /* 0x000fe200003409a9 */
[----:B-1----:R-:W-:Y:S02]  /*cee0*/  F2FP.BF16.PACK_AB R5, R233, R234 ;  /* 0x000000eae905723e */ /* 0x002fe400000010ff */
[----:B------:R-:W-:Y:S02]  /*cef0*/  LOP3.LUT R4, R0, 0xff, RZ, 0xc0, !PT ;  /* 0x000000ff00047812 */ /* 0x000fe400078ec0ff */
[----:B------:R-:W-:Y:S02]  /*cf00*/  PRMT R39, R169, 0x5410, R168 ;  /* 0x00005410a9277816 */ /* 0x000fe400000000a8 */
[----:B------:R-:W-:Y:S02]  /*cf10*/  @!P2 PRMT R169, R76, 0x5410, RZ ;  /* 0x000054104ca9a816 */ /* 0x000fe400000000ff */
[----:B------:R-:W-:Y:S02]  /*cf20*/  PRMT R167, R5, 0x7610, R167 ;  /* 0x0000761005a77816 */ /* 0x000fe400000000a7 */
[----:B------:R-:W-:-:S02]  /*cf30*/  ISETP.GE.U32.AND P2, PT, R237, R4, PT ;  /* 0x00000004ed00720c */ /* 0x000fc40003f46070 */
[--C-:B------:R-:W-:Y:S01]  /*cf40*/  SHF.R.U32.HI R4, RZ, 0x18, R0.reuse ;  /* 0x00000018ff047819 */ /* 0x100fe20000011600 */
[----:B------:R-:W-:Y:S01]  /*cf50*/  FADD.FTZ R8, R52, R17 ;  /* 0x0000001134087221 */ /* 0x000fe20000010000 */
[----:B------:R-:W-:Y:S01]  /*cf60*/  SHF.R.U32.HI R0, RZ, 0x10, R0 ;  /* 0x00000010ff007819 */ /* 0x000fe20000011600 */
[----:B------:R-:W-:Y:S01]  /*cf70*/  @!P3 HFMA2.BF16_V2 R78, -RZ.H0_H0, RZ.H0_H0, -R167.H0_H0 ;  /* 0x200000ffff4eb231 */ /* 0x000fe200003409a7 */
[----:B------:R-:W-:Y:S01]  /*cf80*/  PRMT R166, R5, 0x7632, R166 ;  /* 0x0000763205a67816 */ /* 0x000fe200000000a6 */
[----:B------:R-:W-:Y:S01]  /*cf90*/  FADD.FTZ R6, R42, R8 ;  /* 0x000000082a067221 */ /* 0x000fe20000010000 */
[----:B------:R-:W-:Y:S01]  /*cfa0*/  LOP3.LUT R0, R0, 0xff, RZ, 0xc0, !PT ;  /* 0x000000ff00007812 */ /* 0x000fe200078ec0ff */
[----:B------:R-:W-:Y:S01]  /*cfb0*/  @!P5 HFMA2.BF16_V2 R77, -RZ.H0_H0, RZ.H0_H0, -R168.H0_H0 ;  /* 0x200000ffff4dd231 */ /* 0x000fe200003409a8 */
[----:B------:R-:W-:Y:S01]  /*cfc0*/  PRMT R42, R167, 0x5410, R166 ;  /* 0x00005410a72a7816 */ /* 0x000fe200000000a6 */
[----:B------:R-:W-:Y:S01]  /*cfd0*/  @!P4 HFMA2.BF16_V2 R79, -RZ.H0_H0, RZ.H0_H0, -R166.H0_H0 ;  /* 0x200000ffff4fc231 */ /* 0x000fe200003409a6 */
[----:B------:R-:W-:-:S02]  /*cfe0*/  @!P3 PRMT R167, R78, 0x5410, RZ ;  /* 0x000054104ea7b816 */ /* 0x000fc400000000ff */
[----:B------:R-:W-:Y:S02]  /*cff0*/  ISETP.GE.U32.AND P3, PT, R237, R0, PT ;  /* 0x00000000ed00720c */ /* 0x000fe40003f66070 */
[----:B------:R-:W-:Y:S02]  /*d000*/  LOP3.LUT R0, R2, 0xff, RZ, 0xc0, !PT ;  /* 0x000000ff02007812 */ /* 0x000fe400078ec0ff */
[----:B------:R-:W-:Y:S02]  /*d010*/  @!P5 PRMT R168, R77, 0x5410, RZ ;  /* 0x000054104da8d816 */ /* 0x000fe400000000ff */
[----:B------:R-:W-:Y:S02]  /*d020*/  PRMT R17, R40, 0x7610, R17 ;  /* 0x0000761028117816 */ /* 0x000fe40000000011 */
[----:B------:R-:W-:Y:S02]  /*d030*/  ISETP.GE.U32.AND P5, PT, R237, R4, PT ;  /* 0x00000004ed00720c */ /* 0x000fe40003fa6070 */
[----:B------:R-:W-:-:S02]  /*d040*/  @!P4 PRMT R166, R79, 0x5410, RZ ;  /* 0x000054104fa6c816 */ /* 0x000fc400000000ff */
[----:B------:R-:W-:Y:S01]  /*d050*/  ISETP.GE.U32.AND P4, PT, R237, R0, PT ;  /* 0x00000000ed00720c */ /* 0x000fe20003f86070 */
[----:B------:R-:W-:Y:S01]  /*d060*/  @!P2 HFMA2.BF16_V2 R80, -RZ.H0_H0, RZ.H0_H0, -R17.H0_H0 ;  /* 0x200000ffff50a231 */ /* 0x000fe20000340911 */
[----:B------:R-:W-:Y:S02]  /*d070*/  LOP3.LUT R0, R2, 0xffff, RZ, 0xc0, !PT ;  /* 0x0000ffff02007812 */ /* 0x000fe400078ec0ff */
[----:B------:R-:W-:Y:S02]  /*d080*/  PRMT R16, R40, 0x7632, R16 ;  /* 0x0000763228107816 */ /* 0x000fe40000000010 */
[----:B------:R-:W-:Y:S01]  /*d090*/  SHF.R.U32.HI R4, RZ, 0x10, R2 ;  /* 0x00000010ff047819 */ /* 0x000fe20000011602 */
[----:B------:R-:W-:Y:S01]  /*d0a0*/  IMAD.MOV.U32 R52, RZ, RZ, R56 ;  /* 0x000000ffff347224 */ /* 0x000fe200078e0038 */
[----:B------:R-:W-:Y:S02]  /*d0b0*/  SHF.R.U32.HI R2, RZ, 0x18, R2 ;  /* 0x00000018ff027819 */ /* 0x000fe40000011602 */
[----:B------:R-:W-:Y:S01]  /*d0c0*/  SHF.R.U32.HI R0, RZ, 0x8, R0 ;  /* 0x00000008ff007819 */ /* 0x000fe20000011600 */
[----:B------:R-:W-:Y:S01]  /*d0d0*/  @!P1 HFMA2.BF16_V2 R81, -RZ.H0_H0, RZ.H0_H0, -R16.H0_H0 ;  /* 0x200000ffff519231 */ /* 0x000fe20000340910 */
[----:B------:R-:W-:-:S02]  /*d0e0*/  PRMT R56, R17, 0x5410, R16 ;  /* 0x0000541011387816 */ /* 0x000fc40000000010 */
[----:B------:R-:W-:Y:S02]  /*d0f0*/  PRMT R13, R23, 0x7632, R13 ;  /* 0x00007632170d7816 */ /* 0x000fe4000000000d */
[----:B------:R-:W-:Y:S02]  /*d100*/  @!P2 PRMT R17, R80, 0x5410, RZ ;  /* 0x000054105011a816 */ /* 0x000fe400000000ff */
[----:B------:R-:W-:Y:S01]  /*d110*/  ISETP.GE.U32.AND P2, PT, R237, R2, PT ;  /* 0x00000002ed00720c */ /* 0x000fe20003f46070 */
[----:B------:R-:W-:Y:S01]  /*d120*/  IMAD.WIDE.U32 R2, R9, -0x2daee0ad, RZ ;  /* 0xd2511f5309027825 */ /* 0x000fe200078e00ff */
[----:B------:R-:W-:Y:S01]  /*d130*/  LOP3.LUT R0, R0, 0xffff, RZ, 0xc0, !PT ;  /* 0x0000ffff00007812 */ /* 0x000fe200078ec0ff */
[----:B------:R-:W-:Y:S01]  /*d140*/  @!P5 HFMA2.BF16_V2 R82, -RZ.H0_H0, RZ.H0_H0, -R13.H0_H0 ;  /* 0x200000ffff52d231 */ /* 0x000fe2000034090d */
[----:B------:R-:W-:Y:S02]  /*d150*/  PRMT R15, R23, 0x7610, R15 ;  /* 0x00007610170f7816 */ /* 0x000fe4000000000f */
[----:B------:R-:W-:Y:S01]  /*d160*/  @!P1 PRMT R16, R81, 0x5410, RZ ;  /* 0x0000541051109816 */ /* 0x000fe200000000ff */
[----:B------:R-:W-:Y:S01]  /*d170*/  IMAD.MOV.U32 R36, RZ, RZ, R47 ;  /* 0x000000ffff247224 */ /* 0x000fe200078e002f */
[----:B------:R-:W-:-:S02]  /*d180*/  ISETP.GE.U32.AND P1, PT, R237, R0, PT ;  /* 0x00000000ed00720c */ /* 0x000fc40003f26070 */
[----:B------:R-:W-:Y:S02]  /*d190*/  LOP3.LUT R4, R4, 0xff, RZ, 0xc0, !PT ;  /* 0x000000ff04047812 */ /* 0x000fe400078ec0ff */
[--C-:B------:R-:W-:Y:S02]  /*d1a0*/  LOP3.LUT R0, R3, UR14, R12.reuse, 0x96, !PT ;  /* 0x0000000e03007c12 */ /* 0x100fe4000f8e960c */
[----:B------:R-:W-:Y:S02]  /*d1b0*/  PRMT R47, R15, 0x5410, R13 ;  /* 0x000054100f2f7816 */ /* 0x000fe4000000000d */
[----:B------:R-:W-:Y:S02]  /*d1c0*/  @!P5 PRMT R13, R82, 0x5410, RZ ;  /* 0x00005410520dd816 */ /* 0x000fe400000000ff */
[----:B------:R-:W-:Y:S02]  /*d1d0*/  ISETP.GE.U32.AND P5, PT, R237, R4, PT ;  /* 0x00000004ed00720c */ /* 0x000fe40003fa6070 */
[----:B------:R-:W-:Y:S01]  /*d1e0*/  LOP3.LUT R4, R0, 0xffff, RZ, 0xc0, !PT ;  /* 0x0000ffff00047812 */ /* 0x000fe200078ec0ff */
[----:B------:R-:W-:Y:S01]  /*d1f0*/  @!P3 HFMA2.BF16_V2 R83, -RZ.H0_H0, RZ.H0_H0, -R15.H0_H0 ;  /* 0x200000ffff53b231 */ /* 0x000fe2000034090f */
[----:B------:R-:W-:-:S02]  /*d200*/  PRMT R12, R22, 0x7610, R12 ;  /* 0x00007610160c7816 */ /* 0x000fc4000000000c */
[----:B------:R-:W-:-:S04]  /*d210*/  SHF.R.U32.HI R4, RZ, 0x8, R4 ;  /* 0x00000008ff047819 */ /* 0x000fc80000011604 */
[----:B------:R-:W-:Y:S01]  /*d220*/  LOP3.LUT R4, R4, 0xffff, RZ, 0xc0, !PT ;  /* 0x0000ffff04047812 */ /* 0x000fe200078ec0ff */
[----:B------:R-:W-:Y:S01]  /*d230*/  @!P4 HFMA2.BF16_V2 R84, -RZ.H0_H0, RZ.H0_H0, -R12.H0_H0 ;  /* 0x200000ffff54c231 */ /* 0x000fe2000034090c */
[----:B------:R-:W-:Y:S02]  /*d240*/  @!P3 PRMT R15, R83, 0x5410, RZ ;  /* 0x00005410530fb816 */ /* 0x000fe400000000ff */
[----:B------:R-:W-:Y:S02]  /*d250*/  PRMT R18, R22, 0x7632, R18 ;  /* 0x0000763216127816 */ /* 0x000fe40000000012 */
[----:B------:R-:W-:Y:S01]  /*d260*/  ISETP.GE.U32.AND P3, PT, R237, R4, PT ;  /* 0x00000004ed00720c */ /* 0x000fe20003f66070 */
[----:B------:R-:W-:Y:S01]  /*d270*/  FADD.FTZ R24, R41, R6 ;  /* 0x0000000629187221 */ /* 0x000fe20000010000 */
[----:B------:R-:W-:Y:S01]  /*d280*/  LOP3.LUT R4, R0, 0xff, RZ, 0xc0, !PT ;  /* 0x000000ff00047812 */ /* 0x000fe200078ec0ff */
[----:B------:R-:W-:Y:S01]  /*d290*/  @!P1 HFMA2.BF16_V2 R85, -RZ.H0_H0, RZ.H0_H0, -R18.H0_H0 ;  /* 0x200000ffff559231 */ /* 0x000fe20000340912 */
[----:B------:R-:W-:-:S02]  /*d2a0*/  PRMT R41, R12, 0x5410, R18 ;  /* 0x000054100c297816 */ /* 0x000fc40000000012 */
[----:B------:R-:W-:Y:S02]  /*d2b0*/  @!P4 PRMT R12, R84, 0x5410, RZ ;  /* 0x00005410540cc816 */ /* 0x000fe400000000ff */
[C---:B------:R-:W-:Y:S02]  /*d2c0*/  PRMT R163, R30.reuse, 0x7632, R163 ;  /* 0x000076321ea37816 */ /* 0x040fe400000000a3 */
[----:B------:R-:W-:Y:S02]  /*d2d0*/  ISETP.GE.U32.AND P4, PT, R237, R4, PT ;  /* 0x00000004ed00720c */ /* 0x000fe40003f86070 */
[--C-:B------:R-:W-:Y:S02]  /*d2e0*/  SHF.R.U32.HI R4, RZ, 0x18, R0.reuse ;  /* 0x00000018ff047819 */ /* 0x100fe40000011600 */
[----:B------:R-:W-:Y:S01]  /*d2f0*/  SHF.R.U32.HI R0, RZ, 0x10, R0 ;  /* 0x00000010ff007819 */ /* 0x000fe20000011600 */
[----:B------:R-:W-:Y:S01]  /*d300*/  @!P2 HFMA2.BF16_V2 R86, -RZ.H0_H0, RZ.H0_H0, -R163.H0_H0 ;  /* 0x200000ffff56a231 */ /* 0x000fe200003409a3 */
[----:B------:R-:W-:Y:S01]  /*d310*/  @!P1 PRMT R18, R85, 0x5410, RZ ;  /* 0x0000541055129816 */ /* 0x000fe200000000ff */
[----:B------:R-:W-:Y:S01]  /*d320*/  FADD.FTZ R23, R37, R7 ;  /* 0x0000000725177221 */ /* 0x000fe20000010000 */
[----:B------:R-:W-:Y:S01]  /*d330*/  PRMT R162, R30, 0x7610, R162 ;  /* 0x000076101ea27816 */ /* 0x000fe200000000a2 */
[----:B------:R-:W-:Y:S01]  /*d340*/  IMAD.WIDE.U32 R6, R20, -0x2daee0ad, RZ ;  /* 0xd2511f5314067825 */ /* 0x000fe200078e00ff */
[----:B------:R-:W-:-:S02]  /*d350*/  ISETP.GE.U32.AND P1, PT, R237, R4, PT ;  /* 0x00000004ed00720c */ /* 0x000fc40003f26070 */
[----:B------:R-:W-:Y:S01]  /*d360*/  LOP3.LUT R0, R0, 0xff, RZ, 0xc0, !PT ;  /* 0x000000ff00007812 */ /* 0x000fe200078ec0ff */
[----:B------:R-:W-:Y:S01]  /*d370*/  IMAD.WIDE.U32 R4, R19, -0x2daee0ad, RZ ;  /* 0xd2511f5313047825 */ /* 0x000fe200078e00ff */
[----:B------:R-:W-:Y:S02]  /*d380*/  PRMT R40, R162, 0x5410, R163 ;  /* 0x00005410a2287816 */ /* 0x000fe400000000a3 */
[----:B------:R-:W-:Y:S02]  /*d390*/  @!P2 PRMT R163, R86, 0x5410, RZ ;  /* 0x0000541056a3a816 */ /* 0x000fe400000000ff */
[----:B------:R-:W-:Y:S02]  /*d3a0*/  ISETP.GE.U32.AND P2, PT, R237, R0, PT ;  /* 0x00000000ed00720c */ /* 0x000fe40003f46070 */
[----:B------:R-:W-:Y:S02]  /*d3b0*/  LOP3.LUT R0, R7, UR15, R14, 0x96, !PT ;  /* 0x0000000f07007c12 */ /* 0x000fe4000f8e960e */
[----:B------:R-:W-:-:S03]  /*d3c0*/  LOP3.LUT R6, R5, UR11, R6, 0x96, !PT ;  /* 0x0000000b05067c12 */ /* 0x000fc6000f8e9606 */
[----:B------:R-:W-:-:S04]  /*d3d0*/  IMAD.WIDE.U32 R8, R0, -0x326172a9, RZ ;  /* 0xcd9e8d5700087825 */ /* 0x000fc800078e00ff */
[----:B------:R-:W-:Y:S01]  /*d3e0*/  IMAD.WIDE.U32 R6, R6, -0x326172a9, RZ ;  /* 0xcd9e8d5706067825 */ /* 0x000fe200078e00ff */
[----:B------:R-:W-:-:S04]  /*d3f0*/  LOP3.LUT R5, R9, UR12, R10, 0x96, !PT ;  /* 0x0000000c09057c12 */ /* 0x000fc8000f8e960a */
[----:B------:R-:W-:Y:S02]  /*d400*/  LOP3.LUT R0, R7, UR10, R8, 0x96, !PT ;  /* 0x0000000a07007c12 */ /* 0x000fe4000f8e9608 */
[C---:B------:R-:W-:Y:S02]  /*d410*/  PRMT R165, R11.reuse, 0x7610, R165 ;  /* 0x000076100ba57816 */ /* 0x040fe400000000a5 */
[----:B------:R-:W-:Y:S01]  /*d420*/  PRMT R164, R11, 0x7632, R164 ;  /* 0x000076320ba47816 */ /* 0x000fe200000000a4 */
[----:B------:R-:W-:-:S04]  /*d430*/  IMAD.WIDE.U32 R10, R5, -0x2daee0ad, RZ ;  /* 0xd2511f53050a7825 */ /* 0x000fc800078e00ff */
[----:B------:R-:W-:Y:S01]  /*d440*/  IMAD.WIDE.U32 R8, R0, -0x2daee0ad, RZ ;  /* 0xd2511f5300087825 */ /* 0x000fe200078e00ff */
[----:B------:R-:W-:Y:S01]  /*d450*/  @!P4 HFMA2.BF16_V2 R88, -RZ.H0_H0, RZ.H0_H0, -R165.H0_H0 ;  /* 0x200000ffff58c231 */ /* 0x000fe200003409a5 */
[----:B------:R-:W-:-:S03]  /*d460*/  LOP3.LUT R4, R11, UR9, R4, 0x96, !PT ;  /* 0x000000090b047c12 */ /* 0x000fc6000f8e9604 */
[----:B------:R-:W-:Y:S01]  /*d470*/  LOP3.LUT R7, R9, UR6, R10, 0x96, !PT ;  /* 0x0000000609077c12 */ /* 0x000fe2000f8e960a */
[----:B------:R-:W-:Y:S01]  /*d480*/  IMAD.MOV.U32 R214, RZ, RZ, R38 ;  /* 0x000000ffffd67224 */ /* 0x000fe200078e0026 */
[C---:B------:R-:W-:Y:S02]  /*d490*/  LOP3.LUT R0, R2.reuse, 0xff, RZ, 0xc0, !PT ;  /* 0x000000ff02007812 */ /* 0x040fe400078ec0ff */
[----:B------:R-:W-:Y:S02]  /*d4a0*/  LOP3.LUT R10, R2, 0xffff, RZ, 0xc0, !PT ;  /* 0x0000ffff020a7812 */ /* 0x000fe400078ec0ff */
[--C-:B------:R-:W-:Y:S02]  /*d4b0*/  SHF.R.U32.HI R14, RZ, 0x10, R2.reuse ;  /* 0x00000010ff0e7819 */ /* 0x100fe40000011602 */
[----:B------:R-:W-:Y:S01]  /*d4c0*/  SHF.R.U32.HI R11, RZ, 0x18, R2 ;  /* 0x00000018ff0b7819 */ /* 0x000fe20000011602 */
[----:B------:R-:W-:Y:S01]  /*d4d0*/  IMAD.WIDE.U32 R2, R7, -0x326172a9, RZ ;  /* 0xcd9e8d5707027825 */ /* 0x000fe200078e00ff */
[----:B------:R-:W-:-:S03]  /*d4e0*/  @!P3 HFMA2.BF16_V2 R89, -RZ.H0_H0, RZ.H0_H0, -R164.H0_H0 ;  /* 0x200000ffff59b231 */ /* 0x000fc600003409a4 */
[----:B------:R-:W-:Y:S01]  /*d4f0*/  IMAD.MOV.U32 R38, RZ, RZ, R119 ;  /* 0x000000ffff267224 */ /* 0x000fe200078e0077 */
[----:B------:R-:W-:Y:S02]  /*d500*/  PRMT R119, R165, 0x5410, R164 ;  /* 0x00005410a5777816 */ /* 0x000fe400000000a4 */
[----:B------:R-:W-:Y:S01]  /*d510*/  @!P4 PRMT R165, R88, 0x5410, RZ ;  /* 0x0000541058a5c816 */ /* 0x000fe200000000ff */
[----:B------:R-:W-:Y:S01]  /*d520*/  IMAD.WIDE.U32 R4, R4, -0x326172a9, RZ ;  /* 0xcd9e8d5704047825 */ /* 0x000fe200078e00ff */
[----:B------:R-:W-:Y:S02]  /*d530*/  ISETP.GE.U32.AND P4, PT, R237, R0, PT ;  /* 0x00000000ed00720c */ /* 0x000fe40003f86070 */
[----:B------:R-:W-:Y:S02]  /*d540*/  SHF.R.U32.HI R0, RZ, 0x18, R2 ;  /* 0x00000018ff007819 */ /* 0x000fe40000011602 */
[----:B------:R-:W-:Y:S02]  /*d550*/  PRMT R161, R45, 0x7632, R161 ;  /* 0x000076322da17816 */ /* 0x000fe400000000a1 */
[----:B------:R-:W-:-:S02]  /*d560*/  @!P3 PRMT R164, R89, 0x5410, RZ ;  /* 0x0000541059a4b816 */ /* 0x000fc400000000ff */
[----:B------:R-:W-:Y:S01]  /*d570*/  LOP3.LUT R7, R3, UR13, R4, 0x96, !PT ;  /* 0x0000000d03077c12 */ /* 0x000fe2000f8e9604 */
[----:B------:R-:W-:Y:S01]  /*d580*/  @!P1 HFMA2.BF16_V2 R90, -RZ.H0_H0, RZ.H0_H0, -R161.H0_H0 ;  /* 0x200000ffff5a9231 */ /* 0x000fe200003409a1 */
[----:B------:R-:W-:Y:S01]  /*d590*/  ISETP.GE.U32.AND P3, PT, R237, R0, PT ;  /* 0x00000000ed00720c */ /* 0x000fe20003f66070 */
[----:B------:R-:W-:Y:S01]  /*d5a0*/  MUFU.EX2 R4, R148 ;  /* 0x0000009400047308 */ /* 0x000fe20000000800 */
[----:B------:R-:W-:Y:S02]  /*d5b0*/  PRMT R160, R45, 0x7610, R160 ;  /* 0x000076102da07816 */ /* 0x000fe400000000a0 */
[----:B------:R-:W-:Y:S01]  /*d5c0*/  LOP3.LUT R6, R5, UR8, R6, 0x96, !PT ;  /* 0x0000000805067c12 */ /* 0x000fe2000f8e9606 */
[----:B------:R-:W-:Y:S01]  /*d5d0*/  IMAD.MOV.U32 R70, RZ, RZ, R118 ;  /* 0x000000ffff467224 */ /* 0x000fe200078e0076 */
[----:B------:R-:W-:-:S03]  /*d5e0*/  LOP3.LUT R5, R2, 0xff, RZ, 0xc0, !PT ;  /* 0x000000ff02057812 */ /* 0x000fc600078ec0ff */
[----:B------:R-:W1:Y:S01]  /*d5f0*/  MUFU.EX2 R0, R149 ;  /* 0x0000009500007308 */ /* 0x000e620000000800 */
[----:B------:R-:W-:Y:S02]  /*d600*/  PRMT R118, R160, 0x5410, R161 ;  /* 0x00005410a0767816 */ /* 0x000fe400000000a1 */
[----:B------:R-:W-:Y:S02]  /*d610*/  LOP3.LUT R19, R2, 0xffff, RZ, 0xc0, !PT ;  /* 0x0000ffff02137812 */ /* 0x000fe400078ec0ff */
[----:B------:R-:W-:Y:S01]  /*d620*/  SHF.R.U32.HI R9, RZ, 0x10, R2 ;  /* 0x00000010ff097819 */ /* 0x000fe20000011602 */
[----:B------:R-:W-:Y:S01]  /*d630*/  IMAD.WIDE.U32 R2, R6, -0x2daee0ad, RZ ;  /* 0xd2511f5306027825 */ /* 0x000fe200078e00ff */
[----:B------:R-:W-:Y:S02]  /*d640*/  @!P1 PRMT R161, R90, 0x5410, RZ ;  /* 0x000054105aa19816 */ /* 0x000fe400000000ff */
[----:B------:R-:W-:Y:S02]  /*d650*/  ISETP.GE.U32.AND P1, PT, R237, R5, PT ;  /* 0x00000005ed00720c */ /* 0x000fe40003f26070 */
[----:B------:R-:W-:Y:S01]  /*d660*/  SHF.R.U32.HI R5, RZ, 0x8, R10 ;  /* 0x00000008ff057819 */ /* 0x000fe2000001160a */
[----:B------:R-:W-:Y:S01]  /*d670*/  @!P5 HFMA2.BF16_V2 R87, -RZ.H0_H0, RZ.H0_H0, -R162.H0_H0 ;  /* 0x200000ffff57d231 */ /* 0x000fe200003409a2 */
[----:B------:R-:W-:-:S02]  /*d680*/  LOP3.LUT R20, R2, 0xff, RZ, 0xc0, !PT ;  /* 0x000000ff02147812 */ /* 0x000fc400078ec0ff */
[----:B------:R-:W-:Y:S02]  /*d690*/  LOP3.LUT R22, R2, 0xffff, RZ, 0xc0, !PT ;  /* 0x0000ffff02167812 */ /* 0x000fe400078ec0ff */
[--C-:B------:R-:W-:Y:S02]  /*d6a0*/  SHF.R.U32.HI R21, RZ, 0x10, R2.reuse ;  /* 0x00000010ff157819 */ /* 0x100fe40000011602 */
[----:B------:R-:W-:Y:S02]  /*d6b0*/  SHF.R.U32.HI R10, RZ, 0x18, R2 ;  /* 0x00000018ff0a7819 */ /* 0x000fe40000011602 */
[----:B------:R-:W-:Y:S02]  /*d6c0*/  LOP3.LUT R2, R5, 0xffff, RZ, 0xc0, !PT ;  /* 0x0000ffff05027812 */ /* 0x000fe400078ec0ff */
[----:B------:R-:W-:Y:S02]  /*d6d0*/  @!P5 PRMT R162, R87, 0x5410, RZ ;  /* 0x0000541057a2d816 */ /* 0x000fe400000000ff */
[----:B------:R-:W-:-:S02]  /*d6e0*/  ISETP.GE.U32.AND P5, PT, R237, R2, PT ;  /* 0x00000002ed00720c */ /* 0x000fc40003fa6070 */
[----:B-1----:R-:W-:Y:S02]  /*d6f0*/  F2FP.BF16.PACK_AB R2, R0, R4 ;  /* 0x000000040002723e */ /* 0x002fe400000010ff */
[----:B------:R-:W-:Y:S02]  /*d700*/  LOP3.LUT R6, R3, UR14, R8, 0x96, !PT ;  /* 0x0000000e03067c12 */ /* 0x000fe4000f8e9608 */
[----:B------:R-:W-:Y:S01]  /*d710*/  PRMT R159, R2, 0x7610, R159 ;  /* 0x00007610029f7816 */ /* 0x000fe2000000009f */
[----:B------:R-:W-:Y:S01]  /*d720*/  FADD.FTZ R3, R4, R25 ;  /* 0x0000001904037221 */ /* 0x000fe20000010000 */
[----:B------:R-:W-:-:S03]  /*d730*/  PRMT R158, R2, 0x7632, R158 ;  /* 0x00007632029e7816 */ /* 0x000fc6000000009e */
[----:B------:R-:W-:Y:S01]  /*d740*/  @!P4 HFMA2.BF16_V2 R92, -RZ.H0_H0, RZ.H0_H0, -R159.H0_H0 ;  /* 0x200000ffff5cc231 */ /* 0x000fe2000034099f */
[----:B------:R-:W-:Y:S01]  /*d750*/  FADD.FTZ R8, R0, R3 ;  /* 0x0000000300087221 */ /* 0x000fe20000010000 */
[----:B------:R-:W-:Y:S01]  /*d760*/  LOP3.LUT R0, R14, 0xff, RZ, 0xc0, !PT ;  /* 0x000000ff0e007812 */ /* 0x000fe200078ec0ff */
[----:B------:R-:W-:Y:S01]  /*d770*/  IMAD.MOV.U32 R54, RZ, RZ, R117 ;  /* 0x000000ffff367224 */ /* 0x000fe200078e0075 */
[----:B------:R-:W-:Y:S01]  /*d780*/  PRMT R117, R159, 0x5410, R158 ;  /* 0x000054109f757816 */ /* 0x000fe2000000009e */
[----:B------:R-:W-:Y:S01]  /*d790*/  @!P2 HFMA2.BF16_V2 R91, -RZ.H0_H0, RZ.H0_H0, -R160.H0_H0 ;  /* 0x200000ffff5ba231 */ /* 0x000fe200003409a0 */
[----:B------:R-:W-:Y:S02]  /*d7a0*/  @!P4 PRMT R159, R92, 0x5410, RZ ;  /* 0x000054105c9fc816 */ /* 0x000fe400000000ff */
[----:B------:R-:W-:Y:S01]  /*d7b0*/  ISETP.GE.U32.AND P4, PT, R237, R0, PT ;  /* 0x00000000ed00720c */ /* 0x000fe20003f86070 */
[----:B------:R-:W-:Y:S01]  /*d7c0*/  @!P5 HFMA2.BF16_V2 R93, -RZ.H0_H0, RZ.H0_H0, -R158.H0_H0 ;  /* 0x200000ffff5dd231 */ /* 0x000fe2000034099e */
[----:B------:R-:W-:-:S02]  /*d7d0*/  @!P2 PRMT R160, R91, 0x5410, RZ ;  /* 0x000054105ba0a816 */ /* 0x000fc400000000ff */
[----:B------:R-:W-:Y:S02]  /*d7e0*/  ISETP.GE.U32.AND P2, PT, R237, R11, PT ;  /* 0x0000000bed00720c */ /* 0x000fe40003f46070 */
[----:B------:R-:W-:Y:S02]  /*d7f0*/  LOP3.LUT R0, R9, 0xff, RZ, 0xc0, !PT ;  /* 0x000000ff09007812 */ /* 0x000fe400078ec0ff */
[----:B------:R-:W-:Y:S02]  /*d800*/  LOP3.LUT R2, R7, 0xffff, RZ, 0xc0, !PT ;  /* 0x0000ffff07027812 */ /* 0x000fe400078ec0ff */
[----:B------:R-:W-:Y:S02]  /*d810*/  PRMT R157, R46, 0x7610, R157 ;  /* 0x000076102e9d7816 */ /* 0x000fe4000000009d */
[----:B------:R-:W-:Y:S01]  /*d820*/  @!P5 PRMT R158, R93, 0x5410, RZ ;  /* 0x000054105d9ed816 */ /* 0x000fe200000000ff */
[----:B------:R-:W-:Y:S01]  /*d830*/  MUFU.EX2 R4, R152 ;  /* 0x0000009800047308 */ /* 0x000fe20000000800 */
[----:B------:R-:W-:-:S02]  /*d840*/  ISETP.GE.U32.AND P5, PT, R237, R0, PT ;  /* 0x00000000ed00720c */ /* 0x000fc40003fa6070 */
[----:B------:R-:W-:Y:S01]  /*d850*/  SHF.R.U32.HI R2, RZ, 0x8, R2 ;  /* 0x00000008ff027819 */ /* 0x000fe20000011602 */
[----:B------:R-:W-:Y:S01]  /*d860*/  @!P4 HFMA2.BF16_V2 R94, -RZ.H0_H0, RZ.H0_H0, -R157.H0_H0 ;  /* 0x200000ffff5ec231 */ /* 0x000fe2000034099d */
[----:B------:R-:W-:-:S03]  /*d870*/  PRMT R156, R46, 0x7632, R156 ;  /* 0x000076322e9c7816 */ /* 0x000fc6000000009c */
[----:B------:R-:W1:Y:S01]  /*d880*/  MUFU.EX2 R0, R151 ;  /* 0x0000009700007308 */ /* 0x000e620000000800 */
[----:B------:R-:W-:Y:S01]  /*d890*/  IMAD.MOV.U32 R25, RZ, RZ, R75 ;  /* 0x000000ffff197224 */ /* 0x000fe200078e004b */
[----:B------:R-:W-:Y:S01]  /*d8a0*/  LOP3.LUT R2, R2, 0xffff, RZ, 0xc0, !PT ;  /* 0x0000ffff02027812 */ /* 0x000fe200078ec0ff */
[----:B------:R-:W-:Y:S01]  /*d8b0*/  IMAD.MOV.U32 R75, RZ, RZ, R116 ;  /* 0x000000ffff4b7224 */ /* 0x000fe200078e0074 */
[----:B------:R-:W-:Y:S01]  /*d8c0*/  PRMT R116, R157, 0x5410, R156 ;  /* 0x000054109d747816 */ /* 0x000fe2000000009c */
[----:B------:R-:W-:Y:S01]  /*d8d0*/  @!P2 HFMA2.BF16_V2 R95, -RZ.H0_H0, RZ.H0_H0, -R156.H0_H0 ;  /* 0x200000ffff5fa231 */ /* 0x000fe2000034099c */
[----:B------:R-:W-:Y:S02]  /*d8e0*/  @!P4 PRMT R157, R94, 0x5410, RZ ;  /* 0x000054105e9dc816 */ /* 0x000fe400000000ff */
[----:B------:R-:W-:Y:S02]  /*d8f0*/  ISETP.GE.U32.AND P4, PT, R237, R2, PT ;  /* 0x00000002ed00720c */ /* 0x000fe40003f86070 */
[----:B------:R-:W-:-:S02]  /*d900*/  LOP3.LUT R2, R7, 0xff, RZ, 0xc0, !PT ;  /* 0x000000ff07027812 */ /* 0x000fc400078ec0ff */
[----:B------:R-:W-:Y:S02]  /*d910*/  @!P2 PRMT R156, R95, 0x5410, RZ ;  /* 0x000054105f9ca816 */ /* 0x000fe400000000ff */
[----:B------:R-:W-:Y:S01]  /*d920*/  ISETP.GE.U32.AND P2, PT, R237, R2, PT ;  /* 0x00000002ed00720c */ /* 0x000fe20003f46070 */
[----:B------:R-:W-:Y:S01]  /*d930*/  IMAD.MOV.U32 R83, RZ, RZ, R26 ;  /* 0x000000ffff537224 */ /* 0x000fe200078e001a */
[----:B-1----:R-:W-:Y:S01]  /*d940*/  F2FP.BF16.PACK_AB R2, R4, R0 ;  /* 0x000000000402723e */ /* 0x002fe200000010ff */
[----:B------:R-:W-:Y:S02]  /*d950*/  IMAD.MOV.U32 R79, RZ, RZ, R221 ;  /* 0x000000ffff4f7224 */ /* 0x000fe400078e00dd */
[----:B------:R-:W-:Y:S01]  /*d960*/  IMAD.MOV.U32 R26, RZ, RZ, R220 ;  /* 0x000000ffff1a7224 */ /* 0x000fe200078e00dc */
[----:B------:R-:W-:Y:S01]  /*d970*/  MUFU.EX2 R221, R153 ;  /* 0x0000009900dd7308 */ /* 0x000fe20000000800 */
[----:B------:R-:W-:Y:S01]  /*d980*/  PRMT R154, R2, 0x7632, R154 ;  /* 0x00007632029a7816 */ /* 0x000fe2000000009a */
[----:B------:R-:W-:-:S06]  /*d990*/  IMAD.MOV.U32 R80, RZ, RZ, R219 ;  /* 0x000000ffff507224 */ /* 0x000fcc00078e00db */
[----:B------:R1:W2:Y:S01]  /*d9a0*/  MUFU.EX2 R220, R155 ;  /* 0x0000009b00dc7308 */ /* 0x0002a20000000800 */
[----:B------:R-:W-:Y:S02]  /*d9b0*/  IMAD.MOV.U32 R92, RZ, RZ, R217 ;  /* 0x000000ffff5c7224 */ /* 0x000fe400078e00d9 */
[----:B------:R-:W-:Y:S02]  /*d9c0*/  IMAD.MOV.U32 R81, RZ, RZ, R112 ;  /* 0x000000ffff517224 */ /* 0x000fe400078e0070 */
[----:B------:R-:W-:-:S03]  /*d9d0*/  IMAD.MOV.U32 R112, RZ, RZ, R135 ;  /* 0x000000ffff707224 */ /* 0x000fc600078e0087 */
[----:B------:R-:W-:Y:S01]  /*d9e0*/  MUFU.EX2 R217, R57 ;  /* 0x0000003900d97308 */ /* 0x000fe20000000800 */
[----:B-1----:R-:W-:Y:S02]  /*d9f0*/  PRMT R155, R2, 0x7610, R155 ;  /* 0x00007610029b7816 */ /* 0x002fe4000000009b */
[----:B------:R-:W-:-:S05]  /*da00*/  SHF.R.U32.HI R2, RZ, 0x8, R19 ;  /* 0x00000008ff027819 */ /* 0x000fca0000011613 */
[----:B------:R-:W1:Y:S01]  /*da10*/  MUFU.EX2 R219, R150 ;  /* 0x0000009600db7308 */ /* 0x000e620000000800 */
[----:B------:R-:W-:Y:S01]  /*da20*/  @!P2 HFMA2.BF16_V2 R96, -RZ.H0_H0, RZ.H0_H0, -R155.H0_H0 ;  /* 0x200000ffff60a231 */ /* 0x000fe2000034099b */
[----:B------:R-:W-:Y:S02]  /*da30*/  LOP3.LUT R2, R2, 0xffff, RZ, 0xc0, !PT ;  /* 0x0000ffff02027812 */ /* 0x000fe400078ec0ff */
[----:B------:R-:W-:Y:S02]  /*da40*/  PRMT R135, R155, 0x5410, R154 ;  /* 0x000054109b877816 */ /* 0x000fe4000000009a */
[----:B------:R-:W-:Y:S02]  /*da50*/  @!P2 PRMT R155, R96, 0x5410, RZ ;  /* 0x00005410609ba816 */ /* 0x000fe400000000ff */
[----:B------:R-:W-:Y:S02]  /*da60*/  ISETP.GE.U32.AND P2, PT, R237, R2, PT ;  /* 0x00000002ed00720c */ /* 0x000fe40003f46070 */
[----:B--2---:R-:W-:Y:S01]  /*da70*/  F2FP.BF16.PACK_AB R3, R220, R221 ;  /* 0x000000dddc03723e */ /* 0x004fe200000010ff */
[----:B------:R-:W-:-:S03]  /*da80*/  FADD.FTZ R8, R0, R8 ;  /* 0x0000000800087221 */ /* 0x000fc60000010000 */
[----:B------:R-:W-:Y:S02]  /*da90*/  PRMT R152, R3, 0x7632, R152 ;  /* 0x0000763203987816 */ /* 0x000fe40000000098 */
[----:B-1----:R-:W-:Y:S02]  /*daa0*/  F2FP.BF16.PACK_AB R0, R219, R217 ;  /* 0x000000d9db00723e */ /* 0x002fe400000010ff */
[----:B------:R-:W-:Y:S02]  /*dab0*/  PRMT R153, R3, 0x7610, R153 ;  /* 0x0000761003997816 */ /* 0x000fe40000000099 */
[C---:B------:R-:W-:Y:S01]  /*dac0*/  PRMT R151, R0.reuse, 0x7610, R151 ;  /* 0x0000761000977816 */ /* 0x040fe20000000097 */
[----:B------:R-:W-:Y:S01]  /*dad0*/  @!P2 HFMA2.BF16_V2 R105, -RZ.H0_H0, RZ.H0_H0, -R152.H0_H0 ;  /* 0x200000ffff69a231 */ /* 0x000fe20000340998 */
[----:B------:R-:W-:Y:S01]  /*dae0*/  PRMT R150, R0, 0x7632, R150 ;  /* 0x0000763200967816 */ /* 0x000fe20000000096 */
[----:B------:R-:W-:Y:S01]  /*daf0*/  IMAD.MOV.U32 R37, RZ, RZ, R214 ;  /* 0x000000ffff257224 */ /* 0x000fe200078e00d6 */
[----:B------:R-:W-:Y:S01]  /*db00*/  LOP3.LUT R0, R21, 0xff, RZ, 0xc0, !PT ;  /* 0x000000ff15007812 */ /* 0x000fe200078ec0ff */
[----:B------:R-:W-:Y:S01]  /*db10*/  IMAD.MOV.U32 R45, RZ, RZ, R215 ;  /* 0x000000ffff2d7224 */ /* 0x000fe200078e00d7 */
[----:B------:R-:W-:Y:S01]  /*db20*/  MUFU.EX2 R214, R225 ;  /* 0x000000e100d67308 */ /* 0x000fe20000000800 */
[----:B------:R-:W-:Y:S01]  /*db30*/  IMAD.MOV.U32 R90, RZ, RZ, R134 ;  /* 0x000000ffff5a7224 */ /* 0x000fe200078e0086 */
[----:B------:R-:W-:-:S02]  /*db40*/  PRMT R134, R153, 0x5410, R152 ;  /* 0x0000541099867816 */ /* 0x000fc40000000098 */
[----:B------:R-:W-:Y:S02]  /*db50*/  @!P2 PRMT R152, R105, 0x5410, RZ ;  /* 0x000054106998a816 */ /* 0x000fe400000000ff */
[----:B------:R-:W-:Y:S02]  /*db60*/  ISETP.GE.U32.AND P2, PT, R237, R0, PT ;  /* 0x00000000ed00720c */ /* 0x000fe40003f46070 */
[----:B------:R-:W1:Y:S01]  /*db70*/  MUFU.EX2 R215, R218 ;  /* 0x000000da00d77308 */ /* 0x000e620000000800 */
[C---:B------:R-:W-:Y:S01]  /*db80*/  LOP3.LUT R0, R6.reuse, 0xffff, RZ, 0xc0, !PT ;  /* 0x0000ffff06007812 */ /* 0x040fe200078ec0ff */
[----:B------:R-:W-:Y:S01]  /*db90*/  @!P3 HFMA2.BF16_V2 R99, -RZ.H0_H0, RZ.H0_H0, -R150.H0_H0 ;  /* 0x200000ffff63b231 */ /* 0x000fe20000340996 */
[----:B------:R-:W-:Y:S02]  /*dba0*/  LOP3.LUT R2, R6, 0xff, RZ, 0xc0, !PT ;  /* 0x000000ff06027812 */ /* 0x000fe400078ec0ff */
[----:B------:R-:W-:Y:S01]  /*dbb0*/  SHF.R.U32.HI R0, RZ, 0x8, R0 ;  /* 0x00000008ff007819 */ /* 0x000fe20000011600 */
[----:B------:R-:W-:Y:S01]  /*dbc0*/  IMAD.MOV.U32 R82, RZ, RZ, R133 ;  /* 0x000000ffff527224 */ /* 0x000fe200078e0085 */
[----:B------:R-:W-:Y:S01]  /*dbd0*/  @!P5 HFMA2.BF16_V2 R104, -RZ.H0_H0, RZ.H0_H0, -R151.H0_H0 ;  /* 0x200000ffff68d231 */ /* 0x000fe20000340997 */
[----:B------:R-:W-:-:S02]  /*dbe0*/  PRMT R133, R151, 0x5410, R150 ;  /* 0x0000541097857816 */ /* 0x000fc40000000096 */
[----:B------:R-:W-:Y:S02]  /*dbf0*/  @!P3 PRMT R150, R99, 0x5410, RZ ;  /* 0x000054106396b816 */ /* 0x000fe400000000ff */
[----:B------:R-:W-:Y:S02]  /*dc00*/  LOP3.LUT R0, R0, 0xffff, RZ, 0xc0, !PT ;  /* 0x0000ffff00007812 */ /* 0x000fe400078ec0ff */
[C---:B------:R-:W-:Y:S02]  /*dc10*/  ISETP.GE.U32.AND P3, PT, R237.reuse, R2, PT ;  /* 0x00000002ed00720c */ /* 0x040fe40003f66070 */
[----:B------:R-:W-:Y:S02]  /*dc20*/  @!P5 PRMT R151, R104, 0x5410, RZ ;  /* 0x000054106897d816 */ /* 0x000fe400000000ff */
[----:B------:R-:W-:Y:S02]  /*dc30*/  ISETP.GE.U32.AND P5, PT, R237, R0, PT ;  /* 0x00000000ed00720c */ /* 0x000fe40003fa6070 */
[----:B-1----:R-:W-:Y:S01]  /*dc40*/  F2FP.BF16.PACK_AB R0, R215, R214 ;  /* 0x000000d6d700723e */ /* 0x002fe200000010ff */
[----:B------:R-:W-:Y:S01]  /*dc50*/  IMAD.MOV.U32 R93, RZ, RZ, R32 ;  /* 0x000000ffff5d7224 */ /* 0x000fe200078e0020 */
[----:B------:R-:W-:Y:S01]  /*dc60*/  MUFU.EX2 R218, R227 ;  /* 0x000000e300da7308 */ /* 0x000fe20000000800 */
[----:B------:R-:W-:Y:S01]  /*dc70*/  IMAD.MOV.U32 R32, RZ, RZ, R216 ;  /* 0x000000ffff207224 */ /* 0x000fe200078e00d8 */
[----:B------:R-:W-:-:S02]  /*dc80*/  PRMT R149, R0, 0x7610, R149 ;  /* 0x0000761000957816 */ /* 0x000fc40000000095 */
[----:B------:R-:W-:Y:S02]  /*dc90*/  PRMT R148, R0, 0x7632, R148 ;  /* 0x0000763200947816 */ /* 0x000fe40000000094 */
[----:B------:R-:W-:Y:S02]  /*dca0*/  SHF.R.U32.HI R0, RZ, 0x8, R22 ;  /* 0x00000008ff007819 */ /* 0x000fe40000011616 */
[----:B------:R-:W1:Y:S01]  /*dcb0*/  MUFU.EX2 R216, R226 ;  /* 0x000000e200d87308 */ /* 0x000e620000000800 */
[----:B------:R-:W-:Y:S01]  /*dcc0*/  @!P3 HFMA2.BF16_V2 R107, -RZ.H0_H0, RZ.H0_H0, -R149.H0_H0 ;  /* 0x200000ffff6bb231 */ /* 0x000fe20000340995 */
[----:B------:R-:W-:Y:S01]  /*dcd0*/  LOP3.LUT R0, R0, 0xffff, RZ, 0xc0, !PT ;  /* 0x0000ffff00007812 */ /* 0x000fe200078ec0ff */
[----:B------:R-:W-:-:S05]  /*dce0*/  @!P5 HFMA2.BF16_V2 R106, -RZ.H0_H0, RZ.H0_H0, -R148.H0_H0 ;  /* 0x200000ffff6ad231 */ /* 0x000fca0000340994 */
[----:B------:R2:W3:Y:S01]  /*dcf0*/  MUFU.EX2 R2, R224 ;  /* 0x000000e000027308 */ /* 0x0004e20000000800 */
[----:B------:R-:W-:Y:S01]  /*dd00*/  IMAD.MOV.U32 R30, RZ, RZ, R71 ;  /* 0x000000ffff1e7224 */ /* 0x000fe200078e0047 */
[----:B--2---:R-:W-:Y:S02]  /*dd10*/  PRMT R224, R149, 0x5410, R148 ;  /* 0x0000541095e07816 */ /* 0x004fe40000000094 */
[----:B------:R-:W-:Y:S02]  /*dd20*/  @!P3 PRMT R149, R107, 0x5410, RZ ;  /* 0x000054106b95b816 */ /* 0x000fe400000000ff */
[----:B------:R-:W-:Y:S02]  /*dd30*/  ISETP.GE.U32.AND P3, PT, R237, R0, PT ;  /* 0x00000000ed00720c */ /* 0x000fe40003f66070 */
[----:B------:R-:W-:Y:S02]  /*dd40*/  SHF.R.U32.HI R0, RZ, 0x18, R7 ;  /* 0x00000018ff007819 */ /* 0x000fe40000011607 */
[----:B------:R-:W-:-:S02]  /*dd50*/  @!P5 PRMT R148, R106, 0x5410, RZ ;  /* 0x000054106a94d816 */ /* 0x000fc400000000ff */
[----:B------:R-:W-:Y:S02]  /*dd60*/  ISETP.GE.U32.AND P5, PT, R237, R0, PT ;  /* 0x00000000ed00720c */ /* 0x000fe40003fa6070 */
[----:B-1----:R-:W-:Y:S01]  /*dd70*/  F2FP.BF16.PACK_AB R0, R218, R216 ;  /* 0x000000d8da00723e */ /* 0x002fe200000010ff */
[----:B------:R-:W-:Y:S02]  /*dd80*/  IMAD.MOV.U32 R85, RZ, RZ, R202 ;  /* 0x000000ffff557224 */ /* 0x000fe400078e00ca */
[----:B------:R-:W-:Y:S01]  /*dd90*/  IMAD.MOV.U32 R71, RZ, RZ, R209 ;  /* 0x000000ffff477224 */ /* 0x000fe200078e00d1 */
[C---:B------:R-:W-:Y:S02]  /*dda0*/  PRMT R147, R0.reuse, 0x7610, R147 ;  /* 0x0000761000937816 */ /* 0x040fe40000000093 */
[----:B------:R-:W-:Y:S01]  /*ddb0*/  PRMT R146, R0, 0x7632, R146 ;  /* 0x0000763200927816 */ /* 0x000fe20000000092 */
[----:B------:R-:W-:Y:S01]  /*ddc0*/  MUFU.EX2 R202, R229 ;  /* 0x000000e500ca7308 */ /* 0x000fe20000000800 */
[----:B------:R-:W-:-:S07]  /*ddd0*/  @!P4 HFMA2.BF16_V2 R98, -RZ.H0_H0, RZ.H0_H0, -R154.H0_H0 ;  /* 0x200000ffff62c231 */ /* 0x000fce000034099a */
[----:B------:R-:W1:Y:S08]  /*dde0*/  MUFU.EX2 R0, R230 ;  /* 0x000000e600007308 */ /* 0x000e700000000800 */
[----:B------:R-:W2:Y:S01]  /*ddf0*/  MUFU.EX2 R209, R231 ;  /* 0x000000e700d17308 */ /* 0x000ea20000000800 */
[----:B------:R-:W-:Y:S01]  /*de00*/  FADD.FTZ R226, R4, R8 ;  /* 0x0000000804e27221 */ /* 0x000fe20000010000 */
[----:B------:R-:W-:Y:S01]  /*de10*/  @!P4 PRMT R154, R98, 0x5410, RZ ;  /* 0x00005410629ac816 */ /* 0x000fe200000000ff */
[----:B---3--:R-:W-:Y:S01]  /*de20*/  FADD.FTZ R4, R2, R53 ;  /* 0x0000003502047221 */ /* 0x008fe20000010000 */
[----:B------:R-:W-:Y:S01]  /*de30*/  ISETP.GE.U32.AND P4, PT, R237, R20, PT ;  /* 0x00000014ed00720c */ /* 0x000fe20003f86070 */
[----:B------:R-:W-:Y:S01]  /*de40*/  USHF.L.U32 UR4, UR7, 0x3, URZ ;  /* 0x0000000307047899 */ /* 0x000fe2000800063f */
[----:B------:R-:W-:Y:S01]  /*de50*/  IMAD.MOV.U32 R84, RZ, RZ, R113 ;  /* 0x000000ffff547224 */ /* 0x000fe200078e0071 */
[C---:B-1----:R-:W-:Y:S01]  /*de60*/  F2FP.BF16.PACK_AB R2, R0.reuse, R2 ;  /* 0x000000020002723e */ /* 0x042fe200000010ff */
[----:B------:R-:W-:-:S02]  /*de70*/  FADD.FTZ R225, R0, R4 ;  /* 0x0000000400e17221 */ /* 0x000fc40000010000 */
[----:B------:R-:W-:Y:S02]  /*de80*/  IMAD.MOV.U32 R86, RZ, RZ, R68 ;  /* 0x000000ffff567224 */ /* 0x000fe400078e0044 */
[----:B------:R-:W-:Y:S02]  /*de90*/  IMAD.MOV.U32 R68, RZ, RZ, R213 ;  /* 0x000000ffff447224 */ /* 0x000fe400078e00d5 */
[----:B------:R-:W-:Y:S01]  /*dea0*/  IMAD.MOV.U32 R113, RZ, RZ, R210 ;  /* 0x000000ffff717224 */ /* 0x000fe200078e00d2 */
[----:B--2---:R-:W-:Y:S01]  /*deb0*/  F2FP.BF16.PACK_AB R0, R209, R202 ;  /* 0x000000cad100723e */ /* 0x004fe200000010ff */
[----:B------:R-:W-:Y:S03]  /*dec0*/  MUFU.EX2 R210, R222 ;  /* 0x000000de00d27308 */ /* 0x000fe60000000800 */
[C---:B------:R-:W-:Y:S02]  /*ded0*/  PRMT R143, R0.reuse, 0x7610, R143 ;  /* 0x00007610008f7816 */ /* 0x040fe4000000008f */
[----:B------:R-:W-:-:S03]  /*dee0*/  PRMT R142, R0, 0x7632, R142 ;  /* 0x00007632008e7816 */ /* 0x000fc6000000008e */
[----:B------:R-:W1:Y:S01]  /*def0*/  MUFU.EX2 R213, R223 ;  /* 0x000000df00d57308 */ /* 0x000e620000000800 */
[----:B------:R-:W-:Y:S01]  /*df00*/  IMAD.U32 R0, RZ, RZ, UR4 ;  /* 0x00000004ff007e24 */ /* 0x000fe2000f8e00ff */
[----:B------:R-:W-:Y:S01]  /*df10*/  SHF.R.U32.HI R3, RZ, 0x10, R7 ;  /* 0x00000010ff037819 */ /* 0x000fe20000011607 */
[----:B------:R-:W-:Y:S01]  /*df20*/  IMAD.MOV.U32 R77, RZ, RZ, R54 ;  /* 0x000000ffff4d7224 */ /* 0x000fe200078e0036 */
[----:B------:R-:W-:Y:S01]  /*df30*/  @!P4 HFMA2.BF16_V2 R109, -RZ.H0_H0, RZ.H0_H0, -R147.H0_H0 ;  /* 0x200000ffff6dc231 */ /* 0x000fe20000340993 */
[----:B------:R-:W-:Y:S02]  /*df40*/  IMAD.MOV.U32 R78, RZ, RZ, R55 ;  /* 0x000000ffff4e7224 */ /* 0x000fe400078e0037 */
[----:B------:R-:W-:Y:S01]  /*df50*/  IMAD.WIDE R54, R0, 0x2, R140 ;  /* 0x0000000200367825 */ /* 0x000fe200078e028c */
[----:B------:R-:W-:-:S03]  /*df60*/  LOP3.LUT R3, R3, 0xff, RZ, 0xc0, !PT ;  /* 0x000000ff03037812 */ /* 0x000fc600078ec0ff */
[----:B------:R-:W-:Y:S02]  /*df70*/  IMAD.U32 R0, RZ, RZ, UR26 ;  /* 0x0000001aff007e24 */ /* 0x000fe4000f8e00ff */
[----:B------:R-:W-:Y:S01]  /*df80*/  IMAD.MOV.U32 R87, RZ, RZ, R139 ;  /* 0x000000ffff577224 */ /* 0x000fe200078e008b */
[----:B------:R-:W-:Y:S01]  /*df90*/  PRMT R139, R147, 0x5410, R146 ;  /* 0x00005410938b7816 */ /* 0x000fe20000000092 */
[----:B------:R-:W-:Y:S01]  /*dfa0*/  IMAD.MOV.U32 R76, RZ, RZ, R52 ;  /* 0x000000ffff4c7224 */ /* 0x000fe200078e0034 */
[----:B------:R-:W-:Y:S01]  /*dfb0*/  @!P3 HFMA2.BF16_V2 R108, -RZ.H0_H0, RZ.H0_H0, -R146.H0_H0 ;  /* 0x200000ffff6cb231 */ /* 0x000fe20000340992 */
[----:B------:R-:W-:Y:S01]  /*dfc0*/  @!P4 PRMT R147, R109, 0x5410, RZ ;  /* 0x000054106d93c816 */ /* 0x000fe200000000ff */
[----:B------:R-:W-:Y:S01]  /*dfd0*/  IMAD.WIDE R52, R0, 0x2, R140 ;  /* 0x0000000200347825 */ /* 0x000fe200078e028c */
[----:B------:R-:W-:Y:S01]  /*dfe0*/  ISETP.GE.U32.AND P4, PT, R237, R3, PT ;  /* 0x00000003ed00720c */ /* 0x000fe20003f86070 */
[----:B------:R-:W-:Y:S01]  /*dff0*/  STG.E.U16 [R140.64+-0x80], R73 ;  /* 0xffff80498c007986 */ /* 0x000fe2000c101522 */
[----:B------:R-:W-:-:S03]  /*e000*/  SHF.R.U32.HI R3, RZ, 0x18, R6 ;  /* 0x00000018ff037819 */ /* 0x000fc60000011606 */
[----:B------:R-:W-:Y:S01]  /*e010*/  STG.E.U16 [R140.64+-0x7e], R72 ;  /* 0xffff82488c007986 */ /* 0x000fe2000c101522 */
[----:B-1----:R-:W-:-:S03]  /*e020*/  F2FP.BF16.PACK_AB R136, R213, R210 ;  /* 0x000000d2d588723e */ /* 0x002fc600000010ff */
[----:B------:R-:W-:Y:S01]  /*e030*/  STG.E.U16 [R54.64+-0x80], R66 ;  /* 0xffff804236007986 */ /* 0x000fe2000c101522 */
[----:B------:R-:W-:-:S03]  /*e040*/  @!P3 PRMT R146, R108, 0x5410, RZ ;  /* 0x000054106c92b816 */ /* 0x000fc600000000ff */
[----:B------:R-:W-:Y:S01]  /*e050*/  STG.E.U16 [R54.64+-0x7e], R67 ;  /* 0xffff824336007986 */ /* 0x000fe2000c101522 */
[----:B------:R-:W-:-:S03]  /*e060*/  ISETP.GE.U32.AND P3, PT, R237, R3, PT ;  /* 0x00000003ed00720c */ /* 0x000fc60003f66070 */
[----:B------:R-:W-:Y:S01]  /*e070*/  STG.E.U16 [R28.64+-0x80], R17 ;  /* 0xffff80111c007986 */ /* 0x000fe2000c101522 */
[----:B------:R-:W-:-:S03]  /*e080*/  SHF.R.U32.HI R3, RZ, 0x10, R6 ;  /* 0x00000010ff037819 */ /* 0x000fc60000011606 */
[----:B------:R-:W-:Y:S04]  /*e090*/  STG.E.U16 [R28.64+-0x7e], R16 ;  /* 0xffff82101c007986 */ /* 0x000fe8000c101522 */
[----:B------:R1:W-:Y:S01]  /*e0a0*/  STG.E.U16 [R52.64+-0x80], R15 ;  /* 0xffff800f34007986 */ /* 0x0003e2000c101522 */
[----:B------:R-:W-:Y:S01]  /*e0b0*/  @!P2 HFMA2.BF16_V2 R110, -RZ.H0_H0, RZ.H0_H0, -R136.H0_H0 ;  /* 0x200000ffff6ea231 */ /* 0x000fe20000340988 */
[C---:B------:R-:W-:Y:S01]  /*e0c0*/  PRMT R145, R2.reuse, 0x7610, R145 ;  /* 0x0000761002917816 */ /* 0x040fe20000000091 */
[----:B------:R-:W-:Y:S01]  /*e0d0*/  @!P1 HFMA2.BF16_V2 R97, -RZ.H0_H0, RZ.H0_H0, -R153.H0_H0 ;  /* 0x200000ffff619231 */ /* 0x000fe20000340999 */
[----:B------:R-:W-:Y:S02]  /*e0e0*/  PRMT R144, R2, 0x7632, R144 ;  /* 0x0000763202907816 */ /* 0x000fe40000000090 */
[----:B------:R-:W-:-:S02]  /*e0f0*/  LOP3.LUT R3, R3, 0xff, RZ, 0xc0, !PT ;  /* 0x000000ff03037812 */ /* 0x000fc400078ec0ff */
[----:B------:R-:W-:Y:S02]  /*e100*/  LOP3.LUT R0, R239, UR17, R190, 0x96, !PT ;  /* 0x00000011ef007c12 */ /* 0x000fe4000f8e96be */
[----:B------:R-:W-:Y:S02]  /*e110*/  @P2 PRMT R201, R136, 0x7610, R201 ;  /* 0x0000761088c92816 */ /* 0x000fe400000000c9 */
[----:B------:R-:W-:Y:S02]  /*e120*/  @!P2 PRMT R201, R110, 0x5410, RZ ;  /* 0x000054106ec9a816 */ /* 0x000fe400000000ff */
[----:B------:R-:W-:Y:S02]  /*e130*/  @!P1 PRMT R153, R97, 0x5410, RZ ;  /* 0x0000541061999816 */ /* 0x000fe400000000ff */
[----:B------:R-:W-:Y:S01]  /*e140*/  ISETP.GE.U32.AND P2, PT, R237, R3, PT ;  /* 0x00000003ed00720c */ /* 0x000fe20003f46070 */
[----:B-1----:R-:W-:-:S05]  /*e150*/  IMAD.WIDE.U32 R14, R228, -0x326172a9, RZ ;  /* 0xcd9e8d57e40e7825 */ /* 0x002fca00078e00ff */
[----:B------:R-:W-:Y:S02]  /*e160*/  LOP3.LUT R2, R15, UR18, R93, 0x96, !PT ;  /* 0x000000120f027c12 */ /* 0x000fe4000f8e965d */
[----:B------:R-:W-:Y:S01]  /*e170*/  ISETP.GE.U32.AND P1, PT, R237, R10, PT ;  /* 0x0000000aed00720c */ /* 0x000fe20003f26070 */
[----:B------:R-:W-:-:S04]  /*e180*/  IMAD.WIDE.U32 R10, R0, -0x326172a9, RZ ;  /* 0xcd9e8d57000a7825 */ /* 0x000fc800078e00ff */
[----:B------:R-:W-:-:S04]  /*e190*/  IMAD.WIDE.U32 R2, R2, -0x2daee0ad, RZ ;  /* 0xd2511f5302027825 */ /* 0x000fc800078e00ff */
[----:B------:R-:W-:Y:S01]  /*e1a0*/  FADD.FTZ R5, R43, R24 ;  /* 0x000000182b057221 */ /* 0x000fe20000010000 */
[----:B------:R-:W-:Y:S02]  /*e1b0*/  LOP3.LUT R0, R3, UR15, R238, 0x96, !PT ;  /* 0x0000000f03007c12 */ /* 0x000fe4000f8e96ee */
[----:B------:R-:W-:Y:S01]  /*e1c0*/  LOP3.LUT R3, R11, UR16, R14, 0x96, !PT ;  /* 0x000000100b037c12 */ /* 0x000fe2000f8e960e */
[----:B------:R-:W-:Y:S02]  /*e1d0*/  FADD.FTZ R9, R33, R23 ;  /* 0x0000001721097221 */ /* 0x000fe40000010000 */
[----:B------:R-:W-:Y:S02]  /*e1e0*/  FADD.FTZ R23, R44, R5 ;  /* 0x000000052c177221 */ /* 0x000fe40000010000 */
[----:B------:R-:W-:-:S04]  /*e1f0*/  IMAD.WIDE.U32 R4, R3, -0x2daee0ad, RZ ;  /* 0xd2511f5303047825 */ /* 0x000fc800078e00ff */
[----:B------:R-:W-:Y:S02]  /*e200*/  FADD.FTZ R19, R27, R9 ;  /* 0x000000091b137221 */ /* 0x000fe40000010000 */
[----:B------:R-:W-:Y:S01]  /*e210*/  IMAD.WIDE.U32 R8, R0, -0x326172a9, RZ ;  /* 0xcd9e8d5700087825 */ /* 0x000fe200078e00ff */
[----:B------:R-:W-:-:S05]  /*e220*/  LOP3.LUT R0, R5, UR11, R2, 0x96, !PT ;  /* 0x0000000b05007c12 */ /* 0x000fca000f8e9602 */
        /* <DEDUP_REMOVED lines=9> */
[----:B------:R-:W-:-:S04]  /*e2c0*/  LOP3.LUT R7, R5, UR8, R6, 0x96, !PT ;  /* 0x0000000805077c12 */ /* 0x000fc8000f8e9606 */
[C---:B------:R-:W-:Y:S02]  /*e2d0*/  LOP3.LUT R0, R2.reuse, 0xffff, RZ, 0xc0, !PT ;  /* 0x0000ffff02007812 */ /* 0x040fe400078ec0ff */
[----:B------:R-:W-:Y:S02]  /*e2e0*/  SHF.R.U32.HI R5, RZ, 0x10, R2 ;  /* 0x00000010ff057819 */ /* 0x000fe40000011602 */
[----:B------:R-:W-:Y:S02]  /*e2f0*/  LOP3.LUT R4, R3, UR13, R4, 0x96, !PT ;  /* 0x0000000d03047c12 */ /* 0x000fe4000f8e9604 */
[----:B------:R-:W-:Y:S02]  /*e300*/  LOP3.LUT R6, R2, 0xff, RZ, 0xc0, !PT ;  /* 0x000000ff02067812 */ /* 0x000fe400078ec0ff */
[----:B------:R-:W-:Y:S01]  /*e310*/  SHF.R.U32.HI R3, RZ, 0x18, R2 ;  /* 0x00000018ff037819 */ /* 0x000fe20000011602 */
[----:B------:R-:W-:Y:S01]  /*e320*/  STG.E.U16 [R52.64+-0x7e], R13 ;  /* 0xffff820d34007986 */ /* 0x000fe2000c101522 */
[----:B------:R-:W-:-:S02]  /*e330*/  SHF.R.U32.HI R2, RZ, 0x8, R0 ;  /* 0x00000008ff027819 */ /* 0x000fc40000011600 */
[----:B------:R-:W-:Y:S01]  /*e340*/  LOP3.LUT R0, R5, 0xff, RZ, 0xc0, !PT ;  /* 0x000000ff05007812 */ /* 0x000fe200078ec0ff */
[----:B------:R-:W-:Y:S04]  /*e350*/  STG.E.U16 [R140.64+-0x70], R64 ;  /* 0xffff90408c007986 */ /* 0x000fe8000c101522 */
[----:B------:R-:W-:Y:S01]  /*e360*/  STG.E.U16 [R140.64+-0x6e], R62 ;  /* 0xffff923e8c007986 */ /* 0x000fe2000c101522 */
[----:B------:R-:W-:-:S03]  /*e370*/  PRMT R9, R0, 0x5410, R3 ;  /* 0x0000541000097816 */ /* 0x000fc60000000003 */
[----:B------:R-:W-:Y:S04]  /*e380*/  STG.E.U16 [R54.64+-0x70], R60 ;  /* 0xffff903c36007986 */ /* 0x000fe8000c101522 */
[----:B------:R-:W-:Y:S04]  /*e390*/  STG.E.U16 [R54.64+-0x6e], R61 ;  /* 0xffff923d36007986 */ /* 0x000fe8000c101522 */
[----:B------:R1:W-:Y:S02]  /*e3a0*/  STG.E.U16 [R28.64+-0x70], R12 ;  /* 0xffff900c1c007986 */ /* 0x0003e4000c101522 */
[----:B-1----:R-:W-:Y:S01]  /*e3b0*/  PRMT R12, R6, 0x5410, R2 ;  /* 0x00005410060c7816 */ /* 0x002fe20000000002 */
[----:B------:R-:W-:-:S05]  /*e3c0*/  IMAD.WIDE.U32 R2, R7, -0x2daee0ad, RZ ;  /* 0xd2511f5307027825 */ /* 0x000fca00078e00ff */
[----:B------:R-:W-:Y:S02]  /*e3d0*/  LOP3.LUT R0, R3, UR14, R8, 0x96, !PT ;  /* 0x0000000e03007c12 */ /* 0x000fe4000f8e9608 */
[C---:B------:R-:W-:Y:S02]  /*e3e0*/  LOP3.LUT R3, R2.reuse, 0xffff, RZ, 0xc0, !PT ;  /* 0x0000ffff02037812 */ /* 0x040fe400078ec0ff */
[--C-:B------:R-:W-:Y:S02]  /*e3f0*/  SHF.R.U32.HI R7, RZ, 0x10, R2.reuse ;  /* 0x00000010ff077819 */ /* 0x100fe40000011602 */
[----:B------:R-:W-:Y:S02]  /*e400*/  SHF.R.U32.HI R5, RZ, 0x8, R3 ;  /* 0x00000008ff057819 */ /* 0x000fe40000011603 */
[----:B------:R-:W-:Y:S02]  /*e410*/  LOP3.LUT R3, R2, 0xff, RZ, 0xc0, !PT ;  /* 0x000000ff02037812 */ /* 0x000fe400078ec0ff */
[----:B------:R-:W-:-:S02]  /*e420*/  SHF.R.U32.HI R6, RZ, 0x18, R2 ;  /* 0x00000018ff067819 */ /* 0x000fc40000011602 */
[C---:B------:R-:W-:Y:S02]  /*e430*/  LOP3.LUT R2, R4.reuse, 0xffff, RZ, 0xc0, !PT ;  /* 0x0000ffff04027812 */ /* 0x040fe400078ec0ff */
[----:B------:R-:W-:Y:S02]  /*e440*/  PRMT R5, R3, 0x5410, R5 ;  /* 0x0000541003057816 */ /* 0x000fe40000000005 */
[----:B------:R-:W-:Y:S02]  /*e450*/  SHF.R.U32.HI R3, RZ, 0x8, R2 ;  /* 0x00000008ff037819 */ /* 0x000fe40000011602 */
[----:B------:R-:W-:-:S04]  /*e460*/  LOP3.LUT R2, R4, 0xff, RZ, 0xc0, !PT ;  /* 0x000000ff04027812 */ /* 0x000fc800078ec0ff */
[----:B------:R-:W-:Y:S02]  /*e470*/  PRMT R13, R2, 0x5410, R3 ;  /* 0x00005410020d7816 */ /* 0x000fe40000000003 */
[--C-:B------:R-:W-:Y:S02]  /*e480*/  SHF.R.U32.HI R3, RZ, 0x10, R4.reuse ;  /* 0x00000010ff037819 */ /* 0x100fe40000011604 */
[----:B------:R-:W-:Y:S02]  /*e490*/  LOP3.LUT R2, R7, 0xff, RZ, 0xc0, !PT ;  /* 0x000000ff07027812 */ /* 0x000fe400078ec0ff */
[----:B------:R-:W-:Y:S02]  /*e4a0*/  SHF.R.U32.HI R4, RZ, 0x18, R4 ;  /* 0x00000018ff047819 */ /* 0x000fe40000011604 */
[----:B------:R-:W-:Y:S02]  /*e4b0*/  LOP3.LUT R3, R3, 0xff, RZ, 0xc0, !PT ;  /* 0x000000ff03037812 */ /* 0x000fe400078ec0ff */
[----:B------:R-:W-:-:S02]  /*e4c0*/  PRMT R6, R2, 0x5410, R6 ;  /* 0x0000541002067816 */ /* 0x000fc40000000006 */
[C---:B------:R-:W-:Y:S02]  /*e4d0*/  LOP3.LUT R2, R0.reuse, 0xffff, RZ, 0xc0, !PT ;  /* 0x0000ffff00027812 */ /* 0x040fe400078ec0ff */
[----:B------:R-:W-:Y:S02]  /*e4e0*/  PRMT R17, R3, 0x5410, R4 ;  /* 0x0000541003117816 */ /* 0x000fe40000000004 */
[----:B------:R-:W-:Y:S02]  /*e4f0*/  SHF.R.U32.HI R3, RZ, 0x8, R2 ;  /* 0x00000008ff037819 */ /* 0x000fe40000011602 */
[----:B------:R-:W-:-:S04]  /*e500*/  LOP3.LUT R2, R0, 0xff, RZ, 0xc0, !PT ;  /* 0x000000ff00027812 */ /* 0x000fc800078ec0ff */
[----:B------:R-:W-:Y:S02]  /*e510*/  PRMT R21, R2, 0x5410, R3 ;  /* 0x0000541002157816 */ /* 0x000fe40000000003 */
[--C-:B------:R-:W-:Y:S01]  /*e520*/  SHF.R.U32.HI R3, RZ, 0x10, R0.reuse ;  /* 0x00000010ff037819 */ /* 0x100fe20000011600 */
[----:B------:R-:W-:Y:S01]  /*e530*/  IMAD.MOV.U32 R88, RZ, RZ, R137 ;  /* 0x000000ffff587224 */ /* 0x000fe200078e0089 */
[----:B------:R-:W-:Y:S02]  /*e540*/  SHF.R.U32.HI R2, RZ, 0x18, R0 ;  /* 0x00000018ff027819 */ /* 0x000fe40000011600 */
[----:B------:R-:W-:Y:S02]  /*e550*/  LOP3.LUT R0, R3, 0xff, RZ, 0xc0, !PT ;  /* 0x000000ff03007812 */ /* 0x000fe400078ec0ff */
[----:B------:R-:W-:Y:S02]  /*e560*/  PRMT R137, R237, 0x7054, R237 ;  /* 0x00007054ed897816 */ /* 0x000fe400000000ed */
[----:B------:R-:W-:-:S03]  /*e570*/  PRMT R20, R0, 0x5410, R2 ;  /* 0x0000541000147816 */ /* 0x000fc60000000002 */
[----:B------:R-:W-:Y:S01]  /*e580*/  HSET2.LE.AND R0, R9, R137, PT ;  /* 0x0000008909007233 */ /* 0x000fe20003803000 */
[----:B------:R-:W-:-:S04]  /*e590*/  FADD.FTZ R222, R31, R19 ;  /* 0x000000131fde7221 */ /* 0x000fc80000010000 */
[----:B------:R-:W-:Y:S02]  /*e5a0*/  LOP3.LUT R19, R0, R232, RZ, 0xc0, !PT ;  /* 0x000000e800137212 */ /* 0x000fe400078ec0ff */
[----:B------:R-:W2:Y:S01]  /*e5b0*/  LDL.LU R232, [R1+0x1c8] ;  /* 0x0001c80001e87983 */ /* 0x000ea20000300800 */
[--C-:B------:R-:W-:Y:S01]  /*e5c0*/  HSET2.LE.AND R2, R12, R137.reuse, PT ;  /* 0x000000890c027233 */ /* 0x100fe20003803000 */
[----:B------:R-:W-:Y:S02]  /*e5d0*/  FADD.FTZ R223, R35, R23 ;  /* 0x0000001723df7221 */ /* 0x000fe40000010000 */
[----:B------:R1:W-:Y:S01]  /*e5e0*/  STG.E.U16 [R28.64+-0x6e], R18 ;  /* 0xffff92121c007986 */ /* 0x0003e2000c101522 */
[----:B------:R-:W-:-:S05]  /*e5f0*/  HSET2.LE.AND R0, R6, R137, PT ;  /* 0x0000008906007233 */ /* 0x000fca0003803000 */
[----:B------:R-:W-:Y:S02]  /*e600*/  LOP3.LUT R27, R0, R212, RZ, 0xc0, !PT ;  /* 0x000000d4001b7212 */ /* 0x000fe400078ec0ff */
[----:B-1----:R-:W-:Y:S01]  /*e610*/  LOP3.LUT R18, R2, R92, RZ, 0xc0, !PT ;  /* 0x0000005c02127212 */ /* 0x002fe200078ec0ff */
[----:B------:R-:W-:-:S05]  /*e620*/  HSET2.LE.AND R2, R5, R137, PT ;  /* 0x0000008905027233 */ /* 0x000fca0003803000 */
[----:B------:R-:W-:Y:S01]  /*e630*/  LOP3.LUT R26, R2, R26, RZ, 0xc0, !PT ;  /* 0x0000001a021a7212 */ /* 0x000fe200078ec0ff */
[----:B------:R-:W-:Y:S02]  /*e640*/  IMAD.MOV.U32 R91, RZ, RZ, R70 ;  /* 0x000000ffff5b7224 */ /* 0x000fe400078e0046 */
[----:B------:R-:W-:Y:S02]  /*e650*/  IMAD.MOV.U32 R92, RZ, RZ, R25 ;  /* 0x000000ffff5c7224 */ /* 0x000fe400078e0019 */
[----:B------:R-:W-:Y:S02]  /*e660*/  IMAD.MOV.U32 R25, RZ, RZ, R78 ;  /* 0x000000ffff197224 */ /* 0x000fe400078e004e */
[----:B------:R-:W-:Y:S02]  /*e670*/  IMAD.MOV.U32 R89, RZ, RZ, R138 ;  /* 0x000000ffff597224 */ /* 0x000fe400078e008a */
[----:B------:R-:W-:Y:S02]  /*e680*/  IMAD.MOV.U32 R78, RZ, RZ, R77 ;  /* 0x000000ffff4e7224 */ /* 0x000fe400078e004d */
[----:B------:R-:W-:-:S02]  /*e690*/  IMAD.MOV.U32 R77, RZ, RZ, R211 ;  /* 0x000000ffff4d7224 */ /* 0x000fc400078e00d3 */
[----:B------:R-:W3:Y:S01]  /*e6a0*/  LDL.LU R211, [R1+0x1c4] ;  /* 0x0001c40001d37983 */ /* 0x000ee20000300800 */
[----:B------:R-:W-:-:S03]  /*e6b0*/  IMAD.MOV.U32 R70, RZ, RZ, R132 ;  /* 0x000000ffff467224 */ /* 0x000fc600078e0084 */
[----:B------:R-:W4:Y:S01]  /*e6c0*/  LDL.LU R212, [R1+0x1c0] ;  /* 0x0001c00001d47983 */ /* 0x000f220000300800 */
[----:B--2---:R-:W-:-:S04]  /*e6d0*/  IADD3 R3, R232, 0x1, RZ ;  /* 0x00000001e8037810 */ /* 0x004fc80007ffe0ff */
[----:B------:R-:W-:-:S05]  /*e6e0*/  LOP3.LUT R3, R191, UR37, R3, 0x96, !PT ;  /* 0x00000025bf037c12 */ /* 0x000fca000f8e9603 */
[----:B------:R-:W-:-:S05]  /*e6f0*/  IMAD.WIDE.U32 R22, R3, -0x326172a9, RZ ;  /* 0xcd9e8d5703167825 */ /* 0x000fca00078e00ff */
[----:B------:R-:W-:-:S05]  /*e700*/  LOP3.LUT R2, R23, UR18, R93, 0x96, !PT ;  /* 0x0000001217027c12 */ /* 0x000fca000f8e965d */
[----:B------:R-:W-:-:S05]  /*e710*/  IMAD.WIDE.U32 R2, R2, -0x2daee0ad, RZ ;  /* 0xd2511f5302027825 */ /* 0x000fca00078e00ff */
[----:B------:R-:W-:-:S05]  /*e720*/  LOP3.LUT R0, R3, UR15, R238, 0x96, !PT ;  /* 0x0000000f03007c12 */ /* 0x000fca000f8e96ee */
[----:B------:R-:W-:Y:S01]  /*e730*/  IMAD.WIDE.U32 R8, R0, -0x326172a9, RZ ;  /* 0xcd9e8d5700087825 */ /* 0x000fe200078e00ff */
[----:B------:R-:W-:-:S05]  /*e740*/  LOP3.LUT R0, R11, UR16, R22, 0x96, !PT ;  /* 0x000000100b007c12 */ /* 0x000fca000f8e9616 */
[----:B------:R-:W-:-:S05]  /*e750*/  IMAD.WIDE.U32 R4, R0, -0x2daee0ad, RZ ;  /* 0xd2511f5300047825 */ /* 0x000fca00078e00ff */
        /* <DEDUP_REMOVED lines=9> */
[----:B------:R-:W-:-:S05]  /*e7f0*/  IMAD.WIDE.U32 R2, R2, -0x326172a9, RZ ;  /* 0xcd9e8d5702027825 */ /* 0x000fca00078e00ff */
[----:B------:R-:W-:Y:S02]  /*e800*/  LOP3.LUT R0, R3, UR13, R4, 0x96, !PT ;  /* 0x0000000d03007c12 */ /* 0x000fe4000f8e9604 */
[----:B------:R-:W-:-:S04]  /*e810*/  LOP3.LUT R3, R2, 0xffff, RZ, 0xc0, !PT ;  /* 0x0000ffff02037812 */ /* 0x000fc800078ec0ff */
[----:B------:R-:W-:Y:S02]  /*e820*/  SHF.R.U32.HI R4, RZ, 0x8, R3 ;  /* 0x00000008ff047819 */ /* 0x000fe40000011603 */
[----:B------:R-:W-:Y:S01]  /*e830*/  LOP3.LUT R3, R2, 0xff, RZ, 0xc0, !PT ;  /* 0x000000ff02037812 */ /* 0x000fe200078ec0ff */
[----:B------:R-:W-:-:S03]  /*e840*/  IMAD.MOV.U32 R93, RZ, RZ, R79 ;  /* 0x000000ffff5d7224 */ /* 0x000fc600078e004f */
[----:B------:R-:W-:Y:S02]  /*e850*/  PRMT R11, R3, 0x5410, R4 ;  /* 0x00005410030b7816 */ /* 0x000fe40000000004 */
[--C-:B------:R-:W-:Y:S02]  /*e860*/  SHF.R.U32.HI R3, RZ, 0x10, R2.reuse ;  /* 0x00000010ff037819 */ /* 0x100fe40000011602 */
[----:B------:R-:W-:Y:S01]  /*e870*/  SHF.R.U32.HI R4, RZ, 0x18, R2 ;  /* 0x00000018ff047819 */ /* 0x000fe20000011602 */
[----:B------:R-:W-:Y:S01]  /*e880*/  HSET2.LE.AND R2, R13, R137, PT ;  /* 0x000000890d027233 */ /* 0x000fe20003803000 */
[----:B------:R-:W-:-:S04]  /*e890*/  LOP3.LUT R3, R3, 0xff, RZ, 0xc0, !PT ;  /* 0x000000ff03037812 */ /* 0x000fc800078ec0ff */
[----:B------:R-:W-:Y:S02]  /*e8a0*/  LOP3.LUT R16, R2, R93, RZ, 0xc0, !PT ;  /* 0x0000005d02107212 */ /* 0x000fe400078ec0ff */
[C---:B------:R-:W-:Y:S02]  /*e8b0*/  LOP3.LUT R2, R0.reuse, 0xffff, RZ, 0xc0, !PT ;  /* 0x0000ffff00027812 */ /* 0x040fe400078ec0ff */
[----:B------:R-:W-:Y:S02]  /*e8c0*/  PRMT R9, R3, 0x5410, R4 ;  /* 0x0000541003097816 */ /* 0x000fe40000000004 */
[----:B------:R-:W-:Y:S02]  /*e8d0*/  SHF.R.U32.HI R3, RZ, 0x8, R2 ;  /* 0x00000008ff037819 */ /* 0x000fe40000011602 */
[----:B------:R-:W-:-:S04]  /*e8e0*/  LOP3.LUT R2, R0, 0xff, RZ, 0xc0, !PT ;  /* 0x000000ff00027812 */ /* 0x000fc800078ec0ff */
[----:B------:R-:W-:Y:S02]  /*e8f0*/  PRMT R12, R2, 0x5410, R3 ;  /* 0x00005410020c7816 */ /* 0x000fe40000000003 */
[--C-:B------:R-:W-:Y:S02]  /*e900*/  SHF.R.U32.HI R3, RZ, 0x10, R0.reuse ;  /* 0x00000010ff037819 */ /* 0x100fe40000011600 */
[----:B------:R-:W-:Y:S02]  /*e910*/  SHF.R.U32.HI R2, RZ, 0x18, R0 ;  /* 0x00000018ff027819 */ /* 0x000fe40000011600 */
[----:B------:R-:W-:Y:S02]  /*e920*/  LOP3.LUT R6, R5, UR8, R6, 0x96, !PT ;  /* 0x0000000805067c12 */ /* 0x000fe4000f8e9606 */
[----:B------:R-:W-:-:S04]  /*e930*/  LOP3.LUT R0, R3, 0xff, RZ, 0xc0, !PT ;  /* 0x000000ff03007812 */ /* 0x000fc800078ec0ff */
[----:B------:R-:W-:Y:S01]  /*e940*/  PRMT R10, R0, 0x5410, R2 ;  /* 0x00005410000a7816 */ /* 0x000fe20000000002 */
[----:B------:R-:W-:Y:S01]  /*e950*/  IMAD.WIDE.U32 R2, R6, -0x2daee0ad, RZ ;  /* 0xd2511f5306027825 */ /* 0x000fe200078e00ff */
[----:B------:R-:W-:-:S03]  /*e960*/  HSET2.LE.AND R4, R17, R137, PT ;  /* 0x0000008911047233 */ /* 0x000fc60003803000 */
[----:B------:R-:W-:Y:S01]  /*e970*/  IMAD.MOV.U32 R93, RZ, RZ, R91 ;  /* 0x000000ffff5d7224 */ /* 0x000fe200078e005b */
[----:B------:R-:W-:-:S04]  /*e980*/  LOP3.LUT R0, R3, UR14, R8, 0x96, !PT ;  /* 0x0000000e03007c12 */ /* 0x000fc8000f8e9608 */
[----:B------:R-:W-:Y:S02]  /*e990*/  LOP3.LUT R17, R4, R93, RZ, 0xc0, !PT ;  /* 0x0000005d04117212 */ /* 0x000fe400078ec0ff */
[----:B------:R-:W-:-:S04]  /*e9a0*/  LOP3.LUT R4, R0, 0xffff, RZ, 0xc0, !PT ;  /* 0x0000ffff00047812 */ /* 0x000fc800078ec0ff */
[----:B------:R-:W-:Y:S02]  /*e9b0*/  SHF.R.U32.HI R5, RZ, 0x8, R4 ;  /* 0x00000008ff057819 */ /* 0x000fe40000011604 */
[----:B------:R-:W-:-:S04]  /*e9c0*/  LOP3.LUT R4, R0, 0xff, RZ, 0xc0, !PT ;  /* 0x000000ff00047812 */ /* 0x000fc800078ec0ff */
[----:B------:R-:W-:Y:S02]  /*e9d0*/  PRMT R8, R4, 0x5410, R5 ;  /* 0x0000541004087816 */ /* 0x000fe40000000005 */
[--C-:B------:R-:W-:Y:S02]  /*e9e0*/  SHF.R.U32.HI R5, RZ, 0x10, R0.reuse ;  /* 0x00000010ff057819 */ /* 0x100fe40000011600 */
[----:B------:R-:W-:Y:S02]  /*e9f0*/  SHF.R.U32.HI R4, RZ, 0x18, R0 ;  /* 0x00000018ff047819 */ /* 0x000fe40000011600 */
[----:B------:R-:W-:-:S04]  /*ea00*/  LOP3.LUT R0, R5, 0xff, RZ, 0xc0, !PT ;  /* 0x000000ff05007812 */ /* 0x000fc800078ec0ff */
[----:B------:R-:W-:Y:S02]  /*ea10*/  PRMT R7, R0, 0x5410, R4 ;  /* 0x0000541000077816 */ /* 0x000fe40000000004 */
[----:B------:R-:W-:-:S04]  /*ea20*/  LOP3.LUT R0, R2, 0xffff, RZ, 0xc0, !PT ;  /* 0x0000ffff02007812 */ /* 0x000fc800078ec0ff */
[----:B------:R-:W-:Y:S02]  /*ea30*/  SHF.R.U32.HI R3, RZ, 0x8, R0 ;  /* 0x00000008ff037819 */ /* 0x000fe40000011600 */
[----:B------:R-:W-:Y:S01]  /*ea40*/  LOP3.LUT R0, R2, 0xff, RZ, 0xc0, !PT ;  /* 0x000000ff02007812 */ /* 0x000fe200078ec0ff */
[----:B------:R-:W-:-:S03]  /*ea50*/  IMAD.MOV.U32 R93, RZ, RZ, R92 ;  /* 0x000000ffff5d7224 */ /* 0x000fc600078e005c */
[----:B------:R-:W-:Y:S01]  /*ea60*/  PRMT R6, R0, 0x5410, R3 ;  /* 0x0000541000067816 */ /* 0x000fe20000000003 */
[----:B------:R-:W-:Y:S01]  /*ea70*/  HSET2.LE.AND R3, R21, R137, PT ;  /* 0x0000008915037233 */ /* 0x000fe20003803000 */
[----:B------:R-:W-:Y:S02]  /*ea80*/  IMAD.MOV.U32 R92, RZ, RZ, R25 ;  /* 0x000000ffff5c7224 */ /* 0x000fe400078e0019 */
[----:B------:R-:W-:Y:S02]  /*ea90*/  IMAD.MOV.U32 R25, RZ, RZ, R80 ;  /* 0x000000ffff197224 */ /* 0x000fe400078e0050 */
[----:B------:R-:W-:Y:S01]  /*eaa0*/  LOP3.LUT R24, R3, R93, RZ, 0xc0, !PT ;  /* 0x0000005d03187212 */ /* 0x000fe200078ec0ff */
[----:B------:R-:W-:Y:S02]  /*eab0*/  IMAD.MOV.U32 R93, RZ, RZ, R92 ;  /* 0x000000ffff5d7224 */ /* 0x000fe400078e005c */
[----:B------:R-:W-:Y:S02]  /*eac0*/  IMAD.MOV.U32 R92, RZ, RZ, R25 ;  /* 0x000000ffff5c7224 */ /* 0x000fe400078e0019 */
[----:B------:R-:W-:-:S02]  /*ead0*/  IMAD.MOV.U32 R91, RZ, RZ, R90 ;  /* 0x000000ffff5b7224 */ /* 0x000fc400078e005a */
[----:B------:R-:W-:Y:S01]  /*eae0*/  IMAD.MOV.U32 R90, RZ, RZ, R112 ;  /* 0x000000ffff5a7224 */ /* 0x000fe200078e0070 */
[----:B------:R-:W-:Y:S01]  /*eaf0*/  SHF.R.U32.HI R0, RZ, 0x10, R2 ;  /* 0x00000010ff007819 */ /* 0x000fe20000011602 */
[----:B------:R-:W-:Y:S02]  /*eb00*/  IMAD.MOV.U32 R46, RZ, RZ, R93 ;  /* 0x000000ffff2e7224 */ /* 0x000fe400078e005d */
[----:B------:R-:W-:Y:S02]  /*eb10*/  IMAD.MOV.U32 R93, RZ, RZ, R92 ;  /* 0x000000ffff5d7224 */ /* 0x000fe400078e005c */
[----:B------:R-:W-:Y:S02]  /*eb20*/  IMAD.MOV.U32 R92, RZ, RZ, R91 ;  /* 0x000000ffff5c7224 */ /* 0x000fe400078e005b */
[----:B------:R-:W-:Y:S01]  /*eb30*/  IMAD.MOV.U32 R91, RZ, RZ, R90 ;  /* 0x000000ffff5b7224 */ /* 0x000fe200078e005a */
[----:B------:R-:W-:Y:S01]  /*eb40*/  SHF.R.U32.HI R2, RZ, 0x18, R2 ;  /* 0x00000018ff027819 */ /* 0x000fe20000011602 */
[----:B------:R-:W-:Y:S01]  /*eb50*/  IMAD.MOV.U32 R90, RZ, RZ, R89 ;  /* 0x000000ffff5a7224 */ /* 0x000fe200078e0059 */
[----:B------:R-:W-:Y:S01]  /*eb60*/  LOP3.LUT R0, R0, 0xff, RZ, 0xc0, !PT ;  /* 0x000000ff00007812 */ /* 0x000fe200078ec0ff */
[----:B------:R-:W-:-:S04]  /*eb70*/  IMAD.WIDE.U32 R4, R46, -0x326172a9, RZ ;  /* 0xcd9e8d572e047825 */ /* 0x000fc800078e00ff */
[----:B------:R-:W-:Y:S02]  /*eb80*/  IMAD.MOV.U32 R89, RZ, RZ, R45 ;  /* 0x000000ffff597224 */ /* 0x000fe400078e002d */
[----:B------:R-:W-:Y:S02]  /*eb90*/  IMAD.MOV.U32 R46, RZ, RZ, R93 ;  /* 0x000000ffff2e7224 */ /* 0x000fe400078e005d */
[----:B------:R-:W-:Y:S02]  /*eba0*/  IMAD.MOV.U32 R45, RZ, RZ, R88 ;  /* 0x000000ffff2d7224 */ /* 0x000fe400078e0058 */
[----:B------:R-:W-:Y:S02]  /*ebb0*/  IMAD.MOV.U32 R93, RZ, RZ, R92 ;  /* 0x000000ffff5d7224 */ /* 0x000fe400078e005c */
[----:B------:R-:W-:Y:S02]  /*ebc0*/  IMAD.MOV.U32 R88, RZ, RZ, R87 ;  /* 0x000000ffff587224 */ /* 0x000fe400078e0057 */
[----:B------:R-:W-:Y:S01]  /*ebd0*/  IMAD.MOV.U32 R92, RZ, RZ, R91 ;  /* 0x000000ffff5c7224 */ /* 0x000fe200078e005b */
[----:B------:R-:W-:Y:S01]  /*ebe0*/  PRMT R13, R0, 0x5410, R2 ;  /* 0x00005410000d7816 */ /* 0x000fe20000000002 */
[----:B------:R-:W-:-:S02]  /*ebf0*/  IMAD.MOV.U32 R87, RZ, RZ, R86 ;  /* 0x000000ffff577224 */ /* 0x000fc400078e0056 */
[----:B------:R-:W-:Y:S01]  /*ec00*/  IMAD.MOV.U32 R91, RZ, RZ, R90 ;  /* 0x000000ffff5b7224 */ /* 0x000fe200078e005a */
[----:B------:R-:W-:Y:S01]  /*ec10*/  HSET2.LE.AND R2, R20, R137, PT ;  /* 0x0000008914027233 */ /* 0x000fe20003803000 */
        /* <DEDUP_REMOVED lines=10> */
[----:B------:R-:W-:Y:S01]  /*ecc0*/  LOP3.LUT R25, R2, R51, RZ, 0xc0, !PT ;  /* 0x0000003302197212 */ /* 0x000fe200078ec0ff */
[----:B------:R-:W-:-:S02]  /*ecd0*/  IMAD.MOV.U32 R83, RZ, RZ, R81 ;  /* 0x000000ffff537224 */ /* 0x000fc400078e0051 */
[----:B------:R-:W-:Y:S01]  /*ece0*/  IMAD.MOV.U32 R86, RZ, RZ, R30 ;  /* 0x000000ffff567224 */ /* 0x000fe200078e001e */
[----:B------:R-:W-:Y:S01]  /*ecf0*/  LOP3.LUT R2, R5, R46, RZ, 0x3c, !PT ;  /* 0x0000002e05027212 */ /* 0x000fe200078e3cff */
        /* <DEDUP_REMOVED lines=11> */
[----:B------:R-:W-:Y:S01]  /*edb0*/  IMAD.MOV.U32 R68, RZ, RZ, R71 ;  /* 0x000000ffff447224 */ /* 0x000fe200078e0047 */
[----:B------:R-:W2:Y:S01]  /*edc0*/  LDL.LU R248, [R1+0x1bc] ;  /* 0x0001bc0001f87983 */ /* 0x000ea20000300800 */
[----:B------:R-:W-:Y:S02]  /*edd0*/  IMAD.MOV.U32 R37, RZ, RZ, R83 ;  /* 0x000000ffff257224 */ /* 0x000fe400078e0053 */
[----:B------:R-:W-:Y:S02]  /*ede0*/  IMAD.MOV.U32 R71, RZ, RZ, R243 ;  /* 0x000000ffff477224 */ /* 0x000fe400078e00f3 */
[----:B------:R-:W-:Y:S01]  /*edf0*/  IMAD.MOV.U32 R83, RZ, RZ, R81 ;  /* 0x000000ffff537224 */ /* 0x000fe200078e0051 */
[----:B------:R-:W2:Y:S01]  /*ee00*/  LDL.LU R243, [R1+0x1b8] ;  /* 0x0001b80001f37983 */ /* 0x000ea20000300800 */
[----:B------:R-:W-:Y:S02]  /*ee10*/  IMAD.MOV.U32 R80, RZ, RZ, R50 ;  /* 0x000000ffff507224 */ /* 0x000fe400078e0032 */
[----:B------:R-:W-:Y:S01]  /*ee20*/  IMAD.MOV.U32 R81, RZ, RZ, R36 ;  /* 0x000000ffff517224 */ /* 0x000fe200078e0024 */
[----:B------:R1:W5:Y:S01]  /*ee30*/  LDL.LU R50, [R1+0x1b4] ;  /* 0x0001b40001327983 */ /* 0x0003620000300800 */
[----:B------:R-:W-:-:S02]  /*ee40*/  IMAD.MOV.U32 R36, RZ, RZ, R38 ;  /* 0x000000ffff247224 */ /* 0x000fc400078e0026 */
[----:B------:R-:W-:Y:S01]  /*ee50*/  IMAD.MOV.U32 R108, RZ, RZ, R94 ;  /* 0x000000ffff6c7224 */ /* 0x000fe200078e005e */
[----:B------:R1:W5:Y:S01]  /*ee60*/  LDL.LU R51, [R1+0x1b0] ;  /* 0x0001b00001337983 */ /* 0x0003620000300800 */
[----:B------:R-:W-:Y:S02]  /*ee70*/  IMAD.MOV.U32 R109, RZ, RZ, R46 ;  /* 0x000000ffff6d7224 */ /* 0x000fe400078e002e */
[----:B------:R-:W-:Y:S02]  /*ee80*/  IMAD.MOV.U32 R38, RZ, RZ, R49 ;  /* 0x000000ffff267224 */ /* 0x000fe400078e0031 */
[----:B------:R-:W-:Y:S01]  /*ee90*/  IMAD.MOV.U32 R94, RZ, RZ, R70 ;  /* 0x000000ffff5e7224 */ /* 0x000fe200078e0046 */
[----:B------:R1:W5:Y:S01]  /*eea0*/  LDL.LU R49, [R1+0x1ac] ;  /* 0x0001ac0001317983 */ /* 0x0003620000300800 */
[----:B------:R-:W-:Y:S02]  /*eeb0*/  IMAD.MOV.U32 R46, RZ, RZ, R69 ;  /* 0x000000ffff2e7224 */ /* 0x000fe400078e0045 */
[----:B------:R-:W-:-:S02]  /*eec0*/  IMAD.MOV.U32 R69, RZ, RZ, R71 ;  /* 0x000000ffff457224 */ /* 0x000fc400078e0047 */
[----:B------:R-:W-:Y:S02]  /*eed0*/  IMAD.MOV.U32 R70, RZ, RZ, R48 ;  /* 0x000000ffff467224 */ /* 0x000fe400078e0030 */
[----:B------:R1:W5:Y:S01]  /*eee0*/  LDL.LU R48, [R1+0x1a8] ;  /* 0x0001a80001307983 */ /* 0x0003620000300800 */
[----:B------:R-:W-:-:S03]  /*eef0*/  IMAD.MOV.U32 R71, RZ, RZ, R173 ;  /* 0x000000ffff477224 */ /* 0x000fc600078e00ad */
[----:B------:R-:W2:Y:S01]  /*ef00*/  LDL.LU R173, [R1+0x1a4] ;  /* 0x0001a40001ad7983 */ /* 0x000ea20000300800 */
[----:B------:R-:W-:Y:S02]  /*ef10*/  IMAD.MOV.U32 R43, RZ, RZ, R93 ;  /* 0x000000ffff2b7224 */ /* 0x000fe400078e005d */
[----:B------:R-:W-:-:S04]  /*ef20*/  IMAD.MOV.U32 R93, RZ, RZ, R89 ;  /* 0x000000ffff5d7224 */ /* 0x000fc800078e0059 */
[----:B------:R-:W-:Y:S02]  /*ef30*/  IMAD.MOV.U32 R110, RZ, RZ, R93 ;  /* 0x000000ffff6e7224 */ /* 0x000fe400078e005d */
[----:B------:R-:W-:Y:S02]  /*ef40*/  IMAD.MOV.U32 R93, RZ, RZ, R176 ;  /* 0x000000ffff5d7224 */ /* 0x000fe400078e00b0 */
[----:B------:R-:W3:Y:S01]  /*ef50*/  LDL.LU R176, [R1+0x1a0] ;  /* 0x0001a00001b07983 */ /* 0x000ee20000300800 */
[----:B------:R-:W-:Y:S01]  /*ef60*/  @!P1 HFMA2.BF16_V2 R111, -RZ.H0_H0, RZ.H0_H0, -R136.H1_H1 ;  /* 0x200000ffff6f9231 */ /* 0x000fe20000360988 */
[----:B------:R-:W-:Y:S02]  /*ef70*/  IMAD.MOV.U32 R95, RZ, RZ, R92 ;  /* 0x000000ffff5f7224 */ /* 0x000fe400078e005c */
[----:B------:R-:W-:Y:S01]  /*ef80*/  IMAD.MOV.U32 R92, RZ, RZ, R45 ;  /* 0x000000ffff5c7224 */ /* 0x000fe200078e002d */
[----:B------:R-:W-:Y:S01]  /*ef90*/  @P1 PRMT R200, R136, 0x7632, R200 ;  /* 0x0000763288c81816 */ /* 0x000fe200000000c8 */
[----:B------:R-:W-:Y:S01]  /*efa0*/  IMAD.MOV.U32 R91, RZ, RZ, R88 ;  /* 0x000000ffff5b7224 */ /* 0x000fe200078e0058 */
[----:B------:R-:W-:Y:S01]  /*efb0*/  @!P1 PRMT R200, R111, 0x5410, RZ ;  /* 0x000054106fc89816 */ /* 0x000fe200000000ff */
[----:B------:R-:W-:-:S02]  /*efc0*/  IMAD.MOV.U32 R111, RZ, RZ, R92 ;  /* 0x000000ffff6f7224 */ /* 0x000fc400078e005c */
[----:B------:R-:W-:Y:S02]  /*efd0*/  IMAD.MOV.U32 R104, RZ, RZ, R91 ;  /* 0x000000ffff687224 */ /* 0x000fe400078e005b */
[----:B------:R-:W-:Y:S02]  /*efe0*/  IMAD.MOV.U32 R92, RZ, RZ, R174 ;  /* 0x000000ffff5c7224 */ /* 0x000fe400078e00ae */
[----:B------:R-:W3:Y:S01]  /*eff0*/  LDL.LU R174, [R1+0x19c] ;  /* 0x00019c0001ae7983 */ /* 0x000ee20000300800 */
[----:B------:R-:W-:-:S03]  /*f000*/  IMAD.MOV.U32 R91, RZ, RZ, R175 ;  /* 0x000000ffff5b7224 */ /* 0x000fc600078e00af */
[----:B------:R-:W4:Y:S01]  /*f010*/  LDL.LU R175, [R1+0x198] ;  /* 0x0001980001af7983 */ /* 0x000f220000300800 */
[--C-:B------:R-:W-:Y:S01]  /*f020*/  HSET2.LE.AND R0, R11, R137.reuse, PT ;  /* 0x000000890b007233 */ /* 0x100fe20003803000 */
[----:B------:R-:W-:Y:S02]  /*f030*/  IMAD.MOV.U32 R90, RZ, RZ, R87 ;  /* 0x000000ffff5a7224 */ /* 0x000fe400078e0057 */
[----:B------:R-:W-:Y:S02]  /*f040*/  IMAD.MOV.U32 R87, RZ, RZ, R84 ;  /* 0x000000ffff577224 */ /* 0x000fe400078e0054 */
[----:B------:R-:W-:Y:S01]  /*f050*/  LOP3.LUT R34, R0, R63, RZ, 0xc0, !PT ;  /* 0x0000003f00227212 */ /* 0x000fe200078ec0ff */
[----:B------:R-:W-:Y:S01]  /*f060*/  IMAD.MOV.U32 R89, RZ, RZ, R86 ;  /* 0x000000ffff597224 */ /* 0x000fe200078e0056 */
[----:B------:R-:W-:Y:S01]  /*f070*/  HSET2.LE.AND R0, R9, R137, PT ;  /* 0x0000008909007233 */ /* 0x000fe20003803000 */
[----:B------:R-:W-:Y:S02]  /*f080*/  IMAD.MOV.U32 R84, RZ, RZ, R82 ;  /* 0x000000ffff547224 */ /* 0x000fe400078e0052 */
[----:B------:R-:W-:-:S02]  /*f090*/  IMAD.MOV.U32 R86, RZ, RZ, R37 ;  /* 0x000000ffff567224 */ /* 0x000fc400078e0025 */
[----:B------:R-:W-:Y:S02]  /*f0a0*/  IMAD.MOV.U32 R82, RZ, RZ, R36 ;  /* 0x000000ffff527224 */ /* 0x000fe400078e0024 */
[----:B------:R-:W-:Y:S01]  /*f0b0*/  IMAD.WIDE.U32 R36, R2, -0x2daee0ad, RZ ;  /* 0xd2511f5302247825 */ /* 0x000fe200078e00ff */
[----:B------:R-:W-:Y:S01]  /*f0c0*/  LOP3.LUT R35, R0, R74, RZ, 0xc0, !PT ;  /* 0x0000004a00237212 */ /* 0x000fe200078ec0ff */
[----:B------:R-:W-:-:S03]  /*f0d0*/  HSET2.LE.AND R2, R12, R137, PT ;  /* 0x000000890c027233 */ /* 0x000fc60003803000 */
[----:B------:R-:W-:Y:S01]  /*f0e0*/  LOP3.LUT R0, R37, UR17, R190, 0x96, !PT ;  /* 0x0000001125007c12 */ /* 0x000fe2000f8e96be */
[----:B------:R-:W-:Y:S01]  /*f0f0*/  @!P3 HFMA2.BF16_V2 R115, -RZ.H0_H0, RZ.H0_H0, -R142.H0_H0 ;  /* 0x200000ffff73b231 */ /* 0x000fe2000034098e */
[----:B------:R-:W-:Y:S02]  /*f100*/  IMAD.MOV.U32 R45, RZ, RZ, R30 ;  /* 0x000000ffff2d7224 */ /* 0x000fe400078e001e */
[----:B------:R-:W-:Y:S02]  /*f110*/  IMAD.MOV.U32 R88, RZ, RZ, R85 ;  /* 0x000000ffff587224 */ /* 0x000fe400078e0055 */
[----:B------:R-:W-:Y:S01]  /*f120*/  IMAD.WIDE.U32 R30, R0, -0x326172a9, RZ ;  /* 0xcd9e8d57001e7825 */ /* 0x000fe200078e00ff */
[----:B------:R-:W-:Y:S01]  /*f130*/  LOP3.LUT R32, R2, R32, RZ, 0xc0, !PT ;  /* 0x0000002002207212 */ /* 0x000fe200078ec0ff */
[--C-:B------:R-:W-:Y:S02]  /*f140*/  HSET2.LE.AND R0, R10, R137.reuse, PT ;  /* 0x000000890a007233 */ /* 0x100fe40003803000 */
[----:B------:R-:W-:Y:S01]  /*f150*/  IMAD.MOV.U32 R85, RZ, RZ, R83 ;  /* 0x000000ffff557224 */ /* 0x000fe200078e0053 */
[----:B------:R-:W-:Y:S01]  /*f160*/  PRMT R138, R143, 0x5410, R142 ;  /* 0x000054108f8a7816 */ /* 0x000fe2000000008e */
[----:B------:R-:W-:Y:S01]  /*f170*/  IMAD.MOV.U32 R83, RZ, RZ, R81 ;  /* 0x000000ffff537224 */ /* 0x000fe200078e0051 */
[--C-:B------:R-:W-:Y:S01]  /*f180*/  HSET2.LE.AND R3, R8, R137.reuse, PT ;  /* 0x0000008908037233 */ /* 0x100fe20003803000 */
[----:B------:R-:W-:Y:S01]  /*f190*/  IMAD.MOV.U32 R81, RZ, RZ, R38 ;  /* 0x000000ffff517224 */ /* 0x000fe200078e0026 */
[----:B------:R-:W-:Y:S01]  /*f1a0*/  HSET2.LE.AND R2, R7, R137, PT ;  /* 0x0000008907027233 */ /* 0x000fe20003803000 */
[----:B------:R-:W-:Y:S01]  /*f1b0*/  @!P3 PRMT R142, R115, 0x5410, RZ ;  /* 0x00005410738eb816 */ /* 0x000fe200000000ff */
[----:B------:R-:W-:Y:S01]  /*f1c0*/  IMAD.MOV.U32 R115, RZ, RZ, R95 ;  /* 0x000000ffff737224 */ /* 0x000fe200078e005f */
[----:B------:R-:W-:-:S02]  /*f1d0*/  LOP3.LUT R5, R15, UR18, R4, 0x96, !PT ;  /* 0x000000120f057c12 */ /* 0x000fc4000f8e9604 */
[----:B------:R-:W-:Y:S01]  /*f1e0*/  LOP3.LUT R38, R23, UR18, R4, 0x96, !PT ;  /* 0x0000001217267c12 */ /* 0x000fe2000f8e9604 */
[----:B------:R-:W-:Y:S01]  /*f1f0*/  IMAD.MOV.U32 R95, RZ, RZ, R75 ;  /* 0x000000ffff5f7224 */ /* 0x000fe200078e004b */
[----:B------:R-:W-:Y:S01]  /*f200*/  LOP3.LUT R4, R31, UR16, R14, 0x96, !PT ;  /* 0x000000101f047c12 */ /* 0x000fe2000f8e960e */
[----:B------:R-:W-:Y:S01]  /*f210*/  IMAD.MOV.U32 R72, RZ, RZ, R93 ;  /* 0x000000ffff487224 */ /* 0x000fe200078e005d */
[----:B------:R-:W-:Y:S01]  /*f220*/  LOP3.LUT R33, R0, R252, RZ, 0xc0, !PT ;  /* 0x000000fc00217212 */ /* 0x000fe200078ec0ff */
[----:B------:R-:W-:Y:S01]  /*f230*/  IMAD.MOV.U32 R75, RZ, RZ, R100 ;  /* 0x000000ffff4b7224 */ /* 0x000fe200078e0064 */
[----:B------:R-:W-:Y:S01]  /*f240*/  LOP3.LUT R100, R3, R65, RZ, 0xc0, !PT ;  /* 0x0000004103647212 */ /* 0x000fe200078ec0ff */
[----:B------:R-:W-:Y:S01]  /*f250*/  IMAD.MOV.U32 R93, RZ, RZ, R101 ;  /* 0x000000ffff5d7224 */ /* 0x000fe200078e0065 */
[----:B------:R-:W-:Y:S01]  /*f260*/  LOP3.LUT R101, R2, R59, RZ, 0xc0, !PT ;  /* 0x0000003b02657212 */ /* 0x000fe200078ec0ff */
[----:B------:R-:W-:Y:S01]  /*f270*/  HSET2.LE.AND R0, R6, R137, PT ;  /* 0x0000008906007233 */ /* 0x000fe20003803000 */
[----:B------:R-:W-:-:S04]  /*f280*/  IMAD.WIDE.U32 R2, R5, -0x2daee0ad, RZ ;  /* 0xd2511f5305027825 */ /* 0x000fc800078e00ff */
[----:B------:R-:W-:Y:S01]  /*f290*/  IMAD.WIDE.U32 R4, R4, -0x2daee0ad, RZ ;  /* 0xd2511f5304047825 */ /* 0x000fe200078e00ff */
[----:B------:R-:W-:-:S03]  /*f2a0*/  LOP3.LUT R3, R3, UR15, R36, 0x96, !PT ;  /* 0x0000000f03037c12 */ /* 0x000fc6000f8e9624 */
[----:B------:R-:W-:Y:S02]  /*f2b0*/  IMAD.MOV.U32 R74, RZ, RZ, R91 ;  /* 0x000000ffff4a7224 */ /* 0x000fe400078e005b */
[----:B------:R-:W-:Y:S01]  /*f2c0*/  IMAD.MOV.U32 R91, RZ, RZ, R102 ;  /* 0x000000ffff5b7224 */ /* 0x000fe200078e0066 */
[----:B------:R-:W-:Y:S02]  /*f2d0*/  LOP3.LUT R102, R0, R39, RZ, 0xc0, !PT ;  /* 0x0000002700667212 */ /* 0x000fe400078ec0ff */
        /* <DEDUP_REMOVED lines=8> */
[----:B------:R-:W-:Y:S01]  /*f360*/  LOP3.LUT R2, R21, UR6, R2, 0x96, !PT ;  /* 0x0000000615027c12 */ /* 0x000fe2000f8e9602 */
[----:B------:R-:W-:Y:S02]  /*f370*/  IMAD.MOV.U32 R105, RZ, RZ, R90 ;  /* 0x000000ffff697224 */ /* 0x000fe400078e005a */
[----:B------:R-:W-:Y:S01]  /*f380*/  IMAD.WIDE.U32 R4, R3, -0x326172a9, RZ ;  /* 0xcd9e8d5703047825 */ /* 0x000fe200078e00ff */
[----:B------:R-:W-:-:S03]  /*f390*/  HSET2.LE.AND R0, R13, R137, PT ;  /* 0x000000890d007233 */ /* 0x000fc60003803000 */
[----:B------:R-:W-:Y:S02]  /*f3a0*/  IMAD.MOV.U32 R90, RZ, RZ, R84 ;  /* 0x000000ffff5a7224 */ /* 0x000fe400078e0054 */
[----:B------:R-:W-:Y:S01]  /*f3b0*/  IMAD.WIDE.U32 R2, R2, -0x326172a9, RZ ;  /* 0xcd9e8d5702027825 */ /* 0x000fe200078e00ff */
[----:B------:R-:W-:-:S03]  /*f3c0*/  LOP3.LUT R21, R5, UR8, R6, 0x96, !PT ;  /* 0x0000000805157c12 */ /* 0x000fc6000f8e9606 */
[----:B------:R-:W-:Y:S01]  /*f3d0*/  IMAD.MOV.U32 R73, RZ, RZ, R92 ;  /* 0x000000ffff497224 */ /* 0x000fe200078e005c */
[----:B------:R-:W-:Y:S01]  /*f3e0*/  SHF.R.U32.HI R5, RZ, 0x10, R2 ;  /* 0x00000010ff057819 */ /* 0x000fe20000011602 */
[----:B------:R-:W-:Y:S01]  /*f3f0*/  IMAD.MOV.U32 R92, RZ, RZ, R90 ;  /* 0x000000ffff5c7224 */ /* 0x000fe200078e005a */
[----:B------:R-:W-:Y:S01]  /*f400*/  @!P4 HFMA2.BF16_V2 R114, -RZ.H0_H0, RZ.H0_H0, -R145.H0_H0 ;  /* 0x200000ffff72c231 */ /* 0x000fe20000340991 */
[----:B------:R-:W-:Y:S01]  /*f410*/  IMAD.MOV.U32 R90, RZ, RZ, R103 ;  /* 0x000000ffff5a7224 */ /* 0x000fe200078e0067 */
[----:B------:R-:W-:Y:S02]  /*f420*/  LOP3.LUT R103, R0, R42, RZ, 0xc0, !PT ;  /* 0x0000002a00677212 */ /* 0x000fe400078ec0ff */
[----:B------:R-:W-:Y:S02]  /*f430*/  LOP3.LUT R0, R3, UR13, R4, 0x96, !PT ;  /* 0x0000000d03007c12 */ /* 0x000fe4000f8e9604 */
[C---:B------:R-:W-:Y:S02]  /*f440*/  LOP3.LUT R3, R2.reuse, 0xffff, RZ, 0xc0, !PT ;  /* 0x0000ffff02037812 */ /* 0x040fe400078ec0ff */
[----:B------:R-:W-:-:S02]  /*f450*/  LOP3.LUT R6, R2, 0xff, RZ, 0xc0, !PT ;  /* 0x000000ff02067812 */ /* 0x000fc400078ec0ff */
[----:B------:R-:W-:Y:S02]  /*f460*/  SHF.R.U32.HI R4, RZ, 0x18, R2 ;  /* 0x00000018ff047819 */ /* 0x000fe40000011602 */
[----:B------:R-:W-:Y:S02]  /*f470*/  LOP3.LUT R2, R5, 0xff, RZ, 0xc0, !PT ;  /* 0x000000ff05027812 */ /* 0x000fe400078ec0ff */
[----:B------:R-:W-:Y:S02]  /*f480*/  PRMT R132, R145, 0x5410, R144 ;  /* 0x0000541091847816 */ /* 0x000fe40000000090 */
[----:B------:R-:W-:Y:S01]  /*f490*/  @!P4 PRMT R145, R114, 0x5410, RZ ;  /* 0x000054107291c816 */ /* 0x000fe200000000ff */
[----:B------:R-:W-:Y:S01]  /*f4a0*/  IMAD.MOV.U32 R114, RZ, RZ, R43 ;  /* 0x000000ffff727224 */ /* 0x000fe200078e002b */
[----:B------:R-:W-:Y:S01]  /*f4b0*/  SHF.R.U32.HI R3, RZ, 0x8, R3 ;  /* 0x00000008ff037819 */ /* 0x000fe20000011603 */
[----:B------:R-:W-:Y:S01]  /*f4c0*/  IMAD.MOV.U32 R43, RZ, RZ, R76 ;  /* 0x000000ffff2b7224 */ /* 0x000fe200078e004c */
[----:B------:R-:W-:Y:S01]  /*f4d0*/  PRMT R5, R2, 0x5410, R4 ;  /* 0x0000541002057816 */ /* 0x000fe20000000004 */
[----:B------:R-:W-:Y:S01]  /*f4e0*/  IMAD.MOV.U32 R57, RZ, RZ, R77 ;  /* 0x000000ffff397224 */ /* 0x000fe200078e004d */
[----:B------:R-:W-:Y:S01]  /*f4f0*/  LOP3.LUT R2, R0, 0xffff, RZ, 0xc0, !PT ;  /* 0x0000ffff00027812 */ /* 0x000fe200078ec0ff */
[----:B------:R-:W-:-:S02]  /*f500*/  IMAD.MOV.U32 R76, RZ, RZ, R188 ;  /* 0x000000ffff4c7224 */ /* 0x000fc400078e00bc */
[----:B------:R-:W-:Y:S01]  /*f510*/  IMAD.MOV.U32 R96, RZ, RZ, R78 ;  /* 0x000000ffff607224 */ /* 0x000fe200078e004e */
[----:B------:R1:W5:Y:S01]  /*f520*/  LDL.LU R188, [R1+0x194] ;  /* 0x0001940001bc7983 */ /* 0x0003620000300800 */
[----:B------:R-:W-:Y:S01]  /*f530*/  IMAD.MOV.U32 R77, RZ, RZ, R186 ;  /* 0x000000ffff4d7224 */ /* 0x000fe200078e00ba */
[----:B------:R-:W-:Y:S01]  /*f540*/  PRMT R6, R6, 0x5410, R3 ;  /* 0x0000541006067816 */ /* 0x000fe20000000003 */
[----:B------:R-:W-:Y:S01]  /*f550*/  IMAD.MOV.U32 R98, RZ, RZ, R79 ;  /* 0x000000ffff627224 */ /* 0x000fe200078e004f */
[----:B------:R1:W5:Y:S01]  /*f560*/  LDL.LU R186, [R1+0x190] ;  /* 0x0001900001ba7983 */ /* 0x0003620000300800 */
[----:B------:R-:W-:Y:S01]  /*f570*/  IMAD.MOV.U32 R78, RZ, RZ, R185 ;  /* 0x000000ffff4e7224 */ /* 0x000fe200078e00b9 */
[----:B------:R-:W-:Y:S01]  /*f580*/  SHF.R.U32.HI R3, RZ, 0x8, R2 ;  /* 0x00000008ff037819 */ /* 0x000fe20000011602 */
[----:B------:R-:W-:Y:S01]  /*f590*/  IMAD.MOV.U32 R107, RZ, RZ, R45 ;  /* 0x000000ffff6b7224 */ /* 0x000fe200078e002d */
[----:B------:R1:W5:Y:S01]  /*f5a0*/  LDL.LU R185, [R1+0x18c] ;  /* 0x00018c0001b97983 */ /* 0x0003620000300800 */
[----:B------:R-:W-:-:S02]  /*f5b0*/  IMAD.MOV.U32 R97, RZ, RZ, R80 ;  /* 0x000000ffff617224 */ /* 0x000fc400078e0050 */
[----:B------:R-:W-:Y:S01]  /*f5c0*/  IMAD.MOV.U32 R79, RZ, RZ, R184 ;  /* 0x000000ffff4f7224 */ /* 0x000fe200078e00b8 */
[----:B------:R-:W-:Y:S01]  /*f5d0*/  LOP3.LUT R2, R0, 0xff, RZ, 0xc0, !PT ;  /* 0x000000ff00027812 */ /* 0x000fe200078ec0ff */
[----:B------:R-:W-:Y:S01]  /*f5e0*/  IMAD.MOV.U32 R106, RZ, RZ, R89 ;  /* 0x000000ffff6a7224 */ /* 0x000fe200078e0059 */
[----:B------:R1:W5:Y:S01]  /*f5f0*/  LDL.LU R184, [R1+0x188] ;  /* 0x0001880001b87983 */ /* 0x0003620000300800 */
[----:B------:R-:W-:Y:S02]  /*f600*/  IMAD.MOV.U32 R45, RZ, RZ, R81 ;  /* 0x000000ffff2d7224 */ /* 0x000fe400078e0051 */
[----:B------:R-:W-:Y:S02]  /*f610*/  IMAD.MOV.U32 R80, RZ, RZ, R183 ;  /* 0x000000ffff507224 */ /* 0x000fe400078e00b7 */
[----:B------:R-:W-:Y:S01]  /*f620*/  IMAD.MOV.U32 R228, RZ, RZ, R88 ;  /* 0x000000ffffe47224 */ /* 0x000fe200078e0058 */
[----:B------:R1:W5:Y:S01]  /*f630*/  LDL.LU R183, [R1+0x184] ;  /* 0x0001840001b77983 */ /* 0x0003620000300800 */
[----:B------:R-:W-:-:S02]  /*f640*/  IMAD.MOV.U32 R89, RZ, RZ, R82 ;  /* 0x000000ffff597224 */ /* 0x000fc400078e0052 */
[----:B------:R-:W-:Y:S02]  /*f650*/  IMAD.MOV.U32 R81, RZ, RZ, R182 ;  /* 0x000000ffff517224 */ /* 0x000fe400078e00b6 */
[----:B------:R-:W-:Y:S01]  /*f660*/  IMAD.MOV.U32 R88, RZ, RZ, R83 ;  /* 0x000000ffff587224 */ /* 0x000fe200078e0053 */
[----:B------:R1:W5:Y:S01]  /*f670*/  LDL.LU R182, [R1+0x180] ;  /* 0x0001800001b67983 */ /* 0x0003620000300800 */
[----:B------:R-:W-:Y:S02]  /*f680*/  IMAD.MOV.U32 R82, RZ, RZ, R181 ;  /* 0x000000ffff527224 */ /* 0x000fe400078e00b5 */
        /* <DEDUP_REMOVED lines=12> */
[----:B------:R1:W5:Y:S01]  /*f750*/  LDL.LU R178, [R1+0x170] ;  /* 0x0001700001b27983 */ /* 0x0003620000300800 */
[----:B------:R-:W-:Y:S01]  /*f760*/  IMAD.MOV.U32 R87, RZ, RZ, R172 ;  /* 0x000000ffff577224 */ /* 0x000fe200078e00ac */
[----:B------:R-:W-:Y:S02]  /*f770*/  SHF.R.U32.HI R2, RZ, 0x18, R0 ;  /* 0x00000018ff027819 */ /* 0x000fe40000011600 */
[----:B------:R1:W5:Y:S01]  /*f780*/  LDL.LU R177, [R1+0x16c] ;  /* 0x00016c0001b17983 */ /* 0x0003620000300800 */
[----:B------:R-:W-:-:S03]  /*f790*/  LOP3.LUT R0, R3, 0xff, RZ, 0xc0, !PT ;  /* 0x000000ff03007812 */ /* 0x000fc600078ec0ff */
[----:B------:R1:W5:Y:S01]  /*f7a0*/  LDL.LU R172, [R1+0x168] ;  /* 0x0001680001ac7983 */ /* 0x0003620000300800 */
[----:B------:R-:W-:Y:S01]  /*f7b0*/  PRMT R12, R0, 0x5410, R2 ;  /* 0x00005410000c7816 */ /* 0x000fe20000000002 */
[--C-:B------:R-:W-:Y:S02]  /*f7c0*/  HSET2.LE.AND R0, R6, R137.reuse, PT ;  /* 0x0000008906007233 */ /* 0x100fe40003803000 */
[--C-:B------:R-:W-:Y:S02]  /*f7d0*/  HSET2.LE.AND R2, R5, R137.reuse, PT ;  /* 0x0000008905027233 */ /* 0x100fe40003803000 */
[--C-:B------:R-:W-:Y:S01]  /*f7e0*/  HSET2.LE.AND R3, R4, R137.reuse, PT ;  /* 0x0000008904037233 */ /* 0x100fe20003803000 */
[----:B------:R-:W-:Y:S01]  /*f7f0*/  LOP3.LUT R6, R0, R41, RZ, 0xc0, !PT ;  /* 0x0000002900067212 */ /* 0x000fe200078ec0ff */
[----:B------:R-:W-:Y:S01]  /*f800*/  HSET2.LE.AND R0, R12, R137, PT ;  /* 0x000000890c007233 */ /* 0x000fe20003803000 */
[----:B------:R-:W-:Y:S02]  /*f810*/  LOP3.LUT R7, R2, R40, RZ, 0xc0, !PT ;  /* 0x0000002802077212 */ /* 0x000fe400078ec0ff */
[----:B------:R-:W-:-:S02]  /*f820*/  LOP3.LUT R4, R3, R56, RZ, 0xc0, !PT ;  /* 0x0000003803047212 */ /* 0x000fc400078ec0ff */
[----:B------:R-:W-:Y:S01]  /*f830*/  LOP3.LUT R5, R0, R47, RZ, 0xc0, !PT ;  /* 0x0000002f00057212 */ /* 0x000fe200078ec0ff */
        /* <DEDUP_REMOVED lines=11> */
[----:B------:R-:W-:Y:S01]  /*f8f0*/  IMAD.MOV.U32 R59, RZ, RZ, R88 ;  /* 0x000000ffff3b7224 */ /* 0x000fe200078e0058 */
[----:B--2---:R-:W2:Y:S04]  /*f900*/  LDSM.16.MT88.4 R8, [R173+0x6000] ;  /* 0x00600000ad08783b */ /* 0x004ea80000004200 */
[----:B---3--:R-:W-:Y:S01]  /*f910*/  LDSM.16.MT88.4 R12, [R174+0x6000] ;  /* 0x00600000ae0c783b */ /* 0x008fe20000004200 */
[-C--:B--2---:R-:W-:Y:S08]  /*f920*/  HMMA.16816.F32.BF16 R96, R16, R8.reuse, R84 ;  /* 0x000000081060723c */ /* 0x084ff00000041854 */
[C---:B------:R-:W-:Y:S08]  /*f930*/  HMMA.16816.F32.BF16 R92, R4.reuse, R8, R124 ;  /* 0x00000008045c723c */ /* 0x040ff0000004187c */
[-C--:B------:R-:W-:Y:S08]  /*f940*/  HMMA.16816.F32.BF16 R88, R4, R10.reuse, R128 ;  /* 0x0000000a0458723c */ /* 0x080ff00000041880 */
[----:B------:R-:W-:Y:S01]  /*f950*/  HMMA.16816.F32.BF16 R84, R16, R10, R80 ;  /* 0x0000000a1054723c */ /* 0x000fe20000041850 */
[----:B------:R-:W2:Y:S01]  /*f960*/  LDSM.16.MT88.4 R8, [R176+0x6000] ;  /* 0x00600000b008783b */ /* 0x000ea20000004200 */
[----:B------:R-:W-:-:S02]  /*f970*/  IMAD.MOV.U32 R67, RZ, RZ, R57 ;  /* 0x000000ffff437224 */ /* 0x000fc400078e0039 */
[----:B------:R-:W-:-:S04]  /*f980*/  IMAD.MOV.U32 R63, RZ, RZ, R46 ;  /* 0x000000ffff3f7224 */ /* 0x000fc800078e002e */
[-C--:B--2---:R-:W-:Y:S08]  /*f990*/  HMMA.16816.F32.BF16 R80, R16, R8.reuse, R76 ;  /* 0x000000081050723c */ /* 0x084ff0000004184c */
[C---:B------:R-:W-:Y:S08]  /*f9a0*/  HMMA.16816.F32.BF16 R76, R4.reuse, R8, R244 ;  /* 0x00000008044c723c */ /* 0x040ff000000418f4 */
[-C--:B------:R-:W-:Y:S08]  /*f9b0*/  HMMA.16816.F32.BF16 R72, R4, R10.reuse, R72 ;  /* 0x0000000a0448723c */ /* 0x080ff00000041848 */
[----:B------:R-:W-:Y:S01]  /*f9c0*/  HMMA.16816.F32.BF16 R68, R16, R10, R68 ;  /* 0x0000000a1044723c */ /* 0x000fe20000041844 */
[----:B----4-:R-:W2:Y:S01]  /*f9d0*/  LDSM.16.MT88.4 R8, [R175+0x6000] ;  /* 0x00600000af08783b */ /* 0x010ea20000004200 */
[----:B------:R-:W-:-:S02]  /*f9e0*/  IMAD.MOV.U32 R57, RZ, RZ, R45 ;  /* 0x000000ffff397224 */ /* 0x000fc400078e002d */
[----:B------:R-:W-:-:S04]  /*f9f0*/  IMAD.WIDE.U32 R2, R21, -0x2daee0ad, RZ ;  /* 0xd2511f5315027825 */ /* 0x000fc800078e00ff */
[----:B------:R-:W-:Y:S01]  /*fa00*/  HMMA.16816.F32.BF16 R60, R4, R12, R60 ;  /* 0x0000000c043c723c */ /* 0x000fe2000004183c */
[----:B------:R-:W-:Y:S02]  /*fa10*/  LOP3.LUT R0, R3, UR14, R20, 0x96, !PT ;  /* 0x0000000e03007c12 */ /* 0x000fe4000f8e9614 */
[----:B------:R-:W-:-:S05]  /*fa20*/  LOP3.LUT R3, R2, 0xffff, RZ, 0xc0, !PT ;  /* 0x0000ffff02037812 */ /* 0x000fca00078ec0ff */
[C---:B------:R-:W-:Y:S01]  /*fa30*/  HMMA.16816.F32.BF16 R56, R4.reuse, R14, R56 ;  /* 0x0000000e0438723c */ /* 0x040fe20000041838 */
[----:B------:R-:W-:Y:S02]  /*fa40*/  SHF.R.U32.HI R3, RZ, 0x8, R3 ;  /* 0x00000008ff037819 */ /* 0x000fe40000011603 */
[----:B------:R-:W-:Y:S02]  /*fa50*/  LOP3.LUT R31, R31, UR16, R22, 0x96, !PT ;  /* 0x000000101f1f7c12 */ /* 0x000fe4000f8e9616 */
[----:B------:R-:W-:Y:S03]  /*fa60*/  LDSM.16.MT88.4 R20, [R175+0x6800] ;  /* 0x00680000af14783b */ /* 0x000fe60000004200 */
[C---:B--2---:R-:W-:Y:S08]  /*fa70*/  HMMA.16816.F32.BF16 R44, R4.reuse, R8, R40 ;  /* 0x00000008042c723c */ /* 0x044ff00000041828 */
[----:B------:R-:W-:Y:S07]  /*fa80*/  HMMA.16816.F32.BF16 R40, R4, R10, R64 ;  /* 0x0000000a0428723c */ /* 0x000fee0000041840 */
[----:B------:R-:W-:-:S02]  /*fa90*/  SHF.R.U32.HI R5, RZ, 0x10, R2 ;  /* 0x00000010ff057819 */ /* 0x000fc40000011602 */
[----:B------:R-:W-:Y:S02]  /*faa0*/  LOP3.LUT R6, R2, 0xff, RZ, 0xc0, !PT ;  /* 0x000000ff02067812 */ /* 0x000fe400078ec0ff */
[----:B------:R-:W-:Y:S02]  /*fab0*/  SHF.R.U32.HI R4, RZ, 0x18, R2 ;  /* 0x00000018ff047819 */ /* 0x000fe40000011602 */
[----:B------:R-:W-:Y:S01]  /*fac0*/  LOP3.LUT R2, R5, 0xff, RZ, 0xc0, !PT ;  /* 0x000000ff05027812 */ /* 0x000fe200078ec0ff */
[----:B------:R-:W-:Y:S01]  /*fad0*/  HMMA.16816.F32.BF16 R108, R16, R8, R108 ;  /* 0x00000008106c723c */ /* 0x000fe2000004186c */
[----:B------:R-:W-:Y:S02]  /*fae0*/  PRMT R7, R6, 0x5410, R3 ;  /* 0x0000541006077816 */ /* 0x000fe40000000003 */
[----:B------:R-:W-:-:S04]  /*faf0*/  SHF.R.U32.HI R3, RZ, 0x10, R0 ;  /* 0x00000010ff037819 */ /* 0x000fc80000011600 */
[----:B------:R-:W-:Y:S02]  /*fb00*/  PRMT R8, R2, 0x5410, R4 ;  /* 0x0000541002087816 */ /* 0x000fe40000000004 */
[C---:B------:R-:W-:Y:S02]  /*fb10*/  LOP3.LUT R2, R0.reuse, 0xffff, RZ, 0xc0, !PT ;  /* 0x0000ffff00027812 */ /* 0x040fe400078ec0ff */
[----:B------:R-:W-:Y:S02]  /*fb20*/  LOP3.LUT R6, R0, 0xff, RZ, 0xc0, !PT ;  /* 0x000000ff00067812 */ /* 0x000fe400078ec0ff */
[----:B------:R-:W-:Y:S01]  /*fb30*/  SHF.R.U32.HI R5, RZ, 0x18, R0 ;  /* 0x00000018ff057819 */ /* 0x000fe20000011600 */
[----:B------:R-:W-:Y:S01]  /*fb40*/  HSET2.LE.AND R0, R7, R137, PT ;  /* 0x0000008907007233 */ /* 0x000fe20003803000 */
[----:B------:R-:W-:Y:S01]  /*fb50*/  SHF.R.U32.HI R4, RZ, 0x8, R2 ;  /* 0x00000008ff047819 */ /* 0x000fe20000011602 */
[----:B------:R-:W-:Y:S03]  /*fb60*/  HMMA.16816.F32.BF16 R64, R16, R12, R228 ;  /* 0x0000000c1040723c */ /* 0x000fe600000418e4 */
[----:B------:R-:W-:-:S02]  /*fb70*/  PRMT R4, R6, 0x5410, R4 ;  /* 0x0000541006047816 */ /* 0x000fc40000000004 */
[----:B------:R-:W-:Y:S01]  /*fb80*/  LOP3.LUT R6, R0, R117, RZ, 0xc0, !PT ;  /* 0x0000007500067212 */ /* 0x000fe200078ec0ff */
[----:B------:R-:W-:Y:S02]  /*fb90*/  HSET2.LE.AND R0, R8, R137, PT ;  /* 0x0000008908007233 */ /* 0x000fe40003803000 */
[C---:B------:R-:W-:Y:S01]  /*fba0*/  HMMA.16816.F32.BF16 R104, R16.reuse, R14, R104 ;  /* 0x0000000e1068723c */ /* 0x040fe20000041868 */
[----:B------:R-:W2:Y:S07]  /*fbb0*/  LDSM.16.MT88.4 R12, [R173+0x6800] ;  /* 0x00680000ad0c783b */ /* 0x000eae0000004200 */
[----:B------:R-:W-:Y:S01]  /*fbc0*/  HMMA.16816.F32.BF16 R112, R16, R10, R112 ;  /* 0x0000000a1070723c */ /* 0x000fe20000041870 */
[----:B------:R-:W3:Y:S04]  /*fbd0*/  LDSM.16.MT88.4 R8, [R176+0x6800] ;  /* 0x00680000b008783b */ /* 0x000ee80000004200 */
[----:B------:R-:W4:Y:S01]  /*fbe0*/  LDSM.16.MT88.4 R16, [R174+0x6800] ;  /* 0x00680000ae10783b */ /* 0x000f220000004200 */
[----:B------:R-:W-:-:S04]  /*fbf0*/  LOP3.LUT R2, R3, 0xff, RZ, 0xc0, !PT ;  /* 0x000000ff03027812 */ /* 0x000fc800078ec0ff */
[----:B------:R-:W-:Y:S01]  /*fc00*/  PRMT R3, R2, 0x5410, R5 ;  /* 0x0000541002037816 */ /* 0x000fe20000000005 */
[----:B------:R-:W-:-:S04]  /*fc10*/  HSET2.LE.AND R2, R4, R137, PT ;  /* 0x0000008904027233 */ /* 0x000fc80003803000 */
[----:B------:R-:W-:Y:S01]  /*fc20*/  HSET2.LE.AND R3, R3, R137, PT ;  /* 0x0000008903037233 */ /* 0x000fe20003803000 */
[----:B------:R-:W-:Y:S02]  /*fc30*/  LOP3.LUT R7, R0, R116, RZ, 0xc0, !PT ;  /* 0x0000007400077212 */ /* 0x000fe400078ec0ff */
[----:B------:R-:W-:Y:S02]  /*fc40*/  LOP3.LUT R4, R2, R119, RZ, 0xc0, !PT ;  /* 0x0000007702047212 */ /* 0x000fe400078ec0ff */
[----:B------:R-:W-:Y:S01]  /*fc50*/  LOP3.LUT R5, R3, R118, RZ, 0xc0, !PT ;  /* 0x0000007603057212 */ /* 0x000fe200078ec0ff */
[----:B------:R-:W-:Y:S02]  /*fc60*/  @!P5 HFMA2.BF16_V2 R121, -RZ.H0_H0, RZ.H0_H0, -R144.H0_H0 ;  /* 0x200000ffff79d231 */ /* 0x000fe40000340990 */
[----:B------:R-:W-:Y:S01]  /*fc70*/  @!P2 HFMA2.BF16_V2 R120, -RZ.H0_H0, RZ.H0_H0, -R143.H0_H0 ;  /* 0x200000ffff78a231 */ /* 0x000fe2000034098f */
[----:B------:R-:W-:Y:S02]  /*fc80*/  IMAD.MOV.U32 R227, RZ, RZ, R123 ;  /* 0x000000ffffe37224 */ /* 0x000fe400078e007b */
[----:B------:R-:W-:Y:S01]  /*fc90*/  @!P5 PRMT R144, R121, 0x5410, RZ ;  /* 0x000054107990d816 */ /* 0x000fe200000000ff */
[----:B------:R-:W-:Y:S01]  /*fca0*/  IMAD.MOV.U32 R230, RZ, RZ, R122 ;  /* 0x000000ffffe67224 */ /* 0x000fe200078e007a */
[----:B------:R-:W-:Y:S01]  /*fcb0*/  @!P2 PRMT R143, R120, 0x5410, RZ ;  /* 0x00005410788fa816 */ /* 0x000fe200000000ff */
[----:B------:R-:W-:Y:S01]  /*fcc0*/  IMAD.WIDE.U32 R2, R31, -0x2daee0ad, RZ ;  /* 0xd2511f531f027825 */ /* 0x000fe200078e00ff */
[C---:B--2---:R-:W-:Y:S08]  /*fcd0*/  HMMA.16816.F32.BF16 R128, R4.reuse, R12, R92 ;  /* 0x0000000c0480723c */ /* 0x044ff0000004185c */
[C---:B------:R-:W-:Y:S08]  /*fce0*/  HMMA.16816.F32.BF16 R124, R4.reuse, R14, R88 ;  /* 0x0000000e047c723c */ /* 0x040ff00000041858 */
[C---:B---3--:R-:W-:Y:S08]  /*fcf0*/  HMMA.16816.F32.BF16 R120, R4.reuse, R8, R76 ;  /* 0x000000080478723c */ /* 0x048ff0000004184c */
[C---:B------:R-:W-:Y:S08]  /*fd00*/  HMMA.16816.F32.BF16 R92, R4.reuse, R10, R72 ;  /* 0x0000000a045c723c */ /* 0x040ff00000041848 */
[C---:B----4-:R-:W-:Y:S08]  /*fd10*/  HMMA.16816.F32.BF16 R88, R4.reuse, R16, R60 ;  /* 0x000000100458723c */ /* 0x050ff0000004183c */
[C---:B------:R-:W-:Y:S08]  /*fd20*/  HMMA.16816.F32.BF16 R116, R4.reuse, R18, R56 ;  /* 0x000000120474723c */ /* 0x040ff00000041838 */
[C---:B------:R-:W-:Y:S08]  /*fd30*/  HMMA.16816.F32.BF16 R76, R4.reuse, R20, R44 ;  /* 0x00000014044c723c */ /* 0x040ff0000004182c */
[----:B------:R-:W-:Y:S07]  /*fd40*/  HMMA.16816.F32.BF16 R72, R4, R22, R40 ;  /* 0x000000160448723c */ /* 0x000fee0000041828 */
[----:B------:R-:W-:-:S05]  /*fd50*/  IMAD.WIDE.U32 R4, R38, -0x2daee0ad, RZ ;  /* 0xd2511f5326047825 */ /* 0x000fca00078e00ff */
[----:B------:R-:W-:Y:S02]  /*fd60*/  LOP3.LUT R0, R5, UR15, R36, 0x96, !PT ;  /* 0x0000000f05007c12 */ /* 0x000fe4000f8e9624 */
[----:B------:R-:W-:-:S03]  /*fd70*/  LOP3.LUT R3, R3, UR11, R4, 0x96, !PT ;  /* 0x0000000b03037c12 */ /* 0x000fc6000f8e9604 */
        /* <DEDUP_REMOVED lines=10> */
[C---:B------:R-:W-:Y:S04]  /*fe20*/  HMMA.16816.F32.BF16 R80, R24.reuse, R8, R80 ;  /* 0x000000081850723c */ /* 0x040fe80000041850 */
[----:B------:R-:W-:Y:S02]  /*fe30*/  LOP3.LUT R0, R3, UR13, R38, 0x96, !PT ;  /* 0x0000000d03007c12 */ /* 0x000fe4000f8e9626 */
[----:B------:R-:W-:Y:S02]  /*fe40*/  LOP3.LUT R3, R2, 0xffff, RZ, 0xc0, !PT ;  /* 0x0000ffff02037812 */ /* 0x000fe400078ec0ff */
[----:B------:R-:W-:Y:S01]  /*fe50*/  HMMA.16816.F32.BF16 R68, R24, R10, R68 ;  /* 0x0000000a1844723c */ /* 0x000fe20000041844 */
[----:B------:R-:W-:Y:S01]  /*fe60*/  LDSM.16.MT88.4 R8, [R174+0x7000] ;  /* 0x00700000ae08783b */ /* 0x000fe20000004200 */
[----:B------:R-:W-:-:S06]  /*fe70*/  LOP3.LUT R4, R0, 0xffff, RZ, 0xc0, !PT ;  /* 0x0000ffff00047812 */ /* 0x000fcc00078ec0ff */
[----:B------:R-:W-:Y:S01]  /*fe80*/  HMMA.16816.F32.BF16 R64, R24, R16, R64 ;  /* 0x000000101840723c */ /* 0x000fe20000041840 */
[----:B------:R-:W-:-:S07]  /*fe90*/  SHF.R.U32.HI R5, RZ, 0x8, R3 ;  /* 0x00000008ff057819 */ /* 0x000fce0000011603 */
[----:B------:R-:W-:Y:S01]  /*fea0*/  HMMA.16816.F32.BF16 R56, R24, R18, R104 ;  /* 0x000000121838723c */ /* 0x000fe20000041868 */
[----:B------:R-:W-:Y:S01]  /*feb0*/  LDSM.16.MT88.4 R16, [R173+0x7000] ;  /* 0x00700000ad10783b */ /* 0x000fe20000004200 */
[----:B------:R-:W-:-:S06]  /*fec0*/  LOP3.LUT R6, R0, 0xff, RZ, 0xc0, !PT ;  /* 0x000000ff00067812 */ /* 0x000fcc00078ec0ff */
[----:B------:R-:W-:Y:S01]  /*fed0*/  HMMA.16816.F32.BF16 R60, R24, R12, R96 ;  /* 0x0000000c183c723c */ /* 0x000fe20000041860 */
[----:B------:R-:W-:-:S07]  /*fee0*/  SHF.R.U32.HI R3, RZ, 0x8, R4 ;  /* 0x00000008ff037819 */ /* 0x000fce0000011604 */
[C---:B------:R-:W-:Y:S01]  /*fef0*/  HMMA.16816.F32.BF16 R84, R24.reuse, R14, R84 ;  /* 0x0000000e1854723c */ /* 0x040fe20000041854 */
[----:B------:R-:W2:Y:S07]  /*ff00*/  LDSM.16.MT88.4 R12, [R176+0x7000] ;  /* 0x00700000b00c783b */ /* 0x000eae0000004200 */
[----:B------:R-:W-:Y:S01]  /*ff10*/  HMMA.16816.F32.BF16 R44, R24, R20, R108 ;  /* 0x00000014182c723c */ /* 0x000fe2000004186c */
[----:B------:R-:W-:-:S07]  /*ff20*/  LOP3.LUT R7, R2, 0xff, RZ, 0xc0, !PT ;  /* 0x000000ff02077812 */ /* 0x000fce00078ec0ff */
[----:B------:R-:W-:Y:S01]  /*ff30*/  HMMA.16816.F32.BF16 R40, R24, R22, R112 ;  /* 0x000000161828723c */ /* 0x000fe20000041870 */
[----:B------:R-:W3:Y:S01]  /*ff40*/  LDSM.16.MT88.4 R20, [R175+0x7000] ;  /* 0x00700000af14783b */ /* 0x000ee20000004200 */
[----:B------:R-:W-:Y:S02]  /*ff50*/  SHF.R.U32.HI R4, RZ, 0x10, R2 ;  /* 0x00000010ff047819 */ /* 0x000fe40000011602 */
[----:B------:R-:W-:-:S03]  /*ff60*/  PRMT R3, R6, 0x5410, R3 ;  /* 0x0000541006037816 */ /* 0x000fc60000000003 */
[----:B------:R-:W-:Y:S02]  /*ff70*/  SHF.R.U32.HI R24, RZ, 0x18, R2 ;  /* 0x00000018ff187819 */ /* 0x000fe40000011602 */
[--C-:B------:R-:W-:Y:S02]  /*ff80*/  SHF.R.U32.HI R2, RZ, 0x10, R0.reuse ;  /* 0x00000010ff027819 */ /* 0x100fe40000011600 */
[----:B------:R-:W-:Y:S02]  /*ff90*/  PRMT R7, R7, 0x5410, R5 ;  /* 0x0000541007077816 */ /* 0x000fe40000000005 */
[----:B------:R-:W-:Y:S02]  /*ffa0*/  SHF.R.U32.HI R5, RZ, 0x18, R0 ;  /* 0x00000018ff057819 */ /* 0x000fe40000011600 */
[----:B------:R-:W-:Y:S01]  /*ffb0*/  LOP3.LUT R2, R2, 0xff, RZ, 0xc0, !PT ;  /* 0x000000ff02027812 */ /* 0x000fe200078ec0ff */
[----:B------:R-:W-:Y:S01]  /*ffc0*/  HSET2.LE.AND R0, R3, R137, PT ;  /* 0x0000008903007233 */ /* 0x000fe20003803000 */
[----:B------:R-:W-:-:S02]  /*ffd0*/  LOP3.LUT R4, R4, 0xff, RZ, 0xc0, !PT ;  /* 0x000000ff04047812 */ /* 0x000fc400078ec0ff */
[----:B------:R-:W-:Y:S02]  /*ffe0*/  PRMT R2, R2, 0x5410, R5 ;  /* 0x0000541002027816 */ /* 0x000fe40000000005 */
[----:B------:R-:W-:Y:S02]  /*fff0*/  PRMT R3, R4, 0x5410, R24 ;  /* 0x0000541004037816 */ /* 0x000fe40000000018 */
[----:B------:R-:W-:Y:S01]  /*10000*/  LOP3.LUT R4, R0, R135, RZ, 0xc0, !PT ;  /* 0x0000008700047212 */ /* 0x000fe200078ec0ff */
[--C-:B------:R-:W-:Y:S02]  /*10010*/  HSET2.LE.AND R0, R2, R137.reuse, PT ;  /* 0x0000008902007233 */ /* 0x100fe40003803000 */
[--C-:B------:R-:W-:Y:S02]  /*10020*/  HSET2.LE.AND R2, R7, R137.reuse, PT ;  /* 0x0000008907027233 */ /* 0x100fe40003803000 */
[----:B------:R-:W-:-:S03]  /*10030*/  HSET2.LE.AND R3, R3, R137, PT ;  /* 0x0000008903037233 */ /* 0x000fc60003803000 */
[----:B------:R-:W-:Y:S02]  /*10040*/  LOP3.LUT R6, R2, R134, RZ, 0xc0, !PT ;  /* 0x0000008602067212 */ /* 0x000fe400078ec0ff */
[----:B------:R-:W-:Y:S02]  /*10050*/  LOP3.LUT R2, R39, UR8, R36, 0x96, !PT ;  /* 0x0000000827027c12 */ /* 0x000fe4000f8e9624 */
[----:B------:R-:W-:Y:S02]  /*10060*/  LOP3.LUT R7, R3, R133, RZ, 0xc0, !PT ;  /* 0x0000008503077212 */ /* 0x000fe400078ec0ff */
[----:B------:R-:W-:Y:S01]  /*10070*/  LOP3.LUT R5, R0, R132, RZ, 0xc0, !PT ;  /* 0x0000008400057212 */ /* 0x000fe200078ec0ff */
[----:B------:R-:W-:Y:S01]  /*10080*/  IMAD.WIDE.U32 R2, R2, -0x2daee0ad, RZ ;  /* 0xd2511f5302027825 */ /* 0x000fe200078e00ff */
[----:B--2---:R-:W-:Y:S01]  /*10090*/  HMMA.16816.F32.BF16 R68, R32, R14, R68 ;  /* 0x0000000e2044723c */ /* 0x004fe20000041844 */
[----:B------:R-:W2:Y:S03]  /*100a0*/  LDSM.16.MT88.4 R132, [R173+0x7800] ;  /* 0x00780000ad84783b */ /* 0x000ea60000004200 */
[----:B------:R-:W-:Y:S01]  /*100b0*/  LOP3.LUT R0, R2, 0xffff, RZ, 0xc0, !PT ;  /* 0x0000ffff02007812 */ /* 0x000fe200078ec0ff */
[----:B------:R-:W-:Y:S03]  /*100c0*/  STG.E.U16 [R52.64+-0x70], R162 ;  /* 0xffff90a234007986 */ /* 0x000fe6000c101522 */
[C---:B------:R-:W-:Y:S01]  /*100d0*/  HMMA.16816.F32.BF16 R108, R4.reuse, R16, R128 ;  /* 0x00000010046c723c */ /* 0x040fe20000041880 */
[----:B------:R-:W-:Y:S04]  /*100e0*/  STG.E.U16 [R52.64+-0x6e], R163 ;  /* 0xffff92a334007986 */ /* 0x000fe8000c101522 */
[----:B------:R-:W-:Y:S03]  /*100f0*/  STG.E.U16 [R140.64+-0x60], R212 ;  /* 0xffffa0d48c007986 */ /* 0x000fe6000c101522 */
[C---:B------:R-:W-:Y:S01]  /*10100*/  HMMA.16816.F32.BF16 R104, R4.reuse, R18, R124 ;  /* 0x000000120468723c */ /* 0x040fe2000004187c */
[----:B------:R-:W4:Y:S04]  /*10110*/  LDSM.16.MT88.4 R124, [R176+0x7800] ;  /* 0x00780000b07c783b */ /* 0x000f280000004200 */
[----:B------:R-:W-:Y:S03]  /*10120*/  STG.E.U16 [R140.64+-0x5e], R211 ;  /* 0xffffa2d38c007986 */ /* 0x000fe6000c101522 */
[C---:B------:R-:W-:Y:S01]  /*10130*/  HMMA.16816.F32.BF16 R112, R4.reuse, R10, R116 ;  /* 0x0000000a0470723c */ /* 0x040fe20000041874 */
[----:B------:R-:W1:Y:S04]  /*10140*/  LDSM.16.MT88.4 R116, [R174+0x7800] ;  /* 0x00780000ae74783b */ /* 0x000e680000004200 */
[----:B------:R-:W-:Y:S03]  /*10150*/  STG.E.U16 [R54.64+-0x60], R207 ;  /* 0xffffa0cf36007986 */ /* 0x000fe6000c101522 */
[C---:B------:R-:W-:Y:S01]  /*10160*/  HMMA.16816.F32.BF16 R96, R4.reuse, R12, R120 ;  /* 0x0000000c0460723c */ /* 0x040fe20000041878 */
[----:B------:R-:W-:Y:S07]  /*10170*/  STG.E.U16 [R54.64+-0x5e], R208 ;  /* 0xffffa2d036007986 */ /* 0x000fee000c101522 */
[C---:B------:R-:W-:Y:S01]  /*10180*/  HMMA.16816.F32.BF16 R92, R4.reuse, R14, R92 ;  /* 0x0000000e045c723c */ /* 0x040fe2000004185c */
[----:B------:R-:W-:Y:S07]  /*10190*/  STG.E.U16 [R28.64+-0x60], R165 ;  /* 0xffffa0a51c007986 */ /* 0x000fee000c101522 */
[C---:B------:R-:W-:Y:S01]  /*101a0*/  HMMA.16816.F32.BF16 R88, R4.reuse, R8, R88 ;  /* 0x000000080458723c */ /* 0x040fe20000041858 */
[----:B------:R-:W-:Y:S07]  /*101b0*/  STG.E.U16 [R28.64+-0x5e], R164 ;  /* 0xffffa2a41c007986 */ /* 0x000fee000c101522 */
[C---:B---3--:R-:W-:Y:S01]  /*101c0*/  HMMA.16816.F32.BF16 R24, R4.reuse, R20, R76 ;  /* 0x000000140418723c */ /* 0x048fe2000004184c */
[----:B------:R-:W-:Y:S07]  /*101d0*/  STG.E.U16 [R52.64+-0x60], R160 ;  /* 0xffffa0a034007986 */ /* 0x000fee000c101522 */
[----:B------:R-:W-:Y:S01]  /*101e0*/  HMMA.16816.F32.BF16 R72, R4, R22, R72 ;  /* 0x000000160448723c */ /* 0x000fe20000041848 */
[----:B------:R-:W-:Y:S06]  /*101f0*/  STG.E.U16 [R52.64+-0x5e], R161 ;  /* 0xffffa2a134007986 */ /* 0x000fec000c101522 */
[----:B------:R-:W-:Y:S01]  /*10200*/  SHF.R.U32.HI R4, RZ, 0x8, R0 ;  /* 0x00000008ff047819 */ /* 0x000fe20000011600 */
[----:B------:R-:W-:Y:S01]  /*10210*/  HMMA.16816.F32.BF16 R128, R32, R12, R80 ;  /* 0x0000000c2080723c */ /* 0x000fe20000041850 */
[----:B------:R-:W3:Y:S01]  /*10220*/  LDSM.16.MT88.4 R12, [R175+0x7800] ;  /* 0x00780000af0c783b */ /* 0x000ee20000004200 */
[----:B------:R-:W-:-:S02]  /*10230*/  LOP3.LUT R0, R3, UR14, R30, 0x96, !PT ;  /* 0x0000000e03007c12 */ /* 0x000fc4000f8e961e */
[----:B------:R-:W-:Y:S01]  /*10240*/  LOP3.LUT R5, R2, 0xff, RZ, 0xc0, !PT ;  /* 0x000000ff02057812 */ /* 0x000fe200078ec0ff */
[----:B------:R-:W-:Y:S01]  /*10250*/  STG.E.U16 [R140.64+-0x50], R206 ;  /* 0xffffb0ce8c007986 */ /* 0x000fe2000c101522 */
[----:B------:R-:W-:Y:S02]  /*10260*/  SHF.R.U32.HI R7, RZ, 0x10, R2 ;  /* 0x00000010ff077819 */ /* 0x000fe40000011602 */
[----:B------:R-:W-:Y:S01]  /*10270*/  HMMA.16816.F32.BF16 R64, R32, R8, R64 ;  /* 0x000000082040723c */ /* 0x000fe20000041840 */
[----:B------:R-:W-:Y:S01]  /*10280*/  STG.E.U16 [R140.64+-0x4e], R205 ;  /* 0xffffb2cd8c007986 */ /* 0x000fe2000c101522 */
[----:B------:R-:W-:-:S03]  /*10290*/  LOP3.LUT R6, R0, 0xff, RZ, 0xc0, !PT ;  /* 0x000000ff00067812 */ /* 0x000fc600078ec0ff */
[----:B------:R1:W-:Y:S02]  /*102a0*/  STG.E.U16 [R54.64+-0x50], R203 ;  /* 0xffffb0cb36007986 */ /* 0x0003e4000c101522 */
[----:B------:R-:W-:Y:S02]  /*102b0*/  SHF.R.U32.HI R8, RZ, 0x18, R2 ;  /* 0x00000018ff087819 */ /* 0x000fe40000011602 */
[----:B------:R-:W-:Y:S01]  /*102c0*/  LOP3.LUT R2, R0, 0xffff, RZ, 0xc0, !PT ;  /* 0x0000ffff00027812 */ /* 0x000fe200078ec0ff */
[----:B------:R-:W-:Y:S01]  /*102d0*/  STG.E.U16 [R54.64+-0x4e], R204 ;  /* 0xffffb2cc36007986 */ /* 0x000fe2000c101522 */
[----:B------:R-:W-:Y:S02]  /*102e0*/  PRMT R9, R5, 0x5410, R4 ;  /* 0x0000541005097816 */ /* 0x000fe40000000004 */
[--C-:B------:R-:W-:Y:S01]  /*102f0*/  SHF.R.U32.HI R3, RZ, 0x10, R0.reuse ;  /* 0x00000010ff037819 */ /* 0x100fe20000011600 */
[----:B------:R-:W-:Y:S01]  /*10300*/  STG.E.U16 [R28.64+-0x50], R159 ;  /* 0xffffb09f1c007986 */ /* 0x000fe2000c101522 */
[----:B------:R-:W-:-:S03]  /*10310*/  SHF.R.U32.HI R5, RZ, 0x18, R0 ;  /* 0x00000018ff057819 */ /* 0x000fc60000011600 */
[----:B------:R-:W-:Y:S01]  /*10320*/  STG.E.U16 [R28.64+-0x4e], R158 ;  /* 0xffffb29e1c007986 */ /* 0x000fe2000c101522 */
[----:B------:R-:W-:Y:S02]  /*10330*/  LOP3.LUT R0, R7, 0xff, RZ, 0xc0, !PT ;  /* 0x000000ff07007812 */ /* 0x000fe400078ec0ff */
[----:B------:R-:W-:Y:S01]  /*10340*/  SHF.R.U32.HI R4, RZ, 0x8, R2 ;  /* 0x00000008ff047819 */ /* 0x000fe20000011602 */
[----:B------:R-:W-:Y:S04]  /*10350*/  STG.E.U16 [R52.64+-0x50], R157 ;  /* 0xffffb09d34007986 */ /* 0x000fe8000c101522 */
[----:B------:R-:W-:Y:S04]  /*10360*/  STG.E.U16 [R52.64+-0x4e], R156 ;  /* 0xffffb29c34007986 */ /* 0x000fe8000c101522 */
[----:B------:R-:W-:Y:S04]  /*10370*/  STG.E.U16 [R140.64+-0x40], R199 ;  /* 0xffffc0c78c007986 */ /* 0x000fe8000c101522 */
[----:B------:R-:W-:Y:S01]  /*10380*/  STG.E.U16 [R140.64+-0x3e], R198 ;  /* 0xffffc2c68c007986 */ /* 0x000fe2000c101522 */
[----:B------:R-:W-:-:S03]  /*10390*/  LOP3.LUT R2, R3, 0xff, RZ, 0xc0, !PT ;  /* 0x000000ff03027812 */ /* 0x000fc600078ec0ff */
[----:B------:R1:W-:Y:S01]  /*103a0*/  STG.E.U16 [R54.64+-0x40], R196 ;  /* 0xffffc0c436007986 */ /* 0x0003e2000c101522 */
[----:B------:R-:W-:-:S03]  /*103b0*/  PRMT R0, R0, 0x5410, R8 ;  /* 0x0000541000007816 */ /* 0x000fc60000000008 */
[----:B------:R1:W-:Y:S01]  /*103c0*/  STG.E.U16 [R54.64+-0x3e], R197 ;  /* 0xffffc2c536007986 */ /* 0x0003e2000c101522 */
[----:B------:R-:W-:-:S03]  /*103d0*/  PRMT R4, R6, 0x5410, R4 ;  /* 0x0000541006047816 */ /* 0x000fc60000000004 */
[----:B------:R1:W-:Y:S04]  /*103e0*/  STG.E.U16 [R28.64+-0x40], R155 ;  /* 0xffffc09b1c007986 */ /* 0x0003e8000c101522 */
[----:B------:R1:W-:Y:S01]  /*103f0*/  STG.E.U16 [R28.64+-0x3e], R154 ;  /* 0xffffc29a1c007986 */ /* 0x0003e2000c101522 */
[C---:B------:R-:W-:Y:S03]  /*10400*/  HMMA.16816.F32.BF16 R60, R32.reuse, R16, R60 ;  /* 0x00000010203c723c */ /* 0x040fe6000004183c */
[----:B------:R1:W-:Y:S04]  /*10410*/  STG.E.U16 [R52.64+-0x40], R145 ;  /* 0xffffc09134007986 */ /* 0x0003e8000c101522 */
[----:B------:R1:W-:Y:S01]  /*10420*/  STG.E.U16 [R52.64+-0x3e], R144 ;  /* 0xffffc29034007986 */ /* 0x0003e2000c101522 */
[C---:B------:R-:W-:Y:S03]  /*10430*/  HMMA.16816.F32.BF16 R16, R32.reuse, R18, R84 ;  /* 0x000000122010723c */ /* 0x040fe60000041854 */
[----:B------:R1:W-:Y:S04]  /*10440*/  STG.E.U16 [R140.64+-0x30], R195 ;  /* 0xffffd0c38c007986 */ /* 0x0003e8000c101522 */
[----:B------:R1:W-:Y:S01]  /*10450*/  STG.E.U16 [R140.64+-0x2e], R194 ;  /* 0xffffd2c28c007986 */ /* 0x0003e2000c101522 */
[----:B------:R-:W-:Y:S03]  /*10460*/  HMMA.16816.F32.BF16 R56, R32, R10, R56 ;  /* 0x0000000a2038723c */ /* 0x000fe60000041838 */
[----:B------:R1:W-:Y:S01]  /*10470*/  STG.E.U16 [R54.64+-0x30], R193 ;  /* 0xffffd0c136007986 */ /* 0x0003e2000c101522 */
[----:B------:R-:W-:-:S03]  /*10480*/  PRMT R3, R2, 0x5410, R5 ;  /* 0x0000541002037816 */ /* 0x000fc60000000005 */
[----:B------:R1:W-:Y:S01]  /*10490*/  STG.E.U16 [R54.64+-0x2e], R192 ;  /* 0xffffd2c036007986 */ /* 0x0003e2000c101522 */
[----:B------:R-:W-:Y:S03]  /*104a0*/  HMMA.16816.F32.BF16 R44, R32, R20, R44 ;  /* 0x00000014202c723c */ /* 0x000fe6000004182c */
[----:B------:R1:W-:Y:S01]  /*104b0*/  STG.E.U16 [R28.64+-0x30], R153 ;  /* 0xffffd0991c007986 */ /* 0x0003e2000c101522 */
[----:B------:R-:W-:-:S03]  /*104c0*/  HSET2.LE.AND R0, R0, R137, PT ;  /* 0x0000008900007233 */ /* 0x000fc60003803000 */
[----:B------:R1:W-:Y:S01]  /*104d0*/  STG.E.U16 [R28.64+-0x2e], R152 ;  /* 0xffffd2981c007986 */ /* 0x0003e2000c101522 */
[----:B------:R-:W-:Y:S01]  /*104e0*/  HMMA.16816.F32.BF16 R40, R32, R22, R40 ;  /* 0x000000162028723c */ /* 0x000fe20000041828 */
[----:B------:R-:W-:Y:S02]  /*104f0*/  HSET2.LE.AND R2, R4, R137, PT ;  /* 0x0000008904027233 */ /* 0x000fe40003803000 */
[----:B------:R1:W-:Y:S01]  /*10500*/  STG.E.U16 [R52.64+-0x30], R151 ;  /* 0xffffd09734007986 */ /* 0x0003e2000c101522 */
[----:B------:R-:W-:-:S03]  /*10510*/  IMAD.MOV.U32 R5, RZ, RZ, R136 ;  /* 0x000000ffff057224 */ /* 0x000fc600078e0088 */
[----:B------:R1:W-:Y:S04]  /*10520*/  STG.E.U16 [R52.64+-0x2e], R150 ;  /* 0xffffd29634007986 */ /* 0x0003e8000c101522 */
[----:B------:R1:W-:Y:S04]  /*10530*/  STG.E.U16 [R140.64+-0x20], R189 ;  /* 0xffffe0bd8c007986 */ /* 0x0003e8000c101522 */
[----:B------:R1:W-:Y:S04]  /*10540*/  STG.E.U16 [R140.64+-0x1e], R187 ;  /* 0xffffe2bb8c007986 */ /* 0x0003e8000c101522 */
[----:B------:R1:W-:Y:S04]  /*10550*/  STG.E.U16 [R54.64+-0x20], R171 ;  /* 0xffffe0ab36007986 */ /* 0x0003e8000c101522 */
[----:B------:R1:W-:Y:S01]  /*10560*/  STG.E.U16 [R54.64+-0x1e], R170 ;  /* 0xffffe2aa36007986 */ /* 0x0003e2000c101522 */
[----:B------:R-:W-:-:S03]  /*10570*/  HSET2.LE.AND R3, R3, R137, PT ;  /* 0x0000008903037233 */ /* 0x000fc60003803000 */
[----:B------:R1:W-:Y:S01]  /*10580*/  STG.E.U16 [R28.64+-0x20], R149 ;  /* 0xffffe0951c007986 */ /* 0x0003e2000c101522 */
[----:B------:R-:W-:-:S03]  /*10590*/  HSET2.LE.AND R4, R9, R137, PT ;  /* 0x0000008909047233 */ /* 0x000fc60003803000 */
[----:B------:R1:W-:Y:S01]  /*105a0*/  STG.E.U16 [R28.64+-0x1e], R148 ;  /* 0xffffe2941c007986 */ /* 0x0003e2000c101522 */
[----:B------:R-:W-:-:S03]  /*105b0*/  LOP3.LUT R79, R0, R5, RZ, 0xc0, !PT ;  /* 0x00000005004f7212 */ /* 0x000fc600078ec0ff */
[----:B------:R1:W-:Y:S01]  /*105c0*/  STG.E.U16 [R52.64+-0x20], R143 ;  /* 0xffffe08f34007986 */ /* 0x0003e2000c101522 */
[----:B------:R-:W-:-:S03]  /*105d0*/  LOP3.LUT R76, R2, R224, RZ, 0xc0, !PT ;  /* 0x000000e0024c7212 */ /* 0x000fc600078ec0ff */
[----:B------:R1:W-:Y:S01]  /*105e0*/  STG.E.U16 [R52.64+-0x1e], R142 ;  /* 0xffffe28e34007986 */ /* 0x0003e2000c101522 */
[----:B------:R-:W-:-:S03]  /*105f0*/  FADD.FTZ R2, R221, R226 ;  /* 0x000000e2dd027221 */ /* 0x000fc60000010000 */
[----:B------:R1:W-:Y:S01]  /*10600*/  STG.E.U16 [R140.64+-0x10], R169 ;  /* 0xfffff0a98c007986 */ /* 0x0003e2000c101522 */
[----:B------:R-:W-:-:S03]  /*10610*/  FADD.FTZ R0, R217, R225 ;  /* 0x000000e1d9007221 */ /* 0x000fc60000010000 */
[----:B------:R1:W-:Y:S04]  /*10620*/  STG.E.U16 [R140.64+-0xe], R168 ;  /* 0xfffff2a88c007986 */ /* 0x0003e8000c101522 */
[----:B------:R1:W-:Y:S04]  /*10630*/  STG.E.U16 [R54.64+-0x10], R167 ;  /* 0xfffff0a736007986 */ /* 0x0003e8000c101522 */
[----:B------:R1:W-:Y:S04]  /*10640*/  STG.E.U16 [R54.64+-0xe], R166 ;  /* 0xfffff2a636007986 */ /* 0x0003e8000c101522 */
[----:B------:R1:W-:Y:S04]  /*10650*/  STG.E.U16 [R28.64+-0x10], R147 ;  /* 0xfffff0931c007986 */ /* 0x0003e8000c101522 */
[----:B------:R1:W-:Y:S01]  /*10660*/  STG.E.U16 [R28.64+-0xe], R146 ;  /* 0xfffff2921c007986 */ /* 0x0003e2000c101522 */
[----:B------:R-:W-:-:S03]  /*10670*/  LOP3.LUT R77, R3, R138, RZ, 0xc0, !PT ;  /* 0x0000008a034d7212 */ /* 0x000fc600078ec0ff */
[----:B------:R1:W-:Y:S01]  /*10680*/  STG.E.U16 [R52.64+-0x10], R201 ;  /* 0xfffff0c934007986 */ /* 0x0003e2000c101522 */
[----:B------:R-:W-:-:S03]  /*10690*/  LOP3.LUT R78, R4, R139, RZ, 0xc0, !PT ;  /* 0x0000008b044e7212 */ /* 0x000fc600078ec0ff */
[----:B------:R3:W-:Y:S01]  /*106a0*/  STG.E.U16 [R52.64+-0xe], R200 ;  /* 0xfffff2c834007986 */ /* 0x0007e2000c101522 */
        /* <DEDUP_REMOVED lines=12> */
[----:B--2---:R-:W-:Y:S01]  /*10770*/  HMMA.16816.F32.BF16 R108, R76, R132, R108 ;  /* 0x000000844c6c723c */ /* 0x004fe2000004186c */
[----:B------:R-:W-:Y:S01]  /*10780*/  FADD.FTZ R241, R242, R241 ;  /* 0x000000f1f2f17221 */ /* 0x000fe20000010000 */
[----:B-1----:R-:W-:Y:S01]  /*10790*/  IADD3 R203, P1, R140, -0x100, RZ ;  /* 0xffffff008ccb7810 */ /* 0x002fe20007f3e0ff */
[----:B------:R-:W-:-:S02]  /*107a0*/  FADD.FTZ R3, R234, R3 ;  /* 0x00000003ea037221 */ /* 0x000fc40000010000 */
[----:B------:R-:W-:Y:S02]  /*107b0*/  FADD.FTZ R2, R216, R2 ;  /* 0x00000002d8027221 */ /* 0x000fe40000010000 */
[----:B------:R-:W-:Y:S01]  /*107c0*/  FADD.FTZ R0, R210, R0 ;  /* 0x00000000d2007221 */ /* 0x000fe20000010000 */
[----:B------:R-:W-:Y:S01]  /*107d0*/  HMMA.16816.F32.BF16 R104, R76, R134, R104 ;  /* 0x000000864c68723c */ /* 0x000fe20000041868 */
[----:B------:R-:W-:Y:S01]  /*107e0*/  FADD.FTZ R241, R235, R241 ;  /* 0x000000f1ebf17221 */ /* 0x000fe20000010000 */
[----:B------:R-:W-:Y:S01]  /*107f0*/  IADD3.X R202, R141, -0x1, RZ, P1, !PT ;  /* 0xffffffff8dca7810 */ /* 0x000fe20000ffe4ff */
[----:B------:R-:W-:-:S05]  /*10800*/  FADD.FTZ R242, R233, R3 ;  /* 0x00000003e9f27221 */ /* 0x000fca0000010000 */
[----:B----4-:R-:W-:Y:S01]  /*10810*/  HMMA.16816.F32.BF16 R96, R76, R124, R96 ;  /* 0x0000007c4c60723c */ /* 0x010fe20000041860 */
[----:B------:R-:W-:Y:S02]  /*10820*/  FADD.FTZ R196, R218, R2 ;  /* 0x00000002dac47221 */ /* 0x000fe40000010000 */
[----:B------:R-:W-:-:S05]  /*10830*/  FADD.FTZ R197, R213, R0 ;  /* 0x00000000d5c57221 */ /* 0x000fca0000010000 */
[C---:B------:R-:W-:Y:S08]  /*10840*/  HMMA.16816.F32.BF16 R92, R76.reuse, R126, R92 ;  /* 0x0000007e4c5c723c */ /* 0x040ff0000004185c */
        /* <DEDUP_REMOVED lines=8> */
[----:B------:R-:W-:Y:S01]  /*108d0*/  HMMA.16816.F32.BF16 R116, R100, R118, R56 ;  /* 0x000000766474723c */ /* 0x000fe20000041838 */
[----:B------:R-:W-:-:S02]  /*108e0*/  IMAD.MOV.U32 R69, RZ, RZ, R248 ;  /* 0x000000ffff457224 */ /* 0x000fc400078e00f8 */
[----:B------:R-:W-:-:S05]  /*108f0*/  IMAD.MOV.U32 R70, RZ, RZ, R243 ;  /* 0x000000ffff467224 */ /* 0x000fca00078e00f3 */
[----:B------:R-:W-:Y:S01]  /*10900*/  HMMA.16816.F32.BF16 R112, R100, R12, R44 ;  /* 0x0000000c6470723c */ /* 0x000fe2000004182c */
[----:B------:R-:W-:Y:S02]  /*10910*/  IMAD.MOV.U32 R71, RZ, RZ, R240 ;  /* 0x000000ffff477224 */ /* 0x000fe400078e00f0 */
[----:B------:R-:W-:-:S05]  /*10920*/  IMAD.MOV.U32 R68, RZ, RZ, R236 ;  /* 0x000000ffff447224 */ /* 0x000fca00078e00ec */
[-C--:B------:R-:W-:Y:S08]  /*10930*/  HMMA.16816.F32.BF16 R76, R76, R14.reuse, R72 ;  /* 0x0000000e4c4c723c */ /* 0x080ff00000041848 */
[----:B------:R-:W-:Y:S01]  /*10940*/  HMMA.16816.F32.BF16 R100, R100, R14, R40 ;  /* 0x0000000e6464723c */ /* 0x000fe20000041828 */
[----:B------:R-:W-:Y:S03]  /*10950*/  @!UPT UIADD3 URZ, URZ, URZ, URZ ;  /* 0x0000003f3f3ff290 */ /* 0x000fe6000fffe03f */
[----:B------:R-:W-:Y:S11]  /*10960*/  @!P6 BRA `(.L_x_830) ;  /* 0x00007a800000e947 */ /* 0x000ff60003800000 */
[----:B------:R-:W2:Y:S04]  /*10970*/  LDL R252, [R1+0x24] ;  /* 0x0000240001fc7983 */ /* 0x000ea80000100800 */
[----:B------:R-:W3:Y:S04]  /*10980*/  LDL.64 R246, [R1+0x118] ;  /* 0x0001180001f67983 */ /* 0x000ee80000100a00 */
[----:B------:R-:W4:Y:S04]  /*10990*/  LDL.64 R230, [R1+0x110] ;  /* 0x0001100001e67983 */ /* 0x000f280000100a00 */
[----:B------:R-:W3:Y:S01]  /*109a0*/  LDL R227, [R1+0x160] ;  /* 0x0001600001e37983 */ /* 0x000ee20000100800 */
[----:B------:R-:W-:Y:S01]  /*109b0*/  IMAD.MOV.U32 R229, RZ, RZ, c[0x0][0x1a0] ;  /* 0x00006800ffe57624 */ /* 0x000fe200078e00ff */
[----:B------:R-:W-:-:S04]  /*109c0*/  DEPBAR.LE SB0, 0x0 ;  /* 0x000080000000791a */ /* 0x000fc80000000000 */
[----:B------:R-:W-:Y:S01]  /*109d0*/  IMAD.SHL.U32 R229, R229, 0x10, RZ ;  /* 0x00000010e5e57824 */ /* 0x000fe200078e00ff */
[----:B------:R-:W-:Y:S01]  /*109e0*/  BAR.SYNC.DEFER_BLOCKING 0x0 ;  /* 0x0000000000007b1d */ /* 0x000fe20000010000 */
[----:B------:R-:W-:Y:S02]  /*109f0*/  IMAD.MOV.U32 R12, RZ, RZ, c[0x0][0x1a0] ;  /* 0x00006800ff0c7624 */ /* 0x000fe400078e00ff */
[----:B------:R-:W-:-:S03]  /*10a00*/  @!P0 IMAD.MOV.U32 R7, RZ, RZ, c[0x0][0x1a4] ;  /* 0x00006900ff078624 */ /* 0x000fc600078e00ff */
[----:B-----5:R-:W-:Y:S01]  /*10a10*/  @P0 STS.128 [R188+0x6000], RZ ;  /* 0x006000ffbc000388 */ /* 0x020fe20000000c00 */
[----:B--2---:R-:W-:-:S04]  /*10a20*/  IADD3 R0, R252, -0x3, RZ ;  /* 0xfffffffdfc007810 */ /* 0x004fc80007ffe0ff */
[----:B------:R-:W-:Y:S01]  /*10a30*/  SHF.R.S32.HI R2, RZ, 0x1f, R0 ;  /* 0x0000001fff027819 */ /* 0x000fe20000011400 */
[----:B------:R-:W-:-:S04]  /*10a40*/  IMAD.WIDE.U32 R4, R0, c[0x0][0x1a0], RZ ;  /* 0x0000680000047a25 */ /* 0x000fc800078e00ff */
[----:B------:R-:W-:-:S04]  /*10a50*/  IMAD R2, R2, c[0x0][0x1a0], RZ ;  /* 0x0000680002027a24 */ /* 0x000fc800078e02ff */
[----:B------:R-:W-:Y:S01]  /*10a60*/  IMAD R0, R0, c[0x0][0x1a4], R2 ;  /* 0x0000690000007a24 */ /* 0x000fe200078e0202 */
[----:B---3--:R-:W-:-:S03]  /*10a70*/  LEA R2, P1, R4, R246, 0x6 ;  /* 0x000000f604027211 */ /* 0x008fc600078230ff */
[----:B------:R-:W-:Y:S01]  /*10a80*/  IMAD.IADD R3, R5, 0x1, R0 ;  /* 0x0000000105037824 */ /* 0x000fe200078e0200 */
[----:B------:R-:W-:-:S04]  /*10a90*/  @!P0 IADD3 R0, P2, R229, R2, RZ ;  /* 0x00000002e5008210 */ /* 0x000fc80007f5e0ff */
[----:B----4-:R-:W-:Y:S02]  /*10aa0*/  LEA.HI.X R3, R4, R231, R3, 0x6, P1 ;  /* 0x000000e704037211 */ /* 0x010fe400008f3403 */
[----:B------:R-:W-:-:S03]  /*10ab0*/  @!P0 LEA R10, P1, R0, c[0x0][0x170], 0x1 ;  /* 0x00005c00000a8a11 */ /* 0x000fc600078208ff */
[----:B------:R-:W-:Y:S01]  /*10ac0*/  @!P0 IMAD.X R5, R227, 0x1, R3, P2 ;  /* 0x00000001e3058824 */ /* 0x000fe200010e0603 */
[----:B------:R-:W-:Y:S02]  /*10ad0*/  @!P0 LEA R4, P2, R12, R2, 0x5 ;  /* 0x000000020c048211 */ /* 0x000fe400078428ff */
[----:B------:R-:W-:Y:S02]  /*10ae0*/  @!P0 LEA R8, P3, R2, c[0x0][0x170], 0x1 ;  /* 0x00005c0002088a11 */ /* 0x000fe400078608ff */
[----:B------:R-:W-:Y:S01]  /*10af0*/  @!P0 LEA.HI.X R11, R0, c[0x0][0x174], R5, 0x1, P1 ;  /* 0x00005d00000b8a11 */ /* 0x000fe200008f0c05 */
[----:B------:R-:W-:Y:S01]  /*10b00*/  @!P0 IMAD.MOV.U32 R0, RZ, RZ, c[0x0][0x1a4] ;  /* 0x00006900ff008624 */ /* 0x000fe200078e00ff */
[----:B------:R-:W-:Y:S02]  /*10b10*/  @!P0 LEA.HI.X R7, R12, R3, R7, 0x5, P2 ;  /* 0x000000030c078211 */ /* 0x000fe400010f2c07 */
[--C-:B------:R-:W-:Y:S01]  /*10b20*/  @!P0 LEA.HI.X R9, R2, c[0x0][0x174], R3.reuse, 0x1, P3 ;  /* 0x00005d0002098a11 */ /* 0x100fe200018f0c03 */
[----:B------:R-:W-:Y:S01]  /*10b30*/  @!P0 IMAD.WIDE.U32 R2, R12, 0x30, R2 ;  /* 0x000000300c028825 */ /* 0x000fe200078e0002 */
[----:B------:R-:W-:-:S03]  /*10b40*/  @!P0 LEA R6, P1, R4, c[0x0][0x170], 0x1 ;  /* 0x00005c0004068a11 */ /* 0x000fc600078208ff */
[----:B------:R-:W-:Y:S01]  /*10b50*/  @!P0 IMAD R0, R0, 0x30, RZ ;  /* 0x0000003000008824 */ /* 0x000fe200078e02ff */
[----:B------:R-:W-:Y:S01]  /*10b60*/  @!P0 LEA.HI.X R7, R4, c[0x0][0x174], R7, 0x1, P1 ;  /* 0x00005d0004078a11 */ /* 0x000fe200008f0c07 */
[----:B------:R-:W-:Y:S01]  /*10b70*/  @!PT LDS RZ, [RZ] ;  /* 0x00000000fffff984 */ /* 0x000fe20000000800 */
[----:B------:R-:W-:Y:S01]  /*10b80*/  @!PT LDS RZ, [RZ] ;  /* 0x00000000fffff984 */ /* 0x000fe20000000800 */
[----:B------:R-:W-:Y:S01]  /*10b90*/  @!PT LDS RZ, [RZ] ;  /* 0x00000000fffff984 */ /* 0x000fe20000000800 */
[----:B------:R1:W-:Y:S01]  /*10ba0*/  @!P0 LDGSTS.E.BYPASS.LTC128B.128 [R188+0x6000], [R8.64] ;  /* 0x0600000008bc8fae */ /* 0x0003e2000b901d62 */
[----:B------:R-:W-:Y:S01]  /*10bb0*/  @!P0 LEA R4, P1, R2, c[0x0][0x170], 0x1 ;  /* 0x00005c0002048a11 */ /* 0x000fe200078208ff */
[----:B------:R-:W-:Y:S02]  /*10bc0*/  @!P0 IMAD.IADD R0, R0, 0x1, R3 ;  /* 0x0000000100008824 */ /* 0x000fe400078e0203 */
        /* <DEDUP_REMOVED lines=18> */
[----:B-1----:R-:W1:Y:S04]  /*10cf0*/  LDSM.16.M88.4 R8, [R172+0x4000] ;  /* 0x00400000ac08783b */ /* 0x002e680000000200 */
[----:B------:R-:W3:Y:S04]  /*10d00*/  LDSM.16.M88.4 R36, [R172+0x4800] ;  /* 0x00480000ac24783b */ /* 0x000ee80000000200 */
[----:B------:R-:W4:Y:S04]  /*10d10*/  LDSM.16.M88.4 R32, [R172+0x5000] ;  /* 0x00500000ac20783b */ /* 0x000f280000000200 */
[----:B------:R-:W3:Y:S04]  /*10d20*/  LDSM.16.M88.4 R24, [R172+0x5800] ;  /* 0x00580000ac18783b */ /* 0x000ee80000000200 */
[----:B------:R-:W-:Y:S04]  /*10d30*/  LDSM.16.M88.4 R52, [R178+0x4000] ;  /* 0x00400000b234783b */ /* 0x000fe80000000200 */
[----:B--2---:R-:W2:Y:S04]  /*10d40*/  LDSM.16.M88.4 R4, [R182+0x2000] ;  /* 0x00200000b604783b */ /* 0x004ea80000000200 */
[----:B------:R-:W2:Y:S04]  /*10d50*/  LDSM.16.M88.4 R20, [R178+0x5800] ;  /* 0x00580000b214783b */ /* 0x000ea80000000200 */
[----:B------:R-:W2:Y:S04]  /*10d60*/  LDSM.16.M88.4 R44, [R178+0x4800] ;  /* 0x00480000b22c783b */ /* 0x000ea80000000200 */
[----:B------:R-:W2:Y:S04]  /*10d70*/  LDSM.16.M88.4 R40, [R178+0x5000] ;  /* 0x00500000b228783b */ /* 0x000ea80000000200 */
[----:B------:R-:W0:Y:S01]  /*10d80*/  LDGDEPBAR ;  /* 0x00000000000079af */ /* 0x000e220000000000 */
[-C--:B-1----:R-:W-:Y:S08]  /*10d90*/  HMMA.16816.F32.BF16 R192, R16, R8.reuse, RZ ;  /* 0x0000000810c0723c */ /* 0x082ff000000418ff */
[C---:B------:R-:W-:Y:S08]  /*10da0*/  HMMA.16816.F32.BF16 R64, R12.reuse, R8, RZ ;  /* 0x000000080c40723c */ /* 0x040ff000000418ff */
[-C--:B------:R-:W-:Y:S08]  /*10db0*/  HMMA.16816.F32.BF16 R156, R12, R10.reuse, RZ ;  /* 0x0000000a0c9c723c */ /* 0x080ff000000418ff */
[----:B------:R-:W-:Y:S01]  /*10dc0*/  HMMA.16816.F32.BF16 R168, R16, R10, RZ ;  /* 0x0000000a10a8723c */ /* 0x000fe200000418ff */
[----:B------:R-:W1:Y:S07]  /*10dd0*/  LDSM.16.M88.4 R8, [R182] ;  /* 0x00000000b608783b */ /* 0x000e6e0000000200 */
[C---:B---3--:R-:W-:Y:S08]  /*10de0*/  HMMA.16816.F32.BF16 R60, R12.reuse, R36, RZ ;  /* 0x000000240c3c723c */ /* 0x048ff000000418ff */
[C---:B----4-:R-:W-:Y:S08]  /*10df0*/  HMMA.16816.F32.BF16 R56, R12.reuse, R32, RZ ;  /* 0x000000200c38723c */ /* 0x050ff000000418ff */
[C---:B------:R-:W-:Y:S08]  /*10e00*/  HMMA.16816.F32.BF16 R72, R12.reuse, R24, RZ ;  /* 0x000000180c48723c */ /* 0x040ff000000418ff */
        /* <DEDUP_REMOVED lines=8> */
[----:B------:R-:W-:Y:S01]  /*10e90*/  HMMA.16816.F32.BF16 R24, R16, R26, RZ ;  /* 0x0000001a1018723c */ /* 0x000fe200000418ff */
[----:B------:R-:W-:Y:S07]  /*10ea0*/  LDSM.16.M88.4 R16, [R180+0x2000] ;  /* 0x00200000b410783b */ /* 0x000fee0000000200 */
[C---:B--2---:R-:W-:Y:S01]  /*10eb0*/  HMMA.16816.F32.BF16 R32, R4.reuse, R52, R64 ;  /* 0x000000340420723c */ /* 0x044fe20000041840 */
[----:B------:R-:W2:Y:S07]  /*10ec0*/  LDSM.16.M88.4 R64, [R183] ;  /* 0x00000000b740783b */ /* 0x000eae0000000200 */
[C---:B------:R-:W-:Y:S08]  /*10ed0*/  HMMA.16816.F32.BF16 R244, R4.reuse, R20, R72 ;  /* 0x0000001404f4723c */ /* 0x040ff00000041848 */
[C---:B------:R-:W-:Y:S01]  /*10ee0*/  HMMA.16816.F32.BF16 R208, R4.reuse, R44, R60 ;  /* 0x0000002c04d0723c */ /* 0x040fe2000004183c */
[----:B------:R-:W3:Y:S07]  /*10ef0*/  LDSM.16.M88.4 R60, [R186] ;  /* 0x00000000ba3c783b */ /* 0x000eee0000000200 */
[C---:B------:R-:W-:Y:S01]  /*10f00*/  HMMA.16816.F32.BF16 R204, R4.reuse, R40, R56 ;  /* 0x0000002804cc723c */ /* 0x040fe20000041838 */
[----:B------:R-:W4:Y:S07]  /*10f10*/  LDSM.16.M88.4 R56, [R185] ;  /* 0x00000000b938783b */ /* 0x000f2e0000000200 */
[----:B------:R-:W-:Y:S08]  /*10f20*/  HMMA.16816.F32.BF16 R72, R4, R42, R160 ;  /* 0x0000002a0448723c */ /* 0x000ff000000418a0 */
[C---:B-1----:R-:W-:Y:S08]  /*10f30*/  HMMA.16816.F32.BF16 R224, R8.reuse, R40, R68 ;  /* 0x0000002808e0723c */ /* 0x042ff00000041844 */
[C---:B------:R-:W-:Y:S01]  /*10f40*/  HMMA.16816.F32.BF16 R228, R8.reuse, R20, R12 ;  /* 0x0000001408e4723c */ /* 0x040fe2000004180c */
[----:B------:R-:W-:Y:S07]  /*10f50*/  LDSM.16.M88.4 R12, [R180] ;  /* 0x00000000b40c783b */ /* 0x000fee0000000200 */
[----:B------:R-:W-:Y:S01]  /*10f60*/  HMMA.16816.F32.BF16 R200, R8, R42, R36 ;  /* 0x0000002a08c8723c */ /* 0x000fe20000041824 */
[----:B------:R-:W1:Y:S04]  /*10f70*/  LDSM.16.M88.4 R40, [R184] ;  /* 0x00000000b828783b */ /* 0x000e680000000200 */
[----:B------:R-:W-:Y:S03]  /*10f80*/  LDSM.16.M88.4 R36, [R177] ;  /* 0x00000000b124783b */ /* 0x000fe60000000200 */
        /* <DEDUP_REMOVED lines=8> */
[----:B------:R-:W-:Y:S01]  /*11010*/  HMMA.16816.F32.BF16 R164, R8, R22, R24 ;  /* 0x0000001608a4723c */ /* 0x000fe20000041818 */
[----:B------:R-:W1:Y:S04]  /*11020*/  LDSM.16.M88.4 R8, [R181] ;  /* 0x00000000b508783b */ /* 0x000e680000000200 */
[----:B------:R-:W-:Y:S03]  /*11030*/  LDSM.16.M88.4 R20, [R177+0x1800] ;  /* 0x00180000b114783b */ /* 0x000fe60000000200 */
[----:B--2---:R-:W-:Y:S01]  /*11040*/  HMMA.16816.F32.BF16 R160, R16, R64, R32 ;  /* 0x0000004010a0723c */ /* 0x004fe20000041820 */
[----:B------:R-:W2:Y:S04]  /*11050*/  LDSM.16.M88.4 R32, [R177+0x800] ;  /* 0x00080000b120783b */ /* 0x000ea80000000200 */
[----:B------:R-:W2:Y:S01]  /*11060*/  LDSM.16.M88.4 R24, [R177+0x1000] ;  /* 0x00100000b118783b */ /* 0x000ea20000000200 */
[----:B------:R-:W-:-:S04]  /*11070*/  DEPBAR.LE SB0, 0x0 ;  /* 0x000080000000791a */ /* 0x000fc80000000000 */
[C---:B---3--:R-:W-:Y:S08]  /*11080*/  HMMA.16816.F32.BF16 R152, R16.reuse, R60, R208 ;  /* 0x0000003c1098723c */ /* 0x048ff000000418d0 */
[C---:B----4-:R-:W-:Y:S08]  /*11090*/  HMMA.16816.F32.BF16 R144, R16.reuse, R56, R204 ;  /* 0x000000381090723c */ /* 0x050ff000000418cc */
[C---:B------:R-:W-:Y:S08]  /*110a0*/  HMMA.16816.F32.BF16 R156, R16.reuse, R66, R156 ;  /* 0x00000042109c723c */ /* 0x040ff0000004189c */
[C---:B-1----:R-:W-:Y:S08]  /*110b0*/  HMMA.16816.F32.BF16 R68, R16.reuse, R40, R244 ;  /* 0x000000281044723c */ /* 0x042ff000000418f4 */
        /* <DEDUP_REMOVED lines=10> */
[----:B------:R-:W-:-:S07]  /*11160*/  IMAD.MOV.U32 R247, RZ, RZ, R252 ;  /* 0x000000fffff77224 */ /* 0x000fce00078e00fc */
[----:B------:R-:W-:Y:S01]  /*11170*/  HMMA.16816.F32.BF16 R12, R12, R42, R164 ;  /* 0x0000002a0c0c723c */ /* 0x000fe200000418a4 */
[----:B------:R-:W-:-:S07]  /*11180*/  ISETP.GE.AND P6, PT, R247, 0x4, PT ;  /* 0x00000004f700780c */ /* 0x000fce0003fc6270 */
[C---:B------:R-:W-:Y:S08]  /*11190*/  HMMA.16816.F32.BF16 R164, R4.reuse, R36, R160 ;  /* 0x0000002404a4723c */ /* 0x040ff000000418a0 */
[----:B------:R-:W-:Y:S08]  /*111a0*/  HMMA.16816.F32.BF16 R200, R4, R38, R156 ;  /* 0x0000002604c8723c */ /* 0x000ff0000004189c */
[C---:B------:R-:W-:Y:S08]  /*111b0*/  HMMA.16816.F32.BF16 R44, R8.reuse, R36, R44 ;  /* 0x00000024082c723c */ /* 0x040ff0000004182c */
[----:B------:R-:W-:Y:S08]  /*111c0*/  HMMA.16816.F32.BF16 R64, R8, R38, R64 ;  /* 0x000000260840723c */ /* 0x000ff00000041840 */
[C---:B--2---:R-:W-:Y:S08]  /*111d0*/  HMMA.16816.F32.BF16 R204, R4.reuse, R32, R152 ;  /* 0x0000002004cc723c */ /* 0x044ff00000041898 */
[C---:B------:R-:W-:Y:S08]  /*111e0*/  HMMA.16816.F32.BF16 R208, R4.reuse, R34, R148 ;  /* 0x0000002204d0723c */ /* 0x040ff00000041894 */
[----:B------:R-:W-:Y:S08]  /*111f0*/  HMMA.16816.F32.BF16 R224, R4, R22, R52 ;  /* 0x0000001604e0723c */ /* 0x000ff00000041834 */
[C---:B------:R-:W-:Y:S08]  /*11200*/  HMMA.16816.F32.BF16 R36, R8.reuse, R32, R16 ;  /* 0x000000200824723c */ /* 0x040ff00000041810 */
[----:B------:R-:W-:Y:S08]  /*11210*/  HMMA.16816.F32.BF16 R60, R8, R34, R60 ;  /* 0x00000022083c723c */ /* 0x000ff0000004183c */
[C---:B------:R-:W-:Y:S08]  /*11220*/  HMMA.16816.F32.BF16 R212, R4.reuse, R24, R144 ;  /* 0x0000001804d4723c */ /* 0x040ff00000041890 */
[----:B------:R-:W-:Y:S08]  /*11230*/  HMMA.16816.F32.BF16 R216, R4, R26, R72 ;  /* 0x0000001a04d8723c */ /* 0x000ff00000041848 */
[C---:B------:R-:W-:Y:S08]  /*11240*/  HMMA.16816.F32.BF16 R32, R8.reuse, R24, R168 ;  /* 0x000000180820723c */ /* 0x040ff000000418a8 */
[----:B------:R-:W-:Y:S08]  /*11250*/  HMMA.16816.F32.BF16 R52, R8, R26, R56 ;  /* 0x0000001a0834723c */ /* 0x000ff00000041838 */
[-C--:B------:R-:W-:Y:S08]  /*11260*/  HMMA.16816.F32.BF16 R220, R4, R20.reuse, R68 ;  /* 0x0000001404dc723c */ /* 0x080ff00000041844 */
[C---:B------:R-:W-:Y:S08]  /*11270*/  HMMA.16816.F32.BF16 R40, R8.reuse, R20, R192 ;  /* 0x000000140828723c */ /* 0x040ff000000418c0 */
[----:B------:R-:W-:Y:S01]  /*11280*/  HMMA.16816.F32.BF16 R24, R8, R22, R12 ;  /* 0x000000160818723c */ /* 0x000fe2000004180c */
[----:B------:R-:W-:Y:S06]  /*11290*/  BAR.SYNC.DEFER_BLOCKING 0x0 ;  /* 0x0000000000007b1d */ /* 0x000fec0000010000 */
[----:B------:R-:W-:Y:S05]  /*112a0*/  @!P6 BRA `(.L_x_834) ;  /* 0x000003500000e947 */ /* 0x000fea0003800000 */
[----:B------:R-:W2:Y:S04]  /*112b0*/  LDL.64 R250, [R1+0x150] ;  /* 0x0001500001fa7983 */ /* 0x000ea80000100a00 */
[----:B------:R-:W3:Y:S01]  /*112c0*/  LDL.64 R30, [R1+0x148] ;  /* 0x00014800011e7983 */ /* 0x000ee20000100a00 */
[----:B------:R-:W-:Y:S01]  /*112d0*/  IADD3 R0, R247, -0x4, RZ ;  /* 0xfffffffcf7007810 */ /* 0x000fe20007ffe0ff */
[----:B------:R-:W-:Y:S01]  /*112e0*/  IMAD.MOV.U32 R12, RZ, RZ, c[0x0][0x198] ;  /* 0x00006600ff0c7624 */ /* 0x000fe200078e00ff */
[----:B------:R-:W-:Y:S01]  /*112f0*/  BSSY B0, `(.L_x_835) ;  /* 0x000002f000007945 */ /* 0x000fe20003800000 */
[----:B------:R-:W-:Y:S01]  /*11300*/  @!P0 IMAD.MOV.U32 R11, RZ, RZ, c[0x0][0x19c] ;  /* 0x00006700ff0b8624 */ /* 0x000fe200078e00ff */
[----:B------:R-:W-:Y:S01]  /*11310*/  SHF.R.S32.HI R2, RZ, 0x1f, R0 ;  /* 0x0000001fff027819 */ /* 0x000fe20000011400 */
[----:B------:R-:W-:Y:S01]  /*11320*/  IMAD.WIDE.U32 R4, R0, c[0x0][0x198], RZ ;  /* 0x0000660000047a25 */ /* 0x000fe200078e00ff */
[----:B------:R1:W-:Y:S03]  /*11330*/  @P0 STS.128 [R188+0x4000], RZ ;  /* 0x004000ffbc000388 */ /* 0x0003e60000000c00 */
[----:B------:R-:W-:-:S02]  /*11340*/  IMAD R2, R2, c[0x0][0x198], RZ ;  /* 0x0000660002027a24 */ /* 0x000fc400078e02ff */
[----:B------:R-:W-:Y:S02]  /*11350*/  @!P0 IMAD.MOV.U32 R7, RZ, RZ, c[0x0][0x19c] ;  /* 0x00006700ff078624 */ /* 0x000fe400078e00ff */
[----:B------:R-:W-:-:S04]  /*11360*/  IMAD R0, R0, c[0x0][0x19c], R2 ;  /* 0x0000670000007a24 */ /* 0x000fc800078e0202 */
[----:B------:R-:W-:Y:S01]  /*11370*/  IMAD.IADD R0, R5, 0x1, R0 ;  /* 0x0000000105007824 */ /* 0x000fe200078e0200 */
[----:B--2---:R-:W-:-:S04]  /*11380*/  LEA R2, P1, R4, R250, 0x6 ;  /* 0x000000fa04027211 */ /* 0x004fc800078230ff */
[-C--:B------:R-:W-:Y:S02]  /*11390*/  @!P0 LEA R5, P4, R12, R2.reuse, 0x4 ;  /* 0x000000020c058211 */ /* 0x080fe400078820ff */
[----:B---3--:R-:W-:Y:S02]  /*113a0*/  LEA.HI.X R3, R4, R31, R0, 0x6, P1 ;  /* 0x0000001f04037211 */ /* 0x008fe400008f3400 */
[----:B------:R-:W-:Y:S02]  /*113b0*/  @!P0 LEA R0, P2, R12, R2, 0x5 ;  /* 0x000000020c008211 */ /* 0x000fe400078428ff */
[----:B------:R-:W-:Y:S02]  /*113c0*/  @!P0 LEA R8, P5, R2, c[0x0][0x168], 0x1 ;  /* 0x00005a0002088a11 */ /* 0x000fe400078a08ff */
[----:B------:R-:W-:Y:S02]  /*113d0*/  @!P0 LEA R6, P3, R5, c[0x0][0x168], 0x1 ;  /* 0x00005a0005068a11 */ /* 0x000fe400078608ff */
[----:B------:R-:W-:-:S02]  /*113e0*/  @!P0 LEA.HI.X R11, R12, R3, R11, 0x4, P4 ;  /* 0x000000030c0b8211 */ /* 0x000fc400020f240b */
[----:B------:R-:W-:Y:S02]  /*113f0*/  @!P0 LEA R4, P1, R0, c[0x0][0x168], 0x1 ;  /* 0x00005a0000048a11 */ /* 0x000fe400078208ff */
        /* <DEDUP_REMOVED lines=21> */
[----:B-1----:R-:W-:Y:S01]  /*11550*/  IMAD.WIDE.U32 R4, R12, 0x30, R2 ;  /* 0x000000300c047825 */ /* 0x002fe200078e0002 */
        /* <DEDUP_REMOVED lines=8> */
.L_x_836:
[----:B------:R-:W-:Y:S05]  /*115e0*/  BSYNC B0 ;  /* 0x0000000000007941 */ /* 0x000fea0003800000 */
.L_x_835:
[----:B------:R-:W0:Y:S02]  /*115f0*/  LDGDEPBAR ;  /* 0x00000000000079af */ /* 0x000e240000000000 */
.L_x_834:
[----:B-1----:R-:W2:Y:S04]  /*11600*/  LDL.LU R4, [R1+0x120] ;  /* 0x0001200001047983 */ /* 0x002ea80000300800 */
[----:B------:R-:W3:Y:S04]  /*11610*/  LDL.LU R3, [R1+0x10c] ;  /* 0x00010c0001037983 */ /* 0x000ee80000300800 */
[----:B------:R-:W4:Y:S01]  /*11620*/  LDL R2, [R1+0x104] ;  /* 0x0001040001027983 */ /* 0x000f220000100800 */
[----:B------:R-:W-:-:S03]  /*11630*/  IADD3 R235, R247, -0x3, RZ ;  /* 0xfffffffdf7eb7810 */ /* 0x000fc60007ffe0ff */
[----:B------:R-:W1:Y:S04]  /*11640*/  S2R R0, SR_TID.X ;  /* 0x0000000000007919 */ /* 0x000e680000002100 */
[----:B------:R-:W-:Y:S04]  /*11650*/  STL [R1+0x1a4], R173 ;  /* 0x0001a4ad01007387 */ /* 0x000fe80000100800 */
[----:B------:R-:W-:Y:S04]  /*11660*/  STL [R1+0x1a0], R176 ;  /* 0x0001a0b001007387 */ /* 0x000fe80000100800 */
[----:B------:R-:W-:Y:S04]  /*11670*/  STL [R1+0x19c], R174 ;  /* 0x00019cae01007387 */ /* 0x000fe80000100800 */
[----:B------:R-:W-:Y:S04]  /*11680*/  STL [R1+0x198], R175 ;  /* 0x000198af01007387 */ /* 0x000fe80000100800 */
[----:B------:R-:W-:Y:S01]  /*11690*/  STL [R1+0x194], R188 ;  /* 0x000194bc01007387 */ /* 0x000fe20000100800 */
[----:B-1----:R-:W-:-:S03]  /*116a0*/  IMAD.SHL.U32 R0, R0, 0x2, RZ ;  /* 0x0000000200007824 */ /* 0x002fc600078e00ff */
[----:B------:R-:W-:Y:S02]  /*116b0*/  STL [R1+0x190], R186 ;  /* 0x000190ba01007387 */ /* 0x000fe40000100800 */
[----:B------:R-:W-:Y:S02]  /*116c0*/  LOP3.LUT R0, R0, 0x6, RZ, 0xc0, !PT ;  /* 0x0000000600007812 */ /* 0x000fe400078ec0ff */
[----:B------:R-:W-:Y:S03]  /*116d0*/  STL [R1+0x18c], R185 ;  /* 0x00018cb901007387 */ /* 0x000fe60000100800 */
[----:B------:R-:W-:Y:S01]  /*116e0*/  IMAD R0, R235, 0x40, R0 ;  /* 0x00000040eb007824 */ /* 0x000fe200078e0200 */
[----:B------:R-:W-:Y:S04]  /*116f0*/  STL [R1+0x188], R184 ;  /* 0x000188b801007387 */ /* 0x000fe80000100800 */
[C---:B------:R-:W-:Y:S01]  /*11700*/  IADD3 R9, R0.reuse, 0x1, RZ ;  /* 0x0000000100097810 */ /* 0x040fe20007ffe0ff */
[----:B------:R-:W-:Y:S01]  /*11710*/  STL [R1+0x184], R183 ;  /* 0x000184b701007387 */ /* 0x000fe20000100800 */
[----:B------:R-:W-:-:S02]  /*11720*/  ISETP.GE.AND P1, PT, R0, R49, PT ;  /* 0x000000310000720c */ /* 0x000fc40003f26270 */
[C---:B------:R-:W-:Y:S01]  /*11730*/  ISETP.GE.AND P0, PT, R9.reuse, R49, PT ;  /* 0x000000310900720c */ /* 0x040fe20003f06270 */
[----:B------:R-:W-:Y:S01]  /*11740*/  STL [R1+0x180], R182 ;  /* 0x000180b601007387 */ /* 0x000fe20000100800 */
[C---:B------:R-:W-:Y:S02]  /*11750*/  IADD3 R8, R0.reuse, 0x8, RZ ;  /* 0x0000000800087810 */ /* 0x040fe40007ffe0ff */
[C---:B------:R-:W-:Y:S01]  /*11760*/  IADD3 R7, R0.reuse, 0x9, RZ ;  /* 0x0000000900077810 */ /* 0x040fe20007ffe0ff */
[----:B------:R-:W-:Y:S01]  /*11770*/  STL [R1+0x17c], R181 ;  /* 0x00017cb501007387 */ /* 0x000fe20000100800 */
[-C--:B------:R-:W-:Y:S02]  /*11780*/  ISETP.GE.AND P3, PT, R0, R48.reuse, PT ;  /* 0x000000300000720c */ /* 0x080fe40003f66270 */
[----:B------:R-:W-:Y:S01]  /*11790*/  ISETP.GE.AND P2, PT, R9, R48, PT ;  /* 0x000000300900720c */ /* 0x000fe20003f46270 */
[----:B------:R-:W-:Y:S01]  /*117a0*/  STL [R1+0x178], R180 ;  /* 0x000178b401007387 */ /* 0x000fe20000100800 */
[----:B------:R-:W-:-:S02]  /*117b0*/  FSEL R20, R46, -INF , !P1 ;  /* 0xff8000002e147808 */ /* 0x000fc40004800000 */
[----:B------:R-:W-:Y:S01]  /*117c0*/  FSEL R21, R47, -INF , !P0 ;  /* 0xff8000002f157808 */ /* 0x000fe20004000000 */
[----:B------:R-:W-:Y:S01]  /*117d0*/  STL [R1+0x174], R179 ;  /* 0x000174b301007387 */ /* 0x000fe20000100800 */
[-C--:B------:R-:W-:Y:S02]  /*117e0*/  ISETP.GE.AND P1, PT, R8, R49.reuse, PT ;  /* 0x000000310800720c */ /* 0x080fe40003f26270 */
[----:B------:R-:W-:Y:S01]  /*117f0*/  ISETP.GE.AND P0, PT, R7, R49, PT ;  /* 0x000000310700720c */ /* 0x000fe20003f06270 */
[----:B------:R1:W-:Y:S01]  /*11800*/  STL [R1+0x170], R178 ;  /* 0x000170b201007387 */ /* 0x0003e20000100800 */
[C---:B------:R-:W-:Y:S02]  /*11810*/  IADD3 R6, R0.reuse, 0x10, RZ ;  /* 0x0000001000067810 */ /* 0x040fe40007ffe0ff */
[----:B------:R-:W-:Y:S01]  /*11820*/  IADD3 R5, R0, 0x11, RZ ;  /* 0x0000001100057810 */ /* 0x000fe20007ffe0ff */
[----:B------:R-:W-:Y:S01]  /*11830*/  STL [R1+0x16c], R177 ;  /* 0x00016cb101007387 */ /* 0x000fe20000100800 */
[----:B------:R-:W-:-:S02]  /*11840*/  FSEL R15, R44, -INF , !P3 ;  /* 0xff8000002c0f7808 */ /* 0x000fc40005800000 */
[----:B------:R-:W-:Y:S01]  /*11850*/  FSEL R18, R45, -INF , !P2 ;  /* 0xff8000002d127808 */ /* 0x000fe20005000000 */
[----:B------:R-:W-:Y:S01]  /*11860*/  STL [R1+0x168], R172 ;  /* 0x000168ac01007387 */ /* 0x000fe20000100800 */
[-C--:B------:R-:W-:Y:S02]  /*11870*/  ISETP.GE.AND P3, PT, R8, R48.reuse, PT ;  /* 0x000000300800720c */ /* 0x080fe40003f66270 */
[----:B------:R-:W-:Y:S01]  /*11880*/  ISETP.GE.AND P2, PT, R7, R48, PT ;  /* 0x000000300700720c */ /* 0x000fe20003f46270 */
[----:B------:R-:W-:Y:S01]  /*11890*/  STL [R1+0x9c], R235 ;  /* 0x00009ceb01007387 */ /* 0x000fe20000100800 */
        /* <DEDUP_REMOVED lines=10> */
[----:B------:R-:W-:Y:S02]  /*11940*/  IADD3 R10, R0, 0x21, RZ ;  /* 0x00000021000a7810 */ /* 0x000fe40007ffe0ff */
[----:B------:R-:W-:Y:S02]  /*11950*/  FSEL R36, R36, -INF , !P3 ;  /* 0xff80000024247808 */ /* 0x000fe40005800000 */
[----:B------:R-:W-:Y:S02]  /*11960*/  FSEL R37, R37, -INF , !P2 ;  /* 0xff80000025257808 */ /* 0x000fe40005000000 */
[C---:B------:R-:W-:Y:S02]  /*11970*/  IADD3 R12, R0.reuse, 0x29, RZ ;  /* 0x00000029000c7810 */ /* 0x040fe40007ffe0ff */
[----:B------:R-:W-:-:S02]  /*11980*/  IADD3 R11, R0, 0x28, RZ ;  /* 0x00000028000b7810 */ /* 0x000fc40007ffe0ff */
[C---:B------:R-:W-:Y:S02]  /*11990*/  IADD3 R13, R0.reuse, 0x30, RZ ;  /* 0x00000030000d7810 */ /* 0x040fe40007ffe0ff */
[C---:B------:R-:W-:Y:S02]  /*119a0*/  IADD3 R16, R0.reuse, 0x31, RZ ;  /* 0x0000003100107810 */ /* 0x040fe40007ffe0ff */
[C---:B------:R-:W-:Y:S02]  /*119b0*/  IADD3 R17, R0.reuse, 0x38, RZ ;  /* 0x0000003800117810 */ /* 0x040fe40007ffe0ff */
[----:B------:R-:W-:Y:S02]  /*119c0*/  IADD3 R19, R0, 0x39, RZ ;  /* 0x0000003900137810 */ /* 0x000fe40007ffe0ff */
[C---:B------:R-:W-:Y:S02]  /*119d0*/  ISETP.GE.AND P5, PT, R11.reuse, R49, PT ;  /* 0x000000310b00720c */ /* 0x040fe40003fa6270 */
[----:B------:R-:W-:-:S02]  /*119e0*/  ISETP.GE.AND P4, PT, R11, R48, PT ;  /* 0x000000300b00720c */ /* 0x000fc40003f86270 */
[----:B------:R-:W-:Y:S02]  /*119f0*/  FSEL R157, R54, -INF , !P5 ;  /* 0xff800000369d7808 */ /* 0x000fe40006800000 */
[-C--:B------:R-:W-:Y:S02]  /*11a00*/  ISETP.GE.AND P5, PT, R19, R48.reuse, PT ;  /* 0x000000301300720c */ /* 0x080fe40003fa6270 */
[----:B------:R-:W-:Y:S02]  /*11a10*/  FSEL R71, R52, -INF , !P4 ;  /* 0xff80000034477808 */ /* 0x000fe40006000000 */
[----:B------:R-:W-:Y:S01]  /*11a20*/  ISETP.GE.AND P4, PT, R16, R48, PT ;  /* 0x000000301000720c */ /* 0x000fe20003f86270 */
[----:B--2---:R-:W-:Y:S01]  /*11a30*/  IMAD.MOV.U32 R232, RZ, RZ, R4 ;  /* 0x000000ffffe87224 */ /* 0x004fe200078e0004 */
[C---:B------:R-:W-:Y:S01]  /*11a40*/  IADD3 R4, R0.reuse, 0x18, RZ ;  /* 0x0000001800047810 */ /* 0x040fe20007ffe0ff */
[----:B---3--:R-:W-:Y:S01]  /*11a50*/  IMAD.MOV.U32 R233, RZ, RZ, R3 ;  /* 0x000000ffffe97224 */ /* 0x008fe200078e0003 */
[----:B------:R-:W-:-:S02]  /*11a60*/  IADD3 R3, R0, 0x19, RZ ;  /* 0x0000001900037810 */ /* 0x000fc40007ffe0ff */
[-C--:B------:R-:W-:Y:S01]  /*11a70*/  ISETP.GE.AND P1, PT, R4, R49.reuse, PT ;  /* 0x000000310400720c */ /* 0x080fe20003f26270 */
[----:B----4-:R-:W-:Y:S01]  /*11a80*/  IMAD.MOV.U32 R234, RZ, RZ, R2 ;  /* 0x000000ffffea7224 */ /* 0x010fe200078e0002 */
[C---:B------:R-:W-:Y:S01]  /*11a90*/  ISETP.GE.AND P0, PT, R3.reuse, R49, PT ;  /* 0x000000310300720c */ /* 0x040fe20003f06270 */
[----:B-1----:R-:W-:Y:S01]  /*11aa0*/  IMAD.MOV.U32 R178, RZ, RZ, R233 ;  /* 0x000000ffffb27224 */ /* 0x002fe200078e00e9 */
[----:B------:R-:W-:Y:S01]  /*11ab0*/  IADD3 R2, R0, 0x20, RZ ;  /* 0x0000002000027810 */ /* 0x000fe20007ffe0ff */
[----:B------:R-:W-:Y:S01]  /*11ac0*/  IMAD.MOV.U32 R250, RZ, RZ, R234 ;  /* 0x000000fffffa7224 */ /* 0x000fe200078e00ea */
[-C--:B------:R-:W-:Y:S02]  /*11ad0*/  ISETP.GE.AND P3, PT, R4, R48.reuse, PT ;  /* 0x000000300400720c */ /* 0x080fe40003f66270 */
[----:B------:R-:W-:Y:S02]  /*11ae0*/  ISETP.GE.AND P2, PT, R3, R48, PT ;  /* 0x000000300300720c */ /* 0x000fe40003f46270 */
[----:B------:R-:W-:-:S02]  /*11af0*/  FSEL R163, R62, -INF , !P1 ;  /* 0xff8000003ea37808 */ /* 0x000fc40004800000 */
[----:B------:R-:W-:Y:S02]  /*11b00*/  FSEL R162, R63, -INF , !P0 ;  /* 0xff8000003fa27808 */ /* 0x000fe40004000000 */
[-C--:B------:R-:W-:Y:S02]  /*11b10*/  ISETP.GE.AND P1, PT, R2, R49.reuse, PT ;  /* 0x000000310200720c */ /* 0x080fe40003f26270 */
[----:B------:R-:W-:Y:S02]  /*11b20*/  ISETP.GE.AND P0, PT, R10, R49, PT ;  /* 0x000000310a00720c */ /* 0x000fe40003f06270 */
[----:B------:R-:W-:Y:S02]  /*11b30*/  FSEL R150, R60, -INF , !P3 ;  /* 0xff8000003c967808 */ /* 0x000fe40005800000 */
[----:B------:R-:W-:Y:S02]  /*11b40*/  FSEL R149, R61, -INF , !P2 ;  /* 0xff8000003d957808 */ /* 0x000fe40005000000 */
[----:B------:R-:W-:-:S02]  /*11b50*/  ISETP.GE.AND P3, PT, R2, R48, PT ;  /* 0x000000300200720c */ /* 0x000fc40003f66270 */
[----:B------:R-:W-:Y:S02]  /*11b60*/  ISETP.GE.AND P2, PT, R10, R48, PT ;  /* 0x000000300a00720c */ /* 0x000fe40003f46270 */
[----:B------:R-:W-:Y:S02]  /*11b70*/  FSEL R161, R34, -INF , !P1 ;  /* 0xff80000022a17808 */ /* 0x000fe40004800000 */
[----:B------:R-:W-:Y:S02]  /*11b80*/  FSEL R160, R35, -INF , !P0 ;  /* 0xff80000023a07808 */ /* 0x000fe40004000000 */
[C---:B------:R-:W-:Y:S02]  /*11b90*/  ISETP.GE.AND P1, PT, R0.reuse, R51, PT ;  /* 0x000000330000720c */ /* 0x040fe40003f26270 */
[----:B------:R-:W-:Y:S02]  /*11ba0*/  ISETP.GE.AND P0, PT, R0, R50, PT ;  /* 0x000000320000720c */ /* 0x000fe40003f06270 */
[----:B------:R-:W-:-:S02]  /*11bb0*/  FMNMX.FTZ R0, R243, R15, !PT ;  /* 0x0000000ff3007209 */ /* 0x000fc40007810000 */
[----:B------:R-:W-:Y:S02]  /*11bc0*/  FSEL R147, R32, -INF , !P3 ;  /* 0xff80000020937808 */ /* 0x000fe40005800000 */
[----:B------:R-:W-:Y:S02]  /*11bd0*/  FSEL R146, R33, -INF , !P2 ;  /* 0xff80000021927808 */ /* 0x000fe40005000000 */
[-C--:B------:R-:W-:Y:S02]  /*11be0*/  ISETP.GE.AND P3, PT, R12, R48.reuse, PT ;  /* 0x000000300c00720c */ /* 0x080fe40003f66270 */
[----:B------:R-:W-:Y:S02]  /*11bf0*/  ISETP.GE.AND P2, PT, R13, R48, PT ;  /* 0x000000300d00720c */ /* 0x000fe40003f46270 */
[----:B------:R-:W-:Y:S02]  /*11c00*/  FMNMX.FTZ R0, R18, R0, !PT ;  /* 0x0000000012007209 */ /* 0x000fe40007810000 */
[----:B------:R-:W-:-:S02]  /*11c10*/  FSEL R61, R53, -INF , !P3 ;  /* 0xff800000353d7808 */ /* 0x000fc40005800000 */
[----:B------:R-:W-:Y:S02]  /*11c20*/  FSEL R53, R40, -INF , !P2 ;  /* 0xff80000028357808 */ /* 0x000fe40005000000 */
[-C--:B------:R-:W-:Y:S02]  /*11c30*/  ISETP.GE.AND P3, PT, R12, R49.reuse, PT ;  /* 0x000000310c00720c */ /* 0x080fe40003f66270 */
[----:B------:R-:W-:Y:S02]  /*11c40*/  ISETP.GE.AND P2, PT, R17, R48, PT ;  /* 0x000000301100720c */ /* 0x000fe40003f46270 */
[----:B------:R-:W-:Y:S02]  /*11c50*/  FMNMX.FTZ R0, R22, R0, !PT ;  /* 0x0000000016007209 */ /* 0x000fe40007810000 */
[----:B------:R-:W-:Y:S02]  /*11c60*/  FSEL R155, R55, -INF , !P3 ;  /* 0xff800000379b7808 */ /* 0x000fe40005800000 */
[----:B------:R-:W-:-:S02]  /*11c70*/  ISETP.GE.AND P3, PT, R13, R49, PT ;  /* 0x000000310d00720c */ /* 0x000fc40003f66270 */
[----:B------:R-:W-:Y:S02]  /*11c80*/  FSEL R35, R24, -INF , !P2 ;  /* 0xff80000018237808 */ /* 0x000fe40005000000 */
[----:B------:R-:W-:Y:S02]  /*11c90*/  FMNMX.FTZ R0, R23, R0, !PT ;  /* 0x0000000017007209 */ /* 0x000fe40007810000 */
[----:B------:R-:W-:Y:S02]  /*11ca0*/  ISETP.GE.AND P2, PT, R16, R49, PT ;  /* 0x000000311000720c */ /* 0x000fe40003f46270 */
[----:B------:R-:W-:Y:S02]  /*11cb0*/  FSEL R151, R164, -INF , !P1 ;  /* 0xff800000a4977808 */ /* 0x000fe40004800000 */
[----:B------:R-:W-:Y:S02]  /*11cc0*/  FSEL R168, R166, -INF , !P0 ;  /* 0xff800000a6a87808 */ /* 0x000fe40004000000 */
[----:B------:R-:W-:-:S02]  /*11cd0*/  ISETP.GE.AND P1, PT, R7, R51, PT ;  /* 0x000000330700720c */ /* 0x000fc40003f26270 */
[----:B------:R-:W-:Y:S02]  /*11ce0*/  ISETP.GE.AND P0, PT, R7, R50, PT ;  /* 0x000000320700720c */ /* 0x000fe40003f06270 */
[----:B------:R-:W-:Y:S02]  /*11cf0*/  FSEL R152, R42, -INF , !P3 ;  /* 0xff8000002a987808 */ /* 0x000fe40005800000 */
[----:B------:R-:W-:Y:S02]  /*11d00*/  FMNMX.FTZ R7, R36, R0, !PT ;  /* 0x0000000024077209 */ /* 0x000fe40007810000 */
[----:B------:R-:W-:Y:S02]  /*11d10*/  FSEL R42, R43, -INF , !P2 ;  /* 0xff8000002b2a7808 */ /* 0x000fe40005000000 */
[----:B------:R-:W-:Y:S02]  /*11d20*/  FSEL R34, R25, -INF , !P5 ;  /* 0xff80000019227808 */ /* 0x000fe40006800000 */
[----:B------:R-:W-:-:S02]  /*11d30*/  FMNMX.FTZ R0, R248, R20, !PT ;  /* 0x00000014f8007209 */ /* 0x000fc40007810000 */
[C---:B------:R-:W-:Y:S02]  /*11d40*/  ISETP.GE.AND P5, PT, R9.reuse, R51, PT ;  /* 0x000000330900720c */ /* 0x040fe40003fa6270 */
[----:B------:R-:W-:Y:S02]  /*11d50*/  ISETP.GE.AND P2, PT, R9, R50, PT ;  /* 0x000000320900720c */ /* 0x000fe40003f46270 */
[----:B------:R-:W-:Y:S02]  /*11d60*/  FSEL R40, R41, -INF , !P4 ;  /* 0xff80000029287808 */ /* 0x000fe40006000000 */
[----:B------:R-:W-:Y:S02]  /*11d70*/  FMNMX.FTZ R7, R37, R7, !PT ;  /* 0x0000000725077209 */ /* 0x000fe40007810000 */
[-C--:B------:R-:W-:Y:S02]  /*11d80*/  ISETP.GE.AND P4, PT, R17, R49.reuse, PT ;  /* 0x000000311100720c */ /* 0x080fe40003f86270 */
        /* <DEDUP_REMOVED lines=9> */
[----:B------:R-:W-:Y:S02]  /*11e20*/  FMNMX.FTZ R0, R30, R0, !PT ;  /* 0x000000001e007209 */ /* 0x000fe40007810000 */
[C---:B------:R-:W-:Y:S02]  /*11e30*/  ISETP.GE.AND P4, PT, R8.reuse, R51, PT ;  /* 0x000000330800720c */ /* 0x040fe40003f86270 */
[----:B------:R-:W-:Y:S02]  /*11e40*/  ISETP.GE.AND P3, PT, R8, R50, PT ;  /* 0x000000320800720c */ /* 0x000fe40003f66270 */
[----:B------:R-:W-:-:S02]  /*11e50*/  FMNMX.FTZ R6, R149, R6, !PT ;  /* 0x0000000695067209 */ /* 0x000fc40007810000 */
[----:B------:R-:W-:Y:S02]  /*11e60*/  FMNMX.FTZ R0, R31, R0, !PT ;  /* 0x000000001f007209 */ /* 0x000fe40007810000 */
[----:B------:R-:W-:Y:S02]  /*11e70*/  FSEL R156, R200, -INF , !P4 ;  /* 0xff800000c89c7808 */ /* 0x000fe40006000000 */
[----:B------:R-:W-:Y:S02]  /*11e80*/  FSEL R170, R202, -INF , !P3 ;  /* 0xff800000caaa7808 */ /* 0x000fe40005800000 */
[C---:B------:R-:W-:Y:S02]  /*11e90*/  ISETP.GE.AND P4, PT, R5.reuse, R51, PT ;  /* 0x000000330500720c */ /* 0x040fe40003f86270 */
[----:B------:R-:W-:Y:S02]  /*11ea0*/  ISETP.GE.AND P3, PT, R5, R50, PT ;  /* 0x000000320500720c */ /* 0x000fe40003f66270 */
[----:B------:R-:W-:-:S02]  /*11eb0*/  FMNMX.FTZ R5, R147, R6, !PT ;  /* 0x0000000693057209 */ /* 0x000fc40007810000 */
[----:B------:R-:W-:Y:S02]  /*11ec0*/  FMNMX.FTZ R0, R45, R0, !PT ;  /* 0x000000002d007209 */ /* 0x000fe40007810000 */
[----:B------:R-:W-:Y:S02]  /*11ed0*/  FMNMX.FTZ R5, R146, R5, !PT ;  /* 0x0000000592057209 */ /* 0x000fe40007810000 */
[----:B------:R-:W-:Y:S02]  /*11ee0*/  FMNMX.FTZ R0, R64, R0, !PT ;  /* 0x0000000040007209 */ /* 0x000fe40007810000 */
[----:B------:R-:W-:Y:S02]  /*11ef0*/  FSEL R148, R201, -INF , !P1 ;  /* 0xff800000c9947808 */ /* 0x000fe40004800000 */
[----:B------:R-:W-:Y:S02]  /*11f00*/  FSEL R169, R203, -INF , !P0 ;  /* 0xff800000cba97808 */ /* 0x000fe40004000000 */
[----:B------:R-:W-:-:S02]  /*11f10*/  ISETP.GE.AND P1, PT, R4, R51, PT ;  /* 0x000000330400720c */ /* 0x000fc40003f26270 */
[----:B------:R-:W-:Y:S02]  /*11f20*/  ISETP.GE.AND P0, PT, R4, R50, PT ;  /* 0x000000320400720c */ /* 0x000fe40003f06270 */
[----:B------:R-:W-:Y:S02]  /*11f30*/  FMNMX.FTZ R4, R71, R5, !PT ;  /* 0x0000000547047209 */ /* 0x000fe40007810000 */
[----:B------:R-:W-:Y:S02]  /*11f40*/  FMNMX.FTZ R0, R163, R0, !PT ;  /* 0x00000000a3007209 */ /* 0x000fe40007810000 */
[----:B------:R-:W-:Y:S02]  /*11f50*/  FMNMX.FTZ R4, R61, R4, !PT ;  /* 0x000000043d047209 */ /* 0x000fe40007810000 */
[----:B------:R-:W-:Y:S02]  /*11f60*/  FMNMX.FTZ R0, R162, R0, !PT ;  /* 0x00000000a2007209 */ /* 0x000fe40007810000 */
[----:B------:R-:W-:-:S02]  /*11f70*/  FSEL R143, R204, -INF , !P5 ;  /* 0xff800000cc8f7808 */ /* 0x000fc40006800000 */
[----:B------:R-:W-:Y:S02]  /*11f80*/  FSEL R167, R206, -INF , !P2 ;  /* 0xff800000cea77808 */ /* 0x000fe40005000000 */
[C---:B------:R-:W-:Y:S02]  /*11f90*/  ISETP.GE.AND P5, PT, R3.reuse, R51, PT ;  /* 0x000000330300720c */ /* 0x040fe40003fa6270 */
[----:B------:R-:W-:Y:S02]  /*11fa0*/  ISETP.GE.AND P2, PT, R3, R50, PT ;  /* 0x000000320300720c */ /* 0x000fe40003f46270 */
[----:B------:R-:W-:Y:S02]  /*11fb0*/  FMNMX.FTZ R3, R53, R4, !PT ;  /* 0x0000000435037209 */ /* 0x000fe40007810000 */
[----:B------:R-:W-:Y:S02]  /*11fc0*/  FMNMX.FTZ R0, R161, R0, !PT ;  /* 0x00000000a1007209 */ /* 0x000fe40007810000 */
        /* <DEDUP_REMOVED lines=8> */
[----:B------:R-:W-:Y:S01]  /*12050*/  FMNMX.FTZ R0, R34, R3, !PT ;  /* 0x0000000322007209 */ /* 0x000fe20007810000 */
[----:B------:R-:W-:Y:S01]  /*12060*/  IMAD.SHL.U32 R3, R235, 0x2, RZ ;  /* 0x00000002eb037824 */ /* 0x000fe200078e00ff */
[----:B------:R-:W-:Y:S02]  /*12070*/  FMNMX.FTZ R2, R155, R2, !PT ;  /* 0x000000029b027209 */ /* 0x000fe40007810000 */
[----:B------:R-:W-:Y:S01]  /*12080*/  FSEL R67, R208, -INF , !P1 ;  /* 0xff800000d0437808 */ /* 0x000fe20004800000 */
[----:B------:R-:W1:Y:S01]  /*12090*/  SHFL.BFLY PT, R5, R0, 0x2, 0x1f ;  /* 0x0c401f0000057f89 */ /* 0x000e6200000e0000 */
[----:B------:R-:W-:Y:S02]  /*120a0*/  FMNMX.FTZ R2, R152, R2, !PT ;  /* 0x0000000298027209 */ /* 0x000fe40007810000 */
[----:B------:R-:W-:-:S02]  /*120b0*/  LOP3.LUT R3, R191, UR37, R3, 0x96, !PT ;  /* 0x00000025bf037c12 */ /* 0x000fc4000f8e9603 */
[----:B------:R-:W-:Y:S02]  /*120c0*/  FMNMX.FTZ R2, R42, R2, !PT ;  /* 0x000000022a027209 */ /* 0x000fe40007810000 */
[----:B------:R-:W-:Y:S01]  /*120d0*/  FSEL R165, R210, -INF , !P0 ;  /* 0xff800000d2a57808 */ /* 0x000fe20004000000 */
[----:B------:R-:W-:Y:S01]  /*120e0*/  IMAD.WIDE.U32 R230, R3, -0x326172a9, RZ ;  /* 0xcd9e8d5703e67825 */ /* 0x000fe200078e00ff */
[----:B------:R-:W-:Y:S02]  /*120f0*/  FMNMX.FTZ R4, R49, R2, !PT ;  /* 0x0000000231047209 */ /* 0x000fe40007810000 */
[----:B------:R-:W-:Y:S02]  /*12100*/  LOP3.LUT R2, R239, UR17, R190, 0x96, !PT ;  /* 0x00000011ef027c12 */ /* 0x000fe4000f8e96be */
[----:B------:R-:W-:Y:S02]  /*12110*/  FMNMX.FTZ R8, R145, R4, !PT ;  /* 0x0000000491087209 */ /* 0x000fe40007810000 */
[----:B------:R-:W-:Y:S01]  /*12120*/  FSEL R65, R209, -INF , !P5 ;  /* 0xff800000d1417808 */ /* 0x000fe20006800000 */
[----:B------:R-:W-:Y:S01]  /*12130*/  IMAD.WIDE.U32 R6, R2, -0x326172a9, RZ ;  /* 0xcd9e8d5702067825 */ /* 0x000fe200078e00ff */
[----:B------:R-:W-:Y:S01]  /*12140*/  LOP3.LUT R2, R231, UR18, R232, 0x96, !PT ;  /* 0x00000012e7027c12 */ /* 0x000fe2000f8e96e8 */
[----:B------:R-:W2:Y:S01]  /*12150*/  SHFL.BFLY PT, R9, R8, 0x2, 0x1f ;  /* 0x0c401f0008097f89 */ /* 0x000ea200000e0000 */
[----:B------:R-:W-:-:S02]  /*12160*/  FSEL R164, R211, -INF , !P2 ;  /* 0xff800000d3a47808 */ /* 0x000fc40005000000 */
[----:B------:R-:W-:Y:S01]  /*12170*/  LOP3.LUT R4, R7, UR16, R230, 0x96, !PT ;  /* 0x0000001007047c12 */ /* 0x000fe2000f8e96e6 */
[----:B------:R-:W-:Y:S01]  /*12180*/  IMAD.WIDE.U32 R2, R2, -0x2daee0ad, RZ ;  /* 0xd2511f5302027825 */ /* 0x000fe200078e00ff */
[----:B------:R-:W-:Y:S02]  /*12190*/  ISETP.GE.AND P1, PT, R10, R51, PT ;  /* 0x000000330a00720c */ /* 0x000fe40003f26270 */
[----:B-1----:R-:W-:Y:S01]  /*121a0*/  FMNMX.FTZ R0, R0, R5, !PT ;  /* 0x0000000500007209 */ /* 0x002fe20007810000 */
[----:B------:R-:W-:Y:S01]  /*121b0*/  IMAD.WIDE.U32 R4, R4, -0x2daee0ad, RZ ;  /* 0xd2511f5304047825 */ /* 0x000fe200078e00ff */
[----:B------:R-:W-:Y:S02]  /*121c0*/  LOP3.LUT R3, R3, UR15, R238, 0x96, !PT ;  /* 0x0000000f03037c12 */ /* 0x000fe4000f8e96ee */
[----:B------:R-:W-:Y:S01]  /*121d0*/  ISETP.GE.AND P0, PT, R10, R50, PT ;  /* 0x000000320a00720c */ /* 0x000fe20003f06270 */
[----:B------:R-:W1:Y:S01]  /*121e0*/  SHFL.BFLY PT, R14, R0, 0x1, 0x1f ;  /* 0x0c201f00000e7f89 */ /* 0x000e6200000e0000 */
[----:B------:R-:W-:Y:S01]  /*121f0*/  LOP3.LUT R5, R5, UR11, R2, 0x96, !PT ;  /* 0x0000000b05057c12 */ /* 0x000fe2000f8e9602 */
[----:B------:R-:W-:Y:S01]  /*12200*/  IMAD.WIDE.U32 R2, R3, -0x326172a9, RZ ;  /* 0xcd9e8d5703027825 */ /* 0x000fe200078e00ff */
[----:B------:R-:W-:-:S02]  /*12210*/  ISETP.GE.AND P5, PT, R11, R51, PT ;  /* 0x000000330b00720c */ /* 0x000fc40003fa6270 */
[----:B------:R-:W-:Y:S01]  /*12220*/  ISETP.GE.AND P2, PT, R11, R50, PT ;  /* 0x000000320b00720c */ /* 0x000fe20003f46270 */
[----:B------:R-:W-:Y:S01]  /*12230*/  IMAD.WIDE.U32 R10, R5, -0x326172a9, RZ ;  /* 0xcd9e8d57050a7825 */ /* 0x000fe200078e00ff */
[----:B------:R-:W-:Y:S02]  /*12240*/  FSEL R52, R216, -INF , !P5 ;  /* 0xff800000d8347808 */ /* 0x000fe40006800000 */
[----:B------:R-:W-:Y:S02]  /*12250*/  FSEL R144, R218, -INF , !P2 ;  /* 0xff800000da907808 */ /* 0x000fe40005000000 */
[----:B------:R-:W-:Y:S02]  /*12260*/  LOP3.LUT R5, R11, UR10, R2, 0x96, !PT ;  /* 0x0000000a0b057c12 */ /* 0x000fe4000f8e9602 */
[----:B--2---:R-:W-:Y:S02]  /*12270*/  FMNMX.FTZ R11, R8, R9, !PT ;  /* 0x00000009080b7209 */ /* 0x004fe40007810000 */
[----:B------:R-:W-:-:S02]  /*12280*/  ISETP.GE.AND P5, PT, R16, R51, PT ;  /* 0x000000331000720c */ /* 0x000fc40003fa6270 */
[----:B------:R-:W-:Y:S02]  /*12290*/  ISETP.GE.AND P2, PT, R16, R50, PT ;  /* 0x000000321000720c */ /* 0x000fe40003f46270 */
[----:B------:R-:W2:Y:S01]  /*122a0*/  SHFL.BFLY PT, R16, R11, 0x1, 0x1f ;  /* 0x0c201f000b107f89 */ /* 0x000ea200000e0000 */
[----:B------:R-:W-:Y:S02]  /*122b0*/  LOP3.LUT R3, R3, UR12, R6, 0x96, !PT ;  /* 0x0000000c03037c12 */ /* 0x000fe4000f8e9606 */
[----:B------:R-:W-:Y:S02]  /*122c0*/  FSEL R62, R212, -INF , !P4 ;  /* 0xff800000d43e7808 */ /* 0x000fe40006000000 */
[----:B------:R-:W-:Y:S01]  /*122d0*/  FSEL R159, R214, -INF , !P3 ;  /* 0xff800000d69f7808 */ /* 0x000fe20005800000 */
[----:B------:R-:W-:Y:S01]  /*122e0*/  IMAD.WIDE.U32 R2, R3, -0x2daee0ad, RZ ;  /* 0xd2511f5303027825 */ /* 0x000fe200078e00ff */
[----:B------:R-:W-:Y:S02]  /*122f0*/  FSEL R60, R213, -INF , !P1 ;  /* 0xff800000d53c7808 */ /* 0x000fe40004800000 */
[----:B------:R-:W-:-:S02]  /*12300*/  FSEL R154, R215, -INF , !P0 ;  /* 0xff800000d79a7808 */ /* 0x000fc40004000000 */
[CC--:B------:R-:W-:Y:S02]  /*12310*/  ISETP.GE.AND P4, PT, R12.reuse, R51.reuse, PT ;  /* 0x000000330c00720c */ /* 0x0c0fe40003f86270 */
[-C--:B------:R-:W-:Y:S02]  /*12320*/  ISETP.GE.AND P3, PT, R12, R50.reuse, PT ;  /* 0x000000320c00720c */ /* 0x080fe40003f66270 */
[C---:B------:R-:W-:Y:S02]  /*12330*/  ISETP.GE.AND P1, PT, R13.reuse, R51, PT ;  /* 0x000000330d00720c */ /* 0x040fe40003f26270 */
[----:B------:R-:W-:Y:S01]  /*12340*/  ISETP.GE.AND P0, PT, R13, R50, PT ;  /* 0x000000320d00720c */ /* 0x000fe20003f06270 */
[----:B------:R-:W-:Y:S01]  /*12350*/  IMAD.WIDE.U32 R12, R5, -0x2daee0ad, RZ ;  /* 0xd2511f53050c7825 */ /* 0x000fe200078e00ff */
[----:B------:R-:W-:Y:S02]  /*12360*/  FSEL R47, R217, -INF , !P4 ;  /* 0xff800000d92f7808 */ /* 0x000fe40006000000 */
[----:B-1----:R-:W-:-:S02]  /*12370*/  FMNMX.FTZ R70, R0, R14, !PT ;  /* 0x0000000e00467209 */ /* 0x002fc40007810000 */
[-C--:B------:R-:W-:Y:S02]  /*12380*/  ISETP.GE.AND P4, PT, R17, R51.reuse, PT ;  /* 0x000000331100720c */ /* 0x080fe40003f86270 */
[----:B------:R-:W-:Y:S01]  /*12390*/  LOP3.LUT R2, R13, UR6, R2, 0x96, !PT ;  /* 0x000000060d027c12 */ /* 0x000fe2000f8e9602 */
[----:B------:R-:W-:Y:S01]  /*123a0*/  FMUL.FTZ R0, R70, c[0x0][0x23c] ;  /* 0x00008f0046007a20 */ /* 0x000fe20000410000 */
[----:B------:R-:W-:Y:S02]  /*123b0*/  LOP3.LUT R3, R3, UR9, R4, 0x96, !PT ;  /* 0x0000000903037c12 */ /* 0x000fe4000f8e9604 */
[----:B------:R-:W-:Y:S01]  /*123c0*/  FSEL R24, R224, -INF , !P4 ;  /* 0xff800000e0187808 */ /* 0x000fe20006000000 */
[----:B------:R-:W-:Y:S01]  /*123d0*/  IMAD.WIDE.U32 R4, R2, -0x326172a9, RZ ;  /* 0xcd9e8d5702047825 */ /* 0x000fe200078e00ff */
[----:B------:R-:W-:Y:S02]  /*123e0*/  FSETP.NEU.FTZ.AND P4, PT, R70, -INF , PT ;  /* 0xff8000004600780b */ /* 0x000fe40003f9d000 */
[----:B------:R-:W-:Y:S01]  /*123f0*/  FSEL R75, R219, -INF , !P3 ;  /* 0xff800000db4b7808 */ /* 0x000fe20005800000 */
[----:B------:R-:W-:Y:S01]  /*12400*/  IMAD.WIDE.U32 R8, R3, -0x326172a9, RZ ;  /* 0xcd9e8d5703087825 */ /* 0x000fe200078e00ff */
[----:B------:R-:W-:-:S02]  /*12410*/  ISETP.GE.AND P3, PT, R19, R51, PT ;  /* 0x000000331300720c */ /* 0x000fc40003f66270 */
[----:B------:R-:W-:Y:S02]  /*12420*/  FSEL R2, R0, RZ, P4 ;  /* 0x000000ff00027208 */ /* 0x000fe40002000000 */
[----:B------:R-:W-:Y:S02]  /*12430*/  SHF.R.U32.HI R0, RZ, 0x18, R4 ;  /* 0x00000018ff007819 */ /* 0x000fe40000011604 */
[----:B--2---:R-:W-:Y:S02]  /*12440*/  FMNMX.FTZ R69, R11, R16, !PT ;  /* 0x000000100b457209 */ /* 0x004fe40007810000 */
[----:B------:R-:W-:Y:S02]  /*12450*/  FSEL R44, R220, -INF , !P1 ;  /* 0xff800000dc2c7808 */ /* 0x000fe40004800000 */
[----:B------:R-:W-:Y:S01]  /*12460*/  LOP3.LUT R8, R5, UR13, R8, 0x96, !PT ;  /* 0x0000000d05087c12 */ /* 0x000fe2000f8e9608 */
[----:B------:R-:W-:Y:S01]  /*12470*/  FMUL.FTZ R11, R69, c[0x0][0x23c] ;  /* 0x00008f00450b7a20 */ /* 0x000fe20000410000 */
[----:B------:R-:W-:-:S02]  /*12480*/  LOP3.LUT R3, R4, 0xff, RZ, 0xc0, !PT ;  /* 0x000000ff04037812 */ /* 0x000fc400078ec0ff */
[-C--:B------:R-:W-:Y:S02]  /*12490*/  ISETP.GE.AND P1, PT, R17, R50.reuse, PT ;  /* 0x000000321100720c */ /* 0x080fe40003f26270 */
[----:B------:R-:W-:Y:S02]  /*124a0*/  FSEL R66, R222, -INF , !P0 ;  /* 0xff800000de427808 */ /* 0x000fe40004000000 */
[----:B------:R-:W-:Y:S02]  /*124b0*/  FSEL R17, R225, -INF , !P3 ;  /* 0xff800000e1117808 */ /* 0x000fe40005800000 */
[----:B------:R-:W-:Y:S01]  /*124c0*/  LOP3.LUT R13, R4, 0xffff, RZ, 0xc0, !PT ;  /* 0x0000ffff040d7812 */ /* 0x000fe200078ec0ff */
[----:B------:R-:W-:Y:S01]  /*124d0*/  FFMA.FTZ R5, R15, c[0x0][0x23c], -R2 ;  /* 0x00008f000f057a23 */ /* 0x000fe20000010802 */
[----:B------:R-:W-:Y:S02]  /*124e0*/  ISETP.GE.AND P0, PT, R19, R50, PT ;  /* 0x000000321300720c */ /* 0x000fe40003f06270 */
[----:B------:R-:W-:Y:S01]  /*124f0*/  FSEL R26, R221, -INF , !P5 ;  /* 0xff800000dd1a7808 */ /* 0x000fe20006800000 */
[----:B------:R1:W-:Y:S01]  /*12500*/  MUFU.EX2 R14, R5 ;  /* 0x00000005000e7308 */ /* 0x0003e20000000800 */
[----:B------:R-:W-:-:S02]  /*12510*/  LOP3.LUT R9, R9, UR8, R10, 0x96, !PT ;  /* 0x0000000809097c12 */ /* 0x000fc4000f8e960a */
[----:B------:R-:W-:Y:S02]  /*12520*/  SHF.R.U32.HI R4, RZ, 0x10, R4 ;  /* 0x00000010ff047819 */ /* 0x000fe40000011604 */
[----:B------:R-:W-:Y:S02]  /*12530*/  ISETP.GE.U32.AND P3, PT, R237, R0, PT ;  /* 0x00000000ed00720c */ /* 0x000fe40003f66070 */
[----:B------:R-:W-:Y:S02]  /*12540*/  FSEL R63, R223, -INF , !P2 ;  /* 0xff800000df3f7808 */ /* 0x000fe40005000000 */
[----:B------:R-:W-:Y:S01]  /*12550*/  ISETP.GE.U32.AND P5, PT, R237, R3, PT ;  /* 0x00000003ed00720c */ /* 0x000fe20003fa6070 */
[----:B------:R-:W-:Y:S01]  /*12560*/  FFMA.FTZ R3, R18, c[0x0][0x23c], -R2 ;  /* 0x00008f0012037a23 */ /* 0x000fe20000010802 */
[----:B------:R-:W-:Y:S02]  /*12570*/  LOP3.LUT R0, R8, 0xff, RZ, 0xc0, !PT ;  /* 0x000000ff08007812 */ /* 0x000fe400078ec0ff */
[----:B------:R-:W-:Y:S01]  /*12580*/  FSETP.NEU.FTZ.AND P2, PT, R69, -INF , PT ;  /* 0xff8000004500780b */ /* 0x000fe20003f5d000 */
[----:B------:R2:W3:Y:S01]  /*12590*/  MUFU.EX2 R41, R3 ;  /* 0x0000000300297308 */ /* 0x0004e20000000800 */
[----:B------:R-:W-:-:S02]  /*125a0*/  FSEL R56, R227, -INF , !P0 ;  /* 0xff800000e3387808 */ /* 0x000fc40004000000 */
[----:B------:R-:W-:Y:S01]  /*125b0*/  LOP3.LUT R10, R4, 0xff, RZ, 0xc0, !PT ;  /* 0x000000ff040a7812 */ /* 0x000fe200078ec0ff */
[----:B-1----:R-:W-:Y:S01]  /*125c0*/  IMAD.WIDE.U32 R4, R9, -0x2daee0ad, RZ ;  /* 0xd2511f5309047825 */ /* 0x002fe200078e00ff */
[----:B------:R-:W-:Y:S02]  /*125d0*/  ISETP.GE.U32.AND P0, PT, R237, R0, PT ;  /* 0x00000000ed00720c */ /* 0x000fe40003f06070 */
[----:B------:R-:W-:Y:S02]  /*125e0*/  FSEL R0, R11, RZ, P2 ;  /* 0x000000ff0b007208 */ /* 0x000fe40001000000 */
[----:B------:R-:W-:Y:S02]  /*125f0*/  LOP3.LUT R15, R4, 0xffff, RZ, 0xc0, !PT ;  /* 0x0000ffff040f7812 */ /* 0x000fe400078ec0ff */
[----:B------:R-:W-:Y:S01]  /*12600*/  LOP3.LUT R9, R8, 0xffff, RZ, 0xc0, !PT ;  /* 0x0000ffff08097812 */ /* 0x000fe200078ec0ff */
[--C-:B------:R-:W-:Y:S01]  /*12610*/  FFMA.FTZ R16, R161, c[0x0][0x23c], -R0.reuse ;  /* 0x00008f00a1107a23 */ /* 0x100fe20000010800 */
[----:B------:R-:W-:Y:S01]  /*12620*/  FSEL R58, R226, -INF , !P1 ;  /* 0xff800000e23a7808 */ /* 0x000fe20004800000 */
[--C-:B------:R-:W-:Y:S01]  /*12630*/  FFMA.FTZ R19, R160, c[0x0][0x23c], -R0.reuse ;  /* 0x00008f00a0137a23 */ /* 0x100fe20000010800 */
[----:B------:R-:W-:Y:S01]  /*12640*/  SHF.R.U32.HI R9, RZ, 0x8, R9 ;  /* 0x00000008ff097819 */ /* 0x000fe20000011609 */
[----:B------:R-:W-:Y:S01]  /*12650*/  FFMA.FTZ R42, R42, c[0x0][0x23c], -R0 ;  /* 0x00008f002a2a7a23 */ /* 0x000fe20000010800 */
[----:B--2---:R-:W-:Y:S01]  /*12660*/  LOP3.LUT R3, R5, UR14, R12, 0x96, !PT ;  /* 0x0000000e05037c12 */ /* 0x004fe2000f8e960c */
[----:B------:R-:W-:Y:S01]  /*12670*/  FFMA.FTZ R5, R20, c[0x0][0x23c], -R0 ;  /* 0x00008f0014057a23 */ /* 0x000fe20000010800 */
[----:B------:R-:W-:Y:S01]  /*12680*/  ISETP.GE.U32.AND P1, PT, R237, R10, PT ;  /* 0x0000000aed00720c */ /* 0x000fe20003f26070 */
[----:B------:R-:W-:Y:S01]  /*12690*/  FFMA.FTZ R20, R61, c[0x0][0x23c], -R2 ;  /* 0x00008f003d147a23 */ /* 0x000fe20000010802 */
[----:B------:R-:W-:Y:S01]  /*126a0*/  LOP3.LUT R10, R4, 0xff, RZ, 0xc0, !PT ;  /* 0x000000ff040a7812 */ /* 0x000fe200078ec0ff */
[----:B------:R1:W-:Y:S01]  /*126b0*/  MUFU.EX2 R32, R5 ;  /* 0x0000000500207308 */ /* 0x0003e20000000800 */
[----:B------:R-:W-:Y:S01]  /*126c0*/  SHF.R.U32.HI R12, RZ, 0x10, R4 ;  /* 0x00000010ff0c7819 */ /* 0x000fe20000011604 */
[----:B------:R-:W-:Y:S01]  /*126d0*/  FFMA.FTZ R49, R49, c[0x0][0x23c], -R0 ;  /* 0x00008f0031317a23 */ /* 0x000fe20000010800 */
[----:B------:R-:W-:-:S02]  /*126e0*/  SHF.R.U32.HI R11, RZ, 0x18, R4 ;  /* 0x00000018ff0b7819 */ /* 0x000fc40000011604 */
[----:B------:R-:W-:Y:S02]  /*126f0*/  LOP3.LUT R4, R9, 0xffff, RZ, 0xc0, !PT ;  /* 0x0000ffff09047812 */ /* 0x000fe400078ec0ff */
[----:B------:R-:W-:Y:S01]  /*12700*/  FSEL R18, R70, RZ, P4 ;  /* 0x000000ff46127208 */ /* 0x000fe20002000000 */
[----:B------:R-:W-:Y:S01]  /*12710*/  MUFU.EX2 R245, R19 ;  /* 0x0000001300f57308 */ /* 0x000fe20000000800 */
[----:B---3--:R-:W-:Y:S02]  /*12720*/  F2FP.BF16.PACK_AB R9, R41, R14 ;  /* 0x0000000e2909723e */ /* 0x008fe400000010ff */
[----:B------:R-:W-:Y:S02]  /*12730*/  ISETP.GE.U32.AND P4, PT, R237, R4, PT ;  /* 0x00000004ed00720c */ /* 0x000fe40003f86070 */
[----:B------:R-:W-:Y:S02]  /*12740*/  SHF.R.U32.HI R4, RZ, 0x18, R8 ;  /* 0x00000018ff047819 */ /* 0x000fe40000011608 */
[----:B------:R-:W-:Y:S01]  /*12750*/  PRMT R59, R9, 0x7610, R59 ;  /* 0x00007610093b7816 */ /* 0x000fe2000000003b */
[----:B-1----:R-:W-:Y:S01]  /*12760*/  FFMA.FTZ R5, R21, c[0x0][0x23c], -R0 ;  /* 0x00008f0015057a23 */ /* 0x002fe20000010800 */
[----:B------:R-:W-:Y:S01]  /*12770*/  FSEL R21, R69, RZ, P2 ;  /* 0x000000ff45157208 */ /* 0x000fe20001000000 */
[----:B------:R1:W-:Y:S01]  /*12780*/  MUFU.EX2 R182, R20 ;  /* 0x0000001400b67308 */ /* 0x0003e20000000800 */
[----:B------:R-:W-:Y:S01]  /*12790*/  ISETP.GE.U32.AND P2, PT, R237, R4, PT ;  /* 0x00000004ed00720c */ /* 0x000fe20003f46070 */
[----:B------:R-:W-:Y:S01]  /*127a0*/  @!P0 HFMA2.BF16_V2 R25, -RZ.H0_H0, RZ.H0_H0, -R59.H0_H0 ;  /* 0x200000ffff198231 */ /* 0x000fe2000034093b */
[----:B------:R-:W-:-:S02]  /*127b0*/  SHF.R.U32.HI R4, RZ, 0x10, R8 ;  /* 0x00000010ff047819 */ /* 0x000fc40000011608 */
[----:B------:R-:W-:Y:S02]  /*127c0*/  PRMT R57, R9, 0x7632, R57 ;  /* 0x0000763209397816 */ /* 0x000fe40000000039 */
[----:B------:R-:W-:Y:S01]  /*127d0*/  LOP3.LUT R4, R4, 0xff, RZ, 0xc0, !PT ;  /* 0x000000ff04047812 */ /* 0x000fe200078ec0ff */
[----:B------:R2:W3:Y:S01]  /*127e0*/  MUFU.EX2 R38, R5 ;  /* 0x0000000500267308 */ /* 0x0004e20000000800 */
[----:B------:R-:W-:Y:S01]  /*127f0*/  PRMT R174, R59, 0x5410, R57 ;  /* 0x000054103bae7816 */ /* 0x000fe20000000039 */
[----:B------:R-:W-:Y:S01]  /*12800*/  @!P4 HFMA2.BF16_V2 R27, -RZ.H0_H0, RZ.H0_H0, -R57.H0_H0 ;  /* 0x200000ffff1bc231 */ /* 0x000fe20000340939 */
[----:B------:R-:W-:Y:S01]  /*12810*/  @!P0 PRMT R59, R25, 0x5410, RZ ;  /* 0x00005410193b8816 */ /* 0x000fe200000000ff */
[----:B------:R-:W-:Y:S01]  /*12820*/  FFMA.FTZ R25, R53, c[0x0][0x23c], -R2 ;  /* 0x00008f0035197a23 */ /* 0x000fe20000010802 */
[----:B------:R-:W-:Y:S01]  /*12830*/  ISETP.GE.U32.AND P0, PT, R237, R4, PT ;  /* 0x00000004ed00720c */ /* 0x000fe20003f06070 */
[----:B------:R-:W-:Y:S01]  /*12840*/  FFMA.FTZ R53, R145, c[0x0][0x23c], -R0 ;  /* 0x00008f0091357a23 */ /* 0x000fe20000010800 */
[----:B------:R-:W-:Y:S01]  /*12850*/  SHF.R.U32.HI R4, RZ, 0x8, R13 ;  /* 0x00000008ff047819 */ /* 0x000fe2000001160d */
[----:B------:R-:W-:Y:S01]  /*12860*/  FFMA.FTZ R13, R71, c[0x0][0x23c], -R2 ;  /* 0x00008f00470d7a23 */ /* 0x000fe20000010802 */
[----:B------:R-:W-:Y:S01]  /*12870*/  @!P4 PRMT R57, R27, 0x5410, RZ ;  /* 0x000054101b39c816 */ /* 0x000fe200000000ff */
[----:B------:R-:W-:Y:S01]  /*12880*/  MUFU.EX2 R186, R25 ;  /* 0x0000001900ba7308 */ /* 0x000fe20000000800 */
[----:B------:R-:W-:Y:S01]  /*12890*/  LOP3.LUT R4, R4, 0xffff, RZ, 0xc0, !PT ;  /* 0x0000ffff04047812 */ /* 0x000fe200078ec0ff */
[----:B-1----:R-:W-:-:S03]  /*128a0*/  IMAD.MOV.U32 R20, RZ, RZ, R247 ;  /* 0x000000ffff147224 */ /* 0x002fc600078e00f7 */
[----:B------:R-:W-:Y:S01]  /*128b0*/  ISETP.GE.U32.AND P4, PT, R237, R4, PT ;  /* 0x00000004ed00720c */ /* 0x000fe20003f86070 */
[----:B--2---:R-:W-:Y:S01]  /*128c0*/  FFMA.FTZ R5, R22, c[0x0][0x23c], -R2 ;  /* 0x00008f0016057a23 */ /* 0x004fe20000010802 */
[----:B---3--:R-:W-:Y:S01]  /*128d0*/  F2FP.BF16.PACK_AB R8, R38, R32 ;  /* 0x000000202608723e */ /* 0x008fe200000010ff */
[----:B------:R-:W-:Y:S01]  /*128e0*/  FFMA.FTZ R4, R30, c[0x0][0x23c], -R0 ;  /* 0x00008f001e047a23 */ /* 0x000fe20000010800 */
[----:B------:R-:W-:Y:S02]  /*128f0*/  MUFU.EX2 R177, R13 ;  /* 0x0000000d00b17308 */ /* 0x000fe40000000800 */
[C---:B------:R-:W-:Y:S02]  /*12900*/  PRMT R55, R8.reuse, 0x7632, R55 ;  /* 0x0000763208377816 */ /* 0x040fe40000000037 */
[----:B------:R-:W-:-:S03]  /*12910*/  PRMT R54, R8, 0x7610, R54 ;  /* 0x0000761008367816 */ /* 0x000fc60000000036 */
[----:B------:R-:W-:Y:S01]  /*12920*/  @!P2 HFMA2.BF16_V2 R33, -RZ.H0_H0, RZ.H0_H0, -R55.H0_H0 ;  /* 0x200000ffff21a231 */ /* 0x000fe20000340937 */
[----:B------:R1:W-:Y:S01]  /*12930*/  MUFU.EX2 R39, R5 ;  /* 0x0000000500277308 */ /* 0x0003e20000000800 */
[----:B------:R-:W-:Y:S01]  /*12940*/  PRMT R175, R54, 0x5410, R55 ;  /* 0x0000541036af7816 */ /* 0x000fe20000000037 */
[----:B------:R-:W-:Y:S02]  /*12950*/  @!P0 HFMA2.BF16_V2 R43, -RZ.H0_H0, RZ.H0_H0, -R54.H0_H0 ;  /* 0x200000ffff2b8231 */ /* 0x000fe40000340936 */
[----:B------:R-:W-:Y:S02]  /*12960*/  @!P2 PRMT R55, R33, 0x5410, RZ ;  /* 0x000054102137a816 */ /* 0x000fe400000000ff */
[----:B------:R-:W-:Y:S02]  /*12970*/  ISETP.GE.U32.AND P2, PT, R237, R10, PT ;  /* 0x0000000aed00720c */ /* 0x000fe40003f46070 */
[----:B------:R-:W-:Y:S01]  /*12980*/  MUFU.EX2 R33, R4 ;  /* 0x0000000400217308 */ /* 0x000fe20000000800 */
[----:B------:R-:W-:Y:S01]  /*12990*/  @!P0 PRMT R54, R43, 0x5410, RZ ;  /* 0x000054102b368816 */ /* 0x000fe200000000ff */
[----:B------:R-:W-:Y:S01]  /*129a0*/  FFMA.FTZ R43, R152, c[0x0][0x23c], -R0 ;  /* 0x00008f00982b7a23 */ /* 0x000fe20000010800 */
[----:B------:R-:W-:Y:S01]  /*129b0*/  ISETP.GE.U32.AND P0, PT, R237, R11, PT ;  /* 0x0000000bed00720c */ /* 0x000fe20003f06070 */
[----:B-1----:R-:W-:-:S04]  /*129c0*/  FFMA.FTZ R5, R23, c[0x0][0x23c], -R2 ;  /* 0x00008f0017057a23 */ /* 0x002fc80000010802 */
[----:B------:R1:W-:Y:S08]  /*129d0*/  MUFU.EX2 R183, R53 ;  /* 0x0000003500b77308 */ /* 0x0003f00000000800 */
[----:B------:R-:W2:Y:S01]  /*129e0*/  MUFU.EX2 R153, R5 ;  /* 0x0000000500997308 */ /* 0x000ea20000000800 */
[----:B-1----:R-:W-:-:S07]  /*129f0*/  IMAD.MOV.U32 R53, RZ, RZ, R178 ;  /* 0x000000ffff357224 */ /* 0x002fce00078e00b2 */
[----:B------:R-:W-:Y:S01]  /*12a00*/  MUFU.EX2 R43, R43 ;  /* 0x0000002b002b7308 */ /* 0x000fe20000000800 */
[----:B--2---:R-:W-:Y:S01]  /*12a10*/  F2FP.BF16.PACK_AB R4, R153, R39 ;  /* 0x000000279904723e */ /* 0x004fe200000010ff */
[----:B------:R-:W-:-:S06]  /*12a20*/  FFMA.FTZ R5, R31, c[0x0][0x23c], -R0 ;  /* 0x00008f001f057a23 */ /* 0x000fcc0000010800 */
[----:B------:R-:W-:Y:S01]  /*12a30*/  MUFU.EX2 R249, R49 ;  /* 0x0000003100f97308 */ /* 0x000fe20000000800 */
[--C-:B------:R-:W-:Y:S01]  /*12a40*/  FFMA.FTZ R31, R40, c[0x0][0x23c], -R2.reuse ;  /* 0x00008f00281f7a23 */ /* 0x100fe20000010802 */
[----:B------:R-:W-:Y:S01]  /*12a50*/  PRMT R51, R4, 0x7610, R51 ;  /* 0x0000761004337816 */ /* 0x000fe20000000033 */
[----:B------:R-:W-:Y:S01]  /*12a60*/  FFMA.FTZ R40, R34, c[0x0][0x23c], -R2 ;  /* 0x00008f0022287a23 */ /* 0x000fe20000010802 */
[----:B------:R-:W-:Y:S01]  /*12a70*/  PRMT R50, R4, 0x7632, R50 ;  /* 0x0000763204327816 */ /* 0x000fe20000000032 */
[----:B------:R-:W-:Y:S01]  /*12a80*/  FFMA.FTZ R34, R157, c[0x0][0x23c], -R0 ;  /* 0x00008f009d227a23 */ /* 0x000fe20000010800 */
[----:B------:R-:W-:Y:S01]  /*12a90*/  LOP3.LUT R4, R12, 0xff, RZ, 0xc0, !PT ;  /* 0x000000ff0c047812 */ /* 0x000fe200078ec0ff */
[----:B------:R-:W-:Y:S01]  /*12aa0*/  @!P5 HFMA2.BF16_V2 R48, -RZ.H0_H0, RZ.H0_H0, -R51.H0_H0 ;  /* 0x200000ffff30d231 */ /* 0x000fe20000340933 */
[----:B------:R1:W2:Y:S01]  /*12ab0*/  MUFU.EX2 R142, R5 ;  /* 0x00000005008e7308 */ /* 0x0002a20000000800 */
[----:B------:R-:W-:Y:S01]  /*12ac0*/  PRMT R173, R51, 0x5410, R50 ;  /* 0x0000541033ad7816 */ /* 0x000fe20000000032 */
[----:B------:R-:W-:Y:S01]  /*12ad0*/  @!P4 HFMA2.BF16_V2 R46, -RZ.H0_H0, RZ.H0_H0, -R50.H0_H0 ;  /* 0x200000ffff2ec231 */ /* 0x000fe20000340932 */
[----:B------:R-:W-:Y:S01]  /*12ae0*/  FFMA.FTZ R12, R147, c[0x0][0x23c], -R2 ;  /* 0x00008f00930c7a23 */ /* 0x000fe20000010802 */
[----:B------:R-:W-:-:S02]  /*12af0*/  @!P5 PRMT R51, R48, 0x5410, RZ ;  /* 0x000054103033d816 */ /* 0x000fc400000000ff */
[----:B------:R-:W-:Y:S01]  /*12b00*/  ISETP.GE.U32.AND P5, PT, R237, R4, PT ;  /* 0x00000004ed00720c */ /* 0x000fe20003fa6070 */
[----:B------:R-:W-:Y:S01]  /*12b10*/  FFMA.FTZ R4, R37, c[0x0][0x23c], -R2 ;  /* 0x00008f0025047a23 */ /* 0x000fe20000010802 */
[----:B------:R-:W-:Y:S01]  /*12b20*/  @!P4 PRMT R50, R46, 0x5410, RZ ;  /* 0x000054102e32c816 */ /* 0x000fe200000000ff */
[----:B------:R-:W-:Y:S01]  /*12b30*/  FFMA.FTZ R37, R155, c[0x0][0x23c], -R0 ;  /* 0x00008f009b257a23 */ /* 0x000fe20000010800 */
[----:B------:R-:W-:Y:S01]  /*12b40*/  MUFU.EX2 R179, R34 ;  /* 0x0000002200b37308 */ /* 0x000fe20000000800 */
[----:B-1----:R-:W-:Y:S01]  /*12b50*/  FFMA.FTZ R5, R36, c[0x0][0x23c], -R2 ;  /* 0x00008f0024057a23 */ /* 0x002fe20000010802 */
[----:B--2---:R-:W-:-:S06]  /*12b60*/  F2FP.BF16.PACK_AB R8, R142, R33 ;  /* 0x000000218e08723e */ /* 0x004fcc00000010ff */
[----:B------:R1:W-:Y:S01]  /*12b70*/  MUFU.EX2 R74, R4 ;  /* 0x00000004004a7308 */ /* 0x0003e20000000800 */
[----:B------:R-:W-:Y:S01]  /*12b80*/  FFMA.FTZ R36, R35, c[0x0][0x23c], -R2 ;  /* 0x00008f0023247a23 */ /* 0x000fe20000010802 */
[C---:B------:R-:W-:Y:S02]  /*12b90*/  PRMT R48, R8.reuse, 0x7632, R48 ;  /* 0x0000763208307816 */ /* 0x040fe40000000030 */
[----:B------:R-:W-:-:S04]  /*12ba0*/  PRMT R46, R8, 0x7610, R46 ;  /* 0x00007610082e7816 */ /* 0x000fc8000000002e */
[----:B------:R2:W3:Y:S01]  /*12bb0*/  MUFU.EX2 R72, R5 ;  /* 0x0000000500487308 */ /* 0x0004e20000000800 */
[----:B------:R-:W-:Y:S01]  /*12bc0*/  @!P3 HFMA2.BF16_V2 R68, -RZ.H0_H0, RZ.H0_H0, -R48.H0_H0 ;  /* 0x200000ffff44b231 */ /* 0x000fe20000340930 */
[----:B------:R-:W-:Y:S01]  /*12bd0*/  PRMT R176, R46, 0x5410, R48 ;  /* 0x000054102eb07816 */ /* 0x000fe20000000030 */
[----:B------:R-:W-:-:S03]  /*12be0*/  @!P1 HFMA2.BF16_V2 R189, -RZ.H0_H0, RZ.H0_H0, -R46.H0_H0 ;  /* 0x200000ffffbd9231 */ /* 0x000fc6000034092e */
[----:B------:R-:W-:Y:S02]  /*12bf0*/  @!P3 PRMT R48, R68, 0x5410, RZ ;  /* 0x000054104430b816 */ /* 0x000fe400000000ff */
[----:B-1----:R-:W-:Y:S01]  /*12c00*/  LOP3.LUT R4, R3, 0xffff, RZ, 0xc0, !PT ;  /* 0x0000ffff03047812 */ /* 0x002fe200078ec0ff */
[----:B------:R-:W-:Y:S01]  /*12c10*/  MUFU.EX2 R180, R37 ;  /* 0x0000002500b47308 */ /* 0x000fe20000000800 */
[----:B------:R-:W-:Y:S02]  /*12c20*/  @!P1 PRMT R46, R189, 0x5410, RZ ;  /* 0x00005410bd2e9816 */ /* 0x000fe400000000ff */
[----:B------:R-:W-:Y:S02]  /*12c30*/  SHF.R.U32.HI R4, RZ, 0x8, R4 ;  /* 0x00000008ff047819 */ /* 0x000fe40000011604 */
[----:B--2---:R-:W-:-:S03]  /*12c40*/  LOP3.LUT R5, R3, 0xff, RZ, 0xc0, !PT ;  /* 0x000000ff03057812 */ /* 0x004fc600078ec0ff */
[----:B------:R-:W-:Y:S01]  /*12c50*/  MUFU.EX2 R251, R31 ;  /* 0x0000001f00fb7308 */ /* 0x000fe20000000800 */
[----:B------:R-:W-:Y:S02]  /*12c60*/  LOP3.LUT R4, R4, 0xffff, RZ, 0xc0, !PT ;  /* 0x0000ffff04047812 */ /* 0x000fe400078ec0ff */
[C---:B------:R-:W-:Y:S02]  /*12c70*/  ISETP.GE.U32.AND P4, PT, R237.reuse, R5, PT ;  /* 0x00000005ed00720c */ /* 0x040fe40003f86070 */
[----:B---3--:R-:W-:Y:S02]  /*12c80*/  F2FP.BF16.PACK_AB R5, R74, R72 ;  /* 0x000000484a05723e */ /* 0x008fe400000010ff */
[----:B------:R-:W-:Y:S01]  /*12c90*/  ISETP.GE.U32.AND P3, PT, R237, R4, PT ;  /* 0x00000004ed00720c */ /* 0x000fe20003f66070 */
[----:B------:R-:W-:Y:S01]  /*12ca0*/  MUFU.EX2 R184, R42 ;  /* 0x0000002a00b87308 */ /* 0x000fe20000000800 */
[----:B------:R-:W-:Y:S02]  /*12cb0*/  PRMT R223, R5, 0x7610, R223 ;  /* 0x0000761005df7816 */ /* 0x000fe400000000df */
[----:B------:R-:W-:-:S02]  /*12cc0*/  SHF.R.U32.HI R4, RZ, 0x18, R3 ;  /* 0x00000018ff047819 */ /* 0x000fc40000011603 */
[----:B------:R-:W-:Y:S02]  /*12cd0*/  SHF.R.U32.HI R3, RZ, 0x10, R3 ;  /* 0x00000010ff037819 */ /* 0x000fe40000011603 */
[----:B------:R-:W-:Y:S01]  /*12ce0*/  PRMT R221, R5, 0x7632, R221 ;  /* 0x0000763205dd7816 */ /* 0x000fe200000000dd */
[----:B------:R-:W-:Y:S01]  /*12cf0*/  @!P4 HFMA2.BF16_V2 R192, -RZ.H0_H0, RZ.H0_H0, -R223.H0_H0 ;  /* 0x200000ffffc0c231 */ /* 0x000fe200003409df */
[----:B------:R-:W-:Y:S01]  /*12d00*/  LOP3.LUT R3, R3, 0xff, RZ, 0xc0, !PT ;  /* 0x000000ff03037812 */ /* 0x000fe200078ec0ff */
[----:B------:R-:W1:Y:S01]  /*12d10*/  MUFU.EX2 R40, R40 ;  /* 0x0000002800287308 */ /* 0x000e620000000800 */
[----:B------:R-:W-:Y:S01]  /*12d20*/  PRMT R188, R223, 0x5410, R221 ;  /* 0x00005410dfbc7816 */ /* 0x000fe200000000dd */
[----:B------:R-:W-:Y:S01]  /*12d30*/  @!P3 HFMA2.BF16_V2 R187, -RZ.H0_H0, RZ.H0_H0, -R221.H0_H0 ;  /* 0x200000ffffbbb231 */ /* 0x000fe200003409dd */
[----:B------:R-:W-:Y:S02]  /*12d40*/  @!P4 PRMT R223, R192, 0x5410, RZ ;  /* 0x00005410c0dfc816 */ /* 0x000fe400000000ff */
[----:B------:R-:W-:-:S02]  /*12d50*/  ISETP.GE.U32.AND P4, PT, R237, R3, PT ;  /* 0x00000003ed00720c */ /* 0x000fc40003f86070 */
[----:B------:R-:W-:Y:S01]  /*12d60*/  LEA R3, R235, 0x1, 0x1 ;  /* 0x00000001eb037811 */ /* 0x000fe200078e08ff */
[----:B------:R-:W-:Y:S01]  /*12d70*/  MUFU.EX2 R185, R36 ;  /* 0x0000002400b97308 */ /* 0x000fe20000000800 */
[----:B------:R-:W-:Y:S02]  /*12d80*/  ISETP.GE.U32.AND P1, PT, R237, R4, PT ;  /* 0x00000004ed00720c */ /* 0x000fe40003f26070 */
[----:B------:R-:W-:Y:S02]  /*12d90*/  LOP3.LUT R192, R3, UR37, RZ, 0x3c, !PT ;  /* 0x0000002503c07c12 */ /* 0x000fe4000f8e3cff */
[----:B------:R-:W-:Y:S02]  /*12da0*/  @!P3 PRMT R221, R187, 0x5410, RZ ;  /* 0x00005410bbddb816 */ /* 0x000fe400000000ff */
[----:B------:R-:W-:Y:S01]  /*12db0*/  LOP3.LUT R3, R191, R192, RZ, 0x3c, !PT ;  /* 0x000000c0bf037212 */ /* 0x000fe200078e3cff */
[----:B-1----:R-:W-:-:S04]  /*12dc0*/  IMAD.MOV.U32 R34, RZ, RZ, R40 ;  /* 0x000000ffff227224 */ /* 0x002fc800078e0028 */
[----:B------:R-:W-:Y:S01]  /*12dd0*/  IMAD.WIDE.U32 R22, R3, -0x326172a9, RZ ;  /* 0xcd9e8d5703167825 */ /* 0x000fe200078e00ff */
[----:B------:R-:W-:-:S04]  /*12de0*/  FMNMX.FTZ R3, R236, R151, !PT ;  /* 0x00000097ec037209 */ /* 0x000fc80007810000 */
[----:B------:R-:W-:Y:S02]  /*12df0*/  FMNMX.FTZ R3, R158, R3, !PT ;  /* 0x000000039e037209 */ /* 0x000fe40007810000 */
[----:B------:R-:W-:Y:S02]  /*12e00*/  LOP3.LUT R4, R23, UR18, R232, 0x96, !PT ;  /* 0x0000001217047c12 */ /* 0x000fe4000f8e96e8 */
[----:B------:R-:W-:Y:S02]  /*12e10*/  FMNMX.FTZ R3, R156, R3, !PT ;  /* 0x000000039c037209 */ /* 0x000fe40007810000 */
[----:B------:R-:W-:Y:S01]  /*12e20*/  LOP3.LUT R10, R7, UR16, R22, 0x96, !PT ;  /* 0x00000010070a7c12 */ /* 0x000fe2000f8e9616 */
[----:B------:R-:W-:Y:S01]  /*12e30*/  IMAD.WIDE.U32 R4, R4, -0x2daee0ad, RZ ;  /* 0xd2511f5304047825 */ /* 0x000fe200078e00ff */
[----:B------:R-:W-:-:S03]  /*12e40*/  FMNMX.FTZ R3, R148, R3, !PT ;  /* 0x0000000394037209 */ /* 0x000fc60007810000 */
[----:B------:R-:W-:Y:S01]  /*12e50*/  IMAD.WIDE.U32 R10, R10, -0x2daee0ad, RZ ;  /* 0xd2511f530a0a7825 */ /* 0x000fe200078e00ff */
[----:B------:R-:W-:Y:S02]  /*12e60*/  LOP3.LUT R5, R5, UR15, R238, 0x96, !PT ;  /* 0x0000000f05057c12 */ /* 0x000fe4000f8e96ee */
[----:B------:R-:W-:Y:S02]  /*12e70*/  FMNMX.FTZ R3, R143, R3, !PT ;  /* 0x000000038f037209 */ /* 0x000fe40007810000 */
[----:B------:R-:W-:Y:S01]  /*12e80*/  LOP3.LUT R8, R11, UR11, R4, 0x96, !PT ;  /* 0x0000000b0b087c12 */ /* 0x000fe2000f8e9604 */
[----:B------:R-:W-:Y:S01]  /*12e90*/  IMAD.WIDE.U32 R4, R5, -0x326172a9, RZ ;  /* 0xcd9e8d5705047825 */ /* 0x000fe200078e00ff */
[----:B------:R-:W-:-:S03]  /*12ea0*/  FMNMX.FTZ R3, R73, R3, !PT ;  /* 0x0000000349037209 */ /* 0x000fc60007810000 */
[----:B------:R-:W-:Y:S01]  /*12eb0*/  IMAD.WIDE.U32 R8, R8, -0x326172a9, RZ ;  /* 0xcd9e8d5708087825 */ /* 0x000fe200078e00ff */
[----:B------:R-:W-:Y:S02]  /*12ec0*/  FMNMX.FTZ R3, R67, R3, !PT ;  /* 0x0000000343037209 */ /* 0x000fe40007810000 */
[----:B------:R-:W-:Y:S02]  /*12ed0*/  LOP3.LUT R5, R5, UR12, R6, 0x96, !PT ;  /* 0x0000000c05057c12 */ /* 0x000fe4000f8e9606 */
[----:B------:R-:W-:Y:S02]  /*12ee0*/  FMNMX.FTZ R3, R65, R3, !PT ;  /* 0x0000000341037209 */ /* 0x000fe40007810000 */
[----:B------:R-:W-:Y:S01]  /*12ef0*/  LOP3.LUT R6, R9, UR10, R4, 0x96, !PT ;  /* 0x0000000a09067c12 */ /* 0x000fe2000f8e9604 */
[----:B------:R-:W-:Y:S01]  /*12f00*/  IMAD.WIDE.U32 R4, R5, -0x2daee0ad, RZ ;  /* 0xd2511f5305047825 */ /* 0x000fe200078e00ff */
[----:B------:R-:W-:-:S04]  /*12f10*/  FMNMX.FTZ R3, R62, R3, !PT ;  /* 0x000000033e037209 */ /* 0x000fc80007810000 */
[----:B------:R-:W-:Y:S01]  /*12f20*/  LOP3.LUT R7, R5, UR9, R10, 0x96, !PT ;  /* 0x0000000905077c12 */ /* 0x000fe2000f8e960a */
[----:B------:R-:W-:Y:S01]  /*12f30*/  IMAD.WIDE.U32 R10, R6, -0x2daee0ad, RZ ;  /* 0xd2511f53060a7825 */ /* 0x000fe200078e00ff */
[----:B------:R-:W-:-:S03]  /*12f40*/  FMNMX.FTZ R5, R60, R3, !PT ;  /* 0x000000033c057209 */ /* 0x000fc60007810000 */
[----:B------:R-:W-:Y:S01]  /*12f50*/  FFMA.FTZ R3, R45, c[0x0][0x23c], -R0 ;  /* 0x00008f002d037a23 */ /* 0x000fe20000010800 */
[----:B------:R-:W-:Y:S01]  /*12f60*/  FMNMX.FTZ R5, R52, R5, !PT ;  /* 0x0000000534057209 */ /* 0x000fe20007810000 */
[----:B------:R-:W-:Y:S01]  /*12f70*/  IMAD.WIDE.U32 R6, R7, -0x326172a9, RZ ;  /* 0xcd9e8d5707067825 */ /* 0x000fe200078e00ff */
[----:B------:R-:W-:Y:S01]  /*12f80*/  LOP3.LUT R9, R11, UR6, R4, 0x96, !PT ;  /* 0x000000060b097c12 */ /* 0x000fe2000f8e9604 */
[----:B------:R1:W-:Y:S01]  /*12f90*/  MUFU.EX2 R27, R3 ;  /* 0x00000003001b7308 */ /* 0x0003e20000000800 */
[----:B------:R-:W-:Y:S01]  /*12fa0*/  FMNMX.FTZ R5, R47, R5, !PT ;  /* 0x000000052f057209 */ /* 0x000fe20007810000 */
[----:B------:R-:W-:Y:S01]  /*12fb0*/  FFMA.FTZ R4, R64, c[0x0][0x23c], -R0 ;  /* 0x00008f0040047a23 */ /* 0x000fe20000010800 */
[----:B------:R-:W-:Y:S01]  /*12fc0*/  LOP3.LUT R45, R7, UR8, R8, 0x96, !PT ;  /* 0x00000008072d7c12 */ /* 0x000fe2000f8e9608 */
[----:B------:R-:W-:Y:S01]  /*12fd0*/  FFMA.FTZ R11, R149, c[0x0][0x23c], -R2 ;  /* 0x00008f00950b7a23 */ /* 0x000fe20000010802 */
[----:B------:R-:W-:-:S03]  /*12fe0*/  FMNMX.FTZ R5, R44, R5, !PT ;  /* 0x000000052c057209 */ /* 0x000fc60007810000 */
[----:B------:R2:W3:Y:S01]  /*12ff0*/  MUFU.EX2 R64, R4 ;  /* 0x0000000400407308 */ /* 0x0004e20000000800 */
[----:B-1----:R-:W-:Y:S01]  /*13000*/  SHF.R.U32.HI R3, RZ, 0x8, R15 ;  /* 0x00000008ff037819 */ /* 0x002fe2000001160f */
[----:B------:R-:W-:-:S03]  /*13010*/  FFMA.FTZ R15, R146, c[0x0][0x23c], -R2 ;  /* 0x00008f00920f7a23 */ /* 0x000fc60000010802 */
[----:B------:R-:W-:Y:S02]  /*13020*/  LOP3.LUT R3, R3, 0xffff, RZ, 0xc0, !PT ;  /* 0x0000ffff03037812 */ /* 0x000fe400078ec0ff */
[----:B--2---:R-:W-:Y:S02]  /*13030*/  FMNMX.FTZ R4, R26, R5, !PT ;  /* 0x000000051a047209 */ /* 0x004fe40007810000 */
[----:B------:R-:W-:Y:S02]  /*13040*/  ISETP.GE.U32.AND P3, PT, R237, R3, PT ;  /* 0x00000003ed00720c */ /* 0x000fe40003f66070 */
[----:B------:R-:W-:Y:S01]  /*13050*/  FMNMX.FTZ R68, R24, R4, !PT ;  /* 0x0000000418447209 */ /* 0x000fe20007810000 */
[----:B------:R-:W-:Y:S01]  /*13060*/  IMAD.WIDE.U32 R4, R9, -0x326172a9, RZ ;  /* 0xcd9e8d5709047825 */ /* 0x000fe200078e00ff */
[----:B---3--:R-:W-:Y:S02]  /*13070*/  F2FP.BF16.PACK_AB R8, R64, R27 ;  /* 0x0000001b4008723e */ /* 0x008fe400000010ff */
[----:B------:R-:W-:-:S02]  /*13080*/  FMNMX.FTZ R68, R17, R68, !PT ;  /* 0x0000004411447209 */ /* 0x000fc40007810000 */
[----:B------:R-:W-:Y:S02]  /*13090*/  LOP3.LUT R3, R5, UR13, R6, 0x96, !PT ;  /* 0x0000000d05037c12 */ /* 0x000fe4000f8e9606 */
[----:B------:R-:W-:Y:S01]  /*130a0*/  FMNMX.FTZ R6, R240, R168, !PT ;  /* 0x000000a8f0067209 */ /* 0x000fe20007810000 */
[----:B------:R-:W1:Y:S01]  /*130b0*/  SHFL.BFLY PT, R9, R68, 0x2, 0x1f ;  /* 0x0c401f0044097f89 */ /* 0x000e6200000e0000 */
[C---:B------:R-:W-:Y:S02]  /*130c0*/  PRMT R217, R8.reuse, 0x7610, R217 ;  /* 0x0000761008d97816 */ /* 0x040fe400000000d9 */
[----:B------:R-:W-:Y:S02]  /*130d0*/  FMNMX.FTZ R6, R171, R6, !PT ;  /* 0x00000006ab067209 */ /* 0x000fe40007810000 */
[----:B------:R-:W-:Y:S01]  /*130e0*/  PRMT R216, R8, 0x7632, R216 ;  /* 0x0000763208d87816 */ /* 0x000fe200000000d8 */
[----:B------:R-:W-:Y:S01]  /*130f0*/  @!P4 HFMA2.BF16_V2 R193, -RZ.H0_H0, RZ.H0_H0, -R217.H0_H0 ;  /* 0x200000ffffc1c231 */ /* 0x000fe200003409d9 */
[----:B------:R-:W-:Y:S01]  /*13100*/  FMNMX.FTZ R7, R170, R6, !PT ;  /* 0x00000006aa077209 */ /* 0x000fe20007810000 */
[----:B------:R-:W-:Y:S01]  /*13110*/  FFMA.FTZ R8, R163, c[0x0][0x23c], -R0 ;  /* 0x00008f00a3087a23 */ /* 0x000fe20000010800 */
[----:B------:R-:W-:Y:S01]  /*13120*/  LOP3.LUT R6, R3, 0xffff, RZ, 0xc0, !PT ;  /* 0x0000ffff03067812 */ /* 0x000fe200078ec0ff */
[----:B------:R-:W-:Y:S01]  /*13130*/  @!P1 HFMA2.BF16_V2 R194, -RZ.H0_H0, RZ.H0_H0, -R216.H0_H0 ;  /* 0x200000ffffc29231 */ /* 0x000fe200003409d8 */
[----:B------:R-:W-:-:S02]  /*13140*/  FMNMX.FTZ R7, R169, R7, !PT ;  /* 0x00000007a9077209 */ /* 0x000fc40007810000 */
[----:B------:R-:W-:Y:S02]  /*13150*/  SHF.R.U32.HI R6, RZ, 0x8, R6 ;  /* 0x00000008ff067819 */ /* 0x000fe40000011606 */
[----:B------:R-:W-:Y:S02]  /*13160*/  FMNMX.FTZ R7, R167, R7, !PT ;  /* 0x00000007a7077209 */ /* 0x000fe40007810000 */
[----:B------:R-:W-:Y:S02]  /*13170*/  LOP3.LUT R6, R6, 0xffff, RZ, 0xc0, !PT ;  /* 0x0000ffff06067812 */ /* 0x000fe400078ec0ff */
[----:B------:R-:W-:Y:S02]  /*13180*/  PRMT R244, R217, 0x5410, R216 ;  /* 0x00005410d9f47816 */ /* 0x000fe400000000d8 */
[----:B------:R-:W-:Y:S02]  /*13190*/  @!P4 PRMT R217, R193, 0x5410, RZ ;  /* 0x00005410c1d9c816 */ /* 0x000fe400000000ff */
[----:B------:R-:W-:-:S02]  /*131a0*/  ISETP.GE.U32.AND P4, PT, R237, R6, PT ;  /* 0x00000006ed00720c */ /* 0x000fc40003f86070 */
[----:B------:R-:W-:Y:S01]  /*131b0*/  FMNMX.FTZ R6, R166, R7, !PT ;  /* 0x00000007a6067209 */ /* 0x000fe20007810000 */
[----:B------:R-:W-:Y:S01]  /*131c0*/  FFMA.FTZ R7, R150, c[0x0][0x23c], -R2 ;  /* 0x00008f0096077a23 */ /* 0x000fe20000010802 */
[----:B-1----:R-:W-:Y:S01]  /*131d0*/  FMNMX.FTZ R68, R68, R9, !PT ;  /* 0x0000000944447209 */ /* 0x002fe20007810000 */
[----:B------:R-:W-:Y:S01]  /*131e0*/  FFMA.FTZ R9, R162, c[0x0][0x23c], -R0 ;  /* 0x00008f00a2097a23 */ /* 0x000fe20000010800 */
[----:B------:R-:W-:Y:S01]  /*131f0*/  FMNMX.FTZ R6, R165, R6, !PT ;  /* 0x00000006a5067209 */ /* 0x000fe20007810000 */
[----:B------:R-:W-:Y:S01]  /*13200*/  MUFU.EX2 R61, R7 ;  /* 0x00000007003d7308 */ /* 0x000fe20000000800 */
[----:B------:R-:W-:Y:S02]  /*13210*/  @!P1 PRMT R216, R194, 0x5410, RZ ;  /* 0x00005410c2d89816 */ /* 0x000fe400000000ff */
[----:B------:R-:W-:Y:S02]  /*13220*/  FMNMX.FTZ R2, R164, R6, !PT ;  /* 0x00000006a4027209 */ /* 0x000fe40007810000 */
[----:B------:R-:W1:Y:S02]  /*13230*/  SHFL.BFLY PT, R6, R68, 0x1, 0x1f ;  /* 0x0c201f0044067f89 */ /* 0x000e6400000e0000 */
[----:B------:R-:W-:-:S04]  /*13240*/  FMNMX.FTZ R2, R159, R2, !PT ;  /* 0x000000029f027209 */ /* 0x000fc80007810000 */
[----:B------:R-:W-:-:S04]  /*13250*/  FMNMX.FTZ R0, R154, R2, !PT ;  /* 0x000000029a007209 */ /* 0x000fc80007810000 */
[----:B------:R-:W-:-:S04]  /*13260*/  FMNMX.FTZ R0, R144, R0, !PT ;  /* 0x0000000090007209 */ /* 0x000fc80007810000 */
[----:B------:R-:W-:-:S04]  /*13270*/  FMNMX.FTZ R0, R75, R0, !PT ;  /* 0x000000004b007209 */ /* 0x000fc80007810000 */
[----:B------:R-:W-:-:S04]  /*13280*/  FMNMX.FTZ R0, R66, R0, !PT ;  /* 0x0000000042007209 */ /* 0x000fc80007810000 */
[----:B------:R-:W-:Y:S02]  /*13290*/  FMNMX.FTZ R2, R63, R0, !PT ;  /* 0x000000003f027209 */ /* 0x000fe40007810000 */
[----:B-1----:R-:W-:Y:S01]  /*132a0*/  FMNMX.FTZ R68, R68, R6, !PT ;  /* 0x0000000644447209 */ /* 0x002fe20007810000 */
[----:B------:R-:W-:Y:S01]  /*132b0*/  FADD.FTZ R6, R243, -R18 ;  /* 0x80000012f3067221 */ /* 0x000fe20000010000 */
[----:B------:R-:W-:Y:S02]  /*132c0*/  FMNMX.FTZ R2, R58, R2, !PT ;  /* 0x000000023a027209 */ /* 0x000fe40007810000 */
[C---:B------:R-:W-:Y:S01]  /*132d0*/  FSETP.NEU.FTZ.AND P1, PT, R68.reuse, -INF , PT ;  /* 0xff8000004400780b */ /* 0x040fe20003f3d000 */
[----:B------:R-:W-:Y:S01]  /*132e0*/  FMUL.FTZ R0, R68, c[0x0][0x23c] ;  /* 0x00008f0044007a20 */ /* 0x000fe20000410000 */
[----:B------:R-:W-:Y:S01]  /*132f0*/  FMNMX.FTZ R71, R56, R2, !PT ;  /* 0x0000000238477209 */ /* 0x000fe20007810000 */
[----:B------:R-:W-:-:S03]  /*13300*/  FMUL.FTZ R6, R6, c[0x0][0x23c] ;  /* 0x00008f0006067a20 */ /* 0x000fc60000410000 */
[----:B------:R-:W-:Y:S01]  /*13310*/  FSEL R0, R0, RZ, P1 ;  /* 0x000000ff00007208 */ /* 0x000fe20000800000 */
[----:B------:R-:W1:Y:S02]  /*13320*/  SHFL.BFLY PT, R2, R71, 0x2, 0x1f ;  /* 0x0c401f0047027f89 */ /* 0x000e6400000e0000 */
[----:B------:R-:W-:Y:S02]  /*13330*/  MUFU.EX2 R6, R6 ;  /* 0x0000000600067308 */ /* 0x000fe40000000800 */
[--C-:B------:R-:W-:Y:S02]  /*13340*/  FFMA.FTZ R147, R143, c[0x0][0x23c], -R0.reuse ;  /* 0x00008f008f937a23 */ /* 0x100fe40000010800 */
[--C-:B------:R-:W-:Y:S02]  /*13350*/  FFMA.FTZ R30, R151, c[0x0][0x23c], -R0.reuse ;  /* 0x00008f00971e7a23 */ /* 0x100fe40000010800 */
[--C-:B------:R-:W-:Y:S02]  /*13360*/  FFMA.FTZ R146, R156, c[0x0][0x23c], -R0.reuse ;  /* 0x00008f009c927a23 */ /* 0x100fe40000010800 */
[----:B------:R2:W3:Y:S01]  /*13370*/  MUFU.EX2 R143, R11 ;  /* 0x0000000b008f7308 */ /* 0x0004e20000000800 */
[----:B------:R-:W-:-:S02]  /*13380*/  FFMA.FTZ R145, R148, c[0x0][0x23c], -R0 ;  /* 0x00008f0094917a23 */ /* 0x000fc40000010800 */
[--C-:B------:R-:W-:Y:S02]  /*13390*/  FFMA.FTZ R35, R158, c[0x0][0x23c], -R0.reuse ;  /* 0x00008f009e237a23 */ /* 0x100fe40000010800 */
[--C-:B------:R-:W-:Y:S02]  /*133a0*/  FFMA.FTZ R73, R73, c[0x0][0x23c], -R0.reuse ;  /* 0x00008f0049497a23 */ /* 0x100fe40000010800 */
[--C-:B------:R-:W-:Y:S02]  /*133b0*/  FFMA.FTZ R148, R67, c[0x0][0x23c], -R0.reuse ;  /* 0x00008f0043947a23 */ /* 0x100fe40000010800 */
[--C-:B------:R-:W-:Y:S02]  /*133c0*/  FFMA.FTZ R149, R65, c[0x0][0x23c], -R0.reuse ;  /* 0x00008f0041957a23 */ /* 0x100fe40000010800 */
[--C-:B------:R-:W-:Y:S02]  /*133d0*/  FFMA.FTZ R150, R62, c[0x0][0x23c], -R0.reuse ;  /* 0x00008f003e967a23 */ /* 0x100fe40000010800 */
[--C-:B------:R-:W-:Y:S01]  /*133e0*/  FFMA.FTZ R151, R60, c[0x0][0x23c], -R0.reuse ;  /* 0x00008f003c977a23 */ /* 0x100fe20000010800 */
[----:B-1----:R-:W-:Y:S01]  /*133f0*/  FMNMX.FTZ R71, R71, R2, !PT ;  /* 0x0000000247477209 */ /* 0x002fe20007810000 */
[--C-:B------:R-:W-:Y:S01]  /*13400*/  FFMA.FTZ R155, R52, c[0x0][0x23c], -R0.reuse ;  /* 0x00008f00349b7a23 */ /* 0x100fe20000010800 */
[----:B--2---:R-:W-:Y:S01]  /*13410*/  FSEL R11, R68, RZ, P1 ;  /* 0x000000ff440b7208 */ /* 0x004fe20000800000 */
[--C-:B------:R-:W-:Y:S01]  /*13420*/  FFMA.FTZ R156, R47, c[0x0][0x23c], -R0.reuse ;  /* 0x00008f002f9c7a23 */ /* 0x100fe20000010800 */
[----:B------:R-:W-:Y:S01]  /*13430*/  MUFU.EX2 R52, R12 ;  /* 0x0000000c00347308 */ /* 0x000fe20000000800 */
[--C-:B------:R-:W-:Y:S01]  /*13440*/  FFMA.FTZ R233, R44, c[0x0][0x23c], -R0.reuse ;  /* 0x00008f002ce97a23 */ /* 0x100fe20000010800 */
[----:B------:R-:W1:Y:S01]  /*13450*/  SHFL.BFLY PT, R7, R71, 0x1, 0x1f ;  /* 0x0c201f0047077f89 */ /* 0x000e6200000e0000 */
[----:B------:R-:W-:-:S02]  /*13460*/  FFMA.FTZ R193, R26, c[0x0][0x23c], -R0 ;  /* 0x00008f001ac17a23 */ /* 0x000fc40000010800 */
[--C-:B------:R-:W-:Y:S02]  /*13470*/  FFMA.FTZ R235, R24, c[0x0][0x23c], -R0.reuse ;  /* 0x00008f0018eb7a23 */ /* 0x100fe40000010800 */
[----:B------:R-:W-:Y:S01]  /*13480*/  FFMA.FTZ R234, R17, c[0x0][0x23c], -R0 ;  /* 0x00008f0011ea7a23 */ /* 0x000fe20000010800 */
[----:B------:R-:W-:Y:S01]  /*13490*/  MUFU.EX2 R44, R8 ;  /* 0x00000008002c7308 */ /* 0x000fe20000000800 */
[----:B---3--:R-:W-:Y:S01]  /*134a0*/  F2FP.BF16.PACK_AB R0, R143, R61 ;  /* 0x0000003d8f00723e */ /* 0x008fe200000010ff */
[-C--:B------:R-:W-:Y:S02]  /*134b0*/  FFMA.FTZ R241, R241, R6.reuse, R14 ;  /* 0x00000006f1f17223 */ /* 0x080fe4000001000e */
[-C--:B------:R-:W-:Y:S01]  /*134c0*/  FMUL.FTZ R42, R124, R6.reuse ;  /* 0x000000067c2a7220 */ /* 0x080fe20000410000 */
[----:B------:R-:W-:Y:S01]  /*134d0*/  PRMT R213, R0, 0x7610, R213 ;  /* 0x0000761000d57816 */ /* 0x000fe200000000d5 */
[-C--:B------:R-:W-:Y:S01]  /*134e0*/  FMUL.FTZ R136, R136, R6.reuse ;  /* 0x0000000688887220 */ /* 0x080fe20000410000 */
[----:B------:R-:W-:Y:S01]  /*134f0*/  PRMT R212, R0, 0x7632, R212 ;  /* 0x0000763200d47816 */ /* 0x000fe200000000d4 */
[----:B------:R-:W2:Y:S01]  /*13500*/  MUFU.EX2 R47, R9 ;  /* 0x00000009002f7308 */ /* 0x000ea20000000800 */
[----:B------:R-:W-:Y:S01]  /*13510*/  LOP3.LUT R0, R3, 0xff, RZ, 0xc0, !PT ;  /* 0x000000ff03007812 */ /* 0x000fe200078ec0ff */
[----:B------:R-:W-:Y:S01]  /*13520*/  @!P2 HFMA2.BF16_V2 R195, -RZ.H0_H0, RZ.H0_H0, -R213.H0_H0 ;  /* 0x200000ffffc3a231 */ /* 0x000fe200003409d5 */
[----:B------:R-:W-:Y:S01]  /*13530*/  PRMT R246, R213, 0x5410, R212 ;  /* 0x00005410d5f67816 */ /* 0x000fe200000000d4 */
[----:B------:R-:W-:Y:S01]  /*13540*/  @!P3 HFMA2.BF16_V2 R198, -RZ.H0_H0, RZ.H0_H0, -R212.H0_H0 ;  /* 0x200000ffffc6b231 */ /* 0x000fe200003409d4 */
[----:B------:R-:W-:-:S02]  /*13550*/  FMUL.FTZ R137, R137, R6 ;  /* 0x0000000689897220 */ /* 0x000fc40000410000 */
[----:B------:R-:W-:Y:S01]  /*13560*/  @!P2 PRMT R213, R195, 0x5410, RZ ;  /* 0x00005410c3d5a816 */ /* 0x000fe200000000ff */
[----:B------:R-:W3:Y:S01]  /*13570*/  MUFU.EX2 R60, R15 ;  /* 0x0000000f003c7308 */ /* 0x000ee20000000800 */
[----:B------:R-:W-:Y:S01]  /*13580*/  ISETP.GE.U32.AND P2, PT, R237, R0, PT ;  /* 0x00000000ed00720c */ /* 0x000fe20003f46070 */
[-C--:B------:R-:W-:Y:S01]  /*13590*/  FMUL.FTZ R132, R132, R6.reuse ;  /* 0x0000000684847220 */ /* 0x080fe20000410000 */
[----:B------:R-:W-:Y:S01]  /*135a0*/  SHF.R.U32.HI R0, RZ, 0x18, R3 ;  /* 0x00000018ff007819 */ /* 0x000fe20000011603 */
[-C--:B------:R-:W-:Y:S01]  /*135b0*/  FMUL.FTZ R133, R133, R6.reuse ;  /* 0x0000000685857220 */ /* 0x080fe20000410000 */
[----:B------:R-:W-:Y:S01]  /*135c0*/  @!P3 PRMT R212, R198, 0x5410, RZ ;  /* 0x00005410c6d4b816 */ /* 0x000fe200000000ff */
[----:B------:R-:W-:Y:S01]  /*135d0*/  FMUL.FTZ R40, R116, R6 ;  /* 0x0000000674287220 */ /* 0x000fe20000410000 */
[----:B------:R-:W-:Y:S02]  /*135e0*/  ISETP.GE.U32.AND P3, PT, R237, R0, PT ;  /* 0x00000000ed00720c */ /* 0x000fe40003f66070 */
[----:B--2---:R-:W-:-:S02]  /*135f0*/  F2FP.BF16.PACK_AB R2, R47, R44 ;  /* 0x0000002c2f02723e */ /* 0x004fc400000010ff */
[----:B------:R-:W-:Y:S01]  /*13600*/  SHF.R.U32.HI R0, RZ, 0x10, R3 ;  /* 0x00000010ff007819 */ /* 0x000fe20000011603 */
[----:B------:R-:W-:Y:S01]  /*13610*/  FADD.FTZ R3, R248, -R21 ;  /* 0x80000015f8037221 */ /* 0x000fe20000010000 */
[----:B------:R-:W-:Y:S01]  /*13620*/  PRMT R211, R2, 0x7610, R211 ;  /* 0x0000761002d37816 */ /* 0x000fe200000000d3 */
[----:B------:R-:W-:Y:S01]  /*13630*/  FMUL.FTZ R248, R128, R6 ;  /* 0x0000000680f87220 */ /* 0x000fe20000410000 */
[----:B------:R-:W-:Y:S01]  /*13640*/  PRMT R210, R2, 0x7632, R210 ;  /* 0x0000763202d27816 */ /* 0x000fe200000000d2 */
[----:B------:R-:W-:Y:S01]  /*13650*/  FMUL.FTZ R3, R3, c[0x0][0x23c] ;  /* 0x00008f0003037a20 */ /* 0x000fe20000410000 */
[----:B------:R-:W-:Y:S01]  /*13660*/  LOP3.LUT R2, R4, 0xff, RZ, 0xc0, !PT ;  /* 0x000000ff04027812 */ /* 0x000fe200078ec0ff */
[----:B------:R-:W-:Y:S01]  /*13670*/  @!P5 HFMA2.BF16_V2 R200, -RZ.H0_H0, RZ.H0_H0, -R211.H0_H0 ;  /* 0x200000ffffc8d231 */ /* 0x000fe200003409d3 */
[----:B------:R-:W-:Y:S01]  /*13680*/  LOP3.LUT R0, R0, 0xff, RZ, 0xc0, !PT ;  /* 0x000000ff00007812 */ /* 0x000fe200078ec0ff */
[----:B------:R-:W-:Y:S01]  /*13690*/  @!P0 HFMA2.BF16_V2 R199, -RZ.H0_H0, RZ.H0_H0, -R210.H0_H0 ;  /* 0x200000ffffc78231 */ /* 0x000fe200003409d2 */
[----:B-1----:R-:W-:Y:S01]  /*136a0*/  FMNMX.FTZ R71, R71, R7, !PT ;  /* 0x0000000747477209 */ /* 0x002fe20007810000 */
[----:B------:R-:W-:Y:S01]  /*136b0*/  FADD.FTZ R7, R41, R241 ;  /* 0x000000f129077221 */ /* 0x000fe20000010000 */
[----:B------:R-:W-:-:S02]  /*136c0*/  ISETP.GE.U32.AND P1, PT, R237, R2, PT ;  /* 0x00000002ed00720c */ /* 0x000fc40003f26070 */
[----:B------:R-:W-:Y:S02]  /*136d0*/  LOP3.LUT R8, R4, 0xffff, RZ, 0xc0, !PT ;  /* 0x0000ffff04087812 */ /* 0x000fe400078ec0ff */
[----:B------:R-:W-:Y:S02]  /*136e0*/  PRMT R243, R211, 0x5410, R210 ;  /* 0x00005410d3f37816 */ /* 0x000fe400000000d2 */
[--C-:B------:R-:W-:Y:S02]  /*136f0*/  SHF.R.U32.HI R2, RZ, 0x18, R4.reuse ;  /* 0x00000018ff027819 */ /* 0x100fe40000011604 */
[----:B------:R-:W-:Y:S02]  /*13700*/  SHF.R.U32.HI R5, RZ, 0x10, R4 ;  /* 0x00000010ff057819 */ /* 0x000fe40000011604 */
[----:B------:R-:W-:Y:S01]  /*13710*/  @!P5 PRMT R211, R200, 0x5410, RZ ;  /* 0x00005410c8d3d816 */ /* 0x000fe200000000ff */
[----:B------:R-:W1:Y:S01]  /*13720*/  MUFU.EX2 R4, R3 ;  /* 0x0000000300047308 */ /* 0x000e620000000800 */
[----:B------:R-:W-:Y:S01]  /*13730*/  ISETP.GE.U32.AND P5, PT, R237, R0, PT ;  /* 0x00000000ed00720c */ /* 0x000fe20003fa6070 */
[----:B------:R-:W-:Y:S01]  /*13740*/  FMUL.FTZ R0, R71, c[0x0][0x23c] ;  /* 0x00008f0047007a20 */ /* 0x000fe20000410000 */
[----:B------:R-:W-:-:S02]  /*13750*/  @!P0 PRMT R210, R199, 0x5410, RZ ;  /* 0x00005410c7d28816 */ /* 0x000fc400000000ff */
[----:B------:R-:W-:-:S04]  /*13760*/  FSETP.NEU.FTZ.AND P0, PT, R71, -INF , PT ;  /* 0xff8000004700780b */ /* 0x000fc80003f1d000 */
[----:B------:R-:W-:Y:S02]  /*13770*/  FSEL R0, R0, RZ, P0 ;  /* 0x000000ff00007208 */ /* 0x000fe40000000000 */
[----:B------:R-:W-:Y:S02]  /*13780*/  FSEL R17, R71, RZ, P0 ;  /* 0x000000ff47117208 */ /* 0x000fe40000000000 */
[----:B------:R-:W-:Y:S01]  /*13790*/  ISETP.GE.U32.AND P0, PT, R237, R2, PT ;  /* 0x00000002ed00720c */ /* 0x000fe20003f06070 */
        /* <DEDUP_REMOVED lines=16> */
[----:B---3--:R-:W-:Y:S01]  /*138a0*/  F2FP.BF16.PACK_AB R0, R60, R52 ;  /* 0x000000343c00723e */ /* 0x008fe200000010ff */
[----:B-1----:R-:W-:-:S02]  /*138b0*/  FFMA.FTZ R242, R242, R4, R32 ;  /* 0x00000004f2f27223 */ /* 0x002fc40000010020 */
[----:B------:R1:W2:Y:S01]  /*138c0*/  MUFU.EX2 R32, R16 ;  /* 0x0000001000207308 */ /* 0x0002a20000000800 */
[C---:B------:R-:W-:Y:S01]  /*138d0*/  PRMT R209, R0.reuse, 0x7610, R209 ;  /* 0x0000761000d17816 */ /* 0x040fe200000000d1 */
[----:B------:R-:W-:Y:S01]  /*138e0*/  IMAD.WIDE.U32 R2, R45, -0x2daee0ad, RZ ;  /* 0xd2511f532d027825 */ /* 0x000fe200078e00ff */
[----:B------:R-:W-:Y:S02]  /*138f0*/  PRMT R208, R0, 0x7632, R208 ;  /* 0x0000763200d07816 */ /* 0x000fe400000000d0 */
[----:B------:R-:W-:Y:S01]  /*13900*/  LOP3.LUT R0, R5, 0xff, RZ, 0xc0, !PT ;  /* 0x000000ff05007812 */ /* 0x000fe200078ec0ff */
[----:B------:R-:W-:Y:S01]  /*13910*/  @!P2 HFMA2.BF16_V2 R201, -RZ.H0_H0, RZ.H0_H0, -R209.H0_H0 ;  /* 0x200000ffffc9a231 */ /* 0x000fe200003409d1 */
[----:B------:R-:W-:Y:S01]  /*13920*/  PRMT R172, R209, 0x5410, R208 ;  /* 0x00005410d1ac7816 */ /* 0x000fe200000000d0 */
[----:B------:R-:W-:Y:S01]  /*13930*/  @!P4 HFMA2.BF16_V2 R202, -RZ.H0_H0, RZ.H0_H0, -R208.H0_H0 ;  /* 0x200000ffffcac231 */ /* 0x000fe200003409d0 */
[----:B------:R-:W-:Y:S01]  /*13940*/  LOP3.LUT R5, R2, 0xff, RZ, 0xc0, !PT ;  /* 0x000000ff02057812 */ /* 0x000fe200078ec0ff */
[----:B------:R-:W-:Y:S01]  /*13950*/  FADD.FTZ R242, R38, R242 ;  /* 0x000000f226f27221 */ /* 0x000fe20000010000 */
[----:B------:R-:W-:Y:S01]  /*13960*/  @!P2 PRMT R209, R201, 0x5410, RZ ;  /* 0x00005410c9d1a816 */ /* 0x000fe200000000ff */
[----:B------:R-:W-:Y:S01]  /*13970*/  FMUL.FTZ R45, R126, R4 ;  /* 0x000000047e2d7220 */ /* 0x000fe20000410000 */
[----:B------:R-:W-:Y:S01]  /*13980*/  ISETP.GE.U32.AND P2, PT, R237, R0, PT ;  /* 0x00000000ed00720c */ /* 0x000fe20003f46070 */
[-C--:B------:R-:W-:Y:S01]  /*13990*/  FMUL.FTZ R138, R138, R4.reuse ;  /* 0x000000048a8a7220 */ /* 0x080fe20000410000 */
[----:B------:R-:W-:Y:S01]  /*139a0*/  LOP3.LUT R0, R3, UR14, R10, 0x96, !PT ;  /* 0x0000000e03007c12 */ /* 0x000fe2000f8e960a */
[----:B-1----:R-:W-:Y:S01]  /*139b0*/  FADD.FTZ R16, R39, R7 ;  /* 0x0000000727107221 */ /* 0x002fe20000010000 */
[----:B------:R-:W-:Y:S01]  /*139c0*/  LOP3.LUT R13, R2, 0xffff, RZ, 0xc0, !PT ;  /* 0x0000ffff020d7812 */ /* 0x000fe200078ec0ff */
[----:B------:R-:W-:Y:S01]  /*139d0*/  FADD.FTZ R7, R240, -R17 ;  /* 0x80000011f0077221 */ /* 0x000fe20000010000 */
[--C-:B------:R-:W-:Y:S01]  /*139e0*/  SHF.R.U32.HI R10, RZ, 0x10, R2.reuse ;  /* 0x00000010ff0a7819 */ /* 0x100fe20000011602 */
[----:B------:R-:W-:Y:S01]  /*139f0*/  IMAD.MOV.U32 R17, RZ, RZ, R249 ;  /* 0x000000ffff117224 */ /* 0x000fe200078e00f9 */
[----:B------:R-:W-:Y:S01]  /*13a00*/  SHF.R.U32.HI R9, RZ, 0x18, R2 ;  /* 0x00000018ff097819 */ /* 0x000fe20000011602 */
[----:B------:R-:W-:Y:S01]  /*13a10*/  FMUL.FTZ R139, R139, R4 ;  /* 0x000000048b8b7220 */ /* 0x000fe20000410000 */
[----:B------:R-:W-:Y:S01]  /*13a20*/  SHF.R.U32.HI R2, RZ, 0x8, R8 ;  /* 0x00000008ff027819 */ /* 0x000fe20000011608 */
[----:B------:R-:W-:Y:S01]  /*13a30*/  FADD.FTZ R8, R236, -R11 ;  /* 0x8000000bec087221 */ /* 0x000fe20000010000 */
[----:B--2---:R-:W-:Y:S01]  /*13a40*/  F2FP.BF16.PACK_AB R3, R245, R32 ;  /* 0x00000020f503723e */ /* 0x004fe200000010ff */
[-C--:B------:R-:W-:Y:S01]  /*13a50*/  FMUL.FTZ R134, R134, R4.reuse ;  /* 0x0000000486867220 */ /* 0x080fe20000410000 */
[----:B------:R-:W-:Y:S01]  /*13a60*/  LOP3.LUT R2, R2, 0xffff, RZ, 0xc0, !PT ;  /* 0x0000ffff02027812 */ /* 0x000fe200078ec0ff */
[-C--:B------:R-:W-:Y:S01]  /*13a70*/  FMUL.FTZ R135, R135, R4.reuse ;  /* 0x0000000487877220 */ /* 0x080fe20000410000 */
[----:B------:R-:W-:Y:S01]  /*13a80*/  PRMT R206, R3, 0x7610, R206 ;  /* 0x0000761003ce7816 */ /* 0x000fe200000000ce */
[-C--:B------:R-:W-:Y:S01]  /*13a90*/  FMUL.FTZ R75, R127, R4.reuse ;  /* 0x000000047f4b7220 */ /* 0x080fe20000410000 */
[----:B------:R-:W-:Y:S01]  /*13aa0*/  @!P4 PRMT R208, R202, 0x5410, RZ ;  /* 0x00005410cad0c816 */ /* 0x000fe200000000ff */
[----:B------:R-:W-:Y:S01]  /*13ab0*/  FMUL.FTZ R124, R122, R4 ;  /* 0x000000047a7c7220 */ /* 0x000fe20000410000 */
[----:B------:R-:W-:Y:S01]  /*13ac0*/  ISETP.GE.U32.AND P4, PT, R237, R2, PT ;  /* 0x00000002ed00720c */ /* 0x000fe20003f86070 */
[----:B------:R-:W-:Y:S01]  /*13ad0*/  @!P5 HFMA2.BF16_V2 R204, -RZ.H0_H0, RZ.H0_H0, -R206.H0_H0 ;  /* 0x200000ffffccd231 */ /* 0x000fe200003409ce */
[----:B------:R-:W-:Y:S01]  /*13ae0*/  SHF.R.U32.HI R2, RZ, 0x10, R0 ;  /* 0x00000010ff027819 */ /* 0x000fe20000011600 */
[----:B------:R-:W-:Y:S01]  /*13af0*/  FMUL.FTZ R126, R103, R4 ;  /* 0x00000004677e7220 */ /* 0x000fe20000410000 */
[----:B------:R-:W-:Y:S01]  /*13b00*/  PRMT R207, R3, 0x7632, R207 ;  /* 0x0000763203cf7816 */ /* 0x000fe200000000cf */
[----:B------:R-:W-:Y:S01]  /*13b10*/  FADD.FTZ R15, R33, R242 ;  /* 0x000000f2210f7221 */ /* 0x000fe20000010000 */
[----:B------:R-:W-:Y:S01]  /*13b20*/  LOP3.LUT R2, R2, 0xff, RZ, 0xc0, !PT ;  /* 0x000000ff02027812 */ /* 0x000fe200078ec0ff */
[----:B------:R-:W-:Y:S01]  /*13b30*/  FMUL.FTZ R249, R129, R6 ;  /* 0x0000000681f97220 */ /* 0x000fe20000410000 */
[----:B------:R-:W-:Y:S01]  /*13b40*/  PRMT R241, R206, 0x5410, R207 ;  /* 0x00005410cef17816 */ /* 0x000fe200000000cf */
[----:B------:R-:W-:Y:S01]  /*13b50*/  @!P3 HFMA2.BF16_V2 R203, -RZ.H0_H0, RZ.H0_H0, -R207.H0_H0 ;  /* 0x200000ffffcbb231 */ /* 0x000fe200003409cf */
[----:B------:R-:W-:-:S02]  /*13b60*/  @!P5 PRMT R206, R204, 0x5410, RZ ;  /* 0x00005410ccced816 */ /* 0x000fc400000000ff */
[----:B------:R-:W-:Y:S01]  /*13b70*/  ISETP.GE.U32.AND P5, PT, R237, R2, PT ;  /* 0x00000002ed00720c */ /* 0x000fe20003fa6070 */
[----:B------:R-:W-:Y:S01]  /*13b80*/  IMAD.MOV.U32 R33, RZ, RZ, R241 ;  /* 0x000000ffff217224 */ /* 0x000fe200078e00f1 */
[----:B------:R-:W-:Y:S02]  /*13b90*/  F2FP.BF16.PACK_AB R2, R182, R177 ;  /* 0x000000b1b602723e */ /* 0x000fe400000010ff */
[----:B------:R-:W-:Y:S02]  /*13ba0*/  F2FP.BF16.PACK_AB R3, R180, R179 ;  /* 0x000000b3b403723e */ /* 0x000fe400000010ff */
[C---:B------:R-:W-:Y:S02]  /*13bb0*/  PRMT R205, R2.reuse, 0x7610, R205 ;  /* 0x0000761002cd7816 */ /* 0x040fe400000000cd */
[----:B------:R-:W-:Y:S02]  /*13bc0*/  PRMT R204, R2, 0x7632, R204 ;  /* 0x0000763202cc7816 */ /* 0x000fe400000000cc */
[----:B------:R-:W-:Y:S01]  /*13bd0*/  LOP3.LUT R2, R0, 0xff, RZ, 0xc0, !PT ;  /* 0x000000ff00027812 */ /* 0x000fe200078ec0ff */
[----:B------:R-:W-:Y:S01]  /*13be0*/  @!P1 HFMA2.BF16_V2 R214, -RZ.H0_H0, RZ.H0_H0, -R205.H0_H0 ;  /* 0x200000ffffd69231 */ /* 0x000fe200003409cd */
[----:B------:R-:W-:Y:S01]  /*13bf0*/  PRMT R181, R205, 0x5410, R204 ;  /* 0x00005410cdb57816 */ /* 0x000fe200000000cc */
[----:B------:R-:W-:Y:S01]  /*13c00*/  @!P4 HFMA2.BF16_V2 R215, -RZ.H0_H0, RZ.H0_H0, -R204.H0_H0 ;  /* 0x200000ffffd7c231 */ /* 0x000fe200003409cc */
[----:B------:R-:W-:-:S02]  /*13c10*/  PRMT R202, R3, 0x7610, R202 ;  /* 0x0000761003ca7816 */ /* 0x000fc400000000ca */
[----:B------:R-:W-:Y:S01]  /*13c20*/  @!P1 PRMT R205, R214, 0x5410, RZ ;  /* 0x00005410d6cd9816 */ /* 0x000fe200000000ff */
[----:B------:R-:W-:Y:S01]  /*13c30*/  FMUL.FTZ R214, R119, R4 ;  /* 0x0000000477d67220 */ /* 0x000fe20000410000 */
[----:B------:R-:W-:Y:S01]  /*13c40*/  ISETP.GE.U32.AND P1, PT, R237, R2, PT ;  /* 0x00000002ed00720c */ /* 0x000fe20003f26070 */
[----:B------:R-:W-:Y:S01]  /*13c50*/  @!P2 HFMA2.BF16_V2 R219, -RZ.H0_H0, RZ.H0_H0, -R202.H0_H0 ;  /* 0x200000ffffdba231 */ /* 0x000fe200003409ca */
[----:B------:R-:W-:Y:S01]  /*13c60*/  SHF.R.U32.HI R2, RZ, 0x18, R0 ;  /* 0x00000018ff027819 */ /* 0x000fe20000011600 */
[----:B------:R-:W-:Y:S01]  /*13c70*/  FMUL.FTZ R119, R102, R4 ;  /* 0x0000000466777220 */ /* 0x000fe20000410000 */
[----:B------:R-:W-:Y:S02]  /*13c80*/  LOP3.LUT R0, R0, 0xffff, RZ, 0xc0, !PT ;  /* 0x0000ffff00007812 */ /* 0x000fe400078ec0ff */
[----:B------:R-:W-:Y:S02]  /*13c90*/  @!P3 PRMT R207, R203, 0x5410, RZ ;  /* 0x00005410cbcfb816 */ /* 0x000fe400000000ff */
[----:B------:R-:W-:-:S02]  /*13ca0*/  PRMT R203, R3, 0x7632, R203 ;  /* 0x0000763203cb7816 */ /* 0x000fc400000000cb */
[----:B------:R-:W-:Y:S01]  /*13cb0*/  SHF.R.U32.HI R0, RZ, 0x8, R0 ;  /* 0x00000008ff007819 */ /* 0x000fe20000011600 */
[----:B------:R1:W-:Y:S01]  /*13cc0*/  MUFU.EX2 R3, R35 ;  /* 0x0000002300037308 */ /* 0x0003e20000000800 */
[----:B------:R-:W-:Y:S01]  /*13cd0*/  @!P4 PRMT R204, R215, 0x5410, RZ ;  /* 0x00005410d7ccc816 */ /* 0x000fe200000000ff */
[----:B------:R-:W-:Y:S01]  /*13ce0*/  @!P0 HFMA2.BF16_V2 R218, -RZ.H0_H0, RZ.H0_H0, -R203.H0_H0 ;  /* 0x200000ffffda8231 */ /* 0x000fe200003409cb */
[----:B------:R-:W-:Y:S01]  /*13cf0*/  LOP3.LUT R0, R0, 0xffff, RZ, 0xc0, !PT ;  /* 0x0000ffff00007812 */ /* 0x000fe200078ec0ff */
[----:B------:R-:W-:Y:S01]  /*13d00*/  FMUL.FTZ R215, R118, R4 ;  /* 0x0000000476d77220 */ /* 0x000fe20000410000 */
[----:B------:R-:W-:Y:S02]  /*13d10*/  ISETP.GE.U32.AND P4, PT, R237, R2, PT ;  /* 0x00000002ed00720c */ /* 0x000fe40003f86070 */
[----:B------:R-:W-:Y:S02]  /*13d20*/  PRMT R178, R202, 0x5410, R203 ;  /* 0x00005410cab27816 */ /* 0x000fe400000000cb */
[----:B------:R-:W-:-:S02]  /*13d30*/  @!P2 PRMT R202, R219, 0x5410, RZ ;  /* 0x00005410dbcaa816 */ /* 0x000fc400000000ff */
[C---:B------:R-:W-:Y:S01]  /*13d40*/  ISETP.GE.U32.AND P2, PT, R237.reuse, R0, PT ;  /* 0x00000000ed00720c */ /* 0x040fe20003f46070 */
[----:B------:R-:W-:Y:S01]  /*13d50*/  FMUL.FTZ R0, R8, c[0x0][0x23c] ;  /* 0x00008f0008007a20 */ /* 0x000fe20000410000 */
[C---:B------:R-:W-:Y:S01]  /*13d60*/  ISETP.GE.U32.AND P3, PT, R237.reuse, R5, PT ;  /* 0x00000005ed00720c */ /* 0x040fe20003f66070 */
[----:B------:R2:W-:Y:S01]  /*13d70*/  MUFU.EX2 R8, R14 ;  /* 0x0000000e00087308 */ /* 0x0005e20000000800 */
[----:B------:R-:W-:Y:S01]  /*13d80*/  @!P0 PRMT R203, R218, 0x5410, RZ ;  /* 0x00005410dacb8816 */ /* 0x000fe200000000ff */
[----:B-1----:R-:W-:Y:S01]  /*13d90*/  IMAD.MOV.U32 R35, RZ, RZ, R251 ;  /* 0x000000ffff237224 */ /* 0x002fe200078e00fb */
[----:B------:R-:W-:Y:S01]  /*13da0*/  ISETP.GE.U32.AND P0, PT, R237, R9, PT ;  /* 0x00000009ed00720c */ /* 0x000fe20003f06070 */
[----:B------:R-:W-:Y:S02]  /*13db0*/  IMAD.MOV.U32 R218, RZ, RZ, R43 ;  /* 0x000000ffffda7224 */ /* 0x000fe400078e002b */
[----:B------:R-:W-:Y:S01]  /*13dc0*/  FMUL.FTZ R251, R131, R4 ;  /* 0x0000000483fb7220 */ /* 0x000fe20000410000 */
[----:B------:R-:W-:Y:S01]  /*13dd0*/  F2FP.BF16.PACK_AB R2, R35, R186 ;  /* 0x000000ba2302723e */ /* 0x000fe200000010ff */
[----:B------:R-:W1:Y:S01]  /*13de0*/  MUFU.EX2 R5, R30 ;  /* 0x0000001e00057308 */ /* 0x000e620000000800 */
[----:B------:R-:W-:-:S02]  /*13df0*/  FMUL.FTZ R43, R125, R6 ;  /* 0x000000067d2b7220 */ /* 0x000fc40000410000 */
[C---:B------:R-:W-:Y:S01]  /*13e00*/  PRMT R201, R2.reuse, 0x7610, R201 ;  /* 0x0000761002c97816 */ /* 0x040fe200000000c9 */
[----:B------:R-:W-:Y:S01]  /*13e10*/  FMUL.FTZ R125, R121, R6 ;  /* 0x00000006797d7220 */ /* 0x000fe20000410000 */
[----:B------:R-:W-:Y:S02]  /*13e20*/  PRMT R200, R2, 0x7632, R200 ;  /* 0x0000763202c87816 */ /* 0x000fe400000000c8 */
[----:B------:R-:W-:Y:S01]  /*13e30*/  LOP3.LUT R2, R10, 0xff, RZ, 0xc0, !PT ;  /* 0x000000ff0a027812 */ /* 0x000fe200078ec0ff */
[----:B------:R-:W3:Y:S01]  /*13e40*/  MUFU.EX2 R0, R0 ;  /* 0x0000000000007308 */ /* 0x000ee20000000800 */
[----:B------:R-:W-:Y:S01]  /*13e50*/  @!P1 HFMA2.BF16_V2 R220, -RZ.H0_H0, RZ.H0_H0, -R201.H0_H0 ;  /* 0x200000ffffdc9231 */ /* 0x000fe200003409c9 */
[----:B------:R-:W-:Y:S01]  /*13e60*/  PRMT R49, R201, 0x5410, R200 ;  /* 0x00005410c9317816 */ /* 0x000fe200000000c8 */
[----:B------:R-:W-:Y:S01]  /*13e70*/  @!P2 HFMA2.BF16_V2 R222, -RZ.H0_H0, RZ.H0_H0, -R200.H0_H0 ;  /* 0x200000ffffdea231 */ /* 0x000fe200003409c8 */
[----:B--2---:R-:W-:Y:S02]  /*13e80*/  IMAD.MOV.U32 R14, RZ, RZ, R244 ;  /* 0x000000ffff0e7224 */ /* 0x004fe400078e00f4 */
[----:B------:R-:W-:Y:S01]  /*13e90*/  @!P1 PRMT R201, R220, 0x5410, RZ ;  /* 0x00005410dcc99816 */ /* 0x000fe200000000ff */
[----:B------:R-:W-:Y:S01]  /*13ea0*/  IMAD.MOV.U32 R220, RZ, RZ, R250 ;  /* 0x000000ffffdc7224 */ /* 0x000fe200078e00fa */
[----:B------:R-:W-:Y:S01]  /*13eb0*/  ISETP.GE.U32.AND P1, PT, R237, R2, PT ;  /* 0x00000002ed00720c */ /* 0x000fe20003f26070 */
[----:B------:R-:W-:Y:S01]  /*13ec0*/  FMUL.FTZ R2, R7, c[0x0][0x23c] ;  /* 0x00008f0007027a20 */ /* 0x000fe20000410000 */
[----:B------:R-:W2:Y:S01]  /*13ed0*/  MUFU.EX2 R9, R12 ;  /* 0x0000000c00097308 */ /* 0x000ea20000000800 */
[----:B-1----:R-:W-:Y:S01]  /*13ee0*/  F2FP.BF16.PACK_AB R30, R3, R5 ;  /* 0x00000005031e723e */ /* 0x002fe200000010ff */
[----:B------:R-:W-:Y:S01]  /*13ef0*/  FMUL.FTZ R250, R130, R4 ;  /* 0x0000000482fa7220 */ /* 0x000fe20000410000 */
[----:B------:R-:W-:Y:S01]  /*13f00*/  @!P2 PRMT R200, R222, 0x5410, RZ ;  /* 0x00005410dec8a816 */ /* 0x000fe200000000ff */
[----:B------:R-:W-:-:S02]  /*13f10*/  FMUL.FTZ R222, R117, R6 ;  /* 0x0000000675de7220 */ /* 0x000fc40000410000 */
[-C--:B---3--:R-:W-:Y:S01]  /*13f20*/  FFMA.FTZ R196, R196, R0.reuse, R5 ;  /* 0x00000000c4c47223 */ /* 0x088fe20000010005 */
[----:B------:R-:W-:Y:S01]  /*13f30*/  SHF.R.U32.HI R5, RZ, 0x8, R13 ;  /* 0x00000008ff057819 */ /* 0x000fe2000001160d */
[----:B------:R-:W1:Y:S01]  /*13f40*/  MUFU.EX2 R2, R2 ;  /* 0x0000000200027308 */ /* 0x000e620000000800 */
[----:B------:R-:W-:Y:S02]  /*13f50*/  FMUL.FTZ R36, R108, R0 ;  /* 0x000000006c247220 */ /* 0x000fe40000410000 */
[----:B------:R-:W-:Y:S01]  /*13f60*/  FADD.FTZ R11, R3, R196 ;  /* 0x000000c4030b7221 */ /* 0x000fe20000010000 */
[----:B------:R-:W-:Y:S01]  /*13f70*/  F2FP.BF16.PACK_AB R3, R184, R218 ;  /* 0x000000dab803723e */ /* 0x000fe200000010ff */
[-C--:B------:R-:W-:Y:S02]  /*13f80*/  FMUL.FTZ R37, R109, R0.reuse ;  /* 0x000000006d257220 */ /* 0x080fe40000410000 */
[----:B------:R-:W-:Y:S01]  /*13f90*/  IMAD.MOV.U32 R108, RZ, RZ, R243 ;  /* 0x000000ffff6c7224 */ /* 0x000fe200078e00f3 */
[----:B------:R-:W3:Y:S01]  /*13fa0*/  MUFU.EX2 R10, R18 ;  /* 0x00000012000a7308 */ /* 0x000ee20000000800 */
[C---:B------:R-:W-:Y:S01]  /*13fb0*/  PRMT R199, R3.reuse, 0x7610, R199 ;  /* 0x0000761003c77816 */ /* 0x040fe200000000c7 */
[----:B------:R-:W-:Y:S01]  /*13fc0*/  IMAD.MOV.U32 R109, RZ, RZ, R246 ;  /* 0x000000ffff6d7224 */ /* 0x000fe200078e00f6 */
[----:B------:R-:W-:Y:S01]  /*13fd0*/  PRMT R198, R3, 0x7632, R198 ;  /* 0x0000763203c67816 */ /* 0x000fe200000000c6 */
[----:B------:R-:W-:Y:S01]  /*13fe0*/  FMUL.FTZ R104, R104, R0 ;  /* 0x0000000068687220 */ /* 0x000fe20000410000 */
[----:B------:R-:W-:Y:S01]  /*13ff0*/  LOP3.LUT R3, R5, 0xffff, RZ, 0xc0, !PT ;  /* 0x0000ffff05037812 */ /* 0x000fe200078ec0ff */
[----:B------:R-:W-:Y:S01]  /*14000*/  @!P5 HFMA2.BF16_V2 R225, -RZ.H0_H0, RZ.H0_H0, -R199.H0_H0 ;  /* 0x200000ffffe1d231 */ /* 0x000fe200003409c7 */
[C---:B--2---:R-:W-:Y:S01]  /*14010*/  F2FP.BF16.PACK_AB R19, R8.reuse, R9 ;  /* 0x000000090813723e */ /* 0x044fe200000010ff */
[----:B------:R-:W2:Y:S01]  /*14020*/  MUFU.EX2 R7, R21 ;  /* 0x0000001500077308 */ /* 0x000ea20000000800 */
[-C--:B-1----:R-:W-:Y:S01]  /*14030*/  FFMA.FTZ R197, R197, R2.reuse, R9 ;  /* 0x00000002c5c57223 */ /* 0x082fe20000010009 */
[----:B------:R-:W-:Y:S01]  /*14040*/  ISETP.GE.U32.AND P2, PT, R237, R3, PT ;  /* 0x00000003ed00720c */ /* 0x000fe20003f46070 */
[----:B------:R-:W-:Y:S01]  /*14050*/  @!P4 HFMA2.BF16_V2 R224, -RZ.H0_H0, RZ.H0_H0, -R198.H0_H0 ;  /* 0x200000ffffe0c231 */ /* 0x000fe200003409c6 */
[----:B------:R-:W-:Y:S01]  /*14060*/  PRMT R219, R199, 0x5410, R198 ;  /* 0x00005410c7db7816 */ /* 0x000fe200000000c6 */
[----:B------:R-:W-:Y:S01]  /*14070*/  FADD.FTZ R197, R8, R197 ;  /* 0x000000c508c57221 */ /* 0x000fe20000010000 */
[----:B------:R-:W-:Y:S01]  /*14080*/  F2FP.BF16.PACK_AB R8, R34, R185 ;  /* 0x000000b92208723e */ /* 0x000fe200000010ff */
[----:B------:R-:W-:Y:S01]  /*14090*/  FMUL.FTZ R38, R110, R2 ;  /* 0x000000026e267220 */ /* 0x000fe20000410000 */
[----:B------:R-:W1:Y:S01]  /*140a0*/  MUFU.EX2 R5, R24 ;  /* 0x0000001800057308 */ /* 0x000e620000000800 */
[----:B---3--:R-:W-:Y:S01]  /*140b0*/  FADD.FTZ R9, R10, R197 ;  /* 0x000000c50a097221 */ /* 0x008fe20000010000 */
[----:B------:R-:W-:Y:S01]  /*140c0*/  PRMT R196, R8, 0x7610, R196 ;  /* 0x0000761008c47816 */ /* 0x000fe200000000c4 */
[----:B------:R-:W-:Y:S01]  /*140d0*/  FMUL.FTZ R197, R114, R4 ;  /* 0x0000000472c57220 */ /* 0x000fe20000410000 */
[----:B------:R-:W-:Y:S01]  /*140e0*/  PRMT R195, R8, 0x7632, R195 ;  /* 0x0000763208c37816 */ /* 0x000fe200000000c3 */
[----:B------:R-:W-:Y:S01]  /*140f0*/  FMUL.FTZ R39, R111, R2 ;  /* 0x000000026f277220 */ /* 0x000fe20000410000 */
[----:B------:R-:W-:Y:S01]  /*14100*/  @!P5 PRMT R199, R225, 0x5410, RZ ;  /* 0x00005410e1c7d816 */ /* 0x000fe200000000ff */
[----:B------:R-:W-:Y:S01]  /*14110*/  FMUL.FTZ R225, R112, R6 ;  /* 0x0000000670e17220 */ /* 0x000fe20000410000 */
[----:B------:R-:W3:Y:S01]  /*14120*/  MUFU.EX2 R3, R26 ;  /* 0x0000001a00037308 */ /* 0x000ee20000000800 */
[C---:B--2---:R-:W-:Y:S01]  /*14130*/  FADD.FTZ R8, R7.reuse, R9 ;  /* 0x0000000907087221 */ /* 0x044fe20000010000 */
[----:B------:R-:W-:Y:S01]  /*14140*/  F2FP.BF16.PACK_AB R25, R7, R10 ;  /* 0x0000000a0719723e */ /* 0x000fe200000010ff */
[----:B------:R-:W-:Y:S01]  /*14150*/  IMAD.MOV.U32 R9, RZ, RZ, R183 ;  /* 0x000000ffff097224 */ /* 0x000fe200078e00b7 */
[----:B------:R-:W-:Y:S01]  /*14160*/  @!P4 PRMT R198, R224, 0x5410, RZ ;  /* 0x00005410e0c6c816 */ /* 0x000fe200000000ff */
[-C--:B------:R-:W-:Y:S01]  /*14170*/  FMUL.FTZ R112, R123, R4.reuse ;  /* 0x000000047b707220 */ /* 0x080fe20000410000 */
[----:B------:R-:W-:Y:S01]  /*14180*/  PRMT R12, R196, 0x5410, R195 ;  /* 0x00005410c40c7816 */ /* 0x000fe200000000c3 */
[----:B------:R-:W-:Y:S01]  /*14190*/  FMUL.FTZ R224, R115, R4 ;  /* 0x0000000473e07220 */ /* 0x000fe20000410000 */
[----:B------:R-:W-:Y:S01]  /*141a0*/  F2FP.BF16.PACK_AB R7, R9, R17 ;  /* 0x000000110907723e */ /* 0x000fe200000010ff */
[----:B-1----:R-:W-:Y:S01]  /*141b0*/  FADD.FTZ R8, R5, R8 ;  /* 0x0000000805087221 */ /* 0x002fe20000010000 */
[----:B------:R-:W-:Y:S01]  /*141c0*/  MUFU.EX2 R4, R145 ;  /* 0x0000009100047308 */ /* 0x000fe20000000800 */
[-C--:B------:R-:W-:Y:S01]  /*141d0*/  FMUL.FTZ R106, R106, R2.reuse ;  /* 0x000000026a6a7220 */ /* 0x080fe20000410000 */
[----:B------:R-:W-:Y:S01]  /*141e0*/  PRMT R194, R7, 0x7610, R194 ;  /* 0x0000761007c27816 */ /* 0x000fe200000000c2 */
[-C--:B------:R-:W-:Y:S01]  /*141f0*/  FMUL.FTZ R107, R107, R2.reuse ;  /* 0x000000026b6b7220 */ /* 0x080fe20000410000 */
[----:B------:R-:W-:Y:S01]  /*14200*/  PRMT R189, R7, 0x7632, R189 ;  /* 0x0000763207bd7816 */ /* 0x000fe200000000bd */
[-C--:B------:R-:W-:Y:S01]  /*14210*/  FMUL.FTZ R98, R98, R2.reuse ;  /* 0x0000000262627220 */ /* 0x080fe20000410000 */
[C---:B---3--:R-:W-:Y:S01]  /*14220*/  F2FP.BF16.PACK_AB R26, R3.reuse, R5 ;  /* 0x00000005031a723e */ /* 0x048fe200000010ff */
[----:B------:R-:W-:Y:S01]  /*14230*/  FADD.FTZ R31, R3, R8 ;  /* 0x00000008031f7221 */ /* 0x000fe20000010000 */
[----:B------:R-:W1:Y:S01]  /*14240*/  MUFU.EX2 R5, R146 ;  /* 0x0000009200057308 */ /* 0x000e620000000800 */
[--C-:B------:R-:W-:Y:S01]  /*14250*/  FADD.FTZ R3, R153, R16.reuse ;  /* 0x0000001099037221 */ /* 0x100fe20000010000 */
[----:B------:R-:W-:Y:S01]  /*14260*/  @!P1 HFMA2.BF16_V2 R229, -RZ.H0_H0, RZ.H0_H0, -R194.H0_H0 ;  /* 0x200000ffffe59231 */ /* 0x000fe200003409c2 */
[-C--:B------:R-:W-:Y:S01]  /*14270*/  FMUL.FTZ R99, R99, R2.reuse ;  /* 0x0000000263637220 */ /* 0x080fe20000410000 */
[----:B------:R-:W-:Y:S01]  /*14280*/  @!P0 HFMA2.BF16_V2 R228, -RZ.H0_H0, RZ.H0_H0, -R189.H0_H0 ;  /* 0x200000ffffe48231 */ /* 0x000fe200003409bd */
[-C--:B------:R-:W-:Y:S01]  /*14290*/  FMUL.FTZ R94, R94, R2.reuse ;  /* 0x000000025e5e7220 */ /* 0x080fe20000410000 */
[----:B------:R-:W-:Y:S01]  /*142a0*/  PRMT R183, R194, 0x5410, R189 ;  /* 0x00005410c2b77816 */ /* 0x000fe200000000bd */
[-C--:B------:R-:W-:Y:S01]  /*142b0*/  FMUL.FTZ R95, R95, R2.reuse ;  /* 0x000000025f5f7220 */ /* 0x080fe20000410000 */
[----:B------:R-:W-:Y:S01]  /*142c0*/  @!P1 PRMT R194, R229, 0x5410, RZ ;  /* 0x00005410e5c29816 */ /* 0x000fe200000000ff */
[-C--:B------:R-:W-:Y:S01]  /*142d0*/  FMUL.FTZ R122, R90, R2.reuse ;  /* 0x000000025a7a7220 */ /* 0x080fe20000410000 */
[----:B------:R-:W-:Y:S01]  /*142e0*/  @!P0 PRMT R189, R228, 0x5410, RZ ;  /* 0x00005410e4bd8816 */ /* 0x000fe200000000ff */
[-C--:B------:R-:W-:Y:S01]  /*142f0*/  FMUL.FTZ R123, R91, R2.reuse ;  /* 0x000000025b7b7220 */ /* 0x080fe20000410000 */
[----:B------:R-:W-:Y:S01]  /*14300*/  @!P3 HFMA2.BF16_V2 R227, -RZ.H0_H0, RZ.H0_H0, -R196.H0_H0 ;  /* 0x200000ffffe3b231 */ /* 0x000fe200003409c4 */
[-C--:B------:R-:W-:Y:S01]  /*14310*/  FMUL.FTZ R130, R86, R2.reuse ;  /* 0x0000000256827220 */ /* 0x080fe20000410000 */
[----:B------:R-:W-:Y:S01]  /*14320*/  @!P2 HFMA2.BF16_V2 R226, -RZ.H0_H0, RZ.H0_H0, -R195.H0_H0 ;  /* 0x200000ffffe2a231 */ /* 0x000fe200003409c3 */
[-C--:B------:R-:W-:Y:S01]  /*14330*/  FMUL.FTZ R131, R87, R2.reuse ;  /* 0x0000000257837220 */ /* 0x080fe20000410000 */
[----:B-1----:R-:W-:Y:S01]  /*14340*/  F2FP.BF16.PACK_AB R18, R4, R5 ;  /* 0x000000050412723e */ /* 0x002fe200000010ff */
[-C--:B------:R-:W-:Y:S01]  /*14350*/  FMUL.FTZ R242, R82, R2.reuse ;  /* 0x0000000252f27220 */ /* 0x080fe20000410000 */
[----:B------:R-:W-:Y:S01]  /*14360*/  @!P3 PRMT R196, R227, 0x5410, RZ ;  /* 0x00005410e3c4b816 */ /* 0x000fe200000000ff */
[-C--:B------:R-:W-:Y:S01]  /*14370*/  FMUL.FTZ R243, R83, R2.reuse ;  /* 0x0000000253f37220 */ /* 0x080fe20000410000 */
[----:B------:R-:W-:Y:S01]  /*14380*/  @!P2 PRMT R195, R226, 0x5410, RZ ;  /* 0x00005410e2c3a816 */ /* 0x000fe200000000ff */
[-C--:B------:R-:W-:Y:S01]  /*14390*/  FMUL.FTZ R246, R78, R2.reuse ;  /* 0x000000024ef67220 */ /* 0x080fe20000410000 */
[----:B------:R-:W-:Y:S01]  /*143a0*/  PRMT R16, R30, 0x7610, R16 ;  /* 0x000076101e107816 */ /* 0x000fe20000000010 */
[----:B------:R-:W-:Y:S01]  /*143b0*/  FMUL.FTZ R247, R79, R2 ;  /* 0x000000024ff77220 */ /* 0x000fe20000410000 */
[----:B------:R-:W-:Y:S01]  /*143c0*/  PRMT R170, R18, 0x7632, R170 ;  /* 0x0000763212aa7816 */ /* 0x000fe200000000aa */
[----:B------:R-:W-:Y:S01]  /*143d0*/  FADD.FTZ R2, R142, R15 ;  /* 0x0000000f8e027221 */ /* 0x000fe20000010000 */
[----:B------:R-:W-:Y:S01]  /*143e0*/  PRMT R187, R18, 0x7610, R187 ;  /* 0x0000761012bb7816 */ /* 0x000fe200000000bb */
[----:B------:R-:W-:Y:S01]  /*143f0*/  FADD.FTZ R3, R72, R3 ;  /* 0x0000000348037221 */ /* 0x000fe20000010000 */
[C---:B------:R-:W-:Y:S01]  /*14400*/  PRMT R166, R26.reuse, 0x7632, R166 ;  /* 0x000076321aa67816 */ /* 0x040fe200000000a6 */
[----:B------:R-:W-:Y:S01]  /*14410*/  IMAD.MOV.U32 R72, RZ, RZ, R14 ;  /* 0x000000ffff487224 */ /* 0x000fe200078e000e */
[----:B------:R-:W-:Y:S01]  /*14420*/  PRMT R168, R25, 0x7632, R168 ;  /* 0x0000763219a87816 */ /* 0x000fe200000000a8 */
[----:B------:R-:W-:Y:S01]  /*14430*/  FADD.FTZ R14, R27, R2 ;  /* 0x000000021b0e7221 */ /* 0x000fe20000010000 */
[----:B------:R-:W-:Y:S01]  /*14440*/  PRMT R165, R26, 0x7610, R165 ;  /* 0x000076101aa57816 */ /* 0x000fe200000000a5 */
[----:B------:R-:W-:Y:S01]  /*14450*/  IMAD.MOV.U32 R229, RZ, RZ, R12 ;  /* 0x000000ffffe57224 */ /* 0x000fe200078e000c */
[----:B------:R-:W-:Y:S01]  /*14460*/  PRMT R167, R25, 0x7610, R167 ;  /* 0x0000761019a77816 */ /* 0x000fe200000000a7 */
[----:B------:R-:W-:-:S02]  /*14470*/  IMAD.MOV.U32 R27, RZ, RZ, R17 ;  /* 0x000000ffff1b7224 */ /* 0x000fc400078e0011 */
[----:B------:R-:W-:Y:S02]  /*14480*/  FMUL.FTZ R228, R120, R6 ;  /* 0x0000000678e47220 */ /* 0x000fe40000410000 */
[----:B------:R-:W-:Y:S02]  /*14490*/  IMAD.MOV.U32 R12, RZ, RZ, R245 ;  /* 0x000000ffff0c7224 */ /* 0x000fe400078e00f5 */
[----:B------:R-:W-:Y:S02]  /*144a0*/  FADD.FTZ R17, R74, R3 ;  /* 0x000000034a117221 */ /* 0x000fe40000010000 */
        /* <DEDUP_REMOVED lines=13> */
[----:B------:R-:W-:Y:S02]  /*14580*/  IMAD.MOV.U32 R74, RZ, RZ, R20 ;  /* 0x000000ffff4a7224 */ /* 0x000fe400078e0014 */
[----:B------:R-:W-:-:S02]  /*14590*/  FADD.FTZ R0, R5, R11 ;  /* 0x0000000b05007221 */ /* 0x000fc40000010000 */
[----:B------:R-:W-:-:S04]  /*145a0*/  IMAD.WIDE.U32 R20, R53, -0x326172a9, RZ ;  /* 0xcd9e8d5735147825 */ /* 0x000fc800078e00ff */
[----:B------:R-:W-:Y:S01]  /*145b0*/  FADD.FTZ R15, R4, R0 ;  /* 0x00000000040f7221 */ /* 0x000fe20000010000 */
[----:B------:R-:W-:Y:S01]  /*145c0*/  LOP3.LUT R0, R21, R220, RZ, 0x3c, !PT ;  /* 0x000000dc15007212 */ /* 0x000fe200078e3cff */
[----:B------:R-:W-:Y:S01]  /*145d0*/  FMUL.FTZ R13, R101, R6 ;  /* 0x00000006650d7220 */ /* 0x000fe20000410000 */
[----:B------:R-:W-:Y:S01]  /*145e0*/  LOP3.LUT R2, R231, UR18, R20, 0x96, !PT ;  /* 0x00000012e7027c12 */ /* 0x000fe2000f8e9614 */
[----:B------:R-:W-:Y:S02]  /*145f0*/  IMAD.MOV.U32 R24, RZ, RZ, R12 ;  /* 0x000000ffff187224 */ /* 0x000fe400078e000c */
[----:B------:R-:W-:Y:S02]  /*14600*/  IMAD.MOV.U32 R153, RZ, RZ, R13 ;  /* 0x000000ffff997224 */ /* 0x000fe400078e000d */
[----:B------:R-:W-:-:S04]  /*14610*/  IMAD.WIDE.U32 R12, R0, -0x2daee0ad, RZ ;  /* 0xd2511f53000c7825 */ /* 0x000fc800078e00ff */
[----:B------:R-:W-:Y:S01]  /*14620*/  IMAD.WIDE.U32 R2, R2, -0x2daee0ad, RZ ;  /* 0xd2511f5302027825 */ /* 0x000fe200078e00ff */
[----:B------:R-:W-:Y:S02]  /*14630*/  LOP3.LUT R0, R13, UR17, R190, 0x96, !PT ;  /* 0x000000110d007c12 */ /* 0x000fe4000f8e96be */
[----:B------:R-:W-:Y:S01]  /*14640*/  PRMT R13, R19, 0x7632, R13 ;  /* 0x00007632130d7816 */ /* 0x000fe2000000000d */
[----:B------:R-:W-:Y:S02]  /*14650*/  FMUL.FTZ R227, R113, R6 ;  /* 0x0000000671e37220 */ /* 0x000fe40000410000 */
[----:B------:R-:W-:Y:S01]  /*14660*/  IMAD.WIDE.U32 R4, R0, -0x326172a9, RZ ;  /* 0xcd9e8d5700047825 */ /* 0x000fe200078e00ff */
[----:B------:R-:W-:-:S03]  /*14670*/  LOP3.LUT R0, R3, UR15, R12, 0x96, !PT ;  /* 0x0000000f03007c12 */ /* 0x000fc6000f8e960c */
[----:B------:R-:W-:Y:S01]  /*14680*/  FMUL.FTZ R226, R100, R6 ;  /* 0x0000000664e27220 */ /* 0x000fe20000410000 */
[----:B------:R-:W-:Y:S01]  /*14690*/  LOP3.LUT R3, R5, UR16, R230, 0x96, !PT ;  /* 0x0000001005037c12 */ /* 0x000fe2000f8e96e6 */
[----:B------:R-:W-:-:S04]  /*146a0*/  IMAD.WIDE.U32 R10, R0, -0x326172a9, RZ ;  /* 0xcd9e8d57000a7825 */ /* 0x000fc800078e00ff */
[----:B------:R-:W-:Y:S01]  /*146b0*/  IMAD.WIDE.U32 R6, R3, -0x2daee0ad, RZ ;  /* 0xd2511f5303067825 */ /* 0x000fe200078e00ff */
[----:B------:R-:W-:-:S03]  /*146c0*/  LOP3.LUT R3, R11, UR12, R4, 0x96, !PT ;  /* 0x0000000c0b037c12 */ /* 0x000fc6000f8e9604 */
[----:B------:R-:W-:Y:S01]  /*146d0*/  IMAD.MOV.U32 R25, RZ, RZ, R74 ;  /* 0x000000ffff197224 */ /* 0x000fe200078e004a */
[----:B------:R-:W-:Y:S01]  /*146e0*/  LOP3.LUT R0, R7, UR11, R2, 0x96, !PT ;  /* 0x0000000b07007c12 */ /* 0x000fe2000f8e9602 */
[----:B------:R-:W-:Y:S02]  /*146f0*/  IMAD.MOV.U32 R7, RZ, RZ, R9 ;  /* 0x000000ffff077224 */ /* 0x000fe400078e0009 */
[----:B------:R-:W-:-:S04]  /*14700*/  IMAD.WIDE.U32 R2, R3, -0x2daee0ad, RZ ;  /* 0xd2511f5303027825 */ /* 0x000fc800078e00ff */
[----:B------:R-:W-:Y:S01]  /*14710*/  IMAD.WIDE.U32 R8, R0, -0x326172a9, RZ ;  /* 0xcd9e8d5700087825 */ /* 0x000fe200078e00ff */
[----:B------:R-:W-:-:S03]  /*14720*/  LOP3.LUT R3, R3, UR9, R6, 0x96, !PT ;  /* 0x0000000903037c12 */ /* 0x000fc6000f8e9606 */
[----:B------:R-:W-:Y:S01]  /*14730*/  IMAD.MOV.U32 R26, RZ, RZ, R119 ;  /* 0x000000ffff1a7224 */ /* 0x000fe200078e0077 */
[----:B------:R-:W-:Y:S02]  /*14740*/  LOP3.LUT R0, R9, UR10, R10, 0x96, !PT ;  /* 0x0000000a09007c12 */ /* 0x000fe4000f8e960a */
[----:B------:R-:W-:Y:S01]  /*14750*/  LOP3.LUT R9, R23, UR18, R20, 0x96, !PT ;  /* 0x0000001217097c12 */ /* 0x000fe2000f8e9614 */
[----:B------:R-:W-:Y:S02]  /*14760*/  IMAD.MOV.U32 R20, RZ, RZ, R24 ;  /* 0x000000ffff147224 */ /* 0x000fe400078e0018 */
[----:B------:R-:W-:-:S04]  /*14770*/  IMAD.WIDE.U32 R10, R0, -0x2daee0ad, RZ ;  /* 0xd2511f53000a7825 */ /* 0x000fc800078e00ff */
[----:B------:R-:W-:Y:S01]  /*14780*/  FADD.FTZ R24, R64, R14 ;  /* 0x0000000e40187221 */ /* 0x000fe20000010000 */
[----:B------:R-:W-:Y:S01]  /*14790*/  LOP3.LUT R2, R11, UR6, R2, 0x96, !PT ;  /* 0x000000060b027c12 */ /* 0x000fe2000f8e9602 */
[----:B------:R-:W-:Y:S01]  /*147a0*/  IMAD.MOV.U32 R11, RZ, RZ, R7 ;  /* 0x000000ffff0b7224 */ /* 0x000fe200078e0007 */
[----:B------:R-:W-:Y:S01]  /*147b0*/  PRMT R14, R19, 0x7610, R14 ;  /* 0x00007610130e7816 */ /* 0x000fe2000000000e */
[----:B------:R-:W-:-:S04]  /*147c0*/  IMAD.WIDE.U32 R6, R3, -0x326172a9, RZ ;  /* 0xcd9e8d5703067825 */ /* 0x000fc800078e00ff */
[----:B------:R-:W-:Y:S01]  /*147d0*/  IMAD.WIDE.U32 R2, R2, -0x326172a9, RZ ;  /* 0xcd9e8d5702027825 */ /* 0x000fe200078e00ff */
[----:B------:R-:W-:-:S03]  /*147e0*/  LOP3.LUT R8, R7, UR8, R8, 0x96, !PT ;  /* 0x0000000807087c12 */ /* 0x000fc6000f8e9608 */
[----:B------:R-:W-:Y:S01]  /*147f0*/  IMAD.MOV.U32 R21, RZ, RZ, R11 ;  /* 0x000000ffff157224 */ /* 0x000fe200078e000b */
[----:B------:R-:W-:Y:S02]  /*14800*/  LOP3.LUT R0, R3, UR13, R6, 0x96, !PT ;  /* 0x0000000d03007c12 */ /* 0x000fe4000f8e9606 */
[----:B------:R-:W-:Y:S01]  /*14810*/  LOP3.LUT R11, R5, UR16, R22, 0x96, !PT ;  /* 0x00000010050b7c12 */ /* 0x000fe2000f8e9616 */
[----:B------:R-:W-:Y:S01]  /*14820*/  FADD.FTZ R22, R61, R17 ;  /* 0x000000113d167221 */ /* 0x000fe20000010000 */
[----:B------:R-:W-:Y:S01]  /*14830*/  LOP3.LUT R6, R0, 0xff, RZ, 0xc0, !PT ;  /* 0x000000ff00067812 */ /* 0x000fe200078ec0ff */
[----:B------:R-:W1:Y:S01]  /*14840*/  MUFU.EX2 R5, R147 ;  /* 0x0000009300057308 */ /* 0x000e620000000800 */
[----:B------:R-:W-:Y:S01]  /*14850*/  LOP3.LUT R7, R2, 0xffff, RZ, 0xc0, !PT ;  /* 0x0000ffff02077812 */ /* 0x000fe200078ec0ff */
[----:B------:R-:W-:Y:S01]  /*14860*/  FADD.FTZ R18, R143, R22 ;  /* 0x000000168f127221 */ /* 0x000fe20000010000 */
[----:B------:R-:W-:Y:S02]  /*14870*/  ISETP.GE.U32.AND P5, PT, R237, R6, PT ;  /* 0x00000006ed00720c */ /* 0x000fe40003fa6070 */
[----:B------:R-:W-:-:S04]  /*14880*/  LOP3.LUT R6, R0, 0xffff, RZ, 0xc0, !PT ;  /* 0x0000ffff00067812 */ /* 0x000fc800078ec0ff */
[----:B------:R-:W-:-:S04]  /*14890*/  SHF.R.U32.HI R6, RZ, 0x8, R6 ;  /* 0x00000008ff067819 */ /* 0x000fc80000011606 */
[----:B------:R-:W-:Y:S01]  /*148a0*/  LOP3.LUT R6, R6, 0xffff, RZ, 0xc0, !PT ;  /* 0x0000ffff06067812 */ /* 0x000fe200078ec0ff */
[----:B-1----:R-:W-:-:S03]  /*148b0*/  FADD.FTZ R3, R5, R15 ;  /* 0x0000000f05037221 */ /* 0x002fc60000010000 */
[C---:B------:R-:W-:Y:S01]  /*148c0*/  ISETP.GE.U32.AND P2, PT, R237.reuse, R6, PT ;  /* 0x00000006ed00720c */ /* 0x040fe20003f46070 */
[----:B------:R-:W-:Y:S01]  /*148d0*/  @!P5 HFMA2.BF16_V2 R76, -RZ.H0_H0, RZ.H0_H0, -R16.H0_H0 ;  /* 0x200000ffff4cd231 */ /* 0x000fe20000340910 */
[--C-:B------:R-:W-:Y:S02]  /*148e0*/  SHF.R.U32.HI R6, RZ, 0x10, R0.reuse ;  /* 0x00000010ff067819 */ /* 0x100fe40000011600 */
[----:B------:R-:W-:Y:S02]  /*148f0*/  SHF.R.U32.HI R0, RZ, 0x18, R0 ;  /* 0x00000018ff007819 */ /* 0x000fe40000011600 */
[----:B------:R-:W-:Y:S02]  /*14900*/  LOP3.LUT R6, R6, 0xff, RZ, 0xc0, !PT ;  /* 0x000000ff06067812 */ /* 0x000fe400078ec0ff */
[C---:B------:R-:W-:Y:S02]  /*14910*/  ISETP.GE.U32.AND P1, PT, R237.reuse, R0, PT ;  /* 0x00000000ed00720c */ /* 0x040fe40003f26070 */
[----:B------:R-:W1:Y:S01]  /*14920*/  MUFU.EX2 R0, R73 ;  /* 0x0000004900007308 */ /* 0x000e620000000800 */
[----:B------:R-:W-:-:S02]  /*14930*/  ISETP.GE.U32.AND P3, PT, R237, R6, PT ;  /* 0x00000006ed00720c */ /* 0x000fc40003f66070 */
[----:B------:R-:W-:Y:S02]  /*14940*/  LOP3.LUT R6, R2, 0xff, RZ, 0xc0, !PT ;  /* 0x000000ff02067812 */ /* 0x000fe400078ec0ff */
[----:B------:R-:W-:Y:S02]  /*14950*/  PRMT R15, R30, 0x7632, R15 ;  /* 0x000076321e0f7816 */ /* 0x000fe4000000000f */
[C---:B------:R-:W-:Y:S02]  /*14960*/  ISETP.GE.U32.AND P0, PT, R237.reuse, R6, PT ;  /* 0x00000006ed00720c */ /* 0x040fe40003f06070 */
[--C-:B------:R-:W-:Y:S01]  /*14970*/  SHF.R.U32.HI R6, RZ, 0x18, R2.reuse ;  /* 0x00000018ff067819 */ /* 0x100fe20000011602 */
[----:B------:R-:W-:Y:S01]  /*14980*/  @!P2 HFMA2.BF16_V2 R77, -RZ.H0_H0, RZ.H0_H0, -R15.H0_H0 ;  /* 0x200000ffff4da231 */ /* 0x000fe2000034090f */
[----:B------:R-:W-:Y:S01]  /*14990*/  SHF.R.U32.HI R2, RZ, 0x10, R2 ;  /* 0x00000010ff027819 */ /* 0x000fe20000011602 */
[----:B------:R-:W-:Y:S01]  /*149a0*/  @!P1 HFMA2.BF16_V2 R78, -RZ.H0_H0, RZ.H0_H0, -R13.H0_H0 ;  /* 0x200000ffff4e9231 */ /* 0x000fe2000034090d */
[----:B------:R-:W-:Y:S01]  /*149b0*/  ISETP.GE.U32.AND P4, PT, R237, R6, PT ;  /* 0x00000006ed00720c */ /* 0x000fe20003f86070 */
[----:B------:R-:W-:Y:S01]  /*149c0*/  @!P3 HFMA2.BF16_V2 R79, -RZ.H0_H0, RZ.H0_H0, -R14.H0_H0 ;  /* 0x200000ffff4fb231 */ /* 0x000fe2000034090e */
[----:B------:R-:W-:Y:S01]  /*149d0*/  PRMT R30, R167, 0x5410, R168 ;  /* 0x00005410a71e7816 */ /* 0x000fe200000000a8 */
[C---:B-1----:R-:W-:Y:S01]  /*149e0*/  FADD.FTZ R23, R0.reuse, R3 ;  /* 0x0000000300177221 */ /* 0x042fe20000010000 */
[----:B------:R-:W-:Y:S01]  /*149f0*/  F2FP.BF16.PACK_AB R6, R0, R5 ;  /* 0x000000050006723e */ /* 0x000fe200000010ff */
[----:B------:R-:W-:Y:S01]  /*14a00*/  IMAD.MOV.U32 R73, RZ, RZ, R35 ;  /* 0x000000ffff497224 */ /* 0x000fe200078e0023 */
[----:B------:R-:W-:Y:S01]  /*14a10*/  LOP3.LUT R0, R2, 0xff, RZ, 0xc0, !PT ;  /* 0x000000ff02007812 */ /* 0x000fe200078ec0ff */
[----:B------:R-:W-:Y:S01]  /*14a20*/  IMAD.WIDE.U32 R2, R8, -0x2daee0ad, RZ ;  /* 0xd2511f5308027825 */ /* 0x000fe200078e00ff */
[----:B------:R-:W-:Y:S01]  /*14a30*/  PRMT R35, R16, 0x5410, R15 ;  /* 0x0000541010237816 */ /* 0x000fe2000000000f */
[----:B------:R-:W-:Y:S01]  /*14a40*/  @!P0 HFMA2.BF16_V2 R80, -RZ.H0_H0, RZ.H0_H0, -R187.H0_H0 ;  /* 0x200000ffff508231 */ /* 0x000fe200003409bb */
[----:B------:R-:W-:Y:S01]  /*14a50*/  @!P5 PRMT R16, R76, 0x5410, RZ ;  /* 0x000054104c10d816 */ /* 0x000fe200000000ff */
[----:B------:R-:W-:Y:S01]  /*14a60*/  IMAD.MOV.U32 R61, RZ, RZ, R73 ;  /* 0x000000ffff3d7224 */ /* 0x000fe200078e0049 */
[----:B------:R-:W-:Y:S01]  /*14a70*/  ISETP.GE.U32.AND P5, PT, R237, R0, PT ;  /* 0x00000000ed00720c */ /* 0x000fe20003fa6070 */
[----:B------:R-:W-:Y:S01]  /*14a80*/  @!P4 HFMA2.BF16_V2 R82, -RZ.H0_H0, RZ.H0_H0, -R168.H0_H0 ;  /* 0x200000ffff52c231 */ /* 0x000fe200003409a8 */
[----:B------:R-:W-:Y:S01]  /*14a90*/  SHF.R.U32.HI R0, RZ, 0x8, R7 ;  /* 0x00000008ff007819 */ /* 0x000fe20000011607 */
[----:B------:R-:W-:Y:S01]  /*14aa0*/  IMAD.MOV.U32 R76, RZ, RZ, R124 ;  /* 0x000000ffff4c7224 */ /* 0x000fe200078e007c */
[----:B------:R-:W-:Y:S01]  /*14ab0*/  @!P2 PRMT R15, R77, 0x5410, RZ ;  /* 0x000054104d0fa816 */ /* 0x000fe200000000ff */
[----:B------:R-:W-:Y:S01]  /*14ac0*/  IMAD.MOV.U32 R77, RZ, RZ, R20 ;  /* 0x000000ffff4d7224 */ /* 0x000fe200078e0014 */
[----:B------:R-:W-:Y:S01]  /*14ad0*/  LOP3.LUT R0, R0, 0xffff, RZ, 0xc0, !PT ;  /* 0x0000ffff00007812 */ /* 0x000fe200078ec0ff */
[----:B------:R-:W-:Y:S01]  /*14ae0*/  IMAD.MOV.U32 R20, RZ, RZ, R34 ;  /* 0x000000ffff147224 */ /* 0x000fe200078e0022 */
[----:B------:R-:W-:-:S02]  /*14af0*/  PRMT R34, R14, 0x5410, R13 ;  /* 0x000054100e227816 */ /* 0x000fc4000000000d */
[----:B------:R-:W-:Y:S02]  /*14b00*/  ISETP.GE.U32.AND P2, PT, R237, R0, PT ;  /* 0x00000000ed00720c */ /* 0x000fe40003f46070 */
[----:B------:R-:W-:Y:S01]  /*14b10*/  LOP3.LUT R0, R3, UR14, R10, 0x96, !PT ;  /* 0x0000000e03007c12 */ /* 0x000fe2000f8e960a */
[----:B------:R-:W-:Y:S01]  /*14b20*/  @!P5 HFMA2.BF16_V2 R83, -RZ.H0_H0, RZ.H0_H0, -R167.H0_H0 ;  /* 0x200000ffff53d231 */ /* 0x000fe200003409a7 */
[----:B------:R-:W-:Y:S02]  /*14b30*/  @!P1 PRMT R13, R78, 0x5410, RZ ;  /* 0x000054104e0d9816 */ /* 0x000fe400000000ff */
[----:B------:R-:W-:Y:S02]  /*14b40*/  SHF.R.U32.HI R5, RZ, 0x10, R0 ;  /* 0x00000010ff057819 */ /* 0x000fe40000011600 */
[----:B------:R-:W-:Y:S01]  /*14b50*/  @!P3 PRMT R14, R79, 0x5410, RZ ;  /* 0x000054104f0eb816 */ /* 0x000fe200000000ff */
[----:B------:R-:W-:Y:S01]  /*14b60*/  IMAD.MOV.U32 R79, RZ, RZ, R27 ;  /* 0x000000ffff4f7224 */ /* 0x000fe200078e001b */
[----:B------:R-:W-:Y:S01]  /*14b70*/  LOP3.LUT R5, R5, 0xff, RZ, 0xc0, !PT ;  /* 0x000000ff05057812 */ /* 0x000fe200078ec0ff */
[----:B------:R-:W-:Y:S01]  /*14b80*/  IMAD.MOV.U32 R27, RZ, RZ, R72 ;  /* 0x000000ffff1b7224 */ /* 0x000fe200078e0048 */
[----:B------:R-:W-:Y:S01]  /*14b90*/  PRMT R171, R6, 0x7610, R171 ;  /* 0x0000761006ab7816 */ /* 0x000fe200000000ab */
[----:B------:R-:W-:Y:S01]  /*14ba0*/  IMAD.MOV.U32 R72, RZ, RZ, R109 ;  /* 0x000000ffff487224 */ /* 0x000fe200078e006d */
[C---:B------:R-:W-:Y:S01]  /*14bb0*/  ISETP.GE.U32.AND P1, PT, R237.reuse, R5, PT ;  /* 0x00000005ed00720c */ /* 0x040fe20003f26070 */
[----:B------:R-:W-:Y:S01]  /*14bc0*/  IMAD.MOV.U32 R109, RZ, RZ, R108 ;  /* 0x000000ffff6d7224 */ /* 0x000fe200078e006c */
[----:B------:R-:W-:Y:S01]  /*14bd0*/  LOP3.LUT R5, R0, 0xff, RZ, 0xc0, !PT ;  /* 0x000000ff00057812 */ /* 0x000fe200078ec0ff */
[----:B------:R-:W-:Y:S01]  /*14be0*/  @!P2 HFMA2.BF16_V2 R81, -RZ.H0_H0, RZ.H0_H0, -R170.H0_H0 ;  /* 0x200000ffff51a231 */ /* 0x000fe200003409aa */
[----:B------:R-:W-:Y:S01]  /*14bf0*/  PRMT R169, R6, 0x7632, R169 ;  /* 0x0000763206a97816 */ /* 0x000fe200000000a9 */
[----:B------:R-:W-:Y:S01]  /*14c00*/  IMAD.MOV.U32 R108, RZ, RZ, R112 ;  /* 0x000000ffff6c7224 */ /* 0x000fe200078e0070 */
[----:B------:R-:W-:Y:S01]  /*14c10*/  ISETP.GE.U32.AND P3, PT, R237, R5, PT ;  /* 0x00000005ed00720c */ /* 0x000fe20003f66070 */
[----:B------:R-:W-:Y:S01]  /*14c20*/  IMAD.WIDE.U32 R6, R9, -0x2daee0ad, RZ ;  /* 0xd2511f5309067825 */ /* 0x000fe200078e00ff */
[----:B------:R-:W-:-:S02]  /*14c30*/  SHF.R.U32.HI R5, RZ, 0x18, R0 ;  /* 0x00000018ff057819 */ /* 0x000fc40000011600 */
[----:B------:R-:W-:Y:S01]  /*14c40*/  LOP3.LUT R0, R0, 0xffff, RZ, 0xc0, !PT ;  /* 0x0000ffff00007812 */ /* 0x000fe200078ec0ff */
[----:B------:R-:W-:Y:S01]  /*14c50*/  IMAD.MOV.U32 R112, RZ, RZ, R228 ;  /* 0x000000ffff707224 */ /* 0x000fe200078e00e4 */
[----:B------:R-:W-:Y:S01]  /*14c60*/  LOP3.LUT R7, R7, UR15, R12, 0x96, !PT ;  /* 0x0000000f07077c12 */ /* 0x000fe2000f8e960c */
[----:B------:R-:W-:Y:S01]  /*14c70*/  IMAD.WIDE.U32 R8, R11, -0x2daee0ad, RZ ;  /* 0xd2511f530b087825 */ /* 0x000fe200078e00ff */
[----:B------:R-:W-:Y:S01]  /*14c80*/  SHF.R.U32.HI R0, RZ, 0x8, R0 ;  /* 0x00000008ff007819 */ /* 0x000fe20000011600 */
[----:B------:R-:W-:Y:S01]  /*14c90*/  @!P1 HFMA2.BF16_V2 R87, -RZ.H0_H0, RZ.H0_H0, -R165.H0_H0 ;  /* 0x200000ffff579231 */ /* 0x000fe200003409a5 */
[----:B------:R-:W-:Y:S01]  /*14ca0*/  SHF.R.U32.HI R17, RZ, 0x10, R2 ;  /* 0x00000010ff117819 */ /* 0x000fe20000011602 */
[----:B------:R-:W-:Y:S01]  /*14cb0*/  IMAD.MOV.U32 R228, RZ, RZ, R33 ;  /* 0x000000ffffe47224 */ /* 0x000fe200078e0021 */
[----:B------:R-:W-:Y:S01]  /*14cc0*/  LOP3.LUT R0, R0, 0xffff, RZ, 0xc0, !PT ;  /* 0x0000ffff00007812 */ /* 0x000fe200078ec0ff */
[----:B------:R-:W-:Y:S01]  /*14cd0*/  IMAD.MOV.U32 R78, RZ, RZ, R109 ;  /* 0x000000ffff4e7224 */ /* 0x000fe200078e006d */
[----:B------:R-:W-:Y:S01]  /*14ce0*/  PRMT R33, R187, 0x5410, R170 ;  /* 0x00005410bb217816 */ /* 0x000fe200000000aa */
[----:B------:R-:W-:Y:S01]  /*14cf0*/  IMAD.MOV.U32 R73, RZ, RZ, R112 ;  /* 0x000000ffff497224 */ /* 0x000fe200078e0070 */
[----:B------:R-:W-:Y:S01]  /*14d00*/  @!P2 PRMT R170, R81, 0x5410, RZ ;  /* 0x0000541051aaa816 */ /* 0x000fe200000000ff */
[----:B------:R-:W-:Y:S01]  /*14d10*/  IMAD.MOV.U32 R81, RZ, RZ, R21 ;  /* 0x000000ffff517224 */ /* 0x000fe200078e0015 */
[----:B------:R-:W-:Y:S01]  /*14d20*/  ISETP.GE.U32.AND P2, PT, R237, R0, PT ;  /* 0x00000000ed00720c */ /* 0x000fe20003f46070 */
[----:B------:R-:W-:Y:S01]  /*14d30*/  @!P3 HFMA2.BF16_V2 R84, -RZ.H0_H0, RZ.H0_H0, -R171.H0_H0 ;  /* 0x200000ffff54b231 */ /* 0x000fe200003409ab */
[----:B------:R-:W-:Y:S01]  /*14d40*/  LOP3.LUT R0, R9, UR11, R6, 0x96, !PT ;  /* 0x0000000b09007c12 */ /* 0x000fe2000f8e9606 */
[----:B------:R-:W-:Y:S01]  /*14d50*/  IMAD.WIDE.U32 R6, R7, -0x326172a9, RZ ;  /* 0xcd9e8d5707067825 */ /* 0x000fe200078e00ff */
[----:B------:R-:W-:-:S02]  /*14d60*/  @!P0 PRMT R187, R80, 0x5410, RZ ;  /* 0x0000541050bb8816 */ /* 0x000fc400000000ff */
[----:B------:R-:W-:Y:S01]  /*14d70*/  ISETP.GE.U32.AND P0, PT, R237, R5, PT ;  /* 0x00000005ed00720c */ /* 0x000fe20003f06070 */
[----:B------:R-:W-:Y:S01]  /*14d80*/  IMAD.WIDE.U32 R10, R0, -0x326172a9, RZ ;  /* 0xcd9e8d57000a7825 */ /* 0x000fe200078e00ff */
[----:B------:R-:W-:Y:S02]  /*14d90*/  LOP3.LUT R4, R7, UR12, R4, 0x96, !PT ;  /* 0x0000000c07047c12 */ /* 0x000fe4000f8e9604 */
[----:B------:R-:W-:Y:S01]  /*14da0*/  LOP3.LUT R9, R2, 0xffff, RZ, 0xc0, !PT ;  /* 0x0000ffff02097812 */ /* 0x000fe200078ec0ff */
[----:B------:R-:W-:Y:S01]  /*14db0*/  IMAD.MOV.U32 R80, RZ, RZ, R20 ;  /* 0x000000ffff507224 */ /* 0x000fe200078e0014 */
[----:B------:R-:W-:Y:S01]  /*14dc0*/  LOP3.LUT R0, R11, UR10, R6, 0x96, !PT ;  /* 0x0000000a0b007c12 */ /* 0x000fe2000f8e9606 */
[----:B------:R-:W-:Y:S01]  /*14dd0*/  IMAD.WIDE.U32 R4, R4, -0x2daee0ad, RZ ;  /* 0xd2511f5304047825 */ /* 0x000fe200078e00ff */
[----:B------:R-:W-:Y:S01]  /*14de0*/  @!P2 HFMA2.BF16_V2 R85, -RZ.H0_H0, RZ.H0_H0, -R169.H0_H0 ;  /* 0x200000ffff55a231 */ /* 0x000fe200003409a9 */
[----:B------:R-:W-:Y:S02]  /*14df0*/  PRMT R109, R165, 0x5410, R166 ;  /* 0x00005410a56d7816 */ /* 0x000fe400000000a6 */
[----:B------:R-:W-:Y:S01]  /*14e00*/  IMAD.WIDE.U32 R6, R0, -0x2daee0ad, RZ ;  /* 0xd2511f5300067825 */ /* 0x000fe200078e00ff */
[----:B------:R-:W-:Y:S01]  /*14e10*/  LOP3.LUT R5, R5, UR9, R8, 0x96, !PT ;  /* 0x0000000905057c12 */ /* 0x000fe2000f8e9608 */
[----:B------:R-:W-:Y:S01]  /*14e20*/  @!P0 HFMA2.BF16_V2 R86, -RZ.H0_H0, RZ.H0_H0, -R166.H0_H0 ;  /* 0x200000ffff568231 */ /* 0x000fe200003409a6 */
[----:B------:R-:W-:Y:S01]  /*14e30*/  LOP3.LUT R0, R2, 0xff, RZ, 0xc0, !PT ;  /* 0x000000ff02007812 */ /* 0x000fe200078ec0ff */
[----:B------:R-:W-:Y:S01]  /*14e40*/  IMAD.MOV.U32 R64, RZ, RZ, R108 ;  /* 0x000000ffff407224 */ /* 0x000fe200078e006c */
[----:B------:R-:W-:Y:S01]  /*14e50*/  LOP3.LUT R7, R7, UR6, R4, 0x96, !PT ;  /* 0x0000000607077c12 */ /* 0x000fe2000f8e9604 */
[----:B------:R-:W-:Y:S01]  /*14e60*/  IMAD.WIDE.U32 R4, R5, -0x326172a9, RZ ;  /* 0xcd9e8d5705047825 */ /* 0x000fe200078e00ff */
[----:B------:R-:W-:-:S02]  /*14e70*/  SHF.R.U32.HI R8, RZ, 0x18, R2 ;  /* 0x00000018ff087819 */ /* 0x000fc40000011602 */
[----:B------:R-:W-:Y:S01]  /*14e80*/  @!P0 PRMT R166, R86, 0x5410, RZ ;  /* 0x0000541056a68816 */ /* 0x000fe200000000ff */
[----:B------:R-:W-:Y:S01]  /*14e90*/  IMAD.WIDE.U32 R2, R7, -0x326172a9, RZ ;  /* 0xcd9e8d5707027825 */ /* 0x000fe200078e00ff */
[----:B------:R-:W-:Y:S02]  /*14ea0*/  LOP3.LUT R10, R5, UR8, R10, 0x96, !PT ;  /* 0x00000008050a7c12 */ /* 0x000fe4000f8e960a */
[----:B------:R-:W-:Y:S01]  /*14eb0*/  ISETP.GE.U32.AND P0, PT, R237, R0, PT ;  /* 0x00000000ed00720c */ /* 0x000fe20003f06070 */
[----:B------:R-:W-:Y:S01]  /*14ec0*/  IMAD.MOV.U32 R86, RZ, RZ, R230 ;  /* 0x000000ffff567224 */ /* 0x000fe200078e00e6 */
[----:B------:R-:W-:Y:S01]  /*14ed0*/  LOP3.LUT R7, R2, 0xff, RZ, 0xc0, !PT ;  /* 0x000000ff02077812 */ /* 0x000fe200078ec0ff */
[----:B------:R-:W-:Y:S01]  /*14ee0*/  MUFU.EX2 R230, R155 ;  /* 0x0000009b00e67308 */ /* 0x000fe20000000800 */
[----:B------:R-:W-:Y:S01]  /*14ef0*/  SHF.R.U32.HI R5, RZ, 0x18, R2 ;  /* 0x00000018ff057819 */ /* 0x000fe20000011602 */
[----:B------:R-:W-:Y:S01]  /*14f00*/  IMAD.MOV.U32 R74, RZ, RZ, R228 ;  /* 0x000000ffff4a7224 */ /* 0x000fe200078e00e4 */
[----:B------:R-:W-:-:S02]  /*14f10*/  PRMT R112, R171, 0x5410, R169 ;  /* 0x00005410ab707816 */ /* 0x000fc400000000a9 */
[----:B------:R-:W-:Y:S02]  /*14f20*/  SHF.R.U32.HI R0, RZ, 0x10, R2 ;  /* 0x00000010ff007819 */ /* 0x000fe40000011602 */
[----:B------:R-:W-:Y:S01]  /*14f30*/  @!P4 PRMT R168, R82, 0x5410, RZ ;  /* 0x0000541052a8c816 */ /* 0x000fe200000000ff */
[----:B------:R-:W-:Y:S01]  /*14f40*/  MUFU.EX2 R228, R144 ;  /* 0x0000009000e47308 */ /* 0x000fe20000000800 */
[----:B------:R-:W-:Y:S01]  /*14f50*/  @!P2 PRMT R169, R85, 0x5410, RZ ;  /* 0x0000541055a9a816 */ /* 0x000fe200000000ff */
[----:B------:R-:W-:Y:S01]  /*14f60*/  IMAD.MOV.U32 R82, RZ, RZ, R27 ;  /* 0x000000ffff527224 */ /* 0x000fe200078e001b */
[C---:B------:R-:W-:Y:S01]  /*14f70*/  ISETP.GE.U32.AND P4, PT, R237.reuse, R7, PT ;  /* 0x00000007ed00720c */ /* 0x040fe20003f86070 */
[----:B------:R-:W-:Y:S01]  /*14f80*/  IMAD.MOV.U32 R27, RZ, RZ, R125 ;  /* 0x000000ffff1b7224 */ /* 0x000fe200078e007d */
[----:B------:R-:W-:Y:S01]  /*14f90*/  ISETP.GE.U32.AND P2, PT, R237, R5, PT ;  /* 0x00000005ed00720c */ /* 0x000fe20003f46070 */
[----:B------:R-:W-:Y:S01]  /*14fa0*/  IMAD.MOV.U32 R85, RZ, RZ, R153 ;  /* 0x000000ffff557224 */ /* 0x000fe200078e0099 */
[----:B------:R-:W-:Y:S01]  /*14fb0*/  LOP3.LUT R4, R3, UR13, R4, 0x96, !PT ;  /* 0x0000000d03047c12 */ /* 0x000fe2000f8e9604 */
[----:B------:R-:W1:Y:S01]  /*14fc0*/  MUFU.EX2 R5, R148 ;  /* 0x0000009400057308 */ /* 0x000e620000000800 */
[----:B------:R-:W-:Y:S01]  /*14fd0*/  LOP3.LUT R19, R2, 0xffff, RZ, 0xc0, !PT ;  /* 0x0000ffff02137812 */ /* 0x000fe200078ec0ff */
[----:B------:R-:W-:Y:S01]  /*14fe0*/  IMAD.WIDE.U32 R2, R10, -0x2daee0ad, RZ ;  /* 0xd2511f530a027825 */ /* 0x000fe200078e00ff */
[----:B------:R-:W-:-:S02]  /*14ff0*/  LOP3.LUT R0, R0, 0xff, RZ, 0xc0, !PT ;  /* 0x000000ff00007812 */ /* 0x000fc400078ec0ff */
[----:B------:R-:W-:Y:S01]  /*15000*/  @!P1 PRMT R165, R87, 0x5410, RZ ;  /* 0x0000541057a59816 */ /* 0x000fe200000000ff */
[----:B------:R-:W-:Y:S01]  /*15010*/  IMAD.MOV.U32 R87, RZ, RZ, R231 ;  /* 0x000000ffff577224 */ /* 0x000fe200078e00e7 */
[----:B------:R-:W-:Y:S01]  /*15020*/  ISETP.GE.U32.AND P1, PT, R237, R0, PT ;  /* 0x00000000ed00720c */ /* 0x000fe20003f26070 */
[----:B------:R-:W2:Y:S01]  /*15030*/  MUFU.EX2 R7, R149 ;  /* 0x0000009500077308 */ /* 0x000ea20000000800 */
[----:B------:R-:W-:Y:S01]  /*15040*/  LOP3.LUT R0, R3, UR14, R6, 0x96, !PT ;  /* 0x0000000e03007c12 */ /* 0x000fe2000f8e9606 */
[----:B------:R-:W-:Y:S01]  /*15050*/  IMAD.MOV.U32 R153, RZ, RZ, R219 ;  /* 0x000000ffff997224 */ /* 0x000fe200078e00db */
[----:B------:R-:W-:Y:S01]  /*15060*/  SHF.R.U32.HI R6, RZ, 0x8, R9 ;  /* 0x00000008ff067819 */ /* 0x000fe20000011609 */
[----:B------:R-:W-:Y:S01]  /*15070*/  FADD.FTZ R9, R44, R24 ;  /* 0x000000182c097221 */ /* 0x000fe20000010000 */
[----:B------:R-:W-:Y:S01]  /*15080*/  LOP3.LUT R21, R2, 0xffff, RZ, 0xc0, !PT ;  /* 0x0000ffff02157812 */ /* 0x000fe200078ec0ff */
[----:B------:R-:W-:Y:S01]  /*15090*/  IMAD.MOV.U32 R24, RZ, RZ, R80 ;  /* 0x000000ffff187224 */ /* 0x000fe200078e0050 */
[----:B------:R-:W-:Y:S01]  /*150a0*/  LOP3.LUT R3, R6, 0xffff, RZ, 0xc0, !PT ;  /* 0x0000ffff06037812 */ /* 0x000fe200078ec0ff */
[----:B-1----:R-:W-:Y:S01]  /*150b0*/  FADD.FTZ R11, R5, R23 ;  /* 0x00000017050b7221 */ /* 0x002fe20000010000 */
[----:B------:R-:W-:Y:S01]  /*150c0*/  @!P3 PRMT R171, R84, 0x5410, RZ ;  /* 0x0000541054abb816 */ /* 0x000fe200000000ff */
[----:B------:R1:W-:Y:S01]  /*150d0*/  MUFU.EX2 R6, R65 ;  /* 0x0000004100067308 */ /* 0x0003e20000000800 */
[----:B------:R-:W-:Y:S01]  /*150e0*/  ISETP.GE.U32.AND P3, PT, R237, R3, PT ;  /* 0x00000003ed00720c */ /* 0x000fe20003f66070 */
[----:B------:R-:W-:Y:S01]  /*150f0*/  IMAD.MOV.U32 R84, RZ, RZ, R232 ;  /* 0x000000ffff547224 */ /* 0x000fe200078e00e8 */
[----:B------:R-:W-:Y:S01]  /*15100*/  LOP3.LUT R12, R2, 0xff, RZ, 0xc0, !PT ;  /* 0x000000ff020c7812 */ /* 0x000fe200078ec0ff */
[----:B------:R-:W-:Y:S01]  /*15110*/  IMAD.MOV.U32 R80, RZ, RZ, R224 ;  /* 0x000000ffff507224 */ /* 0x000fe200078e00e0 */
[--C-:B------:R-:W-:Y:S01]  /*15120*/  SHF.R.U32.HI R20, RZ, 0x10, R2.reuse ;  /* 0x00000010ff147819 */ /* 0x100fe20000011602 */
[----:B------:R-:W-:Y:S01]  /*15130*/  IMAD.MOV.U32 R44, RZ, RZ, R81 ;  /* 0x000000ffff2c7224 */ /* 0x000fe200078e0051 */
[----:B--2---:R-:W-:Y:S01]  /*15140*/  F2FP.BF16.PACK_AB R3, R7, R5 ;  /* 0x000000050703723e */ /* 0x004fe200000010ff */
[----:B------:R-:W-:Y:S01]  /*15150*/  MUFU.EX2 R231, R156 ;  /* 0x0000009c00e77308 */ /* 0x000fe20000000800 */
[----:B------:R-:W-:Y:S01]  /*15160*/  SHF.R.U32.HI R10, RZ, 0x18, R2 ;  /* 0x00000018ff0a7819 */ /* 0x000fe20000011602 */
[----:B------:R-:W-:Y:S01]  /*15170*/  IMAD.MOV.U32 R81, RZ, RZ, R197 ;  /* 0x000000ffff517224 */ /* 0x000fe200078e00c5 */
[----:B------:R-:W-:-:S02]  /*15180*/  PRMT R164, R3, 0x7610, R164 ;  /* 0x0000761003a47816 */ /* 0x000fc400000000a4 */
[----:B------:R-:W-:Y:S02]  /*15190*/  PRMT R163, R3, 0x7632, R163 ;  /* 0x0000763203a37816 */ /* 0x000fe400000000a3 */
[----:B------:R-:W-:Y:S01]  /*151a0*/  LOP3.LUT R3, R17, 0xff, RZ, 0xc0, !PT ;  /* 0x000000ff11037812 */ /* 0x000fe200078ec0ff */
[----:B------:R-:W2:Y:S01]  /*151b0*/  MUFU.EX2 R2, R62 ;  /* 0x0000003e00027308 */ /* 0x000ea20000000800 */
[----:B------:R-:W-:Y:S01]  /*151c0*/  @!P0 HFMA2.BF16_V2 R89, -RZ.H0_H0, RZ.H0_H0, -R164.H0_H0 ;  /* 0x200000ffff598231 */ /* 0x000fe200003409a4 */
[----:B------:R-:W-:Y:S01]  /*151d0*/  PRMT R108, R164, 0x5410, R163 ;  /* 0x00005410a46c7816 */ /* 0x000fe200000000a3 */
[----:B-1----:R-:W-:Y:S01]  /*151e0*/  IMAD.MOV.U32 R65, RZ, RZ, R25 ;  /* 0x000000ffff417224 */ /* 0x002fe200078e0019 */
[----:B------:R-:W-:Y:S01]  /*151f0*/  @!P5 PRMT R167, R83, 0x5410, RZ ;  /* 0x0000541053a7d816 */ /* 0x000fe200000000ff */
[----:B------:R-:W-:Y:S01]  /*15200*/  IMAD.MOV.U32 R83, RZ, RZ, R72 ;  /* 0x000000ffff537224 */ /* 0x000fe200078e0048 */
[----:B------:R-:W-:Y:S01]  /*15210*/  @!P0 PRMT R164, R89, 0x5410, RZ ;  /* 0x0000541059a48816 */ /* 0x000fe200000000ff */
[----:B------:R-:W-:Y:S01]  /*15220*/  IMAD.MOV.U32 R72, RZ, RZ, R229 ;  /* 0x000000ffff487224 */ /* 0x000fe200078e00e5 */
[C---:B------:R-:W-:Y:S01]  /*15230*/  ISETP.GE.U32.AND P0, PT, R237.reuse, R3, PT ;  /* 0x00000003ed00720c */ /* 0x040fe20003f06070 */
[----:B------:R-:W-:Y:S01]  /*15240*/  MUFU.EX2 R229, R67 ;  /* 0x0000004300e57308 */ /* 0x000fe20000000800 */
[----:B------:R-:W-:Y:S01]  /*15250*/  ISETP.GE.U32.AND P5, PT, R237, R8, PT ;  /* 0x00000008ed00720c */ /* 0x000fe20003fa6070 */
[----:B------:R-:W-:Y:S01]  /*15260*/  IMAD.MOV.U32 R25, RZ, RZ, R227 ;  /* 0x000000ffff197224 */ /* 0x000fe200078e00e3 */
[----:B------:R-:W-:Y:S01]  /*15270*/  LOP3.LUT R3, R4, 0xff, RZ, 0xc0, !PT ;  /* 0x000000ff04037812 */ /* 0x000fe200078ec0ff */
[----:B------:R-:W-:Y:S01]  /*15280*/  @!P3 HFMA2.BF16_V2 R88, -RZ.H0_H0, RZ.H0_H0, -R163.H0_H0 ;  /* 0x200000ffff58b231 */ /* 0x000fe200003409a3 */
[----:B------:R-:W-:Y:S01]  /*15290*/  IMAD.MOV.U32 R89, RZ, RZ, R220 ;  /* 0x000000ffff597224 */ /* 0x000fe200078e00dc */
[----:B--2---:R-:W-:Y:S01]  /*152a0*/  F2FP.BF16.PACK_AB R5, R6, R2 ;  /* 0x000000020605723e */ /* 0x004fe200000010ff */
[----:B------:R-:W-:Y:S01]  /*152b0*/  FADD.FTZ R17, R2, R31 ;  /* 0x0000001f02117221 */ /* 0x000fe20000010000 */
[----:B------:R-:W-:Y:S01]  /*152c0*/  LOP3.LUT R2, R4, 0xffff, RZ, 0xc0, !PT ;  /* 0x0000ffff04027812 */ /* 0x000fe200078ec0ff */
[----:B------:R-:W-:Y:S01]  /*152d0*/  MUFU.EX2 R232, R151 ;  /* 0x0000009700e87308 */ /* 0x000fe20000000800 */
[----:B------:R-:W-:Y:S01]  /*152e0*/  PRMT R162, R5, 0x7610, R162 ;  /* 0x0000761005a27816 */ /* 0x000fe200000000a2 */
[----:B------:R-:W-:Y:S01]  /*152f0*/  IMAD.MOV.U32 R62, RZ, RZ, R218 ;  /* 0x000000ffff3e7224 */ /* 0x000fe200078e00da */
[----:B------:R-:W-:-:S02]  /*15300*/  SHF.R.U32.HI R2, RZ, 0x8, R2 ;  /* 0x00000008ff027819 */ /* 0x000fc40000011602 */
[----:B------:R-:W-:Y:S01]  /*15310*/  PRMT R161, R5, 0x7632, R161 ;  /* 0x0000763205a17816 */ /* 0x000fe200000000a1 */
[----:B------:R-:W-:Y:S01]  /*15320*/  @!P0 HFMA2.BF16_V2 R90, -RZ.H0_H0, RZ.H0_H0, -R162.H0_H0 ;  /* 0x200000ffff5a8231 */ /* 0x000fe200003409a2 */
[----:B------:R-:W-:Y:S01]  /*15330*/  LOP3.LUT R2, R2, 0xffff, RZ, 0xc0, !PT ;  /* 0x0000ffff02027812 */ /* 0x000fe200078ec0ff */
[----:B------:R-:W-:Y:S01]  /*15340*/  MUFU.EX2 R227, R193 ;  /* 0x000000c100e37308 */ /* 0x000fe20000000800 */
[----:B------:R-:W-:Y:S01]  /*15350*/  PRMT R23, R162, 0x5410, R161 ;  /* 0x00005410a2177816 */ /* 0x000fe200000000a1 */
[----:B------:R-:W-:Y:S01]  /*15360*/  @!P5 HFMA2.BF16_V2 R91, -RZ.H0_H0, RZ.H0_H0, -R161.H0_H0 ;  /* 0x200000ffff5bd231 */ /* 0x000fe200003409a1 */
[----:B------:R-:W-:Y:S02]  /*15370*/  @!P0 PRMT R162, R90, 0x5410, RZ ;  /* 0x000054105aa28816 */ /* 0x000fe400000000ff */
[----:B------:R-:W-:Y:S01]  /*15380*/  @!P3 PRMT R163, R88, 0x5410, RZ ;  /* 0x0000541058a3b816 */ /* 0x000fe200000000ff */
[----:B------:R-:W-:Y:S01]  /*15390*/  IMAD.MOV.U32 R88, RZ, RZ, R82 ;  /* 0x000000ffff587224 */ /* 0x000fe200078e0052 */
[----:B------:R-:W-:Y:S01]  /*153a0*/  ISETP.GE.U32.AND P0, PT, R237, R2, PT ;  /* 0x00000002ed00720c */ /* 0x000fe20003f06070 */
[----:B------:R-:W1:Y:S01]  /*153b0*/  MUFU.EX2 R8, R150 ;  /* 0x0000009600087308 */ /* 0x000e620000000800 */
[----:B------:R-:W-:Y:S01]  /*153c0*/  SHF.R.U32.HI R2, RZ, 0x8, R19 ;  /* 0x00000008ff027819 */ /* 0x000fe20000011613 */
[----:B------:R-:W-:Y:S01]  /*153d0*/  IMAD.MOV.U32 R82, RZ, RZ, R226 ;  /* 0x000000ffff527224 */ /* 0x000fe200078e00e2 */
[----:B------:R-:W-:Y:S01]  /*153e0*/  @!P5 PRMT R161, R91, 0x5410, RZ ;  /* 0x000054105ba1d816 */ /* 0x000fe200000000ff */
[----:B------:R-:W-:Y:S01]  /*153f0*/  IMAD.MOV.U32 R91, RZ, RZ, R84 ;  /* 0x000000ffff5b7224 */ /* 0x000fe200078e0054 */
[----:B------:R-:W-:Y:S01]  /*15400*/  LOP3.LUT R2, R2, 0xffff, RZ, 0xc0, !PT ;  /* 0x0000ffff02027812 */ /* 0x000fe200078ec0ff */
[----:B------:R-:W-:Y:S01]  /*15410*/  IMAD.MOV.U32 R84, RZ, RZ, R126 ;  /* 0x000000ffff547224 */ /* 0x000fe200078e007e */
[C---:B------:R-:W-:Y:S01]  /*15420*/  ISETP.GE.U32.AND P3, PT, R237.reuse, R3, PT ;  /* 0x00000003ed00720c */ /* 0x040fe20003f66070 */
[----:B------:R-:W-:Y:S01]  /*15430*/  MUFU.EX2 R224, R235 ;  /* 0x000000eb00e07308 */ /* 0x000fe20000000800 */
[----:B------:R-:W-:-:S07]  /*15440*/  ISETP.GE.U32.AND P5, PT, R237, R2, PT ;  /* 0x00000002ed00720c */ /* 0x000fce0003fa6070 */
[----:B------:R-:W-:Y:S01]  /*15450*/  MUFU.EX2 R197, R154 ;  /* 0x0000009a00c57308 */ /* 0x000fe20000000800 */
[----:B------:R-:W-:-:S07]  /*15460*/  F2FP.BF16.PACK_AB R2, R231, R230 ;  /* 0x000000e6e702723e */ /* 0x000fce00000010ff */
[----:B------:R-:W-:Y:S01]  /*15470*/  MUFU.EX2 R220, R58 ;  /* 0x0000003a00dc7308 */ /* 0x000fe20000000800 */
[----:B------:R-:W-:-:S07]  /*15480*/  PRMT R158, R2, 0x7610, R158 ;  /* 0x00007610029e7816 */ /* 0x000fce000000009e */
[----:B------:R-:W-:Y:S01]  /*15490*/  MUFU.EX2 R219, R63 ;  /* 0x0000003f00db7308 */ /* 0x000fe20000000800 */
[----:B------:R-:W-:Y:S01]  /*154a0*/  @!P4 HFMA2.BF16_V2 R102, -RZ.H0_H0, RZ.H0_H0, -R158.H0_H0 ;  /* 0x200000ffff66c231 */ /* 0x000fe2000034099e */
[----:B------:R-:W-:Y:S01]  /*154b0*/  PRMT R157, R2, 0x7632, R157 ;  /* 0x00007632029d7816 */ /* 0x000fe2000000009d */
[----:B------:R-:W-:Y:S01]  /*154c0*/  FADD.FTZ R6, R6, R17 ;  /* 0x0000001106067221 */ /* 0x000fe20000010000 */
[----:B------:R-:W-:Y:S01]  /*154d0*/  SHF.R.U32.HI R2, RZ, 0x18, R4 ;  /* 0x00000018ff027819 */ /* 0x000fe20000011604 */
[----:B------:R-:W-:Y:S01]  /*154e0*/  IMAD.MOV.U32 R155, RZ, RZ, R83 ;  /* 0x000000ffff9b7224 */ /* 0x000fe200078e0053 */
[----:B------:R-:W-:Y:S01]  /*154f0*/  PRMT R124, R158, 0x5410, R157 ;  /* 0x000054109e7c7816 */ /* 0x000fe2000000009d */
[----:B------:R-:W-:Y:S01]  /*15500*/  @!P5 HFMA2.BF16_V2 R103, -RZ.H0_H0, RZ.H0_H0, -R157.H0_H0 ;  /* 0x200000ffff67d231 */ /* 0x000fe2000034099d */
[----:B------:R-:W-:Y:S01]  /*15510*/  @!P4 PRMT R158, R102, 0x5410, RZ ;  /* 0x00005410669ec816 */ /* 0x000fe200000000ff */
[----:B------:R-:W-:Y:S01]  /*15520*/  MUFU.EX2 R226, R234 ;  /* 0x000000ea00e27308 */ /* 0x000fe20000000800 */
[----:B------:R-:W-:Y:S01]  /*15530*/  ISETP.GE.U32.AND P4, PT, R237, R2, PT ;  /* 0x00000002ed00720c */ /* 0x000fe20003f86070 */
[----:B------:R-:W-:Y:S01]  /*15540*/  IMAD.MOV.U32 R102, RZ, RZ, R86 ;  /* 0x000000ffff667224 */ /* 0x000fe200078e0056 */
[----:B------:R-:W-:Y:S01]  /*15550*/  SHF.R.U32.HI R2, RZ, 0x10, R4 ;  /* 0x00000010ff027819 */ /* 0x000fe20000011604 */
[----:B------:R-:W-:Y:S01]  /*15560*/  IMAD.MOV.U32 R86, RZ, RZ, R77 ;  /* 0x000000ffff567224 */ /* 0x000fe200078e004d */
[----:B------:R2:W3:Y:S01]  /*15570*/  LDL.LU.S16 R4, [R1+0x20] ;  /* 0x0000200001047983 */ /* 0x0004e20000300600 */
[----:B------:R-:W-:Y:S01]  /*15580*/  @!P5 PRMT R157, R103, 0x5410, RZ ;  /* 0x00005410679dd816 */ /* 0x000fe200000000ff */
[----:B------:R-:W-:Y:S01]  /*15590*/  IMAD.MOV.U32 R103, RZ, RZ, R87 ;  /* 0x000000ffff677224 */ /* 0x000fe200078e0057 */
[----:B------:R-:W-:Y:S01]  /*155a0*/  LOP3.LUT R2, R2, 0xff, RZ, 0xc0, !PT ;  /* 0x000000ff02027812 */ /* 0x000fe200078ec0ff */
[----:B------:R-:W-:Y:S01]  /*155b0*/  IMAD.MOV.U32 R87, RZ, RZ, R79 ;  /* 0x000000ffff577224 */ /* 0x000fe200078e004f */
[----:B-1----:R-:W-:Y:S01]  /*155c0*/  F2FP.BF16.PACK_AB R3, R232, R8 ;  /* 0x00000008e803723e */ /* 0x002fe200000010ff */
[----:B------:R-:W-:Y:S01]  /*155d0*/  IMAD.MOV.U32 R79, RZ, RZ, R225 ;  /* 0x000000ffff4f7224 */ /* 0x000fe200078e00e1 */
[----:B------:R-:W-:Y:S01]  /*155e0*/  ISETP.GE.U32.AND P5, PT, R237, R2, PT ;  /* 0x00000002ed00720c */ /* 0x000fe20003fa6070 */
[----:B------:R-:W-:Y:S01]  /*155f0*/  IMAD.MOV.U32 R77, RZ, RZ, R222 ;  /* 0x000000ffff4d7224 */ /* 0x000fe200078e00de */
[----:B------:R-:W-:Y:S01]  /*15600*/  F2FP.BF16.PACK_AB R2, R229, R228 ;  /* 0x000000e4e502723e */ /* 0x000fe200000010ff */
[----:B------:R-:W-:Y:S01]  /*15610*/  MUFU.EX2 R218, R66 ;  /* 0x0000004200da7308 */ /* 0x000fe20000000800 */
[C---:B------:R-:W-:Y:S01]  /*15620*/  PRMT R160, R3.reuse, 0x7610, R160 ;  /* 0x0000761003a07816 */ /* 0x040fe200000000a0 */
[----:B------:R-:W-:Y:S01]  /*15630*/  IMAD.MOV.U32 R22, RZ, RZ, R78 ;  /* 0x000000ffff167224 */ /* 0x000fe200078e004e */
[C---:B------:R-:W-:Y:S01]  /*15640*/  PRMT R156, R2.reuse, 0x7610, R156 ;  /* 0x00007610029c7816 */ /* 0x040fe2000000009c */
[----:B------:R-:W-:Y:S01]  /*15650*/  STG.E.U16 [R140.64+-0x100], R59 ;  /* 0xffff003b8c007986 */ /* 0x000fe2000c101522 */
[----:B------:R-:W-:Y:S01]  /*15660*/  PRMT R151, R2, 0x7632, R151 ;  /* 0x0000763202977816 */ /* 0x000fe20000000097 */
[----:B------:R-:W-:Y:S01]  /*15670*/  @!P3 HFMA2.BF16_V2 R101, -RZ.H0_H0, RZ.H0_H0, -R160.H0_H0 ;  /* 0x200000ffff65b231 */ /* 0x000fe200003409a0 */
[----:B------:R-:W-:Y:S01]  /*15680*/  PRMT R159, R3, 0x7632, R159 ;  /* 0x00007632039f7816 */ /* 0x000fe2000000009f */
[----:B------:R-:W-:Y:S01]  /*15690*/  @!P1 HFMA2.BF16_V2 R110, -RZ.H0_H0, RZ.H0_H0, -R156.H0_H0 ;  /* 0x200000ffff6e9231 */ /* 0x000fe2000034099c */
[----:B------:R-:W-:Y:S01]  /*156a0*/  LOP3.LUT R2, R0, 0xff, RZ, 0xc0, !PT ;  /* 0x000000ff00027812 */ /* 0x000fe200078ec0ff */
[----:B------:R-:W1:Y:S01]  /*156b0*/  MUFU.EX2 R225, R233 ;  /* 0x000000e900e17308 */ /* 0x000e620000000800 */
[----:B------:R-:W-:Y:S01]  /*156c0*/  PRMT R126, R156, 0x5410, R151 ;  /* 0x000054109c7e7816 */ /* 0x000fe20000000097 */
[----:B------:R-:W-:Y:S01]  /*156d0*/  @!P2 HFMA2.BF16_V2 R111, -RZ.H0_H0, RZ.H0_H0, -R151.H0_H0 ;  /* 0x200000ffff6fa231 */ /* 0x000fe20000340997 */
[----:B------:R-:W-:Y:S01]  /*156e0*/  @!P1 PRMT R156, R110, 0x5410, RZ ;  /* 0x000054106e9c9816 */ /* 0x000fe200000000ff */
[----:B------:R-:W-:Y:S01]  /*156f0*/  @!P0 HFMA2.BF16_V2 R100, -RZ.H0_H0, RZ.H0_H0, -R159.H0_H0 ;  /* 0x200000ffff648231 */ /* 0x000fe2000034099f */
[----:B------:R-:W-:Y:S01]  /*15700*/  ISETP.GE.U32.AND P1, PT, R237, R2, PT ;  /* 0x00000002ed00720c */ /* 0x000fe20003f26070 */
[----:B------:R-:W-:Y:S01]  /*15710*/  STG.E.U16 [R140.64+-0xfe], R57 ;  /* 0xffff02398c007986 */ /* 0x000fe2000c101522 */
[----:B------:R-:W-:Y:S01]  /*15720*/  LOP3.LUT R2, R0, 0xffff, RZ, 0xc0, !PT ;  /* 0x0000ffff00027812 */ /* 0x000fe200078ec0ff */
[----:B------:R-:W-:Y:S01]  /*15730*/  FADD.FTZ R5, R47, R9 ;  /* 0x000000092f057221 */ /* 0x000fe20000010000 */
[----:B------:R-:W-:-:S02]  /*15740*/  PRMT R125, R160, 0x5410, R159 ;  /* 0x00005410a07d7816 */ /* 0x000fc4000000009f */
[----:B------:R-:W-:Y:S02]  /*15750*/  SHF.R.U32.HI R2, RZ, 0x8, R2 ;  /* 0x00000008ff027819 */ /* 0x000fe40000011602 */
[----:B------:R-:W-:Y:S02]  /*15760*/  @!P2 PRMT R151, R111, 0x5410, RZ ;  /* 0x000054106f97a816 */ /* 0x000fe400000000ff */
[----:B------:R-:W-:Y:S02]  /*15770*/  LOP3.LUT R2, R2, 0xffff, RZ, 0xc0, !PT ;  /* 0x0000ffff02027812 */ /* 0x000fe400078ec0ff */
[----:B------:R-:W-:Y:S02]  /*15780*/  @!P3 PRMT R160, R101, 0x5410, RZ ;  /* 0x0000541065a0b816 */ /* 0x000fe400000000ff */
[----:B------:R-:W-:Y:S02]  /*15790*/  ISETP.GE.U32.AND P2, PT, R237, R2, PT ;  /* 0x00000002ed00720c */ /* 0x000fe40003f46070 */
[----:B-1----:R-:W-:-:S02]  /*157a0*/  F2FP.BF16.PACK_AB R2, R227, R225 ;  /* 0x000000e1e302723e */ /* 0x002fc400000010ff */
[----:B------:R-:W-:Y:S02]  /*157b0*/  ISETP.GE.U32.AND P3, PT, R237, R12, PT ;  /* 0x0000000ced00720c */ /* 0x000fe40003f66070 */
[C---:B------:R-:W-:Y:S02]  /*157c0*/  PRMT R150, R2.reuse, 0x7610, R150 ;  /* 0x0000761002967816 */ /* 0x040fe40000000096 */
[----:B------:R-:W-:Y:S01]  /*157d0*/  PRMT R149, R2, 0x7632, R149 ;  /* 0x0000763202957816 */ /* 0x000fe20000000095 */
[----:B------:R-:W-:Y:S01]  /*157e0*/  MUFU.EX2 R222, R56 ;  /* 0x0000003800de7308 */ /* 0x000fe20000000800 */
[----:B------:R-:W-:Y:S01]  /*157f0*/  @!P0 PRMT R159, R100, 0x5410, RZ ;  /* 0x00005410649f8816 */ /* 0x000fe200000000ff */
[----:B------:R-:W-:Y:S01]  /*15800*/  @!P1 HFMA2.BF16_V2 R113, -RZ.H0_H0, RZ.H0_H0, -R150.H0_H0 ;  /* 0x200000ffff719231 */ /* 0x000fe20000340996 */
[----:B------:R-:W-:Y:S02]  /*15810*/  LOP3.LUT R2, R20, 0xff, RZ, 0xc0, !PT ;  /* 0x000000ff14027812 */ /* 0x000fe400078ec0ff */
[----:B------:R-:W-:-:S02]  /*15820*/  PRMT R90, R150, 0x5410, R149 ;  /* 0x00005410965a7816 */ /* 0x000fc40000000095 */
[----:B------:R-:W-:Y:S02]  /*15830*/  @!P1 PRMT R150, R113, 0x5410, RZ ;  /* 0x0000541071969816 */ /* 0x000fe400000000ff */
[C---:B------:R-:W-:Y:S02]  /*15840*/  ISETP.GE.U32.AND P1, PT, R237.reuse, R2, PT ;  /* 0x00000002ed00720c */ /* 0x040fe40003f26070 */
[----:B------:R-:W-:Y:S01]  /*15850*/  SHF.R.U32.HI R2, RZ, 0x8, R21 ;  /* 0x00000008ff027819 */ /* 0x000fe20000011615 */
[----:B------:R-:W-:Y:S01]  /*15860*/  @!P2 HFMA2.BF16_V2 R114, -RZ.H0_H0, RZ.H0_H0, -R149.H0_H0 ;  /* 0x200000ffff72a231 */ /* 0x000fe20000340995 */
[C---:B------:R-:W-:Y:S02]  /*15870*/  ISETP.GE.U32.AND P0, PT, R237.reuse, R10, PT ;  /* 0x0000000aed00720c */ /* 0x040fe40003f06070 */
[----:B------:R-:W-:Y:S02]  /*15880*/  LOP3.LUT R3, R2, 0xffff, RZ, 0xc0, !PT ;  /* 0x0000ffff02037812 */ /* 0x000fe400078ec0ff */
[----:B------:R-:W-:Y:S01]  /*15890*/  @!P2 PRMT R149, R114, 0x5410, RZ ;  /* 0x000054107295a816 */ /* 0x000fe200000000ff */
[----:B------:R-:W1:Y:S01]  /*158a0*/  MUFU.EX2 R2, R152 ;  /* 0x0000009800027308 */ /* 0x000e620000000800 */
[----:B------:R-:W-:-:S02]  /*158b0*/  ISETP.GE.U32.AND P2, PT, R237, R3, PT ;  /* 0x00000003ed00720c */ /* 0x000fc40003f46070 */
[----:B------:R-:W-:-:S04]  /*158c0*/  F2FP.BF16.PACK_AB R3, R226, R224 ;  /* 0x000000e0e203723e */ /* 0x000fc800000010ff */
[C---:B------:R-:W-:Y:S02]  /*158d0*/  PRMT R148, R3.reuse, 0x7610, R148 ;  /* 0x0000761003947816 */ /* 0x040fe40000000094 */
[----:B------:R-:W-:Y:S02]  /*158e0*/  PRMT R147, R3, 0x7632, R147 ;  /* 0x0000763203937816 */ /* 0x000fe40000000093 */
[--C-:B------:R-:W-:Y:S01]  /*158f0*/  SHF.R.U32.HI R3, RZ, 0x18, R0.reuse ;  /* 0x00000018ff037819 */ /* 0x100fe20000011600 */
[----:B------:R-:W-:Y:S01]  /*15900*/  @!P3 HFMA2.BF16_V2 R115, -RZ.H0_H0, RZ.H0_H0, -R148.H0_H0 ;  /* 0x200000ffff73b231 */ /* 0x000fe20000340994 */
[----:B------:R-:W-:Y:S01]  /*15910*/  SHF.R.U32.HI R0, RZ, 0x10, R0 ;  /* 0x00000010ff007819 */ /* 0x000fe20000011600 */
[----:B------:R-:W-:Y:S01]  /*15920*/  @!P2 HFMA2.BF16_V2 R116, -RZ.H0_H0, RZ.H0_H0, -R147.H0_H0 ;  /* 0x200000ffff74a231 */ /* 0x000fe20000340993 */
[----:B------:R-:W-:Y:S02]  /*15930*/  PRMT R31, R148, 0x5410, R147 ;  /* 0x00005410941f7816 */ /* 0x000fe40000000093 */
[----:B------:R-:W-:-:S02]  /*15940*/  @!P3 PRMT R148, R115, 0x5410, RZ ;  /* 0x000054107394b816 */ /* 0x000fc400000000ff */
[----:B------:R-:W-:Y:S02]  /*15950*/  ISETP.GE.U32.AND P3, PT, R237, R3, PT ;  /* 0x00000003ed00720c */ /* 0x000fe40003f66070 */
[----:B------:R-:W-:Y:S02]  /*15960*/  LOP3.LUT R0, R0, 0xff, RZ, 0xc0, !PT ;  /* 0x000000ff00007812 */ /* 0x000fe400078ec0ff */
[----:B-1----:R-:W-:Y:S02]  /*15970*/  F2FP.BF16.PACK_AB R3, R197, R2 ;  /* 0x00000002c503723e */ /* 0x002fe400000010ff */
[----:B------:R-:W-:Y:S02]  /*15980*/  @!P2 PRMT R147, R116, 0x5410, RZ ;  /* 0x000054107493a816 */ /* 0x000fe400000000ff */
[----:B------:R-:W-:Y:S02]  /*15990*/  ISETP.GE.U32.AND P2, PT, R237, R0, PT ;  /* 0x00000000ed00720c */ /* 0x000fe40003f46070 */
[----:B------:R-:W-:-:S02]  /*159a0*/  F2FP.BF16.PACK_AB R0, R222, R220 ;  /* 0x000000dcde00723e */ /* 0x000fc400000010ff */
[----:B------:R-:W-:Y:S02]  /*159b0*/  PRMT R143, R3, 0x7632, R143 ;  /* 0x00007632038f7816 */ /* 0x000fe4000000008f */
[C---:B------:R-:W-:Y:S02]  /*159c0*/  PRMT R146, R0.reuse, 0x7610, R146 ;  /* 0x0000761000927816 */ /* 0x040fe40000000092 */
[----:B------:R-:W-:Y:S02]  /*159d0*/  PRMT R145, R0, 0x7632, R145 ;  /* 0x0000763200917816 */ /* 0x000fe40000000091 */
[----:B------:R-:W-:Y:S02]  /*159e0*/  F2FP.BF16.PACK_AB R0, R219, R218 ;  /* 0x000000dadb00723e */ /* 0x000fe400000010ff */
[----:B------:R-:W-:Y:S02]  /*159f0*/  PRMT R144, R3, 0x7610, R144 ;  /* 0x0000761003907816 */ /* 0x000fe40000000090 */
[----:B------:R-:W-:-:S02]  /*15a00*/  PRMT R142, R0, 0x7610, R142 ;  /* 0x00007610008e7816 */ /* 0x000fc4000000008e */
[----:B------:R-:W-:Y:S02]  /*15a10*/  PRMT R41, R0, 0x7632, R41 ;  /* 0x0000763200297816 */ /* 0x000fe40000000029 */
[----:B------:R-:W-:Y:S01]  /*15a20*/  PRMT R119, R144, 0x5410, R143 ;  /* 0x0000541090777816 */ /* 0x000fe2000000008f */
[----:B------:R-:W-:Y:S02]  /*15a30*/  IMAD.MOV.U32 R19, RZ, RZ, R88 ;  /* 0x000000ffff137224 */ /* 0x000fe400078e0058 */
[----:B------:R-:W-:Y:S02]  /*15a40*/  FADD.FTZ R10, R52, R18 ;  /* 0x00000012340a7221 */ /* 0x000fe40000010000 */
[----:B------:R-:W-:Y:S02]  /*15a50*/  IMAD.MOV.U32 R88, RZ, RZ, R53 ;  /* 0x000000ffff587224 */ /* 0x000fe400078e0035 */
[----:B------:R-:W-:Y:S02]  /*15a60*/  IMAD.MOV.U32 R83, RZ, RZ, R74 ;  /* 0x000000ffff537224 */ /* 0x000fe400078e004a */
[----:B------:R-:W-:-:S02]  /*15a70*/  IMAD.MOV.U32 R78, RZ, RZ, R72 ;  /* 0x000000ffff4e7224 */ /* 0x000fc400078e0048 */
[----:B------:R-:W-:Y:S01]  /*15a80*/  FADD.FTZ R63, R2, R6 ;  /* 0x00000006023f7221 */ /* 0x000fe20000010000 */
[----:B------:R-:W-:Y:S01]  /*15a90*/  LOP3.LUT R2, R103, UR18, R91, 0x96, !PT ;  /* 0x0000001267027c12 */ /* 0x000fe2000f8e965b */
[----:B------:R-:W-:Y:S02]  /*15aa0*/  IMAD.MOV.U32 R74, RZ, RZ, R42 ;  /* 0x000000ffff4a7224 */ /* 0x000fe400078e002a */
[----:B------:R-:W-:Y:S02]  /*15ab0*/  IMAD.MOV.U32 R72, RZ, RZ, R43 ;  /* 0x000000ffff487224 */ /* 0x000fe400078e002b */
[----:B------:R-:W-:-:S04]  /*15ac0*/  IMAD.WIDE.U32 R2, R2, -0x2daee0ad, RZ ;  /* 0xd2511f5302027825 */ /* 0x000fc800078e00ff */
[----:B------:R-:W-:Y:S02]  /*15ad0*/  FADD.FTZ R7, R7, R11 ;  /* 0x0000000b07077221 */ /* 0x000fe40000010000 */
[----:B------:R-:W-:Y:S02]  /*15ae0*/  FADD.FTZ R154, R32, R5 ;  /* 0x00000005209a7221 */ /* 0x000fe40000010000 */
[----:B------:R-:W-:Y:S02]  /*15af0*/  FADD.FTZ R56, R8, R7 ;  /* 0x0000000708387221 */ /* 0x000fe40000010000 */
[----:B------:R-:W-:Y:S02]  /*15b00*/  IMAD.MOV.U32 R101, RZ, RZ, R173 ;  /* 0x000000ffff657224 */ /* 0x000fe400078e00ad */
[----:B------:R-:W4:Y:S01]  /*15b10*/  LDL.LU R173, [R1+0x1a4] ;  /* 0x0001a40001ad7983 */ /* 0x000f220000300800 */
[----:B------:R-:W-:Y:S01]  /*15b20*/  PRMT R233, R237, 0x7054, R237 ;  /* 0x00007054ede97816 */ /* 0x000fe200000000ed */
[----:B------:R-:W-:Y:S01]  /*15b30*/  @!P3 HFMA2.BF16_V2 R236, -RZ.H0_H0, RZ.H0_H0, -R41.H0_H0 ;  /* 0x200000ffffecb231 */ /* 0x000fe20000340929 */
[----:B------:R-:W-:-:S04]  /*15b40*/  PRMT R234, R142, 0x5410, R41 ;  /* 0x000054108eea7816 */ /* 0x000fc80000000029 */
[----:B------:R-:W-:Y:S01]  /*15b50*/  @!P3 PRMT R41, R236, 0x5410, RZ ;  /* 0x00005410ec29b816 */ /* 0x000fe200000000ff */
[----:B------:R-:W-:Y:S01]  /*15b60*/  FADD.FTZ R236, R60, R10 ;  /* 0x0000000a3cec7221 */ /* 0x000fe20000010000 */
[----:B---3--:R-:W-:-:S05]  /*15b70*/  @!P4 HFMA2.BF16_V2 R4, -RZ.H0_H0, RZ.H0_H0, -R143.H0_H0 ;  /* 0x200000ffff04c231 */ /* 0x008fca000034098f */
[----:B------:R-:W-:-:S04]  /*15b80*/  PRMT R0, R4, 0x7610, R0 ;  /* 0x0000761004007816 */ /* 0x000fc80000000000 */
[----:B------:R-:W-:Y:S01]  /*15b90*/  @!P4 PRMT R143, R0, 0x5410, RZ ;  /* 0x00005410008fc816 */ /* 0x000fe200000000ff */
[----:B------:R-:W-:-:S04]  /*15ba0*/  IMAD.U32 R0, RZ, RZ, UR4 ;  /* 0x00000004ff007e24 */ /* 0x000fc8000f8e00ff */
[----:B------:R-:W-:-:S04]  /*15bb0*/  IMAD.WIDE R52, R0, 0x2, R140 ;  /* 0x0000000200347825 */ /* 0x000fc800078e028c */
[----:B------:R-:W-:Y:S01]  /*15bc0*/  IMAD.U32 R0, RZ, RZ, UR26 ;  /* 0x0000001aff007e24 */ /* 0x000fe2000f8e00ff */
[----:B------:R-:W-:Y:S03]  /*15bd0*/  STG.E.U16 [R52.64+-0x100], R54 ;  /* 0xffff003634007986 */ /* 0x000fe6000c101522 */
[----:B------:R-:W-:Y:S01]  /*15be0*/  IMAD.WIDE R42, R0, 0x2, R140 ;  /* 0x00000002002a7825 */ /* 0x000fe200078e028c */
[----:B------:R-:W-:Y:S01]  /*15bf0*/  LOP3.LUT R0, R239, UR17, R190, 0x96, !PT ;  /* 0x00000011ef007c12 */ /* 0x000fe2000f8e96be */
[----:B------:R-:W-:Y:S04]  /*15c00*/  STG.E.U16 [R52.64+-0xfe], R55 ;  /* 0xffff023734007986 */ /* 0x000fe8000c101522 */
[----:B------:R-:W-:Y:S04]  /*15c10*/  STG.E.U16 [R28.64+-0x100], R16 ;  /* 0xffff00101c007986 */ /* 0x000fe8000c101522 */
[----:B------:R-:W-:Y:S04]  /*15c20*/  STG.E.U16 [R28.64+-0xfe], R15 ;  /* 0xffff020f1c007986 */ /* 0x000fe8000c101522 */
[----:B------:R1:W-:Y:S02]  /*15c30*/  STG.E.U16 [R42.64+-0x100], R14 ;  /* 0xffff000e2a007986 */ /* 0x0003e4000c101522 */
[----:B-1----:R-:W-:Y:S01]  /*15c40*/  IMAD.WIDE.U32 R14, R0, -0x326172a9, RZ ;  /* 0xcd9e8d57000e7825 */ /* 0x002fe200078e00ff */
[----:B------:R-:W-:-:S04]  /*15c50*/  LOP3.LUT R0, R3, UR15, R238, 0x96, !PT ;  /* 0x0000000f03007c12 */ /* 0x000fc8000f8e96ee */
[----:B------:R-:W-:Y:S01]  /*15c60*/  LOP3.LUT R3, R15, UR16, R102, 0x96, !PT ;  /* 0x000000100f037c12 */ /* 0x000fe2000f8e9666 */
[----:B------:R-:W-:-:S04]  /*15c70*/  IMAD.WIDE.U32 R8, R0, -0x326172a9, RZ ;  /* 0xcd9e8d5700087825 */ /* 0x000fc800078e00ff */
        /* <DEDUP_REMOVED lines=14> */
[----:B------:R-:W-:-:S04]  /*15d60*/  LOP3.LUT R3, R2, 0xff, RZ, 0xc0, !PT ;  /* 0x000000ff02037812 */ /* 0x000fc800078ec0ff */
[----:B------:R-:W-:Y:S02]  /*15d70*/  PRMT R3, R3, 0x5410, R4 ;  /* 0x0000541003037816 */ /* 0x000fe40000000004 */
[----:B------:R-:W-:-:S03]  /*15d80*/  SHF.R.U32.HI R4, RZ, 0x10, R2 ;  /* 0x00000010ff047819 */ /* 0x000fc60000011602 */
[----:B------:R-:W-:-:S05]  /*15d90*/  HSET2.LE.AND R3, R3, R233, PT ;  /* 0x000000e903037233 */ /* 0x000fca0003803000 */
[----:B------:R-:W-:Y:S02]  /*15da0*/  LOP3.LUT R10, R3, R101, RZ, 0xc0, !PT ;  /* 0x00000065030a7212 */ /* 0x000fe400078ec0ff */
[----:B------:R-:W-:Y:S02]  /*15db0*/  SHF.R.U32.HI R3, RZ, 0x18, R2 ;  /* 0x00000018ff037819 */ /* 0x000fe40000011602 */
[----:B------:R-:W-:-:S04]  /*15dc0*/  LOP3.LUT R2, R4, 0xff, RZ, 0xc0, !PT ;  /* 0x000000ff04027812 */ /* 0x000fc800078ec0ff */
[----:B------:R-:W-:Y:S02]  /*15dd0*/  PRMT R11, R2, 0x5410, R3 ;  /* 0x00005410020b7816 */ /* 0x000fe40000000003 */
[C---:B------:R-:W-:Y:S02]  /*15de0*/  LOP3.LUT R2, R0.reuse, 0xffff, RZ, 0xc0, !PT ;  /* 0x0000ffff00027812 */ /* 0x040fe400078ec0ff */
[----:B------:R-:W-:Y:S02]  /*15df0*/  LOP3.LUT R6, R5, UR8, R6, 0x96, !PT ;  /* 0x0000000805067c12 */ /* 0x000fe4000f8e9606 */
[----:B------:R-:W-:Y:S02]  /*15e00*/  SHF.R.U32.HI R3, RZ, 0x8, R2 ;  /* 0x00000008ff037819 */ /* 0x000fe40000011602 */
[----:B------:R-:W-:Y:S02]  /*15e10*/  LOP3.LUT R2, R0, 0xff, RZ, 0xc0, !PT ;  /* 0x000000ff00027812 */ /* 0x000fe400078ec0ff */
[----:B------:R-:W-:-:S02]  /*15e20*/  SHF.R.U32.HI R4, RZ, 0x10, R0 ;  /* 0x00000010ff047819 */ /* 0x000fc40000011600 */
[----:B------:R-:W-:Y:S01]  /*15e30*/  PRMT R9, R2, 0x5410, R3 ;  /* 0x0000541002097816 */ /* 0x000fe20000000003 */
[----:B------:R-:W-:Y:S01]  /*15e40*/  IMAD.WIDE.U32 R2, R6, -0x2daee0ad, RZ ;  /* 0xd2511f5306027825 */ /* 0x000fe200078e00ff */
[----:B------:R-:W-:Y:S02]  /*15e50*/  SHF.R.U32.HI R5, RZ, 0x18, R0 ;  /* 0x00000018ff057819 */ /* 0x000fe40000011600 */
[----:B------:R-:W-:Y:S02]  /*15e60*/  LOP3.LUT R4, R4, 0xff, RZ, 0xc0, !PT ;  /* 0x000000ff04047812 */ /* 0x000fe400078ec0ff */
[----:B------:R-:W-:Y:S02]  /*15e70*/  LOP3.LUT R0, R3, UR14, R8, 0x96, !PT ;  /* 0x0000000e03007c12 */ /* 0x000fe4000f8e9608 */
[----:B------:R-:W-:Y:S02]  /*15e80*/  PRMT R7, R4, 0x5410, R5 ;  /* 0x0000541004077816 */ /* 0x000fe40000000005 */
[----:B------:R-:W-:Y:S01]  /*15e90*/  LOP3.LUT R4, R0, 0xffff, RZ, 0xc0, !PT ;  /* 0x0000ffff00047812 */ /* 0x000fe200078ec0ff */
[----:B------:R-:W-:-:S02]  /*15ea0*/  IMAD.MOV.U32 R101, RZ, RZ, R176 ;  /* 0x000000ffff657224 */ /* 0x000fc400078e00b0 */
[----:B------:R-:W3:Y:S01]  /*15eb0*/  LDL.LU R176, [R1+0x1a0] ;  /* 0x0001a00001b07983 */ /* 0x000ee20000300800 */
        /* <DEDUP_REMOVED lines=9> */
[----:B------:R-:W-:-:S04]  /*15f50*/  LOP3.LUT R0, R2, 0xff, RZ, 0xc0, !PT ;  /* 0x000000ff02007812 */ /* 0x000fc800078ec0ff */
[----:B------:R-:W-:Y:S02]  /*15f60*/  PRMT R16, R0, 0x5410, R3 ;  /* 0x0000541000107816 */ /* 0x000fe40000000003 */
[--C-:B------:R-:W-:Y:S02]  /*15f70*/  SHF.R.U32.HI R0, RZ, 0x10, R2.reuse ;  /* 0x00000010ff007819 */ /* 0x100fe40000011602 */
[----:B------:R-:W-:Y:S02]  /*15f80*/  SHF.R.U32.HI R2, RZ, 0x18, R2 ;  /* 0x00000018ff027819 */ /* 0x000fe40000011602 */
[----:B------:R-:W-:Y:S01]  /*15f90*/  LOP3.LUT R0, R0, 0xff, RZ, 0xc0, !PT ;  /* 0x000000ff00007812 */ /* 0x000fe200078ec0ff */
[----:B------:R1:W-:Y:S03]  /*15fa0*/  STG.E.U16 [R42.64+-0xfe], R13 ;  /* 0xffff020d2a007986 */ /* 0x0003e6000c101522 */
[----:B-1----:R-:W-:Y:S01]  /*15fb0*/  PRMT R13, R0, 0x5410, R2 ;  /* 0x00005410000d7816 */ /* 0x002fe20000000002 */
[----:B------:R-:W-:-:S05]  /*15fc0*/  HSET2.LE.AND R2, R9, R233, PT ;  /* 0x000000e909027233 */ /* 0x000fca0003803000 */
[----:B------:R-:W-:Y:S02]  /*15fd0*/  LOP3.LUT R8, R2, R174, RZ, 0xc0, !PT ;  /* 0x000000ae02087212 */ /* 0x000fe400078ec0ff */
[----:B------:R-:W2:Y:S01]  /*15fe0*/  LDL.LU R174, [R1+0x19c] ;  /* 0x00019c0001ae7983 */ /* 0x000ea20000300800 */
[----:B------:R-:W-:-:S05]  /*15ff0*/  HSET2.LE.AND R0, R11, R233, PT ;  /* 0x000000e90b007233 */ /* 0x000fca0003803000 */
[----:B------:R-:W-:Y:S01]  /*16000*/  LOP3.LUT R11, R0, R101, RZ, 0xc0, !PT ;  /* 0x00000065000b7212 */ /* 0x000fe200078ec0ff */
[----:B------:R-:W-:Y:S01]  /*16010*/  HSET2.LE.AND R0, R7, R233, PT ;  /* 0x000000e907007233 */ /* 0x000fe20003803000 */
[----:B------:R-:W-:-:S04]  /*16020*/  LOP3.LUT R3, R191, R192, RZ, 0x3c, !PT ;  /* 0x000000c0bf037212 */ /* 0x000fc800078e3cff */
[----:B------:R-:W-:Y:S02]  /*16030*/  LOP3.LUT R9, R0, R175, RZ, 0xc0, !PT ;  /* 0x000000af00097212 */ /* 0x000fe400078ec0ff */
[----:B------:R-:W2:Y:S01]  /*16040*/  LDL.LU R175, [R1+0x198] ;  /* 0x0001980001af7983 */ /* 0x000ea20000300800 */
[----:B------:R-:W-:Y:S01]  /*16050*/  IMAD.WIDE.U32 R110, R3, -0x326172a9, RZ ;  /* 0xcd9e8d57036e7825 */ /* 0x000fe200078e00ff */
[----:B------:R-:W-:-:S04]  /*16060*/  HSET2.LE.AND R2, R6, R233, PT ;  /* 0x000000e906027233 */ /* 0x000fc80003803000 */
[----:B------:R-:W-:Y:S02]  /*16070*/  LOP3.LUT R3, R111, UR18, R91, 0x96, !PT ;  /* 0x000000126f037c12 */ /* 0x000fe4000f8e965b */
[----:B------:R-:W-:Y:S02]  /*16080*/  LOP3.LUT R12, R2, R188, RZ, 0xc0, !PT ;  /* 0x000000bc020c7212 */ /* 0x000fe400078ec0ff */
[----:B------:R-:W-:Y:S01]  /*16090*/  LOP3.LUT R2, R15, UR16, R110, 0x96, !PT ;  /* 0x000000100f027c12 */ /* 0x000fe2000f8e966e */
[----:B------:R-:W-:Y:S01]  /*160a0*/  IMAD.WIDE.U32 R4, R3, -0x2daee0ad, RZ ;  /* 0xd2511f5303047825 */ /* 0x000fe200078e00ff */
[----:B------:R-:W-:Y:S02]  /*160b0*/  @!P1 HFMA2.BF16_V2 R117, -RZ.H0_H0, RZ.H0_H0, -R146.H0_H0 ;  /* 0x200000ffff759231 */ /* 0x000fe40000340992 */
[----:B------:R-:W-:Y:S01]  /*160c0*/  @!P0 HFMA2.BF16_V2 R118, -RZ.H0_H0, RZ.H0_H0, -R145.H0_H0 ;  /* 0x200000ffff768231 */ /* 0x000fe20000340991 */
[----:B------:R-:W-:Y:S01]  /*160d0*/  IMAD.WIDE.U32 R2, R2, -0x2daee0ad, RZ ;  /* 0xd2511f5302027825 */ /* 0x000fe200078e00ff */
[----:B------:R-:W-:-:S02]  /*160e0*/  LOP3.LUT R0, R5, UR15, R238, 0x96, !PT ;  /* 0x0000000f05007c12 */ /* 0x000fc4000f8e96ee */
[----:B------:R-:W-:Y:S01]  /*160f0*/  PRMT R235, R146, 0x5410, R145 ;  /* 0x0000541092eb7816 */ /* 0x000fe20000000091 */
[----:B------:R-:W-:Y:S01]  /*16100*/  @!P5 HFMA2.BF16_V2 R127, -RZ.H0_H0, RZ.H0_H0, -R144.H0_H0 ;  /* 0x200000ffff7fd231 */ /* 0x000fe20000340990 */
[----:B------:R-:W-:Y:S01]  /*16110*/  LOP3.LUT R3, R3, UR11, R4, 0x96, !PT ;  /* 0x0000000b03037c12 */ /* 0x000fe2000f8e9604 */
[----:B------:R-:W-:Y:S01]  /*16120*/  IMAD.WIDE.U32 R4, R0, -0x326172a9, RZ ;  /* 0xcd9e8d5700047825 */ /* 0x000fe200078e00ff */
[----:B------:R-:W-:Y:S01]  /*16130*/  @!P2 HFMA2.BF16_V2 R252, -RZ.H0_H0, RZ.H0_H0, -R142.H0_H0 ;  /* 0x200000fffffca231 */ /* 0x000fe2000034098e */
[----:B------:R-:W-:Y:S02]  /*16140*/  STG.E.U16 [R140.64+-0xf0], R51 ;  /* 0xffff10338c007986 */ /* 0x000fe4000c101522 */
[----:B------:R-:W-:Y:S01]  /*16150*/  IMAD.WIDE.U32 R54, R3, -0x326172a9, RZ ;  /* 0xcd9e8d5703367825 */ /* 0x000fe200078e00ff */
[----:B------:R-:W-:Y:S01]  /*16160*/  LOP3.LUT R0, R5, UR12, R14, 0x96, !PT ;  /* 0x0000000c05007c12 */ /* 0x000fe2000f8e960e */
[----:B------:R-:W-:Y:S03]  /*16170*/  STG.E.U16 [R140.64+-0xee], R50 ;  /* 0xffff12328c007986 */ /* 0x000fe6000c101522 */
[----:B------:R-:W-:Y:S01]  /*16180*/  LOP3.LUT R3, R55, UR10, R4, 0x96, !PT ;  /* 0x0000000a37037c12 */ /* 0x000fe2000f8e9604 */
[----:B------:R-:W-:Y:S01]  /*16190*/  IMAD.WIDE.U32 R4, R0, -0x2daee0ad, RZ ;  /* 0xd2511f5300047825 */ /* 0x000fe200078e00ff */
[----:B------:R1:W5:Y:S03]  /*161a0*/  LDL.LU R188, [R1+0x194] ;  /* 0x0001940001bc7983 */ /* 0x0003660000300800 */
[----:B------:R-:W-:Y:S01]  /*161b0*/  IMAD.WIDE.U32 R192, R3, -0x2daee0ad, RZ ;  /* 0xd2511f5303c07825 */ /* 0x000fe200078e00ff */
[----:B------:R-:W-:Y:S01]  /*161c0*/  LOP3.LUT R5, R5, UR9, R2, 0x96, !PT ;  /* 0x0000000905057c12 */ /* 0x000fe2000f8e9602 */
[----:B------:R-:W-:-:S02]  /*161d0*/  HSET2.LE.AND R2, R16, R233, PT ;  /* 0x000000e910027233 */ /* 0x000fc40003803000 */
[--C-:B------:R-:W-:Y:S02]  /*161e0*/  HSET2.LE.AND R3, R13, R233.reuse, PT ;  /* 0x000000e90d037233 */ /* 0x100fe40003803000 */
[----:B------:R-:W-:Y:S01]  /*161f0*/  HSET2.LE.AND R0, R17, R233, PT ;  /* 0x000000e911007233 */ /* 0x000fe20003803000 */
[----:B------:R-:W-:Y:S01]  /*16200*/  LOP3.LUT R14, R2, R155, RZ, 0xc0, !PT ;  /* 0x0000009b020e7212 */ /* 0x000fe200078ec0ff */
[----:B------:R-:W-:Y:S01]  /*16210*/  IMAD.MOV.U32 R155, RZ, RZ, R89 ;  /* 0x000000ffff9b7224 */ /* 0x000fe200078e0059 */
[----:B------:R-:W-:Y:S01]  /*16220*/  LOP3.LUT R15, R3, R22, RZ, 0xc0, !PT ;  /* 0x00000016030f7212 */ /* 0x000fe200078ec0ff */
[----:B------:R-:W-:Y:S01]  /*16230*/  IMAD.MOV.U32 R22, RZ, RZ, R65 ;  /* 0x000000ffff167224 */ /* 0x000fe200078e0041 */
[----:B------:R-:W-:Y:S01]  /*16240*/  LOP3.LUT R4, R193, UR6, R4, 0x96, !PT ;  /* 0x00000006c1047c12 */ /* 0x000fe2000f8e9604 */
[----:B------:R-:W-:Y:S02]  /*16250*/  IMAD.MOV.U32 R89, RZ, RZ, R24 ;  /* 0x000000ffff597224 */ /* 0x000fe400078e0018 */
[----:B------:R-:W-:Y:S01]  /*16260*/  IMAD.MOV.U32 R65, RZ, RZ, R87 ;  /* 0x000000ffff417224 */ /* 0x000fe200078e0057 */
[----:B------:R-:W-:Y:S01]  /*16270*/  LOP3.LUT R13, R0, R19, RZ, 0xc0, !PT ;  /* 0x00000013000d7212 */ /* 0x000fe200078ec0ff */
        /* <DEDUP_REMOVED lines=11> */
[----:B------:R-:W-:-:S04]  /*16330*/  IMAD.WIDE.U32 R214, R5, -0x326172a9, RZ ;  /* 0xcd9e8d5705d67825 */ /* 0x000fc800078e00ff */
[----:B------:R-:W-:Y:S01]  /*16340*/  IMAD.WIDE.U32 R2, R4, -0x326172a9, RZ ;  /* 0xcd9e8d5704027825 */ /* 0x000fe200078e00ff */
[----:B------:R-:W-:-:S03]  /*16350*/  @!P1 PRMT R146, R117, 0x5410, RZ ;  /* 0x0000541075929816 */ /* 0x000fc600000000ff */
[----:B------:R-:W-:Y:S02]  /*16360*/  IMAD.MOV.U32 R86, RZ, RZ, R84 ;  /* 0x000000ffff567224 */ /* 0x000fe400078e0054 */
[----:B------:R-:W-:Y:S01]  /*16370*/  IMAD.MOV.U32 R84, RZ, RZ, R81 ;  /* 0x000000ffff547224 */ /* 0x000fe200078e0051 */
[----:B------:R-:W-:Y:S01]  /*16380*/  @!P0 PRMT R145, R118, 0x5410, RZ ;  /* 0x0000541076918816 */ /* 0x000fe200000000ff */
[----:B------:R-:W-:Y:S01]  /*16390*/  IMAD.MOV.U32 R81, RZ, RZ, R77 ;  /* 0x000000ffff517224 */ /* 0x000fe200078e004d */
[C---:B------:R-:W-:Y:S01]  /*163a0*/  LOP3.LUT R55, R2.reuse, 0xffff, RZ, 0xc0, !PT ;  /* 0x0000ffff02377812 */ /* 0x040fe200078ec0ff */
[----:B------:R-:W-:Y:S01]  /*163b0*/  IMAD.MOV.U32 R77, RZ, RZ, R40 ;  /* 0x000000ffff4d7224 */ /* 0x000fe200078e0028 */
[----:B------:R-:W-:Y:S02]  /*163c0*/  LOP3.LUT R40, R3, UR13, R214, 0x96, !PT ;  /* 0x0000000d03287c12 */ /* 0x000fe4000f8e96d6 */
[----:B------:R-:W-:Y:S02]  /*163d0*/  LOP3.LUT R118, R2, 0xff, RZ, 0xc0, !PT ;  /* 0x000000ff02767812 */ /* 0x000fe400078ec0ff */
[----:B------:R-:W-:-:S02]  /*163e0*/  SHF.R.U32.HI R117, RZ, 0x10, R2 ;  /* 0x00000010ff757819 */ /* 0x000fc40000011602 */
[----:B------:R-:W-:Y:S01]  /*163f0*/  SHF.R.U32.HI R116, RZ, 0x18, R2 ;  /* 0x00000018ff747819 */ /* 0x000fe20000011602 */
[----:B------:R-:W-:-:S04]  /*16400*/  IMAD.WIDE.U32 R2, R19, -0x326172a9, RZ ;  /* 0xcd9e8d5713027825 */ /* 0x000fc800078e00ff */
[----:B------:R-:W-:Y:S02]  /*16410*/  IMAD.MOV.U32 R19, RZ, RZ, R44 ;  /* 0x000000ffff137224 */ /* 0x000fe400078e002c */
[----:B------:R-:W-:Y:S01]  /*16420*/  IMAD.MOV.U32 R44, RZ, RZ, R85 ;  /* 0x000000ffff2c7224 */ /* 0x000fe200078e0055 */
[----:B------:R-:W-:Y:S01]  /*16430*/  LOP3.LUT R0, R3, R155, RZ, 0x3c, !PT ;  /* 0x0000009b03007212 */ /* 0x000fe200078e3cff */
        /* <DEDUP_REMOVED lines=9> */
[----:B------:R-:W-:Y:S01]  /*164d0*/  LOP3.LUT R3, R103, UR18, R2, 0x96, !PT ;  /* 0x0000001267037c12 */ /* 0x000fe2000f8e9602 */
[----:B------:R-:W-:-:S04]  /*164e0*/  IMAD.WIDE.U32 R26, R0, -0x2daee0ad, RZ ;  /* 0xd2511f53001a7825 */ /* 0x000fc800078e00ff */
[----:B------:R-:W-:Y:S01]  /*164f0*/  IMAD.MOV.U32 R91, RZ, RZ, R65 ;  /* 0x000000ffff5b7224 */ /* 0x000fe200078e0041 */
[----:B------:R-:W-:Y:S01]  /*16500*/  LOP3.LUT R0, R27, UR17, R190, 0x96, !PT ;  /* 0x000000111b007c12 */ /* 0x000fe2000f8e96be */
[----:B------:R-:W-:-:S04]  /*16510*/  IMAD.WIDE.U32 R4, R3, -0x2daee0ad, RZ ;  /* 0xd2511f5303047825 */ /* 0x000fc800078e00ff */
[----:B------:R-:W-:Y:S02]  /*16520*/  IMAD.MOV.U32 R65, RZ, RZ, R86 ;  /* 0x000000ffff417224 */ /* 0x000fe400078e0056 */
[----:B------:R-:W-:Y:S02]  /*16530*/  IMAD.MOV.U32 R155, RZ, RZ, R88 ;  /* 0x000000ffff9b7224 */ /* 0x000fe400078e0058 */
[----:B------:R-:W-:Y:S02]  /*16540*/  IMAD.MOV.U32 R86, RZ, RZ, R84 ;  /* 0x000000ffff567224 */ /* 0x000fe400078e0054 */
[----:B------:R-:W-:Y:S02]  /*16550*/  IMAD.MOV.U32 R88, RZ, RZ, R24 ;  /* 0x000000ffff587224 */ /* 0x000fe400078e0018 */
[----:B------:R-:W-:Y:S02]  /*16560*/  IMAD.MOV.U32 R84, RZ, RZ, R25 ;  /* 0x000000ffff547224 */ /* 0x000fe400078e0019 */
[----:B------:R-:W-:Y:S01]  /*16570*/  IMAD.WIDE.U32 R24, R0, -0x326172a9, RZ ;  /* 0xcd9e8d5700187825 */ /* 0x000fe200078e00ff */
[----:B------:R-:W-:-:S02]  /*16580*/  LOP3.LUT R0, R5, UR15, R26, 0x96, !PT ;  /* 0x0000000f05007c12 */ /* 0x000fc4000f8e961a */
[----:B------:R-:W-:Y:S02]  /*16590*/  LOP3.LUT R27, R111, UR18, R2, 0x96, !PT ;  /* 0x000000126f1b7c12 */ /* 0x000fe4000f8e9602 */
[----:B------:R-:W-:Y:S01]  /*165a0*/  LOP3.LUT R2, R25, UR16, R102, 0x96, !PT ;  /* 0x0000001019027c12 */ /* 0x000fe2000f8e9666 */
[----:B------:R-:W-:-:S04]  /*165b0*/  IMAD.WIDE.U32 R6, R0, -0x326172a9, RZ ;  /* 0xcd9e8d5700067825 */ /* 0x000fc800078e00ff */
[----:B------:R-:W-:Y:S01]  /*165c0*/  IMAD.WIDE.U32 R2, R2, -0x2daee0ad, RZ ;  /* 0xd2511f5302027825 */ /* 0x000fe200078e00ff */
[----:B------:R-:W-:-:S04]  /*165d0*/  LOP3.LUT R0, R7, UR12, R24, 0x96, !PT ;  /* 0x0000000c07007c12 */ /* 0x000fc8000f8e9618 */
[----:B------:R-:W-:Y:S01]  /*165e0*/  LOP3.LUT R3, R3, UR11, R4, 0x96, !PT ;  /* 0x0000000b03037c12 */ /* 0x000fe2000f8e9604 */
[----:B------:R-:W-:-:S05]  /*165f0*/  IMAD.WIDE.U32 R4, R0, -0x2daee0ad, RZ ;  /* 0xd2511f5300047825 */ /* 0x000fca00078e00ff */
[----:B------:R-:W-:Y:S01]  /*16600*/  LOP3.LUT R5, R5, UR9, R2, 0x96, !PT ;  /* 0x0000000905057c12 */ /* 0x000fe2000f8e9602 */
[----:B------:R-:W-:-:S05]  /*16610*/  IMAD.WIDE.U32 R2, R3, -0x326172a9, RZ ;  /* 0xcd9e8d5703027825 */ /* 0x000fca00078e00ff */
[----:B------:R-:W-:-:S05]  /*16620*/  LOP3.LUT R0, R3, UR10, R6, 0x96, !PT ;  /* 0x0000000a03007c12 */ /* 0x000fca000f8e9606 */
[----:B------:R-:W-:-:S05]  /*16630*/  IMAD.WIDE.U32 R20, R0, -0x2daee0ad, RZ ;  /* 0xd2511f5300147825 */ /* 0x000fca00078e00ff */
[----:B------:R-:W-:Y:S01]  /*16640*/  LOP3.LUT R3, R21, UR6, R4, 0x96, !PT ;  /* 0x0000000615037c12 */ /* 0x000fe2000f8e9604 */
[----:B------:R-:W-:-:S05]  /*16650*/  IMAD.WIDE.U32 R4, R5, -0x326172a9, RZ ;  /* 0xcd9e8d5705047825 */ /* 0x000fca00078e00ff */
[----:B------:R-:W-:Y:S01]  /*16660*/  LOP3.LUT R21, R5, UR8, R2, 0x96, !PT ;  /* 0x0000000805157c12 */ /* 0x000fe2000f8e9602 */
        /* <DEDUP_REMOVED lines=11> */
[----:B------:R-:W-:-:S05]  /*16720*/  PRMT R2, R2, 0x5410, R3 ;  /* 0x0000541002027816 */ /* 0x000fca0000000003 */
[----:B------:R-:W-:Y:S01]  /*16730*/  HSET2.LE.AND R2, R2, R233, PT ;  /* 0x000000e902027233 */ /* 0x000fe20003803000 */
[----:B------:R-:W-:Y:S02]  /*16740*/  IMAD.MOV.U32 R58, RZ, RZ, R19 ;  /* 0x000000ffff3a7224 */ /* 0x000fe400078e0013 */
[----:B----4-:R-:W4:Y:S02]  /*16750*/  LDSM.16.MT88.4 R16, [R173+0x6000] ;  /* 0x00600000ad10783b */ /* 0x010f240000004200 */
[----:B------:R-:W-:Y:S02]  /*16760*/  LOP3.LUT R7, R2, R30, RZ, 0xc0, !PT ;  /* 0x0000001e02077212 */ /* 0x000fe400078ec0ff */
        /* <DEDUP_REMOVED lines=11> */
[----:B------:R-:W-:-:S04]  /*16820*/  @!P5 PRMT R144, R127, 0x5410, RZ ;  /* 0x000054107f90d816 */ /* 0x000fc800000000ff */
[----:B------:R-:W-:Y:S01]  /*16830*/  LOP3.LUT R5, R0, R34, RZ, 0xc0, !PT ;  /* 0x0000002200057212 */ /* 0x000fe200078ec0ff */
[----:B------:R-:W-:Y:S01]  /*16840*/  IMAD.MOV.U32 R114, RZ, RZ, R101 ;  /* 0x000000ffff727224 */ /* 0x000fe200078e0065 */
[----:B------:R-:W-:Y:S01]  /*16850*/  @!P2 PRMT R142, R252, 0x5410, RZ ;  /* 0x00005410fc8ea816 */ /* 0x000fe200000000ff */
[----:B------:R-:W-:Y:S01]  /*16860*/  IMAD.MOV.U32 R127, RZ, RZ, R31 ;  /* 0x000000ffff7f7224 */ /* 0x000fe200078e001f */
[----:B------:R1:W-:Y:S01]  /*16870*/  STG.E.U16 [R52.64+-0xf0], R46 ;  /* 0xffff102e34007986 */ /* 0x0003e2000c101522 */
[----:B------:R-:W-:Y:S02]  /*16880*/  IMAD.MOV.U32 R252, RZ, RZ, R65 ;  /* 0x000000fffffc7224 */ /* 0x000fe400078e0041 */
[----:B------:R-:W-:Y:S02]  /*16890*/  IMAD.MOV.U32 R32, RZ, RZ, R44 ;  /* 0x000000ffff207224 */ /* 0x000fe400078e002c */
[----:B------:R-:W-:Y:S02]  /*168a0*/  IMAD.MOV.U32 R60, RZ, RZ, R79 ;  /* 0x000000ffff3c7224 */ /* 0x000fe400078e004f */
[----:B------:R-:W-:-:S02]  /*168b0*/  IMAD.MOV.U32 R31, RZ, RZ, R78 ;  /* 0x000000ffff1f7224 */ /* 0x000fc400078e004e */
[----:B------:R-:W-:Y:S02]  /*168c0*/  IMAD.MOV.U32 R191, RZ, RZ, R77 ;  /* 0x000000ffffbf7224 */ /* 0x000fe400078e004d */
[----:B------:R-:W-:Y:S02]  /*168d0*/  IMAD.MOV.U32 R238, RZ, RZ, R76 ;  /* 0x000000ffffee7224 */ /* 0x000fe400078e004c */
[----:B------:R-:W-:Y:S01]  /*168e0*/  IMAD.MOV.U32 R239, RZ, RZ, R64 ;  /* 0x000000ffffef7224 */ /* 0x000fe200078e0040 */
[----:B----4-:R-:W-:Y:S01]  /*168f0*/  HMMA.16816.F32.BF16 R76, R8, R16, R136 ;  /* 0x00000010084c723c */ /* 0x010fe20000041888 */
[----:B------:R-:W-:Y:S02]  /*16900*/  IMAD.MOV.U32 R190, RZ, RZ, R73 ;  /* 0x000000ffffbe7224 */ /* 0x000fe400078e0049 */
[----:B------:R-:W-:Y:S02]  /*16910*/  IMAD.MOV.U32 R100, RZ, RZ, R74 ;  /* 0x000000ffff647224 */ /* 0x000fe400078e004a */
[----:B------:R-:W-:-:S02]  /*16920*/  IMAD.MOV.U32 R101, RZ, RZ, R72 ;  /* 0x000000ffff657224 */ /* 0x000fc400078e0048 */
[----:B------:R-:W-:Y:S01]  /*16930*/  IMAD.MOV.U32 R102, RZ, RZ, R45 ;  /* 0x000000ffff667224 */ /* 0x000fe200078e002d */
[----:B------:R-:W-:Y:S01]  /*16940*/  HMMA.16816.F32.BF16 R64, R4, R18, R104 ;  /* 0x000000120440723c */ /* 0x000fe20000041868 */
[----:B------:R-:W-:-:S07]  /*16950*/  IMAD.MOV.U32 R103, RZ, RZ, R75 ;  /* 0x000000ffff677224 */ /* 0x000fce00078e004b */
[----:B------:R-:W-:Y:S08]  /*16960*/  HMMA.16816.F32.BF16 R72, R4, R16, R36 ;  /* 0x000000100448723c */ /* 0x000ff00000041824 */
[----:B-1----:R-:W-:Y:S01]  /*16970*/  HMMA.16816.F32.BF16 R44, R8, R18, R132 ;  /* 0x00000012082c723c */ /* 0x002fe20000041884 */
[----:B---3--:R-:W1:Y:S01]  /*16980*/  LDSM.16.MT88.4 R16, [R176+0x6000] ;  /* 0x00600000b010783b */ /* 0x008e620000004200 */
[----:B------:R-:W-:-:S02]  /*16990*/  IMAD.MOV.U32 R152, RZ, RZ, R91 ;  /* 0x000000ffff987224 */ /* 0x000fc400078e005b */
[----:B------:R-:W-:Y:S01]  /*169a0*/  IMAD.MOV.U32 R115, RZ, RZ, R90 ;  /* 0x000000ffff737224 */ /* 0x000fe200078e005a */
[----:B------:R3:W-:Y:S01]  /*169b0*/  STG.E.U16 [R52.64+-0xee], R48 ;  /* 0xffff123034007986 */ /* 0x0007e2000c101522 */
        /* <DEDUP_REMOVED lines=9> */
[----:B---3--:R-:W-:Y:S01]  /*16a50*/  IMAD.MOV.U32 R48, RZ, RZ, R82 ;  /* 0x000000ffff307224 */ /* 0x008fe200078e0052 */
[-C--:B-1----:R-:W-:Y:S08]  /*16a60*/  HMMA.16816.F32.BF16 R104, R8, R16.reuse, R248 ;  /* 0x000000100868723c */ /* 0x082ff000000418f8 */
[C---:B------:R-:W-:Y:S08]  /*16a70*/  HMMA.16816.F32.BF16 R84, R4.reuse, R16, R96 ;  /* 0x000000100454723c */ /* 0x040ff00000041860 */
[-C--:B------:R-:W-:Y:S08]  /*16a80*/  HMMA.16816.F32.BF16 R80, R4, R18.reuse, R92 ;  /* 0x000000120450723c */ /* 0x080ff0000004185c */
[----:B------:R-:W-:Y:S01]  /*16a90*/  HMMA.16816.F32.BF16 R100, R8, R18, R100 ;  /* 0x000000120864723c */ /* 0x000fe20000041864 */
[----:B--2---:R-:W1:Y:S01]  /*16aa0*/  LDSM.16.MT88.4 R16, [R174+0x6000] ;  /* 0x00600000ae10783b */ /* 0x004e620000004200 */
        /* <DEDUP_REMOVED lines=19> */
[----:B-1----:R-:W-:Y:S01]  /*16be0*/  HMMA.16816.F32.BF16 R96, R8, R16, R136 ;  /* 0x000000100860723c */ /* 0x002fe20000041888 */
[----:B------:R-:W-:-:S06]  /*16bf0*/  IMAD.MOV.U32 R62, RZ, RZ, R184 ;  /* 0x000000ffff3e7224 */ /* 0x000fcc00078e00b8 */
[----:B------:R-:W-:Y:S02]  /*16c00*/  IMAD.MOV.U32 R136, RZ, RZ, R191 ;  /* 0x000000ffff887224 */ /* 0x000fe400078e00bf */
[----:B------:R-:W-:Y:S02]  /*16c10*/  IMAD.MOV.U32 R137, RZ, RZ, R238 ;  /* 0x000000ffff897224 */ /* 0x000fe400078e00ee */
[----:B------:R-:W-:Y:S02]  /*16c20*/  IMAD.MOV.U32 R138, RZ, RZ, R239 ;  /* 0x000000ffff8a7224 */ /* 0x000fe400078e00ef */
[----:B------:R-:W-:Y:S02]  /*16c30*/  IMAD.MOV.U32 R139, RZ, RZ, R60 ;  /* 0x000000ffff8b7224 */ /* 0x000fe400078e003c */
[----:B------:R-:W-:Y:S02]  /*16c40*/  IMAD.MOV.U32 R190, RZ, RZ, R154 ;  /* 0x000000ffffbe7224 */ /* 0x000fe400078e009a */
[----:B------:R-:W-:-:S02]  /*16c50*/  IMAD.MOV.U32 R191, RZ, RZ, R115 ;  /* 0x000000ffffbf7224 */ /* 0x000fc400078e0073 */
[----:B------:R-:W-:Y:S01]  /*16c60*/  IMAD.MOV.U32 R0, RZ, RZ, R57 ;  /* 0x000000ffff007224 */ /* 0x000fe200078e0039 */
[-C--:B------:R-:W-:Y:S01]  /*16c70*/  HMMA.16816.F32.BF16 R92, R8, R18.reuse, R136 ;  /* 0x00000012085c723c */ /* 0x080fe20000041888 */
[----:B------:R-:W-:Y:S02]  /*16c80*/  IMAD.MOV.U32 R2, RZ, RZ, R59 ;  /* 0x000000ffff027224 */ /* 0x000fe400078e003b */
[----:B------:R-:W-:Y:S02]  /*16c90*/  IMAD.MOV.U32 R30, RZ, RZ, R63 ;  /* 0x000000ffff1e7224 */ /* 0x000fe400078e003f */
[----:B------:R-:W-:Y:S02]  /*16ca0*/  IMAD.MOV.U32 R238, RZ, RZ, R56 ;  /* 0x000000ffffee7224 */ /* 0x000fe400078e0038 */
[----:B------:R-:W-:Y:S02]  /*16cb0*/  IMAD.MOV.U32 R239, RZ, RZ, R58 ;  /* 0x000000ffffef7224 */ /* 0x000fe400078e003a */
[----:B------:R-:W-:Y:S01]  /*16cc0*/  IMAD.MOV.U32 R154, RZ, RZ, R62 ;  /* 0x000000ffff9a7224 */ /* 0x000fe200078e003e */
[----:B------:R-:W-:Y:S01]  /*16cd0*/  HMMA.16816.F32.BF16 R56, R4, R18, R128 ;  /* 0x000000120438723c */ /* 0x000fe20000041880 */
[----:B------:R-:W-:-:S07]  /*16ce0*/  IMAD.MOV.U32 R115, RZ, RZ, R61 ;  /* 0x000000ffff737224 */ /* 0x000fce00078e003d */
[----:B------:R-:W-:Y:S01]  /*16cf0*/  HMMA.16816.F32.BF16 R60, R4, R16, R120 ;  /* 0x00000010043c723c */ /* 0x000fe20000041878 */
[----:B------:R-:W1:Y:S01]  /*16d00*/  LDSM.16.MT88.4 R16, [R175+0x6000] ;  /* 0x00600000af10783b */ /* 0x000e620000004200 */
[----:B------:R-:W-:Y:S02]  /*16d10*/  IMAD.MOV.U32 R152, RZ, RZ, R22 ;  /* 0x000000ffff987224 */ /* 0x000fe400078e0016 */
[----:B------:R-:W-:Y:S02]  /*16d20*/  IMAD.MOV.U32 R155, RZ, RZ, R186 ;  /* 0x000000ffff9b7224 */ /* 0x000fe400078e00ba */
[----:B------:R-:W-:Y:S01]  /*16d30*/  IMAD.MOV.U32 R22, RZ, RZ, R185 ;  /* 0x000000ffff167224 */ /* 0x000fe200078e00b9 */
[----:B------:R2:W5:Y:S01]  /*16d40*/  LDL.LU R186, [R1+0x190] ;  /* 0x0001900001ba7983 */ /* 0x0005620000300800 */
[----:B------:R-:W-:Y:S02]  /*16d50*/  IMAD.MOV.U32 R33, RZ, RZ, R48 ;  /* 0x000000ffff217224 */ /* 0x000fe400078e0030 */
[----:B------:R-:W-:Y:S01]  /*16d60*/  IMAD.MOV.U32 R3, RZ, RZ, R252 ;  /* 0x000000ffff037224 */ /* 0x000fe200078e00fc */
[----:B------:R2:W5:Y:S01]  /*16d70*/  LDL.LU R185, [R1+0x18c] ;  /* 0x00018c0001b97983 */ /* 0x0005620000300800 */
[----:B------:R-:W-:-:S02]  /*16d80*/  IMAD.MOV.U32 R252, RZ, RZ, R152 ;  /* 0x000000fffffc7224 */ /* 0x000fc400078e0098 */
[----:B------:R-:W-:Y:S01]  /*16d90*/  IMAD.MOV.U32 R48, RZ, RZ, R114 ;  /* 0x000000ffff307224 */ /* 0x000fe200078e0072 */
[----:B------:R2:W5:Y:S01]  /*16da0*/  LDL.LU R184, [R1+0x188] ;  /* 0x0001880001b87983 */ /* 0x0005620000300800 */
[----:B------:R-:W-:Y:S02]  /*16db0*/  IMAD.MOV.U32 R152, RZ, RZ, R183 ;  /* 0x000000ffff987224 */ /* 0x000fe400078e00b7 */
[----:B------:R-:W-:Y:S01]  /*16dc0*/  IMAD.MOV.U32 R114, RZ, RZ, R182 ;  /* 0x000000ffff727224 */ /* 0x000fe200078e00b6 */
[----:B------:R2:W5:Y:S01]  /*16dd0*/  LDL.LU R183, [R1+0x184] ;  /* 0x0001840001b77983 */ /* 0x0005620000300800 */
[----:B------:R-:W-:Y:S02]  /*16de0*/  IMAD.MOV.U32 R34, RZ, RZ, R50 ;  /* 0x000000ffff227224 */ /* 0x000fe400078e0032 */
[----:B------:R-:W-:Y:S01]  /*16df0*/  IMAD.MOV.U32 R35, RZ, RZ, R51 ;  /* 0x000000ffff237224 */ /* 0x000fe200078e0033 */
[----:B------:R2:W5:Y:S01]  /*16e00*/  LDL.LU R182, [R1+0x180] ;  /* 0x0001800001b67983 */ /* 0x0005620000300800 */
        /* <DEDUP_REMOVED lines=9> */
[----:B------:R-:W-:Y:S01]  /*16ea0*/  IMAD.MOV.U32 R115, RZ, RZ, R153 ;  /* 0x000000ffff737224 */ /* 0x000fe200078e0099 */
[----:B-1----:R-:W-:Y:S01]  /*16eb0*/  HMMA.16816.F32.BF16 R36, R4, R18, R244 ;  /* 0x000000120424723c */ /* 0x002fe200000418f4 */
[----:B------:R-:W-:Y:S02]  /*16ec0*/  IMAD.MOV.U32 R137, RZ, RZ, R48 ;  /* 0x000000ffff897224 */ /* 0x000fe400078e0030 */
[----:B------:R-:W-:Y:S02]  /*16ed0*/  IMAD.MOV.U32 R138, RZ, RZ, R50 ;  /* 0x000000ffff8a7224 */ /* 0x000fe400078e0032 */
[----:B------:R-:W-:-:S02]  /*16ee0*/  IMAD.MOV.U32 R190, RZ, RZ, R51 ;  /* 0x000000ffffbe7224 */ /* 0x000fc400078e0033 */
[----:B------:R-:W-:Y:S02]  /*16ef0*/  IMAD.MOV.U32 R153, RZ, RZ, R49 ;  /* 0x000000ffff997224 */ /* 0x000fe400078e0031 */
[----:B------:R-:W-:Y:S01]  /*16f00*/  HMMA.16816.F32.BF16 R48, R4, R16, R240 ;  /* 0x000000100430723c */ /* 0x000fe200000418f0 */
[----:B------:R-:W-:-:S06]  /*16f10*/  IMAD.MOV.U32 R246, RZ, RZ, R2 ;  /* 0x000000fffff67224 */ /* 0x000fcc00078e0002 */
[----:B------:R-:W-:Y:S01]  /*16f20*/  IMAD.MOV.U32 R242, RZ, RZ, R3 ;  /* 0x000000fffff27224 */ /* 0x000fe200078e0003 */
[----:B------:R-:W-:Y:S01]  /*16f30*/  HMMA.16816.F32.BF16 R88, R8, R16, R88 ;  /* 0x000000100858723c */ /* 0x000fe20000041858 */
[----:B------:R-:W-:-:S04]  /*16f40*/  IMAD.WIDE.U32 R2, R21, -0x2daee0ad, RZ ;  /* 0xd2511f5315027825 */ /* 0x000fc800078e00ff */
[----:B------:R-:W-:-:S03]  /*16f50*/  IMAD.MOV.U32 R250, RZ, RZ, R0 ;  /* 0x000000fffffa7224 */ /* 0x000fc600078e0000 */
[----:B------:R-:W-:Y:S01]  /*16f60*/  HMMA.16816.F32.BF16 R32, R8, R18, R32 ;  /* 0x000000120820723c */ /* 0x000fe20000041820 */
[----:B------:R-:W1:Y:S01]  /*16f70*/  LDSM.16.MT88.4 R8, [R173+0x6800] ;  /* 0x00680000ad08783b */ /* 0x000e620000004200 */
[----:B------:R-:W-:Y:S02]  /*16f80*/  LOP3.LUT R0, R3, UR14, R20, 0x96, !PT ;  /* 0x0000000e03007c12 */ /* 0x000fe4000f8e9614 */
[C---:B------:R-:W-:Y:S02]  /*16f90*/  LOP3.LUT R3, R2.reuse, 0xffff, RZ, 0xc0, !PT ;  /* 0x0000ffff02037812 */ /* 0x040fe400078ec0ff */
[----:B------:R-:W-:Y:S02]  /*16fa0*/  LOP3.LUT R4, R2, 0xff, RZ, 0xc0, !PT ;  /* 0x000000ff02047812 */ /* 0x000fe400078ec0ff */
[----:B------:R-:W-:Y:S02]  /*16fb0*/  SHF.R.U32.HI R5, RZ, 0x8, R3 ;  /* 0x00000008ff057819 */ /* 0x000fe40000011603 */
[----:B------:R-:W-:-:S02]  /*16fc0*/  SHF.R.U32.HI R3, RZ, 0x10, R2 ;  /* 0x00000010ff037819 */ /* 0x000fc40000011602 */
[----:B------:R-:W-:Y:S02]  /*16fd0*/  PRMT R16, R4, 0x5410, R5 ;  /* 0x0000541004107816 */ /* 0x000fe40000000005 */
[----:B------:R-:W-:Y:S02]  /*16fe0*/  SHF.R.U32.HI R4, RZ, 0x10, R0 ;  /* 0x00000010ff047819 */ /* 0x000fe40000011600 */
[----:B------:R-:W-:Y:S02]  /*16ff0*/  SHF.R.U32.HI R7, RZ, 0x18, R2 ;  /* 0x00000018ff077819 */ /* 0x000fe40000011602 */
[----:B------:R-:W-:Y:S02]  /*17000*/  LOP3.LUT R5, R3, 0xff, RZ, 0xc0, !PT ;  /* 0x000000ff03057812 */ /* 0x000fe400078ec0ff */
[C---:B------:R-:W-:Y:S02]  /*17010*/  LOP3.LUT R2, R0.reuse, 0xffff, RZ, 0xc0, !PT ;  /* 0x0000ffff00027812 */ /* 0x040fe400078ec0ff */
[----:B------:R-:W-:-:S02]  /*17020*/  LOP3.LUT R6, R0, 0xff, RZ, 0xc0, !PT ;  /* 0x000000ff00067812 */ /* 0x000fc400078ec0ff */
[----:B------:R-:W-:Y:S02]  /*17030*/  SHF.R.U32.HI R3, RZ, 0x18, R0 ;  /* 0x00000018ff037819 */ /* 0x000fe40000011600 */
[----:B------:R-:W-:Y:S02]  /*17040*/  LOP3.LUT R0, R4, 0xff, RZ, 0xc0, !PT ;  /* 0x000000ff04007812 */ /* 0x000fe400078ec0ff */
[----:B------:R-:W-:Y:S02]  /*17050*/  SHF.R.U32.HI R2, RZ, 0x8, R2 ;  /* 0x00000008ff027819 */ /* 0x000fe40000011602 */
[----:B------:R-:W-:Y:S01]  /*17060*/  PRMT R3, R0, 0x5410, R3 ;  /* 0x0000541000037816 */ /* 0x000fe20000000003 */
[--C-:B------:R-:W-:Y:S01]  /*17070*/  HSET2.LE.AND R0, R16, R233.reuse, PT ;  /* 0x000000e910007233 */ /* 0x100fe20003803000 */
[----:B------:R-:W-:Y:S01]  /*17080*/  PRMT R5, R5, 0x5410, R7 ;  /* 0x0000541005057816 */ /* 0x000fe20000000007 */
[----:B------:R-:W-:Y:S01]  /*17090*/  IMAD.MOV.U32 R22, RZ, RZ, R180 ;  /* 0x000000ffff167224 */ /* 0x000fe200078e00b4 */
[----:B------:R-:W-:Y:S01]  /*170a0*/  PRMT R2, R6, 0x5410, R2 ;  /* 0x0000541006027816 */ /* 0x000fe20000000002 */
[--C-:B------:R-:W-:Y:S01]  /*170b0*/  HSET2.LE.AND R3, R3, R233.reuse, PT ;  /* 0x000000e903037233 */ /* 0x100fe20003803000 */
[----:B------:R-:W-:Y:S01]  /*170c0*/  LOP3.LUT R6, R0, R108, RZ, 0xc0, !PT ;  /* 0x0000006c00067212 */ /* 0x000fe200078ec0ff */
[--C-:B------:R-:W-:Y:S01]  /*170d0*/  HSET2.LE.AND R0, R5, R233.reuse, PT ;  /* 0x000000e905007233 */ /* 0x100fe20003803000 */
[----:B------:R-:W-:Y:S01]  /*170e0*/  IMAD.MOV.U32 R155, RZ, RZ, R181 ;  /* 0x000000ffff9b7224 */ /* 0x000fe200078e00b5 */
[----:B------:R-:W-:Y:S01]  /*170f0*/  HSET2.LE.AND R2, R2, R233, PT ;  /* 0x000000e902027233 */ /* 0x000fe20003803000 */
[----:B------:R2:W5:Y:S01]  /*17100*/  LDL.LU R181, [R1+0x17c] ;  /* 0x00017c0001b57983 */ /* 0x0005620000300800 */
[----:B------:R-:W-:-:S02]  /*17110*/  IMAD.MOV.U32 R132, RZ, RZ, R30 ;  /* 0x000000ffff847224 */ /* 0x000fc400078e001e */
[----:B------:R-:W-:Y:S01]  /*17120*/  IMAD.MOV.U32 R30, RZ, RZ, R22 ;  /* 0x000000ffff1e7224 */ /* 0x000fe200078e0016 */
[----:B------:R2:W5:Y:S01]  /*17130*/  LDL.LU R180, [R1+0x178] ;  /* 0x0001780001b47983 */ /* 0x0005620000300800 */
[----:B------:R-:W-:Y:S01]  /*17140*/  IMAD.MOV.U32 R152, RZ, RZ, R179 ;  /* 0x000000ffff987224 */ /* 0x000fe200078e00b3 */
[----:B------:R-:W-:Y:S01]  /*17150*/  LOP3.LUT R7, R0, R23, RZ, 0xc0, !PT ;  /* 0x0000001700077212 */ /* 0x000fe200078ec0ff */
        /* <DEDUP_REMOVED lines=10> */
[----:B------:R-:W-:-:S03]  /*17200*/  IMAD.MOV.U32 R243, RZ, RZ, R30 ;  /* 0x000000fffff37224 */ /* 0x000fc600078e001e */
[----:B------:R2:W5:Y:S01]  /*17210*/  LDL.LU R172, [R1+0x168] ;  /* 0x0001680001ac7983 */ /* 0x0005620000300800 */
[----:B------:R-:W-:Y:S01]  /*17220*/  IMAD.MOV.U32 R247, RZ, RZ, R136 ;  /* 0x000000fffff77224 */ /* 0x000fe200078e0088 */
[-C--:B-1----:R-:W-:Y:S01]  /*17230*/  HMMA.16816.F32.BF16 R72, R4, R8.reuse, R72 ;  /* 0x000000080448723c */ /* 0x082fe20000041848 */
[----:B------:R-:W-:Y:S01]  /*17240*/  IMAD.MOV.U32 R249, RZ, RZ, R137 ;  /* 0x000000fffff97224 */ /* 0x000fe200078e0089 */
[----:B------:R-:W1:Y:S01]  /*17250*/  LDSM.16.MT88.4 R16, [R174+0x6800] ;  /* 0x00680000ae10783b */ /* 0x000e620000004200 */
[----:B------:R-:W-:Y:S02]  /*17260*/  IMAD.MOV.U32 R248, RZ, RZ, R138 ;  /* 0x000000fffff87224 */ /* 0x000fe400078e008a */
[----:B------:R-:W-:Y:S02]  /*17270*/  IMAD.MOV.U32 R251, RZ, RZ, R139 ;  /* 0x000000fffffb7224 */ /* 0x000fe400078e008b */
[----:B------:R-:W-:Y:S01]  /*17280*/  IMAD.MOV.U32 R244, RZ, RZ, R115 ;  /* 0x000000fffff47224 */ /* 0x000fe200078e0073 */
[----:B------:R-:W-:Y:S01]  /*17290*/  HMMA.16816.F32.BF16 R136, R12, R8, R76 ;  /* 0x000000080c88723c */ /* 0x000fe2000004184c */
[----:B------:R-:W-:-:S02]  /*172a0*/  IMAD.MOV.U32 R240, RZ, RZ, R114 ;  /* 0x000000fffff07224 */ /* 0x000fc400078e0072 */
[----:B------:R-:W-:-:S05]  /*172b0*/  IMAD.MOV.U32 R30, RZ, RZ, R113 ;  /* 0x000000ffff1e7224 */ /* 0x000fca00078e0071 */
[-C--:B------:R-:W-:Y:S01]  /*172c0*/  HMMA.16816.F32.BF16 R64, R4, R10.reuse, R64 ;  /* 0x0000000a0440723c */ /* 0x080fe20000041840 */
[----:B------:R-:W-:Y:S02]  /*172d0*/  IMAD.MOV.U32 R0, RZ, RZ, R22 ;  /* 0x000000ffff007224 */ /* 0x000fe400078e0016 */
[----:B------:R-:W3:Y:S05]  /*172e0*/  LDSM.16.MT88.4 R20, [R176+0x6800] ;  /* 0x00680000b014783b */ /* 0x000eea0000004200 */
[----:B------:R-:W-:Y:S01]  /*172f0*/  HMMA.16816.F32.BF16 R112, R12, R10, R44 ;  /* 0x0000000a0c70723c */ /* 0x000fe2000004182c */
[----:B------:R-:W4:Y:S01]  /*17300*/  LDSM.16.MT88.4 R8, [R175+0x6800] ;  /* 0x00680000af08783b */ /* 0x000f220000004200 */
[----:B------:R-:W-:-:S02]  /*17310*/  IMAD.MOV.U32 R2, RZ, RZ, R153 ;  /* 0x000000ffff027224 */ /* 0x000fc400078e0099 */
[----:B------:R-:W-:Y:S02]  /*17320*/  IMAD.MOV.U32 R245, RZ, RZ, R154 ;  /* 0x000000fffff57224 */ /* 0x000fe400078e009a */
[----:B------:R-:W-:Y:S02]  /*17330*/  IMAD.MOV.U32 R241, RZ, RZ, R152 ;  /* 0x000000fffff17224 */ /* 0x000fe400078e0098 */
[----:B------:R-:W-:Y:S01]  /*17340*/  IMAD.MOV.U32 R108, RZ, RZ, R155 ;  /* 0x000000ffff6c7224 */ /* 0x000fe200078e009b */
[C---:B-1----:R-:W-:Y:S08]  /*17350*/  HMMA.16816.F32.BF16 R60, R4.reuse, R16, R60 ;  /* 0x00000010043c723c */ /* 0x042ff0000004183c */
[C---:B------:R-:W-:Y:S08]  /*17360*/  HMMA.16816.F32.BF16 R56, R4.reuse, R18, R56 ;  /* 0x000000120438723c */ /* 0x040ff00000041838 */
[----:B---3--:R-:W-:Y:S08]  /*17370*/  HMMA.16816.F32.BF16 R84, R4, R20, R84 ;  /* 0x000000140454723c */ /* 0x008ff00000041854 */
[----:B----4-:R-:W-:Y:S07]  /*17380*/  HMMA.16816.F32.BF16 R152, R12, R10, R32 ;  /* 0x0000000a0c98723c */ /* 0x010fee0000041820 */
[----:B------:R-:W-:Y:S01]  /*17390*/  IMAD.MOV.U32 R35, RZ, RZ, R2 ;  /* 0x000000ffff237224 */ /* 0x000fe200078e0002 */
[----:B------:R-:W-:Y:S01]  /*173a0*/  LOP3.LUT R2, R25, UR16, R110, 0x96, !PT ;  /* 0x0000001019027c12 */ /* 0x000fe2000f8e966e */
[----:B------:R-:W-:Y:S04]  /*173b0*/  HMMA.16816.F32.BF16 R80, R4, R22, R80 ;  /* 0x000000160450723c */ /* 0x000fe80000041850 */
[----:B------:R-:W-:-:S04]  /*173c0*/  IMAD.WIDE.U32 R2, R2, -0x2daee0ad, RZ ;  /* 0xd2511f5302027825 */ /* 0x000fc800078e00ff */
[----:B------:R-:W-:Y:S01]  /*173d0*/  HMMA.16816.F32.BF16 R48, R4, R8, R48 ;  /* 0x000000080430723c */ /* 0x000fe20000041830 */
[----:B------:R-:W-:-:S07]  /*173e0*/  IMAD.MOV.U32 R34, RZ, RZ, R0 ;  /* 0x000000ffff227224 */ /* 0x000fce00078e0000 */
[----:B------:R-:W-:Y:S07]  /*173f0*/  HMMA.16816.F32.BF16 R36, R4, R10, R36 ;  /* 0x0000000a0424723c */ /* 0x000fee0000041824 */
[----:B------:R-:W-:Y:S01]  /*17400*/  IMAD.WIDE.U32 R6, R27, -0x2daee0ad, RZ ;  /* 0xd2511f531b067825 */ /* 0x000fe200078e00ff */
[----:B------:R-:W-:Y:S04]  /*17410*/  HMMA.16816.F32.BF16 R100, R12, R22, R100 ;  /* 0x000000160c64723c */ /* 0x000fe80000041864 */
[----:B------:R-:W-:-:S02]  /*17420*/  LOP3.LUT R4, R7, UR15, R26, 0x96, !PT ;  /* 0x0000000f07047c12 */ /* 0x000fc4000f8e961a */
[----:B------:R-:W-:-:S03]  /*17430*/  LOP3.LUT R0, R3, UR11, R6, 0x96, !PT ;  /* 0x0000000b03007c12 */ /* 0x000fc6000f8e9606 */
[----:B------:R-:W-:-:S04]  /*17440*/  IMAD.WIDE.U32 R4, R4, -0x326172a9, RZ ;  /* 0xcd9e8d5704047825 */ /* 0x000fc800078e00ff */
[----:B------:R-:W-:Y:S01]  /*17450*/  IMAD.WIDE.U32 R22, R0, -0x326172a9, RZ ;  /* 0xcd9e8d5700167825 */ /* 0x000fe200078e00ff */
[----:B------:R-:W-:Y:S01]  /*17460*/  LOP3.LUT R0, R5, UR12, R24, 0x96, !PT ;  /* 0x0000000c05007c12 */ /* 0x000fe2000f8e9618 */
[----:B------:R-:W-:Y:S01]  /*17470*/  HMMA.16816.F32.BF16 R128, R12, R20, R104 ;  /* 0x000000140c80723c */ /* 0x000fe20000041868 */
[----:B------:R-:W-:Y:S02]  /*17480*/  LDSM.16.MT88.4 R24, [R175+0x7000] ;  /* 0x00700000af18783b */ /* 0x000fe40000004200 */
[----:B------:R-:W-:Y:S01]  /*17490*/  LOP3.LUT R3, R23, UR10, R4, 0x96, !PT ;  /* 0x0000000a17037c12 */ /* 0x000fe2000f8e9604 */
[----:B------:R-:W-:-:S04]  /*174a0*/  IMAD.WIDE.U32 R4, R0, -0x2daee0ad, RZ ;  /* 0xd2511f5300047825 */ /* 0x000fc800078e00ff */
[----:B------:R-:W-:-:S05]  /*174b0*/  IMAD.WIDE.U32 R20, R3, -0x2daee0ad, RZ ;  /* 0xd2511f5303147825 */ /* 0x000fca00078e00ff */
[----:B------:R-:W-:Y:S02]  /*174c0*/  LOP3.LUT R3, R21, UR6, R4, 0x96, !PT ;  /* 0x0000000615037c12 */ /* 0x000fe4000f8e9604 */
[----:B------:R-:W-:-:S03]  /*174d0*/  LOP3.LUT R4, R5, UR9, R2, 0x96, !PT ;  /* 0x0000000905047c12 */ /* 0x000fc6000f8e9602 */
[----:B------:R-:W-:-:S04]  /*174e0*/  IMAD.WIDE.U32 R2, R3, -0x326172a9, RZ ;  /* 0xcd9e8d5703027825 */ /* 0x000fc800078e00ff */
[----:B------:R-:W-:Y:S01]  /*174f0*/  IMAD.MOV.U32 R33, RZ, RZ, R108 ;  /* 0x000000ffff217224 */ /* 0x000fe200078e006c */
[----:B------:R-:W-:Y:S01]  /*17500*/  LOP3.LUT R0, R2, 0xffff, RZ, 0xc0, !PT ;  /* 0x0000ffff02007812 */ /* 0x000fe200078ec0ff */
[----:B------:R-:W-:Y:S02]  /*17510*/  IMAD.MOV.U32 R32, RZ, RZ, R30 ;  /* 0x000000ffff207224 */ /* 0x000fe400078e001e */
[----:B------:R-:W-:Y:S02]  /*17520*/  IMAD.MOV.U32 R108, RZ, RZ, R31 ;  /* 0x000000ffff6c7224 */ /* 0x000fe400078e001f */
[----:B------:R-:W-:Y:S01]  /*17530*/  IMAD.WIDE.U32 R30, R4, -0x326172a9, RZ ;  /* 0xcd9e8d57041e7825 */ /* 0x000fe200078e00ff */
[----:B------:R-:W-:Y:S02]  /*17540*/  SHF.R.U32.HI R5, RZ, 0x8, R0 ;  /* 0x00000008ff057819 */ /* 0x000fe40000011600 */
[----:B------:R-:W-:Y:S02]  /*17550*/  LOP3.LUT R4, R2, 0xff, RZ, 0xc0, !PT ;  /* 0x000000ff02047812 */ /* 0x000fe400078ec0ff */
[----:B------:R-:W-:-:S02]  /*17560*/  LOP3.LUT R0, R3, UR13, R30, 0x96, !PT ;  /* 0x0000000d03007c12 */ /* 0x000fc4000f8e961e */
[--C-:B------:R-:W-:Y:S01]  /*17570*/  SHF.R.U32.HI R3, RZ, 0x10, R2.reuse ;  /* 0x00000010ff037819 */ /* 0x100fe20000011602 */
[----:B------:R-:W-:Y:S01]  /*17580*/  HMMA.16816.F32.BF16 R88, R12, R8, R88 ;  /* 0x000000080c58723c */ /* 0x000fe20000041858 */
[----:B------:R-:W-:Y:S02]  /*17590*/  SHF.R.U32.HI R7, RZ, 0x18, R2 ;  /* 0x00000018ff077819 */ /* 0x000fe40000011602 */
[----:B------:R-:W-:-:S04]  /*175a0*/  LOP3.LUT R3, R3, 0xff, RZ, 0xc0, !PT ;  /* 0x000000ff03037812 */ /* 0x000fc800078ec0ff */
[----:B------:R-:W-:Y:S01]  /*175b0*/  PRMT R8, R4, 0x5410, R5 ;  /* 0x0000541004087816 */ /* 0x000fe20000000005 */
[----:B------:R-:W-:Y:S01]  /*175c0*/  HMMA.16816.F32.BF16 R120, R12, R16, R96 ;  /* 0x000000100c78723c */ /* 0x000fe20000041860 */
[----:B------:R-:W-:-:S03]  /*175d0*/  PRMT R7, R3, 0x5410, R7 ;  /* 0x0000541003077816 */ /* 0x000fc60000000007 */
[----:B------:R-:W-:Y:S02]  /*175e0*/  HSET2.LE.AND R3, R8, R233, PT ;  /* 0x000000e908037233 */ /* 0x000fe40003803000 */
[----:B------:R-:W1:Y:S02]  /*175f0*/  LDSM.16.MT88.4 R8, [R173+0x7000] ;  /* 0x00700000ad08783b */ /* 0x000e640000004200 */
[----:B------:R-:W-:Y:S02]  /*17600*/  HMMA.16816.F32.BF16 R76, R12, R18, R92 ;  /* 0x000000120c4c723c */ /* 0x000fe4000004185c */
[----:B------:R-:W3:Y:S04]  /*17610*/  LDSM.16.MT88.4 R12, [R176+0x7000] ;  /* 0x00700000b00c783b */ /* 0x000ee80000004200 */
[----:B------:R-:W4:Y:S01]  /*17620*/  LDSM.16.MT88.4 R16, [R174+0x7000] ;  /* 0x00700000ae10783b */ /* 0x000f220000004200 */
[----:B------:R-:W-:-:S02]  /*17630*/  LOP3.LUT R2, R0, 0xffff, RZ, 0xc0, !PT ;  /* 0x0000ffff00027812 */ /* 0x000fc400078ec0ff */
[----:B------:R-:W-:Y:S02]  /*17640*/  LOP3.LUT R6, R0, 0xff, RZ, 0xc0, !PT ;  /* 0x000000ff00067812 */ /* 0x000fe400078ec0ff */
[--C-:B------:R-:W-:Y:S02]  /*17650*/  SHF.R.U32.HI R4, RZ, 0x10, R0.reuse ;  /* 0x00000010ff047819 */ /* 0x100fe40000011600 */
[----:B------:R-:W-:Y:S02]  /*17660*/  SHF.R.U32.HI R5, RZ, 0x18, R0 ;  /* 0x00000018ff057819 */ /* 0x000fe40000011600 */
[----:B------:R-:W-:Y:S02]  /*17670*/  SHF.R.U32.HI R0, RZ, 0x8, R2 ;  /* 0x00000008ff007819 */ /* 0x000fe40000011602 */
[----:B------:R-:W-:Y:S02]  /*17680*/  LOP3.LUT R2, R4, 0xff, RZ, 0xc0, !PT ;  /* 0x000000ff04027812 */ /* 0x000fe400078ec0ff */
[----:B------:R-:W-:-:S02]  /*17690*/  PRMT R0, R6, 0x5410, R0 ;  /* 0x0000541006007816 */ /* 0x000fc40000000000 */
[----:B------:R-:W-:-:S03]  /*176a0*/  PRMT R2, R2, 0x5410, R5 ;  /* 0x0000541002027816 */ /* 0x000fc60000000005 */
[--C-:B------:R-:W-:Y:S02]  /*176b0*/  HSET2.LE.AND R0, R0, R233.reuse, PT ;  /* 0x000000e900007233 */ /* 0x100fe40003803000 */
[----:B------:R-:W-:-:S03]  /*176c0*/  HSET2.LE.AND R2, R2, R233, PT ;  /* 0x000000e902027233 */ /* 0x000fc60003803000 */
[----:B------:R-:W-:Y:S01]  /*176d0*/  LOP3.LUT R4, R0, R125, RZ, 0xc0, !PT ;  /* 0x0000007d00047212 */ /* 0x000fe200078ec0ff */
[----:B------:R-:W-:Y:S01]  /*176e0*/  HSET2.LE.AND R0, R7, R233, PT ;  /* 0x000000e907007233 */ /* 0x000fe20003803000 */
[----:B------:R-:W-:Y:S02]  /*176f0*/  LOP3.LUT R5, R2, R119, RZ, 0xc0, !PT ;  /* 0x0000007702057212 */ /* 0x000fe400078ec0ff */
[----:B------:R-:W-:Y:S02]  /*17700*/  LOP3.LUT R6, R3, R124, RZ, 0xc0, !PT ;  /* 0x0000007c03067212 */ /* 0x000fe400078ec0ff */
[----:B------:R-:W-:Y:S02]  /*17710*/  LOP3.LUT R7, R0, R126, RZ, 0xc0, !PT ;  /* 0x0000007e00077212 */ /* 0x000fe400078ec0ff */
[----:B------:R-:W-:Y:S01]  /*17720*/  LOP3.LUT R0, R117, 0xff, RZ, 0xc0, !PT ;  /* 0x000000ff75007812 */ /* 0x000fe200078ec0ff */
[----:B------:R-:W-:Y:S01]  /*17730*/  IMAD.MOV.U32 R125, RZ, RZ, R108 ;  /* 0x000000ffff7d7224 */ /* 0x000fe200078e006c */
[----:B------:R-:W-:-:S03]  /*17740*/  SHF.R.U32.HI R2, RZ, 0x8, R55 ;  /* 0x00000008ff027819 */ /* 0x000fc60000011637 */
[C---:B-1----:R-:W-:Y:S08]  /*17750*/  HMMA.16816.F32.BF16 R108, R4.reuse, R8, R72 ;  /* 0x00000008046c723c */ /* 0x042ff00000041848 */
[C---:B------:R-:W-:Y:S08]  /*17760*/  HMMA.16816.F32.BF16 R104, R4.reuse, R10, R64 ;  /* 0x0000000a0468723c */ /* 0x040ff00000041840 */
[C---:B---3--:R-:W-:Y:S08]  /*17770*/  HMMA.16816.F32.BF16 R96, R4.reuse, R12, R84 ;  /* 0x0000000c0460723c */ /* 0x048ff00000041854 */
[C---:B------:R-:W-:Y:S08]  /*17780*/  HMMA.16816.F32.BF16 R92, R4.reuse, R14, R80 ;  /* 0x0000000e045c723c */ /* 0x040ff00000041850 */
[C---:B----4-:R-:W-:Y:S08]  /*17790*/  HMMA.16816.F32.BF16 R60, R4.reuse, R16, R60 ;  /* 0x00000010043c723c */ /* 0x050ff0000004183c */
[C---:B------:R-:W-:Y:S08]  /*177a0*/  HMMA.16816.F32.BF16 R56, R4.reuse, R18, R56 ;  /* 0x000000120438723c */ /* 0x040ff00000041838 */
[C---:B------:R-:W-:Y:S08]  /*177b0*/  HMMA.16816.F32.BF16 R48, R4.reuse, R24, R48 ;  /* 0x000000180430723c */ /* 0x040ff00000041830 */
[----:B------:R-:W-:Y:S07]  /*177c0*/  HMMA.16816.F32.BF16 R44, R4, R26, R36 ;  /* 0x0000001a042c723c */ /* 0x000fee0000041824 */
[----:B------:R-:W-:-:S02]  /*177d0*/  PRMT R7, R0, 0x5410, R116 ;  /* 0x0000541000077816 */ /* 0x000fc40000000074 */
[----:B------:R-:W-:Y:S02]  /*177e0*/  LOP3.LUT R0, R40, 0xffff, RZ, 0xc0, !PT ;  /* 0x0000ffff28007812 */ /* 0x000fe400078ec0ff */
[----:B------:R-:W-:Y:S02]  /*177f0*/  PRMT R6, R118, 0x5410, R2 ;  /* 0x0000541076067816 */ /* 0x000fe40000000002 */
[----:B------:R-:W-:Y:S02]  /*17800*/  SHF.R.U32.HI R2, RZ, 0x8, R0 ;  /* 0x00000008ff027819 */ /* 0x000fe40000011600 */
[----:B------:R-:W-:-:S04]  /*17810*/  LOP3.LUT R0, R40, 0xff, RZ, 0xc0, !PT ;  /* 0x000000ff28007812 */ /* 0x000fc800078ec0ff */
[----:B------:R-:W-:Y:S02]  /*17820*/  PRMT R3, R0, 0x5410, R2 ;  /* 0x0000541000037816 */ /* 0x000fe40000000002 */
[--C-:B------:R-:W-:Y:S02]  /*17830*/  SHF.R.U32.HI R0, RZ, 0x10, R40.reuse ;  /* 0x00000010ff007819 */ /* 0x100fe40000011628 */
[----:B------:R-:W-:Y:S02]  /*17840*/  SHF.R.U32.HI R2, RZ, 0x18, R40 ;  /* 0x00000018ff027819 */ /* 0x000fe40000011628 */
[----:B------:R-:W-:-:S04]  /*17850*/  LOP3.LUT R0, R0, 0xff, RZ, 0xc0, !PT ;  /* 0x000000ff00007812 */ /* 0x000fc800078ec0ff */
[----:B------:R-:W-:Y:S01]  /*17860*/  PRMT R2, R0, 0x5410, R2 ;  /* 0x0000541000027816 */ /* 0x000fe20000000002 */
[----:B------:R-:W-:-:S05]  /*17870*/  HSET2.LE.AND R0, R3, R233, PT ;  /* 0x000000e903007233 */ /* 0x000fca0003803000 */
[----:B------:R-:W-:Y:S01]  /*17880*/  LOP3.LUT R4, R0, R125, RZ, 0xc0, !PT ;  /* 0x0000007d00047212 */ /* 0x000fe200078ec0ff */
[----:B------:R-:W-:-:S05]  /*17890*/  HSET2.LE.AND R0, R2, R233, PT ;  /* 0x000000e902007233 */ /* 0x000fca0003803000 */
[----:B------:R-:W-:Y:S01]  /*178a0*/  LOP3.LUT R5, R0, R32, RZ, 0xc0, !PT ;  /* 0x0000002000057212 */ /* 0x000fe200078ec0ff */
[----:B------:R-:W-:Y:S01]  /*178b0*/  HSET2.LE.AND R0, R6, R233, PT ;  /* 0x000000e906007233 */ /* 0x000fe20003803000 */
[----:B------:R-:W-:-:S04]  /*178c0*/  LOP3.LUT R2, R31, UR8, R22, 0x96, !PT ;  /* 0x000000081f027c12 */ /* 0x000fc8000f8e9616 */
[----:B------:R-:W-:Y:S01]  /*178d0*/  LOP3.LUT R6, R0, R33, RZ, 0xc0, !PT ;  /* 0x0000002100067212 */ /* 0x000fe200078ec0ff */
[----:B------:R-:W-:Y:S01]  /*178e0*/  HSET2.LE.AND R0, R7, R233, PT ;  /* 0x000000e907007233 */ /* 0x000fe20003803000 */
[----:B------:R-:W-:-:S04]  /*178f0*/  IMAD.WIDE.U32 R2, R2, -0x2daee0ad, RZ ;  /* 0xd2511f5302027825 */ /* 0x000fc800078e00ff */
[----:B------:R-:W-:Y:S02]  /*17900*/  LOP3.LUT R7, R0, R34, RZ, 0xc0, !PT ;  /* 0x0000002200077212 */ /* 0x000fe400078ec0ff */
[----:B------:R-:W-:Y:S02]  /*17910*/  LOP3.LUT R0, R3, UR14, R20, 0x96, !PT ;  /* 0x0000000e03007c12 */ /* 0x000fe4000f8e9614 */
[----:B------:R-:W-:-:S03]  /*17920*/  LOP3.LUT R3, R2, 0xffff, RZ, 0xc0, !PT ;  /* 0x0000ffff02037812 */ /* 0x000fc600078ec0ff */
[C---:B------:R-:W-:Y:S07]  /*17930*/  HMMA.16816.F32.BF16 R136, R4.reuse, R8, R136 ;  /* 0x000000080488723c */ /* 0x040fee0000041888 */
[----:B------:R-:W-:Y:S01]  /*17940*/  LOP3.LUT R9, R2, 0xff, RZ, 0xc0, !PT ;  /* 0x000000ff02097812 */ /* 0x000fe200078ec0ff */
[----:B------:R-:W-:Y:S01]  /*17950*/  HMMA.16816.F32.BF16 R36, R4, R10, R112 ;  /* 0x0000000a0424723c */ /* 0x000fe20000041870 */
[----:B------:R-:W-:-:S06]  /*17960*/  SHF.R.U32.HI R8, RZ, 0x8, R3 ;  /* 0x00000008ff087819 */ /* 0x000fcc0000011603 */
[--C-:B------:R-:W-:Y:S01]  /*17970*/  SHF.R.U32.HI R11, RZ, 0x10, R2.reuse ;  /* 0x00000010ff0b7819 */ /* 0x100fe20000011602 */
[----:B------:R-:W-:Y:S07]  /*17980*/  HMMA.16816.F32.BF16 R128, R4, R12, R128 ;  /* 0x0000000c0480723c */ /* 0x000fee0000041880 */
[----:B------:R-:W-:Y:S02]  /*17990*/  SHF.R.U32.HI R12, RZ, 0x18, R2 ;  /* 0x00000018ff0c7819 */ /* 0x000fe40000011602 */
[----:B------:R-:W-:-:S04]  /*179a0*/  LOP3.LUT R2, R0, 0xffff, RZ, 0xc0, !PT ;  /* 0x0000ffff00027812 */ /* 0x000fc800078ec0ff */
[----:B------:R-:W-:Y:S02]  /*179b0*/  SHF.R.U32.HI R3, RZ, 0x8, R2 ;  /* 0x00000008ff037819 */ /* 0x000fe40000011602 */
[----:B------:R-:W-:-:S04]  /*179c0*/  LOP3.LUT R2, R0, 0xff, RZ, 0xc0, !PT ;  /* 0x000000ff00027812 */ /* 0x000fc800078ec0ff */
[----:B------:R-:W-:Y:S02]  /*179d0*/  PRMT R3, R2, 0x5410, R3 ;  /* 0x0000541002037816 */ /* 0x000fe40000000003 */
[----:B------:R-:W-:Y:S02]  /*179e0*/  SHF.R.U32.HI R2, RZ, 0x10, R0 ;  /* 0x00000010ff027819 */ /* 0x000fe40000011600 */
[----:B------:R-:W-:Y:S02]  /*179f0*/  PRMT R10, R9, 0x5410, R8 ;  /* 0x00005410090a7816 */ /* 0x000fe40000000008 */
[----:B------:R-:W-:Y:S02]  /*17a00*/  SHF.R.U32.HI R8, RZ, 0x18, R0 ;  /* 0x00000018ff087819 */ /* 0x000fe40000011600 */
[----:B------:R-:W-:Y:S01]  /*17a10*/  LOP3.LUT R2, R2, 0xff, RZ, 0xc0, !PT ;  /* 0x000000ff02027812 */ /* 0x000fe200078ec0ff */
[----:B------:R-:W-:Y:S01]  /*17a20*/  IMAD.MOV.U32 R119, RZ, RZ, R134 ;  /* 0x000000ffff777224 */ /* 0x000fe200078e0086 */
[----:B------:R-:W-:-:S02]  /*17a30*/  HSET2.LE.AND R0, R3, R233, PT ;  /* 0x000000e903007233 */ /* 0x000fc40003803000 */
[----:B------:R-:W-:Y:S01]  /*17a40*/  PRMT R2, R2, 0x5410, R8 ;  /* 0x0000541002027816 */ /* 0x000fe20000000008 */
[C---:B------:R-:W-:Y:S01]  /*17a50*/  HMMA.16816.F32.BF16 R120, R4.reuse, R16, R120 ;  /* 0x000000100478723c */ /* 0x040fe20000041878 */
[----:B------:R-:W-:Y:S01]  /*17a60*/  LOP3.LUT R9, R11, 0xff, RZ, 0xc0, !PT ;  /* 0x000000ff0b097812 */ /* 0x000fe200078ec0ff */
[----:B------:R-:W-:Y:S02]  /*17a70*/  IMAD.MOV.U32 R67, RZ, RZ, R127 ;  /* 0x000000ffff437224 */ /* 0x000fe400078e007f */
[----:B------:R-:W-:Y:S01]  /*17a80*/  IMAD.MOV.U32 R72, RZ, RZ, R35 ;  /* 0x000000ffff487224 */ /* 0x000fe200078e0023 */
[----:B------:R-:W-:Y:S01]  /*17a90*/  PRMT R3, R9, 0x5410, R12 ;  /* 0x0000541009037816 */ /* 0x000fe2000000000c */
[----:B------:R-:W-:Y:S01]  /*17aa0*/  IMAD.MOV.U32 R73, RZ, RZ, R244 ;  /* 0x000000ffff497224 */ /* 0x000fe200078e00f4 */
[----:B------:R-:W-:Y:S01]  /*17ab0*/  LDSM.16.MT88.4 R124, [R176+0x7800] ;  /* 0x00780000b07c783b */ /* 0x000fe20000004200 */
[----:B------:R-:W-:Y:S07]  /*17ac0*/  HMMA.16816.F32.BF16 R16, R4, R18, R76 ;  /* 0x000000120410723c */ /* 0x000fee000004184c */
[----:B------:R-:W-:Y:S01]  /*17ad0*/  LOP3.LUT R76, R0, R119, RZ, 0xc0, !PT ;  /* 0x00000077004c7212 */ /* 0x000fe200078ec0ff */
[----:B------:R-:W-:-:S02]  /*17ae0*/  HSET2.LE.AND R0, R2, R233, PT ;  /* 0x000000e902007233 */ /* 0x000fc40003803000 */
[--C-:B------:R-:W-:Y:S01]  /*17af0*/  HSET2.LE.AND R3, R3, R233.reuse, PT ;  /* 0x000000e903037233 */ /* 0x100fe20003803000 */
[----:B------:R-:W-:Y:S01]  /*17b00*/  HMMA.16816.F32.BF16 R112, R4, R24, R88 ;  /* 0x000000180470723c */ /* 0x000fe20000041858 */
[----:B------:R-:W-:-:S07]  /*17b10*/  HSET2.LE.AND R2, R10, R233, PT ;  /* 0x000000e90a027233 */ /* 0x000fce0003803000 */
[C---:B------:R-:W-:Y:S01]  /*17b20*/  HMMA.16816.F32.BF16 R32, R4.reuse, R14, R100 ;  /* 0x0000000e0420723c */ /* 0x040fe20000041864 */
[----:B------:R-:W-:Y:S01]  /*17b30*/  LOP3.LUT R78, R2, R67, RZ, 0xc0, !PT ;  /* 0x00000043024e7212 */ /* 0x000fe200078ec0ff */
[----:B------:R-:W-:Y:S01]  /*17b40*/  IMAD.MOV.U32 R74, RZ, RZ, R245 ;  /* 0x000000ffff4a7224 */ /* 0x000fe200078e00f5 */
[----:B------:R-:W-:Y:S01]  /*17b50*/  LOP3.LUT R2, R215, UR8, R54, 0x96, !PT ;  /* 0x00000008d7027c12 */ /* 0x000fe2000f8e9636 */
[----:B------:R-:W-:Y:S01]  /*17b60*/  IMAD.MOV.U32 R75, RZ, RZ, R246 ;  /* 0x000000ffff4b7224 */ /* 0x000fe200078e00f6 */
[----:B------:R-:W-:Y:S01]  /*17b70*/  LOP3.LUT R79, R3, R235, RZ, 0xc0, !PT ;  /* 0x000000eb034f7212 */ /* 0x000fe200078ec0ff */
[----:B------:R-:W-:Y:S01]  /*17b80*/  IMAD.MOV.U32 R244, RZ, RZ, R247 ;  /* 0x000000fffff47224 */ /* 0x000fe200078e00f7 */
[----:B------:R-:W-:Y:S01]  /*17b90*/  LOP3.LUT R77, R0, R234, RZ, 0xc0, !PT ;  /* 0x000000ea004d7212 */ /* 0x000fe200078ec0ff */
[----:B------:R-:W-:Y:S01]  /*17ba0*/  IMAD.WIDE.U32 R2, R2, -0x2daee0ad, RZ ;  /* 0xd2511f5302027825 */ /* 0x000fe200078e00ff */
[----:B------:R-:W-:Y:S01]  /*17bb0*/  HMMA.16816.F32.BF16 R24, R4, R26, R152 ;  /* 0x0000001a0418723c */ /* 0x000fe20000041898 */
[----:B------:R-:W-:Y:S03]  /*17bc0*/  LDSM.16.MT88.4 R116, [R174+0x7800] ;  /* 0x00780000ae74783b */ /* 0x000fe60000004200 */
[----:B------:R-:W-:Y:S01]  /*17bd0*/  LOP3.LUT R0, R2, 0xffff, RZ, 0xc0, !PT ;  /* 0x0000ffff02007812 */ /* 0x000fe200078ec0ff */
[----:B------:R-:W-:Y:S03]  /*17be0*/  STG.E.U16 [R28.64+-0xf0], R187 ;  /* 0xffff10bb1c007986 */ /* 0x000fe6000c101522 */
[----:B------:R-:W-:Y:S01]  /*17bf0*/  SHF.R.U32.HI R4, RZ, 0x8, R0 ;  /* 0x00000008ff047819 */ /* 0x000fe20000011600 */
[----:B------:R-:W-:Y:S01]  /*17c00*/  STG.E.U16 [R28.64+-0xee], R170 ;  /* 0xffff12aa1c007986 */ /* 0x000fe2000c101522 */
[----:B------:R-:W-:-:S02]  /*17c10*/  LOP3.LUT R0, R3, UR14, R192, 0x96, !PT ;  /* 0x0000000e03007c12 */ /* 0x000fc4000f8e96c0 */
[----:B------:R-:W-:Y:S01]  /*17c20*/  LOP3.LUT R5, R2, 0xff, RZ, 0xc0, !PT ;  /* 0x000000ff02057812 */ /* 0x000fe200078ec0ff */
[----:B------:R-:W-:Y:S01]  /*17c30*/  LDSM.16.MT88.4 R12, [R175+0x7800] ;  /* 0x00780000af0c783b */ /* 0x000fe20000004200 */
[--C-:B------:R-:W-:Y:S02]  /*17c40*/  SHF.R.U32.HI R3, RZ, 0x10, R2.reuse ;  /* 0x00000010ff037819 */ /* 0x100fe40000011602 */
[----:B------:R-:W-:Y:S02]  /*17c50*/  SHF.R.U32.HI R8, RZ, 0x18, R2 ;  /* 0x00000018ff087819 */ /* 0x000fe40000011602 */
[C---:B------:R-:W-:Y:S01]  /*17c60*/  LOP3.LUT R2, R0.reuse, 0xffff, RZ, 0xc0, !PT ;  /* 0x0000ffff00027812 */ /* 0x040fe200078ec0ff */
[----:B------:R-:W-:Y:S01]  /*17c70*/  IMAD.MOV.U32 R245, RZ, RZ, R132 ;  /* 0x000000fffff57224 */ /* 0x000fe200078e0084 */
[----:B------:R-:W-:Y:S01]  /*17c80*/  PRMT R9, R5, 0x5410, R4 ;  /* 0x0000541005097816 */ /* 0x000fe20000000004 */
[----:B------:R-:W-:Y:S01]  /*17c90*/  IMAD.MOV.U32 R246, RZ, RZ, R133 ;  /* 0x000000fffff67224 */ /* 0x000fe200078e0085 */
[----:B------:R-:W-:Y:S01]  /*17ca0*/  LOP3.LUT R7, R3, 0xff, RZ, 0xc0, !PT ;  /* 0x000000ff03077812 */ /* 0x000fe200078ec0ff */
[----:B------:R-:W-:Y:S01]  /*17cb0*/  IMAD.MOV.U32 R247, RZ, RZ, R135 ;  /* 0x000000fffff77224 */ /* 0x000fe200078e0087 */
[----:B------:R-:W-:Y:S01]  /*17cc0*/  LOP3.LUT R6, R0, 0xff, RZ, 0xc0, !PT ;  /* 0x000000ff00067812 */ /* 0x000fe200078ec0ff */
[----:B------:R-:W1:Y:S01]  /*17cd0*/  LDSM.16.MT88.4 R132, [R173+0x7800] ;  /* 0x00780000ad84783b */ /* 0x000e620000004200 */
[----:B------:R-:W-:-:S02]  /*17ce0*/  SHF.R.U32.HI R4, RZ, 0x8, R2 ;  /* 0x00000008ff047819 */ /* 0x000fc40000011602 */
[--C-:B------:R-:W-:Y:S01]  /*17cf0*/  SHF.R.U32.HI R3, RZ, 0x10, R0.reuse ;  /* 0x00000010ff037819 */ /* 0x100fe20000011600 */
[----:B------:R-:W-:Y:S01]  /*17d00*/  STG.E.U16 [R42.64+-0xf0], R167 ;  /* 0xffff10a72a007986 */ /* 0x000fe2000c101522 */
[----:B------:R-:W-:-:S03]  /*17d10*/  SHF.R.U32.HI R5, RZ, 0x18, R0 ;  /* 0x00000018ff057819 */ /* 0x000fc60000011600 */
[----:B------:R-:W-:Y:S01]  /*17d20*/  STG.E.U16 [R42.64+-0xee], R168 ;  /* 0xffff12a82a007986 */ /* 0x000fe2000c101522 */
[----:B------:R-:W-:-:S03]  /*17d30*/  PRMT R0, R6, 0x5410, R4 ;  /* 0x0000541006007816 */ /* 0x000fc60000000004 */
[----:B------:R-:W-:Y:S01]  /*17d40*/  STG.E.U16 [R140.64+-0xe0], R223 ;  /* 0xffff20df8c007986 */ /* 0x000fe2000c101522 */
[----:B------:R-:W-:-:S03]  /*17d50*/  LOP3.LUT R2, R3, 0xff, RZ, 0xc0, !PT ;  /* 0x000000ff03027812 */ /* 0x000fc600078ec0ff */
[----:B------:R-:W-:Y:S04]  /*17d60*/  STG.E.U16 [R140.64+-0xde], R221 ;  /* 0xffff22dd8c007986 */ /* 0x000fe8000c101522 */
[----:B------:R-:W-:Y:S04]  /*17d70*/  STG.E.U16 [R52.64+-0xe0], R217 ;  /* 0xffff20d934007986 */ /* 0x000fe8000c101522 */
[----:B------:R-:W-:Y:S04]  /*17d80*/  STG.E.U16 [R52.64+-0xde], R216 ;  /* 0xffff22d834007986 */ /* 0x000fe8000c101522 */
[----:B------:R-:W-:Y:S04]  /*17d90*/  STG.E.U16 [R28.64+-0xe0], R171 ;  /* 0xffff20ab1c007986 */ /* 0x000fe8000c101522 */
[----:B------:R-:W-:Y:S01]  /*17da0*/  STG.E.U16 [R28.64+-0xde], R169 ;  /* 0xffff22a91c007986 */ /* 0x000fe2000c101522 */
[----:B------:R-:W-:-:S03]  /*17db0*/  HSET2.LE.AND R0, R0, R233, PT ;  /* 0x000000e900007233 */ /* 0x000fc60003803000 */
[----:B------:R-:W-:Y:S01]  /*17dc0*/  STG.E.U16 [R42.64+-0xe0], R165 ;  /* 0xffff20a52a007986 */ /* 0x000fe2000c101522 */
[----:B------:R-:W-:-:S03]  /*17dd0*/  PRMT R2, R2, 0x5410, R5 ;  /* 0x0000541002027816 */ /* 0x000fc60000000005 */
[----:B------:R-:W-:Y:S01]  /*17de0*/  STG.E.U16 [R42.64+-0xde], R166 ;  /* 0xffff22a62a007986 */ /* 0x000fe2000c101522 */
[----:B------:R-:W-:-:S03]  /*17df0*/  PRMT R7, R7, 0x5410, R8 ;  /* 0x0000541007077816 */ /* 0x000fc60000000008 */
[----:B------:R-:W-:Y:S04]  /*17e00*/  STG.E.U16 [R140.64+-0xd0], R213 ;  /* 0xffff30d58c007986 */ /* 0x000fe8000c101522 */
[----:B------:R-:W-:Y:S04]  /*17e10*/  STG.E.U16 [R140.64+-0xce], R212 ;  /* 0xffff32d48c007986 */ /* 0x000fe8000c101522 */
[----:B------:R-:W-:Y:S04]  /*17e20*/  STG.E.U16 [R52.64+-0xd0], R211 ;  /* 0xffff30d334007986 */ /* 0x000fe8000c101522 */
[----:B------:R-:W-:Y:S04]  /*17e30*/  STG.E.U16 [R52.64+-0xce], R210 ;  /* 0xffff32d234007986 */ /* 0x000fe8000c101522 */
[----:B------:R-:W-:Y:S04]  /*17e40*/  STG.E.U16 [R28.64+-0xd0], R164 ;  /* 0xffff30a41c007986 */ /* 0x000fe8000c101522 */
[----:B------:R-:W-:Y:S04]  /*17e50*/  STG.E.U16 [R28.64+-0xce], R163 ;  /* 0xffff32a31c007986 */ /* 0x000fe8000c101522 */
[----:B------:R-:W-:Y:S04]  /*17e60*/  STG.E.U16 [R42.64+-0xd0], R162 ;  /* 0xffff30a22a007986 */ /* 0x000fe8000c101522 */
[----:B------:R-:W-:Y:S01]  /*17e70*/  STG.E.U16 [R42.64+-0xce], R161 ;  /* 0xffff32a12a007986 */ /* 0x000fe2000c101522 */
[----:B------:R-:W-:-:S03]  /*17e80*/  HSET2.LE.AND R2, R2, R233, PT ;  /* 0x000000e902027233 */ /* 0x000fc60003803000 */
[----:B------:R-:W-:Y:S01]  /*17e90*/  STG.E.U16 [R140.64+-0xc0], R209 ;  /* 0xffff40d18c007986 */ /* 0x000fe2000c101522 */
[----:B------:R-:W-:-:S03]  /*17ea0*/  LOP3.LUT R100, R0, R72, RZ, 0xc0, !PT ;  /* 0x0000004800647212 */ /* 0x000fc600078ec0ff */
[----:B------:R-:W-:Y:S01]  /*17eb0*/  STG.E.U16 [R140.64+-0xbe], R208 ;  /* 0xffff42d08c007986 */ /* 0x000fe2000c101522 */
[----:B------:R-:W-:-:S03]  /*17ec0*/  HSET2.LE.AND R0, R7, R233, PT ;  /* 0x000000e907007233 */ /* 0x000fc60003803000 */
[----:B------:R-:W-:Y:S04]  /*17ed0*/  STG.E.U16 [R52.64+-0xc0], R206 ;  /* 0xffff40ce34007986 */ /* 0x000fe8000c101522 */
[----:B------:R-:W-:Y:S01]  /*17ee0*/  STG.E.U16 [R52.64+-0xbe], R207 ;  /* 0xffff42cf34007986 */ /* 0x000fe2000c101522 */
[----:B------:R-:W-:-:S03]  /*17ef0*/  HSET2.LE.AND R3, R9, R233, PT ;  /* 0x000000e909037233 */ /* 0x000fc60003803000 */
[----:B------:R-:W-:Y:S04]  /*17f00*/  STG.E.U16 [R28.64+-0xc0], R160 ;  /* 0xffff40a01c007986 */ /* 0x000fe8000c101522 */
[----:B------:R-:W-:Y:S04]  /*17f10*/  STG.E.U16 [R28.64+-0xbe], R159 ;  /* 0xffff429f1c007986 */ /* 0x000fe8000c101522 */
[----:B------:R-:W-:Y:S04]  /*17f20*/  STG.E.U16 [R42.64+-0xc0], R144 ;  /* 0xffff40902a007986 */ /* 0x000fe8000c101522 */
[----:B------:R-:W-:Y:S04]  /*17f30*/  STG.E.U16 [R42.64+-0xbe], R143 ;  /* 0xffff428f2a007986 */ /* 0x000fe8000c101522 */
[----:B------:R-:W-:Y:S04]  /*17f40*/  STG.E.U16 [R140.64+-0xb0], R205 ;  /* 0xffff50cd8c007986 */ /* 0x000fe8000c101522 */
[----:B------:R-:W-:Y:S01]  /*17f50*/  STG.E.U16 [R140.64+-0xae], R204 ;  /* 0xffff52cc8c007986 */ /* 0x000fe2000c101522 */
[----:B------:R-:W-:-:S03]  /*17f60*/  LOP3.LUT R101, R2, R73, RZ, 0xc0, !PT ;  /* 0x0000004902657212 */ /* 0x000fc600078ec0ff */
[----:B------:R-:W-:Y:S04]  /*17f70*/  STG.E.U16 [R52.64+-0xb0], R202 ;  /* 0xffff50ca34007986 */ /* 0x000fe8000c101522 */
[----:B------:R3:W-:Y:S01]  /*17f80*/  STG.E.U16 [R52.64+-0xae], R203 ;  /* 0xffff52cb34007986 */ /* 0x0007e2000c101522 */
[----:B------:R-:W-:-:S03]  /*17f90*/  LOP3.LUT R103, R0, R75, RZ, 0xc0, !PT ;  /* 0x0000004b00677212 */ /* 0x000fc600078ec0ff */
[----:B------:R-:W-:Y:S01]  /*17fa0*/  STG.E.U16 [R28.64+-0xb0], R158 ;  /* 0xffff509e1c007986 */ /* 0x000fe2000c101522 */
[----:B------:R-:W-:-:S03]  /*17fb0*/  FADD.FTZ R2, R245, R244 ;  /* 0x000000f4f5027221 */ /* 0x000fc60000010000 */
[----:B------:R-:W-:Y:S01]  /*17fc0*/  STG.E.U16 [R28.64+-0xae], R157 ;  /* 0xffff529d1c007986 */ /* 0x000fe2000c101522 */
[----:B------:R-:W-:-:S03]  /*17fd0*/  LOP3.LUT R102, R3, R74, RZ, 0xc0, !PT ;  /* 0x0000004a03667212 */ /* 0x000fc600078ec0ff */
[----:B------:R-:W-:Y:S01]  /*17fe0*/  STG.E.U16 [R42.64+-0xb0], R156 ;  /* 0xffff509c2a007986 */ /* 0x000fe2000c101522 */
[----:B------:R-:W-:-:S03]  /*17ff0*/  FADD.FTZ R0, R232, R246 ;  /* 0x000000f6e8007221 */ /* 0x000fc60000010000 */
[----:B------:R-:W-:Y:S01]  /*18000*/  STG.E.U16 [R42.64+-0xae], R151 ;  /* 0xffff52972a007986 */ /* 0x000fe2000c101522 */
[----:B------:R-:W-:-:S03]  /*18010*/  FADD.FTZ R3, R197, R247 ;  /* 0x000000f7c5037221 */ /* 0x000fc60000010000 */
[----:B------:R-:W-:Y:S04]  /*18020*/  STG.E.U16 [R140.64+-0xa0], R201 ;  /* 0xffff60c98c007986 */ /* 0x000fe8000c101522 */
[----:B------:R-:W-:Y:S04]  /*18030*/  STG.E.U16 [R140.64+-0x9e], R200 ;  /* 0xffff62c88c007986 */ /* 0x000fe8000c101522 */
[----:B------:R-:W-:Y:S04]  /*18040*/  STG.E.U16 [R52.64+-0xa0], R199 ;  /* 0xffff60c734007986 */ /* 0x000fe8000c101522 */
[----:B------:R-:W-:Y:S01]  /*18050*/  STG.E.U16 [R52.64+-0x9e], R198 ;  /* 0xffff62c634007986 */ /* 0x000fe2000c101522 */
[----:B------:R-:W-:-:S03]  /*18060*/  FADD.FTZ R4, R241, R2 ;  /* 0x00000002f1047221 */ /* 0x000fc60000010000 */
[----:B------:R-:W-:Y:S04]  /*18070*/  STG.E.U16 [R28.64+-0xa0], R150 ;  /* 0xffff60961c007986 */ /* 0x000fe8000c101522 */
[----:B------:R-:W-:Y:S01]  /*18080*/  STG.E.U16 [R28.64+-0x9e], R149 ;  /* 0xffff62951c007986 */ /* 0x000fe2000c101522 */
[----:B------:R-:W-:-:S03]  /*18090*/  FADD.FTZ R2, R230, R0 ;  /* 0x00000000e6027221 */ /* 0x000fc60000010000 */
[----:B------:R-:W-:Y:S04]  /*180a0*/  STG.E.U16 [R42.64+-0xa0], R142 ;  /* 0xffff608e2a007986 */ /* 0x000fe8000c101522 */
[----:B------:R-:W-:Y:S01]  /*180b0*/  STG.E.U16 [R42.64+-0x9e], R41 ;  /* 0xffff62292a007986 */ /* 0x000fe2000c101522 */
[----:B------:R-:W-:-:S03]  /*180c0*/  FADD.FTZ R5, R240, R236 ;  /* 0x000000ecf0057221 */ /* 0x000fc60000010000 */
[----:B------:R4:W-:Y:S01]  /*180d0*/  STG.E.U16 [R140.64+-0x90], R196 ;  /* 0xffff70c48c007986 */ /* 0x0009e2000c101522 */
[----:B------:R-:W-:-:S03]  /*180e0*/  FADD.FTZ R0, R228, R3 ;  /* 0x00000003e4007221 */ /* 0x000fc60000010000 */
[----:B------:R2:W-:Y:S04]  /*180f0*/  STG.E.U16 [R140.64+-0x8e], R195 ;  /* 0xffff72c38c007986 */ /* 0x0005e8000c101522 */
[----:B------:R2:W-:Y:S04]  /*18100*/  STG.E.U16 [R52.64+-0x90], R194 ;  /* 0xffff70c234007986 */ /* 0x0005e8000c101522 */
[----:B------:R2:W-:Y:S04]  /*18110*/  STG.E.U16 [R52.64+-0x8e], R189 ;  /* 0xffff72bd34007986 */ /* 0x0005e8000c101522 */
[----:B------:R2:W-:Y:S04]  /*18120*/  STG.E.U16 [R28.64+-0x90], R148 ;  /* 0xffff70941c007986 */ /* 0x0005e8000c101522 */
[----:B------:R2:W-:Y:S04]  /*18130*/  STG.E.U16 [R28.64+-0x8e], R147 ;  /* 0xffff72931c007986 */ /* 0x0005e8000c101522 */
[----:B------:R2:W-:Y:S04]  /*18140*/  STG.E.U16 [R42.64+-0x90], R146 ;  /* 0xffff70922a007986 */ /* 0x0005e8000c101522 */
[----:B------:R2:W-:Y:S01]  /*18150*/  STG.E.U16 [R42.64+-0x8e], R145 ;  /* 0xffff72912a007986 */ /* 0x0005e2000c101522 */
        /* <DEDUP_REMOVED lines=12> */
[----:B-1----:R-:W-:Y:S01]  /*18220*/  HMMA.16816.F32.BF16 R108, R76, R132, R108 ;  /* 0x000000844c6c723c */ /* 0x002fe2000004186c */
[----:B------:R-:W-:Y:S01]  /*18230*/  FADD.FTZ R4, R190, R4 ;  /* 0x00000004be047221 */ /* 0x000fe20000010000 */
[----:B---3--:R-:W-:Y:S01]  /*18240*/  IADD3 R203, P0, R140, -0x180, RZ ;  /* 0xfffffe808ccb7810 */ /* 0x008fe20007f1e0ff */
[----:B------:R-:W-:-:S02]  /*18250*/  FADD.FTZ R3, R191, R3 ;  /* 0x00000003bf037221 */ /* 0x000fc40000010000 */
[----:B------:R-:W-:Y:S02]  /*18260*/  FADD.FTZ R2, R224, R2 ;  /* 0x00000002e0027221 */ /* 0x000fe40000010000 */
[----:B------:R-:W-:Y:S01]  /*18270*/  FADD.FTZ R0, R220, R0 ;  /* 0x00000000dc007221 */ /* 0x000fe20000010000 */
[----:B------:R-:W-:Y:S01]  /*18280*/  HMMA.16816.F32.BF16 R104, R76, R134, R104 ;  /* 0x000000864c68723c */ /* 0x000fe20000041868 */
[----:B------:R-:W-:Y:S01]  /*18290*/  FADD.FTZ R241, R238, R4 ;  /* 0x00000004eef17221 */ /* 0x000fe20000010000 */
[----:B------:R-:W-:Y:S01]  /*182a0*/  @P6 IADD3 R191, R252, -0x4, RZ ;  /* 0xfffffffcfcbf6810 */ /* 0x000fe20007ffe0ff */
[----:B------:R-:W-:-:S05]  /*182b0*/  FADD.FTZ R242, R239, R3 ;  /* 0x00000003eff27221 */ /* 0x000fca0000010000 */
[----:B------:R-:W-:Y:S01]  /*182c0*/  HMMA.16816.F32.BF16 R96, R76, R124, R96 ;  /* 0x0000007c4c60723c */ /* 0x000fe20000041860 */
[----:B----4-:R-:W-:Y:S01]  /*182d0*/  FADD.FTZ R196, R226, R2 ;  /* 0x00000002e2c47221 */ /* 0x010fe20000010000 */
[----:B------:R-:W-:Y:S01]  /*182e0*/  IADD3.X R202, R141, -0x1, RZ, P0, !PT ;  /* 0xffffffff8dca7810 */ /* 0x000fe200007fe4ff */
[----:B------:R-:W-:-:S05]  /*182f0*/  FADD.FTZ R197, R222, R0 ;  /* 0x00000000dec57221 */ /* 0x000fca0000010000 */
        /* <DEDUP_REMOVED lines=13> */
[----:B------:R-:W-:Y:S03]  /*183d0*/  @!UPT UIADD3 URZ, URZ, URZ, URZ ;  /* 0x0000003f3f3ff290 */ /* 0x000fe6000fffe03f */
[----:B------:R-:W-:Y:S11]  /*183e0*/  @P6 BRA `(.L_x_837) ;  /* 0x0000002000006947 */ /* 0x000ff60003800000 */
.L_x_830:
[----:B--2---:R-:W2:Y:S02]  /*183f0*/  LDL.LU R0, [R1+0x9c] ;  /* 0x00009c0001007983 */ /* 0x004ea40000300800 */
[----:B--2---:R-:W-:-:S07]  /*18400*/  IADD3 R191, R0, -0x1, RZ ;  /* 0xffffffff00bf7810 */ /* 0x004fce0007ffe0ff */
.L_x_837:
[----:B--2---:R-:W-:-:S13]  /*18410*/  ISETP.GE.AND P0, PT, R191, RZ, PT ;  /* 0x000000ffbf00720c */ /* 0x004fda0003f06270 */
[----:B------:R-:W-:Y:S05]  /*18420*/  @!P0 BRA `(.L_x_838) ;  /* 0x00006dc000008947 */ /* 0x000fea0003800000 */
[----:B------:R-:W2:Y:S01]  /*18430*/  LDL.LU R10, [R1+0x100] ;  /* 0x00010000010a7983 */ /* 0x000ea20000300800 */
[----:B------:R-:W-:Y:S01]  /*18440*/  ULDC.64 UR4, c[0x0][0x1a0] ;  /* 0x0000680000047ab9 */ /* 0x000fe20000000a00 */
[----:B------:R-:W-:Y:S01]  /*18450*/  IMAD.MOV.U32 R73, RZ, RZ, R69 ;  /* 0x000000ffff497224 */ /* 0x000fe200078e0045 */
[----:B------:R-:W-:Y:S01]  /*18460*/  USHF.L.U64.HI UR15, UR4, 0x5, UR5 ;  /* 0x00000005040f7899 */ /* 0x000fe20008010205 */
[----:B------:R-:W3:Y:S01]  /*18470*/  LDL.64 R14, [R1+0x140] ;  /* 0x00014000010e7983 */ /* 0x000ee20000100a00 */
[----:B------:R-:W-:Y:S01]  /*18480*/  USHF.L.U32 UR16, UR4, 0x5, URZ ;  /* 0x0000000504107899 */ /* 0x000fe2000800063f */
[----:B------:R-:W-:Y:S01]  /*18490*/  IMAD.MOV.U32 R72, RZ, RZ, R70 ;  /* 0x000000ffff487224 */ /* 0x000fe200078e0046 */
[----:B------:R-:W-:Y:S01]  /*184a0*/  UIMAD.WIDE.U32 UR32, UR4, 0x30, URZ ;  /* 0x00000030042078a5 */ /* 0x000fe2000f8e003f */
[----:B------:R-:W4:Y:S01]  /*184b0*/  LDL.LU R4, [R1+0x104] ;  /* 0x0001040001047983 */ /* 0x000f220000300800 */
[----:B------:R-:W-:Y:S01]  /*184c0*/  UIMAD UR17, UR5, 0x30, URZ ;  /* 0x00000030051178a4 */ /* 0x000fe2000f8e023f */
[----:B------:R-:W-:Y:S01]  /*184d0*/  MOV R3, R71 ;  /* 0x0000004700037202 */ /* 0x000fe20000000f00 */
[----:B------:R-:W-:Y:S01]  /*184e0*/  USHF.L.U32 UR21, UR7, 0x3, URZ ;  /* 0x0000000307157899 */ /* 0x000fe2000800063f */
[----:B------:R-:W3:Y:S01]  /*184f0*/  LDL R5, [R1+0x130] ;  /* 0x0001300001057983 */ /* 0x000ee20000100800 */
[----:B------:R-:W-:Y:S01]  /*18500*/  ULDC.64 UR4, c[0x0][0x198] ;  /* 0x0000660000047ab9 */ /* 0x000fe20000000a00 */
[----:B------:R-:W-:Y:S01]  /*18510*/  IMAD.MOV.U32 R0, RZ, RZ, R68 ;  /* 0x000000ffff007224 */ /* 0x000fe200078e0044 */
[----:B------:R-:W-:Y:S01]  /*18520*/  USHF.L.U64.HI UR18, UR4, 0x5, UR5 ;  /* 0x0000000504127899 */ /* 0x000fe20008010205 */
[----:B------:R-:W3:Y:S01]  /*18530*/  LDL.LU.64 R8, [R1+0x110] ;  /* 0x0001100001087983 */ /* 0x000ee20000300a00 */
[----:B------:R-:W-:-:S02]  /*18540*/  USHF.L.U32 UR19, UR4, 0x5, URZ ;  /* 0x0000000504137899 */ /* 0x000fc4000800063f */
[----:B------:R-:W-:Y:S01]  /*18550*/  UIMAD.WIDE.U32 UR30, UR4, 0x30, URZ ;  /* 0x00000030041e78a5 */ /* 0x000fe2000f8e003f */
[----:B------:R-:W3:Y:S01]  /*18560*/  LDL.LU.64 R6, [R1+0x118] ;  /* 0x0001180001067983 */ /* 0x000ee20000300a00 */
[----:B------:R-:W-:Y:S02]  /*18570*/  UIMAD UR4, UR7, 0x38, UR21 ;  /* 0x00000038070478a4 */ /* 0x000fe4000f8e0215 */
[----:B------:R-:W-:Y:S02]  /*18580*/  USHF.R.S32.HI UR23, URZ, 0x1f, UR7 ;  /* 0x0000001f3f177899 */ /* 0x000fe40008011407 */
[----:B------:R-:W-:Y:S02]  /*18590*/  UIADD3 UR4, UR4, 0x1, URZ ;  /* 0x0000000104047890 */ /* 0x000fe4000fffe03f */
[----:B------:R-:W-:Y:S02]  /*185a0*/  UIMAD UR20, UR5, 0x30, URZ ;  /* 0x00000030051478a4 */ /* 0x000fe4000f8e023f */
[----:B------:R-:W-:-:S02]  /*185b0*/  USHF.R.S32.HI UR6, URZ, 0x1f, UR26 ;  /* 0x0000001f3f067899 */ /* 0x000fc4000801141a */
[----:B------:R-:W-:Y:S02]  /*185c0*/  UIMAD.WIDE.U32 UR28, UR7, 0x70, URZ ;  /* 0x00000070071c78a5 */ /* 0x000fe4000f8e003f */
[----:B------:R-:W-:Y:S02]  /*185d0*/  USHF.R.S32.HI UR5, URZ, 0x1f, UR21 ;  /* 0x0000001f3f057899 */ /* 0x000fe40008011415 */
[----:B------:R-:W-:Y:S02]  /*185e0*/  UIMAD UR23, UR23, 0x70, URZ ;  /* 0x00000070171778a4 */ /* 0x000fe4000f8e023f */
[----:B------:R-:W-:Y:S02]  /*185f0*/  USHF.R.S32.HI UR24, URZ, 0x1f, UR4 ;  /* 0x0000001f3f187899 */ /* 0x000fe40008011404 */
[----:B------:R-:W-:Y:S02]  /*18600*/  USHF.L.U32 UR27, UR26, 0x1, URZ ;  /* 0x000000011a1b7899 */ /* 0x000fe4000800063f */
[----:B------:R-:W-:-:S02]  /*18610*/  USHF.L.U32 UR22, UR21, 0x1, URZ ;  /* 0x0000000115167899 */ /* 0x000fc4000800063f */
[----:B------:R-:W-:Y:S02]  /*18620*/  USHF.L.U64.HI UR26, UR26, 0x1, UR6 ;  /* 0x000000011a1a7899 */ /* 0x000fe40008010206 */
[----:B------:R-:W-:Y:S02]  /*18630*/  UIADD3 UR17, UR17, UR33, URZ ;  /* 0x0000002111117290 */ /* 0x000fe4000fffe03f */
[----:B------:R-:W-:Y:S02]  /*18640*/  UIADD3 UR20, UR20, UR31, URZ ;  /* 0x0000001f14147290 */ /* 0x000fe4000fffe03f */
[----:B------:R-:W-:Y:S02]  /*18650*/  USHF.L.U64.HI UR21, UR21, 0x1, UR5 ;  /* 0x0000000115157899 */ /* 0x000fe40008010205 */
[----:B------:R-:W-:Y:S02]  /*18660*/  UIADD3 UR23, UR29, UR23, URZ ;  /* 0x000000171d177290 */ /* 0x000fe4000fffe03f */
[----:B------:R-:W-:-:S02]  /*18670*/  USHF.L.U32 UR25, UR4, 0x1, URZ ;  /* 0x0000000104197899 */ /* 0x000fc4000800063f */
[----:B------:R-:W-:Y:S01]  /*18680*/  USHF.L.U64.HI UR24, UR4, 0x1, UR24 ;  /* 0x0000000104187899 */ /* 0x000fe20008010218 */
[C---:B--2---:R-:W-:Y:S01]  /*18690*/  IADD3 R2, R10.reuse, 0x4, RZ ;  /* 0x000000040a027810 */ /* 0x044fe20007ffe0ff */
[----:B------:R-:W-:-:S04]  /*186a0*/  IMAD.WIDE.U32 R12, R10, -0x326172a9, RZ ;  /* 0xcd9e8d570a0c7825 */ /* 0x000fc800078e00ff */
[----:B------:R-:W-:Y:S01]  /*186b0*/  IMAD.WIDE.U32 R10, R2, -0x326172a9, RZ ;  /* 0xcd9e8d57020a7825 */ /* 0x000fe200078e00ff */
[----:B----4-:R-:W-:-:S04]  /*186c0*/  LOP3.LUT R2, R13, R4, RZ, 0x3c, !PT ;  /* 0x000000040d027212 */ /* 0x010fc800078e3cff */
[----:B------:R-:W-:Y:S01]  /*186d0*/  LOP3.LUT R4, R11, R4, RZ, 0x3c, !PT ;  /* 0x000000040b047212 */ /* 0x000fe200078e3cff */
[----:B------:R1:W-:Y:S01]  /*186e0*/  STL.64 [R1+0x128], R12 ;  /* 0x0001280c01007387 */ /* 0x0003e20000100a00 */
[----:B---3--:R-:W-:Y:S01]  /*186f0*/  IMAD.WIDE.U32 R244, R5, -0x2daee0ad, RZ ;  /* 0xd2511f5305f47825 */ /* 0x008fe200078e00ff */
[----:B------:R-:W-:Y:S02]  /*18700*/  PRMT R5, R237, 0x7054, R237 ;  /* 0x00007054ed057816 */ /* 0x000fe400000000ed */
[----:B------:R2:W-:Y:S01]  /*18710*/  STL.64 [R1+0x120], R10 ;  /* 0x0001200a01007387 */ /* 0x0005e20000100a00 */
[----:B------:R-:W-:Y:S01]  /*18720*/  MOV R5, R9 ;  /* 0x0000000900057202 */ /* 0x000fe20000000f00 */
[----:B-1----:R-:W-:-:S04]  /*18730*/  IMAD.WIDE.U32 R12, R2, -0x2daee0ad, RZ ;  /* 0xd2511f53020c7825 */ /* 0x002fc800078e00ff */
[----:B--2---:R-:W-:Y:S01]  /*18740*/  IMAD.WIDE.U32 R10, R4, -0x2daee0ad, RZ ;  /* 0xd2511f53040a7825 */ /* 0x004fe200078e00ff */
[----:B------:R-:W-:Y:S01]  /*18750*/  MOV R4, R6 ;  /* 0x0000000600047202 */ /* 0x000fe20000000f00 */
[----:B------:R1:W-:Y:S04]  /*18760*/  STL.64 [R1+0x10], R12 ;  /* 0x0000100c01007387 */ /* 0x0003e80000100a00 */
[----:B------:R1:W-:Y:S04]  /*18770*/  STL.64 [R1+0x138], R4 ;  /* 0x0001380401007387 */ /* 0x0003e80000100a00 */
[----:B------:R1:W-:Y:S01]  /*18780*/  STL.64 [R1+0x18], R10 ;  /* 0x0000180a01007387 */ /* 0x0003e20000100a00 */
[----:B------:R-:W-:Y:S01]  /*18790*/  ISETP.GE.AND P0, PT, R14, c[0x0][0x220], PT ;  /* 0x000088000e007a0c */ /* 0x000fe20003f06270 */
[----:B------:R-:W-:Y:S05]  /*187a0*/  BRA `(.L_x_839) ;  /* 0x0000030000007947 */ /* 0x000fea0003800000 */
.L_x_841:
[----:B------:R-:W2:Y:S01]  /*187b0*/  LDL.64 R74, [R1+0x150] ;  /* 0x00015000014a7983 */ /* 0x000ea20000100a00 */
[----:B------:R-:W-:Y:S01]  /*187c0*/  IADD3 R2, R191, -0x1, RZ ;  /* 0xffffffffbf027810 */ /* 0x000fe20007ffe0ff */
[----:B------:R-:W-:Y:S02]  /*187d0*/  @!P0 IMAD.MOV.U32 R69, RZ, RZ, c[0x0][0x198] ;  /* 0x00006600ff458624 */ /* 0x000fe400078e00ff */
[----:B------:R-:W3:Y:S01]  /*187e0*/  LDL.64 R192, [R1+0x148] ;  /* 0x0001480001c07983 */ /* 0x000ee20000100a00 */
[----:B------:R-:W-:Y:S01]  /*187f0*/  SHF.R.S32.HI R68, RZ, 0x1f, R2 ;  /* 0x0000001fff447819 */ /* 0x000fe20000011402 */
[----:B------:R-:W-:Y:S02]  /*18800*/  IMAD.WIDE.U32 R70, R2, c[0x0][0x198], RZ ;  /* 0x0000660002467a25 */ /* 0x000fe400078e00ff */
[----:B------:R1:W-:Y:S02]  /*18810*/  @P0 STS.128 [R188+0x4000], RZ ;  /* 0x004000ffbc000388 */ /* 0x0003e40000000c00 */
[----:B------:R-:W-:Y:S04]  /*18820*/  IMAD R68, R68, c[0x0][0x198], RZ ;  /* 0x0000660044447a24 */ /* 0x000fe800078e02ff */
[----:B------:R-:W-:Y:S04]  /*18830*/  IMAD R68, R2, c[0x0][0x19c], R68 ;  /* 0x0000670002447a24 */ /* 0x000fe800078e0244 */
[----:B------:R-:W-:Y:S01]  /*18840*/  IMAD.IADD R68, R71, 0x1, R68 ;  /* 0x0000000147447824 */ /* 0x000fe200078e0244 */
[----:B--2---:R-:W-:Y:S01]  /*18850*/  LEA R2, P2, R70, R74, 0x6 ;  /* 0x0000004a46027211 */ /* 0x004fe200078430ff */
[----:B------:R-:W-:Y:S03]  /*18860*/  @!P0 IMAD.MOV.U32 R74, RZ, RZ, c[0x0][0x19c] ;  /* 0x00006700ff4a8624 */ /* 0x000fe600078e00ff */
[----:B------:R-:W-:Y:S02]  /*18870*/  @!P0 LEA R142, P6, R2, c[0x0][0x168], 0x1 ;  /* 0x00005a00028e8a11 */ /* 0x000fe400078c08ff */
[----:B---3--:R-:W-:Y:S02]  /*18880*/  LEA.HI.X R68, R70, R193, R68, 0x6, P2 ;  /* 0x000000c146447211 */ /* 0x008fe400010f3444 */
[----:B------:R-:W-:Y:S02]  /*18890*/  @!P0 LEA R75, P1, R69, R2, 0x4 ;  /* 0x00000002454b8211 */ /* 0x000fe400078220ff */
[C---:B------:R-:W-:Y:S02]  /*188a0*/  @!P0 LEA.HI.X R143, R2.reuse, c[0x0][0x16c], R68, 0x1, P6 ;  /* 0x00005b00028f8a11 */ /* 0x040fe400030f0c44 */
[----:B------:R-:W-:Y:S02]  /*188b0*/  @!P0 LEA R140, P5, R75, c[0x0][0x168], 0x1 ;  /* 0x00005a004b8c8a11 */ /* 0x000fe400078a08ff */
[----:B------:R-:W-:Y:S01]  /*188c0*/  @!P0 LEA.HI.X R69, R69, R68, R74, 0x4, P1 ;  /* 0x0000004445458211 */ /* 0x000fe200008f244a */
[----:B------:R-:W-:Y:S01]  /*188d0*/  @!PT LDS RZ, [RZ] ;  /* 0x00000000fffff984 */ /* 0x000fe20000000800 */
[----:B------:R-:W-:Y:S01]  /*188e0*/  @!PT LDS RZ, [RZ] ;  /* 0x00000000fffff984 */ /* 0x000fe20000000800 */
[----:B------:R-:W-:Y:S01]  /*188f0*/  @!PT LDS RZ, [RZ] ;  /* 0x00000000fffff984 */ /* 0x000fe20000000800 */
[----:B------:R1:W-:Y:S01]  /*18900*/  @!P0 LDGSTS.E.BYPASS.LTC128B.128 [R188+0x4000], [R142.64] ;  /* 0x040000008ebc8fae */ /* 0x0003e2000b901d62 */
[----:B------:R-:W-:Y:S02]  /*18910*/  @!P0 IADD3 R71, P4, R2, UR19, RZ ;  /* 0x0000001302478c10 */ /* 0x000fe4000ff9e0ff */
[----:B------:R-:W-:Y:S01]  /*18920*/  @!P0 LEA.HI.X R141, R75, c[0x0][0x16c], R69, 0x1, P5 ;  /* 0x00005b004b8d8a11 */ /* 0x000fe200028f0c45 */
[----:B------:R1:W-:Y:S01]  /*18930*/  @P0 STS.128 [R188+0x4800], RZ ;  /* 0x004800ffbc000388 */ /* 0x0003e20000000c00 */
[C---:B------:R-:W-:Y:S02]  /*18940*/  @!P0 LEA R74, P3, R71.reuse, c[0x0][0x168], 0x1 ;  /* 0x00005a00474a8a11 */ /* 0x040fe400078608ff */
[----:B------:R-:W-:Y:S01]  /*18950*/  @!P0 IADD3.X R145, R68, UR18, RZ, P4, !PT ;  /* 0x0000001244918c10 */ /* 0x000fe2000a7fe4ff */
[----:B------:R-:W-:Y:S01]  /*18960*/  @!PT LDS RZ, [RZ] ;  /* 0x00000000fffff984 */ /* 0x000fe20000000800 */
[----:B------:R-:W-:Y:S01]  /*18970*/  @!PT LDS RZ, [RZ] ;  /* 0x00000000fffff984 */ /* 0x000fe20000000800 */
[----:B------:R-:W-:Y:S01]  /*18980*/  @!PT LDS RZ, [RZ] ;  /* 0x00000000fffff984 */ /* 0x000fe20000000800 */
[----:B------:R1:W-:Y:S01]  /*18990*/  @!P0 LDGSTS.E.BYPASS.LTC128B.128 [R188+0x4800], [R140.64] ;  /* 0x048000008cbc8fae */ /* 0x0003e2000b901d62 */
[----:B------:R-:W-:Y:S02]  /*189a0*/  @!P0 IADD3 R144, P2, R2, UR30, RZ ;  /* 0x0000001e02908c10 */ /* 0x000fe4000ff5e0ff */
[----:B------:R-:W-:Y:S01]  /*189b0*/  @!P0 LEA.HI.X R75, R71, c[0x0][0x16c], R145, 0x1, P3 ;  /* 0x00005b00474b8a11 */ /* 0x000fe200018f0c91 */
[----:B------:R1:W-:Y:S01]  /*189c0*/  @P0 STS.128 [R188+0x5000], RZ ;  /* 0x005000ffbc000388 */ /* 0x0003e20000000c00 */
[----:B------:R-:W-:Y:S02]  /*189d0*/  @!P0 LEA R70, P1, R144, c[0x0][0x168], 0x1 ;  /* 0x00005a0090468a11 */ /* 0x000fe400078208ff */
[----:B------:R-:W-:Y:S01]  /*189e0*/  @!P0 IADD3.X R146, R68, UR20, RZ, P2, !PT ;  /* 0x0000001444928c10 */ /* 0x000fe200097fe4ff */
[----:B------:R-:W-:Y:S01]  /*189f0*/  @!PT LDS RZ, [RZ] ;  /* 0x00000000fffff984 */ /* 0x000fe20000000800 */
[----:B------:R-:W-:Y:S01]  /*18a00*/  @!PT LDS RZ, [RZ] ;  /* 0x00000000fffff984 */ /* 0x000fe20000000800 */
[----:B------:R-:W-:Y:S01]  /*18a10*/  @!PT LDS RZ, [RZ] ;  /* 0x00000000fffff984 */ /* 0x000fe20000000800 */
[----:B------:R1:W-:Y:S03]  /*18a20*/  @!P0 LDGSTS.E.BYPASS.LTC128B.128 [R188+0x5000], [R74.64] ;  /* 0x050000004abc8fae */ /* 0x0003e6000b901d62 */
[----:B------:R-:W-:Y:S01]  /*18a30*/  @!P0 LEA.HI.X R71, R144, c[0x0][0x16c], R146, 0x1, P1 ;  /* 0x00005b0090478a11 */ /* 0x000fe200008f0c92 */
[----:B------:R1:W-:Y:S04]  /*18a40*/  @P0 STS.128 [R188+0x5800], RZ ;  /* 0x005800ffbc000388 */ /* 0x0003e80000000c00 */
[----:B------:R-:W-:Y:S01]  /*18a50*/  @!PT LDS RZ, [RZ] ;  /* 0x00000000fffff984 */ /* 0x000fe20000000800 */
[----:B------:R-:W-:Y:S01]  /*18a60*/  @!PT LDS RZ, [RZ] ;  /* 0x00000000fffff984 */ /* 0x000fe20000000800 */
[----:B------:R-:W-:Y:S01]  /*18a70*/  @!PT LDS RZ, [RZ] ;  /* 0x00000000fffff984 */ /* 0x000fe20000000800 */
[----:B------:R1:W-:Y:S04]  /*18a80*/  @!P0 LDGSTS.E.BYPASS.LTC128B.128 [R188+0x5800], [R70.64] ;  /* 0x0580000046bc8fae */ /* 0x0003e8000b901d62 */
[----:B------:R-:W0:Y:S01]  /*18a90*/  LDGDEPBAR ;  /* 0x00000000000079af */ /* 0x000e220000000000 */
[----:B------:R-:W-:-:S05]  /*18aa0*/  BRA `(.L_x_840) ;  /* 0x0000093000007947 */ /* 0x000fca0003800000 */
.L_x_839:
[----:B-1----:R-:W2:Y:S01]  /*18ab0*/  LDL.64 R4, [R1+0x138] ;  /* 0x0001380001047983 */ /* 0x002ea20000100a00 */
[----:B------:R-:W-:Y:S04]  /*18ac0*/  DEPBAR.LE SB0, 0x0 ;  /* 0x000080000000791a */ /* 0x000fe80000000000 */
[----:B------:R-:W-:Y:S01]  /*18ad0*/  IMAD.MOV.U32 R9, RZ, RZ, 0x6 ;  /* 0x00000006ff097424 */ /* 0x000fe200078e00ff */
[----:B------:R-:W-:Y:S01]  /*18ae0*/  BAR.SYNC.DEFER_BLOCKING 0x0 ;  /* 0x0000000000007b1d */ /* 0x000fe20000010000 */
[----:B------:R-:W-:Y:S01]  /*18af0*/  IMAD.MOV.U32 R2, RZ, RZ, c[0x0][0x1a0] ;  /* 0x00006800ff027624 */ /* 0x000fe200078e00ff */
[----:B------:R-:W-:Y:S01]  /*18b00*/  SHF.R.S32.HI R6, RZ, 0x1f, R191 ;  /* 0x0000001fff067819 */ /* 0x000fe200000114bf */
[----:B------:R-:W-:Y:S02]  /*18b10*/  IMAD.MOV.U32 R8, RZ, RZ, c[0x0][0x1a0] ;  /* 0x00006800ff087624 */ /* 0x000fe400078e00ff */
[----:B------:R-:W-:Y:S01]  /*18b20*/  IMAD.MOV.U32 R7, RZ, RZ, c[0x0][0x1a0] ;  /* 0x00006800ff077624 */ /* 0x000fe200078e00ff */
[----:B------:R-:W-:Y:S01]  /*18b30*/  SHF.L.U64.HI R2, R2, R9, c[0x0][0x1a4] ;  /* 0x0000690002027619 */ /* 0x000fe20000010209 */
[----:B------:R-:W-:Y:S02]  /*18b40*/  IMAD.SHL.U32 R8, R8, 0x40, RZ ;  /* 0x0000004008087824 */ /* 0x000fe400078e00ff */
[----:B------:R-:W-:Y:S02]  /*18b50*/  IMAD.MOV.U32 R16, RZ, RZ, 0x4 ;  /* 0x00000004ff107424 */ /* 0x000fe400078e00ff */
[----:B------:R-:W-:Y:S02]  /*18b60*/  IMAD R2, R2, R191, RZ ;  /* 0x000000bf02027224 */ /* 0x000fe400078e02ff */
[----:B------:R-:W-:Y:S02]  /*18b70*/  IMAD.MOV.U32 R15, RZ, RZ, c[0x0][0x1a0] ;  /* 0x00006800ff0f7624 */ /* 0x000fe400078e00ff */
[----:B------:R-:W-:Y:S02]  /*18b80*/  IMAD R2, R6, R8, R2 ;  /* 0x0000000806027224 */ /* 0x000fe400078e0202 */
[----:B------:R-:W-:Y:S01]  /*18b90*/  IMAD.SHL.U32 R7, R7, 0x10, RZ ;  /* 0x0000001007077824 */ /* 0x000fe200078e00ff */
[----:B------:R-:W-:Y:S01]  /*18ba0*/  SHF.L.U64.HI R15, R15, R16, c[0x0][0x1a4] ;  /* 0x000069000f0f7619 */ /* 0x000fe20000010210 */
[----:B-----5:R-:W-:Y:S01]  /*18bb0*/  @P0 STS.128 [R188+0x6000], RZ ;  /* 0x006000ffbc000388 */ /* 0x020fe20000000c00 */
[----:B--2---:R-:W-:Y:S04]  /*18bc0*/  IMAD.WIDE.U32 R4, R191, R8, R4 ;  /* 0x00000008bf047225 */ /* 0x004fe800078e0004 */
[----:B------:R-:W-:Y:S01]  /*18bd0*/  IMAD.IADD R2, R5, 0x1, R2 ;  /* 0x0000000105027824 */ /* 0x000fe200078e0202 */
[C---:B------:R-:W-:Y:S02]  /*18be0*/  @!P0 LEA R12, P6, R4.reuse, c[0x0][0x170], 0x1 ;  /* 0x00005c00040c8a11 */ /* 0x040fe400078c08ff */
[----:B------:R-:W-:Y:S02]  /*18bf0*/  @!P0 IADD3 R7, P1, R7, R4, RZ ;  /* 0x0000000407078210 */ /* 0x000fe40007f3e0ff */
[C-C-:B------:R-:W-:Y:S02]  /*18c00*/  @!P0 LEA.HI.X R13, R4.reuse, c[0x0][0x174], R2.reuse, 0x1, P6 ;  /* 0x00005d00040d8a11 */ /* 0x140fe400030f0c02 */
[----:B------:R-:W-:Y:S01]  /*18c10*/  @!P0 LEA R10, P5, R7, c[0x0][0x170], 0x1 ;  /* 0x00005c00070a8a11 */ /* 0x000fe200078a08ff */
[----:B------:R-:W-:Y:S01]  /*18c20*/  @!P0 IMAD.X R5, R15, 0x1, R2, P1 ;  /* 0x000000010f058824 */ /* 0x000fe200008e0602 */
[C---:B------:R-:W-:Y:S01]  /*18c30*/  @!P0 IADD3 R9, P4, R4.reuse, UR16, RZ ;  /* 0x0000001004098c10 */ /* 0x040fe2000ff9e0ff */
[----:B------:R-:W-:Y:S01]  /*18c40*/  @!PT LDS RZ, [RZ] ;  /* 0x00000000fffff984 */ /* 0x000fe20000000800 */
[----:B------:R-:W-:Y:S01]  /*18c50*/  @!PT LDS RZ, [RZ] ;  /* 0x00000000fffff984 */ /* 0x000fe20000000800 */
[----:B------:R-:W-:Y:S01]  /*18c60*/  @!PT LDS RZ, [RZ] ;  /* 0x00000000fffff984 */ /* 0x000fe20000000800 */
[----:B------:R1:W-:Y:S01]  /*18c70*/  @!P0 LDGSTS.E.BYPASS.LTC128B.128 [R188+0x6000], [R12.64] ;  /* 0x060000000cbc8fae */ /* 0x0003e2000b901d62 */
[----:B------:R-:W-:Y:S02]  /*18c80*/  @!P0 IADD3 R14, P2, R4, UR32, RZ ;  /* 0x00000020040e8c10 */ /* 0x000fe4000ff5e0ff */
[----:B------:R-:W-:Y:S02]  /*18c90*/  @!P0 LEA.HI.X R11, R7, c[0x0][0x174], R5, 0x1, P5 ;  /* 0x00005d00070b8a11 */ /* 0x000fe400028f0c05 */
[C---:B------:R-:W-:Y:S01]  /*18ca0*/  @!P0 LEA R8, P3, R9.reuse, c[0x0][0x170], 0x1 ;  /* 0x00005c0009088a11 */ /* 0x040fe200078608ff */
[----:B------:R-:W-:Y:S01]  /*18cb0*/  @P0 STS.128 [R188+0x6800], RZ ;  /* 0x006800ffbc000388 */ /* 0x000fe20000000c00 */
[C---:B------:R-:W-:Y:S02]  /*18cc0*/  @!P0 IADD3.X R15, R2.reuse, UR15, RZ, P4, !PT ;  /* 0x0000000f020f8c10 */ /* 0x040fe4000a7fe4ff */
[----:B------:R-:W-:Y:S02]  /*18cd0*/  @!P0 IADD3.X R16, R2, UR17, RZ, P2, !PT ;  /* 0x0000001102108c10 */ /* 0x000fe400097fe4ff */
[----:B------:R-:W-:Y:S01]  /*18ce0*/  @!P0 LEA.HI.X R9, R9, c[0x0][0x174], R15, 0x1, P3 ;  /* 0x00005d0009098a11 */ /* 0x000fe200018f0c0f */
[----:B------:R-:W-:Y:S01]  /*18cf0*/  @!PT LDS RZ, [RZ] ;  /* 0x00000000fffff984 */ /* 0x000fe20000000800 */
[----:B------:R-:W-:Y:S01]  /*18d00*/  @!PT LDS RZ, [RZ] ;  /* 0x00000000fffff984 */ /* 0x000fe20000000800 */
[----:B------:R-:W-:Y:S01]  /*18d10*/  @!PT LDS RZ, [RZ] ;  /* 0x00000000fffff984 */ /* 0x000fe20000000800 */
[----:B------:R2:W-:Y:S01]  /*18d20*/  @!P0 LDGSTS.E.BYPASS.LTC128B.128 [R188+0x6800], [R10.64] ;  /* 0x068000000abc8fae */ /* 0x0005e2000b901d62 */
[C---:B------:R-:W-:Y:S04]  /*18d30*/  @!P0 LEA R6, P1, R14.reuse, c[0x0][0x170], 0x1 ;  /* 0x00005c000e068a11 */ /* 0x040fe800078208ff */
[----:B------:R-:W-:Y:S01]  /*18d40*/  @!P0 LEA.HI.X R7, R14, c[0x0][0x174], R16, 0x1, P1 ;  /* 0x00005d000e078a11 */ /* 0x000fe200008f0c10 */
[----:B------:R-:W-:Y:S01]  /*18d50*/  @P0 STS.128 [R188+0x7000], RZ ;  /* 0x007000ffbc000388 */ /* 0x000fe20000000c00 */
[----:B------:R-:W-:Y:S05]  /*18d60*/  ISETP.GE.AND P1, PT, R191, 0x1, PT ;  /* 0x00000001bf00780c */ /* 0x000fea0003f26270 */
        /* <DEDUP_REMOVED lines=10> */
[----:B------:R-:W3:Y:S06]  /*18e10*/  LDSM.16.M88.4 R16, [R172+0x4000] ;  /* 0x00400000ac10783b */ /* 0x000eec0000000200 */
[----:B------:R-:W2:Y:S06]  /*18e20*/  LDSM.16.M88.4 R60, [R179+0x2000] ;  /* 0x00200000b33c783b */ /* 0x000eac0000000200 */
[----:B------:R-:W4:Y:S06]  /*18e30*/  LDSM.16.M88.4 R32, [R172+0x4800] ;  /* 0x00480000ac20783b */ /* 0x000f2c0000000200 */
[----:B------:R-:W0:Y:S06]  /*18e40*/  LDGDEPBAR ;  /* 0x00000000000079af */ /* 0x000e2c0000000000 */
[----:B------:R-:W4:Y:S06]  /*18e50*/  LDSM.16.M88.4 R48, [R172+0x5000] ;  /* 0x00500000ac30783b */ /* 0x000f2c0000000200 */
[----:B------:R-:W4:Y:S06]  /*18e60*/  LDSM.16.M88.4 R68, [R172+0x5800] ;  /* 0x00580000ac44783b */ /* 0x000f2c0000000200 */
[----:B------:R-:W-:Y:S01]  /*18e70*/  LDSM.16.M88.4 R140, [R182] ;  /* 0x00000000b68c783b */ /* 0x000fe20000000200 */
[-C--:B---3--:R-:W-:Y:S05]  /*18e80*/  HMMA.16816.F32.BF16 R4, R64, R16.reuse, RZ ;  /* 0x000000104004723c */ /* 0x088fea00000418ff */
[----:B------:R-:W3:Y:S03]  /*18e90*/  LDSM.16.M88.4 R144, [R178+0x4000] ;  /* 0x00400000b290783b */ /* 0x000ee60000000200 */
[C---:B--2---:R-:W-:Y:S03]  /*18ea0*/  HMMA.16816.F32.BF16 R8, R60.reuse, R16, RZ ;  /* 0x000000103c08723c */ /* 0x044fe600000418ff */
[----:B------:R-:W2:Y:S06]  /*18eb0*/  LDSM.16.M88.4 R148, [R182+0x2000] ;  /* 0x00200000b694783b */ /* 0x000eac0000000200 */
[----:B------:R-:W2:Y:S01]  /*18ec0*/  LDSM.16.M88.4 R152, [R178+0x4800] ;  /* 0x00480000b298783b */ /* 0x000ea20000000200 */
[-C--:B-1----:R-:W-:Y:S05]  /*18ed0*/  HMMA.16816.F32.BF16 R12, R60, R18.reuse, RZ ;  /* 0x000000123c0c723c */ /* 0x082fea00000418ff */
[----:B------:R-:W-:Y:S03]  /*18ee0*/  LDSM.16.M88.4 R156, [R178+0x5800] ;  /* 0x00580000b29c783b */ /* 0x000fe60000000200 */
[C---:B------:R-:W-:Y:S03]  /*18ef0*/  HMMA.16816.F32.BF16 R16, R64.reuse, R18, RZ ;  /* 0x000000124010723c */ /* 0x040fe600000418ff */
[----:B------:R-:W-:Y:S05]  /*18f00*/  LDSM.16.M88.4 R160, [R180] ;  /* 0x00000000b4a0783b */ /* 0x000fea0000000200 */
[-C--:B----4-:R-:W-:Y:S01]  /*18f10*/  HMMA.16816.F32.BF16 R20, R64, R32.reuse, RZ ;  /* 0x000000204014723c */ /* 0x090fe200000418ff */
[----:B------:R-:W-:Y:S06]  /*18f20*/  LDSM.16.M88.4 R164, [R183] ;  /* 0x00000000b7a4783b */ /* 0x000fec0000000200 */
[----:B------:R-:W-:Y:S01]  /*18f30*/  LDSM.16.M88.4 R168, [R180+0x2000] ;  /* 0x00200000b4a8783b */ /* 0x000fe20000000200 */
        /* <DEDUP_REMOVED lines=12> */
[-C--:B---3--:R-:W-:Y:S08]  /*19000*/  HMMA.16816.F32.BF16 R4, R140, R144.reuse, R4 ;  /* 0x000000908c04723c */ /* 0x088ff00000041804 */
[C---:B--2---:R-:W-:Y:S08]  /*19010*/  HMMA.16816.F32.BF16 R8, R148.reuse, R144, R8 ;  /* 0x000000909408723c */ /* 0x044ff00000041808 */
        /* <DEDUP_REMOVED lines=16> */
[----:B------:R-:W-:Y:S07]  /*19120*/  LDSM.16.M88.4 R148, [R181+0x2000] ;  /* 0x00200000b594783b */ /* 0x000fee0000000200 */
[----:B------:R-:W-:Y:S01]  /*19130*/  HMMA.16816.F32.BF16 R64, R140, R158, R64 ;  /* 0x0000009e8c40723c */ /* 0x000fe20000041840 */
[----:B------:R-:W-:Y:S06]  /*19140*/  LDSM.16.M88.4 R140, [R181] ;  /* 0x00000000b58c783b */ /* 0x000fec0000000200 */
[----:B------:R-:W-:Y:S01]  /*19150*/  LDSM.16.M88.4 R156, [R177+0x800] ;  /* 0x00080000b19c783b */ /* 0x000fe20000000200 */
        /* <DEDUP_REMOVED lines=14> */
[----:B------:R-:W3:Y:S01]  /*19240*/  LDSM.16.M88.4 R152, [R177+0x1800] ;  /* 0x00180000b198783b */ /* 0x000ee20000000200 */
[----:B------:R-:W-:Y:S05]  /*19250*/  DEPBAR.LE SB0, 0x0 ;  /* 0x000080000000791a */ /* 0x000fea0000000000 */
[----:B------:R-:W-:Y:S01]  /*19260*/  BAR.SYNC.DEFER_BLOCKING 0x0 ;  /* 0x0000000000007b1d */ /* 0x000fe20000010000 */
[-C--:B-1----:R-:W-:Y:S08]  /*19270*/  HMMA.16816.F32.BF16 R52, R160, R68.reuse, R52 ;  /* 0x00000044a034723c */ /* 0x082ff00000041834 */
[C---:B------:R-:W-:Y:S08]  /*19280*/  HMMA.16816.F32.BF16 R56, R168.reuse, R68, R56 ;  /* 0x00000044a838723c */ /* 0x040ff00000041838 */
[-C--:B------:R-:W-:Y:S08]  /*19290*/  HMMA.16816.F32.BF16 R60, R168, R70.reuse, R60 ;  /* 0x00000046a83c723c */ /* 0x080ff0000004183c */
[----:B------:R-:W-:Y:S08]  /*192a0*/  HMMA.16816.F32.BF16 R64, R160, R70, R64 ;  /* 0x00000046a040723c */ /* 0x000ff00000041840 */
        /* <DEDUP_REMOVED lines=12> */
[-C--:B---3--:R-:W-:Y:S08]  /*19370*/  HMMA.16816.F32.BF16 R52, R140, R152.reuse, R52 ;  /* 0x000000988c34723c */ /* 0x088ff00000041834 */
[C---:B------:R-:W-:Y:S08]  /*19380*/  HMMA.16816.F32.BF16 R56, R148.reuse, R152, R56 ;  /* 0x000000989438723c */ /* 0x040ff00000041838 */
[-C--:B------:R-:W-:Y:S08]  /*19390*/  HMMA.16816.F32.BF16 R60, R148, R154.reuse, R60 ;  /* 0x0000009a943c723c */ /* 0x080ff0000004183c */
[----:B------:R-:W-:Y:S07]  /*193a0*/  HMMA.16816.F32.BF16 R64, R140, R154, R64 ;  /* 0x0000009a8c40723c */ /* 0x000fee0000041840 */
[----:B------:R-:W-:Y:S02]  /*193b0*/  IMAD.MOV.U32 R154, RZ, RZ, R203 ;  /* 0x000000ffff9a7224 */ /* 0x000fe400078e00cb */
[----:B------:R-:W-:Y:S01]  /*193c0*/  IMAD.MOV.U32 R155, RZ, RZ, R202 ;  /* 0x000000ffff9b7224 */ /* 0x000fe200078e00ca */
[----:B------:R-:W-:-:S05]  /*193d0*/  @P1 BRA `(.L_x_841) ;  /* 0xfffff3d000001947 */ /* 0x000fca000383ffff */
.L_x_840:
[----:B------:R-:W-:Y:S01]  /*193e0*/  FMNMX.FTZ R2, R4, R72, !PT ;  /* 0x0000004804027209 */ /* 0x000fe20007810000 */
[----:B------:R-:W2:Y:S01]  /*193f0*/  LDL.64 R200, [R1+0x18] ;  /* 0x0000180001c87983 */ /* 0x000ea20000100a00 */
[----:B------:R-:W-:Y:S01]  /*19400*/  LOP3.LUT R187, R187, 0xfdffffff, RZ, 0xc0, !PT ;  /* 0xfdffffffbbbb7812 */ /* 0x000fe200078ec0ff */
[----:B------:R-:W-:Y:S01]  /*19410*/  UIADD3 UR4, UR37, 0x76cf5d0a, URZ ;  /* 0x76cf5d0a25047890 */ /* 0x000fe2000fffe03f */
[----:B------:R-:W-:Y:S01]  /*19420*/  FMNMX.FTZ R2, R5, R2, !PT ;  /* 0x0000000205027209 */ /* 0x000fe20007810000 */
[----:B------:R-:W-:Y:S01]  /*19430*/  UIADD3 UR6, UR36, 0x1715609d, URZ ;  /* 0x1715609d24067890 */ /* 0x000fe2000fffe03f */
[----:B------:R-:W-:Y:S01]  /*19440*/  @P0 LOP3.LUT R187, R187, 0x2000000, RZ, 0xfc, !PT ;  /* 0x02000000bbbb0812 */ /* 0x000fe200078efcff */
[----:B------:R-:W3:Y:S01]  /*19450*/  LDL.64 R164, [R1+0x10] ;  /* 0x0000100001a47983 */ /* 0x000ee20000100a00 */
[----:B------:R-:W-:Y:S01]  /*19460*/  FMNMX.FTZ R2, R16, R2, !PT ;  /* 0x0000000210027209 */ /* 0x000fe20007810000 */
[----:B------:R-:W-:Y:S01]  /*19470*/  IMAD.SHL.U32 R166, R191, 0x2, RZ ;  /* 0x00000002bfa67824 */ /* 0x000fe200078e00ff */
[----:B------:R-:W-:Y:S01]  /*19480*/  LOP3.LUT R187, R187, 0xdfffffff, RZ, 0xc0, !PT ;  /* 0xdfffffffbbbb7812 */ /* 0x000fe200078ec0ff */
[----:B------:R-:W-:Y:S01]  /*19490*/  UIADD3 UR8, UR36, 0x78dde6e4, URZ ;  /* 0x78dde6e424087890 */ /* 0x000fe2000fffe03f */
[----:B------:R-:W-:Y:S01]  /*194a0*/  FMNMX.FTZ R2, R17, R2, !PT ;  /* 0x0000000211027209 */ /* 0x000fe20007810000 */
[----:B------:R-:W4:Y:S01]  /*194b0*/  LDL.64 R170, [R1+0x128] ;  /* 0x0001280001aa7983 */ /* 0x000f220000100a00 */
[----:B-1----:R-:W-:Y:S01]  /*194c0*/  LOP3.LUT R74, R166, UR37, RZ, 0x3c, !PT ;  /* 0x00000025a64a7c12 */ /* 0x002fe2000f8e3cff */
[----:B------:R-:W-:Y:S01]  /*194d0*/  UIADD3 UR7, UR37, -0x126145ec, URZ ;  /* 0xed9eba1425077890 */ /* 0x000fe2000fffe03f */
[----:B------:R-:W-:Y:S01]  /*194e0*/  FMNMX.FTZ R2, R20, R2, !PT ;  /* 0x0000000214027209 */ /* 0x000fe20007810000 */
[----:B------:R-:W-:Y:S01]  /*194f0*/  UIADD3 UR5, UR37, -0x4498517b, URZ ;  /* 0xbb67ae8525057890 */ /* 0x000fe2000fffe03f */
[----:B------:R-:W-:Y:S01]  /*19500*/  LOP3.LUT R75, R245, R74, RZ, 0x3c, !PT ;  /* 0x0000004af54b7212 */ /* 0x000fe200078e3cff */
[----:B------:R-:W4:Y:S01]  /*19510*/  LDL.64 R168, [R1+0x120] ;  /* 0x0001200001a87983 */ /* 0x000f220000100a00 */
[----:B------:R-:W-:Y:S01]  /*19520*/  FMNMX.FTZ R2, R21, R2, !PT ;  /* 0x0000000215027209 */ /* 0x000fe20007810000 */
[----:B------:R-:W-:Y:S02]  /*19530*/  UIADD3 UR12, UR36, -0x61c88647, URZ ;  /* 0x9e3779b9240c7890 */ /* 0x000fe4000fffe03f */
[----:B------:R-:W-:Y:S01]  /*19540*/  UIADD3 UR11, UR36, 0x3c6ef372, URZ ;  /* 0x3c6ef372240b7890 */ /* 0x000fe2000fffe03f */
[----:B------:R-:W-:Y:S01]  /*19550*/  FMNMX.FTZ R2, R32, R2, !PT ;  /* 0x0000000220027209 */ /* 0x000fe20007810000 */
[----:B------:R1:W4:Y:S01]  /*19560*/  LDL.S16 R163, [R1+0x80] ;  /* 0x0000800001a37983 */ /* 0x0003220000100600 */
[----:B------:R-:W-:Y:S01]  /*19570*/  IMAD.WIDE.U32 R148, R75, -0x326172a9, RZ ;  /* 0xcd9e8d574b947825 */ /* 0x000fe200078e00ff */
[----:B------:R-:W-:Y:S01]  /*19580*/  UIADD3 UR9, UR37, 0x32370b8f, URZ ;  /* 0x32370b8f25097890 */ /* 0x000fe2000fffe03f */
[----:B------:R-:W-:Y:S01]  /*19590*/  FMNMX.FTZ R2, R33, R2, !PT ;  /* 0x0000000221027209 */ /* 0x000fe20007810000 */
[----:B------:R1:W4:Y:S01]  /*195a0*/  LDL.S16 R158, [R1+0x78] ;  /* 0x00007800019e7983 */ /* 0x0003220000100600 */
[----:B------:R-:W-:Y:S02]  /*195b0*/  UIADD3 UR10, UR36, -0x255992d5, URZ ;  /* 0xdaa66d2b240a7890 */ /* 0x000fe4000fffe03f */
[----:B------:R-:W-:Y:S01]  /*195c0*/  FMNMX.FTZ R2, R36, R2, !PT ;  /* 0x0000000224027209 */ /* 0x000fe20007810000 */
[----:B------:R1:W4:Y:S03]  /*195d0*/  LDL.S16 R162, [R1+0x7c] ;  /* 0x00007c0001a27983 */ /* 0x0003260000100600 */
[----:B------:R-:W-:Y:S01]  /*195e0*/  FMNMX.FTZ R2, R37, R2, !PT ;  /* 0x0000000225027209 */ /* 0x000fe20007810000 */
[----:B------:R1:W4:Y:S03]  /*195f0*/  LDL.S16 R161, [R1+0x94] ;  /* 0x0000940001a17983 */ /* 0x0003260000100600 */
[----:B------:R-:W-:Y:S01]  /*19600*/  FMNMX.FTZ R2, R48, R2, !PT ;  /* 0x0000000230027209 */ /* 0x000fe20007810000 */
[----:B------:R1:W4:Y:S03]  /*19610*/  LDL.S16 R160, [R1+0x90] ;  /* 0x0000900001a07983 */ /* 0x0003260000100600 */
        /* <DEDUP_REMOVED lines=53> */
[----:B-1----:R-:W-:Y:S03]  /*19970*/  FMNMX.FTZ R70, R70, R141, !PT ;  /* 0x0000008d46467209 */ /* 0x002fe60007810000 */
[----:B------:R-:W1:Y:S01]  /*19980*/  SHFL.BFLY PT, R146, R71, 0x2, 0x1f ;  /* 0x0c401f0047927f89 */ /* 0x000e6200000e0000 */
[----:B------:R-:W-:Y:S02]  /*19990*/  FSETP.NEU.FTZ.AND P1, PT, R70, -INF , PT ;  /* 0xff8000004600780b */ /* 0x000fe40003f3d000 */
[----:B------:R-:W-:Y:S02]  /*199a0*/  FMNMX.FTZ R2, R2, R140, !PT ;  /* 0x0000008c02027209 */ /* 0x000fe40007810000 */
[----:B-1----:R-:W-:Y:S05]  /*199b0*/  FMNMX.FTZ R146, R71, R146, !PT ;  /* 0x0000009247927209 */ /* 0x002fea0007810000 */
[----:B------:R-:W-:Y:S01]  /*199c0*/  SHFL.BFLY PT, R156, R146, 0x1, 0x1f ;  /* 0x0c201f00929c7f89 */ /* 0x000fe200000e0000 */
[--C-:B--2---:R-:W-:Y:S05]  /*199d0*/  LOP3.LUT R69, R201, UR5, R244.reuse, 0x96, !PT ;  /* 0x00000005c9457c12 */ /* 0x104fea000f8e96f4 */
[----:B------:R-:W-:Y:S01]  /*199e0*/  IMAD.WIDE.U32 R230, R69, -0x326172a9, RZ ;  /* 0xcd9e8d5745e67825 */ /* 0x000fe200078e00ff */
[----:B---3--:R-:W-:Y:S01]  /*199f0*/  LOP3.LUT R74, R165, UR5, R244, 0x96, !PT ;  /* 0x00000005a54a7c12 */ /* 0x008fe2000f8e96f4 */
[----:B------:R-:W-:Y:S01]  /*19a00*/  UIADD3 UR5, UR37, -0x56f99767, URZ ;  /* 0xa906689925057890 */ /* 0x000fe2000fffe03f */
[----:B------:R-:W-:Y:S03]  /*19a10*/  FMNMX.FTZ R69, R42, R68, !PT ;  /* 0x000000442a457209 */ /* 0x000fe60007810000 */
[----:B------:R-:W-:Y:S01]  /*19a20*/  IMAD.WIDE.U32 R222, R74, -0x326172a9, RZ ;  /* 0xcd9e8d574ade7825 */ /* 0x000fe200078e00ff */
[----:B------:R-:W-:Y:S02]  /*19a30*/  FMNMX.FTZ R74, R43, R69, !PT ;  /* 0x000000452b4a7209 */ /* 0x000fe40007810000 */
[----:B----4-:R-:W-:Y:S02]  /*19a40*/  LOP3.LUT R68, R149, UR12, R170, 0x96, !PT ;  /* 0x0000000c95447c12 */ /* 0x010fe4000f8e96aa */
[----:B------:R-:W-:Y:S02]  /*19a50*/  FMNMX.FTZ R74, R46, R74, !PT ;  /* 0x0000004a2e4a7209 */ /* 0x000fe40007810000 */
[----:B------:R-:W-:Y:S01]  /*19a60*/  LOP3.LUT R150, R223, UR11, R148, 0x96, !PT ;  /* 0x0000000bdf967c12 */ /* 0x000fe2000f8e9694 */
[----:B------:R-:W-:Y:S01]  /*19a70*/  IMAD.WIDE.U32 R68, R68, -0x2daee0ad, RZ ;  /* 0xd2511f5344447825 */ /* 0x000fe200078e00ff */
[----:B------:R-:W-:Y:S02]  /*19a80*/  FMNMX.FTZ R74, R47, R74, !PT ;  /* 0x0000004a2f4a7209 */ /* 0x000fe40007810000 */
[----:B------:R-:W-:Y:S01]  /*19a90*/  LOP3.LUT R75, R149, UR12, R168, 0x96, !PT ;  /* 0x0000000c954b7c12 */ /* 0x000fe2000f8e96a8 */
[----:B------:R-:W-:Y:S01]  /*19aa0*/  IMAD.WIDE.U32 R150, R150, -0x2daee0ad, RZ ;  /* 0xd2511f5396967825 */ /* 0x000fe200078e00ff */
[----:B------:R-:W-:Y:S02]  /*19ab0*/  FMNMX.FTZ R74, R58, R74, !PT ;  /* 0x0000004a3a4a7209 */ /* 0x000fe40007810000 */
[----:B------:R-:W-:Y:S02]  /*19ac0*/  LOP3.LUT R140, R69, UR4, R164, 0x96, !PT ;  /* 0x00000004458c7c12 */ /* 0x000fe4000f8e96a4 */
[----:B------:R-:W-:Y:S02]  /*19ad0*/  FMNMX.FTZ R74, R59, R74, !PT ;  /* 0x0000004a3b4a7209 */ /* 0x000fe40007810000 */
[----:B------:R-:W-:Y:S01]  /*19ae0*/  LOP3.LUT R144, R151, UR9, R68, 0x96, !PT ;  /* 0x0000000997907c12 */ /* 0x000fe2000f8e9644 */
[----:B------:R-:W-:Y:S01]  /*19af0*/  IMAD.WIDE.U32 R68, R75, -0x2daee0ad, RZ ;  /* 0xd2511f534b447825 */ /* 0x000fe200078e00ff */
[----:B------:R-:W-:Y:S01]  /*19b00*/  FMNMX.FTZ R74, R62, R74, !PT ;  /* 0x0000004a3e4a7209 */ /* 0x000fe20007810000 */
[----:B------:R-:W1:Y:S01]  /*19b10*/  SHFL.BFLY PT, R151, R2, 0x1, 0x1f ;  /* 0x0c201f0002977f89 */ /* 0x000e6200000e0000 */
[----:B------:R-:W-:Y:S01]  /*19b20*/  LOP3.LUT R148, R231, UR11, R148, 0x96, !PT ;  /* 0x0000000be7947c12 */ /* 0x000fe2000f8e9694 */
[----:B------:R-:W-:Y:S01]  /*19b30*/  FMUL.FTZ R75, R70, c[0x0][0x23c] ;  /* 0x00008f00464b7a20 */ /* 0x000fe20000410000 */
[----:B------:R-:W-:Y:S01]  /*19b40*/  FMNMX.FTZ R71, R63, R74, !PT ;  /* 0x0000004a3f477209 */ /* 0x000fe20007810000 */
[----:B------:R-:W-:Y:S01]  /*19b50*/  IMAD.WIDE.U32 R144, R144, -0x326172a9, RZ ;  /* 0xcd9e8d5790907825 */ /* 0x000fe200078e00ff */
[----:B------:R-:W-:Y:S02]  /*19b60*/  LOP3.LUT R141, R69, UR4, R200, 0x96, !PT ;  /* 0x00000004458d7c12 */ /* 0x000fe4000f8e96c8 */
[----:B------:R-:W-:Y:S01]  /*19b70*/  FSEL R74, R75, RZ, P1 ;  /* 0x000000ff4b4a7208 */ /* 0x000fe20000800000 */
[----:B------:R-:W-:Y:S04]  /*19b80*/  IMAD.WIDE.U32 R148, R148, -0x2daee0ad, RZ ;  /* 0xd2511f5394947825 */ /* 0x000fe800078e00ff */
[----:B------:R-:W-:Y:S01]  /*19b90*/  FFMA.FTZ R4, R4, c[0x0][0x23c], -R74 ;  /* 0x00008f0004047a23 */ /* 0x000fe2000001084a */
[----:B------:R-:W-:Y:S01]  /*19ba0*/  LOP3.LUT R142, R149, UR9, R68, 0x96, !PT ;  /* 0x00000009958e7c12 */ /* 0x000fe2000f8e9644 */
[--C-:B------:R-:W-:Y:S02]  /*19bb0*/  FFMA.FTZ R5, R5, c[0x0][0x23c], -R74.reuse ;  /* 0x00008f0005057a23 */ /* 0x100fe4000001084a */
[----:B------:R2:W-:Y:S01]  /*19bc0*/  MUFU.EX2 R224, R4 ;  /* 0x0000000400e07308 */ /* 0x0005e20000000800 */
[----:B------:R-:W-:Y:S04]  /*19bd0*/  IMAD.WIDE.U32 R68, R140, -0x326172a9, RZ ;  /* 0xcd9e8d578c447825 */ /* 0x000fe800078e00ff */
[----:B------:R-:W-:Y:S01]  /*19be0*/  FFMA.FTZ R229, R48, c[0x0][0x23c], -R74 ;  /* 0x00008f0030e57a23 */ /* 0x000fe2000001084a */
[----:B------:R-:W-:Y:S01]  /*19bf0*/  LOP3.LUT R147, R69, UR10, R222, 0x96, !PT ;  /* 0x0000000a45937c12 */ /* 0x000fe2000f8e96de */
[----:B------:R-:W-:Y:S01]  /*19c00*/  FFMA.FTZ R240, R52, c[0x0][0x23c], -R74 ;  /* 0x00008f0034f07a23 */ /* 0x000fe2000001084a */
[----:B-1----:R-:W-:Y:S01]  /*19c10*/  FMNMX.FTZ R69, R2, R151, !PT ;  /* 0x0000009702457209 */ /* 0x002fe20007810000 */
[----:B------:R-:W-:Y:S01]  /*19c20*/  IMAD.WIDE.U32 R142, R142, -0x326172a9, RZ ;  /* 0xcd9e8d578e8e7825 */ /* 0x000fe200078e00ff */
[----:B------:R-:W-:Y:S01]  /*19c30*/  LOP3.LUT R68, R145, UR8, R68, 0x96, !PT ;  /* 0x0000000891447c12 */ /* 0x000fe2000f8e9644 */
[----:B------:R1:W3:Y:S01]  /*19c40*/  MUFU.EX2 R235, R5 ;  /* 0x0000000500eb7308 */ /* 0x0002e20000000800 */
[----:B------:R-:W-:Y:S01]  /*19c50*/  FSETP.NEU.FTZ.AND P1, PT, R69, -INF , PT ;  /* 0xff8000004500780b */ /* 0x000fe20003f3d000 */
[----:B------:R-:W-:Y:S01]  /*19c60*/  IMAD.WIDE.U32 R140, R141, -0x326172a9, RZ ;  /* 0xcd9e8d578d8c7825 */ /* 0x000fe200078e00ff */
[----:B------:R-:W4:Y:S03]  /*19c70*/  SHFL.BFLY PT, R145, R71, 0x2, 0x1f ;  /* 0x0c401f0047917f89 */ /* 0x000f2600000e0000 */
[----:B------:R-:W-:Y:S01]  /*19c80*/  FFMA.FTZ R179, R65, c[0x0][0x23c], -R74 ;  /* 0x00008f0041b37a23 */ /* 0x000fe2000001084a */
[----:B------:R-:W-:Y:S01]  /*19c90*/  LOP3.LUT R2, R143, UR8, R140, 0x96, !PT ;  /* 0x000000088f027c12 */ /* 0x000fe2000f8e968c */
[----:B------:R-:W-:Y:S01]  /*19ca0*/  IMAD.WIDE.U32 R152, R68, -0x2daee0ad, RZ ;  /* 0xd2511f5344987825 */ /* 0x000fe200078e00ff */
[----:B------:R-:W-:Y:S03]  /*19cb0*/  FMNMX.FTZ R68, R146, R156, !PT ;  /* 0x0000009c92447209 */ /* 0x000fe60007810000 */
[----:B------:R-:W-:Y:S01]  /*19cc0*/  IMAD.WIDE.U32 R192, R2, -0x2daee0ad, RZ ;  /* 0xd2511f5302c07825 */ /* 0x000fe200078e00ff */
[----:B--2---:R-:W-:Y:S03]  /*19cd0*/  LOP3.LUT R4, R141, UR10, R230, 0x96, !PT ;  /* 0x0000000a8d047c12 */ /* 0x004fe6000f8e96e6 */
[----:B------:R-:W-:Y:S02]  /*19ce0*/  FMUL.FTZ R75, R69, c[0x0][0x23c] ;  /* 0x00008f00454b7a20 */ /* 0x000fe40000410000 */
[--C-:B------:R-:W-:Y:S02]  /*19cf0*/  FFMA.FTZ R194, R21, c[0x0][0x23c], -R74.reuse ;  /* 0x00008f0015c27a23 */ /* 0x100fe4000001084a */
[----:B------:R-:W-:Y:S01]  /*19d00*/  FFMA.FTZ R202, R33, c[0x0][0x23c], -R74 ;  /* 0x00008f0021ca7a23 */ /* 0x000fe2000001084a */
[----:B------:R-:W-:Y:S01]  /*19d10*/  FSEL R75, R75, RZ, P1 ;  /* 0x000000ff4b4b7208 */ /* 0x000fe20000800000 */
[----:B------:R-:W-:Y:S01]  /*19d20*/  IMAD.WIDE.U32 R140, R147, -0x2daee0ad, RZ ;  /* 0xd2511f53938c7825 */ /* 0x000fe200078e00ff */
[----:B------:R-:W-:Y:S03]  /*19d30*/  FSETP.NEU.FTZ.AND P1, PT, R68, -INF , PT ;  /* 0xff8000004400780b */ /* 0x000fe60003f3d000 */
[----:B-1----:R-:W-:Y:S01]  /*19d40*/  IMAD.WIDE.U32 R4, R4, -0x2daee0ad, RZ ;  /* 0xd2511f5304047825 */ /* 0x002fe200078e00ff */
[----:B------:R-:W-:Y:S02]  /*19d50*/  LOP3.LUT R150, R141, UR7, R150, 0x96, !PT ;  /* 0x000000078d967c12 */ /* 0x000fe4000f8e9696 */
[----:B------:R-:W-:Y:S01]  /*19d60*/  LOP3.LUT R147, R153, UR5, R140, 0x96, !PT ;  /* 0x0000000599937c12 */ /* 0x000fe2000f8e968c */
[--C-:B------:R-:W-:Y:S01]  /*19d70*/  FFMA.FTZ R198, R34, c[0x0][0x23c], -R75.reuse ;  /* 0x00008f0022c67a23 */ /* 0x100fe2000001084b */
[----:B------:R-:W-:Y:S01]  /*19d80*/  LOP3.LUT R149, R193, UR5, R4, 0x96, !PT ;  /* 0x00000005c1957c12 */ /* 0x000fe2000f8e9604 */
[--C-:B------:R-:W-:Y:S01]  /*19d90*/  FFMA.FTZ R4, R7, c[0x0][0x23c], -R75.reuse ;  /* 0x00008f0007047a23 */ /* 0x100fe2000001084b */
[----:B------:R-:W-:Y:S01]  /*19da0*/  LOP3.LUT R148, R5, UR7, R148, 0x96, !PT ;  /* 0x0000000705947c12 */ /* 0x000fe2000f8e9694 */
[----:B------:R-:W-:Y:S01]  /*19db0*/  FMUL.FTZ R7, R68, c[0x0][0x23c] ;  /* 0x00008f0044077a20 */ /* 0x000fe20000410000 */
[----:B----4-:R-:W-:Y:S01]  /*19dc0*/  FMNMX.FTZ R71, R71, R145, !PT ;  /* 0x0000009147477209 */ /* 0x010fe20007810000 */
[--C-:B------:R-:W-:Y:S01]  /*19dd0*/  FFMA.FTZ R213, R39, c[0x0][0x23c], -R75.reuse ;  /* 0x00008f0027d57a23 */ /* 0x100fe2000001084b */
[----:B------:R1:W-:Y:S01]  /*19de0*/  MUFU.EX2 R232, R4 ;  /* 0x0000000400e87308 */ /* 0x0003e20000000800 */
[----:B------:R-:W-:Y:S01]  /*19df0*/  FFMA.FTZ R236, R55, c[0x0][0x23c], -R75 ;  /* 0x00008f0037ec7a23 */ /* 0x000fe2000001084b */
[----:B------:R-:W-:Y:S01]  /*19e00*/  FSEL R7, R7, RZ, P1 ;  /* 0x000000ff07077208 */ /* 0x000fe20000800000 */
[----:B------:R-:W-:Y:S01]  /*19e10*/  IMAD.WIDE.U32 R150, R150, -0x326172a9, RZ ;  /* 0xcd9e8d5796967825 */ /* 0x000fe200078e00ff */
[----:B------:R-:W2:Y:S03]  /*19e20*/  SHFL.BFLY PT, R140, R71, 0x1, 0x1f ;  /* 0x0c201f00478c7f89 */ /* 0x000ea600000e0000 */
[----:B------:R-:W-:Y:S01]  /*19e30*/  FFMA.FTZ R8, R8, c[0x0][0x23c], -R7 ;  /* 0x00008f0008087a23 */ /* 0x000fe20000010807 */
[----:B------:R-:W-:Y:S01]  /*19e40*/  LOP3.LUT R189, R151, UR6, R144, 0x96, !PT ;  /* 0x0000000697bd7c12 */ /* 0x000fe2000f8e9690 */
[----:B------:R-:W-:Y:S02]  /*19e50*/  FFMA.FTZ R6, R6, c[0x0][0x23c], -R75 ;  /* 0x00008f0006067a23 */ /* 0x000fe4000001084b */
[----:B------:R4:W-:Y:S01]  /*19e60*/  MUFU.EX2 R151, R8 ;  /* 0x0000000800977308 */ /* 0x0009e20000000800 */
[----:B------:R-:W-:Y:S04]  /*19e70*/  IMAD.WIDE.U32 R146, R147, -0x326172a9, RZ ;  /* 0xcd9e8d5793927825 */ /* 0x000fe800078e00ff */
[--C-:B------:R-:W-:Y:S01]  /*19e80*/  FFMA.FTZ R178, R61, c[0x0][0x23c], -R7.reuse ;  /* 0x00008f003db27a23 */ /* 0x100fe20000010807 */
[----:B------:R-:W-:Y:S01]  /*19e90*/  LOP3.LUT R2, R147, UR13, R150, 0x96, !PT ;  /* 0x0000000d93027c12 */ /* 0x000fe2000f8e9696 */
[----:B------:R-:W-:Y:S02]  /*19ea0*/  FFMA.FTZ R9, R9, c[0x0][0x23c], -R7 ;  /* 0x00008f0009097a23 */ /* 0x000fe40000010807 */
[----:B------:R-:W-:Y:S01]  /*19eb0*/  FFMA.FTZ R249, R66, c[0x0][0x23c], -R75 ;  /* 0x00008f0042f97a23 */ /* 0x000fe2000001084b */
[----:B------:R-:W-:Y:S01]  /*19ec0*/  LOP3.LUT R5, R2, 0xffff, RZ, 0xc0, !PT ;  /* 0x0000ffff02057812 */ /* 0x000fe200078ec0ff */
[----:B------:R2:W2:Y:S01]  /*19ed0*/  MUFU.EX2 R225, R6 ;  /* 0x0000000600e17308 */ /* 0x0004a20000000800 */
[--C-:B------:R-:W-:Y:S01]  /*19ee0*/  FFMA.FTZ R203, R28, c[0x0][0x23c], -R7.reuse ;  /* 0x00008f001ccb7a23 */ /* 0x100fe20000010807 */
[----:B-1----:R-:W-:Y:S01]  /*19ef0*/  SHF.R.U32.HI R4, RZ, 0x10, R2 ;  /* 0x00000010ff047819 */ /* 0x002fe20000011602 */
[----:B------:R-:W-:Y:S01]  /*19f00*/  FFMA.FTZ R205, R29, c[0x0][0x23c], -R7 ;  /* 0x00008f001dcd7a23 */ /* 0x000fe20000010807 */
[----:B------:R-:W-:Y:S01]  /*19f10*/  SHF.R.U32.HI R5, RZ, 0x8, R5 ;  /* 0x00000008ff057819 */ /* 0x000fe20000011605 */
[----:B------:R-:W-:Y:S01]  /*19f20*/  IMAD.WIDE.U32 R156, R148, -0x326172a9, RZ ;  /* 0xcd9e8d57949c7825 */ /* 0x000fe200078e00ff */
[----:B------:R-:W-:Y:S02]  /*19f30*/  LOP3.LUT R4, R4, 0xff, RZ, 0xc0, !PT ;  /* 0x000000ff04047812 */ /* 0x000fe400078ec0ff */
[----:B------:R-:W-:Y:S01]  /*19f40*/  LOP3.LUT R5, R5, 0xffff, RZ, 0xc0, !PT ;  /* 0x0000ffff05057812 */ /* 0x000fe200078ec0ff */
[----:B------:R-:W-:Y:S01]  /*19f50*/  IMAD.WIDE.U32 R148, R149, -0x326172a9, RZ ;  /* 0xcd9e8d5795947825 */ /* 0x000fe200078e00ff */
[C---:B------:R-:W-:Y:S01]  /*19f60*/  ISETP.GE.U32.AND P4, PT, R237.reuse, R4, PT ;  /* 0x00000004ed00720c */ /* 0x040fe20003f86070 */
[----:B------:R-:W1:Y:S01]  /*19f70*/  MUFU.EX2 R227, R9 ;  /* 0x0000000900e37308 */ /* 0x000e620000000800 */
[----:B------:R-:W-:Y:S01]  /*19f80*/  ISETP.GE.U32.AND P5, PT, R237, R5, PT ;  /* 0x00000005ed00720c */ /* 0x000fe20003fa6070 */
[--C-:B------:R-:W-:Y:S01]  /*19f90*/  FFMA.FTZ R210, R40, c[0x0][0x23c], -R7.reuse ;  /* 0x00008f0028d27a23 */ /* 0x100fe20000010807 */
[----:B----4-:R-:W-:Y:S01]  /*19fa0*/  LOP3.LUT R8, R149, UR13, R156, 0x96, !PT ;  /* 0x0000000d95087c12 */ /* 0x010fe2000f8e969c */
[--C-:B------:R-:W-:Y:S01]  /*19fb0*/  FFMA.FTZ R214, R41, c[0x0][0x23c], -R7.reuse ;  /* 0x00008f0029d67a23 */ /* 0x100fe20000010807 */
[----:B------:R-:W-:Y:S01]  /*19fc0*/  SHF.R.U32.HI R5, RZ, 0x18, R2 ;  /* 0x00000018ff057819 */ /* 0x000fe20000011602 */
[--C-:B------:R-:W-:Y:S01]  /*19fd0*/  FFMA.FTZ R219, R44, c[0x0][0x23c], -R7.reuse ;  /* 0x00008f002cdb7a23 */ /* 0x100fe20000010807 */
[----:B---3--:R-:W-:Y:S01]  /*19fe0*/  F2FP.BF16.PACK_AB R4, R235, R224 ;  /* 0x000000e0eb04723e */ /* 0x008fe200000010ff */
[--C-:B------:R-:W-:Y:S01]  /*19ff0*/  FFMA.FTZ R220, R45, c[0x0][0x23c], -R7.reuse ;  /* 0x00008f002ddc7a23 */ /* 0x100fe20000010807 */
[----:B------:R-:W-:Y:S01]  /*1a000*/  ISETP.GE.U32.AND P3, PT, R237, R5, PT ;  /* 0x00000005ed00720c */ /* 0x000fe20003f66070 */
[--C-:B------:R-:W-:Y:S01]  /*1a010*/  FFMA.FTZ R243, R56, c[0x0][0x23c], -R7.reuse ;  /* 0x00008f0038f37a23 */ /* 0x100fe20000010807 */
[----:B------:R-:W-:Y:S01]  /*1a020*/  LOP3.LUT R218, R157, UR6, R142, 0x96, !PT ;  /* 0x000000069dda7c12 */ /* 0x000fe2000f8e968e */
[--C-:B------:R-:W-:Y:S01]  /*1a030*/  FFMA.FTZ R247, R57, c[0x0][0x23c], -R7.reuse ;  /* 0x00008f0039f77a23 */ /* 0x100fe20000010807 */
[----:B--2---:R-:W-:Y:S01]  /*1a040*/  LOP3.LUT R6, R2, 0xff, RZ, 0xc0, !PT ;  /* 0x000000ff02067812 */ /* 0x004fe200078ec0ff */
[----:B------:R-:W-:Y:S01]  /*1a050*/  FFMA.FTZ R251, R60, c[0x0][0x23c], -R7 ;  /* 0x00008f003cfb7a23 */ /* 0x000fe20000010807 */
[----:B------:R-:W-:Y:S01]  /*1a060*/  LOP3.LUT R2, R8, 0xff, RZ, 0xc0, !PT ;  /* 0x000000ff08027812 */ /* 0x000fe200078ec0ff */
[--C-:B------:R-:W-:Y:S01]  /*1a070*/  FFMA.FTZ R228, R49, c[0x0][0x23c], -R74.reuse ;  /* 0x00008f0031e47a23 */ /* 0x100fe2000001084a */
[----:B------:R-:W-:Y:S01]  /*1a080*/  ISETP.GE.U32.AND P6, PT, R237, R6, PT ;  /* 0x00000006ed00720c */ /* 0x000fe20003fc6070 */
[--C-:B------:R-:W-:Y:S01]  /*1a090*/  FFMA.FTZ R239, R53, c[0x0][0x23c], -R74.reuse ;  /* 0x00008f0035ef7a23 */ /* 0x100fe2000001084a */
[----:B------:R-:W-:Y:S01]  /*1a0a0*/  ISETP.GE.U32.AND P2, PT, R237, R2, PT ;  /* 0x00000002ed00720c */ /* 0x000fe20003f46070 */
[----:B------:R-:W-:Y:S01]  /*1a0b0*/  FFMA.FTZ R199, R32, c[0x0][0x23c], -R74 ;  /* 0x00008f0020c77a23 */ /* 0x000fe2000001084a */
[----:B------:R-:W-:Y:S01]  /*1a0c0*/  PRMT R2, R4, 0x7632, R2 ;  /* 0x0000763204027816 */ /* 0x000fe20000000002 */
[--C-:B------:R-:W-:Y:S01]  /*1a0d0*/  FFMA.FTZ R216, R36, c[0x0][0x23c], -R74.reuse ;  /* 0x00008f0024d87a23 */ /* 0x100fe2000001084a */
[----:B------:R-:W-:Y:S01]  /*1a0e0*/  F2FP.BF16.PACK_AB R5, R232, R225 ;  /* 0x000000e1e805723e */ /* 0x000fe200000010ff */
[----:B------:R-:W-:Y:S01]  /*1a0f0*/  FFMA.FTZ R217, R37, c[0x0][0x23c], -R74 ;  /* 0x00008f0025d97a23 */ /* 0x000fe2000001084a */
[----:B------:R-:W-:Y:S01]  /*1a100*/  PRMT R144, R4, 0x5410, R2 ;  /* 0x0000541004907816 */ /* 0x000fe20000000002 */
[----:B------:R-:W-:Y:S01]  /*1a110*/  @!P5 HFMA2.BF16_V2 R163, -RZ.H0_H0, RZ.H0_H0, -R2.H0_H0 ;  /* 0x200000ffffa3d231 */ /* 0x000fe20000340902 */
[----:B------:R-:W-:Y:S01]  /*1a120*/  PRMT R6, R5, 0x7632, R6 ;  /* 0x0000763205067816 */ /* 0x000fe20000000006 */
[----:B------:R-:W-:Y:S01]  /*1a130*/  @!P4 HFMA2.BF16_V2 R162, -RZ.H0_H0, RZ.H0_H0, -R5.H0_H0 ;  /* 0x200000ffffa2c231 */ /* 0x000fe20000340905 */
[----:B------:R-:W-:Y:S01]  /*1a140*/  FMNMX.FTZ R71, R71, R140, !PT ;  /* 0x0000008c47477209 */ /* 0x000fe20007810000 */
[----:B------:R-:W-:Y:S01]  /*1a150*/  @!P6 HFMA2.BF16_V2 R158, -RZ.H0_H0, RZ.H0_H0, -R4.H0_H0 ;  /* 0x200000ffff9ee231 */ /* 0x000fe20000340904 */
[----:B------:R-:W-:Y:S01]  /*1a160*/  PRMT R143, R163, 0x7610, R143 ;  /* 0x00007610a38f7816 */ /* 0x000fe2000000008f */
[----:B------:R-:W-:Y:S01]  /*1a170*/  @!P3 HFMA2.BF16_V2 R161, -RZ.H0_H0, RZ.H0_H0, -R6.H0_H0 ;  /* 0x200000ffffa1b231 */ /* 0x000fe20000340906 */
[----:B------:R-:W-:Y:S01]  /*1a180*/  PRMT R145, R162, 0x7610, R145 ;  /* 0x00007610a2917816 */ /* 0x000fe20000000091 */
[----:B------:R-:W-:Y:S01]  /*1a190*/  IMAD.MOV.U32 R32, RZ, RZ, R170 ;  /* 0x000000ffff207224 */ /* 0x000fe200078e00aa */
[----:B------:R-:W-:Y:S01]  /*1a1a0*/  @!P5 PRMT R2, R143, 0x5410, RZ ;  /* 0x000054108f02d816 */ /* 0x000fe200000000ff */
[----:B------:R2:W-:Y:S01]  /*1a1b0*/  @!P6 STL.S16 [R1+0x78], R158 ;  /* 0x0000789e0100e387 */ /* 0x0005e20000100600 */
[----:B------:R-:W-:Y:S01]  /*1a1c0*/  PRMT R143, R5, 0x5410, R6 ;  /* 0x00005410058f7816 */ /* 0x000fe20000000006 */
[----:B------:R-:W-:Y:S01]  /*1a1d0*/  FFMA.FTZ R170, R25, c[0x0][0x23c], -R7 ;  /* 0x00008f0019aa7a23 */ /* 0x000fe20000010807 */
[----:B------:R-:W-:Y:S01]  /*1a1e0*/  @!P4 PRMT R5, R145, 0x5410, RZ ;  /* 0x000054109105c816 */ /* 0x000fe200000000ff */
[----:B------:R1:W-:Y:S01]  /*1a1f0*/  STG.E.U16 [R154.64+0x2], R2 ;  /* 0x000002029a007986 */ /* 0x0003e2000c101522 */
[----:B------:R-:W-:Y:S01]  /*1a200*/  PRMT R153, R158, 0x7610, R153 ;  /* 0x000076109e997816 */ /* 0x000fe20000000099 */
[----:B------:R-:W-:Y:S01]  /*1a210*/  IMAD.MOV.U32 R33, RZ, RZ, R171 ;  /* 0x000000ffff217224 */ /* 0x000fe200078e00ab */
[----:B------:R-:W-:Y:S01]  /*1a220*/  PRMT R142, R161, 0x7610, R142 ;  /* 0x00007610a18e7816 */ /* 0x000fe2000000008e */
[----:B------:R-:W-:Y:S01]  /*1a230*/  @!P5 STL.S16 [R1+0x80], R163 ;  /* 0x000080a30100d387 */ /* 0x000fe20000100600 */
[----:B------:R-:W-:Y:S01]  /*1a240*/  @!P6 PRMT R4, R153, 0x5410, RZ ;  /* 0x000054109904e816 */ /* 0x000fe200000000ff */
[----:B------:R-:W-:Y:S01]  /*1a250*/  MUFU.EX2 R170, R170 ;  /* 0x000000aa00aa7308 */ /* 0x000fe20000000800 */
[----:B------:R-:W-:Y:S01]  /*1a260*/  @!P3 PRMT R6, R142, 0x5410, RZ ;  /* 0x000054108e06b816 */ /* 0x000fe200000000ff */
[----:B------:R3:W-:Y:S01]  /*1a270*/  @!P4 STL.S16 [R1+0x7c], R162 ;  /* 0x00007ca20100c387 */ /* 0x0007e20000100600 */
[----:B------:R-:W-:Y:S01]  /*1a280*/  LOP3.LUT R204, R148, 0xff, RZ, 0xc0, !PT ;  /* 0x000000ff94cc7812 */ /* 0x000fe200078ec0ff */
[----:B------:R-:W-:Y:S02]  /*1a290*/  IMAD.MOV.U32 R21, RZ, RZ, R169 ;  /* 0x000000ffff157224 */ /* 0x000fe400078e00a9 */
[----:B------:R-:W-:Y:S01]  /*1a2a0*/  @!P3 STL.S16 [R1+0x94], R161 ;  /* 0x000094a10100b387 */ /* 0x000fe20000100600 */
[--C-:B------:R-:W-:Y:S02]  /*1a2b0*/  FFMA.FTZ R169, R24, c[0x0][0x23c], -R7.reuse ;  /* 0x00008f0018a97a23 */ /* 0x100fe40000010807 */
[----:B------:R-:W-:Y:S01]  /*1a2c0*/  IMAD.MOV.U32 R36, RZ, RZ, R164 ;  /* 0x000000ffff247224 */ /* 0x000fe200078e00a4 */
[----:B------:R4:W-:Y:S01]  /*1a2d0*/  STG.E.U16 [R154.64], R4 ;  /* 0x000000049a007986 */ /* 0x0009e2000c101522 */
[----:B------:R-:W-:Y:S02]  /*1a2e0*/  FFMA.FTZ R164, R12, c[0x0][0x23c], -R7 ;  /* 0x00008f000ca47a23 */ /* 0x000fe40000010807 */
[----:B------:R-:W-:Y:S01]  /*1a2f0*/  IMAD.MOV.U32 R37, RZ, RZ, R165 ;  /* 0x000000ffff257224 */ /* 0x000fe200078e00a5 */
[----:B------:R-:W-:Y:S01]  /*1a300*/  MUFU.EX2 R169, R169 ;  /* 0x000000a900a97308 */ /* 0x000fe20000000800 */
[----:B--2---:R-:W-:Y:S01]  /*1a310*/  IADD3 R158, P1, R154, UR22, RZ ;  /* 0x000000169a9e7c10 */ /* 0x004fe2000ff3e0ff */
[----:B------:R-:W-:Y:S02]  /*1a320*/  FFMA.FTZ R165, R13, c[0x0][0x23c], -R7 ;  /* 0x00008f000da57a23 */ /* 0x000fe40000010807 */
[--C-:B------:R-:W-:Y:S01]  /*1a330*/  FFMA.FTZ R18, R18, c[0x0][0x23c], -R75.reuse ;  /* 0x00008f0012127a23 */ /* 0x100fe2000001084b */
[----:B------:R-:W-:Y:S01]  /*1a340*/  IADD3.X R159, R155, UR21, RZ, P1, !PT ;  /* 0x000000159b9f7c10 */ /* 0x000fe20008ffe4ff */
[--C-:B------:R-:W-:Y:S01]  /*1a350*/  FFMA.FTZ R19, R19, c[0x0][0x23c], -R75.reuse ;  /* 0x00008f0013137a23 */ /* 0x100fe2000001084b */
[----:B-1----:R-:W-:Y:S01]  /*1a360*/  F2FP.BF16.PACK_AB R2, R227, R151 ;  /* 0x00000097e302723e */ /* 0x002fe200000010ff */
[----:B------:R-:W-:Y:S02]  /*1a370*/  FFMA.FTZ R171, R22, c[0x0][0x23c], -R75 ;  /* 0x00008f0016ab7a23 */ /* 0x000fe4000001084b */
[----:B------:R1:W-:Y:S01]  /*1a380*/  STG.E.U16 [R158.64], R5 ;  /* 0x000000059e007986 */ /* 0x0003e2000c101522 */
[----:B------:R-:W-:Y:S01]  /*1a390*/  PRMT R141, R2, 0x7632, R141 ;  /* 0x00007632028d7816 */ /* 0x000fe2000000008d */
[----:B------:R-:W-:Y:S01]  /*1a3a0*/  @!P2 HFMA2.BF16_V2 R160, -RZ.H0_H0, RZ.H0_H0, -R2.H0_H0 ;  /* 0x200000ffffa0a231 */ /* 0x000fe20000340902 */
[----:B---3--:R-:W-:Y:S01]  /*1a3b0*/  IADD3 R162, P3, R154, UR25, RZ ;  /* 0x000000199aa27c10 */ /* 0x008fe2000ff7e0ff */
[----:B------:R-:W-:Y:S01]  /*1a3c0*/  STG.E.U16 [R158.64+0x2], R6 ;  /* 0x000002069e007986 */ /* 0x000fe2000c101522 */
[----:B------:R-:W-:Y:S01]  /*1a3d0*/  PRMT R145, R2, 0x5410, R141 ;  /* 0x0000541002917816 */ /* 0x000fe2000000008d */
[----:B------:R-:W-:Y:S01]  /*1a3e0*/  MUFU.EX2 R171, R171 ;  /* 0x000000ab00ab7308 */ /* 0x000fe20000000800 */
[----:B------:R-:W-:Y:S01]  /*1a3f0*/  PRMT R9, R160, 0x7610, R9 ;  /* 0x00007610a0097816 */ /* 0x000fe20000000009 */
[----:B------:R2:W-:Y:S01]  /*1a400*/  @!P2 STL.S16 [R1+0x90], R160 ;  /* 0x000090a00100a387 */ /* 0x0005e20000100600 */
[----:B------:R-:W-:Y:S01]  /*1a410*/  IADD3.X R163, R155, UR24, RZ, P3, !PT ;  /* 0x000000189ba37c10 */ /* 0x000fe20009ffe4ff */
[--C-:B------:R-:W-:Y:S01]  /*1a420*/  FFMA.FTZ R190, R23, c[0x0][0x23c], -R75.reuse ;  /* 0x00008f0017be7a23 */ /* 0x100fe2000001084b */
[----:B------:R-:W-:Y:S01]  /*1a430*/  @!P2 PRMT R2, R9, 0x5410, RZ ;  /* 0x000054100902a816 */ /* 0x000fe200000000ff */
[--C-:B------:R-:W-:Y:S01]  /*1a440*/  FFMA.FTZ R212, R38, c[0x0][0x23c], -R75.reuse ;  /* 0x00008f0026d47a23 */ /* 0x100fe2000001084b */
[----:B----4-:R-:W-:Y:S01]  /*1a450*/  IADD3 R4, P1, R158, UR28, RZ ;  /* 0x0000001c9e047c10 */ /* 0x010fe2000ff3e0ff */
[----:B------:R3:W4:Y:S01]  /*1a460*/  LDL.S16 R9, [R1+0x84] ;  /* 0x0000840001097983 */ /* 0x0007220000100600 */
[--C-:B------:R-:W-:Y:S02]  /*1a470*/  FFMA.FTZ R221, R50, c[0x0][0x23c], -R75.reuse ;  /* 0x00008f0032dd7a23 */ /* 0x100fe4000001084b */
[--C-:B------:R-:W-:Y:S02]  /*1a480*/  FFMA.FTZ R226, R51, c[0x0][0x23c], -R75.reuse ;  /* 0x00008f0033e27a23 */ /* 0x100fe4000001084b */
[--C-:B------:R-:W-:Y:S02]  /*1a490*/  FFMA.FTZ R238, R54, c[0x0][0x23c], -R75.reuse ;  /* 0x00008f0036ee7a23 */ /* 0x100fe4000001084b */
[----:B------:R-:W-:Y:S02]  /*1a4a0*/  FFMA.FTZ R252, R67, c[0x0][0x23c], -R75 ;  /* 0x00008f0043fc7a23 */ /* 0x000fe4000001084b */
[--C-:B------:R-:W-:Y:S02]  /*1a4b0*/  FFMA.FTZ R16, R16, c[0x0][0x23c], -R74.reuse ;  /* 0x00008f0010107a23 */ /* 0x100fe4000001084a */
[----:B------:R-:W-:Y:S01]  /*1a4c0*/  FFMA.FTZ R17, R17, c[0x0][0x23c], -R74 ;  /* 0x00008f0011117a23 */ /* 0x000fe2000001084a */
[----:B-1----:R-:W-:Y:S01]  /*1a4d0*/  IADD3.X R5, R159, UR23, RZ, P1, !PT ;  /* 0x000000179f057c10 */ /* 0x002fe20008ffe4ff */
[----:B------:R-:W-:Y:S01]  /*1a4e0*/  FADD.FTZ R0, -R68, R0 ;  /* 0x0000000044007221 */ /* 0x000fe20000010100 */
[----:B------:R-:W-:Y:S01]  /*1a4f0*/  MUFU.EX2 R195, R16 ;  /* 0x0000001000c37308 */ /* 0x000fe20000000800 */
[----:B------:R-:W-:Y:S02]  /*1a500*/  FFMA.FTZ R193, R20, c[0x0][0x23c], -R74 ;  /* 0x00008f0014c17a23 */ /* 0x000fe4000001084a */
[----:B------:R1:W-:Y:S01]  /*1a510*/  STG.E.U16 [R4.64], R2 ;  /* 0x0000000204007986 */ /* 0x0003e2000c101522 */
[----:B--2---:R-:W-:Y:S01]  /*1a520*/  IADD3 R160, P3, R154, UR27, RZ ;  /* 0x0000001b9aa07c10 */ /* 0x004fe2000ff7e0ff */
[----:B------:R-:W-:Y:S02]  /*1a530*/  IMAD.MOV.U32 R20, RZ, RZ, R168 ;  /* 0x000000ffff147224 */ /* 0x000fe400078e00a8 */
[----:B------:R-:W-:Y:S01]  /*1a540*/  FFMA.FTZ R250, R64, c[0x0][0x23c], -R74 ;  /* 0x00008f0040fa7a23 */ /* 0x000fe2000001084a */
[----:B------:R-:W-:Y:S01]  /*1a550*/  IADD3.X R161, R155, UR26, RZ, P3, !PT ;  /* 0x0000001a9ba17c10 */ /* 0x000fe20009ffe4ff */
[----:B------:R-:W-:Y:S01]  /*1a560*/  IMAD.MOV.U32 R49, RZ, RZ, R37 ;  /* 0x000000ffff317224 */ /* 0x000fe200078e0025 */
[----:B------:R-:W2:Y:S01]  /*1a570*/  MUFU.EX2 R209, R17 ;  /* 0x0000001100d17308 */ /* 0x000ea20000000800 */
[----:B------:R-:W-:Y:S09]  /*1a580*/  FMUL.FTZ R0, R0, c[0x0][0x23c] ;  /* 0x00008f0000007a20 */ /* 0x000ff20000410000 */
[----:B------:R-:W-:Y:S01]  /*1a590*/  MUFU.EX2 R193, R193 ;  /* 0x000000c100c17308 */ /* 0x000fe20000000800 */
[----:B-1----:R-:W-:Y:S02]  /*1a5a0*/  LOP3.LUT R4, R146, 0xff, RZ, 0xc0, !PT ;  /* 0x000000ff92047812 */ /* 0x002fe400078ec0ff */
[----:B------:R-:W-:Y:S02]  /*1a5b0*/  SHF.R.U32.HI R2, RZ, 0x18, R146 ;  /* 0x00000018ff027819 */ /* 0x000fe40000011692 */
[C---:B------:R-:W-:Y:S02]  /*1a5c0*/  ISETP.GE.U32.AND P4, PT, R237.reuse, R4, PT ;  /* 0x00000004ed00720c */ /* 0x040fe40003f86070 */
[----:B------:R-:W-:Y:S02]  /*1a5d0*/  SHF.R.U32.HI R5, RZ, 0x18, R8 ;  /* 0x00000018ff057819 */ /* 0x000fe40000011608 */
[C---:B------:R-:W-:Y:S02]  /*1a5e0*/  ISETP.GE.U32.AND P1, PT, R237.reuse, R2, PT ;  /* 0x00000002ed00720c */ /* 0x040fe40003f26070 */
[----:B------:R-:W-:Y:S02]  /*1a5f0*/  SHF.R.U32.HI R4, RZ, 0x10, R146 ;  /* 0x00000010ff047819 */ /* 0x000fe40000011692 */
[----:B------:R-:W-:Y:S02]  /*1a600*/  SHF.R.U32.HI R2, RZ, 0x10, R8 ;  /* 0x00000010ff027819 */ /* 0x000fe40000011608 */
[----:B------:R-:W-:Y:S02]  /*1a610*/  LOP3.LUT R8, R8, 0xffff, RZ, 0xc0, !PT ;  /* 0x0000ffff08087812 */ /* 0x000fe400078ec0ff */
[----:B------:R-:W-:Y:S02]  /*1a620*/  ISETP.GE.U32.AND P5, PT, R237, R5, PT ;  /* 0x00000005ed00720c */ /* 0x000fe40003fa6070 */
[----:B------:R-:W-:Y:S02]  /*1a630*/  LOP3.LUT R5, R4, 0xff, RZ, 0xc0, !PT ;  /* 0x000000ff04057812 */ /* 0x000fe400078ec0ff */
[----:B------:R-:W-:Y:S02]  /*1a640*/  SHF.R.U32.HI R4, RZ, 0x8, R8 ;  /* 0x00000008ff047819 */ /* 0x000fe40000011608 */
[----:B------:R-:W-:Y:S02]  /*1a650*/  @P4 LOP3.LUT R187, R187, 0x20000000, RZ, 0xfc, !PT ;  /* 0x20000000bbbb4812 */ /* 0x000fe400078efcff */
[----:B------:R-:W-:Y:S02]  /*1a660*/  LOP3.LUT R4, R4, 0xffff, RZ, 0xc0, !PT ;  /* 0x0000ffff04047812 */ /* 0x000fe400078ec0ff */
[----:B------:R-:W-:Y:S02]  /*1a670*/  FSETP.NEU.FTZ.AND P4, PT, R71, -INF , PT ;  /* 0xff8000004700780b */ /* 0x000fe40003f9d000 */
[----:B------:R-:W-:Y:S01]  /*1a680*/  ISETP.GE.U32.AND P0, PT, R237, R4, PT ;  /* 0x00000004ed00720c */ /* 0x000fe20003f06070 */
[----:B------:R-:W-:Y:S01]  /*1a690*/  FMUL.FTZ R4, R71, c[0x0][0x23c] ;  /* 0x00008f0047047a20 */ /* 0x000fe20000410000 */
[----:B------:R-:W-:Y:S02]  /*1a6a0*/  LOP3.LUT R2, R2, 0xff, RZ, 0xc0, !PT ;  /* 0x000000ff02027812 */ /* 0x000fe400078ec0ff */
[----:B--2---:R-:W-:Y:S02]  /*1a6b0*/  F2FP.BF16.PACK_AB R74, R209, R195 ;  /* 0x000000c3d14a723e */ /* 0x004fe400000010ff */
[----:B------:R-:W-:Y:S02]  /*1a6c0*/  FSEL R4, R4, RZ, P4 ;  /* 0x000000ff04047208 */ /* 0x000fe40002000000 */
[----:B------:R-:W-:Y:S02]  /*1a6d0*/  ISETP.GE.U32.AND P6, PT, R237, R2, PT ;  /* 0x00000002ed00720c */ /* 0x000fe40003fc6070 */
[----:B------:R-:W-:Y:S01]  /*1a6e0*/  LOP3.LUT R2, R146, 0xffff, RZ, 0xc0, !PT ;  /* 0x0000ffff92027812 */ /* 0x000fe200078ec0ff */
[--C-:B------:R-:W-:Y:S01]  /*1a6f0*/  FFMA.FTZ R10, R10, c[0x0][0x23c], -R4.reuse ;  /* 0x00008f000a0a7a23 */ /* 0x100fe20000010804 */
[----:B------:R-:W-:Y:S01]  /*1a700*/  LOP3.LUT P4, RZ, R187, 0x20000000, RZ, 0xc0, !PT ;  /* 0x20000000bbff7812 */ /* 0x000fe2000788c0ff */
[----:B------:R-:W-:Y:S01]  /*1a710*/  FFMA.FTZ R11, R11, c[0x0][0x23c], -R4 ;  /* 0x00008f000b0b7a23 */ /* 0x000fe20000010804 */
[----:B------:R-:W-:Y:S01]  /*1a720*/  SHF.R.U32.HI R2, RZ, 0x8, R2 ;  /* 0x00000008ff027819 */ /* 0x000fe20000011602 */
[--C-:B------:R-:W-:Y:S01]  /*1a730*/  FFMA.FTZ R177, R62, c[0x0][0x23c], -R4.reuse ;  /* 0x00008f003eb17a23 */ /* 0x100fe20000010804 */
[----:B------:R-:W-:Y:S01]  /*1a740*/  ISETP.GE.U32.AND P2, PT, R237, R5, PT ;  /* 0x00000005ed00720c */ /* 0x000fe20003f46070 */
[----:B------:R-:W-:Y:S01]  /*1a750*/  MUFU.EX2 R215, R11 ;  /* 0x0000000b00d77308 */ /* 0x000fe20000000800 */
[----:B------:R-:W-:Y:S01]  /*1a760*/  LOP3.LUT R2, R2, 0xffff, RZ, 0xc0, !PT ;  /* 0x0000ffff02027812 */ /* 0x000fe200078ec0ff */
[--C-:B------:R-:W-:Y:S01]  /*1a770*/  FFMA.FTZ R172, R63, c[0x0][0x23c], -R4.reuse ;  /* 0x00008f003fac7a23 */ /* 0x100fe20000010804 */
[----:B------:R-:W-:Y:S01]  /*1a780*/  LOP3.LUT R187, R187, 0xf7ffffff, RZ, 0xc0, !PT ;  /* 0xf7ffffffbbbb7812 */ /* 0x000fe200078ec0ff */
[--C-:B------:R-:W-:Y:S01]  /*1a790*/  FFMA.FTZ R157, R15, c[0x0][0x23c], -R4.reuse ;  /* 0x00008f000f9d7a23 */ /* 0x100fe20000010804 */
[----:B------:R-:W-:Y:S01]  /*1a7a0*/  ISETP.GE.U32.AND P3, PT, R237, R2, PT ;  /* 0x00000002ed00720c */ /* 0x000fe20003f66070 */
[--C-:B------:R-:W-:Y:S02]  /*1a7b0*/  FFMA.FTZ R168, R26, c[0x0][0x23c], -R4.reuse ;  /* 0x00008f001aa87a23 */ /* 0x100fe40000010804 */
[--C-:B------:R-:W-:Y:S02]  /*1a7c0*/  FFMA.FTZ R208, R42, c[0x0][0x23c], -R4.reuse ;  /* 0x00008f002ad07a23 */ /* 0x100fe40000010804 */
[----:B------:R-:W1:Y:S01]  /*1a7d0*/  MUFU.EX2 R10, R10 ;  /* 0x0000000a000a7308 */ /* 0x000e620000000800 */
[--C-:B------:R-:W-:Y:S02]  /*1a7e0*/  FFMA.FTZ R211, R43, c[0x0][0x23c], -R4.reuse ;  /* 0x00008f002bd37a23 */ /* 0x100fe40000010804 */
[--C-:B------:R-:W-:Y:S02]  /*1a7f0*/  FFMA.FTZ R153, R14, c[0x0][0x23c], -R4.reuse ;  /* 0x00008f000e997a23 */ /* 0x100fe40000010804 */
[--C-:B------:R-:W-:Y:S02]  /*1a800*/  FFMA.FTZ R167, R27, c[0x0][0x23c], -R4.reuse ;  /* 0x00008f001ba77a23 */ /* 0x100fe40000010804 */
[--C-:B------:R-:W-:Y:S02]  /*1a810*/  FFMA.FTZ R206, R30, c[0x0][0x23c], -R4.reuse ;  /* 0x00008f001ece7a23 */ /* 0x100fe40000010804 */
[--C-:B------:R-:W-:Y:S01]  /*1a820*/  FFMA.FTZ R207, R31, c[0x0][0x23c], -R4.reuse ;  /* 0x00008f001fcf7a23 */ /* 0x100fe20000010804 */
[----:B------:R2:W2:Y:S01]  /*1a830*/  MUFU.EX2 R2, R0 ;  /* 0x0000000000027308 */ /* 0x0004a20000000800 */
[--C-:B------:R-:W-:Y:S02]  /*1a840*/  FFMA.FTZ R234, R46, c[0x0][0x23c], -R4.reuse ;  /* 0x00008f002eea7a23 */ /* 0x100fe40000010804 */
[--C-:B------:R-:W-:Y:S02]  /*1a850*/  FFMA.FTZ R233, R47, c[0x0][0x23c], -R4.reuse ;  /* 0x00008f002fe97a23 */ /* 0x100fe40000010804 */
[--C-:B------:R-:W-:Y:S02]  /*1a860*/  FFMA.FTZ R246, R58, c[0x0][0x23c], -R4.reuse ;  /* 0x00008f003af67a23 */ /* 0x100fe40000010804 */
[----:B------:R-:W-:Y:S01]  /*1a870*/  FFMA.FTZ R248, R59, c[0x0][0x23c], -R4 ;  /* 0x00008f003bf87a23 */ /* 0x000fe20000010804 */
[----:B------:R-:W-:Y:S02]  /*1a880*/  LOP3.LUT R4, R148, 0xffff, RZ, 0xc0, !PT ;  /* 0x0000ffff94047812 */ /* 0x000fe400078ec0ff */
[----:B------:R-:W-:Y:S01]  /*1a890*/  MUFU.EX2 R167, R167 ;  /* 0x000000a700a77308 */ /* 0x000fe20000000800 */
[----:B-1----:R-:W-:Y:S09]  /*1a8a0*/  F2FP.BF16.PACK_AB R140, R215, R10 ;  /* 0x0000000ad78c723e */ /* 0x002ff200000010ff */
[----:B------:R-:W-:Y:S01]  /*1a8b0*/  MUFU.EX2 R153, R153 ;  /* 0x0000009900997308 */ /* 0x000fe20000000800 */
[----:B--2---:R-:W-:Y:S02]  /*1a8c0*/  FADD.FTZ R0, -R71, R3 ;  /* 0x0000000347007221 */ /* 0x004fe40000010100 */
[----:B------:R-:W-:Y:S02]  /*1a8d0*/  FMUL.FTZ R56, R2, R80 ;  /* 0x0000005002387220 */ /* 0x000fe40000410000 */
[----:B------:R-:W-:Y:S02]  /*1a8e0*/  FMUL.FTZ R0, R0, c[0x0][0x23c] ;  /* 0x00008f0000007a20 */ /* 0x000fe40000410000 */
[C---:B------:R-:W-:Y:S03]  /*1a8f0*/  FMUL.FTZ R29, R2.reuse, R93 ;  /* 0x0000005d021d7220 */ /* 0x040fe60000410000 */
[----:B------:R-:W-:Y:S01]  /*1a900*/  MUFU.EX2 R157, R157 ;  /* 0x0000009d009d7308 */ /* 0x000fe20000000800 */
[C---:B------:R-:W-:Y:S02]  /*1a910*/  FMUL.FTZ R45, R2.reuse, R85 ;  /* 0x00000055022d7220 */ /* 0x040fe40000410000 */
[C---:B------:R-:W-:Y:S02]  /*1a920*/  FMUL.FTZ R12, R2.reuse, R104 ;  /* 0x00000068020c7220 */ /* 0x040fe40000410000 */
[C---:B------:R-:W-:Y:S02]  /*1a930*/  FMUL.FTZ R13, R2.reuse, R105 ;  /* 0x00000069020d7220 */ /* 0x040fe40000410000 */
[C---:B------:R-:W-:Y:S02]  /*1a940*/  FMUL.FTZ R24, R2.reuse, R96 ;  /* 0x0000006002187220 */ /* 0x040fe40000410000 */
[C---:B------:R-:W-:Y:S01]  /*1a950*/  FMUL.FTZ R25, R2.reuse, R97 ;  /* 0x0000006102197220 */ /* 0x040fe20000410000 */
[----:B------:R1:W2:Y:S01]  /*1a960*/  MUFU.EX2 R3, R0 ;  /* 0x0000000000037308 */ /* 0x0002a20000000800 */
[C---:B------:R-:W-:Y:S02]  /*1a970*/  FMUL.FTZ R28, R2.reuse, R92 ;  /* 0x0000005c021c7220 */ /* 0x040fe40000410000 */
[C---:B------:R-:W-:Y:S02]  /*1a980*/  FMUL.FTZ R40, R2.reuse, R88 ;  /* 0x0000005802287220 */ /* 0x040fe40000410000 */
[C---:B------:R-:W-:Y:S02]  /*1a990*/  FMUL.FTZ R41, R2.reuse, R89 ;  /* 0x0000005902297220 */ /* 0x040fe40000410000 */
[C---:B------:R-:W-:Y:S02]  /*1a9a0*/  FMUL.FTZ R44, R2.reuse, R84 ;  /* 0x00000054022c7220 */ /* 0x040fe40000410000 */
[C---:B------:R-:W-:Y:S01]  /*1a9b0*/  FMUL.FTZ R57, R2.reuse, R81 ;  /* 0x0000005102397220 */ /* 0x040fe20000410000 */
[----:B------:R-:W-:Y:S01]  /*1a9c0*/  MUFU.EX2 R85, R18 ;  /* 0x0000001200557308 */ /* 0x000fe20000000800 */
[C---:B------:R-:W-:Y:S02]  /*1a9d0*/  FMUL.FTZ R60, R2.reuse, R76 ;  /* 0x0000004c023c7220 */ /* 0x040fe40000410000 */
[C---:B------:R-:W-:Y:S02]  /*1a9e0*/  FMUL.FTZ R61, R2.reuse, R77 ;  /* 0x0000004d023d7220 */ /* 0x040fe40000410000 */
[----:B------:R-:W-:Y:S01]  /*1a9f0*/  FFMA.FTZ R151, R2, R196, R151 ;  /* 0x000000c402977223 */ /* 0x000fe20000010097 */
[----:B------:R-:W-:Y:S01]  /*1aa00*/  SHF.R.U32.HI R196, RZ, 0x18, R148 ;  /* 0x00000018ffc47819 */ /* 0x000fe20000011694 */
[----:B------:R-:W-:Y:S02]  /*1aa10*/  IMAD.MOV.U32 R104, RZ, RZ, R20 ;  /* 0x000000ffff687224 */ /* 0x000fe400078e0014 */
[----:B------:R-:W-:Y:S01]  /*1aa20*/  IMAD.MOV.U32 R105, RZ, RZ, R21 ;  /* 0x000000ffff697224 */ /* 0x000fe200078e0015 */
[----:B------:R-:W-:Y:S01]  /*1aa30*/  MUFU.EX2 R93, R19 ;  /* 0x00000013005d7308 */ /* 0x000fe20000000800 */
[----:B------:R-:W-:Y:S02]  /*1aa40*/  IMAD.MOV.U32 R97, RZ, RZ, R49 ;  /* 0x000000ffff617224 */ /* 0x000fe400078e0031 */
[----:B------:R-:W-:Y:S02]  /*1aa50*/  IMAD.MOV.U32 R88, RZ, RZ, R32 ;  /* 0x000000ffff587224 */ /* 0x000fe400078e0020 */
[--C-:B-1----:R-:W-:Y:S01]  /*1aa60*/  FADD.FTZ R0, -R70, R72.reuse ;  /* 0x0000004846007221 */ /* 0x102fe20000010100 */
[C---:B------:R-:W-:Y:S01]  /*1aa70*/  PRMT R72, R74.reuse, 0x7632, R72 ;  /* 0x000076324a487816 */ /* 0x040fe20000000048 */
[C---:B--2---:R-:W-:Y:S02]  /*1aa80*/  FMUL.FTZ R62, R3.reuse, R78 ;  /* 0x0000004e033e7220 */ /* 0x044fe40000410000 */
[C---:B------:R-:W-:Y:S01]  /*1aa90*/  FMUL.FTZ R15, R3.reuse, R107 ;  /* 0x0000006b030f7220 */ /* 0x040fe20000410000 */
[----:B------:R-:W-:Y:S01]  /*1aaa0*/  PRMT R80, R74, 0x5410, R72 ;  /* 0x000054104a507816 */ /* 0x000fe20000000048 */
[----:B------:R-:W-:Y:S01]  /*1aab0*/  FMUL.FTZ R0, R0, c[0x0][0x23c] ;  /* 0x00008f0000007a20 */ /* 0x000fe20000410000 */
[----:B------:R-:W-:Y:S01]  /*1aac0*/  MUFU.EX2 R97, R168 ;  /* 0x000000a800617308 */ /* 0x000fe20000000800 */
[C---:B------:R-:W-:Y:S02]  /*1aad0*/  FFMA.FTZ R84, R3.reuse, R197, R10 ;  /* 0x000000c503547223 */ /* 0x040fe4000001000a */
[C---:B------:R-:W-:Y:S02]  /*1aae0*/  FMUL.FTZ R10, R3.reuse, R110 ;  /* 0x0000006e030a7220 */ /* 0x040fe40000410000 */
[C---:B------:R-:W-:Y:S02]  /*1aaf0*/  FMUL.FTZ R26, R3.reuse, R98 ;  /* 0x00000062031a7220 */ /* 0x040fe40000410000 */
[C---:B------:R-:W-:Y:S02]  /*1ab00*/  FMUL.FTZ R27, R3.reuse, R99 ;  /* 0x00000063031b7220 */ /* 0x040fe40000410000 */
[C---:B------:R-:W-:Y:S01]  /*1ab10*/  FMUL.FTZ R30, R3.reuse, R94 ;  /* 0x0000005e031e7220 */ /* 0x040fe20000410000 */
[----:B------:R-:W1:Y:S01]  /*1ab20*/  MUFU.EX2 R0, R0 ;  /* 0x0000000000007308 */ /* 0x000e620000000800 */
        /* <DEDUP_REMOVED lines=8> */
[----:B------:R-:W-:Y:S02]  /*1abb0*/  FMUL.FTZ R63, R3, R79 ;  /* 0x0000004f033f7220 */ /* 0x000fe40000410000 */
[----:B------:R-:W-:Y:S02]  /*1abc0*/  IMAD.MOV.U32 R89, RZ, RZ, R33 ;  /* 0x000000ffff597224 */ /* 0x000fe400078e0021 */
[----:B------:R-:W-:Y:S01]  /*1abd0*/  FADD.FTZ R151, R227, R151 ;  /* 0x00000097e3977221 */ /* 0x000fe20000010000 */
[----:B------:R-:W-:Y:S01]  /*1abe0*/  MUFU.EX2 R95, R194 ;  /* 0x000000c2005f7308 */ /* 0x000fe20000000800 */
[C---:B-1----:R-:W-:Y:S02]  /*1abf0*/  FMUL.FTZ R20, R0.reuse, R128 ;  /* 0x0000008000147220 */ /* 0x042fe40000410000 */
[C---:B------:R-:W-:Y:S02]  /*1ac00*/  FMUL.FTZ R53, R0.reuse, R113 ;  /* 0x0000007100357220 */ /* 0x040fe40000410000 */
[C---:B------:R-:W-:Y:S02]  /*1ac10*/  FMUL.FTZ R16, R0.reuse, R132 ;  /* 0x0000008400107220 */ /* 0x040fe40000410000 */
[C---:B------:R-:W-:Y:S03]  /*1ac20*/  FMUL.FTZ R17, R0.reuse, R133 ;  /* 0x0000008500117220 */ /* 0x040fe60000410000 */
[----:B------:R-:W-:Y:S01]  /*1ac30*/  MUFU.EX2 R89, R164 ;  /* 0x000000a400597308 */ /* 0x000fe20000000800 */
[C---:B------:R-:W-:Y:S02]  /*1ac40*/  FMUL.FTZ R21, R0.reuse, R129 ;  /* 0x0000008100157220 */ /* 0x040fe40000410000 */
[C---:B------:R-:W-:Y:S02]  /*1ac50*/  FMUL.FTZ R32, R0.reuse, R124 ;  /* 0x0000007c00207220 */ /* 0x040fe40000410000 */
[C---:B------:R-:W-:Y:S02]  /*1ac60*/  FMUL.FTZ R33, R0.reuse, R125 ;  /* 0x0000007d00217220 */ /* 0x040fe40000410000 */
[C---:B------:R-:W-:Y:S02]  /*1ac70*/  FMUL.FTZ R49, R0.reuse, R117 ;  /* 0x0000007500317220 */ /* 0x040fe40000410000 */
[C---:B------:R-:W-:Y:S01]  /*1ac80*/  FMUL.FTZ R64, R0.reuse, R100 ;  /* 0x0000006400407220 */ /* 0x040fe20000410000 */
[----:B------:R-:W-:Y:S01]  /*1ac90*/  MUFU.EX2 R94, R190 ;  /* 0x000000be005e7308 */ /* 0x000fe20000000800 */
[----:B------:R-:W-:Y:S02]  /*1aca0*/  FMUL.FTZ R65, R0, R101 ;  /* 0x0000006500417220 */ /* 0x000fe40000410000 */
[----:B------:R-:W-:Y:S05]  /*1acb0*/  IMAD.WIDE.U32 R124, R189, -0x2daee0ad, RZ ;  /* 0xd2511f53bd7c7825 */ /* 0x000fea00078e00ff */
[----:B------:R-:W-:Y:S02]  /*1acc0*/  LOP3.LUT R81, R125, UR14, R152, 0x96, !PT ;  /* 0x0000000e7d517c12 */ /* 0x000fe4000f8e9698 */
[----:B------:R-:W-:Y:S02]  /*1acd0*/  MUFU.EX2 R129, R213 ;  /* 0x000000d500817308 */ /* 0x000fe40000000800 */
[----:B------:R-:W-:Y:S08]  /*1ace0*/  LOP3.LUT R189, R81, 0xff, RZ, 0xc0, !PT ;  /* 0x000000ff51bd7812 */ /* 0x000ff000078ec0ff */
[----:B------:R-:W-:Y:S10]  /*1acf0*/  MUFU.EX2 R101, R198 ;  /* 0x000000c600657308 */ /* 0x000ff40000000800 */
[----:B------:R-:W-:Y:S01]  /*1ad00*/  MUFU.EX2 R99, R199 ;  /* 0x000000c700637308 */ /* 0x000fe20000000800 */
[----:B----4-:R-:W-:Y:S05]  /*1ad10*/  @!P0 HFMA2.BF16_V2 R9, -RZ.H0_H0, RZ.H0_H0, -R141.H0_H0 ;  /* 0x200000ffff098231 */ /* 0x010fea000034098d */
[----:B------:R-:W-:Y:S01]  /*1ad20*/  PRMT R8, R9, 0x7610, R8 ;  /* 0x0000761009087816 */ /* 0x000fe20000000008 */
[----:B------:R1:W-:Y:S03]  /*1ad30*/  @!P0 STL.S16 [R1+0x84], R9 ;  /* 0x0000840901008387 */ /* 0x0003e60000100600 */
[----:B------:R-:W-:Y:S01]  /*1ad40*/  @!P0 PRMT R141, R8, 0x5410, RZ ;  /* 0x00005410088d8816 */ /* 0x000fe200000000ff */
[----:B------:R3:W2:Y:S01]  /*1ad50*/  LDL.S16 R48, [R1+0x8c] ;  /* 0x00008c0001307983 */ /* 0x0006a20000100600 */
[----:B------:R-:W-:Y:S03]  /*1ad60*/  IMAD.MOV.U32 R8, RZ, RZ, R200 ;  /* 0x000000ffff087224 */ /* 0x000fe600078e00c8 */
[----:B------:R3:W4:Y:S04]  /*1ad70*/  LDL.S16 R52, [R1+0x88] ;  /* 0x0000880001347983 */ /* 0x0007280000100600 */
[----:B------:R-:W-:Y:S01]  /*1ad80*/  STG.E.U16 [R162.64], R141 ;  /* 0x0000008da2007986 */ /* 0x000fe2000c101522 */
[----:B-1----:R-:W-:Y:S02]  /*1ad90*/  IMAD.MOV.U32 R9, RZ, RZ, R201 ;  /* 0x000000ffff097224 */ /* 0x002fe400078e00c9 */
[--C-:B------:R-:W-:Y:S01]  /*1ada0*/  FFMA.FTZ R201, R35, c[0x0][0x23c], -R75.reuse ;  /* 0x00008f0023c97a23 */ /* 0x100fe2000001084b */
[----:B------:R-:W-:Y:S01]  /*1adb0*/  PRMT R75, R140, 0x7632, R75 ;  /* 0x000076328c4b7816 */ /* 0x000fe2000000004b */
[----:B------:R-:W-:Y:S02]  /*1adc0*/  IMAD.MOV.U32 R37, RZ, RZ, R9 ;  /* 0x000000ffff257224 */ /* 0x000fe400078e0009 */
[----:B------:R-:W-:Y:S01]  /*1add0*/  FMUL.FTZ R9, R2, R109 ;  /* 0x0000006d02097220 */ /* 0x000fe20000410000 */
[----:B------:R-:W-:Y:S01]  /*1ade0*/  PRMT R142, R140, 0x5410, R75 ;  /* 0x000054108c8e7816 */ /* 0x000fe2000000004b */
[----:B------:R-:W-:Y:S02]  /*1adf0*/  IMAD.MOV.U32 R109, RZ, RZ, R37 ;  /* 0x000000ffff6d7224 */ /* 0x000fe400078e0025 */
[----:B------:R-:W-:Y:S02]  /*1ae00*/  FMUL.FTZ R37, R0, R121 ;  /* 0x0000007900257220 */ /* 0x000fe40000410000 */
[----:B------:R-:W-:Y:S01]  /*1ae10*/  MUFU.EX2 R121, R208 ;  /* 0x000000d000797308 */ /* 0x000fe20000000800 */
[----:B--2---:R-:W-:Y:S02]  /*1ae20*/  @!P6 HFMA2.BF16_V2 R48, -RZ.H0_H0, RZ.H0_H0, -R140.H0_H0 ;  /* 0x200000ffff30e231 */ /* 0x004fe4000034098c */
[----:B----4-:R-:W-:Y:S03]  /*1ae30*/  @!P5 HFMA2.BF16_V2 R52, -RZ.H0_H0, RZ.H0_H0, -R75.H0_H0 ;  /* 0x200000ffff34d231 */ /* 0x010fe6000034094b */
[----:B------:R-:W-:Y:S01]  /*1ae40*/  PRMT R7, R48, 0x7610, R7 ;  /* 0x0000761030077816 */ /* 0x000fe20000000007 */
[----:B------:R1:W-:Y:S03]  /*1ae50*/  @!P6 STL.S16 [R1+0x8c], R48 ;  /* 0x00008c300100e387 */ /* 0x0003e60000100600 */
[----:B------:R-:W-:Y:S01]  /*1ae60*/  @!P6 PRMT R140, R7, 0x5410, RZ ;  /* 0x00005410078ce816 */ /* 0x000fe200000000ff */
[----:B------:R3:W2:Y:S01]  /*1ae70*/  LDL.S16 R11, [R1+0x9c] ;  /* 0x00009c00010b7983 */ /* 0x0006a20000100600 */
[----:B------:R-:W-:Y:S02]  /*1ae80*/  PRMT R14, R52, 0x7610, R14 ;  /* 0x00007610340e7816 */ /* 0x000fe4000000000e */
[----:B------:R-:W-:Y:S01]  /*1ae90*/  ISETP.GE.U32.AND P6, PT, R237, R189, PT ;  /* 0x000000bded00720c */ /* 0x000fe20003fc6070 */
[----:B------:R3:W4:Y:S01]  /*1aea0*/  LDL.S16 R7, [R1+0x98] ;  /* 0x0000980001077983 */ /* 0x0007220000100600 */
[----:B------:R-:W-:Y:S01]  /*1aeb0*/  @!P5 PRMT R75, R14, 0x5410, RZ ;  /* 0x000054100e4bd816 */ /* 0x000fe200000000ff */
[----:B------:R-:W-:Y:S02]  /*1aec0*/  FMUL.FTZ R14, R3, R106 ;  /* 0x0000006a030e7220 */ /* 0x000fe40000410000 */
[----:B------:R3:W-:Y:S01]  /*1aed0*/  @!P5 STL.S16 [R1+0x88], R52 ;  /* 0x000088340100d387 */ /* 0x0007e20000100600 */
[----:B------:R-:W-:Y:S03]  /*1aee0*/  ISETP.GE.U32.AND P5, PT, R237, R196, PT ;  /* 0x000000c4ed00720c */ /* 0x000fe60003fa6070 */
[----:B------:R-:W-:Y:S04]  /*1aef0*/  STG.E.U16 [R160.64], R140 ;  /* 0x0000008ca0007986 */ /* 0x000fe8000c101522 */
[----:B------:R3:W-:Y:S01]  /*1af00*/  STG.E.U16 [R160.64+0x2], R75 ;  /* 0x0000024ba0007986 */ /* 0x0007e2000c101522 */
[----:B-1----:R-:W-:Y:S02]  /*1af10*/  IMAD.MOV.U32 R48, RZ, RZ, R36 ;  /* 0x000000ffff307224 */ /* 0x002fe400078e0024 */
[----:B------:R-:W-:Y:S02]  /*1af20*/  IMAD.MOV.U32 R36, RZ, RZ, R8 ;  /* 0x000000ffff247224 */ /* 0x000fe400078e0008 */
[----:B------:R-:W-:Y:S01]  /*1af30*/  FMUL.FTZ R8, R2, R108 ;  /* 0x0000006c02087220 */ /* 0x000fe20000410000 */
[----:B------:R-:W-:Y:S01]  /*1af40*/  SHF.R.U32.HI R2, RZ, 0x8, R4 ;  /* 0x00000008ff027819 */ /* 0x000fe20000011604 */
[----:B------:R-:W-:Y:S01]  /*1af50*/  IMAD.MOV.U32 R108, RZ, RZ, R36 ;  /* 0x000000ffff6c7224 */ /* 0x000fe200078e0024 */
[----:B------:R-:W-:Y:S01]  /*1af60*/  SHF.R.U32.HI R4, RZ, 0x10, R148 ;  /* 0x00000010ff047819 */ /* 0x000fe20000011694 */
[----:B------:R-:W-:Y:S01]  /*1af70*/  FMUL.FTZ R36, R0, R120 ;  /* 0x0000007800247220 */ /* 0x000fe20000410000 */
[----:B------:R-:W-:Y:S01]  /*1af80*/  LOP3.LUT R200, R2, 0xffff, RZ, 0xc0, !PT ;  /* 0x0000ffff02c87812 */ /* 0x000fe200078ec0ff */
[----:B------:R-:W-:Y:S01]  /*1af90*/  MUFU.EX2 R120, R214 ;  /* 0x000000d600787308 */ /* 0x000fe20000000800 */
[----:B------:R-:W-:Y:S01]  /*1afa0*/  LOP3.LUT R197, R4, 0xff, RZ, 0xc0, !PT ;  /* 0x000000ff04c57812 */ /* 0x000fe200078ec0ff */
[C---:B---3--:R-:W-:Y:S02]  /*1afb0*/  FMUL.FTZ R52, R0.reuse, R112 ;  /* 0x0000007000347220 */ /* 0x048fe40000410000 */
[C---:B------:R-:W-:Y:S02]  /*1afc0*/  FMUL.FTZ R4, R0.reuse, R136 ;  /* 0x0000008800047220 */ /* 0x040fe40000410000 */
[----:B------:R-:W-:Y:S02]  /*1afd0*/  IMAD.MOV.U32 R96, RZ, RZ, R48 ;  /* 0x000000ffff607224 */ /* 0x000fe400078e0030 */
[----:B------:R-:W-:Y:S02]  /*1afe0*/  FMUL.FTZ R48, R0, R116 ;  /* 0x0000007400307220 */ /* 0x000fe40000410000 */
[----:B------:R-:W-:Y:S01]  /*1aff0*/  FADD.FTZ R2, -R69, R73 ;  /* 0x0000004945027221 */ /* 0x000fe20000010100 */
[----:B------:R-:W-:Y:S01]  /*1b000*/  LOP3.LUT R75, R148, 0xff, RZ, 0xc0, !PT ;  /* 0x000000ff944b7812 */ /* 0x000fe200078ec0ff */
[----:B------:R-:W-:Y:S02]  /*1b010*/  FFMA.FTZ R73, R0, R241, R224 ;  /* 0x000000f100497223 */ /* 0x000fe400000100e0 */
[----:B------:R-:W-:Y:S02]  /*1b020*/  FMUL.FTZ R2, R2, c[0x0][0x23c] ;  /* 0x00008f0002027a20 */ /* 0x000fe40000410000 */
[----:B------:R-:W-:Y:S01]  /*1b030*/  FADD.FTZ R79, R235, R73 ;  /* 0x00000049eb4f7221 */ /* 0x000fe20000010000 */
[----:B------:R-:W-:Y:S03]  /*1b040*/  LOP3.LUT R73, R81, 0xffff, RZ, 0xc0, !PT ;  /* 0x0000ffff51497812 */ /* 0x000fe600078ec0ff */
[----:B------:R-:W1:Y:S01]  /*1b050*/  MUFU.EX2 R2, R2 ;  /* 0x0000000200027308 */ /* 0x000e620000000800 */
[----:B------:R-:W-:Y:S01]  /*1b060*/  SHF.R.U32.HI R73, RZ, 0x8, R73 ;  /* 0x00000008ff497819 */ /* 0x000fe20000011649 */
[C---:B-1----:R-:W-:Y:S02]  /*1b070*/  FMUL.FTZ R66, R2.reuse, R102 ;  /* 0x0000006602427220 */ /* 0x042fe40000410000 */
[C---:B------:R-:W-:Y:S02]  /*1b080*/  FMUL.FTZ R34, R2.reuse, R126 ;  /* 0x0000007e02227220 */ /* 0x040fe40000410000 */
[C---:B------:R-:W-:Y:S02]  /*1b090*/  FMUL.FTZ R35, R2.reuse, R127 ;  /* 0x0000007f02237220 */ /* 0x040fe40000410000 */
[C---:B------:R-:W-:Y:S02]  /*1b0a0*/  FMUL.FTZ R39, R2.reuse, R123 ;  /* 0x0000007b02277220 */ /* 0x040fe40000410000 */
[C---:B------:R-:W-:Y:S02]  /*1b0b0*/  FFMA.FTZ R76, R2.reuse, R242, R225 ;  /* 0x000000f2024c7223 */ /* 0x040fe400000100e1 */
[C---:B------:R-:W-:Y:S01]  /*1b0c0*/  FMUL.FTZ R18, R2.reuse, R134 ;  /* 0x0000008602127220 */ /* 0x040fe20000410000 */
[----:B------:R-:W-:Y:S01]  /*1b0d0*/  SHF.R.U32.HI R134, RZ, 0x18, R124 ;  /* 0x00000018ff867819 */ /* 0x000fe2000001167c */
[C---:B------:R-:W-:Y:S02]  /*1b0e0*/  FMUL.FTZ R19, R2.reuse, R135 ;  /* 0x0000008702137220 */ /* 0x040fe40000410000 */
[C---:B------:R-:W-:Y:S01]  /*1b0f0*/  FMUL.FTZ R22, R2.reuse, R130 ;  /* 0x0000008202167220 */ /* 0x040fe20000410000 */
[----:B------:R-:W-:Y:S01]  /*1b100*/  LOP3.LUT R130, R125, UR14, R152, 0x96, !PT ;  /* 0x0000000e7d827c12 */ /* 0x000fe2000f8e9698 */
[C---:B------:R-:W-:Y:S02]  /*1b110*/  FMUL.FTZ R23, R2.reuse, R131 ;  /* 0x0000008302177220 */ /* 0x040fe40000410000 */
[C---:B------:R-:W-:Y:S02]  /*1b120*/  FMUL.FTZ R38, R2.reuse, R122 ;  /* 0x0000007a02267220 */ /* 0x040fe40000410000 */
[C---:B------:R-:W-:Y:S02]  /*1b130*/  FMUL.FTZ R50, R2.reuse, R118 ;  /* 0x0000007602327220 */ /* 0x040fe40000410000 */
[C---:B------:R-:W-:Y:S02]  /*1b140*/  FMUL.FTZ R51, R2.reuse, R119 ;  /* 0x0000007702337220 */ /* 0x040fe40000410000 */
[C---:B------:R-:W-:Y:S01]  /*1b150*/  FMUL.FTZ R54, R2.reuse, R114 ;  /* 0x0000007202367220 */ /* 0x040fe20000410000 */
[----:B------:R-:W-:Y:S01]  /*1b160*/  MUFU.EX2 R119, R210 ;  /* 0x000000d200777308 */ /* 0x000fe20000000800 */
[C---:B------:R-:W-:Y:S02]  /*1b170*/  FMUL.FTZ R55, R2.reuse, R115 ;  /* 0x0000007302377220 */ /* 0x040fe40000410000 */
[----:B------:R-:W-:Y:S07]  /*1b180*/  FMUL.FTZ R67, R2, R103 ;  /* 0x0000006702437220 */ /* 0x000fee0000410000 */
[----:B------:R-:W-:Y:S01]  /*1b190*/  MUFU.EX2 R103, R201 ;  /* 0x000000c900677308 */ /* 0x000fe20000000800 */
[----:B--2---:R-:W-:Y:S02]  /*1b1a0*/  @!P4 HFMA2.BF16_V2 R11, -RZ.H0_H0, RZ.H0_H0, -R74.H0_H0 ;  /* 0x200000ffff0bc231 */ /* 0x004fe4000034094a */
[----:B----4-:R-:W-:Y:S03]  /*1b1b0*/  @!P3 HFMA2.BF16_V2 R7, -RZ.H0_H0, RZ.H0_H0, -R72.H0_H0 ;  /* 0x200000ffff07b231 */ /* 0x010fe60000340948 */
[----:B------:R-:W-:Y:S01]  /*1b1c0*/  PRMT R6, R11, 0x7610, R6 ;  /* 0x000076100b067816 */ /* 0x000fe20000000006 */
[----:B------:R1:W-:Y:S03]  /*1b1d0*/  @!P4 STL.S16 [R1+0x9c], R11 ;  /* 0x00009c0b0100c387 */ /* 0x0003e60000100600 */
[----:B------:R-:W-:Y:S01]  /*1b1e0*/  @!P4 PRMT R74, R6, 0x5410, RZ ;  /* 0x00005410064ac816 */ /* 0x000fe200000000ff */
[----:B------:R2:W-:Y:S01]  /*1b1f0*/  @!P3 STL.S16 [R1+0x98], R7 ;  /* 0x000098070100b387 */ /* 0x0005e20000100600 */
[----:B------:R-:W-:Y:S02]  /*1b200*/  PRMT R5, R7, 0x7610, R5 ;  /* 0x0000761007057816 */ /* 0x000fe40000000005 */
[----:B------:R-:W-:Y:S01]  /*1b210*/  ISETP.GE.U32.AND P4, PT, R237, R197, PT ;  /* 0x000000c5ed00720c */ /* 0x000fe20003f86070 */
[----:B------:R3:W4:Y:S01]  /*1b220*/  LDL.S16 R6, [R1+0xa0] ;  /* 0x0000a00001067983 */ /* 0x0007220000100600 */
[----:B------:R-:W-:Y:S01]  /*1b230*/  @!P3 PRMT R72, R5, 0x5410, RZ ;  /* 0x000054100548b816 */ /* 0x000fe200000000ff */
[----:B------:R-:W-:Y:S01]  /*1b240*/  FMUL.FTZ R5, R0, R137 ;  /* 0x0000008900057220 */ /* 0x000fe20000410000 */
[----:B------:R-:W-:Y:S01]  /*1b250*/  ISETP.GE.U32.AND P3, PT, R237, R200, PT ;  /* 0x000000c8ed00720c */ /* 0x000fe20003f66070 */
[----:B------:R3:W3:Y:S01]  /*1b260*/  LDL.S16 R78, [R1+0xa4] ;  /* 0x0000a400014e7983 */ /* 0x0006e20000100600 */
[----:B------:R-:W-:Y:S03]  /*1b270*/  LOP3.LUT R137, R124, 0xff, RZ, 0xc0, !PT ;  /* 0x000000ff7c897812 */ /* 0x000fe600078ec0ff */
[----:B------:R-:W-:Y:S04]  /*1b280*/  STG.E.U16 [R154.64+0x10], R74 ;  /* 0x0000104a9a007986 */ /* 0x000fe8000c101522 */
[----:B------:R-:W-:Y:S01]  /*1b290*/  STG.E.U16 [R154.64+0x12], R72 ;  /* 0x000012489a007986 */ /* 0x000fe2000c101522 */
[----:B-1----:R-:W-:Y:S01]  /*1b2a0*/  FMUL.FTZ R11, R3, R111 ;  /* 0x0000006f030b7220 */ /* 0x002fe20000410000 */
[----:B------:R-:W-:Y:S01]  /*1b2b0*/  F2FP.BF16.PACK_AB R3, R93, R85 ;  /* 0x000000555d03723e */ /* 0x000fe200000010ff */
[----:B--2---:R-:W-:Y:S03]  /*1b2c0*/  FMUL.FTZ R7, R2, R139 ;  /* 0x0000008b02077220 */ /* 0x004fe60000410000 */
[C---:B------:R-:W-:Y:S02]  /*1b2d0*/  PRMT R0, R3.reuse, 0x7610, R0 ;  /* 0x0000761003007816 */ /* 0x040fe40000000000 */
[----:B------:R-:W-:Y:S04]  /*1b2e0*/  PRMT R3, R3, 0x7632, R3 ;  /* 0x0000763203037816 */ /* 0x000fe80000000003 */
[----:B------:R-:W-:Y:S01]  /*1b2f0*/  PRMT R82, R0, 0x5410, R3 ;  /* 0x0000541000527816 */ /* 0x000fe20000000003 */
[----:B----4-:R-:W-:Y:S02]  /*1b300*/  @!P2 HFMA2.BF16_V2 R6, -RZ.H0_H0, RZ.H0_H0, -R0.H0_H0 ;  /* 0x200000ffff06a231 */ /* 0x010fe40000340900 */
[----:B---3--:R-:W-:Y:S03]  /*1b310*/  @!P1 HFMA2.BF16_V2 R78, -RZ.H0_H0, RZ.H0_H0, -R3.H0_H0 ;  /* 0x200000ffff4e9231 */ /* 0x008fe60000340903 */
[----:B------:R-:W-:Y:S01]  /*1b320*/  PRMT R83, R6, 0x7610, R83 ;  /* 0x0000761006537816 */ /* 0x000fe20000000053 */
[----:B------:R1:W-:Y:S01]  /*1b330*/  @!P2 STL.S16 [R1+0xa0], R6 ;  /* 0x0000a0060100a387 */ /* 0x0003e20000100600 */
[----:B------:R-:W-:Y:S03]  /*1b340*/  PRMT R77, R78, 0x7610, R77 ;  /* 0x000076104e4d7816 */ /* 0x000fe6000000004d */
[----:B------:R2:W-:Y:S01]  /*1b350*/  @!P1 STL.S16 [R1+0xa4], R78 ;  /* 0x0000a44e01009387 */ /* 0x0005e20000100600 */
[----:B------:R-:W-:Y:S02]  /*1b360*/  @!P2 PRMT R0, R83, 0x5410, RZ ;  /* 0x000054105300a816 */ /* 0x000fe400000000ff */
[----:B------:R-:W-:Y:S01]  /*1b370*/  @!P1 PRMT R3, R77, 0x5410, RZ ;  /* 0x000054104d039816 */ /* 0x000fe200000000ff */
[----:B------:R3:W4:Y:S01]  /*1b380*/  LDL.S16 R112, [R1+0xb0] ;  /* 0x0000b00001707983 */ /* 0x0007220000100600 */
[----:B------:R-:W-:Y:S03]  /*1b390*/  ISETP.GE.U32.AND P2, PT, R237, R204, PT ;  /* 0x000000cced00720c */ /* 0x000fe60003f46070 */
[----:B------:R3:W3:Y:S04]  /*1b3a0*/  LDL.S16 R107, [R1+0xac] ;  /* 0x0000ac00016b7983 */ /* 0x0006e80000100600 */
[----:B------:R2:W3:Y:S04]  /*1b3b0*/  LDL.S16 R102, [R1+0xa8] ;  /* 0x0000a80001667983 */ /* 0x0004e80000100600 */
[----:B------:R2:W3:Y:S04]  /*1b3c0*/  LDL.S16 R113, [R1+0xb4] ;  /* 0x0000b40001717983 */ /* 0x0004e80000100600 */
[----:B------:R2:W3:Y:S01]  /*1b3d0*/  LDL.S16 R111, [R1+0xbc] ;  /* 0x0000bc00016f7983 */ /* 0x0004e20000100600 */
[----:B-1----:R-:W-:Y:S01]  /*1b3e0*/  FMUL.FTZ R6, R2, R138 ;  /* 0x0000008a02067220 */ /* 0x002fe20000410000 */
[----:B------:R-:W-:Y:S02]  /*1b3f0*/  IADD3 R2, R166, 0x1, RZ ;  /* 0x00000001a6027810 */ /* 0x000fe40007ffe0ff */
[----:B------:R-:W-:Y:S01]  /*1b400*/  LOP3.LUT R166, R73, 0xffff, RZ, 0xc0, !PT ;  /* 0x0000ffff49a67812 */ /* 0x000fe200078ec0ff */
[----:B------:R1:W3:Y:S01]  /*1b410*/  LDL.S16 R109, [R1+0xb8] ;  /* 0x0000b800016d7983 */ /* 0x0002e20000100600 */
[----:B------:R-:W-:Y:S01]  /*1b420*/  LOP3.LUT R2, R2, UR37, RZ, 0x3c, !PT ;  /* 0x0000002502027c12 */ /* 0x000fe2000f8e3cff */
[----:B------:R-:W-:Y:S01]  /*1b430*/  FADD.FTZ R73, R195, R79 ;  /* 0x0000004fc3497221 */ /* 0x000fe20000010000 */
[----:B------:R-:W-:Y:S01]  /*1b440*/  ISETP.GE.U32.AND P0, PT, R237, R166, PT ;  /* 0x000000a6ed00720c */ /* 0x000fe20003f06070 */
[----:B------:R-:W-:Y:S01]  /*1b450*/  STG.E.U16 [R158.64+0x10], R0 ;  /* 0x000010009e007986 */ /* 0x000fe2000c101522 */
[----:B------:R-:W-:Y:S01]  /*1b460*/  LOP3.LUT R2, R245, R2, RZ, 0x3c, !PT ;  /* 0x00000002f5027212 */ /* 0x000fe200078e3cff */
[----:B------:R-:W-:Y:S01]  /*1b470*/  FADD.FTZ R92, R209, R73 ;  /* 0x00000049d15c7221 */ /* 0x000fe20000010000 */
[----:B------:R-:W-:Y:S01]  /*1b480*/  LOP3.LUT R73, R146, 0xff, RZ, 0xc0, !PT ;  /* 0x000000ff92497812 */ /* 0x000fe200078ec0ff */
[----:B------:R-:W-:Y:S02]  /*1b490*/  STG.E.U16 [R158.64+0x12], R3 ;  /* 0x000012039e007986 */ /* 0x000fe4000c101522 */
[----:B------:R-:W-:Y:S04]  /*1b4a0*/  IMAD.WIDE.U32 R86, R2, -0x326172a9, RZ ;  /* 0xcd9e8d5702567825 */ /* 0x000fe800078e00ff */
[----:B------:R-:W-:Y:S01]  /*1b4b0*/  FADD.FTZ R2, R232, R76 ;  /* 0x0000004ce8027221 */ /* 0x000fe20000010000 */
[----:B------:R-:W-:Y:S01]  /*1b4c0*/  LOP3.LUT R76, R87, UR12, R88, 0x96, !PT ;  /* 0x0000000c574c7c12 */ /* 0x000fe2000f8e9658 */
[----:B------:R-:W-:Y:S01]  /*1b4d0*/  FADD.FTZ R88, R215, R84 ;  /* 0x00000054d7587221 */ /* 0x000fe20000010000 */
[----:B------:R-:W-:Y:S01]  /*1b4e0*/  LOP3.LUT R84, R223, UR11, R86, 0x96, !PT ;  /* 0x0000000bdf547c12 */ /* 0x000fe2000f8e9656 */
[----:B------:R-:W-:Y:S01]  /*1b4f0*/  FADD.FTZ R2, R85, R2 ;  /* 0x0000000255027221 */ /* 0x000fe20000010000 */
[----:B------:R-:W-:Y:S01]  /*1b500*/  LOP3.LUT R86, R231, UR11, R86, 0x96, !PT ;  /* 0x0000000be7567c12 */ /* 0x000fe2000f8e9656 */
[----:B------:R-:W-:Y:S04]  /*1b510*/  IMAD.WIDE.U32 R76, R76, -0x2daee0ad, RZ ;  /* 0xd2511f534c4c7825 */ /* 0x000fe800078e00ff */
[----:B------:R-:W-:Y:S01]  /*1b520*/  IMAD.WIDE.U32 R84, R84, -0x2daee0ad, RZ ;  /* 0xd2511f5354547825 */ /* 0x000fe200078e00ff */
[----:B--2---:R-:W-:Y:S02]  /*1b530*/  LOP3.LUT R78, R77, UR4, R96, 0x96, !PT ;  /* 0x000000044d4e7c12 */ /* 0x004fe4000f8e9660 */
[----:B------:R-:W2:Y:S01]  /*1b540*/  MUFU.EX2 R96, R202 ;  /* 0x000000ca00607308 */ /* 0x000ea20000000800 */
[----:B------:R-:W-:Y:S01]  /*1b550*/  FADD.FTZ R93, R93, R2 ;  /* 0x000000025d5d7221 */ /* 0x000fe20000010000 */
[----:B------:R-:W-:Y:S01]  /*1b560*/  LOP3.LUT R85, R85, UR9, R76, 0x96, !PT ;  /* 0x0000000955557c12 */ /* 0x000fe2000f8e964c */
[----:B------:R-:W-:Y:S01]  /*1b570*/  IMAD.WIDE.U32 R78, R78, -0x326172a9, RZ ;  /* 0xcd9e8d574e4e7825 */ /* 0x000fe200078e00ff */
[----:B------:R-:W-:Y:S04]  /*1b580*/  LOP3.LUT R2, R147, UR13, R150, 0x96, !PT ;  /* 0x0000000d93027c12 */ /* 0x000fe8000f8e9696 */
[----:B------:R-:W-:Y:S05]  /*1b590*/  LOP3.LUT R77, R79, UR10, R222, 0x96, !PT ;  /* 0x0000000a4f4d7c12 */ /* 0x000fea000f8e96de */
[----:B------:R-:W-:Y:S05]  /*1b5a0*/  IMAD.WIDE.U32 R76, R77, -0x2daee0ad, RZ ;  /* 0xd2511f534d4c7825 */ /* 0x000fea00078e00ff */
[----:B------:R-:W-:Y:S01]  /*1b5b0*/  LOP3.LUT R79, R77, UR7, R84, 0x96, !PT ;  /* 0x000000074d4f7c12 */ /* 0x000fe2000f8e9654 */
[----:B------:R-:W-:Y:S05]  /*1b5c0*/  IMAD.WIDE.U32 R84, R85, -0x326172a9, RZ ;  /* 0xcd9e8d5755547825 */ /* 0x000fea00078e00ff */
[----:B------:R-:W-:Y:S05]  /*1b5d0*/  LOP3.LUT R78, R85, UR8, R78, 0x96, !PT ;  /* 0x00000008554e7c12 */ /* 0x000fea000f8e964e */
[----:B------:R-:W-:Y:S04]  /*1b5e0*/  IMAD.WIDE.U32 R164, R78, -0x2daee0ad, RZ ;  /* 0xd2511f534ea47825 */ /* 0x000fe800078e00ff */
[----:B------:R-:W-:Y:S01]  /*1b5f0*/  IMAD.WIDE.U32 R78, R79, -0x326172a9, RZ ;  /* 0xcd9e8d574f4e7825 */ /* 0x000fe200078e00ff */
[----:B------:R-:W-:Y:S02]  /*1b600*/  LOP3.LUT R83, R165, UR5, R76, 0x96, !PT ;  /* 0x00000005a5537c12 */ /* 0x000fe4000f8e964c */
[----:B------:R-:W-:Y:S01]  /*1b610*/  LOP3.LUT R76, R87, UR12, R104, 0x96, !PT ;  /* 0x0000000c574c7c12 */ /* 0x000fe2000f8e9668 */
[----:B------:R-:W-:Y:S01]  /*1b620*/  IMAD.WIDE.U32 R86, R86, -0x2daee0ad, RZ ;  /* 0xd2511f5356567825 */ /* 0x000fe200078e00ff */
[----:B------:R-:W-:Y:S02]  /*1b630*/  LOP3.LUT R215, R79, UR6, R84, 0x96, !PT ;  /* 0x000000064fd77c12 */ /* 0x000fe4000f8e9654 */
[----:B------:R-:W-:Y:S01]  /*1b640*/  SHF.R.U32.HI R79, RZ, 0x10, R146 ;  /* 0x00000010ff4f7819 */ /* 0x000fe20000011692 */
[----:B------:R-:W-:Y:S05]  /*1b650*/  IMAD.WIDE.U32 R76, R76, -0x2daee0ad, RZ ;  /* 0xd2511f534c4c7825 */ /* 0x000fea00078e00ff */
[----:B------:R-:W-:Y:S02]  /*1b660*/  LOP3.LUT R84, R77, UR4, R108, 0x96, !PT ;  /* 0x000000044d547c12 */ /* 0x000fe4000f8e966c */
[----:B------:R-:W-:Y:S01]  /*1b670*/  LOP3.LUT R87, R87, UR9, R76, 0x96, !PT ;  /* 0x0000000957577c12 */ /* 0x000fe2000f8e964c */
[----:B------:R1:W3:Y:S02]  /*1b680*/  LDL.S16 R108, [R1+0xc0] ;  /* 0x0000c000016c7983 */ /* 0x0002e40000100600 */
[----:B------:R-:W-:Y:S05]  /*1b690*/  IMAD.WIDE.U32 R84, R84, -0x326172a9, RZ ;  /* 0xcd9e8d5754547825 */ /* 0x000fea00078e00ff */
[----:B------:R-:W-:Y:S05]  /*1b6a0*/  LOP3.LUT R76, R85, UR10, R230, 0x96, !PT ;  /* 0x0000000a554c7c12 */ /* 0x000fea000f8e96e6 */
[----:B------:R-:W-:Y:S05]  /*1b6b0*/  IMAD.WIDE.U32 R76, R76, -0x2daee0ad, RZ ;  /* 0xd2511f534c4c7825 */ /* 0x000fea00078e00ff */
[----:B------:R-:W-:Y:S01]  /*1b6c0*/  LOP3.LUT R104, R77, UR7, R86, 0x96, !PT ;  /* 0x000000074d687c12 */ /* 0x000fe2000f8e9656 */
[----:B------:R-:W-:Y:S04]  /*1b6d0*/  IMAD.WIDE.U32 R86, R87, -0x326172a9, RZ ;  /* 0xcd9e8d5757567825 */ /* 0x000fe800078e00ff */
[----:B------:R-:W-:Y:S01]  /*1b6e0*/  IMAD.WIDE.U32 R104, R104, -0x326172a9, RZ ;  /* 0xcd9e8d5768687825 */ /* 0x000fe200078e00ff */
[----:B------:R-:W-:Y:S02]  /*1b6f0*/  LOP3.LUT R84, R87, UR8, R84, 0x96, !PT ;  /* 0x0000000857547c12 */ /* 0x000fe4000f8e9654 */
[----:B------:R-:W-:Y:S02]  /*1b700*/  LOP3.LUT R87, R79, 0xff, RZ, 0xc0, !PT ;  /* 0x000000ff4f577812 */ /* 0x000fe400078ec0ff */
[----:B------:R-:W-:Y:S01]  /*1b710*/  LOP3.LUT R209, R105, UR6, R86, 0x96, !PT ;  /* 0x0000000669d17c12 */ /* 0x000fe2000f8e9656 */
[----:B------:R-:W-:Y:S01]  /*1b720*/  IMAD.WIDE.U32 R194, R84, -0x2daee0ad, RZ ;  /* 0xd2511f5354c27825 */ /* 0x000fe200078e00ff */
[----:B------:R-:W-:Y:S02]  /*1b730*/  F2FP.BF16.PACK_AB R84, R90, R89 ;  /* 0x000000595a54723e */ /* 0x000fe400000010ff */
[----:B------:R-:W-:Y:S02]  /*1b740*/  F2FP.BF16.PACK_AB R86, R157, R153 ;  /* 0x000000999d56723e */ /* 0x000fe400000010ff */
[----:B------:R-:W-:Y:S02]  /*1b750*/  LOP3.LUT R106, R195, UR5, R76, 0x96, !PT ;  /* 0x00000005c36a7c12 */ /* 0x000fe4000f8e964c */
[----:B------:R-:W-:Y:S02]  /*1b760*/  LOP3.LUT R76, R146, 0xffff, RZ, 0xc0, !PT ;  /* 0x0000ffff924c7812 */ /* 0x000fe400078ec0ff */
[----:B------:R-:W-:Y:S02]  /*1b770*/  SHF.R.U32.HI R146, RZ, 0x18, R146 ;  /* 0x00000018ff927819 */ /* 0x000fe40000011692 */
[----:B------:R-:W-:Y:S04]  /*1b780*/  SHF.R.U32.HI R76, RZ, 0x8, R76 ;  /* 0x00000008ff4c7819 */ /* 0x000fe8000001164c */
[----:B------:R-:W-:Y:S01]  /*1b790*/  PRMT R165, R73, 0x5410, R76 ;  /* 0x0000541049a57816 */ /* 0x000fe2000000004c */
[----:B------:R-:W-:Y:S01]  /*1b7a0*/  FADD.FTZ R73, R89, R151 ;  /* 0x0000009759497221 */ /* 0x000fe20000010000 */
[----:B------:R-:W-:Y:S01]  /*1b7b0*/  LOP3.LUT R89, R2, 0xff, RZ, 0xc0, !PT ;  /* 0x000000ff02597812 */ /* 0x000fe200078ec0ff */
[----:B------:R-:W-:Y:S01]  /*1b7c0*/  FADD.FTZ R76, R153, R88 ;  /* 0x00000058994c7221 */ /* 0x000fe20000010000 */
[----:B------:R-:W-:Y:S01]  /*1b7d0*/  SHF.R.U32.HI R88, RZ, 0x18, R2 ;  /* 0x00000018ff587819 */ /* 0x000fe20000011602 */
[----:B------:R-:W-:Y:S01]  /*1b7e0*/  FADD.FTZ R90, R90, R73 ;  /* 0x000000495a5a7221 */ /* 0x000fe20000010000 */
[----:B------:R-:W-:Y:S01]  /*1b7f0*/  LOP3.LUT R73, R2, 0xffff, RZ, 0xc0, !PT ;  /* 0x0000ffff02497812 */ /* 0x000fe200078ec0ff */
[----:B------:R-:W-:Y:S01]  /*1b800*/  FADD.FTZ R91, R157, R76 ;  /* 0x0000004c9d5b7221 */ /* 0x000fe20000010000 */
[----:B------:R-:W-:Y:S01]  /*1b810*/  PRMT R153, R87, 0x5410, R146 ;  /* 0x0000541057997816 */ /* 0x000fe20000000092 */
[----:B------:R-:W-:Y:S01]  /*1b820*/  IMAD.WIDE.U32 R76, R83, -0x326172a9, RZ ;  /* 0xcd9e8d57534c7825 */ /* 0x000fe200078e00ff */
[----:B------:R-:W-:Y:S02]  /*1b830*/  SHF.R.U32.HI R83, RZ, 0x10, R2 ;  /* 0x00000010ff537819 */ /* 0x000fe40000011602 */
[----:B------:R-:W-:Y:S01]  /*1b840*/  SHF.R.U32.HI R85, RZ, 0x8, R73 ;  /* 0x00000008ff557819 */ /* 0x000fe20000011649 */
[----:B------:R-:W-:Y:S01]  /*1b850*/  FADD.FTZ R2, R193, R92 ;  /* 0x0000005cc1027221 */ /* 0x000fe20000010000 */
[C-C-:B------:R-:W-:Y:S02]  /*1b860*/  LOP3.LUT R79, R77.reuse, UR13, R78.reuse, 0x96, !PT ;  /* 0x0000000d4d4f7c12 */ /* 0x140fe4000f8e964e */
[----:B------:R-:W-:Y:S01]  /*1b870*/  LOP3.LUT R133, R77, UR13, R78, 0x96, !PT ;  /* 0x0000000d4d857c12 */ /* 0x000fe2000f8e964e */
[--C-:B------:R-:W-:Y:S01]  /*1b880*/  FADD.FTZ R78, R95, R2.reuse ;  /* 0x000000025f4e7221 */ /* 0x100fe20000010000 */
[----:B------:R-:W-:Y:S02]  /*1b890*/  PRMT R2, R84, 0x7632, R2 ;  /* 0x0000763254027816 */ /* 0x000fe40000000002 */
[----:B------:R-:W-:Y:S01]  /*1b8a0*/  LOP3.LUT R73, R83, 0xff, RZ, 0xc0, !PT ;  /* 0x000000ff53497812 */ /* 0x000fe200078ec0ff */
[----:B------:R-:W-:Y:S01]  /*1b8b0*/  FADD.FTZ R78, R99, R78 ;  /* 0x0000004e634e7221 */ /* 0x000fe20000010000 */
[----:B------:R-:W-:Y:S02]  /*1b8c0*/  PRMT R151, R89, 0x5410, R85 ;  /* 0x0000541059977816 */ /* 0x000fe40000000055 */
[----:B------:R-:W-:Y:S01]  /*1b8d0*/  PRMT R150, R73, 0x5410, R88 ;  /* 0x0000541049967816 */ /* 0x000fe20000000058 */
[----:B------:R-:W-:Y:S01]  /*1b8e0*/  FADD.FTZ R73, R171, R93 ;  /* 0x0000005dab497221 */ /* 0x000fe20000010000 */
[----:B------:R-:W-:Y:S02]  /*1b8f0*/  PRMT R85, R86, 0x7632, R85 ;  /* 0x0000763256557816 */ /* 0x000fe40000000055 */
[----:B------:R-:W-:Y:S01]  /*1b900*/  F2FP.BF16.PACK_AB R87, R95, R193 ;  /* 0x000000c15f57723e */ /* 0x000fe200000010ff */
[C---:B------:R-:W-:Y:S01]  /*1b910*/  FADD.FTZ R83, R94.reuse, R73 ;  /* 0x000000495e537221 */ /* 0x040fe20000010000 */
[----:B------:R-:W-:Y:S01]  /*1b920*/  F2FP.BF16.PACK_AB R93, R94, R171 ;  /* 0x000000ab5e5d723e */ /* 0x000fe200000010ff */
[----:B------:R-:W-:Y:S01]  /*1b930*/  FADD.FTZ R73, R169, R90 ;  /* 0x0000005aa9497221 */ /* 0x000fe20000010000 */
[C---:B------:R-:W-:Y:S02]  /*1b940*/  F2FP.BF16.PACK_AB R94, R170.reuse, R169 ;  /* 0x000000a9aa5e723e */ /* 0x040fe400000010ff */
[----:B------:R-:W-:Y:S01]  /*1b950*/  PRMT R92, R87, 0x7632, R92 ;  /* 0x00007632575c7816 */ /* 0x000fe2000000005c */
[----:B------:R-:W-:Y:S01]  /*1b960*/  FADD.FTZ R88, R170, R73 ;  /* 0x00000049aa587221 */ /* 0x000fe20000010000 */
[----:B------:R-:W-:Y:S01]  /*1b970*/  SHF.R.U32.HI R146, RZ, 0x18, R81 ;  /* 0x00000018ff927819 */ /* 0x000fe20000011651 */
[----:B------:R-:W-:Y:S01]  /*1b980*/  FADD.FTZ R73, R97, R91 ;  /* 0x0000005b61497221 */ /* 0x000fe20000010000 */
[----:B------:R-:W-:Y:S01]  /*1b990*/  F2FP.BF16.PACK_AB R97, R167, R97 ;  /* 0x00000061a761723e */ /* 0x000fe200000010ff */
[----:B------:R-:W-:Y:S01]  /*1b9a0*/  IMAD.WIDE.U32 R90, R218, -0x2daee0ad, RZ ;  /* 0xd2511f53da5a7825 */ /* 0x000fe200078e00ff */
[----:B------:R-:W-:Y:S02]  /*1b9b0*/  PRMT R95, R93, 0x7632, R95 ;  /* 0x000076325d5f7816 */ /* 0x000fe4000000005f */
[C---:B--2---:R-:W-:Y:S01]  /*1b9c0*/  F2FP.BF16.PACK_AB R99, R96.reuse, R99 ;  /* 0x000000636063723e */ /* 0x044fe200000010ff */
[----:B------:R-:W-:Y:S01]  /*1b9d0*/  FADD.FTZ R89, R167, R73 ;  /* 0x00000049a7597221 */ /* 0x000fe20000010000 */
[----:B------:R-:W-:Y:S01]  /*1b9e0*/  PRMT R98, R97, 0x7632, R98 ;  /* 0x0000763261627816 */ /* 0x000fe20000000062 */
[----:B------:R-:W-:Y:S01]  /*1b9f0*/  FADD.FTZ R73, R101, R83 ;  /* 0x0000005365497221 */ /* 0x000fe20000010000 */
[----:B------:R-:W-:Y:S01]  /*1ba00*/  F2FP.BF16.PACK_AB R101, R103, R101 ;  /* 0x000000656765723e */ /* 0x000fe200000010ff */
[----:B------:R-:W-:Y:S01]  /*1ba10*/  FADD.FTZ R83, R96, R78 ;  /* 0x0000004e60537221 */ /* 0x000fe20000010000 */
[----:B------:R-:W-:Y:S01]  /*1ba20*/  PRMT R100, R99, 0x7632, R100 ;  /* 0x0000763263647816 */ /* 0x000fe20000000064 */
[----:B------:R-:W-:Y:S01]  /*1ba30*/  FADD.FTZ R103, R103, R73 ;  /* 0x0000004967677221 */ /* 0x000fe20000010000 */
[----:B------:R-:W-:Y:S01]  /*1ba40*/  SHF.R.U32.HI R73, RZ, 0x10, R81 ;  /* 0x00000010ff497819 */ /* 0x000fe20000011651 */
[----:B------:R-:W-:Y:S01]  /*1ba50*/  MUFU.EX2 R96, R205 ;  /* 0x000000cd00607308 */ /* 0x000fe20000000800 */
[C---:B------:R-:W-:Y:S02]  /*1ba60*/  LOP3.LUT R140, R76.reuse, 0xff, RZ, 0xc0, !PT ;  /* 0x000000ff4c8c7812 */ /* 0x040fe400078ec0ff */
[----:B------:R-:W-:Y:S02]  /*1ba70*/  LOP3.LUT R147, R73, 0xff, RZ, 0xc0, !PT ;  /* 0x000000ff49937812 */ /* 0x000fe400078ec0ff */
[----:B------:R-:W-:Y:S02]  /*1ba80*/  LOP3.LUT R73, R91, UR14, R192, 0x96, !PT ;  /* 0x0000000e5b497c12 */ /* 0x000fe4000f8e96c0 */
[C---:B------:R-:W-:Y:S02]  /*1ba90*/  LOP3.LUT R157, R76.reuse, 0xffff, RZ, 0xc0, !PT ;  /* 0x0000ffff4c9d7812 */ /* 0x040fe400078ec0ff */
[C---:B------:R-:W-:Y:S02]  /*1baa0*/  LOP3.LUT R139, R73.reuse, 0xff, RZ, 0xc0, !PT ;  /* 0x000000ff498b7812 */ /* 0x040fe400078ec0ff */
[----:B------:R-:W-:Y:S02]  /*1bab0*/  LOP3.LUT R78, R73, 0xffff, RZ, 0xc0, !PT ;  /* 0x0000ffff494e7812 */ /* 0x000fe400078ec0ff */
[----:B------:R-:W-:Y:S02]  /*1bac0*/  SHF.R.U32.HI R115, RZ, 0x18, R73 ;  /* 0x00000018ff737819 */ /* 0x000fe40000011649 */
[----:B------:R-:W-:Y:S02]  /*1bad0*/  SHF.R.U32.HI R78, RZ, 0x8, R78 ;  /* 0x00000008ff4e7819 */ /* 0x000fe4000001164e */
[--C-:B------:R-:W-:Y:S02]  /*1bae0*/  SHF.R.U32.HI R171, RZ, 0x18, R76.reuse ;  /* 0x00000018ffab7819 */ /* 0x100fe4000001164c */
[--C-:B------:R-:W-:Y:S02]  /*1baf0*/  SHF.R.U32.HI R190, RZ, 0x10, R76.reuse ;  /* 0x00000010ffbe7819 */ /* 0x100fe4000001164c */
[C---:B------:R-:W-:Y:S02]  /*1bb00*/  LOP3.LUT R193, R76.reuse, 0xffff, RZ, 0xc0, !PT ;  /* 0x0000ffff4cc17812 */ /* 0x040fe400078ec0ff */
[----:B------:R-:W-:Y:S02]  /*1bb10*/  LOP3.LUT R195, R76, 0xff, RZ, 0xc0, !PT ;  /* 0x000000ff4cc37812 */ /* 0x000fe400078ec0ff */
[--C-:B------:R-:W-:Y:S02]  /*1bb20*/  SHF.R.U32.HI R199, RZ, 0x10, R76.reuse ;  /* 0x00000010ffc77819 */ /* 0x100fe4000001164c */
[----:B------:R-:W-:Y:S02]  /*1bb30*/  SHF.R.U32.HI R198, RZ, 0x18, R76 ;  /* 0x00000018ffc67819 */ /* 0x000fe4000001164c */
[----:B------:R-:W-:Y:S02]  /*1bb40*/  LOP3.LUT R131, R90, 0xff, RZ, 0xc0, !PT ;  /* 0x000000ff5a837812 */ /* 0x000fe400078ec0ff */
[----:B------:R-:W-:Y:S02]  /*1bb50*/  SHF.R.U32.HI R74, RZ, 0x10, R90 ;  /* 0x00000010ff4a7819 */ /* 0x000fe4000001165a */
[----:B------:R-:W-:Y:S02]  /*1bb60*/  SHF.R.U32.HI R72, RZ, 0x10, R79 ;  /* 0x00000010ff487819 */ /* 0x000fe4000001164f */
[----:B------:R-:W-:Y:S01]  /*1bb70*/  ISETP.GE.U32.AND P1, PT, R237, R140, PT ;  /* 0x0000008ced00720c */ /* 0x000fe20003f26070 */
[----:B----4-:R-:W-:Y:S02]  /*1bb80*/  @!P2 HFMA2.BF16_V2 R112, -RZ.H0_H0, RZ.H0_H0, -R84.H0_H0 ;  /* 0x200000ffff70a231 */ /* 0x010fe40000340954 */
[----:B---3--:R-:W-:Y:S03]  /*1bb90*/  @!P3 HFMA2.BF16_V2 R107, -RZ.H0_H0, RZ.H0_H0, -R2.H0_H0 ;  /* 0x200000ffff6bb231 */ /* 0x008fe60000340902 */
[----:B------:R-:W-:Y:S01]  /*1bba0*/  PRMT R167, R112, 0x7610, R167 ;  /* 0x0000761070a77816 */ /* 0x000fe200000000a7 */
[----:B------:R-:W-:Y:S01]  /*1bbb0*/  @!P2 STL.S16 [R1+0xb0], R112 ;  /* 0x0000b0700100a387 */ /* 0x000fe20000100600 */
[----:B------:R-:W-:Y:S01]  /*1bbc0*/  @!P4 HFMA2.BF16_V2 R102, -RZ.H0_H0, RZ.H0_H0, -R86.H0_H0 ;  /* 0x200000ffff66c231 */ /* 0x000fe20000340956 */
[----:B------:R-:W-:Y:S02]  /*1bbd0*/  PRMT R168, R107, 0x7610, R168 ;  /* 0x000076106ba87816 */ /* 0x000fe400000000a8 */
[----:B------:R2:W-:Y:S01]  /*1bbe0*/  @!P3 STL.S16 [R1+0xac], R107 ;  /* 0x0000ac6b0100b387 */ /* 0x0005e20000100600 */
[----:B------:R-:W-:Y:S01]  /*1bbf0*/  @!P5 HFMA2.BF16_V2 R113, -RZ.H0_H0, RZ.H0_H0, -R85.H0_H0 ;  /* 0x200000ffff71d231 */ /* 0x000fe20000340955 */
[----:B------:R-:W-:Y:S01]  /*1bc00*/  PRMT R169, R102, 0x7610, R169 ;  /* 0x0000761066a97816 */ /* 0x000fe200000000a9 */
[----:B------:R-:W-:Y:S03]  /*1bc10*/  @!P6 HFMA2.BF16_V2 R111, -RZ.H0_H0, RZ.H0_H0, -R87.H0_H0 ;  /* 0x200000ffff6fe231 */ /* 0x000fe60000340957 */
[----:B------:R-:W-:Y:S01]  /*1bc20*/  PRMT R201, R113, 0x7610, R201 ;  /* 0x0000761071c97816 */ /* 0x000fe200000000c9 */
[----:B------:R-:W-:Y:S05]  /*1bc30*/  @!P0 HFMA2.BF16_V2 R109, -RZ.H0_H0, RZ.H0_H0, -R92.H0_H0 ;  /* 0x200000ffff6d8231 */ /* 0x000fea000034095c */
[----:B------:R-:W-:Y:S04]  /*1bc40*/  PRMT R222, R109, 0x7610, R222 ;  /* 0x000076106dde7816 */ /* 0x000fe800000000de */
[----:B------:R-:W-:Y:S02]  /*1bc50*/  PRMT R141, R222, 0x7610, R141 ;  /* 0x00007610de8d7816 */ /* 0x000fe4000000008d */
[C---:B------:R-:W-:Y:S01]  /*1bc60*/  PRMT R222, R237.reuse, 0x7054, R237 ;  /* 0x00007054edde7816 */ /* 0x040fe200000000ed */
[----:B--2---:R1:W2:Y:S04]  /*1bc70*/  LDL.S16 R107, [R1+0xc4] ;  /* 0x0000c400016b7983 */ /* 0x0042a80000100600 */
[----:B------:R3:W-:Y:S04]  /*1bc80*/  @!P4 STL.S16 [R1+0xa8], R102 ;  /* 0x0000a8660100c387 */ /* 0x0007e80000100600 */
[----:B------:R1:W4:Y:S04]  /*1bc90*/  LDL.S16 R112, [R1+0xc8] ;  /* 0x0000c80001707983 */ /* 0x0003280000100600 */
[----:B------:R-:W-:Y:S04]  /*1bca0*/  @!P5 STL.S16 [R1+0xb4], R113 ;  /* 0x0000b4710100d387 */ /* 0x000fe80000100600 */
[----:B------:R-:W-:Y:S04]  /*1bcb0*/  @!P6 STL.S16 [R1+0xbc], R111 ;  /* 0x0000bc6f0100e387 */ /* 0x000fe80000100600 */
[----:B------:R1:W4:Y:S04]  /*1bcc0*/  LDL.S16 R105, [R1+0xd0] ;  /* 0x0000d00001697983 */ /* 0x0003280000100600 */
[----:B------:R1:W-:Y:S01]  /*1bcd0*/  @!P0 STL.S16 [R1+0xb8], R109 ;  /* 0x0000b86d01008387 */ /* 0x0003e20000100600 */
[----:B------:R-:W-:Y:S01]  /*1bce0*/  ISETP.GE.U32.AND P0, PT, R237, R147, PT ;  /* 0x00000093ed00720c */ /* 0x000fe20003f06070 */
[----:B---3--:R3:W3:Y:S01]  /*1bcf0*/  MUFU.EX2 R102, R203 ;  /* 0x000000cb00667308 */ /* 0x0086e20000000800 */
[----:B-1----:R-:W-:Y:S02]  /*1bd00*/  LOP3.LUT R109, R78, 0xffff, RZ, 0xc0, !PT ;  /* 0x0000ffff4e6d7812 */ /* 0x002fe400078ec0ff */
[----:B------:R-:W-:Y:S02]  /*1bd10*/  SHF.R.U32.HI R78, RZ, 0x10, R73 ;  /* 0x00000010ff4e7819 */ /* 0x000fe40000011649 */
[----:B---3--:R-:W-:Y:S01]  /*1bd20*/  PRMT R203, R111, 0x7610, R203 ;  /* 0x000076106fcb7816 */ /* 0x008fe200000000cb */
[----:B------:R-:W-:Y:S01]  /*1bd30*/  FADD.FTZ R81, R102, R88 ;  /* 0x0000005866517221 */ /* 0x000fe20000010000 */
[----:B------:R-:W-:Y:S01]  /*1bd40*/  F2FP.BF16.PACK_AB R102, R96, R102 ;  /* 0x000000666066723e */ /* 0x000fe200000010ff */
[----:B------:R1:W3:Y:S01]  /*1bd50*/  LDL.S16 R111, [R1+0xcc] ;  /* 0x0000cc00016f7983 */ /* 0x0002e20000100600 */
[----:B------:R-:W-:Y:S01]  /*1bd60*/  LOP3.LUT R138, R78, 0xff, RZ, 0xc0, !PT ;  /* 0x000000ff4e8a7812 */ /* 0x000fe200078ec0ff */
[----:B------:R-:W-:Y:S01]  /*1bd70*/  FADD.FTZ R81, R96, R81 ;  /* 0x0000005160517221 */ /* 0x000fe20000010000 */
[----:B------:R-:W-:Y:S01]  /*1bd80*/  PRMT R96, R94, 0x7632, R96 ;  /* 0x000076325e607816 */ /* 0x000fe20000000060 */
[----:B------:R-:W-:Y:S01]  /*1bd90*/  MUFU.EX2 R78, R207 ;  /* 0x000000cf004e7308 */ /* 0x000fe20000000800 */
[----:B------:R-:W-:Y:S05]  /*1bda0*/  @!P0 HFMA2.BF16_V2 R108, -RZ.H0_H0, RZ.H0_H0, -R93.H0_H0 ;  /* 0x200000ffff6c8231 */ /* 0x000fea000034095d */
[----:B------:R-:W-:Y:S01]  /*1bdb0*/  PRMT R202, R108, 0x7610, R202 ;  /* 0x000076106cca7816 */ /* 0x000fe200000000ca */
[----:B------:R1:W-:Y:S01]  /*1bdc0*/  @!P0 STL.S16 [R1+0xc0], R108 ;  /* 0x0000c06c01008387 */ /* 0x0003e20000100600 */
[----:B------:R-:W-:Y:S03]  /*1bdd0*/  ISETP.GE.U32.AND P0, PT, R237, R146, PT ;  /* 0x00000092ed00720c */ /* 0x000fe60003f06070 */
[----:B-1----:R1:W3:Y:S10]  /*1bde0*/  LDL.S16 R108, [R1+0xd4] ;  /* 0x0000d400016c7983 */ /* 0x0022f40000100600 */
[----:B--2---:R-:W-:Y:S05]  /*1bdf0*/  @!P0 HFMA2.BF16_V2 R107, -RZ.H0_H0, RZ.H0_H0, -R95.H0_H0 ;  /* 0x200000ffff6b8231 */ /* 0x004fea000034095f */
[----:B------:R-:W-:Y:S01]  /*1be00*/  PRMT R242, R107, 0x7610, R242 ;  /* 0x000076106bf27816 */ /* 0x000fe200000000f2 */
[----:B------:R2:W-:Y:S01]  /*1be10*/  @!P0 STL.S16 [R1+0xc4], R107 ;  /* 0x0000c46b01008387 */ /* 0x0005e20000100600 */
[C---:B------:R-:W-:Y:S11]  /*1be20*/  ISETP.GE.U32.AND P0, PT, R237.reuse, R139, PT ;  /* 0x0000008bed00720c */ /* 0x040ff60003f06070 */
[----:B------:R-:W-:Y:S02]  /*1be30*/  @!UPT UIADD3 URZ, URZ, URZ, URZ ;  /* 0x0000003f3f3ff290 */ /* 0x000fe4000fffe03f */
[----:B----4-:R-:W-:Y:S05]  /*1be40*/  @!P0 HFMA2.BF16_V2 R112, -RZ.H0_H0, RZ.H0_H0, -R94.H0_H0 ;  /* 0x200000ffff708231 */ /* 0x010fea000034095e */
[----:B------:R-:W-:Y:S01]  /*1be50*/  PRMT R241, R112, 0x7610, R241 ;  /* 0x0000761070f17816 */ /* 0x000fe200000000f1 */
[----:B--2---:R1:W2:Y:S04]  /*1be60*/  LDL.S16 R107, [R1+0xd8] ;  /* 0x0000d800016b7983 */ /* 0x0042a80000100600 */
[----:B------:R-:W-:Y:S01]  /*1be70*/  @!P0 STL.S16 [R1+0xc8], R112 ;  /* 0x0000c87001008387 */ /* 0x000fe20000100600 */
[----:B------:R-:W-:Y:S11]  /*1be80*/  ISETP.GE.U32.AND P0, PT, R237, R109, PT ;  /* 0x0000006ded00720c */ /* 0x000ff60003f06070 */
[----:B------:R-:W-:Y:S02]  /*1be90*/  @!UPT UIADD3 URZ, URZ, URZ, URZ ;  /* 0x0000003f3f3ff290 */ /* 0x000fe4000fffe03f */
[----:B------:R-:W-:Y:S05]  /*1bea0*/  @!P0 HFMA2.BF16_V2 R105, -RZ.H0_H0, RZ.H0_H0, -R96.H0_H0 ;  /* 0x200000ffff698231 */ /* 0x000fea0000340960 */
[----:B------:R-:W-:Y:S01]  /*1beb0*/  PRMT R235, R105, 0x7610, R235 ;  /* 0x0000761069eb7816 */ /* 0x000fe200000000eb */
[----:B------:R4:W-:Y:S01]  /*1bec0*/  @!P0 STL.S16 [R1+0xd0], R105 ;  /* 0x0000d06901008387 */ /* 0x0009e20000100600 */
[----:B------:R-:W-:Y:S11]  /*1bed0*/  ISETP.GE.U32.AND P0, PT, R237, R138, PT ;  /* 0x0000008aed00720c */ /* 0x000ff60003f06070 */
[----:B------:R-:W-:Y:S02]  /*1bee0*/  @!UPT UIADD3 URZ, URZ, URZ, URZ ;  /* 0x0000003f3f3ff290 */ /* 0x000fe4000fffe03f */
[----:B---3--:R-:W-:Y:S05]  /*1bef0*/  @!P0 HFMA2.BF16_V2 R111, -RZ.H0_H0, RZ.H0_H0, -R97.H0_H0 ;  /* 0x200000ffff6f8231 */ /* 0x008fea0000340961 */
[----:B------:R-:W-:Y:S01]  /*1bf00*/  PRMT R232, R111, 0x7610, R232 ;  /* 0x000076106fe87816 */ /* 0x000fe200000000e8 */
[----:B------:R3:W-:Y:S01]  /*1bf10*/  @!P0 STL.S16 [R1+0xcc], R111 ;  /* 0x0000cc6f01008387 */ /* 0x0007e20000100600 */
[C---:B------:R-:W-:Y:S03]  /*1bf20*/  ISETP.GE.U32.AND P0, PT, R237.reuse, R115, PT ;  /* 0x00000073ed00720c */ /* 0x040fe60003f06070 */
[----:B------:R1:W2:Y:S01]  /*1bf30*/  LDL.S16 R88, [R1+0xdc] ;  /* 0x0000dc0001587983 */ /* 0x0002a20000100600 */
[----:B----4-:R-:W4:Y:S09]  /*1bf40*/  MUFU.EX2 R105, R206 ;  /* 0x000000ce00697308 */ /* 0x010f320000000800 */
[----:B------:R-:W-:Y:S05]  /*1bf50*/  @!P0 HFMA2.BF16_V2 R108, -RZ.H0_H0, RZ.H0_H0, -R98.H0_H0 ;  /* 0x200000ffff6c8231 */ /* 0x000fea0000340962 */
[----:B------:R-:W-:Y:S01]  /*1bf60*/  PRMT R231, R108, 0x7610, R231 ;  /* 0x000076106ce77816 */ /* 0x000fe200000000e7 */
[----:B------:R1:W-:Y:S01]  /*1bf70*/  @!P0 STL.S16 [R1+0xd4], R108 ;  /* 0x0000d46c01008387 */ /* 0x0003e20000100600 */
[----:B------:R-:W-:Y:S01]  /*1bf80*/  ISETP.GE.U32.AND P0, PT, R237, R137, PT ;  /* 0x00000089ed00720c */ /* 0x000fe20003f06070 */
[----:B---3--:R-:W-:Y:S01]  /*1bf90*/  MUFU.EX2 R111, R212 ;  /* 0x000000d4006f7308 */ /* 0x008fe20000000800 */
[----:B----4-:R-:W-:Y:S01]  /*1bfa0*/  FADD.FTZ R73, R105, R89 ;  /* 0x0000005969497221 */ /* 0x010fe20000010000 */
[C---:B------:R-:W-:Y:S03]  /*1bfb0*/  F2FP.BF16.PACK_AB R105, R78.reuse, R105 ;  /* 0x000000694e69723e */ /* 0x040fe600000010ff */
[----:B------:R-:W-:Y:S01]  /*1bfc0*/  FADD.FTZ R78, R78, R73 ;  /* 0x000000494e4e7221 */ /* 0x000fe20000010000 */
[----:B------:R-:W-:Y:S04]  /*1bfd0*/  LOP3.LUT R73, R124, 0xffff, RZ, 0xc0, !PT ;  /* 0x0000ffff7c497812 */ /* 0x000fe800078ec0ff */
[----:B------:R-:W-:Y:S04]  /*1bfe0*/  SHF.R.U32.HI R73, RZ, 0x8, R73 ;  /* 0x00000008ff497819 */ /* 0x000fe80000011649 */
[----:B------:R-:W-:Y:S02]  /*1bff0*/  LOP3.LUT R136, R73, 0xffff, RZ, 0xc0, !PT ;  /* 0x0000ffff49887812 */ /* 0x000fe400078ec0ff */
[--C-:B------:R-:W-:Y:S02]  /*1c000*/  LOP3.LUT R73, R149, UR13, R156.reuse, 0x96, !PT ;  /* 0x0000000d95497c12 */ /* 0x100fe4000f8e969c */
[----:B------:R-:W-:Y:S02]  /*1c010*/  PRMT R156, R141, 0x7610, R156 ;  /* 0x000076108d9c7816 */ /* 0x000fe4000000009c */
[C---:B------:R-:W-:Y:S01]  /*1c020*/  LOP3.LUT R76, R73.reuse, 0xffff, RZ, 0xc0, !PT ;  /* 0x0000ffff494c7812 */ /* 0x040fe200078ec0ff */
[----:B-1----:R-:W1:Y:S01]  /*1c030*/  MUFU.EX2 R108, R216 ;  /* 0x000000d8006c7308 */ /* 0x002e620000000800 */
[----:B------:R-:W-:Y:S02]  /*1c040*/  LOP3.LUT R77, R73, 0xff, RZ, 0xc0, !PT ;  /* 0x000000ff494d7812 */ /* 0x000fe400078ec0ff */
[----:B------:R-:W-:Y:S04]  /*1c050*/  SHF.R.U32.HI R76, RZ, 0x8, R76 ;  /* 0x00000008ff4c7819 */ /* 0x000fe8000001164c */
[----:B------:R-:W-:Y:S02]  /*1c060*/  PRMT R117, R77, 0x5410, R76 ;  /* 0x000054104d757816 */ /* 0x000fe4000000004c */
[--C-:B------:R-:W-:Y:S01]  /*1c070*/  SHF.R.U32.HI R77, RZ, 0x10, R73.reuse ;  /* 0x00000010ff4d7819 */ /* 0x100fe20000011649 */
[----:B------:R3:W-:Y:S01]  /*1c080*/  MUFU.EX2 R141, R229 ;  /* 0x000000e5008d7308 */ /* 0x0007e20000000800 */
[----:B------:R-:W-:Y:S02]  /*1c090*/  SHF.R.U32.HI R76, RZ, 0x18, R73 ;  /* 0x00000018ff4c7819 */ /* 0x000fe40000011649 */
[----:B------:R-:W-:Y:S04]  /*1c0a0*/  LOP3.LUT R73, R77, 0xff, RZ, 0xc0, !PT ;  /* 0x000000ff4d497812 */ /* 0x000fe800078ec0ff */
[----:B------:R-:W-:Y:S02]  /*1c0b0*/  PRMT R114, R73, 0x5410, R76 ;  /* 0x0000541049727816 */ /* 0x000fe4000000004c */
[----:B------:R-:W-:Y:S01]  /*1c0c0*/  LOP3.LUT R73, R148, 0xffff, RZ, 0xc0, !PT ;  /* 0x0000ffff94497812 */ /* 0x000fe200078ec0ff */
[----:B------:R-:W4:Y:S03]  /*1c0d0*/  MUFU.EX2 R77, R211 ;  /* 0x000000d3004d7308 */ /* 0x000f260000000800 */
[----:B------:R-:W-:Y:S01]  /*1c0e0*/  SHF.R.U32.HI R73, RZ, 0x8, R73 ;  /* 0x00000008ff497819 */ /* 0x000fe20000011649 */
[----:B-1----:R-:W-:Y:S03]  /*1c0f0*/  FADD.FTZ R76, R108, R83 ;  /* 0x000000536c4c7221 */ /* 0x002fe60000010000 */
[----:B------:R-:W-:Y:S02]  /*1c100*/  PRMT R112, R75, 0x5410, R73 ;  /* 0x000054104b707816 */ /* 0x000fe40000000049 */
[----:B------:R-:W-:Y:S01]  /*1c110*/  SHF.R.U32.HI R75, RZ, 0x10, R124 ;  /* 0x00000010ff4b7819 */ /* 0x000fe2000001167c */
[----:B------:R1:W-:Y:S01]  /*1c120*/  MUFU.EX2 R149, R219 ;  /* 0x000000db00957308 */ /* 0x0003e20000000800 */
[----:B------:R-:W-:Y:S02]  /*1c130*/  SHF.R.U32.HI R73, RZ, 0x10, R148 ;  /* 0x00000010ff497819 */ /* 0x000fe40000011694 */
[----:B------:R-:W-:Y:S01]  /*1c140*/  LOP3.LUT R135, R75, 0xff, RZ, 0xc0, !PT ;  /* 0x000000ff4b877812 */ /* 0x000fe200078ec0ff */
[----:B------:R-:W-:Y:S01]  /*1c150*/  FADD.FTZ R75, R121, R78 ;  /* 0x0000004e794b7221 */ /* 0x000fe20000010000 */
[----:B------:R-:W-:Y:S02]  /*1c160*/  SHF.R.U32.HI R148, RZ, 0x18, R148 ;  /* 0x00000018ff947819 */ /* 0x000fe40000011694 */
[----:B------:R-:W-:Y:S02]  /*1c170*/  LOP3.LUT R73, R73, 0xff, RZ, 0xc0, !PT ;  /* 0x000000ff49497812 */ /* 0x000fe400078ec0ff */
[----:B---3--:R-:W-:Y:S02]  /*1c180*/  PRMT R229, R156, 0x7610, R229 ;  /* 0x000076109ce57816 */ /* 0x008fe400000000e5 */
[----:B------:R-:W-:Y:S01]  /*1c190*/  PRMT R83, R73, 0x5410, R148 ;  /* 0x0000541049537816 */ /* 0x000fe20000000094 */
[--C-:B------:R-:W-:Y:S01]  /*1c1a0*/  FADD.FTZ R73, R111, R103.reuse ;  /* 0x000000676f497221 */ /* 0x100fe20000010000 */
[----:B------:R-:W-:Y:S01]  /*1c1b0*/  PRMT R103, R101, 0x7632, R103 ;  /* 0x0000763265677816 */ /* 0x000fe20000000067 */
[----:B----4-:R-:W-:Y:S01]  /*1c1c0*/  FADD.FTZ R152, R77, R75 ;  /* 0x0000004b4d987221 */ /* 0x010fe20000010000 */
[----:B------:R-:W-:Y:S01]  /*1c1d0*/  LOP3.LUT R75, R90, 0xffff, RZ, 0xc0, !PT ;  /* 0x0000ffff5a4b7812 */ /* 0x000fe200078ec0ff */
[----:B------:R-:W-:Y:S01]  /*1c1e0*/  HSET2.LE.AND R83, R83, R222, PT ;  /* 0x000000de53537233 */ /* 0x000fe20003803000 */
[C---:B------:R-:W-:Y:S01]  /*1c1f0*/  F2FP.BF16.PACK_AB R111, R129.reuse, R111 ;  /* 0x0000006f816f723e */ /* 0x040fe200000010ff */
[----:B------:R-:W-:Y:S01]  /*1c200*/  FADD.FTZ R129, R129, R73 ;  /* 0x0000004981817221 */ /* 0x000fe20000010000 */
[----:B------:R-:W-:Y:S01]  /*1c210*/  SHF.R.U32.HI R75, RZ, 0x8, R75 ;  /* 0x00000008ff4b7819 */ /* 0x000fe2000001164b */
[----:B------:R3:W4:Y:S01]  /*1c220*/  MUFU.EX2 R148, R221 ;  /* 0x000000dd00947308 */ /* 0x0007220000000800 */
[----:B------:R-:W-:Y:S02]  /*1c230*/  F2FP.BF16.PACK_AB R121, R77, R121 ;  /* 0x000000794d79723e */ /* 0x000fe400000010ff */
[----:B------:R-:W-:Y:S02]  /*1c240*/  PRMT R116, R111, 0x7632, R116 ;  /* 0x000076326f747816 */ /* 0x000fe40000000074 */
[----:B------:R-:W-:Y:S02]  /*1c250*/  PRMT R122, R121, 0x7632, R122 ;  /* 0x00007632797a7816 */ /* 0x000fe4000000007a */
[----:B-1----:R-:W-:Y:S02]  /*1c260*/  PRMT R219, R169, 0x7610, R219 ;  /* 0x00007610a9db7816 */ /* 0x002fe400000000db */
[----:B------:R-:W-:Y:S02]  /*1c270*/  SHF.R.U32.HI R156, RZ, 0x18, R124 ;  /* 0x00000018ff9c7819 */ /* 0x000fe4000001167c */
[----:B---3--:R-:W-:Y:S01]  /*1c280*/  PRMT R221, R201, 0x7610, R221 ;  /* 0x00007610c9dd7816 */ /* 0x008fe200000000dd */
[----:B----4-:R-:W-:Y:S01]  /*1c290*/  FADD.FTZ R3, R148, R129 ;  /* 0x0000008194037221 */ /* 0x010fe20000010000 */
[----:B------:R-:W-:Y:S01]  /*1c2a0*/  LOP3.LUT R129, R91, UR14, R192, 0x96, !PT ;  /* 0x0000000e5b817c12 */ /* 0x000fe2000f8e96c0 */
[----:B--2---:R-:W-:Y:S05]  /*1c2b0*/  @!P0 HFMA2.BF16_V2 R107, -RZ.H0_H0, RZ.H0_H0, -R99.H0_H0 ;  /* 0x200000ffff6b8231 */ /* 0x004fea0000340963 */
[----:B------:R-:W-:Y:S01]  /*1c2c0*/  PRMT R230, R107, 0x7610, R230 ;  /* 0x000076106be67816 */ /* 0x000fe200000000e6 */
[----:B------:R1:W-:Y:S01]  /*1c2d0*/  @!P0 STL.S16 [R1+0xd8], R107 ;  /* 0x0000d86b01008387 */ /* 0x0003e20000100600 */
[C---:B------:R-:W-:Y:S01]  /*1c2e0*/  ISETP.GE.U32.AND P0, PT, R237.reuse, R136, PT ;  /* 0x00000088ed00720c */ /* 0x040fe20003f06070 */
[----:B-1----:R-:W1:Y:S11]  /*1c2f0*/  MUFU.EX2 R107, R217 ;  /* 0x000000d9006b7308 */ /* 0x002e760000000800 */
[----:B------:R-:W-:Y:S01]  /*1c300*/  @!UPT UIADD3 URZ, URZ, URZ, URZ ;  /* 0x0000003f3f3ff290 */ /* 0x000fe2000fffe03f */
[----:B------:R-:W-:Y:S05]  /*1c310*/  @!P0 HFMA2.BF16_V2 R88, -RZ.H0_H0, RZ.H0_H0, -R100.H0_H0 ;  /* 0x200000ffff588231 */ /* 0x000fea0000340964 */
[----:B------:R-:W-:Y:S01]  /*1c320*/  PRMT R227, R88, 0x7610, R227 ;  /* 0x0000761058e37816 */ /* 0x000fe200000000e3 */
[----:B------:R2:W-:Y:S01]  /*1c330*/  @!P0 STL.S16 [R1+0xdc], R88 ;  /* 0x0000dc5801008387 */ /* 0x0005e20000100600 */
[----:B------:R-:W-:Y:S02]  /*1c340*/  ISETP.GE.U32.AND P0, PT, R237, R135, PT ;  /* 0x00000087ed00720c */ /* 0x000fe40003f06070 */
[C---:B-1----:R-:W-:Y:S01]  /*1c350*/  F2FP.BF16.PACK_AB R108, R107.reuse, R108 ;  /* 0x0000006c6b6c723e */ /* 0x042fe200000010ff */
[----:B------:R1:W3:Y:S01]  /*1c360*/  LDL.S16 R126, [R1+0xe4] ;  /* 0x0000e400017e7983 */ /* 0x0002e20000100600 */
[----:B------:R-:W-:Y:S02]  /*1c370*/  FADD.FTZ R107, R107, R76 ;  /* 0x0000004c6b6b7221 */ /* 0x000fe40000010000 */
[----:B------:R-:W-:Y:S01]  /*1c380*/  PRMT R110, R108, 0x7632, R110 ;  /* 0x000076326c6e7816 */ /* 0x000fe2000000006e */
[----:B------:R1:W4:Y:S01]  /*1c390*/  LDL.S16 R123, [R1+0xe8] ;  /* 0x0000e800017b7983 */ /* 0x0003220000100600 */
[----:B------:R-:W-:Y:S01]  /*1c3a0*/  FADD.FTZ R76, R119, R81 ;  /* 0x00000051774c7221 */ /* 0x000fe20000010000 */
[C---:B------:R-:W-:Y:S01]  /*1c3b0*/  F2FP.BF16.PACK_AB R119, R120.reuse, R119 ;  /* 0x000000777877723e */ /* 0x040fe200000010ff */
[----:B------:R-:W-:Y:S01]  /*1c3c0*/  FADD.FTZ R107, R141, R107 ;  /* 0x0000006b8d6b7221 */ /* 0x000fe20000010000 */
[----:B------:R1:W4:Y:S01]  /*1c3d0*/  LDL.S16 R113, [R1+0xf8] ;  /* 0x0000f80001717983 */ /* 0x0003220000100600 */
[----:B------:R-:W-:Y:S01]  /*1c3e0*/  FADD.FTZ R120, R120, R76 ;  /* 0x0000004c78787221 */ /* 0x000fe20000010000 */
[----:B------:R-:W-:Y:S01]  /*1c3f0*/  PRMT R118, R119, 0x7632, R118 ;  /* 0x0000763277767816 */ /* 0x000fe20000000076 */
[----:B--2---:R-:W-:Y:S01]  /*1c400*/  IMAD.WIDE.U32 R88, R106, -0x326172a9, RZ ;  /* 0xcd9e8d576a587825 */ /* 0x004fe200078e00ff */
[----:B------:R-:W-:Y:S04]  /*1c410*/  PRMT R106, R105, 0x7632, R106 ;  /* 0x00007632696a7816 */ /* 0x000fe8000000006a */
[C-C-:B------:R-:W-:Y:S02]  /*1c420*/  LOP3.LUT R73, R89.reuse, UR13, R104.reuse, 0x96, !PT ;  /* 0x0000000d59497c12 */ /* 0x140fe4000f8e9668 */
[--C-:B------:R-:W-:Y:S02]  /*1c430*/  LOP3.LUT R132, R89, UR13, R104.reuse, 0x96, !PT ;  /* 0x0000000d59847c12 */ /* 0x100fe4000f8e9668 */
[----:B------:R-:W-:Y:S02]  /*1c440*/  PRMT R104, R102, 0x7632, R104 ;  /* 0x0000763266687816 */ /* 0x000fe40000000068 */
[----:B------:R-:W-:Y:S01]  /*1c450*/  LOP3.LUT R169, R88, 0xff, RZ, 0xc0, !PT ;  /* 0x000000ff58a97812 */ /* 0x000fe200078ec0ff */
[----:B---3--:R-:W-:Y:S05]  /*1c460*/  @!P0 HFMA2.BF16_V2 R126, -RZ.H0_H0, RZ.H0_H0, -R101.H0_H0 ;  /* 0x200000ffff7e8231 */ /* 0x008fea0000340965 */
[----:B------:R-:W-:Y:S01]  /*1c470*/  PRMT R225, R126, 0x7610, R225 ;  /* 0x000076107ee17816 */ /* 0x000fe200000000e1 */
[----:B------:R2:W-:Y:S01]  /*1c480*/  @!P0 STL.S16 [R1+0xe4], R126 ;  /* 0x0000e47e01008387 */ /* 0x0005e20000100600 */
[----:B------:R-:W-:Y:S03]  /*1c490*/  ISETP.GE.U32.AND P0, PT, R237, R134, PT ;  /* 0x00000086ed00720c */ /* 0x000fe60003f06070 */
[----:B------:R1:W3:Y:S04]  /*1c4a0*/  LDL.S16 R127, [R1+0xf4] ;  /* 0x0000f400017f7983 */ /* 0x0002e80000100600 */
[----:B------:R1:W3:Y:S06]  /*1c4b0*/  LDL.S16 R128, [R1+0x108] ;  /* 0x0001080001807983 */ /* 0x0002ec0000100600 */
[----:B----4-:R-:W-:Y:S05]  /*1c4c0*/  @!P0 HFMA2.BF16_V2 R123, -RZ.H0_H0, RZ.H0_H0, -R103.H0_H0 ;  /* 0x200000ffff7b8231 */ /* 0x010fea0000340967 */
[----:B------:R-:W-:Y:S01]  /*1c4d0*/  PRMT R224, R123, 0x7610, R224 ;  /* 0x000076107be07816 */ /* 0x000fe200000000e0 */
[----:B------:R4:W-:Y:S01]  /*1c4e0*/  @!P0 STL.S16 [R1+0xe8], R123 ;  /* 0x0000e87b01008387 */ /* 0x0009e20000100600 */
[----:B------:R-:W-:Y:S03]  /*1c4f0*/  ISETP.GE.U32.AND P0, PT, R237, R131, PT ;  /* 0x00000083ed00720c */ /* 0x000fe60003f06070 */
[----:B--2---:R1:W2:Y:S10]  /*1c500*/  LDL.S16 R126, [R1+0x104] ;  /* 0x00010400017e7983 */ /* 0x0042b40000100600 */
[----:B------:R-:W-:Y:S05]  /*1c510*/  @!P0 HFMA2.BF16_V2 R113, -RZ.H0_H0, RZ.H0_H0, -R102.H0_H0 ;  /* 0x200000ffff718231 */ /* 0x000fea0000340966 */
[----:B------:R-:W-:Y:S01]  /*1c520*/  PRMT R223, R113, 0x7610, R223 ;  /* 0x0000761071df7816 */ /* 0x000fe200000000df */
[----:B------:R1:W-:Y:S01]  /*1c530*/  @!P0 STL.S16 [R1+0xf8], R113 ;  /* 0x0000f87101008387 */ /* 0x0003e20000100600 */
[----:B----4-:R-:W-:Y:S02]  /*1c540*/  LOP3.LUT R123, R74, 0xff, RZ, 0xc0, !PT ;  /* 0x000000ff4a7b7812 */ /* 0x010fe400078ec0ff */
[----:B------:R-:W-:Y:S04]  /*1c550*/  LOP3.LUT R74, R79, 0xffff, RZ, 0xc0, !PT ;  /* 0x0000ffff4f4a7812 */ /* 0x000fe800078ec0ff */
[----:B------:R-:W-:Y:S02]  /*1c560*/  SHF.R.U32.HI R74, RZ, 0x8, R74 ;  /* 0x00000008ff4a7819 */ /* 0x000fe4000001164a */
[----:B-1----:R-:W-:Y:S02]  /*1c570*/  LOP3.LUT R113, R75, 0xffff, RZ, 0xc0, !PT ;  /* 0x0000ffff4b717812 */ /* 0x002fe400078ec0ff */
[----:B------:R-:W-:Y:S02]  /*1c580*/  SHF.R.U32.HI R75, RZ, 0x18, R90 ;  /* 0x00000018ff4b7819 */ /* 0x000fe4000001165a */
[C---:B------:R-:W-:Y:S02]  /*1c590*/  ISETP.GE.U32.AND P0, PT, R237.reuse, R113, PT ;  /* 0x00000071ed00720c */ /* 0x040fe40003f06070 */
[----:B------:R-:W-:Y:S11]  /*1c5a0*/  ISETP.GE.U32.AND P6, PT, R237, R75, PT ;  /* 0x0000004bed00720c */ /* 0x000ff60003fc6070 */
[----:B------:R-:W-:Y:S02]  /*1c5b0*/  @!UPT UIADD3 URZ, URZ, URZ, URZ ;  /* 0x0000003f3f3ff290 */ /* 0x000fe4000fffe03f */
[----:B------:R-:W-:Y:S04]  /*1c5c0*/  @P6 LOP3.LUT R187, R187, 0x8000000, RZ, 0xfc, !PT ;  /* 0x08000000bbbb6812 */ /* 0x000fe800078efcff */
[----:B------:R-:W-:Y:S01]  /*1c5d0*/  LOP3.LUT R187, R187, 0xfbffffff, RZ, 0xc0, !PT ;  /* 0xfbffffffbbbb7812 */ /* 0x000fe200078ec0ff */
[----:B---3--:R-:W-:Y:S05]  /*1c5e0*/  @!P0 HFMA2.BF16_V2 R127, -RZ.H0_H0, RZ.H0_H0, -R104.H0_H0 ;  /* 0x200000ffff7f8231 */ /* 0x008fea0000340968 */
[----:B------:R-:W-:Y:S01]  /*1c5f0*/  PRMT R218, R127, 0x7610, R218 ;  /* 0x000076107fda7816 */ /* 0x000fe200000000da */
[----:B------:R1:W-:Y:S01]  /*1c600*/  @!P0 STL.S16 [R1+0xf4], R127 ;  /* 0x0000f47f01008387 */ /* 0x0003e20000100600 */
[C---:B------:R-:W-:Y:S03]  /*1c610*/  ISETP.GE.U32.AND P0, PT, R237.reuse, R123, PT ;  /* 0x0000007bed00720c */ /* 0x040fe60003f06070 */
[----:B------:R3:W4:Y:S10]  /*1c620*/  LDL.S16 R76, [R1+0x118] ;  /* 0x00011800014c7983 */ /* 0x0007340000100600 */
[----:B------:R-:W-:Y:S02]  /*1c630*/  @!P0 HFMA2.BF16_V2 R128, -RZ.H0_H0, RZ.H0_H0, -R105.H0_H0 ;  /* 0x200000ffff808231 */ /* 0x000fe40000340969 */
[----:B--2---:R-:W-:Y:S03]  /*1c640*/  @!P6 HFMA2.BF16_V2 R126, -RZ.H0_H0, RZ.H0_H0, -R106.H0_H0 ;  /* 0x200000ffff7ee231 */ /* 0x004fe6000034096a */
[----:B------:R-:W-:Y:S02]  /*1c650*/  PRMT R217, R128, 0x7610, R217 ;  /* 0x0000761080d97816 */ /* 0x000fe400000000d9 */
[----:B------:R-:W-:Y:S01]  /*1c660*/  PRMT R216, R126, 0x7610, R216 ;  /* 0x000076107ed87816 */ /* 0x000fe200000000d8 */
[----:B-1----:R3:W2:Y:S04]  /*1c670*/  LDL.S16 R127, [R1+0x10c] ;  /* 0x00010c00017f7983 */ /* 0x0026a80000100600 */
[----:B------:R1:W-:Y:S04]  /*1c680*/  @!P0 STL.S16 [R1+0x108], R128 ;  /* 0x0001088001008387 */ /* 0x0003e80000100600 */
[----:B------:R3:W3:Y:S04]  /*1c690*/  LDL.S16 R81, [R1+0x114] ;  /* 0x0001140001517983 */ /* 0x0006e80000100600 */
[----:B------:R1:W-:Y:S01]  /*1c6a0*/  @!P6 STL.S16 [R1+0x104], R126 ;  /* 0x0001047e0100e387 */ /* 0x0003e20000100600 */
[----:B------:R-:W-:Y:S03]  /*1c6b0*/  ISETP.GE.U32.AND P6, PT, R237, R200, PT ;  /* 0x000000c8ed00720c */ /* 0x000fe60003fc6070 */
[----:B------:R2:W3:Y:S04]  /*1c6c0*/  LDL.S16 R78, [R1+0x110] ;  /* 0x00011000014e7983 */ /* 0x0004e80000100600 */
[----:B------:R2:W3:Y:S01]  /*1c6d0*/  LDL.S16 R77, [R1+0x100] ;  /* 0x00010000014d7983 */ /* 0x0004e20000100600 */
[----:B-1----:R-:W-:Y:S02]  /*1c6e0*/  LOP3.LUT R128, R79, 0xff, RZ, 0xc0, !PT ;  /* 0x000000ff4f807812 */ /* 0x002fe400078ec0ff */
[----:B------:R-:W-:Y:S02]  /*1c6f0*/  SHF.R.U32.HI R79, RZ, 0x18, R79 ;  /* 0x00000018ff4f7819 */ /* 0x000fe4000001164f */
[----:B------:R-:W-:Y:S02]  /*1c700*/  ISETP.GE.U32.AND P0, PT, R237, R128, PT ;  /* 0x00000080ed00720c */ /* 0x000fe40003f06070 */
[----:B------:R-:W-:Y:S11]  /*1c710*/  LOP3.LUT R126, R74, 0xffff, RZ, 0xc0, !PT ;  /* 0x0000ffff4a7e7812 */ /* 0x000ff600078ec0ff */
[----:B--2---:R-:W-:Y:S05]  /*1c720*/  @!P0 HFMA2.BF16_V2 R127, -RZ.H0_H0, RZ.H0_H0, -R108.H0_H0 ;  /* 0x200000ffff7f8231 */ /* 0x004fea000034096c */
[----:B------:R-:W-:Y:S01]  /*1c730*/  PRMT R214, R127, 0x7610, R214 ;  /* 0x000076107fd67816 */ /* 0x000fe200000000d6 */
[----:B------:R1:W-:Y:S01]  /*1c740*/  @!P0 STL.S16 [R1+0x10c], R127 ;  /* 0x00010c7f01008387 */ /* 0x0003e20000100600 */
[----:B------:R-:W-:Y:S11]  /*1c750*/  ISETP.GE.U32.AND P0, PT, R237, R126, PT ;  /* 0x0000007eed00720c */ /* 0x000ff60003f06070 */
[----:B------:R-:W-:Y:S02]  /*1c760*/  @!UPT UIADD3 URZ, URZ, URZ, URZ ;  /* 0x0000003f3f3ff290 */ /* 0x000fe4000fffe03f */
[----:B----4-:R-:W-:Y:S05]  /*1c770*/  @!P0 HFMA2.BF16_V2 R76, -RZ.H0_H0, RZ.H0_H0, -R110.H0_H0 ;  /* 0x200000ffff4c8231 */ /* 0x010fea000034096e */
[----:B------:R-:W-:Y:S01]  /*1c780*/  PRMT R213, R76, 0x7610, R213 ;  /* 0x000076104cd57816 */ /* 0x000fe200000000d5 */
[----:B------:R2:W-:Y:S01]  /*1c790*/  @!P0 STL.S16 [R1+0x118], R76 ;  /* 0x0001184c01008387 */ /* 0x0005e20000100600 */
[----:B-1----:R-:W-:Y:S02]  /*1c7a0*/  LOP3.LUT R127, R72, 0xff, RZ, 0xc0, !PT ;  /* 0x000000ff487f7812 */ /* 0x002fe400078ec0ff */
[----:B------:R-:W-:Y:S02]  /*1c7b0*/  LOP3.LUT R72, R73, 0xffff, RZ, 0xc0, !PT ;  /* 0x0000ffff49487812 */ /* 0x000fe400078ec0ff */
[----:B------:R-:W-:Y:S02]  /*1c7c0*/  ISETP.GE.U32.AND P0, PT, R237, R127, PT ;  /* 0x0000007fed00720c */ /* 0x000fe40003f06070 */
[----:B------:R-:W-:Y:S02]  /*1c7d0*/  SHF.R.U32.HI R0, RZ, 0x8, R72 ;  /* 0x00000008ff007819 */ /* 0x000fe40000011648 */
[----:B------:R-:W-:Y:S02]  /*1c7e0*/  LOP3.LUT R72, R73, 0xff, RZ, 0xc0, !PT ;  /* 0x000000ff49487812 */ /* 0x000fe400078ec0ff */
[----:B------:R-:W-:Y:S02]  /*1c7f0*/  LOP3.LUT R0, R0, 0xffff, RZ, 0xc0, !PT ;  /* 0x0000ffff00007812 */ /* 0x000fe400078ec0ff */
[C---:B------:R-:W-:Y:S02]  /*1c800*/  ISETP.GE.U32.AND P5, PT, R237.reuse, R72, PT ;  /* 0x00000048ed00720c */ /* 0x040fe40003fa6070 */
[--C-:B------:R-:W-:Y:S02]  /*1c810*/  SHF.R.U32.HI R72, RZ, 0x10, R73.reuse ;  /* 0x00000010ff487819 */ /* 0x100fe40000011649 */
[C---:B------:R-:W-:Y:S01]  /*1c820*/  ISETP.GE.U32.AND P4, PT, R237.reuse, R0, PT ;  /* 0x00000000ed00720c */ /* 0x040fe20003f86070 */
[----:B---3--:R-:W-:Y:S01]  /*1c830*/  @!P0 HFMA2.BF16_V2 R81, -RZ.H0_H0, RZ.H0_H0, -R111.H0_H0 ;  /* 0x200000ffff518231 */ /* 0x008fe2000034096f */
[----:B------:R-:W-:Y:S02]  /*1c840*/  LOP3.LUT R72, R72, 0xff, RZ, 0xc0, !PT ;  /* 0x000000ff48487812 */ /* 0x000fe400078ec0ff */
[----:B------:R-:W-:Y:S01]  /*1c850*/  SHF.R.U32.HI R0, RZ, 0x18, R73 ;  /* 0x00000018ff007819 */ /* 0x000fe20000011649 */
[----:B--2---:R1:W2:Y:S01]  /*1c860*/  LDL.S16 R76, [R1+0xfc] ;  /* 0x0000fc00014c7983 */ /* 0x0042a20000100600 */
[C---:B------:R-:W-:Y:S01]  /*1c870*/  ISETP.GE.U32.AND P3, PT, R237.reuse, R72, PT ;  /* 0x00000048ed00720c */ /* 0x040fe20003f66070 */
[--C-:B------:R-:W-:Y:S01]  /*1c880*/  HSET2.LE.AND R72, R151, R222.reuse, PT ;  /* 0x000000de97487233 */ /* 0x100fe20003803000 */
[C---:B------:R-:W-:Y:S01]  /*1c890*/  ISETP.GE.U32.AND P2, PT, R237.reuse, R0, PT ;  /* 0x00000000ed00720c */ /* 0x040fe20003f46070 */
[----:B------:R3:W-:Y:S01]  /*1c8a0*/  @!P0 STL.S16 [R1+0x114], R81 ;  /* 0x0001145101008387 */ /* 0x0007e20000100600 */
[----:B------:R-:W-:Y:S01]  /*1c8b0*/  ISETP.GE.U32.AND P0, PT, R237, R79, PT ;  /* 0x0000004fed00720c */ /* 0x000fe20003f06070 */
[----:B------:R-:W-:Y:S01]  /*1c8c0*/  @!P5 HFMA2.BF16_V2 R77, -RZ.H0_H0, RZ.H0_H0, -R119.H0_H0 ;  /* 0x200000ffff4dd231 */ /* 0x000fe20000340977 */
[----:B------:R-:W-:Y:S01]  /*1c8d0*/  LOP3.LUT R72, R72, R144, RZ, 0xc0, !PT ;  /* 0x0000009048487212 */ /* 0x000fe200078ec0ff */
[----:B------:R1:W4:Y:S01]  /*1c8e0*/  LDL.S16 R75, [R1+0xf0] ;  /* 0x0000f000014b7983 */ /* 0x0003220000100600 */
[----:B------:R-:W-:Y:S01]  /*1c8f0*/  PRMT R212, R81, 0x7610, R212 ;  /* 0x0000761051d47816 */ /* 0x000fe200000000d4 */
[----:B------:R1:W1:Y:S01]  /*1c900*/  MUFU.EX2 R144, R228 ;  /* 0x000000e400907308 */ /* 0x0002620000000800 */
[----:B------:R-:W-:Y:S01]  /*1c910*/  PRMT R0, R84, 0x5410, R2 ;  /* 0x0000541054007816 */ /* 0x000fe20000000002 */
[----:B------:R-:W-:Y:S01]  /*1c920*/  HSET2.LE.AND R73, R150, R222, PT ;  /* 0x000000de96497233 */ /* 0x000fe20003803000 */
[----:B------:R-:W-:Y:S02]  /*1c930*/  PRMT R150, R202, 0x7610, R150 ;  /* 0x00007610ca967816 */ /* 0x000fe40000000096 */
[----:B------:R-:W-:Y:S02]  /*1c940*/  PRMT R210, R77, 0x7610, R210 ;  /* 0x000076104dd27816 */ /* 0x000fe400000000d2 */
[----:B------:R-:W-:Y:S01]  /*1c950*/  LOP3.LUT R73, R73, R143, RZ, 0xc0, !PT ;  /* 0x0000008f49497212 */ /* 0x000fe200078ec0ff */
[----:B------:R-:W-:Y:S01]  /*1c960*/  @!P0 HFMA2.BF16_V2 R78, -RZ.H0_H0, RZ.H0_H0, -R116.H0_H0 ;  /* 0x200000ffff4e8231 */ /* 0x000fe20000340974 */
[----:B------:R-:W-:Y:S01]  /*1c970*/  @P0 LOP3.LUT R187, R187, 0x4000000, RZ, 0xfc, !PT ;  /* 0x04000000bbbb0812 */ /* 0x000fe200078efcff */
[----:B------:R1:W1:Y:S03]  /*1c980*/  MUFU.EX2 R143, R226 ;  /* 0x000000e2008f7308 */ /* 0x0002660000000800 */
[----:B------:R-:W-:Y:S01]  /*1c990*/  PRMT R211, R78, 0x7610, R211 ;  /* 0x000076104ed37816 */ /* 0x000fe200000000d3 */
[----:B------:R-:W-:Y:S01]  /*1c9a0*/  @!P0 STL.S16 [R1+0x110], R78 ;  /* 0x0001104e01008387 */ /* 0x000fe20000100600 */
[----:B------:R-:W-:Y:S03]  /*1c9b0*/  LOP3.LUT R187, R187, 0xefffffff, RZ, 0xc0, !PT ;  /* 0xefffffffbbbb7812 */ /* 0x000fe600078ec0ff */
[----:B------:R2:W4:Y:S01]  /*1c9c0*/  LDL.S16 R74, [R1+0xec] ;  /* 0x0000ec00014a7983 */ /* 0x0005220000100600 */
[----:B------:R-:W-:Y:S01]  /*1c9d0*/  @P5 LOP3.LUT R187, R187, 0x10000000, RZ, 0xfc, !PT ;  /* 0x10000000bbbb5812 */ /* 0x000fe200078efcff */
[----:B---3--:R-:W-:Y:S02]  /*1c9e0*/  HSET2.LE.AND R81, R114, R222, PT ;  /* 0x000000de72517233 */ /* 0x008fe40003803000 */
[----:B------:R-:W-:Y:S01]  /*1c9f0*/  @!P5 STL.S16 [R1+0x100], R77 ;  /* 0x0001004d0100d387 */ /* 0x000fe20000100600 */
[----:B------:R-:W-:Y:S01]  /*1ca00*/  ISETP.GE.U32.AND P5, PT, R237, R204, PT ;  /* 0x000000cced00720c */ /* 0x000fe20003fa6070 */
[----:B------:R3:W2:Y:S01]  /*1ca10*/  MUFU.EX2 R114, R220 ;  /* 0x000000dc00727308 */ /* 0x0006a20000000800 */
[----:B-1----:R-:W-:Y:S01]  /*1ca20*/  PRMT R228, R203, 0x7610, R228 ;  /* 0x00007610cbe47816 */ /* 0x002fe200000000e4 */
[----:B------:R-:W-:Y:S01]  /*1ca30*/  FADD.FTZ R107, R144, R107 ;  /* 0x0000006b906b7221 */ /* 0x000fe20000010000 */
[----:B------:R-:W-:Y:S02]  /*1ca40*/  LOP3.LUT R81, R81, R142, RZ, 0xc0, !PT ;  /* 0x0000008e51517212 */ /* 0x000fe400078ec0ff */
[----:B------:R-:W-:Y:S02]  /*1ca50*/  LOP3.LUT R142, R88, 0xff, RZ, 0xc0, !PT ;  /* 0x000000ff588e7812 */ /* 0x000fe400078ec0ff */
[----:B------:R-:W-:Y:S02]  /*1ca60*/  PRMT R226, R168, 0x7610, R226 ;  /* 0x00007610a8e27816 */ /* 0x000fe400000000e2 */
[----:B------:R-:W-:Y:S02]  /*1ca70*/  F2FP.BF16.PACK_AB R170, R143, R148 ;  /* 0x000000948faa723e */ /* 0x000fe400000010ff */
[--C-:B------:R-:W-:Y:S02]  /*1ca80*/  SHF.R.U32.HI R148, RZ, 0x18, R88.reuse ;  /* 0x00000018ff947819 */ /* 0x100fe40000011658 */
[----:B------:R-:W-:Y:S02]  /*1ca90*/  SHF.R.U32.HI R168, RZ, 0x18, R88 ;  /* 0x00000018ffa87819 */ /* 0x000fe40000011658 */
[----:B------:R-:W-:Y:S02]  /*1caa0*/  @!P6 PRMT R2, R226, 0x5410, RZ ;  /* 0x00005410e202e816 */ /* 0x000fe400000000ff */
[----:B------:R-:W-:Y:S03]  /*1cab0*/  LOP3.LUT P6, RZ, R187, 0x8000000, RZ, 0xc0, !PT ;  /* 0x08000000bbff7812 */ /* 0x000fe600078cc0ff */
[----:B------:R1:W-:Y:S01]  /*1cac0*/  STG.E.U16 [R162.64+0x10], R2 ;  /* 0x00001002a2007986 */ /* 0x0003e2000c101522 */
[----:B---3--:R-:W-:Y:S02]  /*1cad0*/  PRMT R220, R167, 0x7610, R220 ;  /* 0x00007610a7dc7816 */ /* 0x008fe400000000dc */
[----:B------:R-:W-:Y:S02]  /*1cae0*/  LOP3.LUT R167, R88, 0xffff, RZ, 0xc0, !PT ;  /* 0x0000ffff58a77812 */ /* 0x000fe400078ec0ff */
[----:B------:R-:W-:Y:S02]  /*1caf0*/  @!P5 PRMT R84, R220, 0x5410, RZ ;  /* 0x00005410dc54d816 */ /* 0x000fe400000000ff */
[----:B------:R-:W-:Y:S03]  /*1cb00*/  LOP3.LUT P5, RZ, R187, 0x10000000, RZ, 0xc0, !PT ;  /* 0x10000000bbff7812 */ /* 0x000fe600078ac0ff */
[----:B------:R3:W-:Y:S01]  /*1cb10*/  STG.E.U16 [R162.64+0xe], R84 ;  /* 0x00000e54a2007986 */ /* 0x0007e2000c101522 */
[----:B-1----:R-:W-:Y:S02]  /*1cb20*/  PRMT R2, R99, 0x5410, R100 ;  /* 0x0000541063027816 */ /* 0x002fe40000000064 */
[----:B---3--:R-:W-:Y:S01]  /*1cb30*/  LOP3.LUT R84, R199, 0xff, RZ, 0xc0, !PT ;  /* 0x000000ffc7547812 */ /* 0x008fe200078ec0ff */
[----:B--2---:R-:W-:Y:S05]  /*1cb40*/  @!P4 HFMA2.BF16_V2 R76, -RZ.H0_H0, RZ.H0_H0, -R118.H0_H0 ;  /* 0x200000ffff4cc231 */ /* 0x004fea0000340976 */
[----:B------:R-:W-:Y:S01]  /*1cb50*/  PRMT R208, R76, 0x7610, R208 ;  /* 0x000076104cd07816 */ /* 0x000fe200000000d0 */
[----:B------:R-:W-:Y:S01]  /*1cb60*/  @!P4 STL.S16 [R1+0xfc], R76 ;  /* 0x0000fc4c0100c387 */ /* 0x000fe20000100600 */
[----:B----4-:R-:W-:Y:S03]  /*1cb70*/  @!P3 HFMA2.BF16_V2 R75, -RZ.H0_H0, RZ.H0_H0, -R121.H0_H0 ;  /* 0x200000ffff4bb231 */ /* 0x010fe60000340979 */
[----:B------:R-:W1:Y:S02]  /*1cb80*/  LDSM.16.MT88.4 R76, [R173+0x6000] ;  /* 0x00600000ad4c783b */ /* 0x000e640000004200 */
[----:B------:R-:W-:Y:S06]  /*1cb90*/  PRMT R207, R75, 0x7610, R207 ;  /* 0x000076104bcf7816 */ /* 0x000fec00000000cf */
[----:B------:R2:W-:Y:S01]  /*1cba0*/  @!P3 STL.S16 [R1+0xf0], R75 ;  /* 0x0000f04b0100b387 */ /* 0x0005e20000100600 */
[----:B------:R-:W-:Y:S05]  /*1cbb0*/  @!P2 HFMA2.BF16_V2 R74, -RZ.H0_H0, RZ.H0_H0, -R122.H0_H0 ;  /* 0x200000ffff4aa231 */ /* 0x000fea000034097a */
[----:B------:R-:W-:Y:S01]  /*1cbc0*/  PRMT R206, R74, 0x7610, R206 ;  /* 0x000076104ace7816 */ /* 0x000fe200000000ce */
[----:B------:R3:W-:Y:S04]  /*1cbd0*/  @!P2 STL.S16 [R1+0xec], R74 ;  /* 0x0000ec4a0100a387 */ /* 0x0007e80000100600 */
[----:B------:R4:W4:Y:S01]  /*1cbe0*/  LDL.S16 R151, [R1+0xe0] ;  /* 0x0000e00001977983 */ /* 0x0009220000100600 */
[--C-:B--2---:R-:W-:Y:S01]  /*1cbf0*/  HSET2.LE.AND R75, R153, R222.reuse, PT ;  /* 0x000000de994b7233 */ /* 0x104fe20003803000 */
[----:B------:R-:W-:Y:S04]  /*1cc00*/  SHF.R.U32.HI R153, RZ, 0x10, R124 ;  /* 0x00000010ff997819 */ /* 0x000fe8000001167c */
[----:B------:R-:W-:Y:S01]  /*1cc10*/  LOP3.LUT R75, R75, R82, RZ, 0xc0, !PT ;  /* 0x000000524b4b7212 */ /* 0x000fe200078ec0ff */
[--C-:B------:R-:W-:Y:S01]  /*1cc20*/  HSET2.LE.AND R82, R112, R222.reuse, PT ;  /* 0x000000de70527233 */ /* 0x100fe20003803000 */
[----:B------:R-:W-:Y:S04]  /*1cc30*/  F2FP.BF16.PACK_AB R112, R114, R149 ;  /* 0x000000957270723e */ /* 0x000fe800000010ff */
[----:B------:R-:W-:Y:S02]  /*1cc40*/  LOP3.LUT R82, R82, R0, RZ, 0xc0, !PT ;  /* 0x0000000052527212 */ /* 0x000fe400078ec0ff */
[----:B------:R-:W-:Y:S01]  /*1cc50*/  PRMT R0, R86, 0x5410, R85 ;  /* 0x0000541056007816 */ /* 0x000fe20000000055 */
[--C-:B---3--:R-:W-:Y:S01]  /*1cc60*/  HSET2.LE.AND R74, R165, R222.reuse, PT ;  /* 0x000000dea54a7233 */ /* 0x108fe20003803000 */
[----:B------:R-:W-:Y:S02]  /*1cc70*/  SHF.R.U32.HI R165, RZ, 0x10, R88 ;  /* 0x00000010ffa57819 */ /* 0x000fe40000011658 */
[----:B------:R-:W-:Y:S01]  /*1cc80*/  LOP3.LUT R83, R83, R0, RZ, 0xc0, !PT ;  /* 0x0000000053537212 */ /* 0x000fe200078ec0ff */
[----:B------:R-:W-:Y:S01]  /*1cc90*/  FADD.FTZ R0, R149, R120 ;  /* 0x0000007895007221 */ /* 0x000fe20000010000 */
[----:B------:R-:W-:Y:S01]  /*1cca0*/  LOP3.LUT R74, R74, R80, RZ, 0xc0, !PT ;  /* 0x000000504a4a7212 */ /* 0x000fe200078ec0ff */
[----:B------:R-:W-:Y:S01]  /*1ccb0*/  HSET2.LE.AND R80, R117, R222, PT ;  /* 0x000000de75507233 */ /* 0x000fe20003803000 */
[----:B------:R-:W-:Y:S01]  /*1ccc0*/  F2FP.BF16.PACK_AB R117, R144, R141 ;  /* 0x0000008d9075723e */ /* 0x000fe200000010ff */
[----:B------:R-:W-:Y:S01]  /*1ccd0*/  FADD.FTZ R141, R143, R3 ;  /* 0x000000038f8d7221 */ /* 0x000fe20000010000 */
[----:B------:R-:W-:Y:S01]  /*1cce0*/  SHF.R.U32.HI R143, RZ, 0x10, R88 ;  /* 0x00000010ff8f7819 */ /* 0x000fe20000011658 */
[----:B------:R-:W-:Y:S01]  /*1ccf0*/  MUFU.EX2 R3, R233 ;  /* 0x000000e900037308 */ /* 0x000fe20000000800 */
[----:B------:R-:W-:Y:S01]  /*1cd00*/  LOP3.LUT R144, R88, 0xffff, RZ, 0xc0, !PT ;  /* 0x0000ffff58907812 */ /* 0x000fe200078ec0ff */
[-C--:B-1----:R-:W-:Y:S01]  /*1cd10*/  HMMA.16816.F32.BF16 R4, R72, R76.reuse, R4 ;  /* 0x0000004c4804723c */ /* 0x082fe20000041804 */
[----:B------:R-:W-:Y:S01]  /*1cd20*/  SHF.R.U32.HI R88, RZ, 0x8, R157 ;  /* 0x00000008ff587819 */ /* 0x000fe2000001169d */
[----:B------:R-:W-:Y:S01]  /*1cd30*/  FADD.FTZ R201, R114, R0 ;  /* 0x0000000072c97221 */ /* 0x000fe20000010000 */
[----:B------:R-:W-:Y:S02]  /*1cd40*/  PRMT R120, R117, 0x7632, R120 ;  /* 0x0000763275787816 */ /* 0x000fe40000000078 */
[----:B------:R-:W-:Y:S02]  /*1cd50*/  LOP3.LUT R88, R88, 0xffff, RZ, 0xc0, !PT ;  /* 0x0000ffff58587812 */ /* 0x000fe400078ec0ff */
[----:B------:R-:W-:Y:S01]  /*1cd60*/  LOP3.LUT R80, R80, R145, RZ, 0xc0, !PT ;  /* 0x0000009150507212 */ /* 0x000fe200078ec0ff */
[----:B------:R-:W1:Y:S01]  /*1cd70*/  MUFU.EX2 R114, R234 ;  /* 0x000000ea00727308 */ /* 0x000e620000000800 */
[----:B------:R-:W-:Y:S03]  /*1cd80*/  ISETP.GE.U32.AND P0, PT, R237, R88, PT ;  /* 0x00000058ed00720c */ /* 0x000fe60003f06070 */
[----:B------:R-:W-:Y:S02]  /*1cd90*/  LOP3.LUT R149, R124, 0xffff, RZ, 0xc0, !PT ;  /* 0x0000ffff7c957812 */ /* 0x000fe400078ec0ff */
[C---:B------:R-:W-:Y:S01]  /*1cda0*/  LOP3.LUT R89, R90.reuse, 0xffff, RZ, 0xc0, !PT ;  /* 0x0000ffff5a597812 */ /* 0x040fe200078ec0ff */
[C---:B------:R-:W-:Y:S01]  /*1cdb0*/  HMMA.16816.F32.BF16 R8, R80.reuse, R76, R8 ;  /* 0x0000004c5008723c */ /* 0x040fe20000041808 */
[--C-:B------:R-:W-:Y:S02]  /*1cdc0*/  SHF.R.U32.HI R91, RZ, 0x10, R90.reuse ;  /* 0x00000010ff5b7819 */ /* 0x100fe4000001165a */
[----:B------:R-:W-:Y:S02]  /*1cdd0*/  LOP3.LUT R145, R90, 0xff, RZ, 0xc0, !PT ;  /* 0x000000ff5a917812 */ /* 0x000fe400078ec0ff */
[----:B------:R-:W-:Y:S02]  /*1cde0*/  SHF.R.U32.HI R90, RZ, 0x18, R90 ;  /* 0x00000018ff5a7819 */ /* 0x000fe4000001165a */
[----:B------:R-:W-:Y:S01]  /*1cdf0*/  PRMT R125, R111, 0x5410, R116 ;  /* 0x000054106f7d7816 */ /* 0x000fe20000000074 */
[-C--:B------:R-:W-:Y:S08]  /*1ce00*/  HMMA.16816.F32.BF16 R12, R80, R78.reuse, R12 ;  /* 0x0000004e500c723c */ /* 0x080ff0000004180c */
[C---:B------:R-:W-:Y:S01]  /*1ce10*/  HMMA.16816.F32.BF16 R16, R72.reuse, R78, R16 ;  /* 0x0000004e4810723c */ /* 0x040fe20000041810 */
[----:B------:R-:W2:Y:S03]  /*1ce20*/  LDSM.16.MT88.4 R76, [R176+0x6000] ;  /* 0x00600000b04c783b */ /* 0x000ea60000004200 */
[----:B-1----:R-:W-:Y:S01]  /*1ce30*/  FADD.FTZ R0, R114, R152 ;  /* 0x0000009872007221 */ /* 0x002fe20000010000 */
[----:B------:R-:W-:Y:S01]  /*1ce40*/  F2FP.BF16.PACK_AB R114, R3, R114 ;  /* 0x000000720372723e */ /* 0x000fe200000010ff */
[----:B------:R-:W1:Y:S02]  /*1ce50*/  MUFU.EX2 R152, R240 ;  /* 0x000000f000987308 */ /* 0x000e640000000800 */
[-C--:B--2---:R-:W-:Y:S08]  /*1ce60*/  HMMA.16816.F32.BF16 R20, R72, R76.reuse, R20 ;  /* 0x0000004c4814723c */ /* 0x084ff00000041814 */
[C---:B------:R-:W-:Y:S08]  /*1ce70*/  HMMA.16816.F32.BF16 R24, R80.reuse, R76, R24 ;  /* 0x0000004c5018723c */ /* 0x040ff00000041818 */
[-C--:B------:R-:W-:Y:S08]  /*1ce80*/  HMMA.16816.F32.BF16 R28, R80, R78.reuse, R28 ;  /* 0x0000004e501c723c */ /* 0x080ff0000004181c */
[C---:B------:R-:W-:Y:S01]  /*1ce90*/  HMMA.16816.F32.BF16 R32, R72.reuse, R78, R32 ;  /* 0x0000004e4820723c */ /* 0x040fe20000041820 */
[----:B------:R-:W2:Y:S07]  /*1cea0*/  LDSM.16.MT88.4 R76, [R174+0x6000] ;  /* 0x00600000ae4c783b */ /* 0x000eae0000004200 */
[-C--:B--2---:R-:W-:Y:S08]  /*1ceb0*/  HMMA.16816.F32.BF16 R36, R72, R76.reuse, R36 ;  /* 0x0000004c4824723c */ /* 0x084ff00000041824 */
[C---:B------:R-:W-:Y:S01]  /*1cec0*/  HMMA.16816.F32.BF16 R40, R80.reuse, R76, R40 ;  /* 0x0000004c5028723c */ /* 0x040fe20000041828 */
[----:B------:R-:W2:Y:S06]  /*1ced0*/  MUFU.EX2 R77, R239 ;  /* 0x000000ef004d7308 */ /* 0x000eac0000000800 */
[----:B-1----:R-:W-:Y:S01]  /*1cee0*/  FADD.FTZ R76, R152, R107 ;  /* 0x0000006b984c7221 */ /* 0x002fe20000010000 */
[----:B------:R-:W-:Y:S01]  /*1cef0*/  PRMT R107, R101, 0x5410, R103 ;  /* 0x00005410656b7816 */ /* 0x000fe20000000067 */
[-C--:B------:R-:W-:Y:S08]  /*1cf00*/  HMMA.16816.F32.BF16 R44, R80, R78.reuse, R44 ;  /* 0x0000004e502c723c */ /* 0x080ff0000004182c */
[C---:B------:R-:W-:Y:S01]  /*1cf10*/  HMMA.16816.F32.BF16 R48, R72.reuse, R78, R48 ;  /* 0x0000004e4830723c */ /* 0x040fe20000041830 */
[----:B--2---:R-:W-:Y:S03]  /*1cf20*/  F2FP.BF16.PACK_AB R152, R77, R152 ;  /* 0x000000984d98723e */ /* 0x004fe600000010ff */
[----:B----4-:R-:W-:Y:S05]  /*1cf30*/  @!P1 HFMA2.BF16_V2 R151, -RZ.H0_H0, RZ.H0_H0, -R117.H0_H0 ;  /* 0x200000ffff979231 */ /* 0x010fea0000340975 */
[----:B------:R-:W-:Y:S01]  /*1cf40*/  PRMT R205, R151, 0x7610, R205 ;  /* 0x0000761097cd7816 */ /* 0x000fe200000000cd */
[----:B------:R1:W-:Y:S04]  /*1cf50*/  @!P1 STL.S16 [R1+0xe0], R151 ;  /* 0x0000e09701009387 */ /* 0x0003e80000100600 */
[----:B------:R2:W3:Y:S01]  /*1cf60*/  LDL.S16 R203, [R1+0x11c] ;  /* 0x00011c0001cb7983 */ /* 0x0004e20000100600 */
[----:B-1----:R-:W-:Y:S02]  /*1cf70*/  LOP3.LUT R151, R124, 0xff, RZ, 0xc0, !PT ;  /* 0x000000ff7c977812 */ /* 0x002fe400078ec0ff */
[----:B------:R-:W-:Y:S01]  /*1cf80*/  PRMT R124, R108, 0x5410, R110 ;  /* 0x000054106c7c7816 */ /* 0x000fe2000000006e */
[----:B---3--:R-:W-:Y:S05]  /*1cf90*/  @!P0 HFMA2.BF16_V2 R203, -RZ.H0_H0, RZ.H0_H0, -R120.H0_H0 ;  /* 0x200000ffffcb8231 */ /* 0x008fea0000340978 */
[----:B------:R-:W-:Y:S01]  /*1cfa0*/  PRMT R157, R203, 0x7610, R157 ;  /* 0x00007610cb9d7816 */ /* 0x000fe2000000009d */
[----:B------:R1:W-:Y:S01]  /*1cfb0*/  @!P0 STL.S16 [R1+0x11c], R203 ;  /* 0x00011ccb01008387 */ /* 0x0003e20000100600 */
[----:B------:R-:W-:Y:S01]  /*1cfc0*/  ISETP.GE.U32.AND P0, PT, R237, R196, PT ;  /* 0x000000c4ed00720c */ /* 0x000fe20003f06070 */
[----:B------:R-:W-:Y:S02]  /*1cfd0*/  FADD.FTZ R196, R77, R76 ;  /* 0x0000004c4dc47221 */ /* 0x000fe40000010000 */
[----:B------:R-:W-:Y:S10]  /*1cfe0*/  MUFU.EX2 R77, R236 ;  /* 0x000000ec004d7308 */ /* 0x000ff40000000800 */
[----:B------:R-:W-:Y:S02]  /*1cff0*/  @!P0 PRMT R85, R221, 0x5410, RZ ;  /* 0x00005410dd558816 */ /* 0x000fe400000000ff */
[----:B------:R-:W-:Y:S01]  /*1d000*/  ISETP.GE.U32.AND P0, PT, R237, R166, PT ;  /* 0x000000a6ed00720c */ /* 0x000fe20003f06070 */
[----:B------:R-:W-:Y:S01]  /*1d010*/  FADD.FTZ R166, R3, R0 ;  /* 0x0000000003a67221 */ /* 0x000fe20000010000 */
[----:B------:R-:W-:Y:S01]  /*1d020*/  PRMT R0, R87, 0x5410, R92 ;  /* 0x0000541057007816 */ /* 0x000fe2000000005c */
[----:B------:R3:W-:Y:S01]  /*1d030*/  STG.E.U16 [R160.64+0x12], R85 ;  /* 0x00001255a0007986 */ /* 0x0007e2000c101522 */
[----:B------:R-:W-:Y:S02]  /*1d040*/  PRMT R3, R93, 0x5410, R95 ;  /* 0x000054105d037816 */ /* 0x000fe4000000005f */
[----:B-1----:R-:W-:Y:S04]  /*1d050*/  IADD3 R203, P1, R154, -0x80, RZ ;  /* 0xffffff809acb7810 */ /* 0x002fe80007f3e0ff */
[----:B------:R-:W-:Y:S02]  /*1d060*/  IADD3.X R202, R155, -0x1, RZ, P1, !PT ;  /* 0xffffffff9bca7810 */ /* 0x000fe40000ffe4ff */
[----:B------:R-:W-:Y:S02]  /*1d070*/  ISETP.GE.U32.AND P1, PT, R237, R197, PT ;  /* 0x000000c5ed00720c */ /* 0x000fe40003f26070 */
[----:B------:R-:W-:Y:S02]  /*1d080*/  @!P0 PRMT R92, R229, 0x5410, RZ ;  /* 0x00005410e55c8816 */ /* 0x000fe400000000ff */
[----:B------:R-:W-:Y:S02]  /*1d090*/  ISETP.GE.U32.AND P0, PT, R237, R146, PT ;  /* 0x00000092ed00720c */ /* 0x000fe40003f06070 */
[----:B------:R2:W4:Y:S07]  /*1d0a0*/  LDL.S16 R146, [R1+0x64] ;  /* 0x0000640001927983 */ /* 0x00052e0000100600 */
[----:B------:R-:W-:Y:S02]  /*1d0b0*/  @!P1 PRMT R86, R219, 0x5410, RZ ;  /* 0x00005410db569816 */ /* 0x000fe400000000ff */
[C---:B------:R-:W-:Y:S02]  /*1d0c0*/  ISETP.GE.U32.AND P1, PT, R237.reuse, R189, PT ;  /* 0x000000bded00720c */ /* 0x040fe40003f26070 */
[----:B------:R-:W-:Y:S01]  /*1d0d0*/  @!P0 PRMT R95, R242, 0x5410, RZ ;  /* 0x00005410f25f8816 */ /* 0x000fe200000000ff */
[----:B------:R2:W2:Y:S01]  /*1d0e0*/  LDL.S16 R189, [R1+0x70] ;  /* 0x0000700001bd7983 */ /* 0x0004a20000100600 */
[C---:B------:R-:W-:Y:S02]  /*1d0f0*/  ISETP.GE.U32.AND P0, PT, R237.reuse, R109, PT ;  /* 0x0000006ded00720c */ /* 0x040fe40003f06070 */
[----:B------:R-:W-:Y:S01]  /*1d100*/  PRMT R109, R94, 0x5410, R96 ;  /* 0x000054105e6d7816 */ /* 0x000fe20000000060 */
[----:B------:R1:W-:Y:S01]  /*1d110*/  STG.E.U16 [R160.64+0x10], R86 ;  /* 0x00001056a0007986 */ /* 0x0003e2000c101522 */
[----:B---3--:R-:W-:Y:S03]  /*1d120*/  SHF.R.U32.HI R85, RZ, 0x8, R149 ;  /* 0x00000008ff557819 */ /* 0x008fe60000011695 */
[----:B------:R3:W-:Y:S02]  /*1d130*/  STG.E.U16 [R154.64+0x22], R92 ;  /* 0x0000225c9a007986 */ /* 0x0007e4000c101522 */
[----:B------:R-:W-:Y:S02]  /*1d140*/  @!P1 PRMT R87, R228, 0x5410, RZ ;  /* 0x00005410e4579816 */ /* 0x000fe400000000ff */
[----:B------:R-:W-:Y:S02]  /*1d150*/  ISETP.GE.U32.AND P1, PT, R237, R147, PT ;  /* 0x00000093ed00720c */ /* 0x000fe40003f26070 */
[----:B------:R-:W-:Y:S01]  /*1d160*/  @!P0 PRMT R96, R235, 0x5410, RZ ;  /* 0x00005410eb608816 */ /* 0x000fe200000000ff */
[----:B------:R3:W-:Y:S01]  /*1d170*/  STG.E.U16 [R154.64+0x20], R87 ;  /* 0x000020579a007986 */ /* 0x0007e2000c101522 */
[----:B------:R-:W-:Y:S02]  /*1d180*/  ISETP.GE.U32.AND P0, PT, R237, R115, PT ;  /* 0x00000073ed00720c */ /* 0x000fe40003f06070 */
[----:B------:R-:W-:Y:S01]  /*1d190*/  PRMT R115, R97, 0x5410, R98 ;  /* 0x0000541061737816 */ /* 0x000fe20000000062 */
[----:B------:R-:W-:Y:S06]  /*1d1a0*/  STG.E.U16 [R158.64+0x22], R95 ;  /* 0x0000225f9e007986 */ /* 0x000fec000c101522 */
[----:B------:R-:W-:Y:S02]  /*1d1b0*/  @!P1 PRMT R93, R150, 0x5410, RZ ;  /* 0x00005410965d9816 */ /* 0x000fe400000000ff */
[----:B------:R-:W-:Y:S01]  /*1d1c0*/  ISETP.GE.U32.AND P1, PT, R237, R139, PT ;  /* 0x0000008bed00720c */ /* 0x000fe20003f26070 */
[----:B------:R-:W3:Y:S01]  /*1d1d0*/  MUFU.EX2 R150, R238 ;  /* 0x000000ee00967308 */ /* 0x000ee20000000800 */
[----:B------:R-:W-:Y:S01]  /*1d1e0*/  @!P0 PRMT R98, R231, 0x5410, RZ ;  /* 0x00005410e7628816 */ /* 0x000fe200000000ff */
[----:B------:R3:W-:Y:S01]  /*1d1f0*/  STG.E.U16 [R158.64+0x20], R93 ;  /* 0x0000205d9e007986 */ /* 0x0007e2000c101522 */
[----:B------:R-:W-:Y:S02]  /*1d200*/  ISETP.GE.U32.AND P0, PT, R237, R136, PT ;  /* 0x00000088ed00720c */ /* 0x000fe40003f06070 */
[----:B-1----:R-:W-:Y:S01]  /*1d210*/  LOP3.LUT R86, R153, 0xff, RZ, 0xc0, !PT ;  /* 0x000000ff99567812 */ /* 0x002fe200078ec0ff */
[----:B------:R-:W-:Y:S01]  /*1d220*/  STG.E.U16 [R162.64+0x20], R96 ;  /* 0x00002060a2007986 */ /* 0x000fe2000c101522 */
[----:B---3--:R-:W-:Y:S05]  /*1d230*/  PRMT R92, R170, 0x7610, R92 ;  /* 0x00007610aa5c7816 */ /* 0x008fea000000005c */
[----:B------:R-:W-:Y:S02]  /*1d240*/  @!P1 PRMT R94, R241, 0x5410, RZ ;  /* 0x00005410f15e9816 */ /* 0x000fe400000000ff */
[----:B------:R-:W-:Y:S02]  /*1d250*/  ISETP.GE.U32.AND P1, PT, R237, R138, PT ;  /* 0x0000008aed00720c */ /* 0x000fe40003f26070 */
[----:B------:R-:W-:Y:S01]  /*1d260*/  @!P0 PRMT R100, R227, 0x5410, RZ ;  /* 0x00005410e3648816 */ /* 0x000fe200000000ff */
[----:B------:R-:W-:Y:S01]  /*1d270*/  STG.E.U16 [R162.64+0x1e], R94 ;  /* 0x00001e5ea2007986 */ /* 0x000fe2000c101522 */
[----:B------:R-:W-:Y:S02]  /*1d280*/  ISETP.GE.U32.AND P0, PT, R237, R134, PT ;  /* 0x00000086ed00720c */ /* 0x000fe40003f06070 */
[----:B------:R-:W-:Y:S01]  /*1d290*/  PRMT R138, R84, 0x5410, R198 ;  /* 0x00005410548a7816 */ /* 0x000fe200000000c6 */
[----:B------:R-:W-:Y:S01]  /*1d2a0*/  STG.E.U16 [R160.64+0x22], R98 ;  /* 0x00002262a0007986 */ /* 0x000fe2000c101522 */
[----:B------:R-:W-:Y:S02]  /*1d2b0*/  LOP3.LUT R84, R130, 0xffff, RZ, 0xc0, !PT ;  /* 0x0000ffff82547812 */ /* 0x000fe400078ec0ff */
[----:B------:R-:W-:Y:S01]  /*1d2c0*/  PRMT R134, R151, 0x5410, R85 ;  /* 0x0000541097867816 */ /* 0x000fe20000000055 */
[----:B------:R-:W-:Y:S01]  /*1d2d0*/  FADD.FTZ R76, R150, R141 ;  /* 0x0000008d964c7221 */ /* 0x000fe20000010000 */
[C---:B------:R-:W-:Y:S02]  /*1d2e0*/  F2FP.BF16.PACK_AB R150, R77.reuse, R150 ;  /* 0x000000964d96723e */ /* 0x040fe400000010ff */
[----:B------:R-:W-:Y:S01]  /*1d2f0*/  @!P1 PRMT R97, R232, 0x5410, RZ ;  /* 0x00005410e8619816 */ /* 0x000fe200000000ff */
[----:B------:R-:W-:Y:S01]  /*1d300*/  FADD.FTZ R192, R77, R76 ;  /* 0x0000004c4dc07221 */ /* 0x000fe20000010000 */
[C---:B------:R-:W-:Y:S02]  /*1d310*/  ISETP.GE.U32.AND P1, PT, R237.reuse, R137, PT ;  /* 0x00000089ed00720c */ /* 0x040fe40003f26070 */
[----:B------:R-:W-:Y:S01]  /*1d320*/  @!P0 PRMT R103, R224, 0x5410, RZ ;  /* 0x00005410e0678816 */ /* 0x000fe200000000ff */
[----:B------:R-:W-:Y:S01]  /*1d330*/  STG.E.U16 [R160.64+0x20], R97 ;  /* 0x00002061a0007986 */ /* 0x000fe2000c101522 */
[----:B------:R-:W-:Y:S02]  /*1d340*/  ISETP.GE.U32.AND P0, PT, R237, R131, PT ;  /* 0x00000083ed00720c */ /* 0x000fe40003f06070 */
[----:B------:R-:W-:Y:S01]  /*1d350*/  LOP3.LUT R137, R190, 0xff, RZ, 0xc0, !PT ;  /* 0x000000ffbe897812 */ /* 0x000fe200078ec0ff */
[----:B------:R-:W-:Y:S01]  /*1d360*/  STG.E.U16 [R154.64+0x32], R100 ;  /* 0x000032649a007986 */ /* 0x000fe2000c101522 */
[----:B------:R-:W-:Y:S01]  /*1d370*/  LOP3.LUT R76, R143, 0xff, RZ, 0xc0, !PT ;  /* 0x000000ff8f4c7812 */ /* 0x000fe200078ec0ff */
[----:B------:R-:W-:Y:S01]  /*1d380*/  MUFU.EX2 R190, R247 ;  /* 0x000000f700be7308 */ /* 0x000fe20000000800 */
[----:B------:R-:W-:Y:S02]  /*1d390*/  SHF.R.U32.HI R85, RZ, 0x8, R89 ;  /* 0x00000008ff557819 */ /* 0x000fe40000011659 */
[----:B------:R-:W-:Y:S02]  /*1d3a0*/  LOP3.LUT R89, R130, 0xff, RZ, 0xc0, !PT ;  /* 0x000000ff82597812 */ /* 0x000fe400078ec0ff */
[----:B------:R-:W-:Y:S02]  /*1d3b0*/  @!P1 PRMT R99, R230, 0x5410, RZ ;  /* 0x00005410e6639816 */ /* 0x000fe400000000ff */
[----:B------:R-:W-:Y:S02]  /*1d3c0*/  ISETP.GE.U32.AND P1, PT, R237, R135, PT ;  /* 0x00000087ed00720c */ /* 0x000fe40003f26070 */
[----:B------:R-:W-:Y:S01]  /*1d3d0*/  SHF.R.U32.HI R87, RZ, 0x8, R84 ;  /* 0x00000008ff577819 */ /* 0x000fe20000011654 */
[----:B------:R-:W-:Y:S01]  /*1d3e0*/  STG.E.U16 [R154.64+0x30], R99 ;  /* 0x000030639a007986 */ /* 0x000fe2000c101522 */
[--C-:B------:R-:W-:Y:S02]  /*1d3f0*/  SHF.R.U32.HI R84, RZ, 0x10, R130.reuse ;  /* 0x00000010ff547819 */ /* 0x100fe40000011682 */
[----:B------:R-:W-:Y:S01]  /*1d400*/  PRMT R87, R89, 0x5410, R87 ;  /* 0x0000541059577816 */ /* 0x000fe20000000057 */
[----:B------:R-:W-:Y:S01]  /*1d410*/  STG.E.U16 [R158.64+0x32], R103 ;  /* 0x000032679e007986 */ /* 0x000fe2000c101522 */
[----:B------:R-:W-:Y:S02]  /*1d420*/  PRMT R135, R145, 0x5410, R85 ;  /* 0x0000541091877816 */ /* 0x000fe40000000055 */
[----:B------:R-:W-:Y:S02]  /*1d430*/  SHF.R.U32.HI R85, RZ, 0x18, R130 ;  /* 0x00000018ff557819 */ /* 0x000fe40000011682 */
[----:B------:R-:W-:Y:S02]  /*1d440*/  LOP3.LUT R84, R84, 0xff, RZ, 0xc0, !PT ;  /* 0x000000ff54547812 */ /* 0x000fe400078ec0ff */
[----:B------:R-:W-:Y:S02]  /*1d450*/  @!P1 PRMT R101, R225, 0x5410, RZ ;  /* 0x00005410e1659816 */ /* 0x000fe400000000ff */
[----:B------:R-:W-:Y:S02]  /*1d460*/  ISETP.GE.U32.AND P1, PT, R237, R113, PT ;  /* 0x00000071ed00720c */ /* 0x000fe40003f26070 */
[----:B------:R-:W-:Y:S01]  /*1d470*/  PRMT R113, R102, 0x5410, R104 ;  /* 0x0000541066717816 */ /* 0x000fe20000000068 */
[----:B------:R-:W-:Y:S01]  /*1d480*/  STG.E.U16 [R158.64+0x30], R101 ;  /* 0x000030659e007986 */ /* 0x000fe2000c101522 */
[----:B------:R-:W-:Y:S02]  /*1d490*/  @!P0 PRMT R102, R223, 0x5410, RZ ;  /* 0x00005410df668816 */ /* 0x000fe400000000ff */
[----:B------:R-:W-:Y:S02]  /*1d4a0*/  ISETP.GE.U32.AND P0, PT, R237, R123, PT ;  /* 0x0000007bed00720c */ /* 0x000fe40003f06070 */
[----:B------:R-:W-:Y:S01]  /*1d4b0*/  PRMT R123, R105, 0x5410, R106 ;  /* 0x00005410697b7816 */ /* 0x000fe2000000006a */
[----:B------:R-:W-:Y:S01]  /*1d4c0*/  STG.E.U16 [R162.64+0x2e], R102 ;  /* 0x00002e66a2007986 */ /* 0x000fe2000c101522 */
[----:B------:R-:W-:Y:S02]  /*1d4d0*/  @!P6 PRMT R106, R216, 0x5410, RZ ;  /* 0x00005410d86ae816 */ /* 0x000fe400000000ff */
[C---:B------:R-:W-:Y:S02]  /*1d4e0*/  ISETP.GE.U32.AND P6, PT, R237.reuse, R126, PT ;  /* 0x0000007eed00720c */ /* 0x040fe40003fc6070 */
[----:B------:R-:W-:Y:S02]  /*1d4f0*/  @!P1 PRMT R104, R218, 0x5410, RZ ;  /* 0x00005410da689816 */ /* 0x000fe400000000ff */
[----:B------:R-:W-:Y:S02]  /*1d500*/  ISETP.GE.U32.AND P1, PT, R237, R171, PT ;  /* 0x000000abed00720c */ /* 0x000fe40003f26070 */
[----:B------:R-:W-:Y:S01]  /*1d510*/  PRMT R126, R117, 0x5410, R120 ;  /* 0x00005410757e7816 */ /* 0x000fe20000000078 */
[----:B------:R1:W3:Y:S01]  /*1d520*/  LDL.S16 R171, [R1+0x74] ;  /* 0x0000740001ab7983 */ /* 0x0002e20000100600 */
[----:B------:R-:W-:Y:S02]  /*1d530*/  @!P0 PRMT R105, R217, 0x5410, RZ ;  /* 0x00005410d9698816 */ /* 0x000fe400000000ff */
[----:B------:R-:W-:Y:S01]  /*1d540*/  ISETP.GE.U32.AND P0, PT, R237, R128, PT ;  /* 0x00000080ed00720c */ /* 0x000fe20003f06070 */
[----:B------:R-:W-:Y:S01]  /*1d550*/  STG.E.U16 [R162.64+0x30], R104 ;  /* 0x00003068a2007986 */ /* 0x000fe2000c101522 */
[----:B------:R-:W-:Y:S02]  /*1d560*/  PRMT R128, R121, 0x5410, R122 ;  /* 0x0000541079807816 */ /* 0x000fe4000000007a */
[----:B------:R-:W-:Y:S01]  /*1d570*/  @!P2 PRMT R122, R206, 0x5410, RZ ;  /* 0x00005410ce7aa816 */ /* 0x000fe200000000ff */
[----:B------:R-:W-:Y:S01]  /*1d580*/  STG.E.U16 [R160.64+0x30], R105 ;  /* 0x00003069a0007986 */ /* 0x000fe2000c101522 */
[----:B------:R-:W-:Y:S01]  /*1d590*/  PRMT R131, R86, 0x5410, R156 ;  /* 0x0000541056837816 */ /* 0x000fe2000000009c */
[--C-:B------:R-:W-:Y:S01]  /*1d5a0*/  HSET2.LE.AND R86, R134, R222.reuse, PT ;  /* 0x000000de86567233 */ /* 0x100fe20003803000 */
[----:B------:R-:W-:Y:S01]  /*1d5b0*/  PRMT R85, R84, 0x5410, R85 ;  /* 0x0000541054557816 */ /* 0x000fe20000000055 */
[----:B------:R-:W-:Y:S01]  /*1d5c0*/  STG.E.U16 [R160.64+0x32], R106 ;  /* 0x0000326aa0007986 */ /* 0x000fe2000c101522 */
[----:B------:R-:W-:Y:S01]  /*1d5d0*/  @!P6 PRMT R110, R213, 0x5410, RZ ;  /* 0x00005410d56ee816 */ /* 0x000fe200000000ff */
[--C-:B------:R-:W-:Y:S01]  /*1d5e0*/  HSET2.LE.AND R84, R87, R222.reuse, PT ;  /* 0x000000de57547233 */ /* 0x100fe20003803000 */
[----:B------:R-:W-:Y:S01]  /*1d5f0*/  LOP3.LUT R86, R86, R2, RZ, 0xc0, !PT ;  /* 0x0000000256567212 */ /* 0x000fe200078ec0ff */
[--C-:B------:R-:W-:Y:S01]  /*1d600*/  HSET2.LE.AND R87, R131, R222.reuse, PT ;  /* 0x000000de83577233 */ /* 0x100fe20003803000 */
[----:B------:R-:W-:Y:S01]  /*1d610*/  @!P0 PRMT R108, R214, 0x5410, RZ ;  /* 0x00005410d66c8816 */ /* 0x000fe200000000ff */
[----:B------:R-:W-:Y:S01]  /*1d620*/  STG.E.U16 [R154.64+0x42], R110 ;  /* 0x0000426e9a007986 */ /* 0x000fe2000c101522 */
[----:B------:R-:W-:Y:S01]  /*1d630*/  ISETP.GE.U32.AND P0, PT, R237, R127, PT ;  /* 0x0000007fed00720c */ /* 0x000fe20003f06070 */
[--C-:B------:R-:W-:Y:S01]  /*1d640*/  HSET2.LE.AND R85, R85, R222.reuse, PT ;  /* 0x000000de55557233 */ /* 0x100fe20003803000 */
[----:B------:R-:W-:Y:S01]  /*1d650*/  PRMT R127, R119, 0x5410, R118 ;  /* 0x00005410777f7816 */ /* 0x000fe20000000076 */
[----:B------:R-:W-:Y:S01]  /*1d660*/  STG.E.U16 [R154.64+0x40], R108 ;  /* 0x0000406c9a007986 */ /* 0x000fe2000c101522 */
[----:B------:R-:W-:Y:S02]  /*1d670*/  @!P5 PRMT R119, R210, 0x5410, RZ ;  /* 0x00005410d277d816 */ /* 0x000fe400000000ff */
[C---:B------:R-:W-:Y:S02]  /*1d680*/  ISETP.GE.U32.AND P5, PT, R237.reuse, R88, PT ;  /* 0x00000058ed00720c */ /* 0x040fe40003fa6070 */
[----:B------:R-:W-:Y:S02]  /*1d690*/  @!P4 PRMT R118, R208, 0x5410, RZ ;  /* 0x00005410d076c816 */ /* 0x000fe400000000ff */
[----:B------:R-:W-:Y:S02]  /*1d6a0*/  ISETP.GE.U32.AND P4, PT, R237, R76, PT ;  /* 0x0000004ced00720c */ /* 0x000fe40003f86070 */
[----:B------:R-:W-:Y:S02]  /*1d6b0*/  SHF.R.U32.HI R76, RZ, 0x8, R144 ;  /* 0x00000008ff4c7819 */ /* 0x000fe40000011690 */
[----:B------:R-:W-:Y:S02]  /*1d6c0*/  LOP3.LUT R88, R91, 0xff, RZ, 0xc0, !PT ;  /* 0x000000ff5b587812 */ /* 0x000fe400078ec0ff */
[----:B------:R-:W-:Y:S02]  /*1d6d0*/  LOP3.LUT R76, R76, 0xffff, RZ, 0xc0, !PT ;  /* 0x0000ffff4c4c7812 */ /* 0x000fe400078ec0ff */
[----:B------:R-:W-:Y:S02]  /*1d6e0*/  PRMT R136, R88, 0x5410, R90 ;  /* 0x0000541058887816 */ /* 0x000fe4000000005a */
[----:B------:R-:W-:Y:S01]  /*1d6f0*/  @!P5 PRMT R120, R157, 0x5410, RZ ;  /* 0x000054109d78d816 */ /* 0x000fe200000000ff */
[----:B------:R-:W-:Y:S01]  /*1d700*/  LDSM.16.MT88.4 R88, [R173+0x6800] ;  /* 0x00680000ad58783b */ /* 0x000fe20000004200 */
[C---:B------:R-:W-:Y:S02]  /*1d710*/  ISETP.GE.U32.AND P5, PT, R237.reuse, R137, PT ;  /* 0x00000089ed00720c */ /* 0x040fe40003fa6070 */
[----:B------:R-:W-:Y:S02]  /*1d720*/  ISETP.GE.U32.AND P2, PT, R237, R76, PT ;  /* 0x0000004ced00720c */ /* 0x000fe40003f46070 */
[----:B------:R-:W-:Y:S02]  /*1d730*/  SHF.R.U32.HI R76, RZ, 0x8, R193 ;  /* 0x00000008ff4c7819 */ /* 0x000fe400000116c1 */
[----:B------:R-:W-:Y:S01]  /*1d740*/  LOP3.LUT R84, R84, R0, RZ, 0xc0, !PT ;  /* 0x0000000054547212 */ /* 0x000fe200078ec0ff */
[----:B------:R1:W3:Y:S01]  /*1d750*/  LDL.S16 R157, [R1+0x6c] ;  /* 0x00006c00019d7983 */ /* 0x0002e20000100600 */
[----:B------:R-:W-:Y:S01]  /*1d760*/  PRMT R139, R195, 0x5410, R76 ;  /* 0x00005410c38b7816 */ /* 0x000fe2000000004c */
[--C-:B------:R-:W-:Y:S01]  /*1d770*/  HSET2.LE.AND R0, R135, R222.reuse, PT ;  /* 0x000000de87007233 */ /* 0x100fe20003803000 */
[----:B------:R-:W-:Y:S01]  /*1d780*/  LOP3.LUT R85, R85, R3, RZ, 0xc0, !PT ;  /* 0x0000000355557212 */ /* 0x000fe200078ec0ff */
[----:B------:R-:W1:Y:S01]  /*1d790*/  LDSM.16.MT88.4 R76, [R175+0x6000] ;  /* 0x00600000af4c783b */ /* 0x000e620000004200 */
[----:B------:R-:W-:Y:S02]  /*1d7a0*/  LOP3.LUT R87, R87, R107, RZ, 0xc0, !PT ;  /* 0x0000006b57577212 */ /* 0x000fe400078ec0ff */
[----:B------:R-:W-:Y:S02]  /*1d7b0*/  ISETP.GE.U32.AND P6, PT, R237, R142, PT ;  /* 0x0000008eed00720c */ /* 0x000fe40003fc6070 */
[----:B------:R-:W-:Y:S02]  /*1d7c0*/  PRMT R93, R170, 0x7632, R93 ;  /* 0x00007632aa5d7816 */ /* 0x000fe4000000005d */
[----:B------:R-:W-:Y:S01]  /*1d7d0*/  LOP3.LUT R3, R133, 0xff, RZ, 0xc0, !PT ;  /* 0x000000ff85037812 */ /* 0x000fe200078ec0ff */
[----:B------:R-:W-:Y:S01]  /*1d7e0*/  MUFU.EX2 R170, R179 ;  /* 0x000000b300aa7308 */ /* 0x000fe20000000800 */
[----:B------:R-:W-:Y:S02]  /*1d7f0*/  @!P3 PRMT R121, R207, 0x5410, RZ ;  /* 0x00005410cf79b816 */ /* 0x000fe400000000ff */
[----:B------:R-:W-:Y:S02]  /*1d800*/  @!P0 PRMT R111, R212, 0x5410, RZ ;  /* 0x00005410d46f8816 */ /* 0x000fe400000000ff */
[----:B------:R-:W-:Y:S02]  /*1d810*/  SHF.R.U32.HI R2, RZ, 0x8, R167 ;  /* 0x00000008ff027819 */ /* 0x000fe400000116a7 */
[----:B------:R-:W-:Y:S01]  /*1d820*/  ISETP.GE.U32.AND P3, PT, R237, R140, PT ;  /* 0x0000008ced00720c */ /* 0x000fe20003f66070 */
[----:B------:R-:W-:Y:S01]  /*1d830*/  STG.E.U16 [R158.64+0x40], R111 ;  /* 0x0000406f9e007986 */ /* 0x000fe2000c101522 */
[----:B------:R-:W-:Y:S01]  /*1d840*/  PRMT R134, R169, 0x5410, R2 ;  /* 0x00005410a9867816 */ /* 0x000fe20000000002 */
[----:B------:R-:W-:Y:S01]  /*1d850*/  MUFU.EX2 R167, R251 ;  /* 0x000000fb00a77308 */ /* 0x000fe20000000800 */
[----:B------:R-:W-:Y:S02]  /*1d860*/  SHF.R.U32.HI R2, RZ, 0x10, R133 ;  /* 0x00000010ff027819 */ /* 0x000fe40000011685 */
[----:B------:R-:W-:Y:S02]  /*1d870*/  PRMT R151, R152, 0x7632, R151 ;  /* 0x0000763298977816 */ /* 0x000fe40000000097 */
[----:B------:R-:W-:Y:S02]  /*1d880*/  LOP3.LUT R2, R2, 0xff, RZ, 0xc0, !PT ;  /* 0x000000ff02027812 */ /* 0x000fe400078ec0ff */
[----:B------:R-:W-:Y:S02]  /*1d890*/  PRMT R149, R150, 0x7632, R149 ;  /* 0x0000763296957816 */ /* 0x000fe40000000095 */
[----:B------:R-:W-:Y:S01]  /*1d8a0*/  LOP3.LUT P0, RZ, R187, 0x4000000, RZ, 0xc0, !PT ;  /* 0x04000000bbff7812 */ /* 0x000fe2000780c0ff */
[----:B------:R-:W-:Y:S01]  /*1d8b0*/  MUFU.EX2 R169, R249 ;  /* 0x000000f900a97308 */ /* 0x000fe20000000800 */
[----:B------:R-:W-:Y:S02]  /*1d8c0*/  @!P3 PRMT R117, R205, 0x5410, RZ ;  /* 0x00005410cd75b816 */ /* 0x000fe400000000ff */
[----:B------:R-:W-:Y:S07]  /*1d8d0*/  ISETP.GE.U32.AND P3, PT, R237, R148, PT ;  /* 0x00000094ed00720c */ /* 0x000fee0003f66070 */
[----:B------:R-:W4:Y:S01]  /*1d8e0*/  MUFU.EX2 R148, R243 ;  /* 0x000000f300947308 */ /* 0x000f220000000800 */
[-C--:B-1----:R-:W-:Y:S01]  /*1d8f0*/  HMMA.16816.F32.BF16 R52, R72, R76.reuse, R52 ;  /* 0x0000004c4834723c */ /* 0x082fe20000041834 */
[----:B------:R-:W-:Y:S02]  /*1d900*/  @!P0 PRMT R116, R211, 0x5410, RZ ;  /* 0x00005410d3748816 */ /* 0x000fe400000000ff */
[----:B------:R-:W-:Y:S03]  /*1d910*/  LOP3.LUT P0, RZ, R187, 0x2000000, RZ, 0xc0, !PT ;  /* 0x02000000bbff7812 */ /* 0x000fe6000780c0ff */
[----:B------:R-:W-:Y:S02]  /*1d920*/  STG.E.U16 [R158.64+0x42], R116 ;  /* 0x000042749e007986 */ /* 0x000fe4000c101522 */
[C---:B------:R-:W-:Y:S02]  /*1d930*/  HMMA.16816.F32.BF16 R56, R80.reuse, R76, R56 ;  /* 0x0000004c5038723c */ /* 0x040fe40000041838 */
[----:B------:R-:W-:Y:S04]  /*1d940*/  STG.E.U16 [R162.64+0x3e], R119 ;  /* 0x00003e77a2007986 */ /* 0x000fe8000c101522 */
[----:B------:R-:W-:Y:S01]  /*1d950*/  STG.E.U16 [R162.64+0x40], R118 ;  /* 0x00004076a2007986 */ /* 0x000fe2000c101522 */
[C---:B------:R-:W-:Y:S01]  /*1d960*/  LOP3.LUT R76, R129.reuse, 0xffff, RZ, 0xc0, !PT ;  /* 0x0000ffff814c7812 */ /* 0x040fe200078ec0ff */
[-C--:B------:R-:W-:Y:S01]  /*1d970*/  HMMA.16816.F32.BF16 R60, R80, R78.reuse, R60 ;  /* 0x0000004e503c723c */ /* 0x080fe2000004183c */
[----:B------:R-:W-:Y:S01]  /*1d980*/  LOP3.LUT R77, R129, 0xff, RZ, 0xc0, !PT ;  /* 0x000000ff814d7812 */ /* 0x000fe200078ec0ff */
[----:B------:R-:W-:Y:S02]  /*1d990*/  STG.E.U16 [R160.64+0x40], R121 ;  /* 0x00004079a0007986 */ /* 0x000fe4000c101522 */
[----:B------:R-:W-:Y:S02]  /*1d9a0*/  SHF.R.U32.HI R76, RZ, 0x8, R76 ;  /* 0x00000008ff4c7819 */ /* 0x000fe4000001164c */
[----:B------:R-:W-:Y:S01]  /*1d9b0*/  STG.E.U16 [R160.64+0x42], R122 ;  /* 0x0000427aa0007986 */ /* 0x000fe2000c101522 */
[----:B------:R-:W-:Y:S01]  /*1d9c0*/  LOP3.LUT R80, R133, 0xffff, RZ, 0xc0, !PT ;  /* 0x0000ffff85507812 */ /* 0x000fe200078ec0ff */
[----:B------:R-:W-:Y:S01]  /*1d9d0*/  HMMA.16816.F32.BF16 R64, R72, R78, R64 ;  /* 0x0000004e4840723c */ /* 0x000fe20000041840 */
[----:B------:R-:W-:Y:S01]  /*1d9e0*/  PRMT R130, R77, 0x5410, R76 ;  /* 0x000054104d827816 */ /* 0x000fe2000000004c */
[----:B------:R-:W1:Y:S02]  /*1d9f0*/  LDSM.16.MT88.4 R72, [R176+0x6800] ;  /* 0x00680000b048783b */ /* 0x000e640000004200 */
[--C-:B------:R-:W-:Y:S02]  /*1da00*/  SHF.R.U32.HI R76, RZ, 0x10, R129.reuse ;  /* 0x00000010ff4c7819 */ /* 0x100fe40000011681 */
[----:B------:R-:W-:Y:S01]  /*1da10*/  SHF.R.U32.HI R129, RZ, 0x18, R129 ;  /* 0x00000018ff817819 */ /* 0x000fe20000011681 */
[--C-:B------:R-:W-:Y:S01]  /*1da20*/  HSET2.LE.AND R79, R136, R222.reuse, PT ;  /* 0x000000de884f7233 */ /* 0x100fe20003803000 */
[-C--:B------:R-:W-:Y:S01]  /*1da30*/  HMMA.16816.F32.BF16 R4, R84, R88.reuse, R4 ;  /* 0x000000585404723c */ /* 0x080fe20000041804 */
[----:B------:R-:W-:Y:S01]  /*1da40*/  LOP3.LUT R76, R76, 0xff, RZ, 0xc0, !PT ;  /* 0x000000ff4c4c7812 */ /* 0x000fe200078ec0ff */
[----:B------:R-:W-:Y:S02]  /*1da50*/  STG.E.U16 [R154.64+0x52], R120 ;  /* 0x000052789a007986 */ /* 0x000fe4000c101522 */
[----:B------:R-:W-:Y:S02]  /*1da60*/  LOP3.LUT R78, R0, R113, RZ, 0xc0, !PT ;  /* 0x00000071004e7212 */ /* 0x000fe400078ec0ff */
[----:B------:R-:W-:Y:S01]  /*1da70*/  PRMT R77, R76, 0x5410, R129 ;  /* 0x000054104c4d7816 */ /* 0x000fe20000000081 */
[--C-:B------:R-:W-:Y:S01]  /*1da80*/  HSET2.LE.AND R76, R130, R222.reuse, PT ;  /* 0x000000de824c7233 */ /* 0x100fe20003803000 */
[----:B------:R-:W-:Y:S01]  /*1da90*/  LOP3.LUT R79, R79, R123, RZ, 0xc0, !PT ;  /* 0x0000007b4f4f7212 */ /* 0x000fe200078ec0ff */
[----:B------:R-:W-:Y:S01]  /*1daa0*/  IMAD.WIDE.U32 R130, R215, -0x2daee0ad, RZ ;  /* 0xd2511f53d7827825 */ /* 0x000fe200078e00ff */
[----:B------:R-:W-:Y:S02]  /*1dab0*/  STG.E.U16 [R154.64+0x50], R117 ;  /* 0x000050759a007986 */ /* 0x000fe4000c101522 */
[----:B------:R-:W-:Y:S01]  /*1dac0*/  HSET2.LE.AND R77, R77, R222, PT ;  /* 0x000000de4d4d7233 */ /* 0x000fe20003803000 */
[----:B------:R-:W-:Y:S01]  /*1dad0*/  LOP3.LUT R76, R76, R109, RZ, 0xc0, !PT ;  /* 0x0000006d4c4c7212 */ /* 0x000fe200078ec0ff */
[----:B------:R-:W-:Y:S01]  /*1dae0*/  LDSM.16.MT88.4 R116, [R174+0x7800] ;  /* 0x00780000ae74783b */ /* 0x000fe20000004200 */
[----:B------:R-:W-:Y:S02]  /*1daf0*/  SHF.R.U32.HI R80, RZ, 0x8, R80 ;  /* 0x00000008ff507819 */ /* 0x000fe40000011650 */
[----:B------:R-:W-:Y:S02]  /*1db00*/  LOP3.LUT R77, R77, R115, RZ, 0xc0, !PT ;  /* 0x000000734d4d7212 */ /* 0x000fe400078ec0ff */
[----:B------:R-:W-:Y:S02]  /*1db10*/  SHF.R.U32.HI R81, RZ, 0x18, R133 ;  /* 0x00000018ff517819 */ /* 0x000fe40000011685 */
[----:B------:R-:W-:Y:S02]  /*1db20*/  PRMT R115, R112, 0x7632, R115 ;  /* 0x0000763270737816 */ /* 0x000fe40000000073 */
[----:B------:R-:W-:Y:S01]  /*1db30*/  PRMT R123, R2, 0x5410, R81 ;  /* 0x00005410027b7816 */ /* 0x000fe20000000051 */
[C---:B------:R-:W-:Y:S01]  /*1db40*/  HMMA.16816.F32.BF16 R8, R76.reuse, R88, R8 ;  /* 0x000000584c08723c */ /* 0x040fe20000041808 */
[----:B------:R-:W-:Y:S02]  /*1db50*/  PRMT R129, R3, 0x5410, R80 ;  /* 0x0000541003817816 */ /* 0x000fe40000000050 */
[----:B------:R-:W-:Y:S02]  /*1db60*/  PRMT R3, R92, 0x5410, R93 ;  /* 0x000054105c037816 */ /* 0x000fe4000000005d */
[----:B------:R-:W-:Y:S02]  /*1db70*/  LOP3.LUT R0, R165, 0xff, RZ, 0xc0, !PT ;  /* 0x000000ffa5007812 */ /* 0x000fe400078ec0ff */
[C---:B------:R-:W-:Y:S01]  /*1db80*/  LOP3.LUT R88, R132.reuse, 0xffff, RZ, 0xc0, !PT ;  /* 0x0000ffff84587812 */ /* 0x040fe200078ec0ff */
[-C--:B------:R-:W-:Y:S01]  /*1db90*/  HMMA.16816.F32.BF16 R12, R76, R90.reuse, R12 ;  /* 0x0000005a4c0c723c */ /* 0x080fe2000004180c */
[----:B------:R-:W-:Y:S01]  /*1dba0*/  LOP3.LUT R89, R132, 0xff, RZ, 0xc0, !PT ;  /* 0x000000ff84597812 */ /* 0x000fe200078ec0ff */
[----:B------:R-:W-:Y:S02]  /*1dbb0*/  MUFU.EX2 R165, R177 ;  /* 0x000000b100a57308 */ /* 0x000fe40000000800 */
[----:B------:R-:W-:Y:S02]  /*1dbc0*/  SHF.R.U32.HI R88, RZ, 0x8, R88 ;  /* 0x00000008ff587819 */ /* 0x000fe40000011658 */
[----:B------:R-:W-:Y:S02]  /*1dbd0*/  PRMT R135, R0, 0x5410, R168 ;  /* 0x0000541000877816 */ /* 0x000fe400000000a8 */
[C---:B------:R-:W-:Y:S01]  /*1dbe0*/  HMMA.16816.F32.BF16 R16, R84.reuse, R90, R16 ;  /* 0x0000005a5410723c */ /* 0x040fe20000041810 */
[----:B------:R-:W-:Y:S03]  /*1dbf0*/  PRMT R109, R89, 0x5410, R88 ;  /* 0x00005410596d7816 */ /* 0x000fe60000000058 */
[C-C-:B------:R-:W-:Y:S01]  /*1dc00*/  LOP3.LUT R0, R131.reuse, UR14, R164.reuse, 0x96, !PT ;  /* 0x0000000e83007c12 */ /* 0x140fe2000f8e96a4 */
[----:B------:R-:W2:Y:S01]  /*1dc10*/  MUFU.EX2 R168, R252 ;  /* 0x000000fc00a87308 */ /* 0x000ea20000000800 */
[----:B------:R-:W-:Y:S02]  /*1dc20*/  PRMT R113, R114, 0x7632, R113 ;  /* 0x0000763272717816 */ /* 0x000fe40000000071 */
[-C--:B-1----:R-:W-:Y:S01]  /*1dc30*/  HMMA.16816.F32.BF16 R20, R84, R72.reuse, R20 ;  /* 0x000000485414723c */ /* 0x082fe20000041814 */
[----:B------:R-:W-:Y:S03]  /*1dc40*/  LOP3.LUT R2, R0, 0xff, RZ, 0xc0, !PT ;  /* 0x000000ff00027812 */ /* 0x000fe600078ec0ff */
[----:B------:R-:W-:Y:S01]  /*1dc50*/  LOP3.LUT R107, R131, UR14, R164, 0x96, !PT ;  /* 0x0000000e836b7c12 */ /* 0x000fe2000f8e96a4 */
[----:B----4-:R-:W-:Y:S01]  /*1dc60*/  FADD.FTZ R164, R148, R201 ;  /* 0x000000c994a47221 */ /* 0x010fe20000010000 */
[----:B------:R-:W-:Y:S01]  /*1dc70*/  F2FP.BF16.PACK_AB R148, R190, R148 ;  /* 0x00000094be94723e */ /* 0x000fe200000010ff */
[----:B------:R-:W-:Y:S01]  /*1dc80*/  @!P2 HFMA2.BF16_V2 R146, -RZ.H0_H0, RZ.H0_H0, -R115.H0_H0 ;  /* 0x200000ffff92a231 */ /* 0x000fe20000340973 */
[C---:B------:R-:W-:Y:S04]  /*1dc90*/  HMMA.16816.F32.BF16 R24, R76.reuse, R72, R24 ;  /* 0x000000484c18723c */ /* 0x040fe80000041818 */
[----:B------:R-:W-:Y:S03]  /*1dca0*/  PRMT R147, R148, 0x7632, R147 ;  /* 0x0000763294937816 */ /* 0x000fe60000000093 */
[----:B------:R-:W-:Y:S01]  /*1dcb0*/  SHF.R.U32.HI R72, RZ, 0x18, R0 ;  /* 0x00000018ff487819 */ /* 0x000fe20000011600 */
[-C--:B------:R-:W-:Y:S01]  /*1dcc0*/  HMMA.16816.F32.BF16 R28, R76, R74.reuse, R28 ;  /* 0x0000004a4c1c723c */ /* 0x080fe2000004181c */
[----:B--2---:R-:W-:Y:S03]  /*1dcd0*/  @!P5 HFMA2.BF16_V2 R189, -RZ.H0_H0, RZ.H0_H0, -R92.H0_H0 ;  /* 0x200000ffffbdd231 */ /* 0x004fe6000034095c */
[----:B------:R-:W-:Y:S04]  /*1dce0*/  F2FP.BF16.PACK_AB R140, R168, R169 ;  /* 0x000000a9a88c723e */ /* 0x000fe800000010ff */
[C---:B------:R-:W-:Y:S01]  /*1dcf0*/  HMMA.16816.F32.BF16 R32, R84.reuse, R74, R32 ;  /* 0x0000004a5420723c */ /* 0x040fe20000041820 */
[----:B------:R1:W-:Y:S03]  /*1dd00*/  @!P5 STL.S16 [R1+0x70], R189 ;  /* 0x000070bd0100d387 */ /* 0x0003e60000100600 */
[----:B------:R-:W-:Y:S01]  /*1dd10*/  PRMT R80, R189, 0x7610, R80 ;  /* 0x00007610bd507816 */ /* 0x000fe20000000050 */
[----:B------:R2:W4:Y:S03]  /*1dd20*/  LDL.S16 R94, [R1+0x5c] ;  /* 0x00005c00015e7983 */ /* 0x0005260000100600 */
[----:B------:R-:W-:Y:S02]  /*1dd30*/  @!P5 PRMT R92, R80, 0x5410, RZ ;  /* 0x00005410505cd816 */ /* 0x000fe400000000ff */
[----:B------:R-:W2:Y:S01]  /*1dd40*/  LDSM.16.MT88.4 R80, [R174+0x6800] ;  /* 0x00680000ae50783b */ /* 0x000ea20000004200 */
[----:B------:R-:W-:Y:S02]  /*1dd50*/  ISETP.GE.U32.AND P5, PT, R237, R2, PT ;  /* 0x00000002ed00720c */ /* 0x000fe40003fa6070 */
[----:B------:R-:W-:Y:S02]  /*1dd60*/  LOP3.LUT R2, R0, 0xffff, RZ, 0xc0, !PT ;  /* 0x0000ffff00027812 */ /* 0x000fe400078ec0ff */
[----:B------:R-:W-:Y:S02]  /*1dd70*/  SHF.R.U32.HI R0, RZ, 0x10, R0 ;  /* 0x00000010ff007819 */ /* 0x000fe40000011600 */
[----:B------:R-:W-:Y:S01]  /*1dd80*/  SHF.R.U32.HI R2, RZ, 0x8, R2 ;  /* 0x00000008ff027819 */ /* 0x000fe20000011602 */
[----:B------:R-:W-:Y:S01]  /*1dd90*/  STG.E.U16 [R158.64+0x50], R92 ;  /* 0x0000505c9e007986 */ /* 0x000fe2000c101522 */
[----:B------:R-:W-:Y:S02]  /*1dda0*/  LOP3.LUT R0, R0, 0xff, RZ, 0xc0, !PT ;  /* 0x000000ff00007812 */ /* 0x000fe400078ec0ff */
[----:B------:R-:W-:Y:S01]  /*1ddb0*/  LOP3.LUT R2, R2, 0xffff, RZ, 0xc0, !PT ;  /* 0x0000ffff02027812 */ /* 0x000fe200078ec0ff */
[----:B-1----:R-:W-:Y:S01]  /*1ddc0*/  MUFU.EX2 R189, R248 ;  /* 0x000000f800bd7308 */ /* 0x002fe20000000800 */
[-C--:B--2---:R-:W-:Y:S08]  /*1ddd0*/  HMMA.16816.F32.BF16 R36, R84, R80.reuse, R36 ;  /* 0x000000505424723c */ /* 0x084ff00000041824 */
[C---:B------:R-:W-:Y:S08]  /*1dde0*/  HMMA.16816.F32.BF16 R40, R76.reuse, R80, R40 ;  /* 0x000000504c28723c */ /* 0x040ff00000041828 */
[-C--:B------:R-:W-:Y:S08]  /*1ddf0*/  HMMA.16816.F32.BF16 R44, R76, R82.reuse, R44 ;  /* 0x000000524c2c723c */ /* 0x080ff0000004182c */
[C---:B------:R-:W-:Y:S07]  /*1de00*/  HMMA.16816.F32.BF16 R48, R84.reuse, R82, R48 ;  /* 0x000000525430723c */ /* 0x040fee0000041830 */
[----:B------:R-:W-:Y:S05]  /*1de10*/  HSET2.LE.AND R83, R138, R222, PT ;  /* 0x000000de8a537233 */ /* 0x000fea0003803000 */
[----:B------:R-:W-:Y:S02]  /*1de20*/  LOP3.LUT R83, R83, R3, RZ, 0xc0, !PT ;  /* 0x0000000353537212 */ /* 0x000fe400078ec0ff */
[----:B------:R-:W-:Y:S01]  /*1de30*/  SHF.R.U32.HI R3, RZ, 0x18, R130 ;  /* 0x00000018ff037819 */ /* 0x000fe20000011682 */
[----:B---3--:R-:W-:Y:S05]  /*1de40*/  @!P1 HFMA2.BF16_V2 R171, -RZ.H0_H0, RZ.H0_H0, -R93.H0_H0 ;  /* 0x200000ffffab9231 */ /* 0x008fea000034095d */
[----:B------:R1:W-:Y:S01]  /*1de50*/  @!P1 STL.S16 [R1+0x74], R171 ;  /* 0x000074ab01009387 */ /* 0x0003e20000100600 */
[----:B------:R-:W-:Y:S03]  /*1de60*/  PRMT R91, R171, 0x7610, R91 ;  /* 0x00007610ab5b7816 */ /* 0x000fe6000000005b */
[----:B------:R2:W3:Y:S01]  /*1de70*/  LDL.S16 R89, [R1+0x68] ;  /* 0x0000680001597983 */ /* 0x0004e20000100600 */
[----:B------:R-:W-:Y:S02]  /*1de80*/  @!P1 PRMT R93, R91, 0x5410, RZ ;  /* 0x000054105b5d9816 */ /* 0x000fe400000000ff */
[----:B------:R-:W-:Y:S02]  /*1de90*/  ISETP.GE.U32.AND P1, PT, R237, R2, PT ;  /* 0x00000002ed00720c */ /* 0x000fe40003f26070 */
[----:B------:R-:W-:Y:S01]  /*1dea0*/  PRMT R2, R112, 0x5410, R115 ;  /* 0x0000541070027816 */ /* 0x000fe20000000073 */
[----:B------:R-:W-:Y:S01]  /*1deb0*/  STG.E.U16 [R158.64+0x52], R93 ;  /* 0x0000525d9e007986 */ /* 0x000fe2000c101522 */
[----:B-1----:R-:W1:Y:S01]  /*1dec0*/  MUFU.EX2 R171, R250 ;  /* 0x000000fa00ab7308 */ /* 0x002e620000000800 */
[----:B------:R-:W-:Y:S05]  /*1ded0*/  @!P6 HFMA2.BF16_V2 R157, -RZ.H0_H0, RZ.H0_H0, -R112.H0_H0 ;  /* 0x200000ffff9de231 */ /* 0x000fea0000340970 */
[----:B------:R2:W-:Y:S01]  /*1dee0*/  @!P6 STL.S16 [R1+0x6c], R157 ;  /* 0x00006c9d0100e387 */ /* 0x0005e20000100600 */
[----:B------:R-:W-:Y:S02]  /*1def0*/  PRMT R88, R157, 0x7610, R88 ;  /* 0x000076109d587816 */ /* 0x000fe40000000058 */
[----:B-1----:R-:W-:Y:S01]  /*1df00*/  F2FP.BF16.PACK_AB R144, R170, R171 ;  /* 0x000000abaa90723e */ /* 0x002fe200000010ff */
[----:B------:R1:W-:Y:S01]  /*1df10*/  @!P2 STL.S16 [R1+0x64], R146 ;  /* 0x000064920100a387 */ /* 0x0003e20000100600 */
[----:B------:R-:W-:Y:S02]  /*1df20*/  @!P6 PRMT R112, R88, 0x5410, RZ ;  /* 0x000054105870e816 */ /* 0x000fe400000000ff */
[C---:B------:R-:W-:Y:S01]  /*1df30*/  ISETP.GE.U32.AND P6, PT, R237.reuse, R72, PT ;  /* 0x00000048ed00720c */ /* 0x040fe20003fc6070 */
[----:B------:R3:W3:Y:S01]  /*1df40*/  LDL.S16 R96, [R1+0x58] ;  /* 0x0000580001607983 */ /* 0x0006e20000100600 */
[----:B------:R-:W-:Y:S02]  /*1df50*/  PRMT R72, R146, 0x7610, R72 ;  /* 0x0000761092487816 */ /* 0x000fe40000000048 */
[----:B------:R-:W-:Y:S01]  /*1df60*/  PRMT R143, R144, 0x7632, R143 ;  /* 0x00007632908f7816 */ /* 0x000fe2000000008f */
[----:B------:R3:W3:Y:S01]  /*1df70*/  LDL.S16 R95, [R1+0x54] ;  /* 0x00005400015f7983 */ /* 0x0006e20000100600 */
[----:B------:R-:W-:Y:S02]  /*1df80*/  @!P2 PRMT R115, R72, 0x5410, RZ ;  /* 0x000054104873a816 */ /* 0x000fe400000000ff */
[----:B------:R-:W-:Y:S01]  /*1df90*/  ISETP.GE.U32.AND P2, PT, R237, R0, PT ;  /* 0x00000000ed00720c */ /* 0x000fe20003f46070 */
[----:B------:R-:W1:Y:S01]  /*1dfa0*/  LDSM.16.MT88.4 R72, [R175+0x6800] ;  /* 0x00680000af48783b */ /* 0x000e620000004200 */
[----:B------:R-:W-:Y:S07]  /*1dfb0*/  PRMT R0, R114, 0x5410, R113 ;  /* 0x0000541072007816 */ /* 0x000fee0000000071 */
[----:B------:R-:W-:Y:S01]  /*1dfc0*/  STG.E.U16 [R162.64+0x4e], R112 ;  /* 0x00004e70a2007986 */ /* 0x000fe2000c101522 */
[----:B--2---:R-:W-:Y:S03]  /*1dfd0*/  IMAD.WIDE.U32 R156, R209, -0x2daee0ad, RZ ;  /* 0xd2511f53d19c7825 */ /* 0x004fe600078e00ff */
[----:B------:R-:W-:Y:S01]  /*1dfe0*/  STG.E.U16 [R162.64+0x50], R115 ;  /* 0x00005073a2007986 */ /* 0x000fe2000c101522 */
[----:B-1----:R-:W1:Y:S02]  /*1dff0*/  MUFU.EX2 R146, R246 ;  /* 0x000000f600927308 */ /* 0x002e640000000800 */
[----:B-1----:R-:W-:Y:S01]  /*1e000*/  FADD.FTZ R153, R146, R166 ;  /* 0x000000a692997221 */ /* 0x002fe20000010000 */
[----:B------:R-:W-:Y:S07]  /*1e010*/  F2FP.BF16.PACK_AB R146, R189, R146 ;  /* 0x00000092bd92723e */ /* 0x000fee00000010ff */
[----:B------:R-:W1:Y:S01]  /*1e020*/  MUFU.EX2 R166, R178 ;  /* 0x000000b200a67308 */ /* 0x000e620000000800 */
[-C--:B------:R-:W-:Y:S01]  /*1e030*/  HMMA.16816.F32.BF16 R52, R84, R72.reuse, R52 ;  /* 0x000000485434723c */ /* 0x080fe20000041834 */
[----:B------:R-:W-:Y:S07]  /*1e040*/  PRMT R145, R146, 0x7632, R145 ;  /* 0x0000763292917816 */ /* 0x000fee0000000091 */
[C---:B------:R-:W-:Y:S08]  /*1e050*/  HMMA.16816.F32.BF16 R56, R76.reuse, R72, R56 ;  /* 0x000000484c38723c */ /* 0x040ff00000041838 */
[-C--:B------:R-:W-:Y:S07]  /*1e060*/  HMMA.16816.F32.BF16 R60, R76, R74.reuse, R60 ;  /* 0x0000004a4c3c723c */ /* 0x080fee000004183c */
[--C-:B------:R-:W-:Y:S01]  /*1e070*/  HSET2.LE.AND R78, R134, R222.reuse, PT ;  /* 0x000000de864e7233 */ /* 0x100fe20003803000 */
[----:B------:R-:W-:Y:S01]  /*1e080*/  HMMA.16816.F32.BF16 R64, R84, R74, R64 ;  /* 0x0000004a5440723c */ /* 0x000fe20000041840 */
[--C-:B------:R-:W-:Y:S03]  /*1e090*/  HSET2.LE.AND R79, R135, R222.reuse, PT ;  /* 0x000000de874f7233 */ /* 0x100fe60003803000 */
[----:B------:R-:W-:Y:S01]  /*1e0a0*/  HSET2.LE.AND R76, R109, R222, PT ;  /* 0x000000de6d4c7233 */ /* 0x000fe20003803000 */
[----:B------:R-:W-:Y:S02]  /*1e0b0*/  LOP3.LUT R78, R78, R2, RZ, 0xc0, !PT ;  /* 0x000000024e4e7212 */ /* 0x000fe400078ec0ff */
[----:B------:R-:W-:Y:S02]  /*1e0c0*/  LOP3.LUT R79, R79, R0, RZ, 0xc0, !PT ;  /* 0x000000004f4f7212 */ /* 0x000fe400078ec0ff */
[----:B------:R-:W-:Y:S03]  /*1e0d0*/  LOP3.LUT R76, R76, R127, RZ, 0xc0, !PT ;  /* 0x0000007f4c4c7212 */ /* 0x000fe600078ec0ff */
[----:B------:R-:W-:Y:S02]  /*1e0e0*/  LOP3.LUT R2, R130, 0xffff, RZ, 0xc0, !PT ;  /* 0x0000ffff82027812 */ /* 0x000fe400078ec0ff */
[C---:B------:R-:W-:Y:S02]  /*1e0f0*/  LOP3.LUT R0, R157.reuse, UR14, R194, 0x96, !PT ;  /* 0x0000000e9d007c12 */ /* 0x040fe4000f8e96c2 */
[----:B------:R-:W-:Y:S02]  /*1e100*/  SHF.R.U32.HI R2, RZ, 0x8, R2 ;  /* 0x00000008ff027819 */ /* 0x000fe40000011602 */
[----:B-1----:R-:W-:Y:S02]  /*1e110*/  F2FP.BF16.PACK_AB R142, R166, R167 ;  /* 0x000000a7a68e723e */ /* 0x002fe400000010ff */
[----:B------:R-:W-:Y:S02]  /*1e120*/  LOP3.LUT R2, R2, 0xffff, RZ, 0xc0, !PT ;  /* 0x0000ffff02027812 */ /* 0x000fe400078ec0ff */
[----:B------:R-:W-:Y:S01]  /*1e130*/  PRMT R141, R142, 0x7632, R141 ;  /* 0x000076328e8d7816 */ /* 0x000fe2000000008d */
[----:B----4-:R-:W-:Y:S05]  /*1e140*/  @!P4 HFMA2.BF16_V2 R94, -RZ.H0_H0, RZ.H0_H0, -R114.H0_H0 ;  /* 0x200000ffff5ec231 */ /* 0x010fea0000340972 */
[----:B------:R1:W-:Y:S01]  /*1e150*/  @!P4 STL.S16 [R1+0x5c], R94 ;  /* 0x00005c5e0100c387 */ /* 0x0003e20000100600 */
[----:B------:R-:W-:Y:S03]  /*1e160*/  PRMT R90, R94, 0x7610, R90 ;  /* 0x000076105e5a7816 */ /* 0x000fe6000000005a */
[----:B------:R2:W4:Y:S01]  /*1e170*/  LDL.S16 R91, [R1+0x50] ;  /* 0x00005000015b7983 */ /* 0x0005220000100600 */
[----:B------:R-:W-:Y:S02]  /*1e180*/  @!P4 PRMT R114, R90, 0x5410, RZ ;  /* 0x000054105a72c816 */ /* 0x000fe400000000ff */
[----:B------:R-:W-:Y:S01]  /*1e190*/  SHF.R.U32.HI R90, RZ, 0x18, R132 ;  /* 0x00000018ff5a7819 */ /* 0x000fe20000011684 */
[----:B------:R2:W2:Y:S04]  /*1e1a0*/  LDL.S16 R98, [R1+0x60] ;  /* 0x0000600001627983 */ /* 0x0004a80000100600 */
[----:B------:R-:W-:Y:S01]  /*1e1b0*/  STG.E.U16 [R160.64+0x50], R114 ;  /* 0x00005072a0007986 */ /* 0x000fe2000c101522 */
[----:B-1----:R-:W-:Y:S04]  /*1e1c0*/  LOP3.LUT R94, R157, UR14, R194, 0x96, !PT ;  /* 0x0000000e9d5e7c12 */ /* 0x002fe8000f8e96c2 */
[C---:B------:R-:W-:Y:S04]  /*1e1d0*/  LOP3.LUT R88, R94.reuse, 0xff, RZ, 0xc0, !PT ;  /* 0x000000ff5e587812 */ /* 0x040fe800078ec0ff */
[----:B------:R-:W-:Y:S02]  /*1e1e0*/  ISETP.GE.U32.AND P4, PT, R237, R88, PT ;  /* 0x00000058ed00720c */ /* 0x000fe40003f86070 */
[----:B------:R-:W-:Y:S04]  /*1e1f0*/  LOP3.LUT R88, R94, 0xffff, RZ, 0xc0, !PT ;  /* 0x0000ffff5e587812 */ /* 0x000fe800078ec0ff */
[----:B------:R-:W-:Y:S04]  /*1e200*/  SHF.R.U32.HI R88, RZ, 0x8, R88 ;  /* 0x00000008ff587819 */ /* 0x000fe80000011658 */
[----:B------:R-:W-:Y:S01]  /*1e210*/  LOP3.LUT R80, R88, 0xffff, RZ, 0xc0, !PT ;  /* 0x0000ffff58507812 */ /* 0x000fe200078ec0ff */
[----:B---3--:R-:W-:Y:S05]  /*1e220*/  @!P3 HFMA2.BF16_V2 R89, -RZ.H0_H0, RZ.H0_H0, -R113.H0_H0 ;  /* 0x200000ffff59b231 */ /* 0x008fea0000340971 */
[----:B------:R1:W-:Y:S01]  /*1e230*/  @!P3 STL.S16 [R1+0x68], R89 ;  /* 0x000068590100b387 */ /* 0x0003e20000100600 */
[----:B------:R-:W-:Y:S04]  /*1e240*/  PRMT R99, R89, 0x7610, R99 ;  /* 0x0000761059637816 */ /* 0x000fe80000000063 */
[----:B------:R-:W-:Y:S02]  /*1e250*/  @!P3 PRMT R113, R99, 0x5410, RZ ;  /* 0x000054106371b816 */ /* 0x000fe400000000ff */
[----:B------:R-:W-:Y:S02]  /*1e260*/  ISETP.GE.U32.AND P3, PT, R237, R80, PT ;  /* 0x00000050ed00720c */ /* 0x000fe40003f66070 */
[--C-:B------:R-:W-:Y:S01]  /*1e270*/  SHF.R.U32.HI R80, RZ, 0x18, R94.reuse ;  /* 0x00000018ff507819 */ /* 0x100fe2000001165e */
[----:B------:R-:W-:Y:S01]  /*1e280*/  STG.E.U16 [R160.64+0x52], R113 ;  /* 0x00005271a0007986 */ /* 0x000fe2000c101522 */
[----:B------:R-:W-:Y:S02]  /*1e290*/  SHF.R.U32.HI R94, RZ, 0x10, R94 ;  /* 0x00000010ff5e7819 */ /* 0x000fe4000001165e */
[----:B------:R-:W-:Y:S02]  /*1e2a0*/  SHF.R.U32.HI R99, RZ, 0x10, R130 ;  /* 0x00000010ff637819 */ /* 0x000fe40000011682 */
[----:B------:R-:W-:Y:S02]  /*1e2b0*/  LOP3.LUT R72, R94, 0xff, RZ, 0xc0, !PT ;  /* 0x000000ff5e487812 */ /* 0x000fe400078ec0ff */
[----:B-1----:R-:W-:Y:S02]  /*1e2c0*/  SHF.R.U32.HI R89, RZ, 0x10, R132 ;  /* 0x00000010ff597819 */ /* 0x002fe40000011684 */
[----:B------:R-:W-:Y:S02]  /*1e2d0*/  LDSM.16.MT88.4 R132, [R173+0x7800] ;  /* 0x00780000ad84783b */ /* 0x000fe40000004200 */
[----:B------:R-:W-:Y:S04]  /*1e2e0*/  LOP3.LUT R89, R89, 0xff, RZ, 0xc0, !PT ;  /* 0x000000ff59597812 */ /* 0x000fe800078ec0ff */
[----:B------:R-:W-:Y:S05]  /*1e2f0*/  PRMT R97, R89, 0x5410, R90 ;  /* 0x0000541059617816 */ /* 0x000fea000000005a */
[----:B------:R-:W-:Y:S01]  /*1e300*/  HSET2.LE.AND R77, R97, R222, PT ;  /* 0x000000de614d7233 */ /* 0x000fe20003803000 */
[----:B------:R-:W-:Y:S04]  /*1e310*/  LOP3.LUT R97, R130, 0xffff, RZ, 0xc0, !PT ;  /* 0x0000ffff82617812 */ /* 0x000fe800078ec0ff */
[----:B------:R-:W-:Y:S01]  /*1e320*/  LOP3.LUT R77, R77, R128, RZ, 0xc0, !PT ;  /* 0x000000804d4d7212 */ /* 0x000fe200078ec0ff */
[----:B------:R-:W-:Y:S02]  /*1e330*/  @!P5 HFMA2.BF16_V2 R96, -RZ.H0_H0, RZ.H0_H0, -R152.H0_H0 ;  /* 0x200000ffff60d231 */ /* 0x000fe40000340998 */
[----:B------:R-:W-:Y:S03]  /*1e340*/  @!P1 HFMA2.BF16_V2 R95, -RZ.H0_H0, RZ.H0_H0, -R151.H0_H0 ;  /* 0x200000ffff5f9231 */ /* 0x000fe60000340997 */
[----:B------:R1:W-:Y:S01]  /*1e350*/  @!P5 STL.S16 [R1+0x58], R96 ;  /* 0x000058600100d387 */ /* 0x0003e20000100600 */
[----:B------:R-:W-:Y:S03]  /*1e360*/  PRMT R89, R96, 0x7610, R89 ;  /* 0x0000761060597816 */ /* 0x000fe60000000059 */
[----:B------:R3:W-:Y:S01]  /*1e370*/  @!P1 STL.S16 [R1+0x54], R95 ;  /* 0x0000545f01009387 */ /* 0x0007e20000100600 */
[----:B------:R-:W-:Y:S02]  /*1e380*/  PRMT R88, R95, 0x7610, R88 ;  /* 0x000076105f587816 */ /* 0x000fe40000000058 */
[----:B-1----:R-:W-:Y:S02]  /*1e390*/  PRMT R96, R152, 0x5410, R151 ;  /* 0x0000541098607816 */ /* 0x002fe40000000097 */
[----:B------:R-:W-:Y:S02]  /*1e3a0*/  @!P5 PRMT R152, R89, 0x5410, RZ ;  /* 0x000054105998d816 */ /* 0x000fe400000000ff */
[----:B------:R-:W-:Y:S02]  /*1e3b0*/  @!P1 PRMT R151, R88, 0x5410, RZ ;  /* 0x0000541058979816 */ /* 0x000fe400000000ff */
[C---:B------:R-:W-:Y:S01]  /*1e3c0*/  ISETP.GE.U32.AND P5, PT, R237.reuse, R80, PT ;  /* 0x00000050ed00720c */ /* 0x040fe20003fa6070 */
[----:B------:R-:W-:Y:S01]  /*1e3d0*/  STG.E.U16 [R154.64+0x60], R152 ;  /* 0x000060989a007986 */ /* 0x000fe2000c101522 */
[----:B------:R-:W-:Y:S02]  /*1e3e0*/  LOP3.LUT R80, R130, 0xff, RZ, 0xc0, !PT ;  /* 0x000000ff82507812 */ /* 0x000fe400078ec0ff */
[----:B---3--:R-:W-:Y:S01]  /*1e3f0*/  PRMT R95, R150, 0x5410, R149 ;  /* 0x00005410965f7816 */ /* 0x008fe20000000095 */
[----:B------:R-:W-:Y:S01]  /*1e400*/  STG.E.U16 [R154.64+0x62], R151 ;  /* 0x000062979a007986 */ /* 0x000fe2000c101522 */
[----:B------:R-:W-:Y:S02]  /*1e410*/  ISETP.GE.U32.AND P1, PT, R237, R80, PT ;  /* 0x00000050ed00720c */ /* 0x000fe40003f26070 */
[----:B------:R-:W-:Y:S04]  /*1e420*/  SHF.R.U32.HI R80, RZ, 0x10, R130 ;  /* 0x00000010ff507819 */ /* 0x000fe80000011682 */
[----:B------:R-:W-:Y:S01]  /*1e430*/  LOP3.LUT R80, R80, 0xff, RZ, 0xc0, !PT ;  /* 0x000000ff50507812 */ /* 0x000fe200078ec0ff */
[----:B----4-:R-:W-:Y:S02]  /*1e440*/  @!P2 HFMA2.BF16_V2 R91, -RZ.H0_H0, RZ.H0_H0, -R150.H0_H0 ;  /* 0x200000ffff5ba231 */ /* 0x010fe40000340996 */
[----:B--2---:R-:W-:Y:S03]  /*1e450*/  @!P6 HFMA2.BF16_V2 R98, -RZ.H0_H0, RZ.H0_H0, -R149.H0_H0 ;  /* 0x200000ffff62e231 */ /* 0x004fe60000340995 */
[----:B------:R-:W-:Y:S01]  /*1e460*/  @!P2 STL.S16 [R1+0x50], R91 ;  /* 0x0000505b0100a387 */ /* 0x000fe20000100600 */
[----:B------:R-:W-:Y:S03]  /*1e470*/  PRMT R81, R91, 0x7610, R81 ;  /* 0x000076105b517816 */ /* 0x000fe60000000051 */
[----:B------:R1:W-:Y:S01]  /*1e480*/  @!P6 STL.S16 [R1+0x60], R98 ;  /* 0x000060620100e387 */ /* 0x0003e20000100600 */
[----:B------:R-:W-:Y:S02]  /*1e490*/  PRMT R82, R98, 0x7610, R82 ;  /* 0x0000761062527816 */ /* 0x000fe40000000052 */
[----:B------:R-:W-:Y:S01]  /*1e4a0*/  @!P2 PRMT R150, R81, 0x5410, RZ ;  /* 0x000054105196a816 */ /* 0x000fe200000000ff */
[----:B------:R2:W3:Y:S01]  /*1e4b0*/  LDL.S16 R102, [R1+0x40] ;  /* 0x0000400001667983 */ /* 0x0004e20000100600 */
[C---:B------:R-:W-:Y:S01]  /*1e4c0*/  ISETP.GE.U32.AND P2, PT, R237.reuse, R80, PT ;  /* 0x00000050ed00720c */ /* 0x040fe20003f46070 */
[--C-:B------:R-:W-:Y:S01]  /*1e4d0*/  HSET2.LE.AND R80, R129, R222.reuse, PT ;  /* 0x000000de81507233 */ /* 0x100fe20003803000 */
[----:B------:R-:W-:Y:S01]  /*1e4e0*/  @!P6 PRMT R149, R82, 0x5410, RZ ;  /* 0x000054105295e816 */ /* 0x000fe200000000ff */
[----:B------:R2:W4:Y:S01]  /*1e4f0*/  LDL.S16 R94, [R1+0x3c] ;  /* 0x00003c00015e7983 */ /* 0x0005220000100600 */
[--C-:B------:R-:W-:Y:S01]  /*1e500*/  HSET2.LE.AND R81, R123, R222.reuse, PT ;  /* 0x000000de7b517233 */ /* 0x100fe20003803000 */
[----:B------:R-:W-:Y:S01]  /*1e510*/  ISETP.GE.U32.AND P6, PT, R237, R72, PT ;  /* 0x00000048ed00720c */ /* 0x000fe20003fc6070 */
[--C-:B------:R-:W-:Y:S01]  /*1e520*/  HSET2.LE.AND R82, R139, R222.reuse, PT ;  /* 0x000000de8b527233 */ /* 0x100fe20003803000 */
[----:B------:R2:W2:Y:S01]  /*1e530*/  LDL.S16 R101, [R1+0x48] ;  /* 0x0000480001657983 */ /* 0x0004a20000100600 */
[----:B------:R-:W-:Y:S02]  /*1e540*/  LOP3.LUT R80, R80, R124, RZ, 0xc0, !PT ;  /* 0x0000007c50507212 */ /* 0x000fe400078ec0ff */
[----:B------:R-:W-:Y:S01]  /*1e550*/  LOP3.LUT R81, R81, R125, RZ, 0xc0, !PT ;  /* 0x0000007d51517212 */ /* 0x000fe200078ec0ff */
[----:B------:R-:W1:Y:S01]  /*1e560*/  LDSM.16.MT88.4 R88, [R173+0x7000] ;  /* 0x00700000ad58783b */ /* 0x000e620000004200 */
[----:B------:R-:W-:Y:S07]  /*1e570*/  LOP3.LUT R82, R82, R126, RZ, 0xc0, !PT ;  /* 0x0000007e52527212 */ /* 0x000fee00078ec0ff */
[----:B------:R1:W2:Y:S02]  /*1e580*/  LDL.S16 R100, [R1+0x44] ;  /* 0x0000440001647983 */ /* 0x0002a40000100600 */
[----:B-1----:R-:W-:Y:S02]  /*1e590*/  LOP3.LUT R98, R130, 0xff, RZ, 0xc0, !PT ;  /* 0x000000ff82627812 */ /* 0x002fe400078ec0ff */
[----:B------:R-:W-:Y:S01]  /*1e5a0*/  SHF.R.U32.HI R130, RZ, 0x18, R130 ;  /* 0x00000018ff827819 */ /* 0x000fe20000011682 */
[----:B------:R-:W1:Y:S08]  /*1e5b0*/  LDSM.16.MT88.4 R72, [R176+0x7000] ;  /* 0x00700000b048783b */ /* 0x000e700000004200 */
[----:B------:R-:W-:Y:S08]  /*1e5c0*/  LDSM.16.MT88.4 R124, [R176+0x7800] ;  /* 0x00780000b07c783b */ /* 0x000ff00000004200 */
[----:B------:R-:W-:Y:S04]  /*1e5d0*/  STG.E.U16 [R158.64+0x60], R150 ;  /* 0x000060969e007986 */ /* 0x000fe8000c101522 */
[----:B------:R-:W-:Y:S01]  /*1e5e0*/  STG.E.U16 [R158.64+0x62], R149 ;  /* 0x000062959e007986 */ /* 0x000fe2000c101522 */
[-C--:B------:R-:W-:Y:S08]  /*1e5f0*/  HMMA.16816.F32.BF16 R4, R80, R88.reuse, R4 ;  /* 0x000000585004723c */ /* 0x080ff00000041804 */
[C---:B------:R-:W-:Y:S07]  /*1e600*/  HMMA.16816.F32.BF16 R8, R76.reuse, R88, R8 ;  /* 0x000000584c08723c */ /* 0x040fee0000041808 */
[----:B------:R-:W-:Y:S01]  /*1e610*/  PRMT R89, R146, 0x5410, R145 ;  /* 0x0000541092597816 */ /* 0x000fe20000000091 */
[-C--:B------:R-:W-:Y:S08]  /*1e620*/  HMMA.16816.F32.BF16 R12, R76, R90.reuse, R12 ;  /* 0x0000005a4c0c723c */ /* 0x080ff0000004180c */
[C---:B------:R-:W-:Y:S08]  /*1e630*/  HMMA.16816.F32.BF16 R16, R80.reuse, R90, R16 ;  /* 0x0000005a5010723c */ /* 0x040ff00000041810 */
[-C--:B-1----:R-:W-:Y:S08]  /*1e640*/  HMMA.16816.F32.BF16 R20, R80, R72.reuse, R20 ;  /* 0x000000485014723c */ /* 0x082ff00000041814 */
[C---:B------:R-:W-:Y:S07]  /*1e650*/  HMMA.16816.F32.BF16 R24, R76.reuse, R72, R24 ;  /* 0x000000484c18723c */ /* 0x040fee0000041818 */
[----:B------:R-:W-:Y:S01]  /*1e660*/  LOP3.LUT R72, R156, 0xff, RZ, 0xc0, !PT ;  /* 0x000000ff9c487812 */ /* 0x000fe200078ec0ff */
[-C--:B------:R-:W-:Y:S01]  /*1e670*/  HMMA.16816.F32.BF16 R28, R76, R74.reuse, R28 ;  /* 0x0000004a4c1c723c */ /* 0x080fe2000004181c */
[----:B------:R-:W-:Y:S04]  /*1e680*/  LOP3.LUT R73, R99, 0xff, RZ, 0xc0, !PT ;  /* 0x000000ff63497812 */ /* 0x000fe800078ec0ff */
[----:B------:R-:W-:Y:S03]  /*1e690*/  PRMT R103, R73, 0x5410, R130 ;  /* 0x0000541049677816 */ /* 0x000fe60000000082 */
[C---:B------:R-:W-:Y:S04]  /*1e6a0*/  HMMA.16816.F32.BF16 R32, R80.reuse, R74, R32 ;  /* 0x0000004a5020723c */ /* 0x040fe80000041820 */
[----:B------:R-:W-:Y:S02]  /*1e6b0*/  HSET2.LE.AND R103, R103, R222, PT ;  /* 0x000000de67677233 */ /* 0x000fe40003803000 */
[----:B---3--:R-:W-:Y:S02]  /*1e6c0*/  @!P4 HFMA2.BF16_V2 R102, -RZ.H0_H0, RZ.H0_H0, -R148.H0_H0 ;  /* 0x200000ffff66c231 */ /* 0x008fe40000340994 */
[----:B----4-:R-:W-:Y:S03]  /*1e6d0*/  @!P3 HFMA2.BF16_V2 R94, -RZ.H0_H0, RZ.H0_H0, -R147.H0_H0 ;  /* 0x200000ffff5eb231 */ /* 0x010fe60000340993 */
[----:B------:R-:W-:Y:S01]  /*1e6e0*/  @!P4 STL.S16 [R1+0x40], R102 ;  /* 0x000040660100c387 */ /* 0x000fe20000100600 */
[----:B------:R-:W-:Y:S01]  /*1e6f0*/  PRMT R85, R102, 0x7610, R85 ;  /* 0x0000761066557816 */ /* 0x000fe20000000055 */
[----:B--2---:R-:W-:Y:S02]  /*1e700*/  @!P6 HFMA2.BF16_V2 R101, -RZ.H0_H0, RZ.H0_H0, -R146.H0_H0 ;  /* 0x200000ffff65e231 */ /* 0x004fe40000340992 */
[----:B------:R1:W-:Y:S01]  /*1e710*/  @!P3 STL.S16 [R1+0x3c], R94 ;  /* 0x00003c5e0100b387 */ /* 0x0003e20000100600 */
[----:B------:R-:W-:Y:S03]  /*1e720*/  PRMT R84, R94, 0x7610, R84 ;  /* 0x000076105e547816 */ /* 0x000fe60000000054 */
[----:B------:R2:W5:Y:S01]  /*1e730*/  LDL.LU R179, [R1+0x174] ;  /* 0x0001740001b37983 */ /* 0x0005620000300800 */
[----:B------:R-:W-:Y:S03]  /*1e740*/  PRMT R91, R101, 0x7610, R91 ;  /* 0x00007610655b7816 */ /* 0x000fe6000000005b */
[----:B------:R-:W-:Y:S01]  /*1e750*/  @!P6 STL.S16 [R1+0x48], R101 ;  /* 0x000048650100e387 */ /* 0x000fe20000100600 */
[----:B------:R-:W-:Y:S01]  /*1e760*/  @!P6 PRMT R146, R91, 0x5410, RZ ;  /* 0x000054105b92e816 */ /* 0x000fe200000000ff */
[----:B------:R-:W-:Y:S02]  /*1e770*/  @!P5 HFMA2.BF16_V2 R100, -RZ.H0_H0, RZ.H0_H0, -R145.H0_H0 ;  /* 0x200000ffff64d231 */ /* 0x000fe40000340991 */
[----:B------:R2:W3:Y:S04]  /*1e780*/  LDL.S16 R91, [R1+0x4c] ;  /* 0x00004c00015b7983 */ /* 0x0004e80000100600 */
[----:B------:R-:W-:Y:S01]  /*1e790*/  @!P5 STL.S16 [R1+0x44], R100 ;  /* 0x000044640100d387 */ /* 0x000fe20000100600 */
[----:B------:R-:W-:Y:S04]  /*1e7a0*/  PRMT R88, R100, 0x7610, R88 ;  /* 0x0000761064587816 */ /* 0x000fe80000000058 */
[----:B------:R-:W-:Y:S02]  /*1e7b0*/  @!P5 PRMT R145, R88, 0x5410, RZ ;  /* 0x000054105891d816 */ /* 0x000fe400000000ff */
[----:B------:R-:W-:Y:S02]  /*1e7c0*/  SHF.R.U32.HI R88, RZ, 0x18, R156 ;  /* 0x00000018ff587819 */ /* 0x000fe4000001169c */
[----:B-1----:R-:W-:Y:S02]  /*1e7d0*/  PRMT R94, R148, 0x5410, R147 ;  /* 0x00005410945e7816 */ /* 0x002fe40000000093 */
[----:B------:R-:W-:Y:S02]  /*1e7e0*/  @!P4 PRMT R148, R85, 0x5410, RZ ;  /* 0x000054105594c816 */ /* 0x000fe400000000ff */
[----:B------:R-:W-:Y:S02]  /*1e7f0*/  @!P3 PRMT R147, R84, 0x5410, RZ ;  /* 0x000054105493b816 */ /* 0x000fe400000000ff */
[----:B------:R-:W1:Y:S01]  /*1e800*/  LDSM.16.MT88.4 R84, [R174+0x7000] ;  /* 0x00700000ae54783b */ /* 0x000e620000004200 */
[C---:B------:R-:W-:Y:S02]  /*1e810*/  ISETP.GE.U32.AND P3, PT, R237.reuse, R2, PT ;  /* 0x00000002ed00720c */ /* 0x040fe40003f66070 */
[----:B------:R-:W-:Y:S02]  /*1e820*/  SHF.R.U32.HI R2, RZ, 0x8, R97 ;  /* 0x00000008ff027819 */ /* 0x000fe40000011661 */
[C---:B------:R-:W-:Y:S02]  /*1e830*/  ISETP.GE.U32.AND P4, PT, R237.reuse, R3, PT ;  /* 0x00000003ed00720c */ /* 0x040fe40003f86070 */
[----:B------:R-:W-:Y:S01]  /*1e840*/  PRMT R102, R98, 0x5410, R2 ;  /* 0x0000541062667816 */ /* 0x000fe20000000002 */
[----:B------:R-:W-:Y:S01]  /*1e850*/  STG.E.U16 [R162.64+0x5e], R148 ;  /* 0x00005e94a2007986 */ /* 0x000fe2000c101522 */
[C---:B------:R-:W-:Y:S02]  /*1e860*/  LOP3.LUT R2, R156.reuse, 0xffff, RZ, 0xc0, !PT ;  /* 0x0000ffff9c027812 */ /* 0x040fe400078ec0ff */
[----:B------:R-:W-:Y:S01]  /*1e870*/  LOP3.LUT R3, R156, 0xff, RZ, 0xc0, !PT ;  /* 0x000000ff9c037812 */ /* 0x000fe200078ec0ff */
[----:B------:R-:W-:Y:S01]  /*1e880*/  STG.E.U16 [R162.64+0x60], R147 ;  /* 0x00006093a2007986 */ /* 0x000fe2000c101522 */
[----:B------:R-:W-:Y:S01]  /*1e890*/  SHF.R.U32.HI R2, RZ, 0x8, R2 ;  /* 0x00000008ff027819 */ /* 0x000fe20000011602 */
[--C-:B------:R-:W-:Y:S01]  /*1e8a0*/  HSET2.LE.AND R102, R102, R222.reuse, PT ;  /* 0x000000de66667233 */ /* 0x100fe20003803000 */
[----:B------:R-:W-:Y:S01]  /*1e8b0*/  ISETP.GE.U32.AND P6, PT, R237, R3, PT ;  /* 0x00000003ed00720c */ /* 0x000fe20003fc6070 */
[----:B------:R-:W-:Y:S01]  /*1e8c0*/  STG.E.U16 [R160.64+0x60], R146 ;  /* 0x00006092a0007986 */ /* 0x000fe2000c101522 */
[----:B------:R-:W-:Y:S02]  /*1e8d0*/  PRMT R99, R72, 0x5410, R2 ;  /* 0x0000541048637816 */ /* 0x000fe40000000002 */
[----:B------:R-:W-:Y:S01]  /*1e8e0*/  LOP3.LUT R3, R156, 0xffff, RZ, 0xc0, !PT ;  /* 0x0000ffff9c037812 */ /* 0x000fe200078ec0ff */
[----:B------:R-:W4:Y:S01]  /*1e8f0*/  LDSM.16.MT88.4 R72, [R175+0x7000] ;  /* 0x00700000af48783b */ /* 0x000f220000004200 */
[----:B------:R2:W2:Y:S01]  /*1e900*/  MUFU.EX2 R157, R172 ;  /* 0x000000ac009d7308 */ /* 0x0004a20000000800 */
[----:B------:R-:W-:Y:S02]  /*1e910*/  SHF.R.U32.HI R2, RZ, 0x10, R156 ;  /* 0x00000010ff027819 */ /* 0x000fe4000001169c */
[----:B------:R-:W-:Y:S02]  /*1e920*/  SHF.R.U32.HI R3, RZ, 0x8, R3 ;  /* 0x00000008ff037819 */ /* 0x000fe40000011603 */
[----:B------:R-:W-:Y:S02]  /*1e930*/  LOP3.LUT R2, R2, 0xff, RZ, 0xc0, !PT ;  /* 0x000000ff02027812 */ /* 0x000fe400078ec0ff */
[----:B------:R-:W-:Y:S01]  /*1e940*/  STG.E.U16 [R160.64+0x62], R145 ;  /* 0x00006291a0007986 */ /* 0x000fe2000c101522 */
[----:B------:R-:W-:Y:S02]  /*1e950*/  LOP3.LUT R3, R3, 0xffff, RZ, 0xc0, !PT ;  /* 0x0000ffff03037812 */ /* 0x000fe400078ec0ff */
[----:B------:R-:W-:Y:S02]  /*1e960*/  PRMT R98, R2, 0x5410, R88 ;  /* 0x0000541002627816 */ /* 0x000fe40000000058 */
[----:B------:R-:W-:Y:S02]  /*1e970*/  ISETP.GE.U32.AND P5, PT, R237, R3, PT ;  /* 0x00000003ed00720c */ /* 0x000fe40003fa6070 */
[----:B------:R-:W-:Y:S02]  /*1e980*/  PRMT R88, R144, 0x5410, R143 ;  /* 0x0000541090587816 */ /* 0x000fe4000000008f */
[--C-:B------:R-:W-:Y:S02]  /*1e990*/  SHF.R.U32.HI R3, RZ, 0x10, R156.reuse ;  /* 0x00000010ff037819 */ /* 0x100fe4000001169c */
[----:B------:R-:W-:Y:S01]  /*1e9a0*/  SHF.R.U32.HI R156, RZ, 0x18, R156 ;  /* 0x00000018ff9c7819 */ /* 0x000fe2000001169c */
[-C--:B-1----:R-:W-:Y:S01]  /*1e9b0*/  HMMA.16816.F32.BF16 R36, R80, R84.reuse, R36 ;  /* 0x000000545024723c */ /* 0x082fe20000041824 */
[----:B------:R-:W-:Y:S02]  /*1e9c0*/  LOP3.LUT R2, R3, 0xff, RZ, 0xc0, !PT ;  /* 0x000000ff03027812 */ /* 0x000fe400078ec0ff */
[--C-:B------:R-:W-:Y:S02]  /*1e9d0*/  SHF.R.U32.HI R3, RZ, 0x10, R107.reuse ;  /* 0x00000010ff037819 */ /* 0x100fe4000001166b */
[----:B------:R-:W-:Y:S02]  /*1e9e0*/  LOP3.LUT R102, R102, R88, RZ, 0xc0, !PT ;  /* 0x0000005866667212 */ /* 0x000fe400078ec0ff */
[C---:B------:R-:W-:Y:S01]  /*1e9f0*/  LOP3.LUT R97, R0.reuse, 0xff, RZ, 0xc0, !PT ;  /* 0x000000ff00617812 */ /* 0x040fe200078ec0ff */
[C---:B------:R-:W-:Y:S07]  /*1ea00*/  HMMA.16816.F32.BF16 R40, R76.reuse, R84, R40 ;  /* 0x000000544c28723c */ /* 0x040fee0000041828 */
[----:B------:R-:W-:Y:S01]  /*1ea10*/  SHF.R.U32.HI R85, RZ, 0x10, R0 ;  /* 0x00000010ff557819 */ /* 0x000fe20000011600 */
[-C--:B------:R-:W-:Y:S01]  /*1ea20*/  HMMA.16816.F32.BF16 R44, R76, R86.reuse, R44 ;  /* 0x000000564c2c723c */ /* 0x080fe2000004182c */
[----:B------:R-:W-:Y:S04]  /*1ea30*/  LOP3.LUT R84, R0, 0xffff, RZ, 0xc0, !PT ;  /* 0x0000ffff00547812 */ /* 0x000fe800078ec0ff */
[----:B------:R-:W-:Y:S03]  /*1ea40*/  SHF.R.U32.HI R84, RZ, 0x8, R84 ;  /* 0x00000008ff547819 */ /* 0x000fe60000011654 */
[C---:B------:R-:W-:Y:S01]  /*1ea50*/  HMMA.16816.F32.BF16 R48, R80.reuse, R86, R48 ;  /* 0x000000565030723c */ /* 0x040fe20000041830 */
[----:B------:R-:W-:Y:S07]  /*1ea60*/  PRMT R84, R97, 0x5410, R84 ;  /* 0x0000541061547816 */ /* 0x000fee0000000054 */
[-C--:B----4-:R-:W-:Y:S08]  /*1ea70*/  HMMA.16816.F32.BF16 R52, R80, R72.reuse, R52 ;  /* 0x000000485034723c */ /* 0x090ff00000041834 */
[C---:B------:R-:W-:Y:S08]  /*1ea80*/  HMMA.16816.F32.BF16 R56, R76.reuse, R72, R56 ;  /* 0x000000484c38723c */ /* 0x040ff00000041838 */
[-C--:B------:R-:W-:Y:S07]  /*1ea90*/  HMMA.16816.F32.BF16 R60, R76, R74.reuse, R60 ;  /* 0x0000004a4c3c723c */ /* 0x080fee000004183c */
[--C-:B------:R-:W-:Y:S01]  /*1eaa0*/  HSET2.LE.AND R78, R99, R222.reuse, PT ;  /* 0x000000de634e7233 */ /* 0x100fe20003803000 */
[----:B------:R-:W-:Y:S01]  /*1eab0*/  HMMA.16816.F32.BF16 R64, R80, R74, R64 ;  /* 0x0000004a5040723c */ /* 0x000fe20000041840 */
[--C-:B------:R-:W-:Y:S03]  /*1eac0*/  HSET2.LE.AND R76, R84, R222.reuse, PT ;  /* 0x000000de544c7233 */ /* 0x100fe60003803000 */
[----:B------:R-:W-:Y:S02]  /*1ead0*/  HSET2.LE.AND R79, R98, R222, PT ;  /* 0x000000de624f7233 */ /* 0x000fe40003803000 */
[----:B------:R-:W-:Y:S01]  /*1eae0*/  LOP3.LUT R76, R76, R94, RZ, 0xc0, !PT ;  /* 0x0000005e4c4c7212 */ /* 0x000fe200078ec0ff */
[----:B---3--:R-:W-:Y:S05]  /*1eaf0*/  @!P1 HFMA2.BF16_V2 R91, -RZ.H0_H0, RZ.H0_H0, -R144.H0_H0 ;  /* 0x200000ffff5b9231 */ /* 0x008fea0000340990 */
[----:B------:R1:W-:Y:S01]  /*1eb00*/  @!P1 STL.S16 [R1+0x4c], R91 ;  /* 0x00004c5b01009387 */ /* 0x0003e20000100600 */
[----:B------:R-:W-:Y:S03]  /*1eb10*/  PRMT R90, R91, 0x7610, R90 ;  /* 0x000076105b5a7816 */ /* 0x000fe6000000005a */
[----:B------:R3:W5:Y:S01]  /*1eb20*/  LDL.LU R178, [R1+0x170] ;  /* 0x0001700001b27983 */ /* 0x0007620000300800 */
[----:B------:R-:W-:Y:S02]  /*1eb30*/  @!P1 PRMT R144, R90, 0x5410, RZ ;  /* 0x000054105a909816 */ /* 0x000fe400000000ff */
[----:B------:R-:W-:Y:S01]  /*1eb40*/  ISETP.GE.U32.AND P1, PT, R237, R2, PT ;  /* 0x00000002ed00720c */ /* 0x000fe20003f26070 */
[----:B------:R3:W5:Y:S01]  /*1eb50*/  LDL.LU R177, [R1+0x16c] ;  /* 0x00016c0001b17983 */ /* 0x0007620000300800 */
[C---:B------:R-:W-:Y:S02]  /*1eb60*/  LOP3.LUT R2, R107.reuse, 0xffff, RZ, 0xc0, !PT ;  /* 0x0000ffff6b027812 */ /* 0x040fe400078ec0ff */
[----:B------:R-:W-:Y:S01]  /*1eb70*/  LOP3.LUT R90, R107, 0xff, RZ, 0xc0, !PT ;  /* 0x000000ff6b5a7812 */ /* 0x000fe200078ec0ff */
[----:B--2---:R3:W5:Y:S01]  /*1eb80*/  LDL.LU R172, [R1+0x168] ;  /* 0x0001680001ac7983 */ /* 0x0047620000300800 */
[----:B------:R-:W-:Y:S02]  /*1eb90*/  SHF.R.U32.HI R2, RZ, 0x8, R2 ;  /* 0x00000008ff027819 */ /* 0x000fe40000011602 */
[----:B------:R-:W-:Y:S01]  /*1eba0*/  SHF.R.U32.HI R107, RZ, 0x18, R107 ;  /* 0x00000018ff6b7819 */ /* 0x000fe2000001166b */
[----:B------:R3:W2:Y:S01]  /*1ebb0*/  LDL.S16 R197, [R1+0x38] ;  /* 0x0000380001c57983 */ /* 0x0006a20000100600 */
[----:B------:R-:W-:Y:S02]  /*1ebc0*/  PRMT R90, R90, 0x5410, R2 ;  /* 0x000054105a5a7816 */ /* 0x000fe40000000002 */
[----:B------:R-:W-:Y:S01]  /*1ebd0*/  F2FP.BF16.PACK_AB R2, R157, R165 ;  /* 0x000000a59d02723e */ /* 0x000fe200000010ff */
[----:B------:R3:W4:Y:S02]  /*1ebe0*/  LDL.S16 R195, [R1+0x34] ;  /* 0x0000340001c37983 */ /* 0x0007240000100600 */
[--C-:B------:R-:W-:Y:S02]  /*1ebf0*/  HSET2.LE.AND R100, R90, R222.reuse, PT ;  /* 0x000000de5a647233 */ /* 0x100fe40003803000 */
[----:B------:R3:W3:Y:S01]  /*1ec00*/  LDL.S16 R194, [R1+0x30] ;  /* 0x0000300001c27983 */ /* 0x0006e20000100600 */
[----:B-1----:R-:W-:Y:S02]  /*1ec10*/  SHF.R.U32.HI R91, RZ, 0x18, R0 ;  /* 0x00000018ff5b7819 */ /* 0x002fe40000011600 */
[----:B------:R-:W-:Y:S01]  /*1ec20*/  LOP3.LUT R0, R3, 0xff, RZ, 0xc0, !PT ;  /* 0x000000ff03007812 */ /* 0x000fe200078ec0ff */
[----:B------:R1:W3:Y:S01]  /*1ec30*/  LDL.S16 R193, [R1+0x2c] ;  /* 0x00002c0001c17983 */ /* 0x0002e20000100600 */
[----:B------:R-:W-:Y:S02]  /*1ec40*/  LOP3.LUT R3, R85, 0xff, RZ, 0xc0, !PT ;  /* 0x000000ff55037812 */ /* 0x000fe400078ec0ff */
[----:B------:R-:W-:Y:S01]  /*1ec50*/  PRMT R0, R0, 0x5410, R107 ;  /* 0x0000541000007816 */ /* 0x000fe2000000006b */
[----:B------:R1:W3:Y:S01]  /*1ec60*/  LDL.S16 R83, [R1+0x28] ;  /* 0x0000280001537983 */ /* 0x0002e20000100600 */
[----:B------:R-:W-:Y:S02]  /*1ec70*/  PRMT R91, R3, 0x5410, R91 ;  /* 0x00005410035b7816 */ /* 0x000fe4000000005b */
[----:B------:R-:W-:Y:S01]  /*1ec80*/  PRMT R3, R140, 0x7632, R3 ;  /* 0x000076328c037816 */ /* 0x000fe20000000003 */
[----:B------:R1:W3:Y:S01]  /*1ec90*/  LDL.S16 R82, [R1+0x24] ;  /* 0x0000240001527983 */ /* 0x0002e20000100600 */
[--C-:B------:R-:W-:Y:S01]  /*1eca0*/  HSET2.LE.AND R101, R0, R222.reuse, PT ;  /* 0x000000de00657233 */ /* 0x100fe20003803000 */
[----:B------:R-:W-:Y:S01]  /*1ecb0*/  PRMT R0, R2, 0x7632, R0 ;  /* 0x0000763202007816 */ /* 0x000fe20000000000 */
[----:B------:R-:W-:Y:S01]  /*1ecc0*/  HSET2.LE.AND R77, R91, R222, PT ;  /* 0x000000de5b4d7233 */ /* 0x000fe20003803000 */
[----:B------:R1:W3:Y:S01]  /*1ecd0*/  LDL.S16 R81, [R1+0x20] ;  /* 0x0000200001517983 */ /* 0x0002e20000100600 */
[----:B------:R-:W-:Y:S02]  /*1ece0*/  PRMT R72, R140, 0x5410, R3 ;  /* 0x000054108c487816 */ /* 0x000fe40000000003 */
[----:B------:R-:W-:Y:S01]  /*1ecf0*/  LOP3.LUT R100, R100, R96, RZ, 0xc0, !PT ;  /* 0x0000006064647212 */ /* 0x000fe200078ec0ff */
[----:B------:R-:W-:Y:S01]  /*1ed00*/  STG.E.U16 [R154.64+0x70], R144 ;  /* 0x000070909a007986 */ /* 0x000fe2000c101522 */
[----:B------:R-:W-:Y:S02]  /*1ed10*/  LOP3.LUT R103, R103, R72, RZ, 0xc0, !PT ;  /* 0x0000004867677212 */ /* 0x000fe400078ec0ff */
[----:B------:R-:W-:Y:S02]  /*1ed20*/  LOP3.LUT R101, R101, R95, RZ, 0xc0, !PT ;  /* 0x0000005f65657212 */ /* 0x000fe400078ec0ff */
[----:B------:R-:W-:Y:S02]  /*1ed30*/  PRMT R72, R142, 0x5410, R141 ;  /* 0x000054108e487816 */ /* 0x000fe4000000008d */
[----:B------:R-:W-:Y:S02]  /*1ed40*/  PRMT R80, R2, 0x5410, R0 ;  /* 0x0000541002507816 */ /* 0x000fe40000000000 */
[----:B------:R-:W-:Y:S01]  /*1ed50*/  LOP3.LUT R78, R78, R72, RZ, 0xc0, !PT ;  /* 0x000000484e4e7212 */ /* 0x000fe200078ec0ff */
[-C--:B------:R-:W-:Y:S01]  /*1ed60*/  HMMA.16816.F32.BF16 R136, R100, R132.reuse, R4 ;  /* 0x000000846488723c */ /* 0x080fe20000041804 */
[----:B------:R-:W-:Y:S01]  /*1ed70*/  LOP3.LUT R77, R77, R89, RZ, 0xc0, !PT ;  /* 0x000000594d4d7212 */ /* 0x000fe200078ec0ff */
[----:B------:R-:W1:Y:S01]  /*1ed80*/  LDSM.16.MT88.4 R72, [R175+0x7800] ;  /* 0x00780000af48783b */ /* 0x000e620000004200 */
[----:B------:R-:W-:Y:S07]  /*1ed90*/  LOP3.LUT R79, R79, R80, RZ, 0xc0, !PT ;  /* 0x000000504f4f7212 */ /* 0x000fee00078ec0ff */
        /* <DEDUP_REMOVED lines=11> */
[-C--:B-1----:R-:W-:Y:S01]  /*1ee50*/  HMMA.16816.F32.BF16 R112, R100, R72.reuse, R52 ;  /* 0x000000486470723c */ /* 0x082fe20000041834 */
[----:B--2---:R-:W-:Y:S03]  /*1ee60*/  @!P3 HFMA2.BF16_V2 R197, -RZ.H0_H0, RZ.H0_H0, -R143.H0_H0 ;  /* 0x200000ffffc5b231 */ /* 0x004fe6000034098f */
[----:B----4-:R-:W-:Y:S02]  /*1ee70*/  @!P2 HFMA2.BF16_V2 R195, -RZ.H0_H0, RZ.H0_H0, -R140.H0_H0 ;  /* 0x200000ffffc3a231 */ /* 0x010fe4000034098c */
[----:B------:R-:W-:Y:S01]  /*1ee80*/  @!P3 STL.S16 [R1+0x38], R197 ;  /* 0x000038c50100b387 */ /* 0x000fe20000100600 */
[----:B------:R-:W-:Y:S01]  /*1ee90*/  PRMT R10, R197, 0x7610, R10 ;  /* 0x00007610c50a7816 */ /* 0x000fe2000000000a */
[----:B---3--:R-:W-:Y:S02]  /*1eea0*/  @!P4 HFMA2.BF16_V2 R194, -RZ.H0_H0, RZ.H0_H0, -R3.H0_H0 ;  /* 0x200000ffffc2c231 */ /* 0x008fe40000340903 */
[----:B------:R-:W-:Y:S02]  /*1eeb0*/  @!P2 STL.S16 [R1+0x34], R195 ;  /* 0x000034c30100a387 */ /* 0x000fe40000100600 */
[----:B------:R-:W-:Y:S02]  /*1eec0*/  @!P3 PRMT R143, R10, 0x5410, RZ ;  /* 0x000054100a8fb816 */ /* 0x000fe400000000ff */
[----:B------:R-:W-:Y:S01]  /*1eed0*/  ISETP.GE.U32.AND P3, PT, R237, R156, PT ;  /* 0x0000009ced00720c */ /* 0x000fe20003f66070 */
[----:B------:R-:W-:Y:S01]  /*1eee0*/  @!P4 STL.S16 [R1+0x30], R194 ;  /* 0x000030c20100c387 */ /* 0x000fe20000100600 */
[----:B------:R-:W-:Y:S01]  /*1eef0*/  @!P6 HFMA2.BF16_V2 R193, -RZ.H0_H0, RZ.H0_H0, -R142.H0_H0 ;  /* 0x200000ffffc1e231 */ /* 0x000fe2000034098e */
[----:B------:R-:W-:Y:S01]  /*1ef00*/  PRMT R9, R195, 0x7610, R9 ;  /* 0x00007610c3097816 */ /* 0x000fe20000000009 */
[----:B------:R-:W-:Y:S01]  /*1ef10*/  @!P5 HFMA2.BF16_V2 R83, -RZ.H0_H0, RZ.H0_H0, -R141.H0_H0 ;  /* 0x200000ffff53d231 */ /* 0x000fe2000034098d */
[----:B------:R-:W-:Y:S01]  /*1ef20*/  STG.E.U16 [R154.64+0x72], R143 ;  /* 0x0000728f9a007986 */ /* 0x000fe2000c101522 */
[----:B------:R-:W-:Y:S01]  /*1ef30*/  PRMT R8, R194, 0x7610, R8 ;  /* 0x00007610c2087816 */ /* 0x000fe20000000008 */
[----:B------:R-:W-:Y:S02]  /*1ef40*/  @!P1 HFMA2.BF16_V2 R82, -RZ.H0_H0, RZ.H0_H0, -R2.H0_H0 ;  /* 0x200000ffff529231 */ /* 0x000fe40000340902 */
[----:B------:R-:W-:Y:S01]  /*1ef50*/  @!P6 STL.S16 [R1+0x2c], R193 ;  /* 0x00002cc10100e387 */ /* 0x000fe20000100600 */
[----:B------:R-:W-:Y:S02]  /*1ef60*/  @!P2 PRMT R140, R9, 0x5410, RZ ;  /* 0x00005410098ca816 */ /* 0x000fe400000000ff */
[----:B------:R-:W-:Y:S01]  /*1ef70*/  @!P4 PRMT R3, R8, 0x5410, RZ ;  /* 0x000054100803c816 */ /* 0x000fe200000000ff */
[----:B------:R-:W-:Y:S01]  /*1ef80*/  @!P5 STL.S16 [R1+0x28], R83 ;  /* 0x000028530100d387 */ /* 0x000fe20000100600 */
[----:B------:R-:W-:Y:S01]  /*1ef90*/  @!P3 HFMA2.BF16_V2 R81, -RZ.H0_H0, RZ.H0_H0, -R0.H0_H0 ;  /* 0x200000ffff51b231 */ /* 0x000fe20000340900 */
[----:B------:R-:W-:Y:S02]  /*1efa0*/  PRMT R7, R193, 0x7610, R7 ;  /* 0x00007610c1077816 */ /* 0x000fe40000000007 */
[----:B------:R-:W-:Y:S01]  /*1efb0*/  @!P1 STL.S16 [R1+0x24], R82 ;  /* 0x0000245201009387 */ /* 0x000fe20000100600 */
[----:B------:R-:W-:Y:S02]  /*1efc0*/  PRMT R6, R83, 0x7610, R6 ;  /* 0x0000761053067816 */ /* 0x000fe40000000006 */
[----:B------:R-:W-:Y:S01]  /*1efd0*/  @!P6 PRMT R142, R7, 0x5410, RZ ;  /* 0x00005410078ee816 */ /* 0x000fe200000000ff */
[----:B------:R1:W-:Y:S01]  /*1efe0*/  @!P3 STL.S16 [R1+0x20], R81 ;  /* 0x000020510100b387 */ /* 0x0003e20000100600 */
[----:B------:R-:W-:Y:S02]  /*1eff0*/  @!P5 PRMT R141, R6, 0x5410, RZ ;  /* 0x00005410068dd816 */ /* 0x000fe400000000ff */
[----:B------:R-:W-:Y:S01]  /*1f000*/  PRMT R5, R82, 0x7610, R5 ;  /* 0x0000761052057816 */ /* 0x000fe20000000005 */
[----:B------:R-:W-:Y:S01]  /*1f010*/  STG.E.U16 [R158.64+0x70], R140 ;  /* 0x0000708c9e007986 */ /* 0x000fe2000c101522 */
[----:B------:R-:W-:Y:S02]  /*1f020*/  PRMT R4, R81, 0x7610, R4 ;  /* 0x0000761051047816 */ /* 0x000fe40000000004 */
[----:B------:R-:W-:Y:S01]  /*1f030*/  @!P1 PRMT R2, R5, 0x5410, RZ ;  /* 0x0000541005029816 */ /* 0x000fe200000000ff */
[----:B------:R-:W-:Y:S01]  /*1f040*/  FADD.FTZ R5, R169, R192 ;  /* 0x000000c0a9057221 */ /* 0x000fe20000010000 */
[----:B------:R-:W-:Y:S01]  /*1f050*/  STG.E.U16 [R158.64+0x72], R3 ;  /* 0x000072039e007986 */ /* 0x000fe2000c101522 */
[----:B------:R-:W-:Y:S01]  /*1f060*/  @!P3 PRMT R0, R4, 0x5410, RZ ;  /* 0x000054100400b816 */ /* 0x000fe200000000ff */
[----:B------:R-:W-:Y:S01]  /*1f070*/  FADD.FTZ R4, R171, R196 ;  /* 0x000000c4ab047221 */ /* 0x000fe20000010000 */
[----:B------:R-:W-:Y:S01]  /*1f080*/  ISETP.GT.AND P1, PT, R191, RZ, PT ;  /* 0x000000ffbf00720c */ /* 0x000fe20003f24270 */
[----:B------:R-:W-:Y:S01]  /*1f090*/  FADD.FTZ R242, R168, R5 ;  /* 0x00000005a8f27221 */ /* 0x000fe20000010000 */
[----:B------:R-:W-:Y:S01]  /*1f0a0*/  STG.E.U16 [R162.64+0x6e], R142 ;  /* 0x00006e8ea2007986 */ /* 0x000fe2000c101522 */
[----:B------:R-:W-:Y:S03]  /*1f0b0*/  FADD.FTZ R241, R170, R4 ;  /* 0x00000004aaf17221 */ /* 0x000fe60000010000 */
[----:B------:R-:W-:Y:S04]  /*1f0c0*/  STG.E.U16 [R162.64+0x70], R141 ;  /* 0x0000708da2007986 */ /* 0x000fe8000c101522 */
[----:B------:R2:W-:Y:S01]  /*1f0d0*/  STG.E.U16 [R160.64+0x70], R2 ;  /* 0x00007002a0007986 */ /* 0x0005e2000c101522 */
[C---:B-1----:R-:W-:Y:S03]  /*1f0e0*/  HMMA.16816.F32.BF16 R80, R76.reuse, R72, R56 ;  /* 0x000000484c50723c */ /* 0x042fe60000041838 */
[----:B------:R1:W-:Y:S04]  /*1f0f0*/  STG.E.U16 [R160.64+0x72], R0 ;  /* 0x00007200a0007986 */ /* 0x0003e8000c101522 */
[----:B------:R-:W-:Y:S01]  /*1f100*/  IMAD.MOV.U32 R73, RZ, RZ, R69 ;  /* 0x000000ffff497224 */ /* 0x000fe200078e0045 */
[-C--:B------:R-:W-:Y:S01]  /*1f110*/  HMMA.16816.F32.BF16 R76, R76, R74.reuse, R60 ;  /* 0x0000004a4c4c723c */ /* 0x080fe2000004183c */
[----:B------:R-:W-:Y:S07]  /*1f120*/  IMAD.MOV.U32 R72, RZ, RZ, R70 ;  /* 0x000000ffff487224 */ /* 0x000fee00078e0046 */
[----:B------:R-:W-:Y:S01]  /*1f130*/  HMMA.16816.F32.BF16 R100, R100, R74, R64 ;  /* 0x0000004a6464723c */ /* 0x000fe20000041840 */
[----:B--2---:R-:W-:Y:S03]  /*1f140*/  FADD.FTZ R2, R190, R164 ;  /* 0x000000a4be027221 */ /* 0x004fe60000010000 */
[----:B-1----:R-:W-:Y:S02]  /*1f150*/  FADD.FTZ R0, R189, R153 ;  /* 0x00000099bd007221 */ /* 0x002fe40000010000 */
[----:B------:R-:W-:Y:S02]  /*1f160*/  FADD.FTZ R3, R167, R2 ;  /* 0x00000002a7037221 */ /* 0x000fe40000010000 */
[----:B------:R-:W-:Y:S01]  /*1f170*/  FADD.FTZ R2, R165, R0 ;  /* 0x00000000a5027221 */ /* 0x000fe20000010000 */
[----:B------:R-:W-:Y:S03]  /*1f180*/  IADD3 R0, R191, -0x1, RZ ;  /* 0xffffffffbf007810 */ /* 0x000fe60007ffe0ff */
[----:B------:R-:W-:Y:S02]  /*1f190*/  FADD.FTZ R196, R166, R3 ;  /* 0x00000003a6c47221 */ /* 0x000fe40000010000 */
[----:B------:R-:W-:Y:S02]  /*1f1a0*/  FADD.FTZ R197, R157, R2 ;  /* 0x000000029dc57221 */ /* 0x000fe40000010000 */
[----:B------:R-:W-:Y:S02]  /*1f1b0*/  IMAD.MOV.U32 R191, RZ, RZ, R0 ;  /* 0x000000ffffbf7224 */ /* 0x000fe400078e0000 */
[----:B------:R-:W-:Y:S02]  /*1f1c0*/  IMAD.MOV.U32 R3, RZ, RZ, R71 ;  /* 0x000000ffff037224 */ /* 0x000fe400078e0047 */
[----:B------:R-:W-:Y:S01]  /*1f1d0*/  IMAD.MOV.U32 R0, RZ, RZ, R68 ;  /* 0x000000ffff007224 */ /* 0x000fe200078e0044 */
[----:B-----5:R-:W-:-:S05]  /*1f1e0*/  @P1 BRA `(.L_x_839) ;  /* 0xffff98c000001947 */ /* 0x020fca000383ffff */
.L_x_838:
[----:B------:R-:W2:Y:S01]  /*1f1f0*/  LDL.LU R57, [R1+0x134] ;  /* 0x0001340001397983 */ /* 0x000ea20000300800 */
[----:B------:R-:W-:Y:S01]  /*1f200*/  MOV R6, 0x3f800000 ;  /* 0x3f80000000067802 */ /* 0x000fe20000000f00 */
[----:B------:R-:W1:Y:S01]  /*1f210*/  LDC.U8 R40, c[0x0][0x329] ;  /* 0x0000ca40ff287b82 */ /* 0x000e620000000000 */
[----:B------:R-:W-:Y:S01]  /*1f220*/  BSSY B0, `(.L_x_842) ;  /* 0x0000135000007945 */ /* 0x000fe20003800000 */
[----:B------:R-:W3:Y:S04]  /*1f230*/  SHFL.BFLY PT, R0, R241, 0x2, 0x1f ;  /* 0x0c401f00f1007f89 */ /* 0x000ee800000e0000 */
[----:B------:R-:W4:Y:S04]  /*1f240*/  SHFL.BFLY PT, R2, R242, 0x2, 0x1f ;  /* 0x0c401f00f2027f89 */ /* 0x000f2800000e0000 */
[----:B------:R-:W1:Y:S04]  /*1f250*/  SHFL.BFLY PT, R3, R196, 0x2, 0x1f ;  /* 0x0c401f00c4037f89 */ /* 0x000e6800000e0000 */
[----:B------:R-:W1:Y:S01]  /*1f260*/  S2R R55, SR_TID.X ;  /* 0x0000000000377919 */ /* 0x000e620000002100 */
[----:B---3--:R-:W-:-:S02]  /*1f270*/  FADD.FTZ R241, R0, R241 ;  /* 0x000000f100f17221 */ /* 0x008fc40000010000 */
[----:B----4-:R-:W-:-:S03]  /*1f280*/  FADD.FTZ R0, R2, R242 ;  /* 0x000000f202007221 */ /* 0x010fc60000010000 */
[----:B------:R-:W3:Y:S01]  /*1f290*/  SHFL.BFLY PT, R5, R241, 0x1, 0x1f ;  /* 0x0c201f00f1057f89 */ /* 0x000ee200000e0000 */
[----:B-1----:R-:W-:-:S03]  /*1f2a0*/  FADD.FTZ R196, R3, R196 ;  /* 0x000000c403c47221 */ /* 0x002fc60000010000 */
[----:B------:R-:W1:Y:S01]  /*1f2b0*/  SHFL.BFLY PT, R2, R197, 0x2, 0x1f ;  /* 0x0c401f00c5027f89 */ /* 0x000e6200000e0000 */
[----:B------:R-:W-:-:S03]  /*1f2c0*/  SHF.R.S32.HI R56, RZ, 0x1f, R55 ;  /* 0x0000001fff387819 */ /* 0x000fc60000011437 */
[----:B------:R-:W4:Y:S01]  /*1f2d0*/  SHFL.BFLY PT, R3, R196, 0x1, 0x1f ;  /* 0x0c201f00c4037f89 */ /* 0x000f2200000e0000 */
[----:B------:R-:W-:-:S03]  /*1f2e0*/  LEA.HI R54, R56, R55, RZ, 0x5 ;  /* 0x0000003738367211 */ /* 0x000fc600078f28ff */
[----:B------:R-:W4:Y:S01]  /*1f2f0*/  SHFL.BFLY PT, R4, R0, 0x1, 0x1f ;  /* 0x0c201f0000047f89 */ /* 0x000f2200000e0000 */
[----:B------:R-:W-:Y:S01]  /*1f300*/  SHF.R.S32.HI R9, RZ, 0x5, R54 ;  /* 0x00000005ff097819 */ /* 0x000fe20000011436 */
[----:B---3--:R-:W-:Y:S01]  /*1f310*/  FADD.FTZ R241, R241, R5 ;  /* 0x00000005f1f17221 */ /* 0x008fe20000010000 */
[----:B------:R-:W-:Y:S01]  /*1f320*/  MOV R5, 0x3f800000 ;  /* 0x3f80000000057802 */ /* 0x000fe20000000f00 */
[----:B-1----:R-:W-:-:S03]  /*1f330*/  FADD.FTZ R197, R2, R197 ;  /* 0x000000c502c57221 */ /* 0x002fc60000010000 */
[----:B------:R-:W-:Y:S01]  /*1f340*/  FSETP.NE.FTZ.AND P6, PT, R241, RZ, PT ;  /* 0x000000fff100720b */ /* 0x000fe20003fd5000 */
[----:B----4-:R-:W-:Y:S01]  /*1f350*/  FADD.FTZ R38, R196, R3 ;  /* 0x00000003c4267221 */ /* 0x010fe20000010000 */
[----:B------:R-:W1:Y:S01]  /*1f360*/  SHFL.BFLY PT, R8, R197, 0x1, 0x1f ;  /* 0x0c201f00c5087f89 */ /* 0x000e6200000e0000 */
[----:B------:R-:W-:-:S03]  /*1f370*/  FADD.FTZ R37, R0, R4 ;  /* 0x0000000400257221 */ /* 0x000fc60000010000 */
[----:B------:R-:W-:Y:S02]  /*1f380*/  FSETP.NE.FTZ.AND P4, PT, R38, RZ, PT ;  /* 0x000000ff2600720b */ /* 0x000fe40003f95000 */
[----:B------:R-:W-:Y:S02]  /*1f390*/  LEA.HI R4, R56, R55, RZ, 0x2 ;  /* 0x0000003738047211 */ /* 0x000fe400078f10ff */
[----:B------:R-:W-:-:S03]  /*1f3a0*/  FSETP.NE.FTZ.AND P5, PT, R37, RZ, PT ;  /* 0x000000ff2500720b */ /* 0x000fc60003fb5000 */
[----:B------:R-:W3:Y:S01]  /*1f3b0*/  @P6 MUFU.RCP R5, R241 ;  /* 0x000000f100056308 */ /* 0x000ee20000001000 */
[--C-:B------:R-:W-:Y:S02]  /*1f3c0*/  SHF.R.S32.HI R0, RZ, 0x2, R4.reuse ;  /* 0x00000002ff007819 */ /* 0x100fe40000011404 */
[----:B------:R-:W-:Y:S02]  /*1f3d0*/  SHF.R.S32.HI R7, RZ, 0x1f, R4 ;  /* 0x0000001fff077819 */ /* 0x000fe40000011404 */
[----:B------:R-:W-:Y:S02]  /*1f3e0*/  LOP3.LUT R4, R4, 0x3ffffffc, RZ, 0xc0, !PT ;  /* 0x3ffffffc04047812 */ /* 0x000fe400078ec0ff */
[----:B------:R-:W-:-:S04]  /*1f3f0*/  LEA.HI R7, R7, R0, RZ, 0x3 ;  /* 0x0000000007077211 */ /* 0x000fc800078f18ff */
[----:B------:R-:W-:Y:S01]  /*1f400*/  LOP3.LUT R19, R7, 0xfffffff8, RZ, 0xc0, !PT ;  /* 0xfffffff807137812 */ /* 0x000fe200078ec0ff */
[----:B------:R-:W4:Y:S01]  /*1f410*/  @P5 MUFU.RCP R6, R37 ;  /* 0x0000002500065308 */ /* 0x000f220000001000 */
[----:B-1----:R-:W-:Y:S02]  /*1f420*/  FADD.FTZ R39, R197, R8 ;  /* 0x00000008c5277221 */ /* 0x002fe40000010000 */
[----:B------:R-:W-:Y:S01]  /*1f430*/  IADD3 R19, R0, -R19, RZ ;  /* 0x8000001300137210 */ /* 0x000fe20007ffe0ff */
[----:B---3--:R-:W-:Y:S02]  /*1f440*/  FMUL.FTZ R0, R5, c[0x0][0x2dc] ;  /* 0x0000b70005007a20 */ /* 0x008fe40000410000 */
[----:B------:R-:W-:Y:S02]  /*1f450*/  FSETP.NE.FTZ.AND P3, PT, R39, RZ, PT ;  /* 0x000000ff2700720b */ /* 0x000fe40003f75000 */
[C---:B------:R-:W-:Y:S02]  /*1f460*/  FMUL.FTZ R136, R0.reuse, R136 ;  /* 0x0000008800887220 */ /* 0x040fe40000410000 */
[----:B------:R-:W-:-:S02]  /*1f470*/  FMUL.FTZ R5, R0, R137 ;  /* 0x0000008900057220 */ /* 0x000fc40000410000 */
[C---:B------:R-:W-:Y:S02]  /*1f480*/  FMUL.FTZ R132, R0.reuse, R132 ;  /* 0x0000008400847220 */ /* 0x040fe40000410000 */
[C---:B------:R-:W-:Y:S01]  /*1f490*/  FMUL.FTZ R133, R0.reuse, R133 ;  /* 0x0000008500857220 */ /* 0x040fe20000410000 */
[----:B------:R-:W-:Y:S01]  /*1f4a0*/  F2FP.BF16.PACK_AB R5, R5, R136 ;  /* 0x000000880505723e */ /* 0x000fe200000010ff */
[C---:B------:R-:W-:Y:S02]  /*1f4b0*/  FMUL.FTZ R128, R0.reuse, R128 ;  /* 0x0000008000807220 */ /* 0x040fe40000410000 */
[C---:B------:R-:W-:Y:S02]  /*1f4c0*/  FMUL.FTZ R14, R0.reuse, R129 ;  /* 0x00000081000e7220 */ /* 0x040fe40000410000 */
[C---:B------:R-:W-:Y:S02]  /*1f4d0*/  FMUL.FTZ R124, R0.reuse, R124 ;  /* 0x0000007c007c7220 */ /* 0x040fe40000410000 */
        /* <DEDUP_REMOVED lines=13> */
[----:B------:R-:W-:-:S04]  /*1f5b0*/  F2FP.BF16.PACK_AB R28, R28, R112 ;  /* 0x000000701c1c723e */ /* 0x000fc800000010ff */
[----:B------:R-:W-:Y:S02]  /*1f5c0*/  F2FP.BF16.PACK_AB R32, R32, R100 ;  /* 0x000000642020723e */ /* 0x000fe400000010ff */
[----:B--2---:R-:W-:-:S13]  /*1f5d0*/  ISETP.NE.AND P0, PT, R57, -0x1, PT ;  /* 0xffffffff3900780c */ /* 0x004fda0003f05270 */
[----:B------:R-:W-:-:S04]  /*1f5e0*/  @P0 IMAD.WIDE.U32 R2, R57, c[0x0][0x1e8], RZ ;  /* 0x00007a0039020a25 */ /* 0x000fc800078e00ff */
[----:B------:R-:W-:Y:S01]  /*1f5f0*/  @P0 IMAD R53, R57, c[0x0][0x1ec], R3 ;  /* 0x00007b0039350a24 */ /* 0x000fe200078e0203 */
[----:B------:R-:W-:Y:S02]  /*1f600*/  @P0 MOV R52, R2 ;  /* 0x0000000200340202 */ /* 0x000fe40000000f00 */
[----:B------:R-:W-:Y:S02]  /*1f610*/  MOV R2, 0x3f800000 ;  /* 0x3f80000000027802 */ /* 0x000fe40000000f00 */
[----:B------:R-:W-:Y:S01]  /*1f620*/  IADD3 R3, -R4, R55, RZ ;  /* 0x0000003704037210 */ /* 0x000fe20007ffe1ff */
[----:B------:R-:W-:-:S03]  /*1f630*/  IMAD.MOV.U32 R4, RZ, RZ, 0x3f800000 ;  /* 0x3f800000ff047424 */ /* 0x000fc600078e00ff */
[----:B------:R-:W1:Y:S01]  /*1f640*/  @P4 MUFU.RCP R2, R38 ;  /* 0x0000002600024308 */ /* 0x000e620000001000 */
[----:B------:R-:W-:Y:S01]  /*1f650*/  LEA R30, R9, R3, 0x9 ;  /* 0x00000003091e7211 */ /* 0x000fe200078e48ff */
[----:B----4-:R-:W-:Y:S01]  /*1f660*/  FMUL.FTZ R3, R6, c[0x0][0x2dc] ;  /* 0x0000b70006037a20 */ /* 0x010fe20000410000 */
[----:B------:R-:W-:-:S03]  /*1f670*/  MOV R6, 0xfffffff0 ;  /* 0xfffffff000067802 */ /* 0x000fc60000000f00 */
[C---:B------:R-:W-:Y:S02]  /*1f680*/  FMUL.FTZ R138, R3.reuse, R138 ;  /* 0x0000008a038a7220 */ /* 0x040fe40000410000 */
[----:B------:R-:W2:Y:S01]  /*1f690*/  @P3 MUFU.RCP R4, R39 ;  /* 0x0000002700043308 */ /* 0x000ea20000001000 */
[C---:B------:R-:W-:Y:S02]  /*1f6a0*/  FMUL.FTZ R139, R3.reuse, R139 ;  /* 0x0000008b038b7220 */ /* 0x040fe40000410000 */
[C---:B------:R-:W-:Y:S02]  /*1f6b0*/  FMUL.FTZ R134, R3.reuse, R134 ;  /* 0x0000008603867220 */ /* 0x040fe40000410000 */
[C---:B------:R-:W-:Y:S02]  /*1f6c0*/  FMUL.FTZ R7, R3.reuse, R135 ;  /* 0x0000008703077220 */ /* 0x040fe40000410000 */
[----:B------:R-:W-:Y:S02]  /*1f6d0*/  FMUL.FTZ R130, R3, R130 ;  /* 0x0000008203827220 */ /* 0x000fe40000410000 */
[----:B-1----:R-:W-:Y:S01]  /*1f6e0*/  FMUL.FTZ R2, R2, c[0x0][0x2dc] ;  /* 0x0000b70002027a20 */ /* 0x002fe20000410000 */
[----:B------:R-:W-:Y:S01]  /*1f6f0*/  F2FP.BF16.PACK_AB R7, R7, R134 ;  /* 0x000000860707723e */ /* 0x000fe200000010ff */
[----:B------:R-:W-:-:S02]  /*1f700*/  FMUL.FTZ R13, R3, R131 ;  /* 0x00000083030d7220 */ /* 0x000fc40000410000 */
[C---:B------:R-:W-:Y:S02]  /*1f710*/  FMUL.FTZ R108, R2.reuse, R108 ;  /* 0x0000006c026c7220 */ /* 0x040fe40000410000 */
        /* <DEDUP_REMOVED lines=22> */
[----:B------:R-:W-:Y:S01]  /*1f880*/  LOP3.LUT R2, R19, 0x1, RZ, 0xc0, !PT ;  /* 0x0000000113027812 */ /* 0x000fe200078ec0ff */
[----:B--2---:R-:W-:Y:S01]  /*1f890*/  FMUL.FTZ R0, R4, c[0x0][0x2dc] ;  /* 0x0000b70004007a20 */ /* 0x004fe20000410000 */
[----:B------:R-:W-:Y:S01]  /*1f8a0*/  F2FP.BF16.PACK_AB R4, R139, R138 ;  /* 0x0000008a8b04723e */ /* 0x000fe200000010ff */
[C---:B------:R-:W-:Y:S01]  /*1f8b0*/  FMUL.FTZ R126, R3.reuse, R126 ;  /* 0x0000007e037e7220 */ /* 0x040fe20000410000 */
[----:B------:R-:W-:Y:S01]  /*1f8c0*/  ISETP.NE.U32.AND P1, PT, R2, 0x1, PT ;  /* 0x000000010200780c */ /* 0x000fe20003f25070 */
[----:B------:R-:W-:Y:S01]  /*1f8d0*/  FMUL.FTZ R10, R3, R127 ;  /* 0x0000007f030a7220 */ /* 0x000fe20000410000 */
[----:B------:R-:W-:Y:S01]  /*1f8e0*/  SHF.L.U32 R2, R19, 0x6, RZ ;  /* 0x0000000613027819 */ /* 0x000fe200000006ff */
[C---:B------:R-:W-:Y:S01]  /*1f8f0*/  FMUL.FTZ R122, R3.reuse, R122 ;  /* 0x0000007a037a7220 */ /* 0x040fe20000410000 */
[----:B------:R-:W-:Y:S01]  /*1f900*/  SEL R6, R6, 0x10, !P1 ;  /* 0x0000001006067807 */ /* 0x000fe20004800000 */
[C---:B------:R-:W-:Y:S01]  /*1f910*/  FMUL.FTZ R23, R3.reuse, R123 ;  /* 0x0000007b03177220 */ /* 0x040fe20000410000 */
[----:B------:R-:W-:Y:S01]  /*1f920*/  LOP3.LUT R2, R2, 0x1c0, RZ, 0xc0, !PT ;  /* 0x000001c002027812 */ /* 0x000fe200078ec0ff */
[----:B------:R-:W-:Y:S01]  /*1f930*/  FMUL.FTZ R118, R3, R118 ;  /* 0x0000007603767220 */ /* 0x000fe20000410000 */
[----:B------:R-:W-:Y:S01]  /*1f940*/  R2P PR, R19, 0x6 ;  /* 0x0000000613007804 */ /* 0x000fe20000000000 */
[C---:B------:R-:W-:Y:S01]  /*1f950*/  FMUL.FTZ R119, R3.reuse, R119 ;  /* 0x0000007703777220 */ /* 0x040fe20000410000 */
[----:B------:R-:W-:Y:S01]  /*1f960*/  LEA.HI R2, R2, R2, RZ, 0x1d ;  /* 0x0000000202027211 */ /* 0x000fe200078fe8ff */
[C---:B------:R-:W-:Y:S01]  /*1f970*/  FMUL.FTZ R114, R3.reuse, R114 ;  /* 0x0000007203727220 */ /* 0x040fe20000410000 */
[----:B------:R-:W-:Y:S01]  /*1f980*/  F2FP.BF16.PACK_AB R10, R10, R126 ;  /* 0x0000007e0a0a723e */ /* 0x000fe200000010ff */
[----:B------:R-:W-:Y:S01]  /*1f990*/  FMUL.FTZ R27, R3, R115 ;  /* 0x00000073031b7220 */ /* 0x000fe20000410000 */
[----:B------:R-:W-:Y:S01]  /*1f9a0*/  LEA R2, R30, R2, 0x1 ;  /* 0x000000021e027211 */ /* 0x000fe200078e08ff */
[----:B------:R-:W-:Y:S01]  /*1f9b0*/  IMAD.MOV.U32 R30, RZ, RZ, 0x20 ;  /* 0x00000020ff1e7424 */ /* 0x000fe200078e00ff */
[----:B------:R-:W-:Y:S01]  /*1f9c0*/  F2FP.BF16.PACK_AB R23, R23, R122 ;  /* 0x0000007a1717723e */ /* 0x000fe200000010ff */
[C---:B------:R-:W-:Y:S01]  /*1f9d0*/  FMUL.FTZ R102, R3.reuse, R102 ;  /* 0x0000006603667220 */ /* 0x040fe20000410000 */
[----:B------:R-:W-:Y:S01]  /*1f9e0*/  SHF.L.U32 R2, R2, 0x1, RZ ;  /* 0x0000000102027819 */ /* 0x000fe200000006ff */
[----:B------:R-:W-:Y:S01]  /*1f9f0*/  FMUL.FTZ R31, R3, R103 ;  /* 0x00000067031f7220 */ /* 0x000fe20000410000 */
[----:B------:R-:W-:Y:S01]  /*1fa00*/  SEL R30, R30, 0xffffffe0, !P1 ;  /* 0xffffffe01e1e7807 */ /* 0x000fe20004800000 */
[----:B------:R-:W-:Y:S01]  /*1fa10*/  FMUL.FTZ R110, R0, R110 ;  /* 0x0000006e006e7220 */ /* 0x000fe20000410000 */
[----:B------:R-:W-:Y:S01]  /*1fa20*/  IADD3 R3, R2, R6, RZ ;  /* 0x0000000602037210 */ /* 0x000fe20007ffe0ff */
[C---:B------:R-:W-:Y:S01]  /*1fa30*/  FMUL.FTZ R9, R0.reuse, R111 ;  /* 0x0000006f00097220 */ /* 0x040fe20000410000 */
[----:B------:R1:W-:Y:S01]  /*1fa40*/  STS [R2], R5 ;  /* 0x0000000502007388 */ /* 0x0003e20000000800 */
[C---:B------:R-:W-:Y:S01]  /*1fa50*/  FMUL.FTZ R106, R0.reuse, R106 ;  /* 0x0000006a006a7220 */ /* 0x040fe20000410000 */
[----:B------:R-:W-:Y:S01]  /*1fa60*/  F2FP.BF16.PACK_AB R19, R119, R118 ;  /* 0x000000767713723e */ /* 0x000fe200000010ff */
[C---:B------:R-:W-:Y:S01]  /*1fa70*/  FMUL.FTZ R15, R0.reuse, R107 ;  /* 0x0000006b000f7220 */ /* 0x040fe20000410000 */
[----:B------:R2:W-:Y:S01]  /*1fa80*/  STS [R2+0x400], R4 ;  /* 0x0004000402007388 */ /* 0x0005e20000000800 */
[C---:B------:R-:W-:Y:S01]  /*1fa90*/  FMUL.FTZ R98, R0.reuse, R98 ;  /* 0x0000006200627220 */ /* 0x040fe20000410000 */
[----:B------:R-:W-:Y:S01]  /*1faa0*/  F2FP.BF16.PACK_AB R9, R9, R110 ;  /* 0x0000006e0909723e */ /* 0x000fe200000010ff */
[C---:B------:R-:W-:Y:S01]  /*1fab0*/  FMUL.FTZ R18, R0.reuse, R99 ;  /* 0x0000006300127220 */ /* 0x040fe20000410000 */
[----:B------:R-:W-:Y:S01]  /*1fac0*/  F2FP.BF16.PACK_AB R15, R15, R106 ;  /* 0x0000006a0f0f723e */ /* 0x000fe200000010ff */
[C---:B------:R-:W-:Y:S01]  /*1fad0*/  FMUL.FTZ R94, R0.reuse, R94 ;  /* 0x0000005e005e7220 */ /* 0x040fe20000410000 */
[----:B------:R3:W-:Y:S01]  /*1fae0*/  STS [R3+0x400], R7 ;  /* 0x0004000703007388 */ /* 0x0007e20000000800 */
[----:B------:R-:W-:Y:S01]  /*1faf0*/  FMUL.FTZ R25, R0, R95 ;  /* 0x0000005f00197220 */ /* 0x000fe20000410000 */
        /* <DEDUP_REMOVED lines=13> */
[----:B------:R-:W-:Y:S01]  /*1fbd0*/  FMUL.FTZ R78, R0, R78 ;  /* 0x0000004e004e7220 */ /* 0x000fe20000410000 */
[----:B-1----:R-:W-:Y:S01]  /*1fbe0*/  IADD3 R5, R2, R30, RZ ;  /* 0x0000001e02057210 */ /* 0x002fe20007ffe0ff */
[----:B------:R-:W-:Y:S01]  /*1fbf0*/  FMUL.FTZ R35, R0, R79 ;  /* 0x0000004f00237220 */ /* 0x000fe20000410000 */
[----:B------:R-:W-:-:S02]  /*1fc00*/  F2FP.BF16.PACK_AB R0, R133, R132 ;  /* 0x000000848500723e */ /* 0x000fc400000010ff */
[----:B--2---:R-:W-:Y:S02]  /*1fc10*/  IADD3 R4, R3, R30, RZ ;  /* 0x0000001e03047210 */ /* 0x004fe40007ffe0ff */
[----:B------:R-:W-:Y:S01]  /*1fc20*/  F2FP.BF16.PACK_AB R33, R33, R82 ;  /* 0x000000522121723e */ /* 0x000fe200000010ff */
[----:B------:R1:W-:Y:S01]  /*1fc30*/  STS [R3], R0 ;  /* 0x0000000003007388 */ /* 0x0003e20000000800 */
[----:B------:R-:W-:Y:S01]  /*1fc40*/  F2FP.BF16.PACK_AB R36, R36, R76 ;  /* 0x0000004c2424723e */ /* 0x000fe200000010ff */
[----:B---3--:R-:W2:Y:S01]  /*1fc50*/  LDC.U8 R7, c[0x0][0x328] ;  /* 0x0000ca00ff077b82 */ /* 0x008ea20000000000 */
[----:B------:R-:W-:Y:S01]  /*1fc60*/  F2FP.BF16.PACK_AB R35, R35, R78 ;  /* 0x0000004e2323723e */ /* 0x000fe200000010ff */
[----:B------:R-:W-:Y:S01]  /*1fc70*/  STS [R2+0x2000], R8 ;  /* 0x0020000802007388 */ /* 0x000fe20000000800 */
[----:B------:R-:W-:-:S03]  /*1fc80*/  ISETP.NE.AND P1, PT, R40, RZ, PT ;  /* 0x000000ff2800720c */ /* 0x000fc60003f25270 */
[----:B------:R3:W-:Y:S04]  /*1fc90*/  STS [R2+0x2400], R9 ;  /* 0x0024000902007388 */ /* 0x0007e80000000800 */
[----:B------:R4:W-:Y:S04]  /*1fca0*/  STS [R3+0x2000], R16 ;  /* 0x0020001003007388 */ /* 0x0009e80000000800 */
[----:B------:R4:W-:Y:S04]  /*1fcb0*/  STS [R3+0x2400], R15 ;  /* 0x0024000f03007388 */ /* 0x0009e80000000800 */
[----:B------:R4:W-:Y:S04]  /*1fcc0*/  STS [R5], R14 ;  /* 0x0000000e05007388 */ /* 0x0009e80000000800 */
[----:B------:R4:W-:Y:S01]  /*1fcd0*/  STS [R5+0x400], R13 ;  /* 0x0004000d05007388 */ /* 0x0009e20000000800 */
[----:B-1----:R-:W-:-:S02]  /*1fce0*/  IADD3 R0, R2, 0x40, RZ ;  /* 0x0000004002007810 */ /* 0x002fc40007ffe0ff */
[----:B------:R-:W-:Y:S01]  /*1fcf0*/  @P2 IADD3 R0, R2, -0x40, RZ ;  /* 0xffffffc002002810 */ /* 0x000fe20007ffe0ff */
[----:B------:R1:W-:Y:S01]  /*1fd00*/  STS [R4], R11 ;  /* 0x0000000b04007388 */ /* 0x0003e20000000800 */
[----:B--2---:R-:W-:-:S03]  /*1fd10*/  ISETP.NE.AND P2, PT, R7, RZ, PT ;  /* 0x000000ff0700720c */ /* 0x004fc60003f45270 */
[----:B------:R2:W-:Y:S01]  /*1fd20*/  STS [R4+0x400], R10 ;  /* 0x0004000a04007388 */ /* 0x0005e20000000800 */
[----:B---3--:R-:W-:Y:S02]  /*1fd30*/  IADD3 R2, R30, 0x400, R0 ;  /* 0x000004001e027810 */ /* 0x008fe40007ffe000 */
[----:B------:R-:W-:Y:S01]  /*1fd40*/  @P1 MOV R9, c[0x0][0x210] ;  /* 0x0000840000091a02 */ /* 0x000fe20000000f00 */
[----:B------:R-:W-:Y:S01]  /*1fd50*/  STS [R5+0x2000], R12 ;  /* 0x0020000c05007388 */ /* 0x000fe20000000800 */
[----:B------:R-:W-:Y:S02]  /*1fd60*/  @!P1 MOV R9, 0x1 ;  /* 0x0000000100099802 */ /* 0x000fe40000000f00 */
[----:B----4-:R-:W-:Y:S01]  /*1fd70*/  MOV R16, 0x7f800000 ;  /* 0x7f80000000107802 */ /* 0x010fe20000000f00 */
[----:B------:R3:W-:Y:S01]  /*1fd80*/  STS [R5+0x2400], R18 ;  /* 0x0024001205007388 */ /* 0x0007e20000000800 */
[----:B------:R-:W-:-:S03]  /*1fd90*/  MOV R15, 0x7f800000 ;  /* 0x7f800000000f7802 */ /* 0x000fc60000000f00 */
[----:B------:R4:W-:Y:S01]  /*1fda0*/  STS [R4+0x2000], R17 ;  /* 0x0020001104007388 */ /* 0x0009e20000000800 */
[----:B------:R-:W-:-:S03]  /*1fdb0*/  MOV R14, 0x7f800000 ;  /* 0x7f800000000e7802 */ /* 0x000fc60000000f00 */
[----:B------:R4:W-:Y:S01]  /*1fdc0*/  STS [R4+0x2400], R25 ;  /* 0x0024001904007388 */ /* 0x0009e20000000800 */
[----:B------:R-:W-:-:S03]  /*1fdd0*/  MOV R13, 0x7f800000 ;  /* 0x7f800000000d7802 */ /* 0x000fc60000000f00 */
[----:B------:R-:W-:Y:S01]  /*1fde0*/  STS [R0], R24 ;  /* 0x0000001800007388 */ /* 0x000fe20000000800 */
[----:B-1----:R-:W1:Y:S03]  /*1fdf0*/  @P6 MUFU.LG2 R11, R241 ;  /* 0x000000f1000b6308 */ /* 0x002e660000000c00 */
[----:B------:R-:W-:Y:S04]  /*1fe00*/  STS [R0+0x400], R23 ;  /* 0x0004001700007388 */ /* 0x000fe80000000800 */
[----:B------:R-:W1:Y:S01]  /*1fe10*/  S2R R8, SR_CTAID.Y ;  /* 0x0000000000087919 */ /* 0x000e620000002600 */
[----:B--2---:R-:W2:Y:S01]  /*1fe20*/  @P4 MUFU.LG2 R10, R38 ;  /* 0x00000026000a4308 */ /* 0x004ea20000000c00 */
[----:B---3--:R-:W-:-:S02]  /*1fe30*/  IADD3 R5, R6, R2, RZ ;  /* 0x0000000206057210 */ /* 0x008fc40007ffe0ff */
[----:B------:R-:W3:Y:S01]  /*1fe40*/  S2R R18, SR_CTAID.X ;  /* 0x0000000000127919 */ /* 0x000ee20000002500 */
[----:B------:R-:W-:-:S04]  /*1fe50*/  IADD3 R2, R6, R0, RZ ;  /* 0x0000000006027210 */ /* 0x000fc80007ffe0ff */
[----:B------:R-:W2:Y:S01]  /*1fe60*/  @P5 MUFU.LG2 R12, R37 ;  /* 0x00000025000c5308 */ /* 0x000ea20000000c00 */
[----:B----4-:R-:W4:Y:S01]  /*1fe70*/  S2R R17, SR_CTAID.Z ;  /* 0x0000000000117919 */ /* 0x010f220000002700 */
[----:B------:R-:W-:Y:S01]  /*1fe80*/  IMAD.IADD R3, R30, 0x1, R2 ;  /* 0x000000011e037824 */ /* 0x000fe200078e0202 */
[----:B------:R-:W-:Y:S02]  /*1fe90*/  @P1 MOV R4, c[0x0][0x210] ;  /* 0x0000840000041a02 */ /* 0x000fe40000000f00 */
[----:B------:R-:W-:Y:S04]  /*1fea0*/  STS [R2], R20 ;  /* 0x0000001402007388 */ /* 0x000fe80000000800 */
[----:B------:R-:W-:Y:S01]  /*1feb0*/  STS [R2+0x400], R19 ;  /* 0x0004001302007388 */ /* 0x000fe20000000800 */
[----:B------:R-:W-:-:S03]  /*1fec0*/  @P1 IMAD R4, R4, c[0x0][0x214], RZ ;  /* 0x0000850004041a24 */ /* 0x000fc600078e02ff */
[----:B------:R-:W-:Y:S01]  /*1fed0*/  STS [R0+0x2000], R22 ;  /* 0x0020001600007388 */ /* 0x000fe20000000800 */
[----:B-1----:R-:W-:-:S03]  /*1fee0*/  @!P0 IMAD.WIDE.U32 R6, R8, c[0x0][0x1e0], RZ ;  /* 0x0000780008068a25 */ /* 0x002fc600078e00ff */
[----:B------:R1:W-:Y:S02]  /*1fef0*/  STS [R0+0x2400], R21 ;  /* 0x0024001500007388 */ /* 0x0003e40000000800 */
[----:B------:R-:W-:Y:S02]  /*1ff00*/  @!P0 MOV R52, R6 ;  /* 0x0000000600348202 */ /* 0x000fe40000000f00 */
[----:B------:R-:W-:Y:S01]  /*1ff10*/  STS [R2+0x2000], R26 ;  /* 0x0020001a02007388 */ /* 0x000fe20000000800 */
[----:B------:R-:W-:-:S03]  /*1ff20*/  @P6 FMUL.FTZ R6, R11, 0.69314718246459960938 ;  /* 0x3f3172180b066820 */ /* 0x000fc60000410000 */
[----:B------:R3:W-:Y:S01]  /*1ff30*/  STS [R2+0x2400], R29 ;  /* 0x0024001d02007388 */ /* 0x0007e20000000800 */
[----:B------:R-:W-:Y:S02]  /*1ff40*/  @P6 FFMA.FTZ R16, R70, c[0x0][0x238], R6 ;  /* 0x00008e0046106a23 */ /* 0x000fe40000010006 */
[----:B--2---:R-:W-:-:S04]  /*1ff50*/  @P4 FMUL.FTZ R6, R10, 0.69314718246459960938 ;  /* 0x3f3172180a064820 */ /* 0x004fc80000410000 */
[----:B------:R-:W-:Y:S01]  /*1ff60*/  @P4 FFMA.FTZ R13, R68, c[0x0][0x238], R6 ;  /* 0x00008e00440d4a23 */ /* 0x000fe20000010006 */
[----:B-1----:R-:W-:-:S05]  /*1ff70*/  IADD3 R0, R30, R0, RZ ;  /* 0x000000001e007210 */ /* 0x002fca0007ffe0ff */
[----:B------:R-:W-:Y:S01]  /*1ff80*/  STS [R0], R28 ;  /* 0x0000001c00007388 */ /* 0x000fe20000000800 */
[----:B---3--:R-:W-:-:S03]  /*1ff90*/  @!P1 MOV R2, c[0x0][0x214] ;  /* 0x0000850000029a02 */ /* 0x008fc60000000f00 */
[----:B------:R-:W-:Y:S01]  /*1ffa0*/  STS [R0+0x400], R27 ;  /* 0x0004001b00007388 */ /* 0x000fe20000000800 */
[----:B------:R-:W-:-:S03]  /*1ffb0*/  @!P1 SEL R4, R2, c[0x0][0x234], !P2 ;  /* 0x00008d0002049a07 */ /* 0x000fc60005000000 */
[----:B------:R-:W-:Y:S01]  /*1ffc0*/  STS [R3], R32 ;  /* 0x0000002003007388 */ /* 0x000fe20000000800 */
[----:B------:R-:W-:Y:S02]  /*1ffd0*/  @!P0 SHF.R.S32.HI R2, RZ, 0x1f, R8 ;  /* 0x0000001fff028819 */ /* 0x000fe40000011408 */
[----:B------:R-:W-:Y:S01]  /*1ffe0*/  ISETP.NE.OR P2, PT, R40, RZ, !P2 ;  /* 0x000000ff2800720c */ /* 0x000fe20005745670 */
[----:B------:R-:W-:Y:S02]  /*1fff0*/  STS [R5], R31 ;  /* 0x0000001f05007388 */ /* 0x000fe40000000800 */
[----:B------:R-:W-:Y:S02]  /*20000*/  @!P0 IMAD R2, R2, c[0x0][0x1e0], RZ ;  /* 0x0000780002028a24 */ /* 0x000fe400078e02ff */
[----:B------:R-:W-:Y:S02]  /*20010*/  STS [R0+0x2000], R34 ;  /* 0x0020002200007388 */ /* 0x000fe40000000800 */
[----:B------:R-:W-:-:S02]  /*20020*/  @!P0 IMAD R2, R8, c[0x0][0x1e4], R2 ;  /* 0x0000790008028a24 */ /* 0x000fc400078e0202 */
[----:B------:R1:W-:Y:S03]  /*20030*/  STS [R0+0x2400], R33 ;  /* 0x0024002100007388 */ /* 0x0003e60000000800 */
[----:B------:R-:W-:Y:S01]  /*20040*/  @!P0 IADD3 R53, R7, R2, RZ ;  /* 0x0000000207358210 */ /* 0x000fe20007ffe0ff */
[----:B------:R2:W-:Y:S04]  /*20050*/  STS [R3+0x2000], R36 ;  /* 0x0020002403007388 */ /* 0x0005e80000000800 */
[----:B------:R3:W-:Y:S04]  /*20060*/  STS [R5+0x2000], R35 ;  /* 0x0020002305007388 */ /* 0x0007e80000000800 */
[----:B------:R-:W-:Y:S01]  /*20070*/  BAR.SYNC.DEFER_BLOCKING 0x0 ;  /* 0x0000000000007b1d */ /* 0x000fe20000010000 */
[----:B-1----:R-:W-:Y:S01]  /*20080*/  @P1 MOV R0, 0x1 ;  /* 0x0000000100001802 */ /* 0x002fe20000000f00 */
[----:B------:R-:W-:-:S02]  /*20090*/  @!P1 IMAD R0, R4, c[0x0][0x1c0], RZ ;  /* 0x0000700004009a24 */ /* 0x000fc400078e02ff */
[C---:B--2---:R-:W-:Y:S02]  /*200a0*/  @!P2 IMAD R3, R8.reuse, c[0x0][0x214], RZ ;  /* 0x000085000803aa24 */ /* 0x044fe400078e02ff */
[----:B------:R-:W-:Y:S01]  /*200b0*/  IMAD R7, R8, R0, RZ ;  /* 0x0000000008077224 */ /* 0x000fe200078e02ff */
[----:B------:R-:W-:Y:S01]  /*200c0*/  LOP3.LUT R0, R54, 0xffffffe0, RZ, 0xc0, !PT ;  /* 0xffffffe036007812 */ /* 0x000fe200078ec0ff */
[----:B------:R-:W1:Y:S01]  /*200d0*/  @P3 MUFU.LG2 R8, R39 ;  /* 0x0000002700083308 */ /* 0x000e620000000c00 */
[----:B---3--:R-:W-:Y:S01]  /*200e0*/  @!P2 SEL R5, R3, R57, !P0 ;  /* 0x000000390305a207 */ /* 0x008fe20004000000 */
[----:B-----5:R2:W3:Y:S02]  /*200f0*/  LDS.128 R20, [R188] ;  /* 0x00000000bc147984 */ /* 0x0204e40000000c00 */
[----:B------:R-:W-:Y:S01]  /*20100*/  IMAD.IADD R0, R55, 0x1, -R0 ;  /* 0x0000000137007824 */ /* 0x000fe200078e0a00 */
[----:B------:R-:W-:Y:S01]  /*20110*/  SEL R7, R7, RZ, P2 ;  /* 0x000000ff07077207 */ /* 0x000fe20001000000 */
[----:B------:R-:W-:Y:S01]  /*20120*/  CS2R R2, SRZ ;  /* 0x0000000000027805 */ /* 0x000fe2000001ff00 */
[----:B------:R2:W2:Y:S01]  /*20130*/  LDS.128 R24, [R188+0x800] ;  /* 0x00080000bc187984 */ /* 0x0004a20000000c00 */
[----:B------:R-:W-:-:S02]  /*20140*/  @!P2 MOV R2, R5 ;  /* 0x000000050002a202 */ /* 0x000fc40000000f00 */
[----:B------:R-:W-:Y:S01]  /*20150*/  LOP3.LUT P0, RZ, R0, 0x3, RZ, 0xc0, !PT ;  /* 0x0000000300ff7812 */ /* 0x000fe2000780c0ff */
[----:B------:R2:W2:Y:S01]  /*20160*/  LDS.128 R28, [R188+0x1000] ;  /* 0x00100000bc1c7984 */ /* 0x0004a20000000c00 */
[----:B------:R-:W-:Y:S01]  /*20170*/  IMAD R0, R18, R9, RZ ;  /* 0x0000000912007224 */ /* 0x000fe200078e02ff */
[----:B------:R-:W-:Y:S01]  /*20180*/  @!P2 SHF.R.S32.HI R3, RZ, 0x1f, R5 ;  /* 0x0000001fff03a819 */ /* 0x000fe20000011405 */
[----:B----4-:R-:W-:Y:S01]  /*20190*/  IMAD R4, R17, R4, R7 ;  /* 0x0000000411047224 */ /* 0x010fe200078e0207 */
[----:B------:R4:W2:Y:S01]  /*201a0*/  LDS.128 R32, [R188+0x1800] ;  /* 0x00180000bc207984 */ /* 0x0008a20000000c00 */
[----:B------:R-:W-:Y:S01]  /*201b0*/  @P5 FMUL.FTZ R7, R12, 0.69314718246459960938 ;  /* 0x3f3172180c075820 */ /* 0x000fe20000410000 */
[----:B------:R-:W-:Y:S01]  /*201c0*/  SHF.L.U32 R0, R0, 0x7, RZ ;  /* 0x0000000700007819 */ /* 0x000fe200000006ff */
[----:B-1----:R-:W-:Y:S01]  /*201d0*/  @P3 FMUL.FTZ R5, R8, 0.69314718246459960938 ;  /* 0x3f31721808053820 */ /* 0x002fe20000410000 */
[----:B------:R4:W1:Y:S01]  /*201e0*/  LDS.128 R40, [R188+0x2000] ;  /* 0x00200000bc287984 */ /* 0x0008620000000c00 */
[----:B------:R-:W-:Y:S01]  /*201f0*/  @P5 FFMA.FTZ R15, R69, c[0x0][0x238], R7 ;  /* 0x00008e00450f5a23 */ /* 0x000fe20000010007 */
[----:B------:R-:W-:Y:S01]  /*20200*/  IADD3 R10, P2, P1, R0, R2, R4 ;  /* 0x00000002000a7210 */ /* 0x000fe2000795e004 */
[----:B------:R-:W-:Y:S01]  /*20210*/  @P3 FFMA.FTZ R14, R71, c[0x0][0x238], R5 ;  /* 0x00008e00470e3a23 */ /* 0x000fe20000010005 */
[----:B------:R4:W1:Y:S01]  /*20220*/  LDS.128 R44, [R188+0x2800] ;  /* 0x00280000bc2c7984 */ /* 0x0008620000000c00 */
[----:B------:R-:W-:-:S02]  /*20230*/  SHF.R.S32.HI R2, RZ, 0x1f, R0 ;  /* 0x0000001fff027819 */ /* 0x000fc40000011400 */
[----:B------:R-:W-:Y:S01]  /*20240*/  SHF.R.S32.HI R0, RZ, 0x1f, R4 ;  /* 0x0000001fff007819 */ /* 0x000fe20000011404 */
[----:B------:R4:W1:Y:S03]  /*20250*/  LDS.128 R48, [R188+0x3000] ;  /* 0x00300000bc307984 */ /* 0x0008660000000c00 */
[----:B------:R-:W-:Y:S01]  /*20260*/  IADD3.X R11, R2, R3, R0, P2, P1 ;  /* 0x00000003020b7210 */ /* 0x000fe200017e2400 */
[----:B------:R-:W1:Y:S01]  /*20270*/  LDS.128 R188, [R188+0x3800] ;  /* 0x00380000bcbc7984 */ /* 0x000e620000000c00 */
[----:B------:R-:W-:Y:S05]  /*20280*/  @P0 BRA `(.L_x_843) ;  /* 0x000002e000000947 */ /* 0x000fea0003800000 */
[----:B------:R-:W5:Y:S04]  /*20290*/  LDL.LU R19, [R1+0x158] ;  /* 0x0001580001137983 */ /* 0x000f680000300800 */
[----:B------:R-:W4:Y:S02]  /*202a0*/  S2R R4, SR_TID.X ;  /* 0x0000000000047919 */ /* 0x000f240000002100 */
[----:B----4-:R-:W-:-:S04]  /*202b0*/  SHF.R.S32.HI R2, RZ, 0x1f, R4 ;  /* 0x0000001fff027819 */ /* 0x010fc80000011404 */
[----:B------:R-:W-:-:S04]  /*202c0*/  LEA.HI R2, R2, R4, RZ, 0x5 ;  /* 0x0000000402027211 */ /* 0x000fc800078f28ff */
[----:B------:R-:W-:Y:S02]  /*202d0*/  LOP3.LUT R0, R2, 0xffffffe0, RZ, 0xc0, !PT ;  /* 0xffffffe002007812 */ /* 0x000fe400078ec0ff */
[--C-:B------:R-:W-:Y:S02]  /*202e0*/  SHF.R.S32.HI R3, RZ, 0x5, R2.reuse ;  /* 0x00000005ff037819 */ /* 0x100fe40000011402 */
[----:B------:R-:W-:Y:S01]  /*202f0*/  SHF.R.S32.HI R2, RZ, 0x1f, R2 ;  /* 0x0000001fff027819 */ /* 0x000fe20000011402 */
[----:B------:R-:W-:-:S03]  /*20300*/  IMAD.IADD R0, R4, 0x1, -R0 ;  /* 0x0000000104007824 */ /* 0x000fc600078e0a00 */
[----:B------:R-:W-:Y:S02]  /*20310*/  LEA.HI R2, R2, R3, RZ, 0x2 ;  /* 0x0000000302027211 */ /* 0x000fe400078f10ff */
[----:B------:R-:W-:Y:S02]  /*20320*/  SHF.R.S32.HI R4, RZ, 0x1f, R0 ;  /* 0x0000001fff047819 */ /* 0x000fe40000011400 */
[----:B------:R-:W-:Y:S02]  /*20330*/  LOP3.LUT R2, R2, 0xffffffc, RZ, 0xc0, !PT ;  /* 0x0ffffffc02027812 */ /* 0x000fe400078ec0ff */
[----:B------:R-:W-:-:S03]  /*20340*/  LEA.HI R0, R4, R0, RZ, 0x2 ;  /* 0x0000000004007211 */ /* 0x000fc600078f10ff */
[----:B------:R-:W-:Y:S01]  /*20350*/  IMAD.IADD R2, R3, 0x1, -R2 ;  /* 0x0000000103027824 */ /* 0x000fe200078e0a02 */
[----:B------:R-:W-:-:S05]  /*20360*/  SHF.R.S32.HI R0, RZ, 0x2, R0 ;  /* 0x00000002ff007819 */ /* 0x000fca0000011400 */
[----:B------:R-:W-:-:S05]  /*20370*/  IMAD R0, R2, 0x10, R0 ;  /* 0x0000001002007824 */ /* 0x000fca00078e0200 */
[C---:B------:R-:W-:Y:S02]  /*20380*/  IADD3 R3, R0.reuse, 0x8, RZ ;  /* 0x0000000800037810 */ /* 0x040fe40007ffe0ff */
[C---:B------:R-:W-:Y:S02]  /*20390*/  IADD3 R2, R0.reuse, 0x40, RZ ;  /* 0x0000004000027810 */ /* 0x040fe40007ffe0ff */
[C---:B------:R-:W-:Y:S02]  /*203a0*/  IADD3 R4, R0.reuse, 0x48, RZ ;  /* 0x0000004800047810 */ /* 0x040fe40007ffe0ff */
[-C--:B-----5:R-:W-:Y:S02]  /*203b0*/  ISETP.GE.AND P6, PT, R0, R19.reuse, PT ;  /* 0x000000130000720c */ /* 0x0a0fe40003fc6270 */
[-C--:B------:R-:W-:Y:S02]  /*203c0*/  ISETP.GE.AND P5, PT, R3, R19.reuse, PT ;  /* 0x000000130300720c */ /* 0x080fe40003fa6270 */
[----:B------:R-:W-:-:S02]  /*203d0*/  ISETP.GE.AND P4, PT, R2, R19, PT ;  /* 0x000000130200720c */ /* 0x000fc40003f86270 */
[----:B------:R-:W-:-:S07]  /*203e0*/  ISETP.GE.AND P3, PT, R4, R19, PT ;  /* 0x000000130400720c */ /* 0x000fce0003f66270 */
[-C--:B------:R-:W-:Y:S02]  /*203f0*/  @!P6 IMAD R0, R0, R9.reuse, RZ ;  /* 0x000000090000e224 */ /* 0x080fe400078e02ff */
[-C--:B------:R-:W-:Y:S02]  /*20400*/  @!P5 IMAD R3, R3, R9.reuse, RZ ;  /* 0x000000090303d224 */ /* 0x080fe400078e02ff */
[-C--:B------:R-:W-:Y:S01]  /*20410*/  @!P4 IMAD R7, R2, R9.reuse, RZ ;  /* 0x000000090207c224 */ /* 0x080fe200078e02ff */
[----:B------:R-:W-:Y:S01]  /*20420*/  @!P6 IADD3 R5, P0, R0, R10, RZ ;  /* 0x0000000a0005e210 */ /* 0x000fe20007f1e0ff */
[----:B------:R-:W-:-:S03]  /*20430*/  @!P3 IMAD R2, R4, R9, RZ ;  /* 0x000000090402b224 */ /* 0x000fc600078e02ff */
[-C--:B------:R-:W-:Y:S02]  /*20440*/  @!P6 LEA.HI.X.SX32 R6, R0, R11.reuse, 0x1, P0 ;  /* 0x0000000b0006e211 */ /* 0x080fe400000f0eff */
[----:B------:R-:W-:Y:S02]  /*20450*/  @!P6 LEA R8, P0, R5, c[0x0][0x200], 0x2 ;  /* 0x000080000508ea11 */ /* 0x000fe400078010ff */
        /* <DEDUP_REMOVED lines=17> */
.L_x_843:
[----:B------:R-:W-:Y:S05]  /*20570*/  BSYNC B0 ;  /* 0x0000000000007941 */ /* 0x000fea0003800000 */
.L_x_842:
[----:B----4-:R-:W4:Y:S04]  /*20580*/  LDL.LU R9, [R1+0x15c] ;  /* 0x00015c0001097983 */ /* 0x010f280000300800 */
[----:B------:R-:W5:Y:S01]  /*20590*/  LDL.LU.64 R6, [R1+0x140] ;  /* 0x0001400001067983 */ /* 0x000f620000300a00 */
[----:B------:R-:W-:Y:S01]  /*205a0*/  LEA.HI R12, R56, R55, RZ, 0x3 ;  /* 0x00000037380c7211 */ /* 0x000fe200078f18ff */
[----:B------:R-:W-:Y:S02]  /*205b0*/  BSSY B0, `(.L_x_844) ;  /* 0x0000020000007945 */ /* 0x000fe40003800000 */
[----:B------:R-:W3:Y:S02]  /*205c0*/  S2R R3, SR_TID.X ;  /* 0x0000000000037919 */ /* 0x000ee40000002100 */
[----:B---3--:R-:W-:-:S04]  /*205d0*/  SHF.R.S32.HI R2, RZ, 0x1f, R3 ;  /* 0x0000001fff027819 */ /* 0x008fc80000011403 */
[----:B------:R-:W-:-:S04]  /*205e0*/  LEA.HI R2, R2, R3, RZ, 0x3 ;  /* 0x0000000302027211 */ /* 0x000fc800078f18ff */
[----:B------:R-:W-:Y:S02]  /*205f0*/  LOP3.LUT R0, R2, 0xfffffff8, RZ, 0xc0, !PT ;  /* 0xfffffff802007812 */ /* 0x000fe400078ec0ff */
[----:B------:R-:W-:-:S03]  /*20600*/  SHF.R.S32.HI R2, RZ, 0x3, R2 ;  /* 0x00000003ff027819 */ /* 0x000fc60000011402 */
[----:B------:R-:W-:Y:S01]  /*20610*/  IMAD.IADD R0, R3, 0x1, -R0 ;  /* 0x0000000103007824 */ /* 0x000fe200078e0a00 */
[----:B------:R-:W-:-:S03]  /*20620*/  SHF.R.S32.HI R3, RZ, 0x1f, R17 ;  /* 0x0000001fff037819 */ /* 0x000fc60000011411 */
[----:B------:R-:W-:Y:S02]  /*20630*/  IMAD.SHL.U32 R0, R0, 0x8, RZ ;  /* 0x0000000800007824 */ /* 0x000fe400078e00ff */
[----:B------:R-:W-:-:S03]  /*20640*/  IMAD R3, R3, c[0x0][0x1f0], RZ ;  /* 0x00007c0003037a24 */ /* 0x000fc600078e02ff */
[----:B------:R-:W-:Y:S01]  /*20650*/  SHF.R.S32.HI R0, RZ, 0x1f, R0 ;  /* 0x0000001fff007819 */ /* 0x000fe20000011400 */
[----:B----4-:R-:W-:Y:S01]  /*20660*/  IMAD R13, R18, -0x80, R9 ;  /* 0xffffff80120d7824 */ /* 0x010fe200078e0209 */
[C---:B-----5:R-:W-:Y:S02]  /*20670*/  IADD3 R4, P0, R6.reuse, R52, RZ ;  /* 0x0000003406047210 */ /* 0x060fe40007f1e0ff */
[----:B------:R-:W-:Y:S02]  /*20680*/  ISETP.GE.AND P1, PT, R6, c[0x0][0x220], PT ;  /* 0x0000880006007a0c */ /* 0x000fe40003f26270 */
[----:B------:R-:W3:Y:S01]  /*20690*/  S2R R6, SR_CTAID.X ;  /* 0x0000000000067919 */ /* 0x000ee20000002500 */
[----:B------:R-:W-:Y:S01]  /*206a0*/  IMAD.X R5, R0, 0x1, R53, P0 ;  /* 0x0000000100057824 */ /* 0x000fe200000e0635 */
[----:B------:R-:W-:-:S03]  /*206b0*/  SHF.R.S32.HI R0, RZ, 0x3, R12 ;  /* 0x00000003ff007819 */ /* 0x000fc6000001140c */
[----:B------:R-:W-:Y:S01]  /*206c0*/  IMAD.WIDE.U32 R10, R17, c[0x0][0x1f0], R4 ;  /* 0x00007c00110a7a25 */ /* 0x000fe200078e0004 */
[----:B------:R-:W-:-:S03]  /*206d0*/  ISETP.GE.OR P0, PT, R0, R13, P1 ;  /* 0x0000000d0000720c */ /* 0x000fc60000f06670 */
[----:B------:R-:W-:Y:S01]  /*206e0*/  IMAD R0, R17, c[0x0][0x1f4], R3 ;  /* 0x00007d0011007a24 */ /* 0x000fe200078e0203 */
[----:B------:R-:W-:-:S03]  /*206f0*/  SHF.R.S32.HI R3, RZ, 0x1f, R2 ;  /* 0x0000001fff037819 */ /* 0x000fc60000011402 */
[----:B------:R-:W-:Y:S02]  /*20700*/  IMAD.IADD R9, R11, 0x1, R0 ;  /* 0x000000010b097824 */ /* 0x000fe400078e0200 */
[----:B---3--:R-:W-:-:S04]  /*20710*/  IMAD.WIDE R6, R6, 0x80, R2 ;  /* 0x0000008006067825 */ /* 0x008fc800078e0202 */
        /* <DEDUP_REMOVED lines=9> */
.L_x_845:
[----:B------:R-:W-:Y:S05]  /*207b0*/  BSYNC B0 ;  /* 0x0000000000007941 */ /* 0x000fea0003800000 */
.L_x_844:
[----:B------:R-:W-:Y:S01]  /*207c0*/  LEA.HI.SX32 R0, R12, 0x10, 0x1d ;  /* 0x000000100c007811 */ /* 0x000fe200078feaff */
[----:B------:R-:W-:Y:S03]  /*207d0*/  BSSY B0, `(.L_x_846) ;  /* 0x000000e000007945 */ /* 0x000fe60003800000 */
[----:B------:R-:W-:-:S13]  /*207e0*/  ISETP.GE.OR P0, PT, R0, R13, P1 ;  /* 0x0000000d0000720c */ /* 0x000fda0000f06670 */
        /* <DEDUP_REMOVED lines=12> */
.L_x_847:
[----:B------:R-:W-:Y:S05]  /*208b0*/  BSYNC B0 ;  /* 0x0000000000007941 */ /* 0x000fea0003800000 */
.L_x_846:
[----:B------:R-:W-:Y:S01]  /*208c0*/  LEA.HI.SX32 R0, R12, 0x20, 0x1d ;  /* 0x000000200c007811 */ /* 0x000fe200078feaff */
[----:B------:R-:W-:Y:S03]  /*208d0*/  BSSY B0, `(.L_x_848) ;  /* 0x000000e000007945 */ /* 0x000fe60003800000 */
[----:B------:R-:W-:-:S13]  /*208e0*/  ISETP.GE.OR P0, PT, R0, R13, P1 ;  /* 0x0000000d0000720c */ /* 0x000fda0000f06670 */
        /* <DEDUP_REMOVED lines=12> */
.L_x_849:
[----:B------:R-:W-:Y:S05]  /*209b0*/  BSYNC B0 ;  /* 0x0000000000007941 */ /* 0x000fea0003800000 */
.L_x_848:
        /* <DEDUP_REMOVED lines=15> */
.L_x_851:
[----:B------:R-:W-:Y:S05]  /*20ab0*/  BSYNC B0 ;  /* 0x0000000000007941 */ /* 0x000fea0003800000 */
.L_x_850:
        /* <DEDUP_REMOVED lines=15> */
.L_x_853:
[----:B------:R-:W-:Y:S05]  /*20bb0*/  BSYNC B0 ;  /* 0x0000000000007941 */ /* 0x000fea0003800000 */
.L_x_852:
[----:B------:R-:W-:Y:S01]  /*20bc0*/  LEA.HI.SX32 R0, R12, 0x50, 0x1d ;  /* 0x000000500c007811 */ /* 0x000fe200078feaff */
[----:B------:R-:W-:Y:S03]  /*20bd0*/  BSSY B0, `(.L_x_854) ;  /* 0x000000e000007945 */ /* 0x000fe60003800000 */
[----:B------:R-:W-:-:S13]  /*20be0*/  ISETP.GE.OR P0, PT, R0, R13, P1 ;  /* 0x0000000d0000720c */ /* 0x000fda0000f06670 */
        /* <DEDUP_REMOVED lines=12> */
.L_x_855:
[----:B------:R-:W-:Y:S05]  /*20cb0*/  BSYNC B0 ;  /* 0x0000000000007941 */ /* 0x000fea0003800000 */
.L_x_854:
        /* <DEDUP_REMOVED lines=15> */
.L_x_857:
[----:B------:R-:W-:Y:S05]  /*20db0*/  BSYNC B0 ;  /* 0x0000000000007941 */ /* 0x000fea0003800000 */
.L_x_856:
[----:B------:R-:W-:-:S04]  /*20dc0*/  LEA.HI.SX32 R0, R12, 0x70, 0x1d ;  /* 0x000000700c007811 */ /* 0x000fc800078feaff */
[----:B------:R-:W-:-:S13]  /*20dd0*/  ISETP.GE.OR P1, PT, R0, R13, P1 ;  /* 0x0000000d0000720c */ /* 0x000fda0000f26670 */
        /* <DEDUP_REMOVED lines=13> */
.L_x_792:
[----:B------:R-:W3:Y:S04]  /*20eb0*/  LDL.LU R12, [R1+0x134] ;  /* 0x00013400010c7983 */ /* 0x000ee80000300800 */
[----:B------:R-:W4:Y:S01]  /*20ec0*/  LDL.LU R9, [R1+0x15c] ;  /* 0x00015c0001097983 */ /* 0x000f220000300800 */
[----:B------:R-:W5:Y:S01]  /*20ed0*/  LDC.U8 R4, c[0x0][0x329] ;  /* 0x0000ca40ff047b82 */ /* 0x000f620000000000 */
[----:B------:R-:W-:Y:S01]  /*20ee0*/  LEA.HI R10, R17, R26, RZ, 0x3 ;  /* 0x0000001a110a7211 */ /* 0x000fe200078f18ff */
[----:B------:R-:W-:Y:S03]  /*20ef0*/  BSSY B0, `(.L_x_858) ;  /* 0x0000042000007945 */ /* 0x000fe60003800000 */
[----:B------:R-:W-:-:S02]  /*20f00*/  LOP3.LUT R8, R10, 0xfffffff8, RZ, 0xc0, !PT ;  /* 0xfffffff80a087812 */ /* 0x000fc400078ec0ff */
[----:B------:R-:W-:Y:S01]  /*20f10*/  SHF.R.S32.HI R10, RZ, 0x3, R10 ;  /* 0x00000003ff0a7819 */ /* 0x000fe2000001140a */
[----:B--2---:R-:W2:Y:S02]  /*20f20*/  LDC.U8 R6, c[0x0][0x328] ;  /* 0x0000ca00ff067b82 */ /* 0x004ea40000000000 */
[----:B------:R-:W-:Y:S01]  /*20f30*/  IMAD.IADD R17, R26, 0x1, -R8 ;  /* 0x000000011a117824 */ /* 0x000fe200078e0a08 */
[----:B------:R-:W-:Y:S02]  /*20f40*/  SHF.R.S32.HI R8, RZ, 0x1f, R19 ;  /* 0x0000001fff087819 */ /* 0x000fe40000011413 */
[----:B------:R-:W-:-:S03]  /*20f50*/  SHF.R.S32.HI R11, RZ, 0x1f, R10 ;  /* 0x0000001fff0b7819 */ /* 0x000fc6000001140a */
[----:B------:R-:W-:-:S04]  /*20f60*/  IMAD R8, R8, c[0x0][0x1f0], RZ ;  /* 0x00007c0008087a24 */ /* 0x000fc800078e02ff */
[----:B------:R-:W-:Y:S01]  /*20f70*/  IMAD R8, R19, c[0x0][0x1f4], R8 ;  /* 0x00007d0013087a24 */ /* 0x000fe200078e0208 */
[----:B-----5:R-:W-:Y:S02]  /*20f80*/  ISETP.NE.AND P0, PT, R4, RZ, PT ;  /* 0x000000ff0400720c */ /* 0x020fe40003f05270 */
[----:B--2---:R-:W-:-:S04]  /*20f90*/  ISETP.NE.AND P2, PT, R6, RZ, PT ;  /* 0x000000ff0600720c */ /* 0x004fc80003f45270 */
[----:B------:R-:W-:-:S07]  /*20fa0*/  ISETP.EQ.AND P2, PT, R4, RZ, P2 ;  /* 0x000000ff0400720c */ /* 0x000fce0001742270 */
[----:B------:R-:W-:Y:S01]  /*20fb0*/  @P0 IMAD.MOV.U32 R7, RZ, RZ, c[0x0][0x210] ;  /* 0x00008400ff070624 */ /* 0x000fe200078e00ff */
[----:B------:R-:W-:Y:S01]  /*20fc0*/  @!P0 ISETP.NE.AND P3, PT, R6, RZ, PT ;  /* 0x000000ff0600820c */ /* 0x000fe20003f65270 */
[----:B------:R-:W-:Y:S01]  /*20fd0*/  @!P0 IMAD.MOV.U32 R6, RZ, RZ, c[0x0][0x214] ;  /* 0x00008500ff068624 */ /* 0x000fe200078e00ff */
[----:B------:R-:W-:Y:S01]  /*20fe0*/  @P0 MOV R15, c[0x0][0x210] ;  /* 0x00008400000f0a02 */ /* 0x000fe20000000f00 */
[----:B------:R-:W-:Y:S02]  /*20ff0*/  @P0 IMAD R7, R7, c[0x0][0x214], RZ ;  /* 0x0000850007070a24 */ /* 0x000fe400078e02ff */
[----:B------:R-:W-:Y:S01]  /*21000*/  @!P0 IMAD.MOV.U32 R15, RZ, RZ, 0x1 ;  /* 0x00000001ff0f8424 */ /* 0x000fe200078e00ff */
[----:B------:R-:W-:Y:S01]  /*21010*/  @!P0 SEL R7, R6, c[0x0][0x234], !P3 ;  /* 0x00008d0006078a07 */ /* 0x000fe20005800000 */
[----:B------:R-:W-:-:S04]  /*21020*/  @P0 IMAD.MOV.U32 R6, RZ, RZ, 0x1 ;  /* 0x00000001ff060424 */ /* 0x000fc800078e00ff */
[----:B------:R-:W-:-:S04]  /*21030*/  @!P0 IMAD R6, R7, c[0x0][0x1c0], RZ ;  /* 0x0000700007068a24 */ /* 0x000fc800078e02ff */
[----:B------:R-:W-:Y:S01]  /*21040*/  IMAD R6, R18, R6, RZ ;  /* 0x0000000612067224 */ /* 0x000fe200078e02ff */
[C---:B---3--:R-:W-:Y:S02]  /*21050*/  ISETP.NE.AND P4, PT, R12.reuse, -0x1, PT ;  /* 0xffffffff0c00780c */ /* 0x048fe40003f85270 */
[----:B------:R-:W-:Y:S02]  /*21060*/  ISETP.NE.OR P1, PT, R12, -0x1, !P2 ;  /* 0xffffffff0c00780c */ /* 0x000fe40005725670 */
[----:B----4-:R-:W-:Y:S02]  /*21070*/  IADD3 R14, -R28, R9, RZ ;  /* 0x000000091c0e7210 */ /* 0x010fe40007ffe1ff */
[----:B------:R-:W2:Y:S02]  /*21080*/  S2R R9, SR_CTAID.X ;  /* 0x0000000000097919 */ /* 0x000ea40000002500 */
[----:B------:R-:W-:-:S04]  /*21090*/  ISETP.GE.AND P0, PT, R10, R14, PT ;  /* 0x0000000e0a00720c */ /* 0x000fc80003f06270 */
[----:B------:R-:W-:Y:S01]  /*210a0*/  P2R R27, PR, RZ, 0x1 ;  /* 0x00000001ff1b7803 */ /* 0x000fe20000000000 */
[----:B------:R-:W-:Y:S01]  /*210b0*/  @P4 IMAD.WIDE.U32 R2, R12, c[0x0][0x1e8], RZ ;  /* 0x00007a000c024a25 */ /* 0x000fe200078e00ff */
[----:B------:R-:W-:-:S03]  /*210c0*/  @!P4 SHF.R.S32.HI R0, RZ, 0x1f, R18 ;  /* 0x0000001fff00c819 */ /* 0x000fc60000011412 */
[----:B------:R-:W-:Y:S02]  /*210d0*/  @P4 IMAD R5, R12, c[0x0][0x1ec], R3 ;  /* 0x00007b000c054a24 */ /* 0x000fe400078e0203 */
[----:B------:R-:W-:Y:S02]  /*210e0*/  @!P4 IMAD R0, R0, c[0x0][0x1e0], RZ ;  /* 0x000078000000ca24 */ /* 0x000fe400078e02ff */
[----:B------:R-:W-:Y:S02]  /*210f0*/  @P4 IMAD.MOV.U32 R4, RZ, RZ, R2 ;  /* 0x000000ffff044224 */ /* 0x000fe400078e0002 */
[----:B------:R-:W-:-:S04]  /*21100*/  @!P4 IMAD.WIDE.U32 R2, R18, c[0x0][0x1e0], RZ ;  /* 0x000078001202ca25 */ /* 0x000fc800078e00ff */
[----:B------:R-:W-:Y:S01]  /*21110*/  @!P4 IMAD R0, R18, c[0x0][0x1e4], R0 ;  /* 0x000079001200ca24 */ /* 0x000fe200078e0200 */
[----:B------:R-:W-:Y:S01]  /*21120*/  @!P4 MOV R4, R2 ;  /* 0x000000020004c202 */ /* 0x000fe20000000f00 */
[----:B------:R-:W-:Y:S02]  /*21130*/  @!P1 IMAD R12, R18, c[0x0][0x214], RZ ;  /* 0x00008500120c9a24 */ /* 0x000fe400078e02ff */
[----:B------:R-:W-:Y:S02]  /*21140*/  @!P4 IMAD.IADD R5, R3, 0x1, R0 ;  /* 0x000000010305c824 */ /* 0x000fe400078e0200 */
[----:B------:R-:W-:Y:S01]  /*21150*/  IMAD.SHL.U32 R0, R17, 0x8, RZ ;  /* 0x0000000811007824 */ /* 0x000fe200078e00ff */
[----:B------:R3:W-:Y:S01]  /*21160*/  @!P1 STL [R1+0x134], R12 ;  /* 0x0001340c01009387 */ /* 0x0007e20000100800 */
[----:B------:R-:W-:Y:S02]  /*21170*/  @!P2 CS2R R2, SRZ ;  /* 0x000000000002a805 */ /* 0x000fe4000001ff00 */
[----:B------:R-:W-:Y:S01]  /*21180*/  @P2 IMAD.MOV.U32 R2, RZ, RZ, R12 ;  /* 0x000000ffff022224 */ /* 0x000fe200078e000c */
[----:B------:R-:W-:-:S02]  /*21190*/  IADD3 R4, P3, R0, R4, RZ ;  /* 0x0000000400047210 */ /* 0x000fc40007f7e0ff */
[C---:B------:R-:W-:Y:S02]  /*211a0*/  ISETP.GE.AND P1, PT, R0.reuse, c[0x0][0x220], PT ;  /* 0x0000880000007a0c */ /* 0x040fe40003f26270 */
[----:B------:R-:W-:Y:S02]  /*211b0*/  LEA.HI.X.SX32 R5, R0, R5, 0x1, P3 ;  /* 0x0000000500057211 */ /* 0x000fe400018f0eff */
[----:B------:R-:W-:Y:S01]  /*211c0*/  SEL R0, R6, RZ, !P2 ;  /* 0x000000ff06007207 */ /* 0x000fe20005000000 */
[----:B------:R-:W-:Y:S01]  /*211d0*/  IMAD R6, R28, R15, RZ ;  /* 0x0000000f1c067224 */ /* 0x000fe200078e02ff */
[----:B------:R-:W-:Y:S02]  /*211e0*/  ISETP.GE.OR P3, PT, R10, R14, P1 ;  /* 0x0000000e0a00720c */ /* 0x000fe40000f66670 */
[----:B------:R-:W-:Y:S01]  /*211f0*/  @P2 SHF.R.S32.HI R3, RZ, 0x1f, R12 ;  /* 0x0000001fff032819 */ /* 0x000fe2000001140c */
[----:B------:R-:W-:-:S05]  /*21200*/  IMAD R0, R19, R7, R0 ;  /* 0x0000000713007224 */ /* 0x000fca00078e0200 */
[--C-:B------:R-:W-:Y:S02]  /*21210*/  IADD3 R18, P2, P0, R6, R2, R0.reuse ;  /* 0x0000000206127210 */ /* 0x100fe4000785e000 */
[----:B------:R-:W-:Y:S01]  /*21220*/  SHF.R.S32.HI R0, RZ, 0x1f, R0 ;  /* 0x0000001fff007819 */ /* 0x000fe20000011400 */
[----:B---3--:R-:W-:Y:S01]  /*21230*/  IMAD.WIDE.U32 R12, R19, c[0x0][0x1f0], R4 ;  /* 0x00007c00130c7a25 */ /* 0x008fe200078e0004 */
[----:B------:R-:W-:-:S03]  /*21240*/  SHF.R.S32.HI R4, RZ, 0x1f, R6 ;  /* 0x0000001fff047819 */ /* 0x000fc60000011406 */
[----:B--2---:R-:W-:Y:S01]  /*21250*/  IMAD.WIDE R6, R9, 0x80, R10 ;  /* 0x0000008009067825 */ /* 0x004fe200078e020a */
[----:B------:R-:W-:-:S03]  /*21260*/  IADD3.X R16, R4, R3, R0, P2, P0 ;  /* 0x0000000304107210 */ /* 0x000fc600017e0400 */
[----:B------:R-:W-:Y:S01]  /*21270*/  IMAD.IADD R9, R8, 0x1, R13 ;  /* 0x0000000108097824 */ /* 0x000fe200078e020d */
        /* <DEDUP_REMOVED lines=9> */
.L_x_859:
[----:B------:R-:W-:Y:S05]  /*21310*/  BSYNC B0 ;  /* 0x0000000000007941 */ /* 0x000fea0003800000 */
.L_x_858:
[----:B------:R-:W-:Y:S01]  /*21320*/  IADD3 R25, R10, 0x10, RZ ;  /* 0x000000100a197810 */ /* 0x000fe20007ffe0ff */
[----:B------:R-:W-:Y:S03]  /*21330*/  BSSY B0, `(.L_x_860) ;  /* 0x0000010000007945 */ /* 0x000fe60003800000 */
[CC--:B------:R-:W-:Y:S02]  /*21340*/  ISETP.GE.OR P0, PT, R25.reuse, R14.reuse, P1 ;  /* 0x0000000e1900720c */ /* 0x0c0fe40000f06670 */
[----:B------:R-:W-:-:S04]  /*21350*/  ISETP.GE.AND P2, PT, R25, R14, PT ;  /* 0x0000000e1900720c */ /* 0x000fc80003f46270 */
[----:B------:R-:W-:-:S07]  /*21360*/  P2R R26, PR, RZ, 0x4 ;  /* 0x00000004ff1a7803 */ /* 0x000fce0000000000 */
[----:B------:R-:W-:Y:S05]  /*21370*/  @P0 BRA `(.L_x_861) ;  /* 0x000000b000000947 */ /* 0x000fea0003800000 */
[----:B------:R-:W-:Y:S02]  /*21380*/  IADD3 R0, P0, R6, 0x10, RZ ;  /* 0x0000001006007810 */ /* 0x000fe40007f1e0ff */
[----:B------:R-:W-:-:S03]  /*21390*/  MOV R3, R9 ;  /* 0x0000000900037202 */ /* 0x000fc60000000f00 */
[----:B------:R-:W-:-:S04]  /*213a0*/  IMAD.X R2, RZ, RZ, R7, P0 ;  /* 0x000000ffff027224 */ /* 0x000fc800000e0607 */
[----:B--2---:R-:W-:Y:S02]  /*213b0*/  IMAD R4, R2, c[0x0][0x1e8], RZ ;  /* 0x00007a0002047a24 */ /* 0x004fe400078e02ff */
[----:B------:R-:W-:-:S04]  /*213c0*/  IMAD.MOV.U32 R2, RZ, RZ, R12 ;  /* 0x000000ffff027224 */ /* 0x000fc800078e000c */
[----:B------:R-:W-:-:S04]  /*213d0*/  IMAD.WIDE.U32 R2, R0, c[0x0][0x1e8], R2 ;  /* 0x00007a0000027a25 */ /* 0x000fc800078e0002 */
[----:B------:R-:W-:Y:S01]  /*213e0*/  IMAD R0, R0, c[0x0][0x1ec], R4 ;  /* 0x00007b0000007a24 */ /* 0x000fe200078e0204 */
[----:B------:R-:W-:-:S04]  /*213f0*/  LEA R4, P0, R2, c[0x0][0x1d0], 0x1 ;  /* 0x0000740002047a11 */ /* 0x000fc800078008ff */
[----:B------:R-:W-:-:S04]  /*21400*/  IADD3 R0, R0, R3, RZ ;  /* 0x0000000300007210 */ /* 0x000fc80007ffe0ff */
[----:B------:R-:W-:-:S05]  /*21410*/  LEA.HI.X R5, R2, c[0x0][0x1d4], R0, 0x1, P0 ;  /* 0x0000750002057a11 */ /* 0x000fca00000f0c00 */
[----:B------:R2:W-:Y:S02]  /*21420*/  STG.E.128 [R4.64], RZ ;  /* 0x000000ff04007986 */ /* 0x0005e4000c101d22 */
.L_x_861:
[----:B------:R-:W-:Y:S05]  /*21430*/  BSYNC B0 ;  /* 0x0000000000007941 */ /* 0x000fea0003800000 */
.L_x_860:
[----:B------:R-:W-:Y:S01]  /*21440*/  IADD3 R24, R10, 0x20, RZ ;  /* 0x000000200a187810 */ /* 0x000fe20007ffe0ff */
[----:B------:R-:W-:Y:S03]  /*21450*/  BSSY B0, `(.L_x_862) ;  /* 0x000000f000007945 */ /* 0x000fe60003800000 */
[CC--:B------:R-:W-:Y:S02]  /*21460*/  ISETP.GE.OR P0, PT, R24.reuse, R14.reuse, P1 ;  /* 0x0000000e1800720c */ /* 0x0c0fe40000f06670 */
[----:B------:R-:W-:-:S11]  /*21470*/  ISETP.GE.AND P6, PT, R24, R14, PT ;  /* 0x0000000e1800720c */ /* 0x000fd60003fc6270 */
        /* <DEDUP_REMOVED lines=12> */
.L_x_863:
[----:B------:R-:W-:Y:S05]  /*21540*/  BSYNC B0 ;  /* 0x0000000000007941 */ /* 0x000fea0003800000 */
.L_x_862:
        /* <DEDUP_REMOVED lines=16> */
.L_x_865:
[----:B------:R-:W-:Y:S05]  /*21650*/  BSYNC B0 ;  /* 0x0000000000007941 */ /* 0x000fea0003800000 */
.L_x_864:
        /* <DEDUP_REMOVED lines=16> */
.L_x_867:
[----:B------:R-:W-:Y:S05]  /*21760*/  BSYNC B0 ;  /* 0x0000000000007941 */ /* 0x000fea0003800000 */
.L_x_866:
        /* <DEDUP_REMOVED lines=16> */
.L_x_869:
[----:B------:R-:W-:Y:S05]  /*21870*/  BSYNC B0 ;  /* 0x0000000000007941 */ /* 0x000fea0003800000 */
.L_x_868:
        /* <DEDUP_REMOVED lines=16> */
.L_x_871:
[----:B------:R-:W-:Y:S05]  /*21980*/  BSYNC B0 ;  /* 0x0000000000007941 */ /* 0x000fea0003800000 */
.L_x_870:
        /* <DEDUP_REMOVED lines=9> */
[----:B--2---:R-:W-:-:S04]  /*21a20*/  IMAD.WIDE.U32 R4, R0, c[0x0][0x1e8], R2 ;  /* 0x00007a0000047a25 */ /* 0x004fc800078e0002 */
[----:B------:R-:W-:Y:S01]  /*21a30*/  IMAD R6, R6, c[0x0][0x1e8], RZ ;  /* 0x00007a0006067a24 */ /* 0x000fe200078e02ff */
[----:B------:R-:W-:-:S03]  /*21a40*/  LEA R2, P0, R4, c[0x0][0x1d0], 0x1 ;  /* 0x0000740004027a11 */ /* 0x000fc600078008ff */
[----:B------:R-:W-:-:S05]  /*21a50*/  IMAD R0, R0, c[0x0][0x1ec], R6 ;  /* 0x00007b0000007a24 */ /* 0x000fca00078e0206 */
[----:B------:R-:W-:-:S04]  /*21a60*/  IADD3 R0, R0, R5, RZ ;  /* 0x0000000500007210 */ /* 0x000fc80007ffe0ff */
[----:B------:R-:W-:-:S05]  /*21a70*/  LEA.HI.X R3, R4, c[0x0][0x1d4], R0, 0x1, P0 ;  /* 0x0000750004037a11 */ /* 0x000fca00000f0c00 */
[----:B------:R2:W-:Y:S02]  /*21a80*/  STG.E.128 [R2.64], RZ ;  /* 0x000000ff02007986 */ /* 0x0005e4000c101d22 */
.L_x_873:
[----:B------:R-:W-:Y:S05]  /*21a90*/  BSYNC B0 ;  /* 0x0000000000007941 */ /* 0x000fea0003800000 */
.L_x_872:
        /* <DEDUP_REMOVED lines=11> */
[----:B------:R-:W-:-:S03]  /*21b50*/  @!P6 IMAD.MOV.U32 R12, RZ, RZ, 0x7f800000 ;  /* 0x7f800000ff0ce424 */ /* 0x000fc600078e00ff */
[----:B------:R-:W-:Y:S02]  /*21b60*/  @!P0 LEA.HI.X.SX32 R5, R0, R16, 0x1, P1 ;  /* 0x0000001000058211 */ /* 0x000fe400008f0eff */
[----:B------:R-:W-:-:S13]  /*21b70*/  ISETP.NE.OR P1, PT, R17, RZ, P2 ;  /* 0x000000ff1100720c */ /* 0x000fda0001725670 */
[----:B------:R-:W-:-:S05]  /*21b80*/  @!P1 IMAD R0, R25, R15, RZ ;  /* 0x0000000f19009224 */ /* 0x000fca00078e02ff */
[----:B------:R-:W-:-:S04]  /*21b90*/  @!P1 IADD3 R3, P2, R0, R18, RZ ;  /* 0x0000001200039210 */ /* 0x000fc80007f5e0ff */
[----:B------:R-:W-:Y:S02]  /*21ba0*/  @!P1 LEA.HI.X.SX32 R0, R0, R16, 0x1, P2 ;  /* 0x0000001000009211 */ /* 0x000fe400010f0eff */
        /* <DEDUP_REMOVED lines=8> */
[----:B--2---:R-:W-:Y:S02]  /*21c30*/  @!P1 IMAD.MOV.U32 R0, RZ, RZ, 0x7f800000 ;  /* 0x7f800000ff009424 */ /* 0x004fe400078e00ff */
[----:B------:R-:W-:-:S03]  /*21c40*/  @!P6 IMAD R4, R24, R15, RZ ;  /* 0x0000000f1804e224 */ /* 0x000fc600078e02ff */
[----:B------:R2:W-:Y:S01]  /*21c50*/  @!P1 STG.E [R2.64], R0 ;  /* 0x0000000002009986 */ /* 0x0005e2000c101922 */
[----:B------:R-:W-:-:S04]  /*21c60*/  ISETP.NE.AND P1, PT, R7, RZ, PT ;  /* 0x000000ff0700720c */ /* 0x000fc80003f25270 */
[----:B------:R-:W-:Y:S02]  /*21c70*/  ISETP.NE.OR P1, PT, R17, RZ, P1 ;  /* 0x000000ff1100720c */ /* 0x000fe40000f25670 */
[----:B--2---:R-:W-:Y:S01]  /*21c80*/  @!P6 IADD3 R0, P0, R4, R18, RZ ;  /* 0x000000120400e210 */ /* 0x004fe20007f1e0ff */
[----:B------:R-:W-:-:S03]  /*21c90*/  @!P5 IMAD R2, R23, R15, RZ ;  /* 0x0000000f1702d224 */ /* 0x000fc600078e02ff */
[----:B------:R-:W-:Y:S02]  /*21ca0*/  @!P6 LEA.HI.X.SX32 R3, R4, R16, 0x1, P0 ;  /* 0x000000100403e211 */ /* 0x000fe400000f0eff */
[----:B------:R-:W-:-:S04]  /*21cb0*/  @!P6 LEA R10, P0, R0, c[0x0][0x200], 0x2 ;  /* 0x00008000000aea11 */ /* 0x000fc800078010ff */
[----:B------:R-:W-:Y:S02]  /*21cc0*/  @!P6 LEA.HI.X R11, R0, c[0x0][0x204], R3, 0x2, P0 ;  /* 0x00008100000bea11 */ /* 0x000fe400000f1403 */
[----:B------:R-:W-:-:S03]  /*21cd0*/  @!P5 IADD3 R0, P0, R2, R18, RZ ;  /* 0x000000120200d210 */ /* 0x000fc60007f1e0ff */
[----:B------:R2:W-:Y:S01]  /*21ce0*/  @!P6 STG.E [R10.64], R12 ;  /* 0x0000000c0a00e986 */ /* 0x0005e2000c101922 */
[----:B------:R-:W-:Y:S01]  /*21cf0*/  @!P5 LEA.HI.X.SX32 R3, R2, R16, 0x1, P0 ;  /* 0x000000100203d211 */ /* 0x000fe200000f0eff */
[----:B------:R-:W-:Y:S01]  /*21d00*/  @!P4 IMAD R2, R22, R15, RZ ;  /* 0x0000000f1602c224 */ /* 0x000fe200078e02ff */
[----:B------:R-:W-:-:S04]  /*21d10*/  @!P5 LEA R8, P0, R0, c[0x0][0x200], 0x2 ;  /* 0x000080000008da11 */ /* 0x000fc800078010ff */
[----:B------:R-:W-:Y:S01]  /*21d20*/  @!P5 LEA.HI.X R9, R0, c[0x0][0x204], R3, 0x2, P0 ;  /* 0x000081000009da11 */ /* 0x000fe200000f1403 */
[----:B------:R-:W-:Y:S01]  /*21d30*/  @!P3 IMAD R3, R21, R15, RZ ;  /* 0x0000000f1503b224 */ /* 0x000fe200078e02ff */
[----:B------:R-:W-:-:S04]  /*21d40*/  @!P4 IADD3 R0, P0, R2, R18, RZ ;  /* 0x000000120200c210 */ /* 0x000fc80007f1e0ff */
[----:B------:R-:W-:Y:S02]  /*21d50*/  @!P4 LEA.HI.X.SX32 R2, R2, R16, 0x1, P0 ;  /* 0x000000100202c211 */ /* 0x000fe400000f0eff */
[----:B------:R-:W-:-:S04]  /*21d60*/  @!P4 LEA R6, P0, R0, c[0x0][0x200], 0x2 ;  /* 0x000080000006ca11 */ /* 0x000fc800078010ff */
[----:B------:R-:W-:Y:S01]  /*21d70*/  @!P4 LEA.HI.X R7, R0, c[0x0][0x204], R2, 0x2, P0 ;  /* 0x000081000007ca11 */ /* 0x000fe200000f1402 */
[----:B------:R-:W-:Y:S01]  /*21d80*/  @!P2 IMAD R2, R19, R15, RZ ;  /* 0x0000000f1302a224 */ /* 0x000fe200078e02ff */
[----:B------:R-:W-:-:S04]  /*21d90*/  @!P3 IADD3 R0, P0, R3, R18, RZ ;  /* 0x000000120300b210 */ /* 0x000fc80007f1e0ff */
[----:B------:R-:W-:Y:S02]  /*21da0*/  @!P3 LEA.HI.X.SX32 R3, R3, R16, 0x1, P0 ;  /* 0x000000100303b211 */ /* 0x000fe400000f0eff */
[----:B------:R-:W-:Y:S01]  /*21db0*/  @!P3 LEA R4, P0, R0, c[0x0][0x200], 0x2 ;  /* 0x000080000004ba11 */ /* 0x000fe200078010ff */
[----:B--2---:R-:W-:-:S03]  /*21dc0*/  @!P4 IMAD.MOV.U32 R10, RZ, RZ, 0x7f800000 ;  /* 0x7f800000ff0ac424 */ /* 0x004fc600078e00ff */
[----:B------:R-:W-:Y:S02]  /*21dd0*/  @!P3 LEA.HI.X R5, R0, c[0x0][0x204], R3, 0x2, P0 ;  /* 0x000081000005ba11 */ /* 0x000fe400000f1403 */
[----:B------:R-:W-:-:S04]  /*21de0*/  @!P2 IADD3 R0, P0, R2, R18, RZ ;  /* 0x000000120200a210 */ /* 0x000fc80007f1e0ff */
[----:B------:R-:W-:Y:S02]  /*21df0*/  @!P2 LEA.HI.X.SX32 R3, R2, R16, 0x1, P0 ;  /* 0x000000100203a211 */ /* 0x000fe400000f0eff */
[----:B------:R-:W-:-:S04]  /*21e00*/  @!P2 LEA R2, P0, R0, c[0x0][0x200], 0x2 ;  /* 0x000080000002aa11 */ /* 0x000fc800078010ff */
[----:B------:R-:W-:Y:S01]  /*21e10*/  @!P2 LEA.HI.X R3, R0, c[0x0][0x204], R3, 0x2, P0 ;  /* 0x000081000003aa11 */ /* 0x000fe200000f1403 */
[----:B------:R-:W-:-:S05]  /*21e20*/  @!P5 IMAD.MOV.U32 R0, RZ, RZ, 0x7f800000 ;  /* 0x7f800000ff00d424 */ /* 0x000fca00078e00ff */
[----:B------:R2:W-:Y:S04]  /*21e30*/  @!P5 STG.E [R8.64], R0 ;  /* 0x000000000800d986 */ /* 0x0005e8000c101922 */
[----:B------:R3:W-:Y:S01]  /*21e40*/  @!P4 STG.E [R6.64], R10 ;  /* 0x0000000a0600c986 */ /* 0x0007e2000c101922 */
[----:B--2---:R-:W-:Y:S02]  /*21e50*/  @!P3 IMAD.MOV.U32 R8, RZ, RZ, 0x7f800000 ;  /* 0x7f800000ff08b424 */ /* 0x004fe400078e00ff */
[----:B------:R-:W-:-:S03]  /*21e60*/  @!P2 IMAD.MOV.U32 R0, RZ, RZ, 0x7f800000 ;  /* 0x7f800000ff00a424 */ /* 0x000fc600078e00ff */
[----:B------:R3:W-:Y:S04]  /*21e70*/  @!P3 STG.E [R4.64], R8 ;  /* 0x000000080400b986 */ /* 0x0007e8000c101922 */
[----:B------:R3:W-:Y:S01]  /*21e80*/  @!P2 STG.E [R2.64], R0 ;  /* 0x000000000200a986 */ /* 0x0007e2000c101922 */
[----:B------:R-:W-:Y:S05]  /*21e90*/  @P1 EXIT ;  /* 0x000000000000194d */ /* 0x000fea0003800000 */
[----:B---3--:R-:W-:-:S05]  /*21ea0*/  IMAD R0, R20, R15, RZ ;  /* 0x0000000f14007224 */ /* 0x008fca00078e02ff */
[----:B------:R-:W-:-:S04]  /*21eb0*/  IADD3 R3, P0, R0, R18, RZ ;  /* 0x0000001200037210 */ /* 0x000fc80007f1e0ff */
[----:B------:R-:W-:Y:S02]  /*21ec0*/  LEA.HI.X.SX32 R0, R0, R16, 0x1, P0 ;  /* 0x0000001000007211 */ /* 0x000fe400000f0eff */
[----:B------:R-:W-:-:S04]  /*21ed0*/  LEA R2, P0, R3, c[0x0][0x200], 0x2 ;  /* 0x0000800003027a11 */ /* 0x000fc800078010ff */
[----:B------:R-:W-:Y:S01]  /*21ee0*/  LEA.HI.X R3, R3, c[0x0][0x204], R0, 0x2, P0 ;  /* 0x0000810003037a11 */ /* 0x000fe200000f1400 */
[----:B------:R-:W-:-:S05]  /*21ef0*/  IMAD.MOV.U32 R0, RZ, RZ, 0x7f800000 ;  /* 0x7f800000ff007424 */ /* 0x000fca00078e00ff */
[----:B------:R-:W-:Y:S01]  /*21f00*/  STG.E [R2.64], R0 ;  /* 0x0000000002007986 */ /* 0x000fe2000c101922 */
[----:B------:R-:W-:Y:S05]  /*21f10*/  EXIT ;  /* 0x000000000000794d */ /* 0x000fea0003800000 */
.L_x_874:
        /* <DEDUP_REMOVED lines=14> */
.L_x_1144:


//--------------------- .text._ZN5flash16flash_fwd_kernelI23Flash_fwd_kernel_traitsILi64ELi128ELi64ELi4ELb0ELb0EN7cutlass10bfloat16_tE19Flash_kernel_traitsILi64ELi128ELi64ELi4ES3_EELb0ELb1ELb0ELb0ELb0ELb0ELb1ELb0EEEvNS_16Flash_fwd_paramsE --------------------------
	.section	.text._ZN5flash16flash_fwd_kernelI23Flash_fwd_kernel_traitsILi64ELi128ELi64ELi4ELb0ELb0EN7cutlass10bfloat16_tE19Flash_kernel_traitsILi64ELi128ELi64ELi4ES3_EELb0ELb1ELb0ELb0ELb0ELb0ELb1ELb0EEEvNS_16Flash_fwd_paramsE,"ax",@progbits
	.sectioninfo	@"SHI_REGISTERS=255"
	.align	128
        .global         _ZN5flash16flash_fwd_kernelI23Flash_fwd_kernel_traitsILi64ELi128ELi64ELi4ELb0ELb0EN7cutlass10bfloat16_tE19Flash_kernel_traitsILi64ELi128ELi64ELi4ES3_EELb0ELb1ELb0ELb0ELb0ELb0ELb1ELb0EEEvNS_16Flash_fwd_paramsE
        .type           _ZN5flash16flash_fwd_kernelI23Flash_fwd_kernel_traitsILi64ELi128ELi64ELi4ELb0ELb0EN7cutlass10bfloat16_tE19Flash_kernel_traitsILi64ELi128ELi64ELi4ES3_EELb0ELb1ELb0ELb0ELb0ELb0ELb1ELb0EEEvNS_16Flash_fwd_paramsE,@function
        .size           _ZN5flash16flash_fwd_kernelI23Flash_fwd_kernel_traitsILi64ELi128ELi64ELi4ELb0ELb0EN7cutlass10bfloat16_tE19Flash_kernel_traitsILi64ELi128ELi64ELi4ES3_EELb0ELb1ELb0ELb0ELb0ELb0ELb1ELb0EEEvNS_16Flash_fwd_paramsE,(.L_x_1145 - _ZN5flash16flash_fwd_kernelI23Flash_fwd_kernel_traitsILi64ELi128ELi64ELi4ELb0ELb0EN7cutlass10bfloat16_tE19Flash_kernel_traitsILi64ELi128ELi64ELi4ES3_EELb0ELb1ELb0ELb0ELb0ELb0ELb1ELb0EEEvNS_16Flash_fwd_paramsE)
        .other          _ZN5flash16flash_fwd_kernelI23Flash_fwd_kernel_traitsILi64ELi128ELi64ELi4ELb0ELb0EN7cutlass10bfloat16_tE19Flash_kernel_traitsILi64ELi128ELi64ELi4ES3_EELb0ELb1ELb0ELb0ELb0ELb0ELb1ELb0EEEvNS_16Flash_fwd_paramsE,@"STO_CUDA_ENTRY STV_DEFAULT"
_ZN5flash16flash_fwd_kernelI23Flash_fwd_kernel_traitsILi64ELi128ELi64ELi4ELb0ELb0EN7cutlass10bfloat16_tE19Flash_kernel_traitsILi64ELi128ELi64ELi4ES3_EELb0ELb1ELb0ELb0ELb0ELb0ELb1ELb0EEEvNS_16Flash_fwd_paramsE:
.text._ZN5flash16flash_fwd_kernelI23Flash_fwd_kernel_traitsILi64ELi128ELi64ELi4ELb0ELb0EN7cutlass10bfloat16_tE19Flash_kernel_traitsILi64ELi128ELi64ELi4ES3_EELb0ELb1ELb0ELb0ELb0ELb0ELb1ELb0EEEvNS_16Flash_fwd_paramsE:
        /* <DEDUP_REMOVED lines=10> */
[----:B------:R-:W-:Y:S02]  /*00a0*/  ISETP.NE.U32.AND P0, PT, RZ, c[0x0][0x250], PT ;  /* 0x00009400ff007a0c */ /* 0x000fe40003f05070 */
[----:B------:R-:W-:-:S02]  /*00b0*/  IADD3 R1, R1, -0x48, RZ ;  /* 0xffffffb801017810 */ /* 0x000fc40007ffe0ff */
[----:B------:R-:W-:Y:S02]  /*00c0*/  ISETP.NE.AND.EX P0, PT, RZ, c[0x0][0x254], PT, P0 ;  /* 0x00009500ff007a0c */ /* 0x000fe40003f05300 */
[----:B-1----:R-:W-:Y:S01]  /*00d0*/  ISETP.NE.AND P3, PT, R0, RZ, PT ;  /* 0x000000ff0000720c */ /* 0x002fe20003f65270 */
[----:B--2---:R-:W-:-:S03]  /*00e0*/  IMAD.WIDE R2, R16, R22, c[0x0][0x240] ;  /* 0x0000900010027625 */ /* 0x004fc600078e0216 */
[----:B------:R-:W-:Y:S01]  /*00f0*/  ISETP.EQ.OR.EX P1, PT, RZ, c[0x0][0x24c], !P3, P1 ;  /* 0x00009300ff007a0c */ /* 0x000fe20005f22710 */
[----:B------:R-:W-:Y:S01]  /*0100*/  IMAD.WIDE R4, R16, R22, c[0x0][0x248] ;  /* 0x0000920010047625 */ /* 0x000fe200078e0216 */
[----:B------:R1:W2:Y:S04]  /*0110*/  @P2 LDG.E R252, [R2.64] ;  /* 0x0000000602fc2981 */ /* 0x0002a8000c1e1900 */
[----:B------:R1:W2:Y:S01]  /*0120*/  @P2 LDG.E R0, [R2.64+0x4] ;  /* 0x0000040602002981 */ /* 0x0002a2000c1e1900 */
[----:B------:R-:W-:-:S06]  /*0130*/  IMAD.MOV.U32 R7, RZ, RZ, RZ ;  /* 0x000000ffff077224 */ /* 0x000fcc00078e00ff */
[----:B------:R3:W5:Y:S04]  /*0140*/  @!P1 LDG.E R8, [R4.64] ;  /* 0x0000000604089981 */ /* 0x000768000c1e1900 */
[----:B------:R-:W4:Y:S04]  /*0150*/  S2R R250, SR_CTAID.X ;  /* 0x0000000000fa7919 */ /* 0x000f280000002500 */
[----:B------:R-:W2:Y:S01]  /*0160*/  S2R R19, SR_CTAID.Z ;  /* 0x0000000000137919 */ /* 0x000ea20000002700 */
[----:B-1----:R-:W-:-:S05]  /*0170*/  @P0 IMAD.WIDE R2, R16, R22, c[0x0][0x250] ;  /* 0x0000940010020625 */ /* 0x002fca00078e0216 */
[----:B------:R3:W5:Y:S01]  /*0180*/  @P0 LDG.E R7, [R2.64] ;  /* 0x0000000602070981 */ /* 0x000762000c1e1900 */
[----:B------:R-:W-:-:S04]  /*0190*/  ISETP.NE.U32.AND P0, PT, RZ, c[0x0][0x248], PT ;  /* 0x00009200ff007a0c */ /* 0x000fc80003f05070 */
[----:B------:R-:W-:Y:S01]  /*01a0*/  ISETP.NE.AND.EX P0, PT, RZ, c[0x0][0x24c], PT, P0 ;  /* 0x00009300ff007a0c */ /* 0x000fe20003f05300 */
[----:B--2---:R-:W-:Y:S02]  /*01b0*/  @P2 IMAD.IADD R18, R0, 0x1, -R252 ;  /* 0x0000000100122824 */ /* 0x004fe400078e0afc */
[----:B------:R-:W-:-:S10]  /*01c0*/  @!P2 IMAD.MOV.U32 R18, RZ, RZ, c[0x0][0x214] ;  /* 0x00008500ff12a624 */ /* 0x000fd400078e00ff */
[----:B------:R-:W-:Y:S05]  /*01d0*/  @!P0 BRA `(.L_x_875) ;  /* 0x0000004000008947 */ /* 0x000fea0003800000 */
[----:B---34-:R-:W2:Y:S02]  /*01e0*/  @P3 LDG.E R0, [R4.64+0x4] ;  /* 0x0000040604003981 */ /* 0x018ea4000c1e1900 */
[----:B--2--5:R-:W-:-:S06]  /*01f0*/  @P3 IADD3 R0, R0, -R8, RZ ;  /* 0x8000000800003210 */ /* 0x024fcc0007ffe0ff */
[----:B------:R1:W5:Y:S01]  /*0200*/  @!P3 LDG.E R0, [R4.64] ;  /* 0x000000060400b981 */ /* 0x000362000c1e1900 */
[----:B------:R-:W-:Y:S05]  /*0210*/  BRA `(.L_x_876) ;  /* 0x0000001000007947 */ /* 0x000fea0003800000 */
.L_x_875:
[----:B---34-:R-:W-:Y:S02]  /*0220*/  MOV R0, c[0x0][0x218] ;  /* 0x0000860000007a02 */ /* 0x018fe40000000f00 */
.L_x_876:
        /* <DEDUP_REMOVED lines=13> */
[----:B------:R-:W2:Y:S01]  /*0300*/  S2R R21, SR_TID.X ;  /* 0x0000000000157919 */ /* 0x000ea20000002100 */
[----:B------:R-:W-:Y:S02]  /*0310*/  IADD3 R2, R41, 0x3f, RZ ;  /* 0x0000003f29027810 */ /* 0x000fe40007ffe0ff */
[----:B------:R-:W-:Y:S02]  /*0320*/  IADD3 R0, R0, c[0x0][0x2e8], R41 ;  /* 0x0000ba0000007a10 */ /* 0x000fe40007ffe029 */
[----:B------:R-:W-:Y:S02]  /*0330*/  SHF.R.S32.HI R3, RZ, 0x1f, R2 ;  /* 0x0000001fff037819 */ /* 0x000fe40000011402 */
[----:B-1----:R-:W-:Y:S02]  /*0340*/  SHF.R.S32.HI R4, RZ, 0x1f, R0 ;  /* 0x0000001fff047819 */ /* 0x002fe40000011400 */
[----:B------:R-:W-:-:S02]  /*0350*/  LEA.HI R2, R3, R2, RZ, 0x6 ;  /* 0x0000000203027211 */ /* 0x000fc400078f30ff */
[----:B------:R-:W-:Y:S02]  /*0360*/  LEA.HI R0, R4, R0, RZ, 0x6 ;  /* 0x0000000004007211 */ /* 0x000fe400078f30ff */
[----:B------:R-:W-:Y:S02]  /*0370*/  SHF.R.S32.HI R2, RZ, 0x6, R2 ;  /* 0x00000006ff027819 */ /* 0x000fe40000011402 */
[----:B------:R-:W-:-:S04]  /*0380*/  SHF.R.S32.HI R0, RZ, 0x6, R0 ;  /* 0x00000006ff007819 */ /* 0x000fc80000011400 */
[----:B------:R-:W-:-:S04]  /*0390*/  IMNMX R216, R2, R0, PT ;  /* 0x0000000002d87217 */ /* 0x000fc80003800200 */
[----:B------:R-:W-:-:S13]  /*03a0*/  ISETP.GE.AND P0, PT, R216, 0x1, PT ;  /* 0x00000001d800780c */ /* 0x000fda0003f06270 */
[----:B------:R-:W-:Y:S05]  /*03b0*/  @!P0 BRA `(.L_x_877) ;  /* 0x00011af000008947 */ /* 0x000fea0003800000 */
[----:B--2---:R-:W-:Y:S02]  /*03c0*/  ISETP.NE.AND P1, PT, R252, -0x1, PT ;  /* 0xfffffffffc00780c */ /* 0x004fe40003f25270 */
[----:B------:R-:W-:-:S11]  /*03d0*/  ISETP.NE.AND P0, PT, R8, -0x1, PT ;  /* 0xffffffff0800780c */ /* 0x000fd60003f05270 */
[----:B------:R-:W-:Y:S01]  /*03e0*/  @!P1 SHF.R.S32.HI R4, RZ, 0x1f, R16 ;  /* 0x0000001fff049819 */ /* 0x000fe20000011410 */
[----:B------:R-:W-:Y:S01]  /*03f0*/  @P1 IMAD.WIDE.U32 R2, R252, c[0x0][0x190], RZ ;  /* 0x00006400fc021a25 */ /* 0x000fe200078e00ff */
[----:B------:R-:W-:-:S03]  /*0400*/  @P0 IADD3 R0, R7, R8, RZ ;  /* 0x0000000807000210 */ /* 0x000fc60007ffe0ff */
        /* <DEDUP_REMOVED lines=8> */
[----:B------:R-:W-:-:S03]  /*0490*/  @P0 IMAD R15, R0, c[0x0][0x19c], R3 ;  /* 0x00006700000f0a24 */ /* 0x000fc600078e0203 */
[----:B------:R-:W-:Y:S01]  /*04a0*/  @!P1 IADD3 R11, R5, R6, RZ ;  /* 0x00000006050b9210 */ /* 0x000fe20007ffe0ff */
        /* <DEDUP_REMOVED lines=12> */
.L_x_878:
[----:B------:R-:W-:Y:S02]  /*0570*/  IABS R4, c[0x0][0x1c8] ;  /* 0x0000720000047a13 */ /* 0x000fe40000000000 */
[----:B------:R-:W-:Y:S02]  /*0580*/  IABS R5, R19 ;  /* 0x0000001300057213 */ /* 0x000fe40000000000 */
[----:B------:R-:W1:Y:S08]  /*0590*/  I2F.RP R2, R4 ;  /* 0x0000000400027306 */ /* 0x000e700000209400 */
[----:B-1----:R-:W1:Y:S02]  /*05a0*/  MUFU.RCP R2, R2 ;  /* 0x0000000200027308 */ /* 0x002e640000001000 */
[----:B-1----:R-:W-:-:S06]  /*05b0*/  IADD3 R2, R2, 0xffffffe, RZ ;  /* 0x0ffffffe02027810 */ /* 0x002fcc0007ffe0ff */
[----:B------:R-:W1:Y:S02]  /*05c0*/  F2I.FTZ.U32.TRUNC.NTZ R3, R2 ;  /* 0x0000000200037305 */ /* 0x000e64000021f000 */
[----:B-1----:R-:W-:Y:S02]  /*05d0*/  IMAD.MOV R0, RZ, RZ, -R3 ;  /* 0x000000ffff007224 */ /* 0x002fe400078e0a03 */
        /* <DEDUP_REMOVED lines=35> */
.L_x_879:
[----:B------:R-:W-:Y:S01]  /*0810*/  SHF.R.S32.HI R17, RZ, 0x1f, R21 ;  /* 0x0000001fff117819 */ /* 0x000fe20000011415 */
[----:B------:R-:W-:Y:S01]  /*0820*/  IMAD.IADD R247, R18, 0x1, -R23 ;  /* 0x0000000112f77824 */ /* 0x000fe200078e0a17 */
[----:B------:R-:W-:Y:S01]  /*0830*/  BSSY B0, `(.L_x_880) ;  /* 0x000002d000007945 */ /* 0x000fe20003800000 */
[----:B------:R-:W-:Y:S01]  /*0840*/  IMAD R5, R5, c[0x0][0x1a8], RZ ;  /* 0x00006a0005057a24 */ /* 0x000fe200078e02ff */
[CC--:B------:R-:W-:Y:S02]  /*0850*/  LEA.HI R0, R17.reuse, R21.reuse, RZ, 0x3 ;  /* 0x0000001511007211 */ /* 0x0c0fe400078f18ff */
[----:B------:R-:W-:Y:S02]  /*0860*/  LEA.HI R4, R17, R21, RZ, 0x6 ;  /* 0x0000001511047211 */ /* 0x000fe400078f30ff */
[----:B------:R-:W-:-:S02]  /*0870*/  LOP3.LUT R2, R0, 0xfffffff8, RZ, 0xc0, !PT ;  /* 0xfffffff800027812 */ /* 0x000fc400078ec0ff */
[----:B------:R-:W-:Y:S01]  /*0880*/  SHF.R.S32.HI R32, RZ, 0x3, R0 ;  /* 0x00000003ff207819 */ /* 0x000fe20000011400 */
[----:B------:R-:W-:Y:S01]  /*0890*/  IMAD.SHL.U32 R4, R4, 0x8, RZ ;  /* 0x0000000804047824 */ /* 0x000fe200078e00ff */
[----:B------:R-:W-:Y:S01]  /*08a0*/  LEA.HI R16, R17, R21, RZ, 0x5 ;  /* 0x0000001511107211 */ /* 0x000fe200078f28ff */
[----:B------:R-:W-:Y:S01]  /*08b0*/  IMAD.IADD R20, R21, 0x1, -R2 ;  /* 0x0000000115147824 */ /* 0x000fe200078e0a02 */
[--C-:B------:R-:W-:Y:S01]  /*08c0*/  SHF.R.S32.HI R33, RZ, 0x1f, R32.reuse ;  /* 0x0000001fff217819 */ /* 0x100fe20000011420 */
[----:B------:R-:W-:Y:S02]  /*08d0*/  IMAD.SHL.U32 R0, R32, 0x40, RZ ;  /* 0x0000004020007824 */ /* 0x000fe400078e00ff */
[----:B------:R-:W-:Y:S02]  /*08e0*/  IMAD.SHL.U32 R234, R20, 0x8, RZ ;  /* 0x0000000814ea7824 */ /* 0x000fe400078e00ff */
[----:B------:R-:W-:Y:S01]  /*08f0*/  IMAD.WIDE R250, R250, 0x80, R32 ;  /* 0x00000080fafa7825 */ /* 0x000fe200078e0220 */
[----:B------:R-:W-:-:S02]  /*0900*/  LOP3.LUT R0, R0, 0x1c0, RZ, 0xc0, !PT ;  /* 0x000001c000007812 */ /* 0x000fc400078ec0ff */
[--C-:B------:R-:W-:Y:S02]  /*0910*/  SHF.R.S32.HI R235, RZ, 0x1f, R234.reuse ;  /* 0x0000001fffeb7819 */ /* 0x100fe400000114ea */
[----:B------:R-:W-:Y:S02]  /*0920*/  LOP3.LUT R3, R0, 0x38, R234, 0xf8, !PT ;  /* 0x0000003800037812 */ /* 0x000fe400078ef8ea */
[----:B------:R-:W-:Y:S01]  /*0930*/  SHF.R.U32.HI R0, RZ, 0x3, R0 ;  /* 0x00000003ff007819 */ /* 0x000fe20000011600 */
[----:B------:R1:W-:Y:S01]  /*0940*/  STL.64 [R1], R234 ;  /* 0x000000ea01007387 */ /* 0x0003e20000100a00 */
[----:B------:R-:W-:Y:S02]  /*0950*/  IADD3 R2, P0, R234, R9, RZ ;  /* 0x00000009ea027210 */ /* 0x000fe40007f1e0ff */
[----:B------:R-:W-:Y:S01]  /*0960*/  LOP3.LUT R0, R3, R0, RZ, 0x3c, !PT ;  /* 0x0000000003007212 */ /* 0x000fe200078e3cff */
[----:B------:R1:W-:Y:S02]  /*0970*/  STL.64 [R1+0x10], R32 ;  /* 0x0000102001007387 */ /* 0x0003e40000100a00 */
[----:B------:R-:W-:Y:S01]  /*0980*/  IMAD.X R3, R235, 0x1, R11, P0 ;  /* 0x00000001eb037824 */ /* 0x000fe200000e060b */
[----:B------:R-:W-:-:S02]  /*0990*/  ISETP.GE.AND P0, PT, R32, R247, PT ;  /* 0x000000f72000720c */ /* 0x000fc40003f06270 */
[----:B------:R-:W-:Y:S01]  /*09a0*/  LOP3.LUT R4, R0, 0xfffffe00, R4, 0xf8, !PT ;  /* 0xfffffe0000047812 */ /* 0x000fe200078ef804 */
[C---:B------:R-:W-:Y:S01]  /*09b0*/  IMAD R0, R19.reuse, c[0x0][0x1ac], R5 ;  /* 0x00006b0013007a24 */ /* 0x040fe200078e0205 */
[----:B------:R-:W-:Y:S01]  /*09c0*/  SHF.R.S32.HI R11, RZ, 0x1f, R10 ;  /* 0x0000001fff0b7819 */ /* 0x000fe2000001140a */
[----:B------:R-:W-:Y:S01]  /*09d0*/  IMAD.WIDE.U32 R8, R19, c[0x0][0x1a8], R2 ;  /* 0x00006a0013087a25 */ /* 0x000fe200078e0002 */
[----:B------:R-:W-:-:S03]  /*09e0*/  SHF.R.S32.HI R19, RZ, 0x5, R16 ;  /* 0x00000005ff137819 */ /* 0x000fc60000011410 */
[----:B------:R-:W-:Y:S02]  /*09f0*/  IMAD.SHL.U32 R203, R4, 0x2, RZ ;  /* 0x0000000204cb7824 */ /* 0x000fe400078e00ff */
[----:B------:R-:W-:Y:S02]  /*0a00*/  IMAD.IADD R7, R9, 0x1, R0 ;  /* 0x0000000109077824 */ /* 0x000fe400078e0200 */
        /* <DEDUP_REMOVED lines=15> */
.L_x_881:
[----:B------:R-:W-:Y:S05]  /*0b00*/  BSYNC B0 ;  /* 0x0000000000007941 */ /* 0x000fea0003800000 */
.L_x_880:
[----:B------:R-:W-:Y:S01]  /*0b10*/  IADD3 R28, R32, 0x10, RZ ;  /* 0x00000010201c7810 */ /* 0x000fe20007ffe0ff */
[----:B------:R-:W-:Y:S03]  /*0b20*/  BSSY B0, `(.L_x_882) ;  /* 0x0000015000007945 */ /* 0x000fe60003800000 */
[----:B------:R-:W-:Y:S01]  /*0b30*/  ISETP.GE.AND P0, PT, R28, R247, PT ;  /* 0x000000f71c00720c */ /* 0x000fe20003f06270 */
[----:B------:R4:W-:-:S12]  /*0b40*/  STL [R1+0x2c], R28 ;  /* 0x00002c1c01007387 */ /* 0x0009d80000100800 */
[----:B------:R-:W-:Y:S05]  /*0b50*/  @P0 BRA `(.L_x_883) ;  /* 0x0000011000000947 */ /* 0x000fea0003800000 */
[----:B------:R-:W-:-:S13]  /*0b60*/  ISETP.GE.AND P0, PT, R234, c[0x0][0x220], PT ;  /* 0x00008800ea007a0c */ /* 0x000fda0003f06270 */
[----:B------:R1:W-:Y:S01]  /*0b70*/  @P0 STS.128 [R203+0x800], RZ ;  /* 0x000800ffcb000388 */ /* 0x0003e20000000c00 */
        /* <DEDUP_REMOVED lines=15> */
.L_x_883:
[----:B------:R-:W-:Y:S05]  /*0c70*/  BSYNC B0 ;  /* 0x0000000000007941 */ /* 0x000fea0003800000 */
.L_x_882:
        /* <DEDUP_REMOVED lines=22> */
.L_x_885:
[----:B------:R-:W-:Y:S05]  /*0de0*/  BSYNC B0 ;  /* 0x0000000000007941 */ /* 0x000fea0003800000 */
.L_x_884:
        /* <DEDUP_REMOVED lines=22> */
.L_x_887:
[----:B------:R-:W-:Y:S05]  /*0f50*/  BSYNC B0 ;  /* 0x0000000000007941 */ /* 0x000fea0003800000 */
.L_x_886:
        /* <DEDUP_REMOVED lines=11> */
[----:B-1----:R-:W-:Y:S02]  /*1010*/  IMAD.X R0, RZ, RZ, R251, P0 ;  /* 0x000000ffff007224 */ /* 0x002fe400000e06fb */
        /* <DEDUP_REMOVED lines=10> */
.L_x_889:
[----:B------:R-:W-:Y:S05]  /*10c0*/  BSYNC B0 ;  /* 0x0000000000007941 */ /* 0x000fea0003800000 */
.L_x_888:
[----:B-1----:R-:W-:Y:S01]  /*10d0*/  IADD3 R0, R32, 0x50, RZ ;  /* 0x0000005020007810 */ /* 0x002fe20007ffe0ff */
        /* <DEDUP_REMOVED lines=21> */
.L_x_891:
[----:B------:R-:W-:Y:S05]  /*1230*/  BSYNC B0 ;  /* 0x0000000000007941 */ /* 0x000fea0003800000 */
.L_x_890:
        /* <DEDUP_REMOVED lines=22> */
.L_x_893:
[----:B------:R-:W-:Y:S05]  /*13a0*/  BSYNC B0 ;  /* 0x0000000000007941 */ /* 0x000fea0003800000 */
.L_x_892:
[----:B-1----:R-:W-:Y:S01]  /*13b0*/  IADD3 R0, R32, 0x70, RZ ;  /* 0x0000007020007810 */ /* 0x002fe20007ffe0ff */
[----:B------:R-:W-:Y:S01]  /*13c0*/  IMAD.MOV.U32 R221, RZ, RZ, c[0x0][0x198] ;  /* 0x00006600ffdd7624 */ /* 0x000fe200078e00ff */
[----:B------:R-:W-:Y:S01]  /*13d0*/  BSSY B0, `(.L_x_894) ;  /* 0x0000018000007945 */ /* 0x000fe20003800000 */
[----:B------:R-:W-:Y:S01]  /*13e0*/  IMAD.MOV.U32 R24, RZ, RZ, 0x6 ;  /* 0x00000006ff187424 */ /* 0x000fe200078e00ff */
[----:B------:R-:W-:Y:S01]  /*13f0*/  ISETP.GE.AND P0, PT, R0, R247, PT ;  /* 0x000000f70000720c */ /* 0x000fe20003f06270 */
[----:B------:R1:W-:Y:S01]  /*1400*/  STL [R1+0x38], R0 ;  /* 0x0000380001007387 */ /* 0x0003e20000100800 */
[C---:B------:R-:W-:Y:S02]  /*1410*/  IMAD.SHL.U32 R130, R221.reuse, 0x40, RZ ;  /* 0x00000040dd827824 */ /* 0x040fe400078e00ff */
[----:B------:R-:W-:-:S09]  /*1420*/  SHF.L.U64.HI R119, R221, R24, c[0x0][0x19c] ;  /* 0x00006700dd777619 */ /* 0x000fd20000010218 */
[----:B------:R-:W-:Y:S05]  /*1430*/  @P0 BRA `(.L_x_895) ;  /* 0x0000011000000947 */ /* 0x000fea0003800000 */
[----:B------:R-:W-:-:S13]  /*1440*/  ISETP.GE.AND P0, PT, R234, c[0x0][0x220], PT ;  /* 0x00008800ea007a0c */ /* 0x000fda0003f06270 */
[----:B------:R1:W-:Y:S01]  /*1450*/  @P0 STS.128 [R203+0x3800], RZ ;  /* 0x003800ffcb000388 */ /* 0x0003e20000000c00 */
[----:B------:R-:W-:Y:S05]  /*1460*/  @P0 BRA `(.L_x_895) ;  /* 0x000000e000000947 */ /* 0x000fea0003800000 */
[----:B------:R-:W-:Y:S01]  /*1470*/  IADD3 R6, P0, R250, 0x70, RZ ;  /* 0x00000070fa067810 */ /* 0x000fe20007f1e0ff */
[----:B------:R-:W-:Y:S01]  /*1480*/  IMAD.MOV.U32 R2, RZ, RZ, R8 ;  /* 0x000000ffff027224 */ /* 0x000fe200078e0008 */
[----:B------:R-:W-:-:S03]  /*1490*/  MOV R3, R7 ;  /* 0x0000000700037202 */ /* 0x000fc60000000f00 */
[----:B-1----:R-:W-:Y:S02]  /*14a0*/  IMAD.X R0, RZ, RZ, R251, P0 ;  /* 0x000000ffff007224 */ /* 0x002fe400000e06fb */
[----:B---3--:R-:W-:-:S04]  /*14b0*/  IMAD.WIDE.U32 R4, R6, c[0x0][0x190], R2 ;  /* 0x0000640006047a25 */ /* 0x008fc800078e0002 */
        /* <DEDUP_REMOVED lines=9> */
.L_x_895:
[----:B------:R-:W-:Y:S05]  /*1550*/  BSYNC B0 ;  /* 0x0000000000007941 */ /* 0x000fea0003800000 */
.L_x_894:
[----:B-1----:R-:W-:Y:S01]  /*1560*/  IMAD R0, R33, c[0x0][0x198], RZ ;  /* 0x0000660021007a24 */ /* 0x002fe200078e02ff */
[----:B------:R-:W-:Y:S01]  /*1570*/  LEA.HI R17, R17, R21, RZ, 0x4 ;  /* 0x0000001511117211 */ /* 0x000fe200078f20ff */
[----:B---3--:R-:W-:Y:S01]  /*1580*/  IMAD.WIDE.U32 R4, R32, c[0x0][0x198], R234 ;  /* 0x0000660020047a25 */ /* 0x008fe200078e00ea */
[----:B------:R-:W-:Y:S01]  /*1590*/  IADD3 R40, R216, -0x1, RZ ;  /* 0xffffffffd8287810 */ /* 0x000fe20007ffe0ff */
[----:B------:R-:W-:Y:S01]  /*15a0*/  BSSY B0, `(.L_x_896) ;  /* 0x0000036000007945 */ /* 0x000fe20003800000 */
[----:B------:R-:W-:Y:S01]  /*15b0*/  MOV R25, 0x10 ;  /* 0x0000001000197802 */ /* 0x000fe20000000f00 */
[----:B------:R-:W-:Y:S01]  /*15c0*/  IMAD R6, R32, c[0x0][0x19c], R0 ;  /* 0x0000670020067a24 */ /* 0x000fe200078e0200 */
[----:B------:R-:W-:Y:S01]  /*15d0*/  IADD3 R4, P0, R14, R4, RZ ;  /* 0x000000040e047210 */ /* 0x000fe20007f1e0ff */
[----:B------:R-:W-:Y:S01]  /*15e0*/  IMAD R7, R33, c[0x0][0x1a0], RZ ;  /* 0x0000680021077a24 */ /* 0x000fe200078e02ff */
[----:B------:R-:W-:Y:S01]  /*15f0*/  LOP3.LUT R0, R17, 0xfffffff0, RZ, 0xc0, !PT ;  /* 0xfffffff011007812 */ /* 0x000fe200078ec0ff */
[----:B------:R-:W-:Y:S01]  /*1600*/  IMAD.WIDE.U32 R2, R32, c[0x0][0x1a0], R234 ;  /* 0x0000680020027a25 */ /* 0x000fe200078e00ea */
[----:B------:R-:W-:-:S02]  /*1610*/  IADD3.X R5, R15, R5, R6, P0, !PT ;  /* 0x000000050f057210 */ /* 0x000fc400007fe406 */
[----:B------:R-:W-:Y:S01]  /*1620*/  SHF.R.S32.HI R15, RZ, 0x1f, R40 ;  /* 0x0000001fff0f7819 */ /* 0x000fe20000011428 */
[----:B------:R-:W-:Y:S01]  /*1630*/  IMAD R6, R32, c[0x0][0x1a4], R7 ;  /* 0x0000690020067a24 */ /* 0x000fe200078e0207 */
[----:B------:R-:W-:Y:S01]  /*1640*/  IADD3 R2, P0, R12, R2, RZ ;  /* 0x000000020c027210 */ /* 0x000fe20007f1e0ff */
[----:B------:R-:W-:Y:S01]  /*1650*/  IMAD R8, R11, c[0x0][0x1b0], RZ ;  /* 0x00006c000b087a24 */ /* 0x000fe200078e02ff */
[----:B------:R-:W-:Y:S01]  /*1660*/  MOV R179, R40 ;  /* 0x0000002800b37202 */ /* 0x000fe20000000f00 */
[----:B------:R-:W-:Y:S01]  /*1670*/  IMAD.WIDE.U32 R226, R10, c[0x0][0x1b0], R4 ;  /* 0x00006c000ae27a25 */ /* 0x000fe200078e0004 */
[----:B------:R-:W-:-:S03]  /*1680*/  IADD3.X R3, R13, R3, R6, P0, !PT ;  /* 0x000000030d037210 */ /* 0x000fc600007fe406 */
[C---:B------:R-:W-:Y:S01]  /*1690*/  IMAD R8, R10.reuse, c[0x0][0x1b4], R8 ;  /* 0x00006d000a087a24 */ /* 0x040fe200078e0208 */
[----:B------:R1:W-:Y:S01]  /*16a0*/  STL.64 [R1+0x18], R226 ;  /* 0x000018e201007387 */ /* 0x0003e20000100a00 */
[----:B------:R-:W-:Y:S02]  /*16b0*/  IMAD.IADD R0, R21, 0x1, -R0 ;  /* 0x0000000115007824 */ /* 0x000fe400078e0a00 */
[----:B------:R-:W-:Y:S01]  /*16c0*/  IMAD.WIDE.U32 R30, R10, c[0x0][0x1b8], R2 ;  /* 0x00006e000a1e7a25 */ /* 0x000fe200078e0002 */
[----:B------:R-:W-:Y:S02]  /*16d0*/  LOP3.LUT R2, R16, 0xffffffe0, RZ, 0xc0, !PT ;  /* 0xffffffe010027812 */ /* 0x000fe400078ec0ff */
[----:B------:R-:W-:Y:S01]  /*16e0*/  SHF.R.S32.HI R9, RZ, 0x1f, R0 ;  /* 0x0000001fff097819 */ /* 0x000fe20000011400 */
[----:B------:R-:W-:Y:S01]  /*16f0*/  IMAD.IADD R225, R227, 0x1, R8 ;  /* 0x00000001e3e17824 */ /* 0x000fe200078e0208 */
[----:B------:R1:W-:Y:S01]  /*1700*/  STL.64 [R1+0x20], R30 ;  /* 0x0000201e01007387 */ /* 0x0003e20000100a00 */
[----:B------:R-:W-:Y:S01]  /*1710*/  IMAD.MOV.U32 R224, RZ, RZ, R226 ;  /* 0x000000ffffe07224 */ /* 0x000fe200078e00e2 */
[----:B------:R-:W-:Y:S01]  /*1720*/  LEA.HI R6, R9, R0, RZ, 0x3 ;  /* 0x0000000009067211 */ /* 0x000fe200078f18ff */
[----:B------:R-:W-:-:S02]  /*1730*/  IMAD R7, R11, c[0x0][0x1b8], RZ ;  /* 0x00006e000b077a24 */ /* 0x000fc400078e02ff */
[----:B------:R-:W-:Y:S01]  /*1740*/  IMAD R14, R40, -0x40, R41 ;  /* 0xffffffc0280e7824 */ /* 0x000fe200078e0229 */
[----:B------:R1:W-:Y:S01]  /*1750*/  STL.64 [R1+0x8], R224 ;  /* 0x000008e001007387 */ /* 0x0003e20000100a00 */
[----:B------:R-:W-:Y:S01]  /*1760*/  IMAD R9, R10, c[0x0][0x1bc], R7 ;  /* 0x00006f000a097a24 */ /* 0x000fe200078e0207 */
[----:B------:R-:W-:Y:S01]  /*1770*/  LOP3.LUT R7, R6, 0xfffffff8, RZ, 0xc0, !PT ;  /* 0xfffffff806077812 */ /* 0x000fe200078ec0ff */
[----:B------:R-:W-:Y:S01]  /*1780*/  IMAD.MOV.U32 R4, RZ, RZ, 0x20 ;  /* 0x00000020ff047424 */ /* 0x000fe200078e00ff */
[----:B------:R-:W-:Y:S01]  /*1790*/  ISETP.GE.AND P0, PT, R32, R14, PT ;  /* 0x0000000e2000720c */ /* 0x000fe20003f06270 */
[----:B------:R-:W-:Y:S01]  /*17a0*/  IMAD.IADD R12, R21, 0x1, -R2 ;  /* 0x00000001150c7824 */ /* 0x000fe200078e0a02 */
[----:B------:R-:W-:Y:S01]  /*17b0*/  IADD3 R13, R0, -R7, RZ ;  /* 0x80000007000d7210 */ /* 0x000fe20007ffe0ff */
[----:B------:R-:W-:Y:S01]  /*17c0*/  IMAD R0, R119, R40, RZ ;  /* 0x0000002877007224 */ /* 0x000fe200078e02ff */
[----:B------:R-:W-:Y:S02]  /*17d0*/  IADD3 R249, R31, R9, RZ ;  /* 0x000000091ff97210 */ /* 0x000fe40007ffe0ff */
[----:B------:R-:W-:Y:S01]  /*17e0*/  R2P PR, R13, 0x6 ;  /* 0x000000060d007804 */ /* 0x000fe20000000000 */
[-C--:B------:R-:W-:Y:S01]  /*17f0*/  IMAD R8, R15, R130.reuse, R0 ;  /* 0x000000820f087224 */ /* 0x080fe200078e0200 */
[----:B------:R-:W-:Y:S01]  /*1800*/  SHF.L.U32 R0, R6, 0x6, RZ ;  /* 0x0000000606007819 */ /* 0x000fe200000006ff */
[----:B------:R-:W-:-:S02]  /*1810*/  IMAD.WIDE.U32 R6, R40, R130, R224 ;  /* 0x0000008228067225 */ /* 0x000fc400078e00e0 */
[----:B------:R-:W-:Y:S02]  /*1820*/  SEL R4, R4, 0xffffffe0, !P2 ;  /* 0xffffffe004047807 */ /* 0x000fe40005000000 */
[----:B------:R-:W-:Y:S01]  /*1830*/  LOP3.LUT R16, R0, 0xfffffe00, RZ, 0xc0, !PT ;  /* 0xfffffe0000107812 */ /* 0x000fe200078ec0ff */
[----:B------:R-:W-:Y:S01]  /*1840*/  IMAD.IADD R9, R7, 0x1, R8 ;  /* 0x0000000107097824 */ /* 0x000fe200078e0208 */
        /* <DEDUP_REMOVED lines=11> */
.L_x_897:
[----:B------:R-:W-:Y:S05]  /*1900*/  BSYNC B0 ;  /* 0x0000000000007941 */ /* 0x000fea0003800000 */
.L_x_896:
        /* <DEDUP_REMOVED lines=16> */
.L_x_899:
[----:B------:R-:W-:Y:S05]  /*1a10*/  BSYNC B0 ;  /* 0x0000000000007941 */ /* 0x000fea0003800000 */
.L_x_898:
        /* <DEDUP_REMOVED lines=15> */
.L_x_901:
[----:B------:R-:W-:Y:S05]  /*1b10*/  BSYNC B0 ;  /* 0x0000000000007941 */ /* 0x000fea0003800000 */
.L_x_900:
        /* <DEDUP_REMOVED lines=20> */
.L_x_903:
[----:B------:R-:W-:Y:S05]  /*1c60*/  BSYNC B0 ;  /* 0x0000000000007941 */ /* 0x000fea0003800000 */
.L_x_902:
[----:B------:R-:W0:Y:S01]  /*1c70*/  LDGDEPBAR ;  /* 0x00000000000079af */ /* 0x000e220000000000 */
[----:B------:R-:W-:Y:S01]  /*1c80*/  SHF.R.S32.HI R8, RZ, 0x4, R17 ;  /* 0x00000004ff087819 */ /* 0x000fe20000011411 */
[----:B------:R-:W-:Y:S01]  /*1c90*/  IMAD.SHL.U32 R0, R20, 0x40, RZ ;  /* 0x0000004014007824 */ /* 0x000fe200078e00ff */
[C---:B------:R-:W-:Y:S01]  /*1ca0*/  ISETP.GE.AND P0, PT, R32.reuse, R14, PT ;  /* 0x0000000e2000720c */ /* 0x040fe20003f06270 */
[----:B------:R-:W-:Y:S01]  /*1cb0*/  IMAD.SHL.U32 R3, R32, 0x8, RZ ;  /* 0x0000000820037824 */ /* 0x000fe200078e00ff */
[----:B------:R-:W-:Y:S01]  /*1cc0*/  LEA.HI R5, R17, R8, RZ, 0x1 ;  /* 0x0000000811057211 */ /* 0x000fe200078f08ff */
[----:B------:R-:W-:Y:S01]  /*1cd0*/  IMAD.MOV.U32 R248, RZ, RZ, R30 ;  /* 0x000000fffff87224 */ /* 0x000fe200078e001e */
[----:B------:R-:W-:Y:S01]  /*1ce0*/  LOP3.LUT R0, R0, 0x1c0, RZ, 0xc0, !PT ;  /* 0x000001c000007812 */ /* 0x000fe200078ec0ff */
[----:B------:R-:W-:Y:S01]  /*1cf0*/  IMAD.SHL.U32 R21, R21, 0x2, RZ ;  /* 0x0000000215157824 */ /* 0x000fe200078e00ff */
[----:B-1----:R-:W-:Y:S01]  /*1d00*/  SHF.R.S32.HI R7, RZ, 0x1f, R12 ;  /* 0x0000001fff077819 */ /* 0x002fe2000001140c */
[----:B------:R-:W-:Y:S01]  /*1d10*/  BSSY B0, `(.L_x_904) ;  /* 0x000002b000007945 */ /* 0x000fe20003800000 */
[----:B------:R-:W-:-:S02]  /*1d20*/  LOP3.LUT R5, R5, 0xfffffffe, RZ, 0xc0, !PT ;  /* 0xfffffffe05057812 */ /* 0x000fc400078ec0ff */
[----:B------:R-:W-:Y:S01]  /*1d30*/  LOP3.LUT R6, R0, 0x8, R3, 0xf8, !PT ;  /* 0x0000000800067812 */ /* 0x000fe200078ef803 */
[----:B------:R-:W-:Y:S01]  /*1d40*/  IMAD.SHL.U32 R3, R13, 0x40, RZ ;  /* 0x000000400d037824 */ /* 0x000fe200078e00ff */
[----:B------:R-:W-:Y:S01]  /*1d50*/  SHF.R.U32.HI R0, RZ, 0x3, R0 ;  /* 0x00000003ff007819 */ /* 0x000fe20000011600 */
[----:B------:R-:W-:Y:S01]  /*1d60*/  IMAD.IADD R5, R8, 0x1, -R5 ;  /* 0x0000000108057824 */ /* 0x000fe200078e0a05 */
[----:B------:R-:W-:Y:S01]  /*1d70*/  LEA.HI R7, R7, R12, RZ, 0x2 ;  /* 0x0000000c07077211 */ /* 0x000fe200078f10ff */
[----:B------:R-:W-:Y:S01]  /*1d80*/  IMAD R8, R233, R40, RZ ;  /* 0x00000028e9087224 */ /* 0x000fe200078e02ff */
[----:B------:R-:W-:Y:S01]  /*1d90*/  LOP3.LUT R9, R6, R0, RZ, 0x3c, !PT ;  /* 0x0000000006097212 */ /* 0x000fe200078e3cff */
[----:B------:R-:W-:Y:S01]  /*1da0*/  IMAD R6, R19, 0x10, R23 ;  /* 0x0000001013067824 */ /* 0x000fe200078e0217 */
[----:B------:R-:W-:Y:S01]  /*1db0*/  LOP3.LUT R0, R3, 0x1c0, RZ, 0xc0, !PT ;  /* 0x000001c003007812 */ /* 0x000fe200078ec0ff */
[----:B------:R-:W-:Y:S01]  /*1dc0*/  IMAD.SHL.U32 R3, R5, 0x8, RZ ;  /* 0x0000000805037824 */ /* 0x000fe200078e00ff */
[----:B------:R-:W-:Y:S01]  /*1dd0*/  SHF.R.S32.HI R7, RZ, 0x2, R7 ;  /* 0x00000002ff077819 */ /* 0x000fe20000011407 */
[----:B------:R-:W-:-:S04]  /*1de0*/  DEPBAR.LE SB0, 0x0 ;  /* 0x000080000000791a */ /* 0x000fc80000000000 */
[----:B------:R-:W-:Y:S01]  /*1df0*/  BAR.SYNC.DEFER_BLOCKING 0x0 ;  /* 0x0000000000007b1d */ /* 0x000fe20000010000 */
[----:B------:R-:W-:Y:S01]  /*1e00*/  IADD3 R6, R6, 0x1, R7 ;  /* 0x0000000106067810 */ /* 0x000fe20007ffe007 */
[----:B------:R-:W-:Y:S01]  /*1e10*/  IMAD R10, R15, R232, R8 ;  /* 0x000000e80f0a7224 */ /* 0x000fe200078e0208 */
[----:B------:R-:W-:Y:S02]  /*1e20*/  LOP3.LUT P1, RZ, R20, 0x2, RZ, 0xc0, !PT ;  /* 0x0000000214ff7812 */ /* 0x000fe4000782c0ff */
[----:B------:R-:W-:Y:S01]  /*1e30*/  IADD3 R12, R41, R6, -R18 ;  /* 0x00000006290c7210 */ /* 0x000fe20007ffe812 */
[----:B------:R1:W-:Y:S01]  /*1e40*/  STL [R1+0x34], R7 ;  /* 0x0000340701007387 */ /* 0x0003e20000100800 */
[----:B------:R-:W-:Y:S02]  /*1e50*/  LOP3.LUT R228, R21, 0x6, RZ, 0xc0, !PT ;  /* 0x0000000615e47812 */ /* 0x000fe400078ec0ff */
[----:B------:R-:W-:Y:S01]  /*1e60*/  IADD3 R42, R12, c[0x0][0x2e8], RZ ;  /* 0x0000ba000c2a7a10 */ /* 0x000fe20007ffe0ff */
[----:B------:R2:W-:Y:S01]  /*1e70*/  @P0 STS.128 [R203+0x6000], RZ ;  /* 0x006000ffcb000388 */ /* 0x0005e20000000c00 */
[----:B-1----:R-:W-:Y:S01]  /*1e80*/  LOP3.LUT R7, R0, 0x8, R3, 0xf8, !PT ;  /* 0x0000000800077812 */ /* 0x002fe200078ef803 */
[----:B------:R-:W-:Y:S01]  /*1e90*/  IMAD R3, R5, 0x200, R9 ;  /* 0x0000020005037824 */ /* 0x000fe200078e0209 */
[----:B------:R-:W-:Y:S01]  /*1ea0*/  SHF.R.U32.HI R0, RZ, 0x3, R0 ;  /* 0x00000003ff007819 */ /* 0x000fe20000011600 */
[----:B------:R-:W-:-:S02]  /*1eb0*/  IMAD R5, R19, 0x400, R16 ;  /* 0x0000040013057824 */ /* 0x000fc400078e0210 */
[----:B------:R-:W-:Y:S01]  /*1ec0*/  IMAD.WIDE.U32 R8, R40, R232, R248 ;  /* 0x000000e828087225 */ /* 0x000fe200078e00f8 */
[----:B------:R-:W-:-:S03]  /*1ed0*/  LOP3.LUT R0, R7, R0, RZ, 0x3c, !PT ;  /* 0x0000000007007212 */ /* 0x000fc600078e3cff */
[----:B------:R-:W-:Y:S02]  /*1ee0*/  IMAD.IADD R11, R9, 0x1, R10 ;  /* 0x00000001090b7824 */ /* 0x000fe400078e020a */
[----:B------:R-:W-:Y:S02]  /*1ef0*/  IMAD.IADD R5, R0, 0x1, R5 ;  /* 0x0000000100057824 */ /* 0x000fe400078e0205 */
        /* <DEDUP_REMOVED lines=12> */
.L_x_905:
[----:B------:R-:W-:Y:S05]  /*1fc0*/  BSYNC B0 ;  /* 0x0000000000007941 */ /* 0x000fea0003800000 */
.L_x_904:
[----:B------:R-:W-:Y:S01]  /*1fd0*/  ISETP.GE.AND P0, PT, R28, R14, PT ;  /* 0x0000000e1c00720c */ /* 0x000fe20003f06270 */
[----:B------:R-:W-:Y:S01]  /*1fe0*/  BSSY B0, `(.L_x_906) ;  /* 0x0000010000007945 */ /* 0x000fe20003800000 */
[C---:B------:R-:W-:Y:S01]  /*1ff0*/  SHF.L.U64.HI R230, R229.reuse, R22, c[0x0][0x1a4] ;  /* 0x00006900e5e67619 */ /* 0x040fe20000010216 */
[----:B------:R-:W-:-:S10]  /*2000*/  IMAD.SHL.U32 R231, R229, 0x10, RZ ;  /* 0x00000010e5e77824 */ /* 0x000fd400078e00ff */
[----:B------:R1:W-:Y:S01]  /*2010*/  @P0 STS.128 [R203+0x6800], RZ ;  /* 0x006800ffcb000388 */ /* 0x0003e20000000c00 */
[----:B------:R-:W-:Y:S05]  /*2020*/  @P0 BRA `(.L_x_907) ;  /* 0x000000b000000947 */ /* 0x000fea0003800000 */
[----:B------:R-:W-:-:S13]  /*2030*/  ISETP.GE.AND P0, PT, R234, c[0x0][0x220], PT ;  /* 0x00008800ea007a0c */ /* 0x000fda0003f06270 */
[----:B------:R1:W-:Y:S01]  /*2040*/  @P0 STS.128 [R203+0x6800], RZ ;  /* 0x006800ffcb000388 */ /* 0x0003e20000000c00 */
[----:B------:R-:W-:Y:S05]  /*2050*/  @P0 BRA `(.L_x_907) ;  /* 0x0000008000000947 */ /* 0x000fea0003800000 */
[----:B------:R-:W-:-:S05]  /*2060*/  IADD3 R7, P0, R231, R8, RZ ;  /* 0x00000008e7077210 */ /* 0x000fca0007f1e0ff */
[----:B-1----:R-:W-:Y:S01]  /*2070*/  IMAD.X R13, R230, 0x1, R11, P0 ;  /* 0x00000001e60d7824 */ /* 0x002fe200000e060b */
[----:B------:R-:W-:-:S04]  /*2080*/  LEA R12, P0, R7, c[0x0][0x170], 0x1 ;  /* 0x00005c00070c7a11 */ /* 0x000fc800078008ff */
[----:B------:R-:W-:-:S05]  /*2090*/  LEA.HI.X R13, R7, c[0x0][0x174], R13, 0x1, P0 ;  /* 0x00005d00070d7a11 */ /* 0x000fca00000f0c0d */
[----:B------:R-:W-:Y:S01]  /*20a0*/  @!PT LDS RZ, [RZ] ;  /* 0x00000000fffff984 */ /* 0x000fe20000000800 */
[----:B------:R-:W-:Y:S01]  /*20b0*/  @!PT LDS RZ, [RZ] ;  /* 0x00000000fffff984 */ /* 0x000fe20000000800 */
[----:B------:R-:W-:Y:S01]  /*20c0*/  @!PT LDS RZ, [RZ] ;  /* 0x00000000fffff984 */ /* 0x000fe20000000800 */
[----:B------:R1:W-:Y:S04]  /*20d0*/  LDGSTS.E.BYPASS.LTC128B.128 [R203+0x6800], [R12.64] ;  /* 0x068000000ccb7fae */ /* 0x0003e8000b901d46 */
.L_x_907:
[----:B------:R-:W-:Y:S05]  /*20e0*/  BSYNC B0 ;  /* 0x0000000000007941 */ /* 0x000fea0003800000 */
.L_x_906:
        /* <DEDUP_REMOVED lines=16> */
.L_x_909:
[----:B------:R-:W-:Y:S05]  /*21f0*/  BSYNC B0 ;  /* 0x0000000000007941 */ /* 0x000fea0003800000 */
.L_x_908:
        /* <DEDUP_REMOVED lines=18> */
.L_x_911:
[----:B------:R-:W-:Y:S05]  /*2320*/  BSYNC B0 ;  /* 0x0000000000007941 */ /* 0x000fea0003800000 */
.L_x_910:
[----:B------:R-:W-:Y:S01]  /*2330*/  IMAD.SHL.U32 R195, R5, 0x2, RZ ;  /* 0x0000000205c37824 */ /* 0x000fe200078e00ff */
[----:B------:R-:W-:Y:S01]  /*2340*/  LOP3.LUT P0, RZ, R20, 0x4, RZ, 0xc0, !PT ;  /* 0x0000000414ff7812 */ /* 0x000fe2000780c0ff */
[----:B------:R-:W-:Y:S01]  /*2350*/  IMAD.SHL.U32 R188, R3, 0x2, RZ ;  /* 0x0000000203bc7824 */ /* 0x000fe200078e00ff */
[----:B------:R-:W-:Y:S01]  /*2360*/  IADD3 R5, R42, 0x40, RZ ;  /* 0x000000402a057810 */ /* 0x000fe20007ffe0ff */
[--C-:B------:R-:W-:Y:S01]  /*2370*/  IMAD R198, R2, 0x2, R195.reuse ;  /* 0x0000000202c67824 */ /* 0x100fe200078e02c3 */
[----:B------:R-:W-:Y:S01]  /*2380*/  LDSM.16.M88.4 R16, [R195] ;  /* 0x00000000c310783b */ /* 0x000fe20000000200 */
[----:B------:R-:W-:Y:S01]  /*2390*/  IMAD R194, R0, 0x2, R188 ;  /* 0x0000000200c27824 */ /* 0x000fe200078e02bc */
[----:B------:R-:W-:Y:S01]  /*23a0*/  IADD3 R3, R188, 0x4000, RZ ;  /* 0x00004000bc037810 */ /* 0x000fe20007ffe0ff */
[----:B------:R-:W-:Y:S01]  /*23b0*/  IMAD R196, R4, 0x2, R195 ;  /* 0x0000000204c47824 */ /* 0x000fe200078e02c3 */
[----:B------:R-:W5:Y:S01]  /*23c0*/  LDSM.16.M88.4 R44, [R188+0x4000] ;  /* 0x00400000bc2c783b */ /* 0x000f620000000200 */
[----:B------:R-:W-:-:S02]  /*23d0*/  IADD3 R199, R188, 0x4040, RZ ;  /* 0x00004040bcc77810 */ /* 0x000fc40007ffe0ff */
[----:B------:R-:W-:Y:S01]  /*23e0*/  IMAD R197, R2, 0x2, R196 ;  /* 0x0000000202c57824 */ /* 0x000fe200078e02c4 */
[----:B-1----:R-:W1:Y:S01]  /*23f0*/  LDSM.16.M88.4 R12, [R195+0x2000] ;  /* 0x00200000c30c783b */ /* 0x002e620000000200 */
[----:B------:R-:W-:Y:S02]  /*2400*/  @P0 IADD3 R199, R3, -0x40, RZ ;  /* 0xffffffc003c70810 */ /* 0x000fe40007ffe0ff */
[C---:B------:R-:W-:Y:S01]  /*2410*/  IADD3 R3, R42.reuse, 0x8, RZ ;  /* 0x000000082a037810 */ /* 0x040fe20007ffe0ff */
[----:B------:R-:W-:Y:S01]  /*2420*/  LDSM.16.M88.4 R8, [R198] ;  /* 0x00000000c608783b */ /* 0x000fe20000000200 */
[----:B------:R-:W-:Y:S01]  /*2430*/  IADD3 R7, R42, 0x48, RZ ;  /* 0x000000482a077810 */ /* 0x000fe20007ffe0ff */
[----:B------:R-:W-:Y:S01]  /*2440*/  IMAD R193, R0, 0x2, R199 ;  /* 0x0000000200c17824 */ /* 0x000fe200078e02c7 */
[C---:B------:R-:W-:Y:S01]  /*2450*/  IADD3 R202, R199.reuse, 0x800, RZ ;  /* 0x00000800c7ca7810 */ /* 0x040fe20007ffe0ff */
[----:B------:R-:W2:Y:S01]  /*2460*/  LDSM.16.M88.4 R48, [R194+0x4000] ;  /* 0x00400000c230783b */ /* 0x000ea20000000200 */
[----:B------:R-:W-:-:S02]  /*2470*/  IADD3 R201, R199, 0x1000, RZ ;  /* 0x00001000c7c97810 */ /* 0x000fc40007ffe0ff */
[----:B------:R-:W-:Y:S01]  /*2480*/  IADD3 R200, R199, 0x1800, RZ ;  /* 0x00001800c7c87810 */ /* 0x000fe20007ffe0ff */
[----:B------:R-:W3:Y:S04]  /*2490*/  LDSM.16.M88.4 R36, [R198+0x2000] ;  /* 0x00200000c624783b */ /* 0x000ee80000000200 */
[----:B------:R-:W-:Y:S04]  /*24a0*/  LDSM.16.M88.4 R32, [R196] ;  /* 0x00000000c420783b */ /* 0x000fe80000000200 */
[----:B------:R-:W4:Y:S04]  /*24b0*/  LDSM.16.M88.4 R56, [R199] ;  /* 0x00000000c738783b */ /* 0x000f280000000200 */
[----:B----4-:R-:W4:Y:S04]  /*24c0*/  LDSM.16.M88.4 R28, [R196+0x2000] ;  /* 0x00200000c41c783b */ /* 0x010f280000000200 */
[----:B------:R-:W-:Y:S04]  /*24d0*/  LDSM.16.M88.4 R64, [R188+0x4800] ;  /* 0x00480000bc40783b */ /* 0x000fe80000000200 */
[----:B------:R-:W-:Y:S01]  /*24e0*/  LDSM.16.M88.4 R24, [R197] ;  /* 0x00000000c518783b */ /* 0x000fe20000000200 */
[-C--:B-----5:R-:W-:Y:S03]  /*24f0*/  HMMA.16816.F32.BF16 R20, R16, R44.reuse, RZ ;  /* 0x0000002c1014723c */ /* 0x0a0fe600000418ff */
[----:B------:R-:W5:Y:S04]  /*2500*/  LDSM.16.M88.4 R60, [R193] ;  /* 0x00000000c13c783b */ /* 0x000f680000000200 */
[----:B------:R-:W0:Y:S01]  /*2510*/  LDGDEPBAR ;  /* 0x00000000000079af */ /* 0x000e220000000000 */
[----:B-1----:R-:W-:Y:S08]  /*2520*/  HMMA.16816.F32.BF16 R52, R12, R44, RZ ;  /* 0x0000002c0c34723c */ /* 0x002ff000000418ff */
[----:B------:R-:W-:Y:S08]  /*2530*/  HMMA.16816.F32.BF16 R76, R16, R46, RZ ;  /* 0x0000002e104c723c */ /* 0x000ff000000418ff */
[-C--:B--2---:R-:W-:Y:S01]  /*2540*/  HMMA.16816.F32.BF16 R68, R8, R48.reuse, R20 ;  /* 0x000000300844723c */ /* 0x084fe20000041814 */
[----:B------:R-:W1:Y:S07]  /*2550*/  LDSM.16.M88.4 R20, [R197+0x2000] ;  /* 0x00200000c514783b */ /* 0x000e6e0000000200 */
[----:B---3--:R-:W-:Y:S08]  /*2560*/  HMMA.16816.F32.BF16 R52, R36, R48, R52 ;  /* 0x000000302434723c */ /* 0x008ff00000041834 */
[----:B------:R-:W-:Y:S08]  /*2570*/  HMMA.16816.F32.BF16 R76, R8, R50, R76 ;  /* 0x00000032084c723c */ /* 0x000ff0000004184c */
[----:B------:R-:W-:Y:S08]  /*2580*/  HMMA.16816.F32.BF16 R72, R32, R56, R68 ;  /* 0x000000382048723c */ /* 0x000ff00000041844 */
[----:B------:R-:W-:Y:S08]  /*2590*/  HMMA.16816.F32.BF16 R68, R12, R46, RZ ;  /* 0x0000002e0c44723c */ /* 0x000ff000000418ff */
[----:B----4-:R-:W-:Y:S01]  /*25a0*/  HMMA.16816.F32.BF16 R44, R28, R56, R52 ;  /* 0x000000381c2c723c */ /* 0x010fe20000041834 */
[----:B------:R-:W2:Y:S07]  /*25b0*/  LDSM.16.M88.4 R52, [R194+0x4800] ;  /* 0x00480000c234783b */ /* 0x000eae0000000200 */
[----:B-----5:R-:W-:Y:S08]  /*25c0*/  HMMA.16816.F32.BF16 R84, R24, R60, R72 ;  /* 0x0000003c1854723c */ /* 0x020ff00000041848 */
[----:B------:R-:W-:Y:S08]  /*25d0*/  HMMA.16816.F32.BF16 R48, R36, R50, R68 ;  /* 0x000000322430723c */ /* 0x000ff00000041844 */
[----:B------:R-:W-:Y:S08]  /*25e0*/  HMMA.16816.F32.BF16 R68, R12, R64, RZ ;  /* 0x000000400c44723c */ /* 0x000ff000000418ff */
[----:B-1----:R-:W-:Y:S01]  /*25f0*/  HMMA.16816.F32.BF16 R88, R20, R60, R44 ;  /* 0x0000003c1458723c */ /* 0x002fe2000004182c */
[----:B------:R-:W-:-:S02]  /*2600*/  FMUL.FTZ R84, R84, c[0x0][0x2ec] ;  /* 0x0000bb0054547a20 */ /* 0x000fc40000410000 */
[----:B------:R-:W-:Y:S02]  /*2610*/  FMUL.FTZ R85, R85, c[0x0][0x2ec] ;  /* 0x0000bb0055557a20 */ /* 0x000fe40000410000 */
[----:B------:R-:W-:Y:S01]  /*2620*/  FMUL.FTZ R86, R86, c[0x0][0x2ec] ;  /* 0x0000bb0056567a20 */ /* 0x000fe20000410000 */
[----:B------:R-:W-:Y:S01]  /*2630*/  MUFU.TANH R118, R84 ;  /* 0x0000005400767308 */ /* 0x000fe20000002400 */
[----:B------:R-:W-:Y:S01]  /*2640*/  FMUL.FTZ R87, R87, c[0x0][0x2ec] ;  /* 0x0000bb0057577a20 */ /* 0x000fe20000410000 */
[----:B------:R-:W-:Y:S06]  /*2650*/  HMMA.16816.F32.BF16 R72, R16, R64, RZ ;  /* 0x000000401048723c */ /* 0x000fec00000418ff */
[----:B------:R-:W-:Y:S02]  /*2660*/  MUFU.TANH R114, R85 ;  /* 0x0000005500727308 */ /* 0x000fe40000002400 */
[-C--:B------:R-:W-:Y:S06]  /*2670*/  HMMA.16816.F32.BF16 R44, R32, R58.reuse, R76 ;  /* 0x0000003a202c723c */ /* 0x080fec000004184c */
[----:B------:R-:W-:Y:S02]  /*2680*/  MUFU.TANH R117, R86 ;  /* 0x0000005600757308 */ /* 0x000fe40000002400 */
[----:B------:R-:W-:Y:S01]  /*2690*/  HMMA.16816.F32.BF16 R56, R28, R58, R48 ;  /* 0x0000003a1c38723c */ /* 0x000fe20000041830 */
[----:B------:R-:W1:Y:S01]  /*26a0*/  LDSM.16.M88.4 R48, [R199+0x800] ;  /* 0x00080000c730783b */ /* 0x000e620000000200 */
[----:B------:R-:W-:-:S02]  /*26b0*/  FMUL.FTZ R88, R88, c[0x0][0x2ec] ;  /* 0x0000bb0058587a20 */ /* 0x000fc40000410000 */
[----:B------:R-:W-:Y:S02]  /*26c0*/  FMUL.FTZ R89, R89, c[0x0][0x2ec] ;  /* 0x0000bb0059597a20 */ /* 0x000fe40000410000 */
[----:B------:R3:W4:Y:S01]  /*26d0*/  MUFU.TANH R113, R87 ;  /* 0x0000005700717308 */ /* 0x0007220000002400 */
[----:B------:R-:W-:Y:S01]  /*26e0*/  FMUL.FTZ R90, R90, c[0x0][0x2ec] ;  /* 0x0000bb005a5a7a20 */ /* 0x000fe20000410000 */
[----:B--2---:R-:W-:Y:S01]  /*26f0*/  HMMA.16816.F32.BF16 R76, R36, R52, R68 ;  /* 0x00000034244c723c */ /* 0x004fe20000041844 */
[----:B------:R-:W-:-:S05]  /*2700*/  FMUL.FTZ R91, R91, c[0x0][0x2ec] ;  /* 0x0000bb005b5b7a20 */ /* 0x000fca0000410000 */
[----:B------:R-:W-:Y:S02]  /*2710*/  MUFU.TANH R116, R88 ;  /* 0x0000005800747308 */ /* 0x000fe40000002400 */
[----:B------:R-:W-:Y:S06]  /*2720*/  HMMA.16816.F32.BF16 R80, R8, R52, R72 ;  /* 0x000000340850723c */ /* 0x000fec0000041848 */
[----:B------:R-:W2:Y:S02]  /*2730*/  MUFU.TANH R112, R89 ;  /* 0x0000005900707308 */ /* 0x000ea40000002400 */
[-C--:B------:R-:W-:Y:S01]  /*2740*/  HMMA.16816.F32.BF16 R72, R24, R62.reuse, R44 ;  /* 0x0000003e1848723c */ /* 0x080fe2000004182c */
[----:B------:R-:W5:Y:S05]  /*2750*/  LDSM.16.M88.4 R44, [R193+0x800] ;  /* 0x00080000c12c783b */ /* 0x000f6a0000000200 */
[----:B------:R-:W-:Y:S02]  /*2760*/  MUFU.TANH R115, R90 ;  /* 0x0000005a00737308 */ /* 0x000fe40000002400 */
[----:B---3--:R-:W-:Y:S01]  /*2770*/  HMMA.16816.F32.BF16 R84, R20, R62, R56 ;  /* 0x0000003e1454723c */ /* 0x008fe20000041838 */
[----:B------:R-:W3:Y:S05]  /*2780*/  LDSM.16.M88.4 R56, [R188+0x5000] ;  /* 0x00500000bc38783b */ /* 0x000eea0000000200 */
[----:B------:R-:W1:Y:S02]  /*2790*/  MUFU.TANH R111, R91 ;  /* 0x0000005b006f7308 */ /* 0x000e640000002400 */
[-C--:B------:R-:W-:Y:S08]  /*27a0*/  HMMA.16816.F32.BF16 R60, R16, R66.reuse, RZ ;  /* 0x00000042103c723c */ /* 0x080ff000000418ff */
[----:B------:R-:W-:Y:S01]  /*27b0*/  HMMA.16816.F32.BF16 R68, R12, R66, RZ ;  /* 0x000000420c44723c */ /* 0x000fe200000418ff */
[----:B------:R-:W-:-:S02]  /*27c0*/  FMUL.FTZ R72, R72, c[0x0][0x2ec] ;  /* 0x0000bb0048487a20 */ /* 0x000fc40000410000 */
[----:B------:R-:W-:Y:S02]  /*27d0*/  FMUL.FTZ R73, R73, c[0x0][0x2ec] ;  /* 0x0000bb0049497a20 */ /* 0x000fe40000410000 */
[----:B------:R-:W-:Y:S01]  /*27e0*/  FMUL.FTZ R74, R74, c[0x0][0x2ec] ;  /* 0x0000bb004a4a7a20 */ /* 0x000fe20000410000 */
[----:B------:R-:W2:Y:S01]  /*27f0*/  MUFU.TANH R107, R72 ;  /* 0x00000048006b7308 */ /* 0x000ea20000002400 */
[----:B------:R-:W-:Y:S01]  /*2800*/  FMUL.FTZ R75, R75, c[0x0][0x2ec] ;  /* 0x0000bb004b4b7a20 */ /* 0x000fe20000410000 */
[-C--:B-1----:R-:W-:Y:S01]  /*2810*/  HMMA.16816.F32.BF16 R76, R28, R48.reuse, R76 ;  /* 0x000000301c4c723c */ /* 0x082fe2000004184c */
[----:B------:R-:W-:Y:S02]  /*2820*/  FMUL.FTZ R84, R84, c[0x0][0x2ec] ;  /* 0x0000bb0054547a20 */ /* 0x000fe40000410000 */
[----:B------:R-:W-:Y:S02]  /*2830*/  FMUL.FTZ R85, R85, c[0x0][0x2ec] ;  /* 0x0000bb0055557a20 */ /* 0x000fe40000410000 */
[----:B------:R-:W-:Y:S01]  /*2840*/  FMUL.FTZ R86, R86, c[0x0][0x2ec] ;  /* 0x0000bb0056567a20 */ /* 0x000fe20000410000 */
[----:B------:R-:W-:Y:S01]  /*2850*/  MUFU.TANH R110, R73 ;  /* 0x00000049006e7308 */ /* 0x000fe20000002400 */
[----:B------:R-:W-:Y:S01]  /*2860*/  FMUL.FTZ R87, R87, c[0x0][0x2ec] ;  /* 0x0000bb0057577a20 */ /* 0x000fe20000410000 */
[----:B------:R-:W-:Y:S06]  /*2870*/  HMMA.16816.F32.BF16 R64, R32, R48, R80 ;  /* 0x000000302040723c */ /* 0x000fec0000041850 */
[----:B------:R-:W1:Y:S02]  /*2880*/  MUFU.TANH R105, R74 ;  /* 0x0000004a00697308 */ /* 0x000e640000002400 */
[-C--:B------:R-:W-:Y:S06]  /*2890*/  HMMA.16816.F32.BF16 R60, R8, R54.reuse, R60 ;  /* 0x00000036083c723c */ /* 0x080fec000004183c */
[----:B------:R1:W-:Y:S02]  /*28a0*/  MUFU.TANH R106, R75 ;  /* 0x0000004b006a7308 */ /* 0x0003e40000002400 */
[----:B------:R-:W-:Y:S01]  /*28b0*/  HMMA.16816.F32.BF16 R80, R36, R54, R68 ;  /* 0x000000362450723c */ /* 0x000fe20000041844 */
[----:B------:R-:W2:Y:S05]  /*28c0*/  LDSM.16.M88.4 R52, [R194+0x5000] ;  /* 0x00500000c234783b */ /* 0x000eaa0000000200 */
[----:B------:R-:W1:Y:S02]  /*28d0*/  MUFU.TANH R98, R84 ;  /* 0x0000005400627308 */ /* 0x000e640000002400 */
[----:B-----5:R-:W-:Y:S06]  /*28e0*/  HMMA.16816.F32.BF16 R92, R20, R44, R76 ;  /* 0x0000002c145c723c */ /* 0x020fec000004184c */
[----:B------:R-:W-:Y:S02]  /*28f0*/  MUFU.TANH R104, R85 ;  /* 0x0000005500687308 */ /* 0x000fe40000002400 */
[----:B---3--:R-:W-:Y:S06]  /*2900*/  HMMA.16816.F32.BF16 R76, R16, R56, RZ ;  /* 0x00000038104c723c */ /* 0x008fec00000418ff */
[----:B------:R-:W3:Y:S02]  /*2910*/  MUFU.TANH R96, R86 ;  /* 0x0000005600607308 */ /* 0x000ee40000002400 */
[----:B-1----:R-:W-:Y:S06]  /*2920*/  HMMA.16816.F32.BF16 R72, R24, R44, R64 ;  /* 0x0000002c1848723c */ /* 0x002fec0000041840 */
[----:B------:R2:W1:Y:S02]  /*2930*/  MUFU.TANH R101, R87 ;  /* 0x0000005700657308 */ /* 0x0004640000002400 */
[----:B------:R-:W-:Y:S01]  /*2940*/  HMMA.16816.F32.BF16 R64, R32, R50, R60 ;  /* 0x000000322040723c */ /* 0x000fe2000004183c */
[----:B------:R-:W-:-:S02]  /*2950*/  FMUL.FTZ R92, R92, c[0x0][0x2ec] ;  /* 0x0000bb005c5c7a20 */ /* 0x000fc40000410000 */
[----:B------:R-:W-:Y:S02]  /*2960*/  FMUL.FTZ R94, R94, c[0x0][0x2ec] ;  /* 0x0000bb005e5e7a20 */ /* 0x000fe40000410000 */
[----:B------:R-:W-:Y:S02]  /*2970*/  FMUL.FTZ R93, R93, c[0x0][0x2ec] ;  /* 0x0000bb005d5d7a20 */ /* 0x000fe40000410000 */
[----:B------:R-:W-:Y:S01]  /*2980*/  FMUL.FTZ R95, R95, c[0x0][0x2ec] ;  /* 0x0000bb005f5f7a20 */ /* 0x000fe20000410000 */
[----:B------:R-:W-:Y:S01]  /*2990*/  HMMA.16816.F32.BF16 R60, R28, R50, R80 ;  /* 0x000000321c3c723c */ /* 0x000fe20000041850 */
[----:B------:R-:W5:Y:S01]  /*29a0*/  LDSM.16.M88.4 R48, [R199+0x1000] ;  /* 0x00100000c730783b */ /* 0x000f620000000200 */
[----:B------:R-:W-:Y:S06]  /*29b0*/  MUFU.TANH R92, R92 ;  /* 0x0000005c005c7308 */ /* 0x000fec0000002400 */
[----:B------:R-:W-:Y:S01]  /*29c0*/  HMMA.16816.F32.BF16 R68, R12, R56, RZ ;  /* 0x000000380c44723c */ /* 0x000fe200000418ff */
[----:B------:R-:W-:Y:S01]  /*29d0*/  FMUL.FTZ R72, R72, c[0x0][0x2ec] ;  /* 0x0000bb0048487a20 */ /* 0x000fe20000410000 */
[----:B------:R-:W-:Y:S01]  /*29e0*/  MUFU.TANH R94, R94 ;  /* 0x0000005e005e7308 */ /* 0x000fe20000002400 */
[----:B------:R-:W-:-:S02]  /*29f0*/  FMUL.FTZ R73, R73, c[0x0][0x2ec] ;  /* 0x0000bb0049497a20 */ /* 0x000fc40000410000 */
[----:B------:R-:W-:Y:S02]  /*2a00*/  FMUL.FTZ R74, R74, c[0x0][0x2ec] ;  /* 0x0000bb004a4a7a20 */ /* 0x000fe40000410000 */
[----:B------:R-:W-:Y:S01]  /*2a10*/  FMUL.FTZ R75, R75, c[0x0][0x2ec] ;  /* 0x0000bb004b4b7a20 */ /* 0x000fe20000410000 */
[----:B--2---:R-:W-:Y:S02]  /*2a20*/  HMMA.16816.F32.BF16 R84, R8, R52, R76 ;  /* 0x000000340854723c */ /* 0x004fe4000004184c */
[----:B------:R-:W2:Y:S06]  /*2a30*/  MUFU.TANH R97, R72 ;  /* 0x0000004800617308 */ /* 0x000eac0000002400 */
[-C--:B------:R-:W-:Y:S01]  /*2a40*/  HMMA.16816.F32.BF16 R88, R20, R46.reuse, R60 ;  /* 0x0000002e1458723c */ /* 0x080fe2000004183c */
[----:B------:R-:W1:Y:S01]  /*2a50*/  LDSM.16.M88.4 R60, [R193+0x1000] ;  /* 0x00100000c13c783b */ /* 0x000e620000000200 */
[----:B------:R-:W-:Y:S06]  /*2a60*/  MUFU.TANH R99, R73 ;  /* 0x0000004900637308 */ /* 0x000fec0000002400 */
[----:B------:R-:W-:Y:S01]  /*2a70*/  HMMA.16816.F32.BF16 R76, R24, R46, R64 ;  /* 0x0000002e184c723c */ /* 0x000fe20000041840 */
[----:B------:R-:W1:Y:S01]  /*2a80*/  LDSM.16.M88.4 R44, [R188+0x5800] ;  /* 0x00580000bc2c783b */ /* 0x000e620000000200 */
[----:B------:R-:W1:Y:S06]  /*2a90*/  MUFU.TANH R129, R74 ;  /* 0x0000004a00817308 */ /* 0x000e6c0000002400 */
[----:B------:R-:W-:Y:S02]  /*2aa0*/  HMMA.16816.F32.BF16 R64, R12, R58, RZ ;  /* 0x0000003a0c40723c */ /* 0x000fe400000418ff */
[----:B------:R1:W1:Y:S06]  /*2ab0*/  MUFU.TANH R127, R75 ;  /* 0x0000004b007f7308 */ /* 0x00026c0000002400 */
[----:B------:R-:W-:Y:S01]  /*2ac0*/  HMMA.16816.F32.BF16 R80, R36, R52, R68 ;  /* 0x000000342450723c */ /* 0x000fe20000041844 */
[----:B------:R-:W-:Y:S01]  /*2ad0*/  FMUL.FTZ R0, R90, c[0x0][0x2ec] ;  /* 0x0000bb005a007a20 */ /* 0x000fe20000410000 */
[----:B------:R-:W-:Y:S01]  /*2ae0*/  MUFU.TANH R93, R93 ;  /* 0x0000005d005d7308 */ /* 0x000fe20000002400 */
[----:B------:R-:W-:-:S02]  /*2af0*/  FMUL.FTZ R88, R88, c[0x0][0x2ec] ;  /* 0x0000bb0058587a20 */ /* 0x000fc40000410000 */
[----:B------:R-:W-:-:S03]  /*2b00*/  FMUL.FTZ R89, R89, c[0x0][0x2ec] ;  /* 0x0000bb0059597a20 */ /* 0x000fc60000410000 */
[----:B------:R-:W-:Y:S01]  /*2b10*/  HMMA.16816.F32.BF16 R56, R16, R58, RZ ;  /* 0x0000003a1038723c */ /* 0x000fe200000418ff */
[----:B------:R-:W-:Y:S01]  /*2b20*/  FMUL.FTZ R76, R76, c[0x0][0x2ec] ;  /* 0x0000bb004c4c7a20 */ /* 0x000fe20000410000 */
[----:B------:R-:W1:Y:S01]  /*2b30*/  MUFU.TANH R95, R95 ;  /* 0x0000005f005f7308 */ /* 0x000e620000002400 */
[----:B------:R-:W-:Y:S02]  /*2b40*/  FMUL.FTZ R77, R77, c[0x0][0x2ec] ;  /* 0x0000bb004d4d7a20 */ /* 0x000fe40000410000 */
[----:B------:R-:W-:Y:S02]  /*2b50*/  FMUL.FTZ R78, R78, c[0x0][0x2ec] ;  /* 0x0000bb004e4e7a20 */ /* 0x000fe40000410000 */
[----:B------:R-:W-:Y:S01]  /*2b60*/  FMUL.FTZ R79, R79, c[0x0][0x2ec] ;  /* 0x0000bb004f4f7a20 */ /* 0x000fe20000410000 */
[----:B-----5:R-:W-:Y:S02]  /*2b70*/  HMMA.16816.F32.BF16 R68, R32, R48, R84 ;  /* 0x000000302044723c */ /* 0x020fe40000041854 */
[----:B------:R-:W5:Y:S06]  /*2b80*/  MUFU.TANH R103, R76 ;  /* 0x0000004c00677308 */ /* 0x000f6c0000002400 */
[-C--:B------:R-:W-:Y:S02]  /*2b90*/  HMMA.16816.F32.BF16 R64, R36, R54.reuse, R64 ;  /* 0x000000362440723c */ /* 0x080fe40000041840 */
[----:B------:R-:W-:Y:S06]  /*2ba0*/  MUFU.TANH R102, R77 ;  /* 0x0000004d00667308 */ /* 0x000fec0000002400 */
[----:B------:R-:W-:Y:S02]  /*2bb0*/  HMMA.16816.F32.BF16 R52, R8, R54, R56 ;  /* 0x000000360834723c */ /* 0x000fe40000041838 */
[----:B------:R-:W2:Y:S06]  /*2bc0*/  MUFU.TANH R126, R78 ;  /* 0x0000004e007e7308 */ /* 0x000eac0000002400 */
[----:B-1----:R-:W-:Y:S01]  /*2bd0*/  HMMA.16816.F32.BF16 R56, R24, R60, R68 ;  /* 0x0000003c1838723c */ /* 0x002fe20000041844 */
[----:B------:R-:W1:Y:S01]  /*2be0*/  LDSM.16.M88.4 R68, [R194+0x5800] ;  /* 0x00580000c244783b */ /* 0x000e620000000200 */
[----:B------:R2:W-:Y:S06]  /*2bf0*/  MUFU.TANH R124, R79 ;  /* 0x0000004f007c7308 */ /* 0x0005ec0000002400 */
[----:B------:R-:W-:Y:S02]  /*2c00*/  HMMA.16816.F32.BF16 R72, R28, R48, R80 ;  /* 0x000000301c48723c */ /* 0x000fe40000041850 */
[----:B------:R3:W-:Y:S06]  /*2c10*/  MUFU.TANH R84, R0 ;  /* 0x0000000000547308 */ /* 0x0007ec0000002400 */
[C---:B------:R-:W-:Y:S02]  /*2c20*/  HMMA.16816.F32.BF16 R80, R12.reuse, R46, RZ ;  /* 0x0000002e0c50723c */ /* 0x040fe400000418ff */
[----:B------:R-:W1:Y:S06]  /*2c30*/  MUFU.TANH R85, R88 ;  /* 0x0000005800557308 */ /* 0x000e6c0000002400 */
[-C--:B--2---:R-:W-:Y:S01]  /*2c40*/  HMMA.16816.F32.BF16 R76, R12, R44.reuse, RZ ;  /* 0x0000002c0c4c723c */ /* 0x084fe200000418ff */
[----:B---3--:R-:W-:Y:S01]  /*2c50*/  FMUL.FTZ R0, R91, c[0x0][0x2ec] ;  /* 0x0000bb005b007a20 */ /* 0x008fe20000410000 */
[----:B------:R-:W2:Y:S06]  /*2c60*/  MUFU.TANH R89, R89 ;  /* 0x0000005900597308 */ /* 0x000eac0000002400 */
[C---:B------:R-:W-:Y:S02]  /*2c70*/  HMMA.16816.F32.BF16 R12, R16.reuse, R44, RZ ;  /* 0x0000002c100c723c */ /* 0x040fe400000418ff */
[----:B------:R3:W1:Y:S06]  /*2c80*/  MUFU.TANH R100, R0 ;  /* 0x0000000000647308 */ /* 0x00066c0000002400 */
[----:B------:R-:W-:Y:S01]  /*2c90*/  HMMA.16816.F32.BF16 R44, R16, R46, RZ ;  /* 0x0000002e102c723c */ /* 0x000fe200000418ff */
[----:B------:R-:W2:Y:S07]  /*2ca0*/  LDSM.16.M88.4 R16, [R199+0x1800] ;  /* 0x00180000c710783b */ /* 0x000eae0000000200 */
[----:B------:R-:W-:Y:S01]  /*2cb0*/  HMMA.16816.F32.BF16 R72, R20, R60, R72 ;  /* 0x0000003c1448723c */ /* 0x000fe20000041848 */
[----:B---3--:R-:W-:-:S04]  /*2cc0*/  FMUL.FTZ R0, R56, c[0x0][0x2ec] ;  /* 0x0000bb0038007a20 */ /* 0x008fc80000410000 */
[----:B------:R3:W1:Y:S03]  /*2cd0*/  MUFU.TANH R109, R0 ;  /* 0x00000000006d7308 */ /* 0x0006660000002400 */
[-C--:B------:R-:W-:Y:S08]  /*2ce0*/  HMMA.16816.F32.BF16 R52, R32, R50.reuse, R52 ;  /* 0x000000322034723c */ /* 0x080ff00000041834 */
[----:B------:R-:W-:Y:S01]  /*2cf0*/  HMMA.16816.F32.BF16 R64, R28, R50, R64 ;  /* 0x000000321c40723c */ /* 0x000fe20000041840 */
[----:B---3--:R-:W-:-:S07]  /*2d00*/  FMUL.FTZ R0, R57, c[0x0][0x2ec] ;  /* 0x0000bb0039007a20 */ /* 0x008fce0000410000 */
[----:B-1----:R-:W-:Y:S01]  /*2d10*/  HMMA.16816.F32.BF16 R48, R8, R68, R12 ;  /* 0x000000440830723c */ /* 0x002fe2000004180c */
[----:B------:R-:W1:Y:S01]  /*2d20*/  LDSM.16.M88.4 R12, [R193+0x1800] ;  /* 0x00180000c10c783b */ /* 0x000e620000000200 */
[----:B------:R-:W-:-:S04]  /*2d30*/  DEPBAR.LE SB0, 0x0 ;  /* 0x000080000000791a */ /* 0x000fc80000000000 */
[----:B------:R3:W-:Y:S02]  /*2d40*/  MUFU.TANH R108, R0 ;  /* 0x00000000006c7308 */ /* 0x0007e40000002400 */
[-C--:B------:R-:W-:Y:S08]  /*2d50*/  HMMA.16816.F32.BF16 R52, R24, R62.reuse, R52 ;  /* 0x0000003e1834723c */ /* 0x080ff00000041834 */
[----:B------:R-:W-:Y:S01]  /*2d60*/  HMMA.16816.F32.BF16 R60, R20, R62, R64 ;  /* 0x0000003e143c723c */ /* 0x000fe20000041840 */
[----:B---3--:R-:W-:-:S04]  /*2d70*/  FMUL.FTZ R0, R58, c[0x0][0x2ec] ;  /* 0x0000bb003a007a20 */ /* 0x008fc80000410000 */
[----:B------:R3:W1:Y:S02]  /*2d80*/  MUFU.TANH R147, R0 ;  /* 0x0000000000937308 */ /* 0x0006640000002400 */
[----:B---3--:R-:W-:Y:S02]  /*2d90*/  FMUL.FTZ R0, R59, c[0x0][0x2ec] ;  /* 0x0000bb003b007a20 */ /* 0x008fe40000410000 */
[----:B------:R-:W-:Y:S04]  /*2da0*/  HMMA.16816.F32.BF16 R56, R8, R70, R44 ;  /* 0x000000460838723c */ /* 0x000fe8000004182c */
[----:B------:R3:W-:Y:S03]  /*2db0*/  MUFU.TANH R146, R0 ;  /* 0x0000000000927308 */ /* 0x0007e60000002400 */
[----:B------:R-:W-:Y:S01]  /*2dc0*/  FMUL.FTZ R10, R75, c[0x0][0x2ec] ;  /* 0x0000bb004b0a7a20 */ /* 0x000fe20000410000 */
[-C--:B------:R-:W-:Y:S01]  /*2dd0*/  IMNMX R8, R42, R41.reuse, PT ;  /* 0x000000292a087217 */ /* 0x080fe20003800200 */
[----:B------:R-:W-:Y:S01]  /*2de0*/  HMMA.16816.F32.BF16 R44, R36, R68, R76 ;  /* 0x00000044242c723c */ /* 0x000fe2000004184c */
[----:B------:R-:W-:-:S02]  /*2df0*/  IMNMX R9, R3, R41, PT ;  /* 0x0000002903097217 */ /* 0x000fc40003800200 */
[----:B------:R1:W-:Y:S01]  /*2e00*/  MUFU.TANH R134, R10 ;  /* 0x0000000a00867308 */ /* 0x0003e20000002400 */
[----:B------:R-:W-:-:S04]  /*2e10*/  IMNMX R11, R5, R41, PT ;  /* 0x00000029050b7217 */ /* 0x000fc80003800200 */
[----:B------:R-:W-:Y:S01]  /*2e20*/  HMMA.16816.F32.BF16 R36, R36, R70, R80 ;  /* 0x000000462424723c */ /* 0x000fe20000041850 */
[----:B---3--:R-:W-:-:S04]  /*2e30*/  FMUL.FTZ R0, R72, c[0x0][0x2ec] ;  /* 0x0000bb0048007a20 */ /* 0x008fc80000410000 */
[----:B------:R3:W2:Y:S01]  /*2e40*/  MUFU.TANH R123, R0 ;  /* 0x00000000007b7308 */ /* 0x0006a20000002400 */
[----:B-1----:R-:W-:Y:S01]  /*2e50*/  IMNMX R10, R7, R41, PT ;  /* 0x00000029070a7217 */ /* 0x002fe20003800200 */
[----:B------:R-:W-:-:S06]  /*2e60*/  FMUL.FTZ R7, R52, c[0x0][0x2ec] ;  /* 0x0000bb0034077a20 */ /* 0x000fcc0000410000 */
[----:B------:R1:W-:Y:S01]  /*2e70*/  MUFU.TANH R120, R7 ;  /* 0x0000000700787308 */ /* 0x0003e20000002400 */
[----:B---3--:R-:W-:-:S07]  /*2e80*/  FMUL.FTZ R0, R73, c[0x0][0x2ec] ;  /* 0x0000bb0049007a20 */ /* 0x008fce0000410000 */
[----:B------:R3:W-:Y:S01]  /*2e90*/  MUFU.TANH R125, R0 ;  /* 0x00000000007d7308 */ /* 0x0007e20000002400 */
[----:B-1----:R-:W-:-:S07]  /*2ea0*/  FMUL.FTZ R7, R55, c[0x0][0x2ec] ;  /* 0x0000bb0037077a20 */ /* 0x002fce0000410000 */
[----:B------:R-:W-:Y:S01]  /*2eb0*/  MUFU.TANH R72, R7 ;  /* 0x0000000700487308 */ /* 0x000fe20000002400 */
[----:B---3--:R-:W-:-:S07]  /*2ec0*/  FMUL.FTZ R0, R74, c[0x0][0x2ec] ;  /* 0x0000bb004a007a20 */ /* 0x008fce0000410000 */
[----:B------:R1:W3:Y:S02]  /*2ed0*/  MUFU.TANH R128, R0 ;  /* 0x0000000000807308 */ /* 0x0002e40000002400 */
[----:B-1----:R-:W-:Y:S02]  /*2ee0*/  IMAD R0, R40, 0x40, R228 ;  /* 0x0000004028007824 */ /* 0x002fe400078e02e4 */
[C---:B--2---:R-:W-:Y:S03]  /*2ef0*/  HMMA.16816.F32.BF16 R40, R32.reuse, R16, R48 ;  /* 0x000000102028723c */ /* 0x044fe60000041830 */
[C---:B------:R-:W-:Y:S02]  /*2f00*/  IADD3 R5, R0.reuse, 0x1, RZ ;  /* 0x0000000100057810 */ /* 0x040fe40007ffe0ff */
[----:B------:R-:W-:Y:S02]  /*2f10*/  IADD3 R3, R0, 0x8, RZ ;  /* 0x0000000800037810 */ /* 0x000fe40007ffe0ff */
[C---:B------:R-:W-:Y:S01]  /*2f20*/  ISETP.GE.AND P0, PT, R5.reuse, R8, PT ;  /* 0x000000080500720c */ /* 0x040fe20003f06270 */
[----:B------:R-:W-:Y:S01]  /*2f30*/  HMMA.16816.F32.BF16 R32, R32, R18, R56 ;  /* 0x000000122020723c */ /* 0x000fe20000041838 */
[----:B------:R-:W-:-:S02]  /*2f40*/  ISETP.GE.AND P1, PT, R5, R9, PT ;  /* 0x000000090500720c */ /* 0x000fc40003f26270 */
[C---:B------:R-:W-:Y:S01]  /*2f50*/  ISETP.GE.AND P4, PT, R5.reuse, R11, PT ;  /* 0x0000000b0500720c */ /* 0x040fe20003f86270 */
[----:B------:R-:W-:Y:S01]  /*2f60*/  BAR.SYNC.DEFER_BLOCKING 0x0 ;  /* 0x0000000000007b1d */ /* 0x000fe20000010000 */
[----:B------:R-:W-:Y:S01]  /*2f70*/  ISETP.GE.AND P2, PT, R5, R10, PT ;  /* 0x0000000a0500720c */ /* 0x000fe20003f46270 */
[----:B------:R-:W-:Y:S01]  /*2f80*/  FMUL.FTZ R5, R53, c[0x0][0x2ec] ;  /* 0x0000bb0035057a20 */ /* 0x000fe20000410000 */
[----:B------:R-:W-:Y:S02]  /*2f90*/  ISETP.GE.AND P6, PT, R3, R8, PT ;  /* 0x000000080300720c */ /* 0x000fe40003fc6270 */
[----:B----4-:R-:W-:Y:S01]  /*2fa0*/  FSEL R66, R113, -INF , !P1 ;  /* 0xff80000071427808 */ /* 0x010fe20004800000 */
[----:B------:R1:W2:Y:S01]  /*2fb0*/  MUFU.TANH R138, R5 ;  /* 0x00000005008a7308 */ /* 0x0002a20000002400 */
[----:B------:R-:W-:Y:S02]  /*2fc0*/  FSEL R53, R112, -INF , !P4 ;  /* 0xff80000070357808 */ /* 0x000fe40006000000 */
[----:B------:R-:W-:-:S02]  /*2fd0*/  FSEL R55, R111, -INF , !P2 ;  /* 0xff8000006f377808 */ /* 0x000fc40005000000 */
[----:B------:R-:W-:Y:S01]  /*2fe0*/  FSEL R52, R107, -INF , !P6 ;  /* 0xff8000006b347808 */ /* 0x000fe20007000000 */
[----:B------:R-:W-:Y:S01]  /*2ff0*/  HMMA.16816.F32.BF16 R48, R24, R12, R40 ;  /* 0x0000000c1830723c */ /* 0x000fe20000041828 */
[----:B------:R-:W-:Y:S02]  /*3000*/  FSEL R64, R114, -INF , !P0 ;  /* 0xff80000072407808 */ /* 0x000fe40004000000 */
[C---:B------:R-:W-:Y:S02]  /*3010*/  ISETP.GE.AND P5, PT, R3.reuse, R9, PT ;  /* 0x000000090300720c */ /* 0x040fe40003fa6270 */
[C---:B------:R-:W-:Y:S02]  /*3020*/  ISETP.GE.AND P3, PT, R3.reuse, R11, PT ;  /* 0x0000000b0300720c */ /* 0x040fe40003f66270 */
[----:B------:R-:W-:Y:S01]  /*3030*/  ISETP.GE.AND P0, PT, R3, R10, PT ;  /* 0x0000000a0300720c */ /* 0x000fe20003f06270 */
[----:B------:R-:W-:Y:S01]  /*3040*/  HMMA.16816.F32.BF16 R40, R28, R16, R44 ;  /* 0x000000101c28723c */ /* 0x000fe2000004182c */
[----:B------:R-:W-:Y:S01]  /*3050*/  FMUL.FTZ R3, R54, c[0x0][0x2ec] ;  /* 0x0000bb0036037a20 */ /* 0x000fe20000410000 */
[----:B-1----:R-:W-:-:S02]  /*3060*/  IADD3 R5, R0, 0x9, RZ ;  /* 0x0000000900057810 */ /* 0x002fc40007ffe0ff */
[----:B------:R-:W-:Y:S01]  /*3070*/  FSEL R76, R105, -INF , !P5 ;  /* 0xff800000694c7808 */ /* 0x000fe20006800000 */
[----:B------:R1:W4:Y:S01]  /*3080*/  MUFU.TANH R69, R3 ;  /* 0x0000000300457308 */ /* 0x0003220000002400 */
[C---:B------:R-:W-:Y:S02]  /*3090*/  ISETP.GE.AND P1, PT, R5.reuse, R8, PT ;  /* 0x000000080500720c */ /* 0x040fe40003f26270 */
[C---:B------:R-:W-:Y:S01]  /*30a0*/  ISETP.GE.AND P4, PT, R5.reuse, R9, PT ;  /* 0x000000090500720c */ /* 0x040fe20003f86270 */
[----:B------:R-:W-:Y:S01]  /*30b0*/  HMMA.16816.F32.BF16 R28, R28, R18, R36 ;  /* 0x000000121c1c723c */ /* 0x000fe20000041824 */
[C---:B------:R-:W-:Y:S02]  /*30c0*/  ISETP.GE.AND P2, PT, R5.reuse, R11, PT ;  /* 0x0000000b0500720c */ /* 0x040fe40003f46270 */
[----:B------:R-:W-:Y:S01]  /*30d0*/  ISETP.GE.AND P6, PT, R5, R10, PT ;  /* 0x0000000a0500720c */ /* 0x000fe20003fc6270 */
[----:B------:R-:W-:Y:S01]  /*30e0*/  FMUL.FTZ R5, R60, c[0x0][0x2ec] ;  /* 0x0000bb003c057a20 */ /* 0x000fe20000410000 */
[----:B------:R-:W-:-:S02]  /*30f0*/  FSEL R54, R98, -INF , !P3 ;  /* 0xff80000062367808 */ /* 0x000fc40005800000 */
[----:B------:R-:W-:Y:S01]  /*3100*/  FSEL R60, R96, -INF , !P0 ;  /* 0xff800000603c7808 */ /* 0x000fe20004000000 */
[----:B------:R2:W2:Y:S01]  /*3110*/  MUFU.TANH R122, R5 ;  /* 0x00000005007a7308 */ /* 0x0004a20000002400 */
[----:B------:R-:W-:Y:S01]  /*3120*/  FSEL R65, R110, -INF , !P1 ;  /* 0xff8000006e417808 */ /* 0x000fe20004800000 */
[----:B------:R-:W-:Y:S01]  /*3130*/  HMMA.16816.F32.BF16 R24, R24, R14, R32 ;  /* 0x0000000e1818723c */ /* 0x000fe20000041820 */
[----:B------:R-:W-:Y:S01]  /*3140*/  FSEL R67, R106, -INF , !P4 ;  /* 0xff8000006a437808 */ /* 0x000fe20006000000 */
[----:B------:R-:W-:Y:S01]  /*3150*/  FMUL.FTZ R51, R51, c[0x0][0x2ec] ;  /* 0x0000bb0033337a20 */ /* 0x000fe20000410000 */
[----:B-1----:R-:W-:Y:S02]  /*3160*/  IADD3 R3, R0, 0x10, RZ ;  /* 0x0000001000037810 */ /* 0x002fe40007ffe0ff */
[----:B------:R-:W-:Y:S02]  /*3170*/  FSEL R44, R104, -INF , !P2 ;  /* 0xff800000682c7808 */ /* 0x000fe40005000000 */
[C---:B------:R-:W-:Y:S01]  /*3180*/  ISETP.GE.AND P5, PT, R3.reuse, R8, PT ;  /* 0x000000080300720c */ /* 0x040fe20003fa6270 */
[----:B------:R-:W-:Y:S01]  /*3190*/  HMMA.16816.F32.BF16 R40, R20, R12, R40 ;  /* 0x0000000c1428723c */ /* 0x000fe20000041828 */
[C---:B------:R-:W-:Y:S01]  /*31a0*/  ISETP.GE.AND P3, PT, R3.reuse, R9, PT ;  /* 0x000000090300720c */ /* 0x040fe20003f66270 */
[----:B------:R-:W-:Y:S01]  /*31b0*/  MUFU.TANH R51, R51 ;  /* 0x0000003300337308 */ /* 0x000fe20000002400 */
[----:B------:R-:W-:-:S02]  /*31c0*/  ISETP.GE.AND P0, PT, R3, R11, PT ;  /* 0x0000000b0300720c */ /* 0x000fc40003f06270 */
[----:B------:R-:W-:Y:S01]  /*31d0*/  ISETP.GE.AND P1, PT, R3, R10, PT ;  /* 0x0000000a0300720c */ /* 0x000fe20003f26270 */
[----:B--2---:R-:W-:Y:S01]  /*31e0*/  FMUL.FTZ R5, R61, c[0x0][0x2ec] ;  /* 0x0000bb003d057a20 */ /* 0x004fe20000410000 */
[----:B------:R-:W-:Y:S01]  /*31f0*/  IADD3 R3, R0, 0x11, RZ ;  /* 0x0000001100037810 */ /* 0x000fe20007ffe0ff */
[----:B------:R-:W-:Y:S01]  /*3200*/  HMMA.16816.F32.BF16 R20, R20, R14, R28 ;  /* 0x0000000e1414723c */ /* 0x000fe2000004181c */
[----:B------:R-:W-:Y:S01]  /*3210*/  FSEL R45, R101, -INF , !P6 ;  /* 0xff800000652d7808 */ /* 0x000fe20007000000 */
[----:B------:R1:W-:Y:S01]  /*3220*/  MUFU.TANH R68, R5 ;  /* 0x0000000500447308 */ /* 0x0003e20000002400 */
[----:B------:R-:W-:Y:S02]  /*3230*/  FSEL R61, R97, -INF , !P5 ;  /* 0xff800000613d7808 */ /* 0x000fe40006800000 */
[C---:B------:R-:W-:Y:S02]  /*3240*/  ISETP.GE.AND P4, PT, R3.reuse, R8, PT ;  /* 0x000000080300720c */ /* 0x040fe40003f86270 */
[C---:B------:R-:W-:Y:S01]  /*3250*/  ISETP.GE.AND P2, PT, R3.reuse, R9, PT ;  /* 0x000000090300720c */ /* 0x040fe20003f46270 */
[----:B------:R-:W-:Y:S01]  /*3260*/  FMUL.FTZ R12, R24, c[0x0][0x2ec] ;  /* 0x0000bb00180c7a20 */ /* 0x000fe20000410000 */
[----:B------:R-:W-:-:S02]  /*3270*/  ISETP.GE.AND P6, PT, R3, R11, PT ;  /* 0x0000000b0300720c */ /* 0x000fc40003fc6270 */
[----:B------:R-:W-:Y:S02]  /*3280*/  ISETP.GE.AND P5, PT, R3, R10, PT ;  /* 0x0000000a0300720c */ /* 0x000fe40003fa6270 */
[----:B------:R-:W-:Y:S01]  /*3290*/  IADD3 R3, R0, 0x18, RZ ;  /* 0x0000001800037810 */ /* 0x000fe20007ffe0ff */
[----:B------:R-:W-:Y:S01]  /*32a0*/  MUFU.TANH R12, R12 ;  /* 0x0000000c000c7308 */ /* 0x000fe20000002400 */
[----:B------:R-:W-:Y:S01]  /*32b0*/  FSEL R129, R129, -INF , !P3 ;  /* 0xff80000081817808 */ /* 0x000fe20005800000 */
[----:B------:R-:W-:Y:S01]  /*32c0*/  FMUL.FTZ R41, R41, c[0x0][0x2ec] ;  /* 0x0000bb0029297a20 */ /* 0x000fe20000410000 */
[----:B------:R-:W-:Y:S01]  /*32d0*/  FSEL R56, R92, -INF , !P0 ;  /* 0xff8000005c387808 */ /* 0x000fe20004000000 */
[----:B-1----:R-:W-:Y:S01]  /*32e0*/  FMUL.FTZ R5, R62, c[0x0][0x2ec] ;  /* 0x0000bb003e057a20 */ /* 0x002fe20000410000 */
[----:B------:R-:W-:Y:S01]  /*32f0*/  FSEL R88, R94, -INF , !P1 ;  /* 0xff8000005e587808 */ /* 0x000fe20004800000 */
[----:B------:R-:W-:Y:S01]  /*3300*/  FMUL.FTZ R40, R40, c[0x0][0x2ec] ;  /* 0x0000bb0028287a20 */ /* 0x000fe20000410000 */
[C---:B------:R-:W-:Y:S01]  /*3310*/  ISETP.GE.AND P3, PT, R3.reuse, R8, PT ;  /* 0x000000080300720c */ /* 0x040fe20003f66270 */
[----:B------:R1:W2:Y:S01]  /*3320*/  MUFU.TANH R7, R5 ;  /* 0x0000000500077308 */ /* 0x0002a20000002400 */
[C---:B------:R-:W-:Y:S01]  /*3330*/  ISETP.GE.AND P0, PT, R3.reuse, R9, PT ;  /* 0x000000090300720c */ /* 0x040fe20003f06270 */
[----:B------:R-:W-:Y:S01]  /*3340*/  FMUL.FTZ R42, R42, c[0x0][0x2ec] ;  /* 0x0000bb002a2a7a20 */ /* 0x000fe20000410000 */
[----:B------:R-:W-:Y:S01]  /*3350*/  ISETP.GE.AND P1, PT, R3, R11, PT ;  /* 0x0000000b0300720c */ /* 0x000fe20003f26270 */
[----:B------:R-:W-:Y:S01]  /*3360*/  FMUL.FTZ R43, R43, c[0x0][0x2ec] ;  /* 0x0000bb002b2b7a20 */ /* 0x000fe20000410000 */
[----:B------:R-:W-:Y:S01]  /*3370*/  FSEL R127, R127, -INF , !P2 ;  /* 0xff8000007f7f7808 */ /* 0x000fe20005000000 */
[----:B------:R-:W-:Y:S01]  /*3380*/  FMUL.FTZ R22, R22, c[0x0][0x2ec] ;  /* 0x0000bb0016167a20 */ /* 0x000fe20000410000 */
[----:B------:R-:W-:Y:S01]  /*3390*/  FSEL R101, R95, -INF , !P5 ;  /* 0xff8000005f657808 */ /* 0x000fe20006800000 */
[----:B------:R-:W-:Y:S01]  /*33a0*/  MUFU.TANH R41, R41 ;  /* 0x0000002900297308 */ /* 0x000fe20000002400 */
[----:B-----5:R-:W-:Y:S01]  /*33b0*/  FSEL R103, R103, -INF , !P3 ;  /* 0xff80000067677808 */ /* 0x020fe20005800000 */
[----:B------:R-:W-:Y:S01]  /*33c0*/  FMUL.FTZ R20, R20, c[0x0][0x2ec] ;  /* 0x0000bb0014147a20 */ /* 0x000fe20000410000 */
[----:B------:R-:W-:Y:S01]  /*33d0*/  FSEL R126, R126, -INF , !P0 ;  /* 0xff8000007e7e7808 */ /* 0x000fe20004000000 */
[----:B------:R-:W-:Y:S01]  /*33e0*/  FMUL.FTZ R21, R21, c[0x0][0x2ec] ;  /* 0x0000bb0015157a20 */ /* 0x000fe20000410000 */
[----:B------:R-:W-:Y:S01]  /*33f0*/  FSEL R80, R85, -INF , !P1 ;  /* 0xff80000055507808 */ /* 0x000fe20004800000 */
[----:B------:R-:W-:-:S02]  /*3400*/  FMUL.FTZ R23, R23, c[0x0][0x2ec] ;  /* 0x0000bb0017177a20 */ /* 0x000fc40000410000 */
[----:B-1----:R-:W-:Y:S01]  /*3410*/  FMUL.FTZ R5, R63, c[0x0][0x2ec] ;  /* 0x0000bb003f057a20 */ /* 0x002fe20000410000 */
[----:B------:R-:W-:Y:S08]  /*3420*/  MUFU.TANH R40, R40 ;  /* 0x0000002800287308 */ /* 0x000ff00000002400 */
[----:B------:R1:W5:Y:S08]  /*3430*/  MUFU.TANH R47, R5 ;  /* 0x00000005002f7308 */ /* 0x0003700000002400 */
[----:B------:R-:W-:Y:S01]  /*3440*/  MUFU.TANH R42, R42 ;  /* 0x0000002a002a7308 */ /* 0x000fe20000002400 */
[----:B-1----:R-:W-:Y:S01]  /*3450*/  FMUL.FTZ R5, R48, c[0x0][0x2ec] ;  /* 0x0000bb0030057a20 */ /* 0x002fe20000410000 */
[----:B------:R-:W-:-:S06]  /*3460*/  FSEL R48, R99, -INF , !P4 ;  /* 0xff80000063307808 */ /* 0x000fcc0006000000 */
[----:B------:R-:W-:Y:S01]  /*3470*/  MUFU.TANH R43, R43 ;  /* 0x0000002b002b7308 */ /* 0x000fe20000002400 */
[----:B------:R-:W-:Y:S02]  /*3480*/  ISETP.GE.AND P4, PT, R3, R10, PT ;  /* 0x0000000a0300720c */ /* 0x000fe40003f86270 */
[----:B------:R-:W-:Y:S02]  /*3490*/  IADD3 R3, R0, 0x19, RZ ;  /* 0x0000001900037810 */ /* 0x000fe40007ffe0ff */
[----:B------:R-:W-:Y:S02]  /*34a0*/  FSEL R81, R84, -INF , !P4 ;  /* 0xff80000054517808 */ /* 0x000fe40006000000 */
[C---:B------:R-:W-:Y:S01]  /*34b0*/  ISETP.GE.AND P2, PT, R3.reuse, R8, PT ;  /* 0x000000080300720c */ /* 0x040fe20003f46270 */
[----:B------:R1:W1:Y:S01]  /*34c0*/  MUFU.TANH R46, R5 ;  /* 0x00000005002e7308 */ /* 0x0002620000002400 */
[C---:B------:R-:W-:Y:S02]  /*34d0*/  ISETP.GE.AND P5, PT, R3.reuse, R11, PT ;  /* 0x0000000b0300720c */ /* 0x040fe40003fa6270 */
[----:B------:R-:W-:-:S02]  /*34e0*/  ISETP.GE.AND P3, PT, R3, R10, PT ;  /* 0x0000000a0300720c */ /* 0x000fc40003f66270 */
[----:B------:R-:W-:Y:S02]  /*34f0*/  FSEL R102, R102, -INF , !P2 ;  /* 0xff80000066667808 */ /* 0x000fe40005000000 */
[----:B------:R-:W-:Y:S01]  /*3500*/  FSEL R71, R89, -INF , !P5 ;  /* 0xff80000059477808 */ /* 0x000fe20006800000 */
[----:B------:R-:W-:Y:S01]  /*3510*/  MUFU.TANH R22, R22 ;  /* 0x0000001600167308 */ /* 0x000fe20000002400 */
[----:B------:R-:W-:Y:S01]  /*3520*/  FSEL R100, R100, -INF , !P3 ;  /* 0xff80000064647808 */ /* 0x000fe20005800000 */
[----:B-1----:R-:W-:Y:S01]  /*3530*/  FMUL.FTZ R5, R49, c[0x0][0x2ec] ;  /* 0x0000bb0031057a20 */ /* 0x002fe20000410000 */
[----:B------:R-:W-:-:S05]  /*3540*/  FSEL R49, R93, -INF , !P6 ;  /* 0xff8000005d317808 */ /* 0x000fca0007000000 */
[----:B------:R-:W-:Y:S01]  /*3550*/  MUFU.TANH R20, R20 ;  /* 0x0000001400147308 */ /* 0x000fe20000002400 */
[-C--:B------:R-:W-:Y:S02]  /*3560*/  ISETP.GE.AND P6, PT, R3, R9.reuse, PT ;  /* 0x000000090300720c */ /* 0x080fe40003fc6270 */
[----:B------:R-:W-:Y:S02]  /*3570*/  IADD3 R3, R0, 0x20, RZ ;  /* 0x0000002000037810 */ /* 0x000fe40007ffe0ff */
[----:B------:R-:W-:Y:S02]  /*3580*/  FSEL R124, R124, -INF , !P6 ;  /* 0xff8000007c7c7808 */ /* 0x000fe40007000000 */
[C---:B------:R-:W-:Y:S01]  /*3590*/  ISETP.GE.AND P0, PT, R3.reuse, R8, PT ;  /* 0x000000080300720c */ /* 0x040fe20003f06270 */
[----:B------:R1:W-:Y:S01]  /*35a0*/  MUFU.TANH R17, R5 ;  /* 0x0000000500117308 */ /* 0x0003e20000002400 */
[C---:B------:R-:W-:Y:S02]  /*35b0*/  ISETP.GE.AND P1, PT, R3.reuse, R9, PT ;  /* 0x000000090300720c */ /* 0x040fe40003f26270 */
[----:B------:R-:W-:-:S02]  /*35c0*/  ISETP.GE.AND P4, PT, R3, R11, PT ;  /* 0x0000000b0300720c */ /* 0x000fc40003f86270 */
[----:B------:R-:W-:Y:S02]  /*35d0*/  ISETP.GE.AND P2, PT, R3, R10, PT ;  /* 0x0000000a0300720c */ /* 0x000fe40003f46270 */
[----:B------:R-:W-:Y:S01]  /*35e0*/  IADD3 R3, R0, 0x21, RZ ;  /* 0x0000002100037810 */ /* 0x000fe20007ffe0ff */
[----:B------:R-:W-:Y:S01]  /*35f0*/  MUFU.TANH R21, R21 ;  /* 0x0000001500157308 */ /* 0x000fe20000002400 */
[----:B------:R-:W-:Y:S02]  /*3600*/  FSEL R109, R109, -INF , !P0 ;  /* 0xff8000006d6d7808 */ /* 0x000fe40004000000 */
[----:B------:R-:W-:Y:S02]  /*3610*/  FSEL R147, R147, -INF , !P1 ;  /* 0xff80000093937808 */ /* 0x000fe40004800000 */
[C---:B------:R-:W-:Y:S02]  /*3620*/  ISETP.GE.AND P6, PT, R3.reuse, R8, PT ;  /* 0x000000080300720c */ /* 0x040fe40003fc6270 */
[C---:B------:R-:W-:Y:S01]  /*3630*/  ISETP.GE.AND P5, PT, R3.reuse, R9, PT ;  /* 0x000000090300720c */ /* 0x040fe20003fa6270 */
[----:B-1----:R-:W-:Y:S01]  /*3640*/  FMUL.FTZ R5, R50, c[0x0][0x2ec] ;  /* 0x0000bb0032057a20 */ /* 0x002fe20000410000 */
[C---:B------:R-:W-:Y:S01]  /*3650*/  ISETP.GE.AND P3, PT, R3.reuse, R11, PT ;  /* 0x0000000b0300720c */ /* 0x040fe20003f66270 */
[----:B------:R-:W-:Y:S01]  /*3660*/  MUFU.TANH R23, R23 ;  /* 0x0000001700177308 */ /* 0x000fe20000002400 */
[----:B------:R-:W-:-:S02]  /*3670*/  ISETP.GE.AND P0, PT, R3, R10, PT ;  /* 0x0000000a0300720c */ /* 0x000fc40003f06270 */
[----:B------:R-:W-:Y:S02]  /*3680*/  IADD3 R3, R0, 0x29, RZ ;  /* 0x0000002900037810 */ /* 0x000fe40007ffe0ff */
[----:B------:R-:W-:Y:S02]  /*3690*/  FSEL R123, R123, -INF , !P4 ;  /* 0xff8000007b7b7808 */ /* 0x000fe40006000000 */
[----:B---3--:R-:W-:Y:S01]  /*36a0*/  FSEL R128, R128, -INF , !P2 ;  /* 0xff80000080807808 */ /* 0x008fe20005000000 */
[----:B------:R1:W3:Y:S01]  /*36b0*/  MUFU.TANH R16, R5 ;  /* 0x0000000500107308 */ /* 0x0002e20000002400 */
[----:B------:R-:W-:Y:S02]  /*36c0*/  FSEL R108, R108, -INF , !P6 ;  /* 0xff8000006c6c7808 */ /* 0x000fe40007000000 */
[----:B------:R-:W-:Y:S02]  /*36d0*/  FSEL R146, R146, -INF , !P5 ;  /* 0xff80000092927808 */ /* 0x000fe40006800000 */
[----:B------:R-:W-:-:S02]  /*36e0*/  FSEL R125, R125, -INF , !P3 ;  /* 0xff8000007d7d7808 */ /* 0x000fc40005800000 */
[----:B------:R-:W-:Y:S02]  /*36f0*/  FSEL R134, R134, -INF , !P0 ;  /* 0xff80000086867808 */ /* 0x000fe40004000000 */
[C---:B------:R-:W-:Y:S02]  /*3700*/  ISETP.GE.AND P5, PT, R3.reuse, R8, PT ;  /* 0x000000080300720c */ /* 0x040fe40003fa6270 */
[C---:B------:R-:W-:Y:S02]  /*3710*/  ISETP.GE.AND P3, PT, R3.reuse, R9, PT ;  /* 0x000000090300720c */ /* 0x040fe40003f66270 */
[----:B------:R-:W-:Y:S02]  /*3720*/  ISETP.GE.AND P0, PT, R3, R11, PT ;  /* 0x0000000b0300720c */ /* 0x000fe40003f06270 */
[----:B------:R-:W-:Y:S02]  /*3730*/  FSEL R138, R138, -INF , !P5 ;  /* 0xff8000008a8a7808 */ /* 0x000fe40006800000 */
[----:B-1----:R-:W-:-:S02]  /*3740*/  IADD3 R5, R0, 0x28, RZ ;  /* 0x0000002800057810 */ /* 0x002fc40007ffe0ff */
[----:B------:R-:W-:Y:S02]  /*3750*/  FSEL R142, R72, -INF , !P3 ;  /* 0xff800000488e7808 */ /* 0x000fe40005800000 */
[C---:B------:R-:W-:Y:S02]  /*3760*/  ISETP.GE.AND P1, PT, R5.reuse, R8, PT ;  /* 0x000000080500720c */ /* 0x040fe40003f26270 */
[C---:B------:R-:W-:Y:S02]  /*3770*/  ISETP.GE.AND P4, PT, R5.reuse, R9, PT ;  /* 0x000000090500720c */ /* 0x040fe40003f86270 */
[----:B------:R-:W-:Y:S02]  /*3780*/  FSEL R120, R120, -INF , !P1 ;  /* 0xff80000078787808 */ /* 0x000fe40004800000 */
[C---:B------:R-:W-:Y:S02]  /*3790*/  ISETP.GE.AND P2, PT, R5.reuse, R11, PT ;  /* 0x0000000b0500720c */ /* 0x040fe40003f46270 */
[-C--:B------:R-:W-:Y:S01]  /*37a0*/  ISETP.GE.AND P6, PT, R5, R10.reuse, PT ;  /* 0x0000000a0500720c */ /* 0x080fe20003fc6270 */
[----:B------:R-:W-:Y:S01]  /*37b0*/  FMUL.FTZ R5, R25, c[0x0][0x2ec] ;  /* 0x0000bb0019057a20 */ /* 0x000fe20000410000 */
[----:B------:R-:W-:-:S02]  /*37c0*/  ISETP.GE.AND P1, PT, R3, R10, PT ;  /* 0x0000000a0300720c */ /* 0x000fc40003f26270 */
[----:B------:R-:W-:Y:S01]  /*37d0*/  IADD3 R3, R0, 0x30, RZ ;  /* 0x0000003000037810 */ /* 0x000fe20007ffe0ff */
[----:B------:R1:W-:Y:S01]  /*37e0*/  MUFU.TANH R13, R5 ;  /* 0x00000005000d7308 */ /* 0x0003e20000002400 */
[----:B----4-:R-:W-:Y:S02]  /*37f0*/  FSEL R145, R69, -INF , !P4 ;  /* 0xff80000045917808 */ /* 0x010fe40006000000 */
[----:B------:R-:W-:Y:S02]  /*3800*/  FSEL R122, R122, -INF , !P2 ;  /* 0xff8000007a7a7808 */ /* 0x000fe40005000000 */
[----:B--2---:R-:W-:Y:S01]  /*3810*/  FSEL R132, R7, -INF , !P6 ;  /* 0xff80000007847808 */ /* 0x004fe20007000000 */
[----:B------:R-:W-:Y:S01]  /*3820*/  FMUL.FTZ R7, R27, c[0x0][0x2ec] ;  /* 0x0000bb001b077a20 */ /* 0x000fe20000410000 */
[C---:B------:R-:W-:Y:S02]  /*3830*/  ISETP.GE.AND P4, PT, R3.reuse, R8, PT ;  /* 0x000000080300720c */ /* 0x040fe40003f86270 */
[----:B------:R-:W-:-:S02]  /*3840*/  ISETP.GE.AND P2, PT, R3, R9, PT ;  /* 0x000000090300720c */ /* 0x000fc40003f46270 */
[CC--:B------:R-:W-:Y:S01]  /*3850*/  ISETP.GE.AND P6, PT, R3.reuse, R11.reuse, PT ;  /* 0x0000000b0300720c */ /* 0x0c0fe20003fc6270 */
[----:B------:R-:W-:Y:S01]  /*3860*/  MUFU.TANH R7, R7 ;  /* 0x0000000700077308 */ /* 0x000fe20000002400 */
[----:B------:R-:W-:Y:S02]  /*3870*/  ISETP.GE.AND P5, PT, R3, R10, PT ;  /* 0x0000000a0300720c */ /* 0x000fe40003fa6270 */
[----:B------:R-:W-:Y:S01]  /*3880*/  IADD3 R3, R0, 0x31, RZ ;  /* 0x0000003100037810 */ /* 0x000fe20007ffe0ff */
[----:B-1----:R-:W-:Y:S01]  /*3890*/  FMUL.FTZ R5, R26, c[0x0][0x2ec] ;  /* 0x0000bb001a057a20 */ /* 0x002fe20000410000 */
[----:B-----5:R-:W-:Y:S02]  /*38a0*/  FSEL R133, R47, -INF , !P1 ;  /* 0xff8000002f857808 */ /* 0x020fe40004800000 */
[----:B------:R-:W-:Y:S02]  /*38b0*/  ISETP.GE.AND P1, PT, R3, R11, PT ;  /* 0x0000000b0300720c */ /* 0x000fe40003f26270 */
[----:B------:R-:W-:Y:S01]  /*38c0*/  FSEL R121, R68, -INF , !P0 ;  /* 0xff80000044797808 */ /* 0x000fe20004000000 */
[----:B------:R-:W1:Y:S01]  /*38d0*/  MUFU.TANH R5, R5 ;  /* 0x0000000500057308 */ /* 0x000e620000002400 */
[----:B------:R-:W-:-:S02]  /*38e0*/  FSEL R144, R41, -INF , !P1 ;  /* 0xff80000029907808 */ /* 0x000fc40004800000 */
[----:B------:R-:W-:Y:S02]  /*38f0*/  FSEL R136, R46, -INF , !P4 ;  /* 0xff8000002e887808 */ /* 0x000fe40006000000 */
[CC--:B------:R-:W-:Y:S02]  /*3900*/  ISETP.GE.AND P1, PT, R0.reuse, R9.reuse, PT ;  /* 0x000000090000720c */ /* 0x0c0fe40003f26270 */
[C---:B------:R-:W-:Y:S02]  /*3910*/  ISETP.GE.AND P3, PT, R3.reuse, R8, PT ;  /* 0x000000080300720c */ /* 0x040fe40003f66270 */
[C---:B------:R-:W-:Y:S02]  /*3920*/  ISETP.GE.AND P0, PT, R3.reuse, R9, PT ;  /* 0x000000090300720c */ /* 0x040fe40003f06270 */
[----:B------:R-:W-:Y:S02]  /*3930*/  ISETP.GE.AND P4, PT, R3, R10, PT ;  /* 0x0000000a0300720c */ /* 0x000fe40003f86270 */
[----:B------:R-:W-:-:S02]  /*3940*/  IADD3 R3, R0, 0x38, RZ ;  /* 0x0000003800037810 */ /* 0x000fc40007ffe0ff */
[----:B------:R-:W-:Y:S02]  /*3950*/  FSEL R26, R117, -INF , !P1 ;  /* 0xff800000751a7808 */ /* 0x000fe40004800000 */
[----:B---3--:R-:W-:Y:S02]  /*3960*/  FSEL R155, R16, -INF , !P2 ;  /* 0xff800000109b7808 */ /* 0x008fe40005000000 */
[----:B------:R-:W-:Y:S02]  /*3970*/  ISETP.GE.AND P1, PT, R216, 0x2, PT ;  /* 0x00000002d800780c */ /* 0x000fe40003f26270 */
[----:B------:R-:W-:Y:S02]  /*3980*/  ISETP.GE.AND P2, PT, R3, R8, PT ;  /* 0x000000080300720c */ /* 0x000fe40003f46270 */
[----:B------:R-:W-:Y:S02]  /*3990*/  FSEL R137, R17, -INF , !P3 ;  /* 0xff80000011897808 */ /* 0x000fe40005800000 */
[----:B------:R-:W-:-:S02]  /*39a0*/  FSEL R143, R40, -INF , !P6 ;  /* 0xff800000288f7808 */ /* 0x000fc40007000000 */
[----:B------:R-:W-:Y:S02]  /*39b0*/  FSEL R150, R42, -INF , !P5 ;  /* 0xff8000002a967808 */ /* 0x000fe40006800000 */
[----:B------:R-:W-:Y:S02]  /*39c0*/  ISETP.GE.AND P3, PT, R3, R10, PT ;  /* 0x0000000a0300720c */ /* 0x000fe40003f66270 */
[----:B------:R-:W-:Y:S02]  /*39d0*/  FSEL R154, R51, -INF , !P0 ;  /* 0xff800000339a7808 */ /* 0x000fe40004000000 */
[----:B------:R-:W-:Y:S02]  /*39e0*/  FSEL R151, R43, -INF , !P4 ;  /* 0xff8000002b977808 */ /* 0x000fe40006000000 */
[----:B------:R-:W-:Y:S02]  /*39f0*/  FSEL R135, R12, -INF , !P2 ;  /* 0xff8000000c877808 */ /* 0x000fe40005000000 */
[----:B------:R-:W-:-:S02]  /*3a00*/  ISETP.GE.AND P6, PT, R3, R9, PT ;  /* 0x000000090300720c */ /* 0x000fc40003fc6270 */
[-C--:B------:R-:W-:Y:S02]  /*3a10*/  ISETP.GE.AND P5, PT, R3, R11.reuse, PT ;  /* 0x0000000b0300720c */ /* 0x080fe40003fa6270 */
[C---:B------:R-:W-:Y:S02]  /*3a20*/  ISETP.GE.AND P0, PT, R0.reuse, R8, PT ;  /* 0x000000080000720c */ /* 0x040fe40003f06270 */
[C---:B------:R-:W-:Y:S02]  /*3a30*/  ISETP.GE.AND P4, PT, R0.reuse, R11, PT ;  /* 0x0000000b0000720c */ /* 0x040fe40003f86270 */
[C---:B------:R-:W-:Y:S02]  /*3a40*/  ISETP.GE.AND P2, PT, R0.reuse, R10, PT ;  /* 0x0000000a0000720c */ /* 0x040fe40003f46270 */
[----:B------:R-:W-:Y:S02]  /*3a50*/  IADD3 R0, R0, 0x39, RZ ;  /* 0x0000003900007810 */ /* 0x000fe40007ffe0ff */
[----:B------:R-:W-:-:S02]  /*3a60*/  FSEL R149, R22, -INF , !P3 ;  /* 0xff80000016957808 */ /* 0x000fc40005800000 */
[----:B-1----:R-:W-:Y:S02]  /*3a70*/  FSEL R153, R5, -INF , !P6 ;  /* 0xff80000005997808 */ /* 0x002fe40007000000 */
[----:B------:R-:W-:Y:S02]  /*3a80*/  FSEL R141, R20, -INF , !P5 ;  /* 0xff800000148d7808 */ /* 0x000fe40006800000 */
[----:B------:R-:W-:Y:S02]  /*3a90*/  FSEL R22, R118, -INF , !P0 ;  /* 0xff80000076167808 */ /* 0x000fe40004000000 */
[C---:B------:R-:W-:Y:S02]  /*3aa0*/  ISETP.GE.AND P6, PT, R0.reuse, R8, PT ;  /* 0x000000080000720c */ /* 0x040fe40003fc6270 */
[C---:B------:R-:W-:Y:S02]  /*3ab0*/  ISETP.GE.AND P5, PT, R0.reuse, R9, PT ;  /* 0x000000090000720c */ /* 0x040fe40003fa6270 */
[----:B------:R-:W-:-:S02]  /*3ac0*/  ISETP.GE.AND P3, PT, R0, R11, PT ;  /* 0x0000000b0000720c */ /* 0x000fc40003f66270 */
[----:B------:R-:W-:Y:S02]  /*3ad0*/  ISETP.GE.AND P0, PT, R0, R10, PT ;  /* 0x0000000a0000720c */ /* 0x000fe40003f06270 */
[----:B------:R-:W-:Y:S02]  /*3ae0*/  FSEL R24, R116, -INF , !P4 ;  /* 0xff80000074187808 */ /* 0x000fe40006000000 */
[----:B------:R-:W-:Y:S02]  /*3af0*/  FSEL R25, R115, -INF , !P2 ;  /* 0xff80000073197808 */ /* 0x000fe40005000000 */
[----:B------:R-:W-:Y:S02]  /*3b00*/  FSEL R139, R13, -INF , !P6 ;  /* 0xff8000000d8b7808 */ /* 0x000fe40007000000 */
[----:B------:R-:W-:Y:S02]  /*3b10*/  FSEL R152, R7, -INF , !P5 ;  /* 0xff80000007987808 */ /* 0x000fe40006800000 */
[----:B------:R-:W-:-:S02]  /*3b20*/  FSEL R140, R21, -INF , !P3 ;  /* 0xff800000158c7808 */ /* 0x000fc40005800000 */
        /* <DEDUP_REMOVED lines=49> */
.L_x_914:
[----:B------:R-:W-:Y:S05]  /*3e40*/  BSYNC B0 ;  /* 0x0000000000007941 */ /* 0x000fea0003800000 */
.L_x_913:
[----:B------:R-:W0:Y:S02]  /*3e50*/  LDGDEPBAR ;  /* 0x00000000000079af */ /* 0x000e240000000000 */
.L_x_912:
[----:B------:R-:W-:Y:S02]  /*3e60*/  FMNMX.FTZ R0, R22, R64, !PT ;  /* 0x0000004016007209 */ /* 0x000fe40007810000 */
[----:B------:R-:W-:Y:S02]  /*3e70*/  SHF.L.U32 R189, R6, 0x1, RZ ;  /* 0x0000000106bd7819 */ /* 0x000fe400000006ff */
[----:B------:R-:W-:Y:S02]  /*3e80*/  FMNMX.FTZ R0, R52, R0, !PT ;  /* 0x0000000034007209 */ /* 0x000fe40007810000 */
[-C--:B------:R-:W-:Y:S02]  /*3e90*/  LEA R190, R4, R189.reuse, 0x1 ;  /* 0x000000bd04be7211 */ /* 0x080fe400078e08ff */
[----:B------:R-:W-:Y:S02]  /*3ea0*/  FMNMX.FTZ R0, R65, R0, !PT ;  /* 0x0000000041007209 */ /* 0x000fe40007810000 */
[----:B------:R-:W-:Y:S01]  /*3eb0*/  LEA R192, R2, R189, 0x1 ;  /* 0x000000bd02c07211 */ /* 0x000fe200078e08ff */
[----:B------:R-:W-:Y:S01]  /*3ec0*/  LDSM.16.MT88.4 R32, [R190+0x6000] ;  /* 0x00600000be20783b */ /* 0x000fe20000004200 */
[----:B------:R-:W-:-:S02]  /*3ed0*/  FMNMX.FTZ R0, R61, R0, !PT ;  /* 0x000000003d007209 */ /* 0x000fc40007810000 */
[----:B------:R-:W-:Y:S01]  /*3ee0*/  LEA R191, R2, R190, 0x1 ;  /* 0x000000be02bf7211 */ /* 0x000fe200078e08ff */
        /* <DEDUP_REMOVED lines=35> */
[----:B------:R-:W3:Y:S01]  /*4120*/  SHFL.BFLY PT, R7, R70, 0x2, 0x1f ;  /* 0x0c401f0046077f89 */ /* 0x000ee200000e0000 */
[----:B------:R-:W-:Y:S02]  /*4130*/  FMNMX.FTZ R0, R134, R0, !PT ;  /* 0x0000000086007209 */ /* 0x000fe40007810000 */
[----:B------:R-:W-:Y:S02]  /*4140*/  FMNMX.FTZ R5, R141, R5, !PT ;  /* 0x000000058d057209 */ /* 0x000fe40007810000 */
[----:B------:R-:W-:-:S02]  /*4150*/  FMNMX.FTZ R3, R132, R0, !PT ;  /* 0x0000000084037209 */ /* 0x000fc40007810000 */
[----:B------:R-:W-:Y:S02]  /*4160*/  FMNMX.FTZ R0, R140, R5, !PT ;  /* 0x000000058c007209 */ /* 0x000fe40007810000 */
[----:B------:R-:W-:Y:S02]  /*4170*/  FMNMX.FTZ R3, R133, R3, !PT ;  /* 0x0000000385037209 */ /* 0x000fe40007810000 */
[----:B------:R-:W-:Y:S01]  /*4180*/  FMNMX.FTZ R5, R26, R66, !PT ;  /* 0x000000421a057209 */ /* 0x000fe20007810000 */
[----:B--2---:R-:W2:Y:S01]  /*4190*/  SHFL.BFLY PT, R13, R0, 0x2, 0x1f ;  /* 0x0c401f00000d7f89 */ /* 0x004ea200000e0000 */
[----:B------:R-:W-:Y:S02]  /*41a0*/  FMNMX.FTZ R3, R150, R3, !PT ;  /* 0x0000000396037209 */ /* 0x000fe40007810000 */
[----:B------:R-:W-:Y:S02]  /*41b0*/  FMNMX.FTZ R5, R76, R5, !PT ;  /* 0x000000054c057209 */ /* 0x000fe40007810000 */
[----:B------:R-:W-:-:S02]  /*41c0*/  FMNMX.FTZ R3, R151, R3, !PT ;  /* 0x0000000397037209 */ /* 0x000fc40007810000 */
[----:B------:R-:W-:Y:S02]  /*41d0*/  FMNMX.FTZ R5, R67, R5, !PT ;  /* 0x0000000543057209 */ /* 0x000fe40007810000 */
[----:B------:R-:W-:Y:S02]  /*41e0*/  FMNMX.FTZ R3, R149, R3, !PT ;  /* 0x0000000395037209 */ /* 0x000fe40007810000 */
[----:B------:R-:W-:Y:S02]  /*41f0*/  FMNMX.FTZ R5, R129, R5, !PT ;  /* 0x0000000581057209 */ /* 0x000fe40007810000 */
[----:B---3--:R-:W-:Y:S02]  /*4200*/  FMNMX.FTZ R70, R70, R7, !PT ;  /* 0x0000000746467209 */ /* 0x008fe40007810000 */
[----:B------:R-:W-:Y:S02]  /*4210*/  FMNMX.FTZ R3, R148, R3, !PT ;  /* 0x0000000394037209 */ /* 0x000fe40007810000 */
[----:B------:R-:W-:Y:S01]  /*4220*/  FMNMX.FTZ R5, R127, R5, !PT ;  /* 0x000000057f057209 */ /* 0x000fe20007810000 */
[----:B------:R-:W3:Y:S03]  /*4230*/  SHFL.BFLY PT, R7, R70, 0x1, 0x1f ;  /* 0x0c201f0046077f89 */ /* 0x000ee600000e0000 */
[----:B------:R-:W-:Y:S01]  /*4240*/  FMNMX.FTZ R5, R126, R5, !PT ;  /* 0x000000057e057209 */ /* 0x000fe20007810000 */
[----:B------:R-:W4:Y:S01]  /*4250*/  SHFL.BFLY PT, R12, R3, 0x2, 0x1f ;  /* 0x0c401f00030c7f89 */ /* 0x000f2200000e0000 */
[----:B--2---:R-:W-:-:S02]  /*4260*/  FMNMX.FTZ R0, R0, R13, !PT ;  /* 0x0000000d00007209 */ /* 0x004fc40007810000 */
[----:B------:R-:W-:-:S03]  /*4270*/  FMNMX.FTZ R5, R124, R5, !PT ;  /* 0x000000057c057209 */ /* 0x000fc60007810000 */
[----:B------:R-:W2:Y:S01]  /*4280*/  SHFL.BFLY PT, R68, R0, 0x1, 0x1f ;  /* 0x0c201f0000447f89 */ /* 0x000ea200000e0000 */
[----:B------:R-:W-:-:S04]  /*4290*/  FMNMX.FTZ R5, R147, R5, !PT ;  /* 0x0000000593057209 */ /* 0x000fc80007810000 */
[----:B------:R-:W-:Y:S02]  /*42a0*/  FMNMX.FTZ R5, R146, R5, !PT ;  /* 0x0000000592057209 */ /* 0x000fe40007810000 */
[----:B---3--:R-:W-:Y:S02]  /*42b0*/  FMNMX.FTZ R70, R70, R7, !PT ;  /* 0x0000000746467209 */ /* 0x008fe40007810000 */
[----:B----4-:R-:W-:-:S03]  /*42c0*/  FMNMX.FTZ R3, R3, R12, !PT ;  /* 0x0000000c03037209 */ /* 0x010fc60007810000 */
[C---:B------:R-:W-:Y:S01]  /*42d0*/  FMUL.FTZ R7, R70.reuse, c[0x0][0x23c] ;  /* 0x00008f0046077a20 */ /* 0x040fe20000410000 */
[----:B------:R-:W-:Y:S02]  /*42e0*/  FMNMX.FTZ R12, R145, R5, !PT ;  /* 0x00000005910c7209 */ /* 0x000fe40007810000 */
[----:B------:R-:W-:Y:S01]  /*42f0*/  FSETP.NEU.FTZ.AND P0, PT, R70, -INF , PT ;  /* 0xff8000004600780b */ /* 0x000fe20003f1d000 */
[----:B------:R-:W3:Y:S01]  /*4300*/  SHFL.BFLY PT, R15, R3, 0x1, 0x1f ;  /* 0x0c201f00030f7f89 */ /* 0x000ee200000e0000 */
[----:B------:R-:W-:Y:S02]  /*4310*/  FMNMX.FTZ R12, R142, R12, !PT ;  /* 0x0000000c8e0c7209 */ /* 0x000fe40007810000 */
[----:B--2---:R-:W-:Y:S02]  /*4320*/  FMNMX.FTZ R68, R0, R68, !PT ;  /* 0x0000004400447209 */ /* 0x004fe40007810000 */
[----:B------:R-:W-:Y:S02]  /*4330*/  FSEL R7, R7, RZ, P0 ;  /* 0x000000ff07077208 */ /* 0x000fe40000000000 */
[----:B------:R-:W-:Y:S01]  /*4340*/  FMNMX.FTZ R0, R155, R12, !PT ;  /* 0x0000000c9b007209 */ /* 0x000fe20007810000 */
[C---:B------:R-:W-:Y:S01]  /*4350*/  FMUL.FTZ R13, R68.reuse, c[0x0][0x23c] ;  /* 0x00008f00440d7a20 */ /* 0x040fe20000410000 */
[----:B------:R-:W-:Y:S01]  /*4360*/  FSETP.NEU.FTZ.AND P0, PT, R68, -INF , PT ;  /* 0xff8000004400780b */ /* 0x000fe20003f1d000 */
[--C-:B------:R-:W-:Y:S01]  /*4370*/  FFMA.FTZ R5, R22, c[0x0][0x23c], -R7.reuse ;  /* 0x00008f0016057a23 */ /* 0x100fe20000010807 */
[----:B------:R-:W-:Y:S01]  /*4380*/  FMNMX.FTZ R0, R154, R0, !PT ;  /* 0x000000009a007209 */ /* 0x000fe20007810000 */
[----:B-1----:R-:W-:Y:S02]  /*4390*/  LDSM.16.MT88.4 R20, [R189+0x6000] ;  /* 0x00600000bd14783b */ /* 0x002fe40000004200 */
[----:B------:R1:W-:Y:S01]  /*43a0*/  MUFU.EX2 R220, R5 ;  /* 0x0000000500dc7308 */ /* 0x0003e20000000800 */
[----:B------:R-:W-:Y:S01]  /*43b0*/  FMNMX.FTZ R12, R153, R0, !PT ;  /* 0x00000000990c7209 */ /* 0x000fe20007810000 */
[----:B------:R-:W-:-:S03]  /*43c0*/  FFMA.FTZ R0, R52, c[0x0][0x23c], -R7 ;  /* 0x00008f0034007a23 */ /* 0x000fc60000010807 */
[----:B------:R-:W-:-:S03]  /*43d0*/  FMNMX.FTZ R12, R152, R12, !PT ;  /* 0x0000000c980c7209 */ /* 0x000fc60007810000 */
[----:B------:R-:W-:Y:S02]  /*43e0*/  MUFU.EX2 R219, R0 ;  /* 0x0000000000db7308 */ /* 0x000fe40000000800 */
[----:B------:R-:W2:Y:S01]  /*43f0*/  SHFL.BFLY PT, R14, R12, 0x2, 0x1f ;  /* 0x0c401f000c0e7f89 */ /* 0x000ea200000e0000 */
[----:B---3--:R-:W-:Y:S01]  /*4400*/  FMNMX.FTZ R3, R3, R15, !PT ;  /* 0x0000000f03037209 */ /* 0x008fe20007810000 */
[----:B-1----:R-:W-:-:S04]  /*4410*/  FFMA.FTZ R5, R64, c[0x0][0x23c], -R7 ;  /* 0x00008f0040057a23 */ /* 0x002fc80000010807 */
[----:B------:R1:W3:Y:S01]  /*4420*/  MUFU.EX2 R217, R5 ;  /* 0x0000000500d97308 */ /* 0x0002e20000000800 */
[----:B--2---:R-:W-:Y:S02]  /*4430*/  FMNMX.FTZ R12, R12, R14, !PT ;  /* 0x0000000e0c0c7209 */ /* 0x004fe40007810000 */
[----:B-1----:R-:W-:Y:S02]  /*4440*/  FSEL R5, R13, RZ, P0 ;  /* 0x000000ff0d057208 */ /* 0x002fe40000000000 */
[----:B------:R-:W-:Y:S02]  /*4450*/  FSETP.NEU.FTZ.AND P0, PT, R3, -INF , PT ;  /* 0xff8000000300780b */ /* 0x000fe40003f1d000 */
[----:B---3--:R-:W-:Y:S01]  /*4460*/  F2FP.BF16.PACK_AB R16, R217, R220 ;  /* 0x000000dcd910723e */ /* 0x008fe200000010ff */
[--C-:B------:R-:W-:Y:S02]  /*4470*/  FFMA.FTZ R0, R24, c[0x0][0x23c], -R5.reuse ;  /* 0x00008f0018007a23 */ /* 0x100fe40000010805 */
[----:B------:R-:W-:-:S02]  /*4480*/  FFMA.FTZ R13, R54, c[0x0][0x23c], -R5 ;  /* 0x00008f00360d7a23 */ /* 0x000fc40000010805 */
[----:B------:R1:W-:Y:S08]  /*4490*/  MUFU.EX2 R215, R0 ;  /* 0x0000000000d77308 */ /* 0x0003f00000000800 */
[----:B------:R2:W-:Y:S01]  /*44a0*/  MUFU.EX2 R214, R13 ;  /* 0x0000000d00d67308 */ /* 0x0005e20000000800 */
[----:B-1----:R-:W-:-:S07]  /*44b0*/  FFMA.FTZ R0, R53, c[0x0][0x23c], -R5 ;  /* 0x00008f0035007a23 */ /* 0x002fce0000010805 */
[----:B------:R1:W-:Y:S01]  /*44c0*/  MUFU.EX2 R213, R0 ;  /* 0x0000000000d57308 */ /* 0x0003e20000000800 */
[----:B--2---:R-:W-:-:S07]  /*44d0*/  FFMA.FTZ R13, R44, c[0x0][0x23c], -R5 ;  /* 0x00008f002c0d7a23 */ /* 0x004fce0000010805 */
[----:B------:R-:W2:Y:S01]  /*44e0*/  MUFU.EX2 R218, R13 ;  /* 0x0000000d00da7308 */ /* 0x000ea20000000800 */
[----:B-1----:R-:W-:-:S05]  /*44f0*/  FMUL.FTZ R0, R3, c[0x0][0x23c] ;  /* 0x00008f0003007a20 */ /* 0x002fca0000410000 */
[----:B------:R-:W-:Y:S02]  /*4500*/  FSEL R0, R0, RZ, P0 ;  /* 0x000000ff00007208 */ /* 0x000fe40000000000 */
[----:B--2---:R-:W-:-:S03]  /*4510*/  F2FP.BF16.PACK_AB R14, R218, R214 ;  /* 0x000000d6da0e723e */ /* 0x004fc600000010ff */
[--C-:B------:R-:W-:Y:S02]  /*4520*/  FFMA.FTZ R13, R25, c[0x0][0x23c], -R0.reuse ;  /* 0x00008f00190d7a23 */ /* 0x100fe40000010800 */
[--C-:B------:R-:W-:Y:S02]  /*4530*/  FFMA.FTZ R2, R45, c[0x0][0x23c], -R0.reuse ;  /* 0x00008f002d027a23 */ /* 0x100fe40000010800 */
[----:B------:R1:W-:Y:S01]  /*4540*/  MUFU.EX2 R210, R13 ;  /* 0x0000000d00d27308 */ /* 0x0003e20000000800 */
[----:B------:R-:W-:Y:S01]  /*4550*/  FFMA.FTZ R6, R55, c[0x0][0x23c], -R0 ;  /* 0x00008f0037067a23 */ /* 0x000fe20000010800 */
[----:B------:R-:W-:Y:S06]  /*4560*/  LDSM.16.MT88.4 R44, [R191+0x6000] ;  /* 0x00600000bf2c783b */ /* 0x000fec0000004200 */
[----:B------:R2:W-:Y:S01]  /*4570*/  MUFU.EX2 R211, R2 ;  /* 0x0000000200d37308 */ /* 0x0005e20000000800 */
[----:B-1----:R-:W1:Y:S07]  /*4580*/  SHFL.BFLY PT, R13, R12, 0x1, 0x1f ;  /* 0x0c201f000c0d7f89 */ /* 0x002e6e00000e0000 */
[----:B------:R3:W4:Y:S01]  /*4590*/  MUFU.EX2 R207, R6 ;  /* 0x0000000600cf7308 */ /* 0x0007220000000800 */
[----:B--2---:R-:W-:-:S07]  /*45a0*/  FFMA.FTZ R2, R65, c[0x0][0x23c], -R7 ;  /* 0x00008f0041027a23 */ /* 0x004fce0000010807 */
[----:B------:R2:W5:Y:S01]  /*45b0*/  MUFU.EX2 R206, R2 ;  /* 0x0000000200ce7308 */ /* 0x0005620000000800 */
[----:B---3--:R-:W-:-:S07]  /*45c0*/  FFMA.FTZ R6, R60, c[0x0][0x23c], -R0 ;  /* 0x00008f003c067a23 */ /* 0x008fce0000010800 */
[----:B------:R-:W3:Y:S01]  /*45d0*/  MUFU.EX2 R208, R6 ;  /* 0x0000000600d07308 */ /* 0x000ee20000000800 */
[----:B-1----:R-:W-:Y:S02]  /*45e0*/  FMNMX.FTZ R69, R12, R13, !PT ;  /* 0x0000000d0c457209 */ /* 0x002fe40007810000 */
[----:B------:R-:W-:Y:S01]  /*45f0*/  F2FP.BF16.PACK_AB R12, R213, R215 ;  /* 0x000000d7d50c723e */ /* 0x000fe200000010ff */
[----:B--2---:R-:W-:Y:S01]  /*4600*/  FFMA.FTZ R2, R61, c[0x0][0x23c], -R7 ;  /* 0x00008f003d027a23 */ /* 0x004fe20000010807 */
[C---:B------:R-:W-:Y:S01]  /*4610*/  FSETP.NEU.FTZ.AND P0, PT, R69.reuse, -INF , PT ;  /* 0xff8000004500780b */ /* 0x040fe20003f1d000 */
[----:B------:R-:W-:Y:S01]  /*4620*/  FMUL.FTZ R4, R69, c[0x0][0x23c] ;  /* 0x00008f0045047a20 */ /* 0x000fe20000410000 */
[----:B----4-:R-:W-:Y:S01]  /*4630*/  F2FP.BF16.PACK_AB R13, R207, R210 ;  /* 0x000000d2cf0d723e */ /* 0x010fe200000010ff */
[----:B------:R1:W-:Y:S01]  /*4640*/  MUFU.EX2 R209, R2 ;  /* 0x0000000200d17308 */ /* 0x0003e20000000800 */
[----:B-----5:R-:W-:Y:S02]  /*4650*/  F2FP.BF16.PACK_AB R18, R206, R219 ;  /* 0x000000dbce12723e */ /* 0x020fe400000010ff */
[----:B---3--:R-:W-:-:S07]  /*4660*/  F2FP.BF16.PACK_AB R15, R211, R208 ;  /* 0x000000d0d30f723e */ /* 0x008fce00000010ff */
[----:B------:R-:W-:Y:S01]  /*4670*/  HMMA.16816.F32.BF16 R72, R12, R28, RZ ;  /* 0x0000001c0c48723c */ /* 0x000fe200000418ff */
[----:B-1----:R-:W-:Y:S01]  /*4680*/  FSEL R2, R4, RZ, P0 ;  /* 0x000000ff04027208 */ /* 0x002fe20000000000 */
[----:B------:R-:W-:-:S06]  /*4690*/  FFMA.FTZ R4, R48, c[0x0][0x23c], -R7 ;  /* 0x00008f0030047a23 */ /* 0x000fcc0000010807 */
[C---:B------:R-:W-:Y:S01]  /*46a0*/  HMMA.16816.F32.BF16 R84, R12.reuse, R20, RZ ;  /* 0x000000140c54723c */ /* 0x040fe200000418ff */
[----:B------:R1:W-:Y:S07]  /*46b0*/  MUFU.EX2 R212, R4 ;  /* 0x0000000400d47308 */ /* 0x0003ee0000000800 */
[C---:B------:R-:W-:Y:S08]  /*46c0*/  HMMA.16816.F32.BF16 R60, R12.reuse, R32, RZ ;  /* 0x000000200c3c723c */ /* 0x040ff000000418ff */
[----:B------:R-:W-:Y:S01]  /*46d0*/  HMMA.16816.F32.BF16 R52, R12, R44, RZ ;  /* 0x0000002c0c34723c */ /* 0x000fe200000418ff */
[----:B-1----:R-:W-:-:S02]  /*46e0*/  FFMA.FTZ R4, R26, c[0x0][0x23c], -R2 ;  /* 0x00008f001a047a23 */ /* 0x002fc40000010802 */
[----:B------:R-:W1:Y:S02]  /*46f0*/  LDSM.16.MT88.4 R24, [R189+0x6800] ;  /* 0x00680000bd18783b */ /* 0x000e640000004200 */
[----:B------:R2:W-:Y:S02]  /*4700*/  MUFU.EX2 R183, R4 ;  /* 0x0000000400b77308 */ /* 0x0005e40000000800 */
[----:B--2---:R-:W-:-:S06]  /*4710*/  FFMA.FTZ R4, R66, c[0x0][0x23c], -R2 ;  /* 0x00008f0042047a23 */ /* 0x004fcc0000010802 */
[----:B------:R2:W3:Y:S02]  /*4720*/  MUFU.EX2 R178, R4 ;  /* 0x0000000400b27308 */ /* 0x0004e40000000800 */
[--C-:B--2---:R-:W-:Y:S01]  /*4730*/  FFMA.FTZ R4, R76, c[0x0][0x23c], -R2.reuse ;  /* 0x00008f004c047a23 */ /* 0x104fe20000010802 */
[----:B---3--:R-:W-:Y:S01]  /*4740*/  F2FP.BF16.PACK_AB R17, R178, R183 ;  /* 0x000000b7b211723e */ /* 0x008fe200000010ff */
[----:B------:R-:W-:Y:S04]  /*4750*/  HMMA.16816.F32.BF16 R76, R12, R22, RZ ;  /* 0x000000160c4c723c */ /* 0x000fe800000418ff */
[----:B------:R2:W-:Y:S02]  /*4760*/  MUFU.EX2 R184, R4 ;  /* 0x0000000400b87308 */ /* 0x0005e40000000800 */
[----:B--2---:R-:W-:-:S02]  /*4770*/  FFMA.FTZ R4, R67, c[0x0][0x23c], -R2 ;  /* 0x00008f0043047a23 */ /* 0x004fc40000010802 */
[C---:B------:R-:W-:Y:S04]  /*4780*/  HMMA.16816.F32.BF16 R64, R12.reuse, R30, RZ ;  /* 0x0000001e0c40723c */ /* 0x040fe800000418ff */
[----:B------:R2:W3:Y:S02]  /*4790*/  MUFU.EX2 R185, R4 ;  /* 0x0000000400b97308 */ /* 0x0004e40000000800 */
[--C-:B--2---:R-:W-:Y:S01]  /*47a0*/  FFMA.FTZ R4, R56, c[0x0][0x23c], -R5.reuse ;  /* 0x00008f0038047a23 */ /* 0x104fe20000010805 */
[----:B---3--:R-:W-:Y:S01]  /*47b0*/  F2FP.BF16.PACK_AB R19, R185, R184 ;  /* 0x000000b8b913723e */ /* 0x008fe200000010ff */
[----:B------:R-:W-:Y:S04]  /*47c0*/  HMMA.16816.F32.BF16 R56, R12, R34, RZ ;  /* 0x000000220c38723c */ /* 0x000fe800000418ff */
[----:B------:R2:W-:Y:S04]  /*47d0*/  MUFU.EX2 R186, R4 ;  /* 0x0000000400ba7308 */ /* 0x0005e80000000800 */
[C---:B------:R-:W-:Y:S08]  /*47e0*/  HMMA.16816.F32.BF16 R104, R16.reuse, R30, RZ ;  /* 0x0000001e1068723c */ /* 0x040ff000000418ff */
[----:B------:R-:W-:Y:S01]  /*47f0*/  HMMA.16816.F32.BF16 R92, R16, R20, RZ ;  /* 0x00000014105c723c */ /* 0x000fe200000418ff */
[----:B--2---:R-:W-:-:S04]  /*4800*/  FFMA.FTZ R4, R49, c[0x0][0x23c], -R5 ;  /* 0x00008f0031047a23 */ /* 0x004fc80000010805 */
[----:B------:R2:W3:Y:S03]  /*4810*/  MUFU.EX2 R205, R4 ;  /* 0x0000000400cd7308 */ /* 0x0004e60000000800 */
[----:B------:R-:W-:Y:S08]  /*4820*/  HMMA.16816.F32.BF16 R48, R12, R46, RZ ;  /* 0x0000002e0c30723c */ /* 0x000ff000000418ff */
[----:B------:R-:W-:Y:S01]  /*4830*/  HMMA.16816.F32.BF16 R96, R16, R22, RZ ;  /* 0x000000161060723c */ /* 0x000fe200000418ff */
[----:B--2---:R-:W-:Y:S01]  /*4840*/  FFMA.FTZ R4, R80, c[0x0][0x23c], -R5 ;  /* 0x00008f0050047a23 */ /* 0x004fe20000010805 */
[----:B---3--:R-:W-:-:S06]  /*4850*/  F2FP.BF16.PACK_AB R12, R205, R186 ;  /* 0x000000bacd0c723e */ /* 0x008fcc00000010ff */
[C---:B------:R-:W-:Y:S01]  /*4860*/  HMMA.16816.F32.BF16 R20, R16.reuse, R44, RZ ;  /* 0x0000002c1014723c */ /* 0x040fe200000418ff */
[----:B------:R2:W-:Y:S07]  /*4870*/  MUFU.EX2 R204, R4 ;  /* 0x0000000400cc7308 */ /* 0x0005ee0000000800 */
[----:B------:R-:W-:Y:S01]  /*4880*/  HMMA.16816.F32.BF16 R116, R16, R34, RZ ;  /* 0x000000221074723c */ /* 0x000fe200000418ff */
[----:B--2---:R-:W-:-:S04]  /*4890*/  FFMA.FTZ R4, R71, c[0x0][0x23c], -R5 ;  /* 0x00008f0047047a23 */ /* 0x004fc80000010805 */
[----:B------:R2:W3:Y:S02]  /*48a0*/  MUFU.EX2 R187, R4 ;  /* 0x0000000400bb7308 */ /* 0x0004e40000000800 */
[--C-:B--2---:R-:W-:Y:S01]  /*48b0*/  FFMA.FTZ R4, R88, c[0x0][0x23c], -R0.reuse ;  /* 0x00008f0058047a23 */ /* 0x104fe20000010800 */
[----:B---3--:R-:W-:Y:S01]  /*48c0*/  F2FP.BF16.PACK_AB R14, R187, R204 ;  /* 0x000000ccbb0e723e */ /* 0x008fe200000010ff */
[----:B------:R-:W-:Y:S01]  /*48d0*/  HMMA.16816.F32.BF16 R88, R16, R28, RZ ;  /* 0x0000001c1058723c */ /* 0x000fe200000418ff */
[----:B------:R-:W2:Y:S03]  /*48e0*/  LDSM.16.MT88.4 R28, [R190+0x6800] ;  /* 0x00680000be1c783b */ /* 0x000ea60000004200 */
[----:B------:R3:W-:Y:S02]  /*48f0*/  MUFU.EX2 R177, R4 ;  /* 0x0000000400b17308 */ /* 0x0007e40000000800 */
[----:B---3--:R-:W-:-:S06]  /*4900*/  FFMA.FTZ R4, R101, c[0x0][0x23c], -R0 ;  /* 0x00008f0065047a23 */ /* 0x008fcc0000010800 */
[----:B------:R3:W4:Y:S02]  /*4910*/  MUFU.EX2 R182, R4 ;  /* 0x0000000400b67308 */ /* 0x0007240000000800 */
[--C-:B---3--:R-:W-:Y:S01]  /*4920*/  FFMA.FTZ R4, R81, c[0x0][0x23c], -R0.reuse ;  /* 0x00008f0051047a23 */ /* 0x108fe20000010800 */
[----:B----4-:R-:W-:Y:S01]  /*4930*/  F2FP.BF16.PACK_AB R13, R182, R177 ;  /* 0x000000b1b60d723e */ /* 0x010fe200000010ff */
[----:B------:R-:W-:Y:S01]  /*4940*/  HMMA.16816.F32.BF16 R80, R16, R32, RZ ;  /* 0x000000201050723c */ /* 0x000fe200000418ff */
[----:B------:R-:W-:Y:S03]  /*4950*/  LDSM.16.MT88.4 R32, [R191+0x7000] ;  /* 0x00700000bf20783b */ /* 0x000fe60000004200 */
[----:B------:R3:W-:Y:S02]  /*4960*/  MUFU.EX2 R181, R4 ;  /* 0x0000000400b57308 */ /* 0x0007e40000000800 */
[----:B---3--:R-:W-:-:S06]  /*4970*/  FFMA.FTZ R4, R100, c[0x0][0x23c], -R0 ;  /* 0x00008f0064047a23 */ /* 0x008fcc0000010800 */
[----:B------:R3:W4:Y:S02]  /*4980*/  MUFU.EX2 R180, R4 ;  /* 0x0000000400b47308 */ /* 0x0007240000000800 */
[----:B---3--:R-:W-:Y:S01]  /*4990*/  FFMA.FTZ R4, R103, c[0x0][0x23c], -R7 ;  /* 0x00008f0067047a23 */ /* 0x008fe20000010807 */
[----:B----4-:R-:W-:-:S05]  /*49a0*/  F2FP.BF16.PACK_AB R15, R180, R181 ;  /* 0x000000b5b40f723e */ /* 0x010fca00000010ff */
[----:B------:R3:W-:Y:S02]  /*49b0*/  MUFU.EX2 R176, R4 ;  /* 0x0000000400b07308 */ /* 0x0007e40000000800 */
[C---:B-1----:R-:W-:Y:S08]  /*49c0*/  HMMA.16816.F32.BF16 R112, R12.reuse, R24, R84 ;  /* 0x000000180c70723c */ /* 0x042ff00000041854 */
[----:B--2---:R-:W-:Y:S01]  /*49d0*/  HMMA.16816.F32.BF16 R84, R12, R28, R60 ;  /* 0x0000001c0c54723c */ /* 0x004fe2000004183c */
[----:B---3--:R-:W-:-:S04]  /*49e0*/  FFMA.FTZ R4, R102, c[0x0][0x23c], -R7 ;  /* 0x00008f0066047a23 */ /* 0x008fc80000010807 */
[----:B------:R1:W2:Y:S03]  /*49f0*/  MUFU.EX2 R175, R4 ;  /* 0x0000000400af7308 */ /* 0x0002a60000000800 */
[C---:B------:R-:W-:Y:S08]  /*4a00*/  HMMA.16816.F32.BF16 R76, R12.reuse, R26, R76 ;  /* 0x0000001a0c4c723c */ /* 0x040ff0000004184c */
[----:B------:R-:W-:Y:S01]  /*4a10*/  HMMA.16816.F32.BF16 R64, R12, R38, R64 ;  /* 0x000000260c40723c */ /* 0x000fe20000041840 */
[----:B-1----:R-:W-:-:S07]  /*4a20*/  FFMA.FTZ R4, R109, c[0x0][0x23c], -R7 ;  /* 0x00008f006d047a23 */ /* 0x002fce0000010807 */
[C---:B------:R-:W-:Y:S01]  /*4a30*/  HMMA.16816.F32.BF16 R60, R12.reuse, R30, R56 ;  /* 0x0000001e0c3c723c */ /* 0x040fe20000041838 */
[----:B------:R1:W-:Y:S07]  /*4a40*/  MUFU.EX2 R174, R4 ;  /* 0x0000000400ae7308 */ /* 0x0003ee0000000800 */
[----:B------:R-:W-:Y:S08]  /*4a50*/  HMMA.16816.F32.BF16 R48, R12, R42, R48 ;  /* 0x0000002a0c30723c */ /* 0x000ff00000041830 */
[----:B------:R-:W-:Y:S01]  /*4a60*/  HMMA.16816.F32.BF16 R100, R16, R46, RZ ;  /* 0x0000002e1064723c */ /* 0x000fe200000418ff */
[----:B------:R-:W-:Y:S01]  /*4a70*/  LDSM.16.MT88.4 R16, [R192+0x7000] ;  /* 0x00700000c010783b */ /* 0x000fe20000004200 */
[----:B-1----:R-:W-:-:S04]  /*4a80*/  FFMA.FTZ R4, R108, c[0x0][0x23c], -R7 ;  /* 0x00008f006c047a23 */ /* 0x002fc80000010807 */
[----:B------:R1:W-:Y:S02]  /*4a90*/  MUFU.EX2 R173, R4 ;  /* 0x0000000400ad7308 */ /* 0x0003e40000000800 */
[C---:B------:R-:W-:Y:S08]  /*4aa0*/  HMMA.16816.F32.BF16 R108, R12.reuse, R36, R72 ;  /* 0x000000240c6c723c */ /* 0x040ff00000041848 */
[----:B------:R-:W-:Y:S01]  /*4ab0*/  HMMA.16816.F32.BF16 R72, R12, R40, R52 ;  /* 0x000000280c48723c */ /* 0x000fe20000041834 */
[----:B-1----:R-:W-:-:S06]  /*4ac0*/  FFMA.FTZ R4, R129, c[0x0][0x23c], -R2 ;  /* 0x00008f0081047a23 */ /* 0x002fcc0000010802 */
[----:B------:R-:W-:Y:S02]  /*4ad0*/  F2FP.BF16.PACK_AB R12, R212, R209 ;  /* 0x000000d1d40c723e */ /* 0x000fe400000010ff */
[----:B--2---:R-:W-:Y:S01]  /*4ae0*/  F2FP.BF16.PACK_AB R14, R175, R176 ;  /* 0x000000b0af0e723e */ /* 0x004fe200000010ff */
        /* <DEDUP_REMOVED lines=11> */
[C---:B------:R-:W-:Y:S01]  /*4ba0*/  HMMA.16816.F32.BF16 R56, R12.reuse, R24, R92 ;  /* 0x000000180c38723c */ /* 0x040fe2000004185c */
[----:B------:R-:W-:Y:S07]  /*4bb0*/  LDSM.16.MT88.4 R92, [R189+0x7800] ;  /* 0x00780000bd5c783b */ /* 0x000fee0000004200 */
[----:B------:R-:W-:Y:S01]  /*4bc0*/  HMMA.16816.F32.BF16 R44, R12, R26, R96 ;  /* 0x0000001a0c2c723c */ /* 0x000fe20000041860 */
[----:B------:R-:W-:Y:S01]  /*4bd0*/  LDSM.16.MT88.4 R24, [R190+0x7000] ;  /* 0x00700000be18783b */ /* 0x000fe20000004200 */
[----:B-1----:R-:W-:-:S04]  /*4be0*/  FFMA.FTZ R4, R123, c[0x0][0x23c], -R5 ;  /* 0x00008f007b047a23 */ /* 0x002fc80000010805 */
[----:B------:R1:W-:Y:S02]  /*4bf0*/  MUFU.EX2 R166, R4 ;  /* 0x0000000400a67308 */ /* 0x0003e40000000800 */
[C---:B------:R-:W-:Y:S08]  /*4c00*/  HMMA.16816.F32.BF16 R52, R12.reuse, R36, R88 ;  /* 0x000000240c34723c */ /* 0x040ff00000041858 */
[----:B------:R-:W-:Y:S01]  /*4c10*/  HMMA.16816.F32.BF16 R36, R12, R38, R104 ;  /* 0x000000260c24723c */ /* 0x000fe20000041868 */
[----:B-1----:R-:W-:-:S02]  /*4c20*/  FFMA.FTZ R4, R125, c[0x0][0x23c], -R5 ;  /* 0x00008f007d047a23 */ /* 0x002fc40000010805 */
[----:B------:R-:W-:Y:S02]  /*4c30*/  LDSM.16.MT88.4 R124, [R190+0x7800] ;  /* 0x00780000be7c783b */ /* 0x000fe40000004200 */
[----:B------:R1:W2:Y:S02]  /*4c40*/  MUFU.EX2 R167, R4 ;  /* 0x0000000400a77308 */ /* 0x0002a40000000800 */
[----:B-1----:R-:W-:-:S06]  /*4c50*/  FFMA.FTZ R4, R122, c[0x0][0x23c], -R5 ;  /* 0x00008f007a047a23 */ /* 0x002fcc0000010805 */
[----:B------:R1:W-:Y:S02]  /*4c60*/  MUFU.EX2 R165, R4 ;  /* 0x0000000400a57308 */ /* 0x0003e40000000800 */
[----:B-1----:R-:W-:Y:S02]  /*4c70*/  FFMA.FTZ R4, R121, c[0x0][0x23c], -R5 ;  /* 0x00008f0079047a23 */ /* 0x002fe40000010805 */
[C---:B------:R-:W-:Y:S04]  /*4c80*/  HMMA.16816.F32.BF16 R120, R12.reuse, R28, R80 ;  /* 0x0000001c0c78723c */ /* 0x040fe80000041850 */
[----:B------:R1:W3:Y:S04]  /*4c90*/  MUFU.EX2 R164, R4 ;  /* 0x0000000400a47308 */ /* 0x0002e80000000800 */
[----:B------:R-:W-:Y:S01]  /*4ca0*/  HMMA.16816.F32.BF16 R28, R12, R30, R116 ;  /* 0x0000001e0c1c723c */ /* 0x000fe20000041874 */
[----:B-1----:R-:W-:-:S07]  /*4cb0*/  FFMA.FTZ R4, R128, c[0x0][0x23c], -R0 ;  /* 0x00008f0080047a23 */ /* 0x002fce0000010800 */
[C---:B------:R-:W-:Y:S01]  /*4cc0*/  HMMA.16816.F32.BF16 R128, R12.reuse, R40, R20 ;  /* 0x000000280c80723c */ /* 0x040fe20000041814 */
[----:B------:R-:W1:Y:S01]  /*4cd0*/  LDSM.16.MT88.4 R20, [R189+0x7000] ;  /* 0x00700000bd14783b */ /* 0x000e620000004200 */
[----:B------:R4:W-:Y:S06]  /*4ce0*/  MUFU.EX2 R163, R4 ;  /* 0x0000000400a37308 */ /* 0x0009ec0000000800 */
[----:B------:R-:W-:Y:S07]  /*4cf0*/  HMMA.16816.F32.BF16 R40, R12, R42, R100 ;  /* 0x0000002a0c28723c */ /* 0x000fee0000041864 */
[----:B--2---:R-:W-:-:S02]  /*4d00*/  F2FP.BF16.PACK_AB R12, R167, R166 ;  /* 0x000000a6a70c723e */ /* 0x004fc400000010ff */
[----:B---3--:R-:W-:Y:S01]  /*4d10*/  F2FP.BF16.PACK_AB R14, R164, R165 ;  /* 0x000000a5a40e723e */ /* 0x008fe200000010ff */
[----:B----4-:R-:W-:-:S04]  /*4d20*/  FFMA.FTZ R4, R134, c[0x0][0x23c], -R0 ;  /* 0x00008f0086047a23 */ /* 0x010fc80000010800 */
        /* <DEDUP_REMOVED lines=9> */
[C---:B-1----:R-:W-:Y:S08]  /*4dc0*/  HMMA.16816.F32.BF16 R88, R12.reuse, R22, R76 ;  /* 0x000000160c58723c */ /* 0x042ff0000004184c */
[----:B------:R-:W-:Y:S01]  /*4dd0*/  HMMA.16816.F32.BF16 R80, R12, R20, R112 ;  /* 0x000000140c50723c */ /* 0x000fe20000041870 */
[----:B--2---:R-:W-:-:S04]  /*4de0*/  FFMA.FTZ R4, R136, c[0x0][0x23c], -R7 ;  /* 0x00008f0088047a23 */ /* 0x004fc80000010807 */
[----:B------:R1:W-:Y:S03]  /*4df0*/  MUFU.EX2 R158, R4 ;  /* 0x00000004009e7308 */ /* 0x0003e60000000800 */
[C---:B------:R-:W-:Y:S01]  /*4e00*/  HMMA.16816.F32.BF16 R100, R12.reuse, R16, R108 ;  /* 0x000000100c64723c */ /* 0x040fe2000004186c */
[----:B------:R-:W-:Y:S07]  /*4e10*/  LDSM.16.MT88.4 R108, [R192+0x7800] ;  /* 0x00780000c06c783b */ /* 0x000fee0000004200 */
[----:B------:R-:W-:Y:S01]  /*4e20*/  HMMA.16816.F32.BF16 R84, R12, R24, R84 ;  /* 0x000000180c54723c */ /* 0x000fe20000041854 */
[----:B-1----:R-:W-:-:S07]  /*4e30*/  FFMA.FTZ R4, R137, c[0x0][0x23c], -R7 ;  /* 0x00008f0089047a23 */ /* 0x002fce0000010807 */
[C---:B------:R-:W-:Y:S01]  /*4e40*/  HMMA.16816.F32.BF16 R72, R12.reuse, R32, R72 ;  /* 0x000000200c48723c */ /* 0x040fe20000041848 */
[----:B------:R1:W-:Y:S07]  /*4e50*/  MUFU.EX2 R157, R4 ;  /* 0x00000004009d7308 */ /* 0x0003ee0000000800 */
[C---:B------:R-:W-:Y:S08]  /*4e60*/  HMMA.16816.F32.BF16 R64, R12.reuse, R18, R64 ;  /* 0x000000120c40723c */ /* 0x040ff00000041840 */
[----:B------:R-:W-:Y:S01]  /*4e70*/  HMMA.16816.F32.BF16 R60, R12, R26, R60 ;  /* 0x0000001a0c3c723c */ /* 0x000fe2000004183c */
[----:B-1----:R-:W-:-:S02]  /*4e80*/  FFMA.FTZ R4, R135, c[0x0][0x23c], -R7 ;  /* 0x00008f0087047a23 */ /* 0x002fc40000010807 */
[----:B------:R-:W-:Y:S02]  /*4e90*/  FFMA.FTZ R7, R139, c[0x0][0x23c], -R7 ;  /* 0x00008f008b077a23 */ /* 0x000fe40000010807 */
[----:B------:R1:W-:Y:S03]  /*4ea0*/  MUFU.EX2 R156, R4 ;  /* 0x00000004009c7308 */ /* 0x0003e60000000800 */
[----:B------:R-:W-:Y:S07]  /*4eb0*/  HMMA.16816.F32.BF16 R48, R12, R34, R48 ;  /* 0x000000220c30723c */ /* 0x000fee0000041830 */
[----:B------:R-:W-:Y:S01]  /*4ec0*/  F2FP.BF16.PACK_AB R12, R173, R174 ;  /* 0x000000aead0c723e */ /* 0x000fe200000010ff */
[----:B------:R-:W-:Y:S01]  /*4ed0*/  MUFU.EX2 R243, R7 ;  /* 0x0000000700f37308 */ /* 0x000fe20000000800 */
[----:B---3--:R-:W-:Y:S01]  /*4ee0*/  F2FP.BF16.PACK_AB R14, R159, R172 ;  /* 0x000000ac9f0e723e */ /* 0x008fe200000010ff */
[----:B-1----:R-:W-:-:S06]  /*4ef0*/  FFMA.FTZ R4, R147, c[0x0][0x23c], -R2 ;  /* 0x00008f0093047a23 */ /* 0x002fcc0000010802 */
[----:B------:R1:W-:Y:S02]  /*4f00*/  MUFU.EX2 R147, R4 ;  /* 0x0000000400937308 */ /* 0x0003e40000000800 */
[----:B-1----:R-:W-:-:S06]  /*4f10*/  FFMA.FTZ R4, R146, c[0x0][0x23c], -R2 ;  /* 0x00008f0092047a23 */ /* 0x002fcc0000010802 */
[----:B------:R1:W2:Y:S02]  /*4f20*/  MUFU.EX2 R146, R4 ;  /* 0x0000000400927308 */ /* 0x0002a40000000800 */
[----:B-1----:R-:W-:Y:S01]  /*4f30*/  FFMA.FTZ R4, R145, c[0x0][0x23c], -R2 ;  /* 0x00008f0091047a23 */ /* 0x002fe20000010802 */
[----:B--2---:R-:W-:-:S05]  /*4f40*/  F2FP.BF16.PACK_AB R13, R146, R147 ;  /* 0x00000093920d723e */ /* 0x004fca00000010ff */
[----:B------:R1:W-:Y:S02]  /*4f50*/  MUFU.EX2 R78, R4 ;  /* 0x00000004004e7308 */ /* 0x0003e40000000800 */
[----:B-1----:R-:W-:Y:S01]  /*4f60*/  FFMA.FTZ R4, R142, c[0x0][0x23c], -R2 ;  /* 0x00008f008e047a23 */ /* 0x002fe20000010802 */
[----:B------:R-:W-:-:S05]  /*4f70*/  F2FP.BF16.PACK_AB R142, R243, R156 ;  /* 0x0000009cf38e723e */ /* 0x000fca00000010ff */
        /* <DEDUP_REMOVED lines=10> */
[----:B-1----:R-:W-:-:S07]  /*5020*/  FFMA.FTZ R4, R141, c[0x0][0x23c], -R5 ;  /* 0x00008f008d047a23 */ /* 0x002fce0000010805 */
[----:B------:R-:W-:Y:S01]  /*5030*/  HMMA.16816.F32.BF16 R112, R12, R24, R120 ;  /* 0x000000180c70723c */ /* 0x000fe20000041878 */
[----:B------:R-:W-:Y:S01]  /*5040*/  FFMA.FTZ R5, R140, c[0x0][0x23c], -R5 ;  /* 0x00008f008c057a23 */ /* 0x000fe20000010805 */
[----:B--2---:R-:W-:Y:S01]  /*5050*/  F2FP.BF16.PACK_AB R136, R76, R71 ;  /* 0x000000474c88723e */ /* 0x004fe200000010ff */
[----:B------:R1:W-:Y:S01]  /*5060*/  MUFU.EX2 R21, R4 ;  /* 0x0000000400157308 */ /* 0x0003e20000000800 */
[----:B------:R-:W-:-:S04]  /*5070*/  F2FP.BF16.PACK_AB R140, R157, R158 ;  /* 0x0000009e9d8c723e */ /* 0x000fc800000010ff */
[C---:B------:R-:W-:Y:S03]  /*5080*/  HMMA.16816.F32.BF16 R28, R12.reuse, R26, R28 ;  /* 0x0000001a0c1c723c */ /* 0x040fe6000004181c */
[----:B------:R-:W2:Y:S05]  /*5090*/  MUFU.EX2 R245, R5 ;  /* 0x0000000500f57308 */ /* 0x000eaa0000000800 */
[----:B------:R-:W-:Y:S01]  /*50a0*/  HMMA.16816.F32.BF16 R128, R12, R32, R128 ;  /* 0x000000200c80723c */ /* 0x000fe20000041880 */
[----:B-1----:R-:W-:-:S04]  /*50b0*/  FFMA.FTZ R4, R150, c[0x0][0x23c], -R0 ;  /* 0x00008f0096047a23 */ /* 0x002fc80000010800 */
[----:B------:R1:W-:Y:S03]  /*50c0*/  MUFU.EX2 R20, R4 ;  /* 0x0000000400147308 */ /* 0x0003e60000000800 */
[----:B------:R-:W-:Y:S01]  /*50d0*/  HMMA.16816.F32.BF16 R40, R12, R34, R40 ;  /* 0x000000220c28723c */ /* 0x000fe20000041828 */
[----:B--2---:R-:W-:-:S06]  /*50e0*/  F2FP.BF16.PACK_AB R138, R245, R21 ;  /* 0x00000015f58a723e */ /* 0x004fcc00000010ff */
[----:B------:R-:W-:Y:S02]  /*50f0*/  FADD.FTZ R12, R215, R213 ;  /* 0x000000d5d70c7221 */ /* 0x000fe40000010000 */
[----:B------:R-:W-:Y:S02]  /*5100*/  FADD.FTZ R13, R210, R207 ;  /* 0x000000cfd20d7221 */ /* 0x000fe40000010000 */
[----:B------:R-:W-:Y:S02]  /*5110*/  FADD.FTZ R12, R214, R12 ;  /* 0x0000000cd60c7221 */ /* 0x000fe40000010000 */
[----:B------:R-:W-:Y:S02]  /*5120*/  FADD.FTZ R13, R208, R13 ;  /* 0x0000000dd00d7221 */ /* 0x000fe40000010000 */
[----:B-1----:R-:W-:-:S04]  /*5130*/  FFMA.FTZ R4, R151, c[0x0][0x23c], -R0 ;  /* 0x00008f0097047a23 */ /* 0x002fc80000010800 */
[----:B------:R1:W2:Y:S02]  /*5140*/  MUFU.EX2 R18, R4 ;  /* 0x0000000400127308 */ /* 0x0002a40000000800 */
[--C-:B-1----:R-:W-:Y:S01]  /*5150*/  FFMA.FTZ R4, R149, c[0x0][0x23c], -R0.reuse ;  /* 0x00008f0095047a23 */ /* 0x102fe20000010800 */
[----:B--2---:R-:W-:Y:S01]  /*5160*/  F2FP.BF16.PACK_AB R137, R18, R20 ;  /* 0x000000141289723e */ /* 0x004fe200000010ff */
[----:B------:R-:W-:-:S04]  /*5170*/  FFMA.FTZ R0, R148, c[0x0][0x23c], -R0 ;  /* 0x00008f0094007a23 */ /* 0x000fc80000010800 */
[----:B------:R1:W-:Y:S08]  /*5180*/  MUFU.EX2 R17, R4 ;  /* 0x0000000400117308 */ /* 0x0003f00000000800 */
[----:B------:R2:W3:Y:S01]  /*5190*/  MUFU.EX2 R246, R0 ;  /* 0x0000000000f67308 */ /* 0x0004e20000000800 */
[----:B-1----:R-:W1:Y:S01]  /*51a0*/  LDSM.16.MT88.4 R4, [R191+0x7800] ;  /* 0x00780000bf04783b */ /* 0x002e620000004200 */
[----:B--2---:R-:W-:Y:S01]  /*51b0*/  FFMA.FTZ R0, R155, c[0x0][0x23c], -R2 ;  /* 0x00008f009b007a23 */ /* 0x004fe20000010802 */
[----:B---3--:R-:W-:-:S05]  /*51c0*/  F2FP.BF16.PACK_AB R139, R246, R17 ;  /* 0x00000011f68b723e */ /* 0x008fca00000010ff */
[----:B------:R2:W-:Y:S02]  /*51d0*/  MUFU.EX2 R16, R0 ;  /* 0x0000000000107308 */ /* 0x0005e40000000800 */
[C---:B------:R-:W-:Y:S08]  /*51e0*/  HMMA.16816.F32.BF16 R116, R136.reuse, R124, R84 ;  /* 0x0000007c8874723c */ /* 0x040ff00000041854 */
[----:B------:R-:W-:Y:S01]  /*51f0*/  HMMA.16816.F32.BF16 R80, R136, R92, R80 ;  /* 0x0000005c8850723c */ /* 0x000fe20000041850 */
[----:B--2---:R-:W-:-:S04]  /*5200*/  FFMA.FTZ R0, R154, c[0x0][0x23c], -R2 ;  /* 0x00008f009a007a23 */ /* 0x004fc80000010802 */
[----:B------:R2:W3:Y:S03]  /*5210*/  MUFU.EX2 R15, R0 ;  /* 0x00000000000f7308 */ /* 0x0004e60000000800 */
[C---:B------:R-:W-:Y:S08]  /*5220*/  HMMA.16816.F32.BF16 R88, R136.reuse, R94, R88 ;  /* 0x0000005e8858723c */ /* 0x040ff00000041858 */
[----:B-1----:R-:W-:Y:S01]  /*5230*/  HMMA.16816.F32.BF16 R132, R136, R4, R72 ;  /* 0x000000048884723c */ /* 0x002fe20000041848 */
[--C-:B--2---:R-:W-:Y:S01]  /*5240*/  FFMA.FTZ R0, R153, c[0x0][0x23c], -R2.reuse ;  /* 0x00008f0099007a23 */ /* 0x104fe20000010802 */
[----:B---3--:R-:W-:Y:S01]  /*5250*/  F2FP.BF16.PACK_AB R141, R15, R16 ;  /* 0x000000100f8d723e */ /* 0x008fe200000010ff */
[----:B------:R-:W-:-:S05]  /*5260*/  FFMA.FTZ R2, R152, c[0x0][0x23c], -R2 ;  /* 0x00008f0098027a23 */ /* 0x000fca0000010802 */
[C---:B------:R-:W-:Y:S01]  /*5270*/  HMMA.16816.F32.BF16 R100, R136.reuse, R108, R100 ;  /* 0x0000006c8864723c */ /* 0x040fe20000041864 */
[----:B------:R1:W-:Y:S07]  /*5280*/  MUFU.EX2 R14, R0 ;  /* 0x00000000000e7308 */ /* 0x0003ee0000000800 */
[C---:B------:R-:W-:Y:S01]  /*5290*/  HMMA.16816.F32.BF16 R104, R136.reuse, R110, R64 ;  /* 0x0000006e8868723c */ /* 0x040fe20000041840 */
[----:B------:R2:W3:Y:S07]  /*52a0*/  MUFU.EX2 R244, R2 ;  /* 0x0000000200f47308 */ /* 0x0004ee0000000800 */
[----:B------:R-:W-:Y:S01]  /*52b0*/  HMMA.16816.F32.BF16 R120, R136, R126, R60 ;  /* 0x0000007e8878723c */ /* 0x000fe2000004183c */
[----:B-1----:R-:W-:-:S04]  /*52c0*/  FADD.FTZ R0, R220, R217 ;  /* 0x000000d9dc007221 */ /* 0x002fc80000010000 */
[----:B------:R-:W-:-:S03]  /*52d0*/  FADD.FTZ R0, R219, R0 ;  /* 0x00000000db007221 */ /* 0x000fc60000010000 */
[----:B------:R-:W-:Y:S01]  /*52e0*/  HMMA.16816.F32.BF16 R136, R136, R6, R48 ;  /* 0x000000068888723c */ /* 0x000fe20000041830 */
[----:B--2---:R-:W-:Y:S01]  /*52f0*/  FADD.FTZ R2, R183, R178 ;  /* 0x000000b2b7027221 */ /* 0x004fe20000010000 */
[----:B---3--:R-:W-:Y:S01]  /*5300*/  F2FP.BF16.PACK_AB R143, R244, R14 ;  /* 0x0000000ef48f723e */ /* 0x008fe200000010ff */
[----:B------:R-:W-:Y:S02]  /*5310*/  FADD.FTZ R0, R206, R0 ;  /* 0x00000000ce007221 */ /* 0x000fe40000010000 */
[----:B------:R-:W-:Y:S02]  /*5320*/  FADD.FTZ R2, R184, R2 ;  /* 0x00000002b8027221 */ /* 0x000fe40000010000 */
[----:B------:R-:W-:Y:S02]  /*5330*/  FADD.FTZ R0, R209, R0 ;  /* 0x00000000d1007221 */ /* 0x000fe40000010000 */
[----:B------:R-:W-:Y:S01]  /*5340*/  HMMA.16816.F32.BF16 R128, R140, R4, R128 ;  /* 0x000000048c80723c */ /* 0x000fe20000041880 */
[----:B------:R-:W-:-:S04]  /*5350*/  FADD.FTZ R2, R185, R2 ;  /* 0x00000002b9027221 */ /* 0x000fc80000010000 */
[----:B------:R-:W-:Y:S02]  /*5360*/  FADD.FTZ R2, R170, R2 ;  /* 0x00000002aa027221 */ /* 0x000fe40000010000 */
[----:B------:R-:W-:Y:S01]  /*5370*/  FADD.FTZ R5, R218, R12 ;  /* 0x0000000cda057221 */ /* 0x000fe20000010000 */
[C---:B------:R-:W-:Y:S01]  /*5380*/  HMMA.16816.F32.BF16 R84, R140.reuse, R92, R56 ;  /* 0x0000005c8c54723c */ /* 0x040fe20000041838 */
[----:B------:R-:W-:Y:S02]  /*5390*/  FADD.FTZ R4, R211, R13 ;  /* 0x0000000dd3047221 */ /* 0x000fe40000010000 */
[----:B------:R-:W-:Y:S02]  /*53a0*/  FADD.FTZ R5, R186, R5 ;  /* 0x00000005ba057221 */ /* 0x000fe40000010000 */
[----:B------:R-:W-:Y:S02]  /*53b0*/  FADD.FTZ R12, R177, R4 ;  /* 0x00000004b10c7221 */ /* 0x000fe40000010000 */
[----:B------:R-:W-:Y:S01]  /*53c0*/  FADD.FTZ R4, R212, R0 ;  /* 0x00000000d4047221 */ /* 0x000fe20000010000 */
[----:B------:R-:W-:Y:S01]  /*53d0*/  HMMA.16816.F32.BF16 R96, R140, R108, R52 ;  /* 0x0000006c8c60723c */ /* 0x000fe20000041834 */
[----:B------:R-:W-:-:S02]  /*53e0*/  FADD.FTZ R2, R171, R2 ;  /* 0x00000002ab027221 */ /* 0x000fc40000010000 */
[----:B------:R-:W-:Y:S02]  /*53f0*/  FADD.FTZ R0, R205, R5 ;  /* 0x00000005cd007221 */ /* 0x000fe40000010000 */
[----:B------:R-:W-:-:S03]  /*5400*/  FADD.FTZ R5, R182, R12 ;  /* 0x0000000cb6057221 */ /* 0x000fc60000010000 */
[C---:B------:R-:W-:Y:S08]  /*5410*/  HMMA.16816.F32.BF16 R112, R140.reuse, R124, R112 ;  /* 0x0000007c8c70723c */ /* 0x040ff00000041870 */
[C---:B------:R-:W-:Y:S08]  /*5420*/  HMMA.16816.F32.BF16 R92, R140.reuse, R94, R44 ;  /* 0x0000005e8c5c723c */ /* 0x040ff0000004182c */
[C---:B------:R-:W-:Y:S08]  /*5430*/  HMMA.16816.F32.BF16 R108, R140.reuse, R110, R36 ;  /* 0x0000006e8c6c723c */ /* 0x040ff00000041824 */
[C---:B------:R-:W-:Y:S08]  /*5440*/  HMMA.16816.F32.BF16 R124, R140.reuse, R126, R28 ;  /* 0x0000007e8c7c723c */ /* 0x040ff0000004181c */
[----:B------:R-:W-:Y:S07]  /*5450*/  HMMA.16816.F32.BF16 R140, R140, R6, R40 ;  /* 0x000000068c8c723c */ /* 0x000fee0000041828 */
        /* <DEDUP_REMOVED lines=40> */
[----:B------:R-:W-:Y:S05]  /*56e0*/  @!P1 BRA `(.L_x_915) ;  /* 0x0000785000009947 */ /* 0x000fea0003800000 */
[----:B------:R-:W-:Y:S01]  /*56f0*/  ISETP.GE.AND P0, PT, R234, c[0x0][0x220], PT ;  /* 0x00008800ea007a0c */ /* 0x000fe20003f06270 */
[----:B------:R-:W-:-:S04]  /*5700*/  DEPBAR.LE SB0, 0x0 ;  /* 0x000080000000791a */ /* 0x000fc80000000000 */
[----:B------:R-:W-:Y:S01]  /*5710*/  IADD3 R160, R216, -0x2, RZ ;  /* 0xfffffffed8a07810 */ /* 0x000fe20007ffe0ff */
[----:B------:R-:W-:Y:S01]  /*5720*/  BAR.SYNC.DEFER_BLOCKING 0x0 ;  /* 0x0000000000007b1d */ /* 0x000fe20000010000 */
[----:B------:R-:W-:Y:S02]  /*5730*/  IMAD.MOV.U32 R18, RZ, RZ, c[0x0][0x1a4] ;  /* 0x00006900ff127624 */ /* 0x000fe400078e00ff */
[----:B------:R-:W-:Y:S01]  /*5740*/  SHF.R.S32.HI R2, RZ, 0x1f, R160 ;  /* 0x0000001fff027819 */ /* 0x000fe200000114a0 */
[----:B------:R-:W-:Y:S02]  /*5750*/  IMAD R0, R233, R160, RZ ;  /* 0x000000a0e9007224 */ /* 0x000fe400078e02ff */
[----:B------:R-:W-:-:S04]  /*5760*/  IMAD.WIDE.U32 R4, R160, R232, R248 ;  /* 0x000000e8a0047225 */ /* 0x000fc800078e00f8 */
[----:B------:R-:W-:Y:S01]  /*5770*/  IMAD R6, R2, R232, R0 ;  /* 0x000000e802067224 */ /* 0x000fe200078e0200 */
[----:B------:R-:W-:Y:S01]  /*5780*/  @!P0 IADD3 R0, P3, R231, R4, RZ ;  /* 0x00000004e7008210 */ /* 0x000fe20007f7e0ff */
[----:B------:R-:W-:Y:S01]  /*5790*/  IMAD.WIDE.U32 R12, R229, 0x20, RZ ;  /* 0x00000020e50c7825 */ /* 0x000fe200078e00ff */
[----:B------:R-:W-:Y:S02]  /*57a0*/  @!P0 LEA R16, P4, R4, c[0x0][0x170], 0x1 ;  /* 0x00005c0004108a11 */ /* 0x000fe400078808ff */
[----:B------:R-:W-:Y:S01]  /*57b0*/  @!P0 LEA R14, P2, R0, c[0x0][0x170], 0x1 ;  /* 0x00005c00000e8a11 */ /* 0x000fe200078408ff */
[----:B------:R-:W-:Y:S01]  /*57c0*/  IMAD.IADD R5, R5, 0x1, R6 ;  /* 0x0000000105057824 */ /* 0x000fe200078e0206 */
[----:B------:R-:W-:Y:S01]  /*57d0*/  @!P0 IADD3 R2, P1, R4, R12, RZ ;  /* 0x0000000c04028210 */ /* 0x000fe20007f3e0ff */
[----:B------:R-:W-:Y:S02]  /*57e0*/  IMAD.SHL.U32 R7, R18, 0x20, RZ ;  /* 0x0000002012077824 */ /* 0x000fe400078e00ff */
[--C-:B------:R-:W-:Y:S01]  /*57f0*/  @!P0 IMAD.X R6, R230, 0x1, R5.reuse, P3 ;  /* 0x00000001e6068824 */ /* 0x100fe200018e0605 */
[----:B------:R-:W-:-:S02]  /*5800*/  @!P0 LEA.HI.X R17, R4, c[0x0][0x174], R5, 0x1, P4 ;  /* 0x00005d0004118a11 */ /* 0x000fc400020f0c05 */
[----:B------:R-:W-:Y:S01]  /*5810*/  @!P0 IADD3.X R7, R5, R13, R7, P1, !PT ;  /* 0x0000000d05078210 */ /* 0x000fe20000ffe407 */
[----:B------:R-:W-:Y:S01]  /*5820*/  @!P0 IMAD.WIDE.U32 R4, R229, 0x30, R4 ;  /* 0x00000030e5048825 */ /* 0x000fe200078e0004 */
[----:B------:R-:W-:Y:S01]  /*5830*/  @!P0 LEA.HI.X R15, R0, c[0x0][0x174], R6, 0x1, P2 ;  /* 0x00005d00000f8a11 */ /* 0x000fe200010f0c06 */
[----:B------:R-:W-:Y:S01]  /*5840*/  @P0 STS.128 [R203+0x6000], RZ ;  /* 0x006000ffcb000388 */ /* 0x000fe20000000c00 */
[----:B------:R-:W-:Y:S01]  /*5850*/  @!P0 LEA R12, P1, R2, c[0x0][0x170], 0x1 ;  /* 0x00005c00020c8a11 */ /* 0x000fe200078208ff */
[----:B------:R-:W-:Y:S02]  /*5860*/  @!P0 IMAD R0, R18, 0x30, RZ ;  /* 0x0000003012008824 */ /* 0x000fe400078e02ff */
[----:B------:R-:W-:Y:S01]  /*5870*/  @!PT LDS RZ, [RZ] ;  /* 0x00000000fffff984 */ /* 0x000fe20000000800 */
[----:B------:R-:W-:Y:S01]  /*5880*/  @!PT LDS RZ, [RZ] ;  /* 0x00000000fffff984 */ /* 0x000fe20000000800 */
[----:B------:R-:W-:Y:S01]  /*5890*/  @!PT LDS RZ, [RZ] ;  /* 0x00000000fffff984 */ /* 0x000fe20000000800 */
[----:B------:R1:W-:Y:S01]  /*58a0*/  @!P0 LDGSTS.E.BYPASS.LTC128B.128 [R203+0x6000], [R16.64] ;  /* 0x0600000010cb8fae */ /* 0x0003e2000b901d46 */
        /* <DEDUP_REMOVED lines=11> */
[----:B------:R-:W-:Y:S02]  /*5960*/  IADD3 R2, R0, 0x8, RZ ;  /* 0x0000000800027810 */ /* 0x000fe40007ffe0ff */
[----:B------:R-:W-:Y:S01]  /*5970*/  @!PT LDS RZ, [RZ] ;  /* 0x00000000fffff984 */ /* 0x000fe20000000800 */
[----:B------:R-:W-:Y:S01]  /*5980*/  @!PT LDS RZ, [RZ] ;  /* 0x00000000fffff984 */ /* 0x000fe20000000800 */
[----:B------:R-:W-:Y:S01]  /*5990*/  @!PT LDS RZ, [RZ] ;  /* 0x00000000fffff984 */ /* 0x000fe20000000800 */
[----:B------:R2:W-:Y:S02]  /*59a0*/  @!P0 LDGSTS.E.BYPASS.LTC128B.128 [R203+0x7000], [R12.64] ;  /* 0x070000000ccb8fae */ /* 0x0005e4000b901d46 */
[C---:B------:R-:W-:Y:S02]  /*59b0*/  ISETP.GE.AND P1, PT, R2.reuse, R8, PT ;  /* 0x000000080200720c */ /* 0x040fe40003f26270 */
[----:B------:R-:W-:Y:S01]  /*59c0*/  @P0 STS.128 [R203+0x7800], RZ ;  /* 0x007800ffcb000388 */ /* 0x000fe20000000c00 */
[----:B------:R-:W-:-:S03]  /*59d0*/  ISETP.GE.AND P3, PT, R2, R9, PT ;  /* 0x000000090200720c */ /* 0x000fc60003f66270 */
[----:B------:R-:W-:Y:S01]  /*59e0*/  @!PT LDS RZ, [RZ] ;  /* 0x00000000fffff984 */ /* 0x000fe20000000800 */
[----:B------:R-:W-:Y:S01]  /*59f0*/  @!PT LDS RZ, [RZ] ;  /* 0x00000000fffff984 */ /* 0x000fe20000000800 */
[----:B------:R-:W-:Y:S01]  /*5a00*/  @!PT LDS RZ, [RZ] ;  /* 0x00000000fffff984 */ /* 0x000fe20000000800 */
[----:B------:R3:W-:Y:S04]  /*5a10*/  @!P0 LDGSTS.E.BYPASS.LTC128B.128 [R203+0x7800], [R6.64] ;  /* 0x0780000006cb8fae */ /* 0x0007e8000b901d46 */
[----:B------:R-:W-:Y:S04]  /*5a20*/  LDSM.16.M88.4 R36, [R195] ;  /* 0x00000000c324783b */ /* 0x000fe80000000200 */
[----:B------:R-:W3:Y:S04]  /*5a30*/  LDSM.16.M88.4 R40, [R188+0x4000] ;  /* 0x00400000bc28783b */ /* 0x000ee80000000200 */
[----:B------:R-:W4:Y:S04]  /*5a40*/  LDSM.16.M88.4 R32, [R195+0x2000] ;  /* 0x00200000c320783b */ /* 0x000f280000000200 */
[----:B------:R-:W-:Y:S04]  /*5a50*/  LDSM.16.M88.4 R28, [R198] ;  /* 0x00000000c61c783b */ /* 0x000fe80000000200 */
[----:B------:R-:W5:Y:S04]  /*5a60*/  LDSM.16.M88.4 R48, [R194+0x4000] ;  /* 0x00400000c230783b */ /* 0x000f680000000200 */
[----:B------:R-:W5:Y:S04]  /*5a70*/  LDSM.16.M88.4 R24, [R198+0x2000] ;  /* 0x00200000c618783b */ /* 0x000f680000000200 */
[----:B------:R-:W-:Y:S04]  /*5a80*/  LDSM.16.M88.4 R52, [R199] ;  /* 0x00000000c734783b */ /* 0x000fe80000000200 */
[----:B------:R-:W5:Y:S04]  /*5a90*/  LDSM.16.M88.4 R20, [R196] ;  /* 0x00000000c414783b */ /* 0x000f680000000200 */
[----:B-1----:R-:W1:Y:S04]  /*5aa0*/  LDSM.16.M88.4 R16, [R196+0x2000] ;  /* 0x00200000c410783b */ /* 0x002e680000000200 */
[----:B------:R-:W-:Y:S04]  /*5ab0*/  LDSM.16.M88.4 R56, [R193] ;  /* 0x00000000c138783b */ /* 0x000fe80000000200 */
[----:B--2---:R-:W2:Y:S01]  /*5ac0*/  LDSM.16.M88.4 R12, [R197] ;  /* 0x00000000c50c783b */ /* 0x004ea20000000200 */
[-C--:B---3--:R-:W-:Y:S03]  /*5ad0*/  HMMA.16816.F32.BF16 R4, R36, R40.reuse, RZ ;  /* 0x000000282404723c */ /* 0x088fe600000418ff */
[----:B------:R-:W-:Y:S04]  /*5ae0*/  LDSM.16.M88.4 R64, [R188+0x4800] ;  /* 0x00480000bc40783b */ /* 0x000fe80000000200 */
[----:B------:R-:W0:Y:S01]  /*5af0*/  LDGDEPBAR ;  /* 0x00000000000079af */ /* 0x000e220000000000 */
[C---:B----4-:R-:W-:Y:S08]  /*5b00*/  HMMA.16816.F32.BF16 R44, R32.reuse, R40, RZ ;  /* 0x00000028202c723c */ /* 0x050ff000000418ff */
[----:B------:R-:W-:Y:S08]  /*5b10*/  HMMA.16816.F32.BF16 R144, R32, R42, RZ ;  /* 0x0000002a2090723c */ /* 0x000ff000000418ff */
[-C--:B-----5:R-:W-:Y:S01]  /*5b20*/  HMMA.16816.F32.BF16 R60, R28, R48.reuse, R4 ;  /* 0x000000301c3c723c */ /* 0x0a0fe20000041804 */
[----:B------:R-:W3:Y:S07]  /*5b30*/  LDSM.16.M88.4 R4, [R197+0x2000] ;  /* 0x00200000c504783b */ /* 0x000eee0000000200 */
[----:B------:R-:W-:Y:S08]  /*5b40*/  HMMA.16816.F32.BF16 R44, R24, R48, R44 ;  /* 0x00000030182c723c */ /* 0x000ff0000004182c */
[----:B------:R-:W-:Y:S08]  /*5b50*/  HMMA.16816.F32.BF16 R76, R36, R42, RZ ;  /* 0x0000002a244c723c */ /* 0x000ff000000418ff */
[-C--:B------:R-:W-:Y:S08]  /*5b60*/  HMMA.16816.F32.BF16 R72, R20, R52.reuse, R60 ;  /* 0x000000341448723c */ /* 0x080ff0000004183c */
[----:B-1----:R-:W-:Y:S01]  /*5b70*/  HMMA.16816.F32.BF16 R40, R16, R52, R44 ;  /* 0x000000341028723c */ /* 0x002fe2000004182c */
[----:B------:R-:W1:Y:S07]  /*5b80*/  LDSM.16.M88.4 R44, [R194+0x4800] ;  /* 0x00480000c22c783b */ /* 0x000e6e0000000200 */
[----:B------:R-:W-:Y:S08]  /*5b90*/  HMMA.16816.F32.BF16 R60, R28, R50, R76 ;  /* 0x000000321c3c723c */ /* 0x000ff0000004184c */
[----:B--2---:R-:W-:Y:S08]  /*5ba0*/  HMMA.16816.F32.BF16 R148, R12, R56, R72 ;  /* 0x000000380c94723c */ /* 0x004ff00000041848 */
[----:B------:R-:W-:Y:S08]  /*5bb0*/  HMMA.16816.F32.BF16 R72, R24, R50, R144 ;  /* 0x000000321848723c */ /* 0x000ff00000041890 */
[----:B---3--:R-:W-:Y:S08]  /*5bc0*/  HMMA.16816.F32.BF16 R144, R4, R56, R40 ;  /* 0x000000380490723c */ /* 0x008ff00000041828 */
[----:B------:R-:W-:Y:S01]  /*5bd0*/  HMMA.16816.F32.BF16 R76, R36, R64, RZ ;  /* 0x00000040244c723c */ /* 0x000fe200000418ff */
[----:B------:R-:W-:-:S02]  /*5be0*/  FMUL.FTZ R148, R148, c[0x0][0x2ec] ;  /* 0x0000bb0094947a20 */ /* 0x000fc40000410000 */
[----:B------:R-:W-:Y:S02]  /*5bf0*/  FMUL.FTZ R149, R149, c[0x0][0x2ec] ;  /* 0x0000bb0095957a20 */ /* 0x000fe40000410000 */
[----:B------:R-:W-:Y:S01]  /*5c00*/  FMUL.FTZ R150, R150, c[0x0][0x2ec] ;  /* 0x0000bb0096967a20 */ /* 0x000fe20000410000 */
[----:B------:R-:W-:Y:S01]  /*5c10*/  MUFU.TANH R218, R148 ;  /* 0x0000009400da7308 */ /* 0x000fe20000002400 */
[----:B------:R-:W-:Y:S01]  /*5c20*/  FMUL.FTZ R151, R151, c[0x0][0x2ec] ;  /* 0x0000bb0097977a20 */ /* 0x000fe20000410000 */
[----:B------:R-:W-:Y:S06]  /*5c30*/  HMMA.16816.F32.BF16 R72, R16, R54, R72 ;  /* 0x000000361048723c */ /* 0x000fec0000041848 */
[----:B------:R-:W-:Y:S02]  /*5c40*/  MUFU.TANH R185, R149 ;  /* 0x0000009500b97308 */ /* 0x000fe40000002400 */
[----:B------:R-:W-:Y:S01]  /*5c50*/  HMMA.16816.F32.BF16 R40, R32, R64, RZ ;  /* 0x000000402028723c */ /* 0x000fe200000418ff */
[----:B------:R-:W-:-:S02]  /*5c60*/  FMUL.FTZ R144, R144, c[0x0][0x2ec] ;  /* 0x0000bb0090907a20 */ /* 0x000fc40000410000 */
[----:B------:R-:W-:Y:S02]  /*5c70*/  FMUL.FTZ R145, R145, c[0x0][0x2ec] ;  /* 0x0000bb0091917a20 */ /* 0x000fe40000410000 */
[----:B------:R-:W-:Y:S01]  /*5c80*/  FMUL.FTZ R146, R146, c[0x0][0x2ec] ;  /* 0x0000bb0092927a20 */ /* 0x000fe20000410000 */
[----:B------:R-:W-:Y:S01]  /*5c90*/  MUFU.TANH R212, R144 ;  /* 0x0000009000d47308 */ /* 0x000fe20000002400 */
[----:B------:R-:W-:Y:S01]  /*5ca0*/  FMUL.FTZ R147, R147, c[0x0][0x2ec] ;  /* 0x0000bb0093937a20 */ /* 0x000fe20000410000 */
[----:B------:R-:W-:Y:S01]  /*5cb0*/  HMMA.16816.F32.BF16 R48, R20, R54, R60 ;  /* 0x000000361430723c */ /* 0x000fe2000004183c */
[----:B------:R-:W2:Y:S05]  /*5cc0*/  LDSM.16.M88.4 R60, [R202] ;  /* 0x00000000ca3c783b */ /* 0x000eaa0000000200 */
[----:B------:R-:W3:Y:S02]  /*5cd0*/  MUFU.TANH R183, R145 ;  /* 0x0000009100b77308 */ /* 0x000ee40000002400 */
[----:B-1----:R-:W-:Y:S06]  /*5ce0*/  HMMA.16816.F32.BF16 R76, R28, R44, R76 ;  /* 0x0000002c1c4c723c */ /* 0x002fec000004184c */
[----:B------:R-:W-:Y:S02]  /*5cf0*/  MUFU.TANH R207, R146 ;  /* 0x0000009200cf7308 */ /* 0x000fe40000002400 */
[----:B------:R-:W-:Y:S06]  /*5d00*/  HMMA.16816.F32.BF16 R156, R4, R58, R72 ;  /* 0x0000003a049c723c */ /* 0x000fec0000041848 */
[----:B------:R1:W-:Y:S02]  /*5d10*/  MUFU.TANH R181, R147 ;  /* 0x0000009300b57308 */ /* 0x0003e40000002400 */
[----:B------:R-:W-:Y:S01]  /*5d20*/  HMMA.16816.F32.BF16 R52, R24, R44, R40 ;  /* 0x0000002c1834723c */ /* 0x000fe20000041828 */
[----:B------:R-:W4:Y:S05]  /*5d30*/  LDSM.16.M88.4 R40, [R193+0x800] ;  /* 0x00080000c128783b */ /* 0x000f2a0000000200 */
[----:B------:R-:W-:Y:S02]  /*5d40*/  MUFU.TANH R217, R150 ;  /* 0x0000009600d97308 */ /* 0x000fe40000002400 */
[-C--:B------:R-:W-:Y:S06]  /*5d50*/  HMMA.16816.F32.BF16 R72, R36, R66.reuse, RZ ;  /* 0x000000422448723c */ /* 0x080fec00000418ff */
[----:B------:R5:W3:Y:S02]  /*5d60*/  MUFU.TANH R184, R151 ;  /* 0x0000009700b87308 */ /* 0x000ae40000002400 */
[----:B-1----:R-:W-:Y:S01]  /*5d70*/  HMMA.16816.F32.BF16 R144, R32, R66, RZ ;  /* 0x000000422090723c */ /* 0x002fe200000418ff */
[----:B------:R-:W-:-:S02]  /*5d80*/  FMUL.FTZ R156, R156, c[0x0][0x2ec] ;  /* 0x0000bb009c9c7a20 */ /* 0x000fc40000410000 */
[----:B------:R-:W-:Y:S02]  /*5d90*/  FMUL.FTZ R157, R157, c[0x0][0x2ec] ;  /* 0x0000bb009d9d7a20 */ /* 0x000fe40000410000 */
[----:B------:R-:W-:Y:S01]  /*5da0*/  FMUL.FTZ R158, R158, c[0x0][0x2ec] ;  /* 0x0000bb009e9e7a20 */ /* 0x000fe20000410000 */
[----:B------:R-:W1:Y:S01]  /*5db0*/  MUFU.TANH R165, R156 ;  /* 0x0000009c00a57308 */ /* 0x000e620000002400 */
[----:B------:R-:W-:Y:S01]  /*5dc0*/  FMUL.FTZ R159, R159, c[0x0][0x2ec] ;  /* 0x0000bb009f9f7a20 */ /* 0x000fe20000410000 */
[----:B--2---:R-:W-:Y:S06]  /*5dd0*/  HMMA.16816.F32.BF16 R76, R20, R60, R76 ;  /* 0x0000003c144c723c */ /* 0x004fec000004184c */
[----:B------:R-:W-:Y:S02]  /*5de0*/  MUFU.TANH R177, R157 ;  /* 0x0000009d00b17308 */ /* 0x000fe40000002400 */
[----:B-----5:R-:W-:Y:S01]  /*5df0*/  HMMA.16816.F32.BF16 R148, R12, R58, R48 ;  /* 0x0000003a0c94723c */ /* 0x020fe20000041830 */
[----:B------:R-:W2:Y:S05]  /*5e00*/  LDSM.16.M88.4 R48, [R188+0x5000] ;  /* 0x00500000bc30783b */ /* 0x000eaa0000000200 */
[----:B------:R-:W-:Y:S02]  /*5e10*/  MUFU.TANH R156, R158 ;  /* 0x0000009e009c7308 */ /* 0x000fe40000002400 */
[----:B------:R-:W-:Y:S01]  /*5e20*/  HMMA.16816.F32.BF16 R56, R16, R60, R52 ;  /* 0x0000003c1038723c */ /* 0x000fe20000041834 */
[----:B------:R-:W5:Y:S05]  /*5e30*/  LDSM.16.M88.4 R52, [R194+0x5000] ;  /* 0x00500000c234783b */ /* 0x000f6a0000000200 */
[----:B------:R-:W-:Y:S02]  /*5e40*/  MUFU.TANH R173, R159 ;  /* 0x0000009f00ad7308 */ /* 0x000fe40000002400 */
[-C--:B------:R-:W-:Y:S08]  /*5e50*/  HMMA.16816.F32.BF16 R64, R28, R46.reuse, R72 ;  /* 0x0000002e1c40723c */ /* 0x080ff00000041848 */
[----:B------:R-:W-:Y:S01]  /*5e60*/  HMMA.16816.F32.BF16 R72, R24, R46, R144 ;  /* 0x0000002e1848723c */ /* 0x000fe20000041890 */
[----:B------:R-:W-:Y:S01]  /*5e70*/  FMUL.FTZ R148, R148, c[0x0][0x2ec] ;  /* 0x0000bb0094947a20 */ /* 0x000fe20000410000 */
[----:B------:R-:W1:Y:S01]  /*5e80*/  LDSM.16.M88.4 R44, [R201] ;  /* 0x00000000c92c783b */ /* 0x000e620000000200 */
[----:B------:R-:W-:-:S02]  /*5e90*/  FMUL.FTZ R149, R149, c[0x0][0x2ec] ;  /* 0x0000bb0095957a20 */ /* 0x000fc40000410000 */
[----:B------:R-:W-:Y:S01]  /*5ea0*/  FMUL.FTZ R150, R150, c[0x0][0x2ec] ;  /* 0x0000bb0096967a20 */ /* 0x000fe20000410000 */
[----:B------:R-:W1:Y:S01]  /*5eb0*/  MUFU.TANH R179, R148 ;  /* 0x0000009400b37308 */ /* 0x000e620000002400 */
[----:B------:R-:W-:Y:S01]  /*5ec0*/  FMUL.FTZ R151, R151, c[0x0][0x2ec] ;  /* 0x0000bb0097977a20 */ /* 0x000fe20000410000 */
[----:B----4-:R-:W-:Y:S06]  /*5ed0*/  HMMA.16816.F32.BF16 R152, R4, R40, R56 ;  /* 0x000000280498723c */ /* 0x010fec0000041838 */
[----:B------:R-:W4:Y:S02]  /*5ee0*/  MUFU.TANH R182, R149 ;  /* 0x0000009500b67308 */ /* 0x000f240000002400 */
[----:B------:R-:W-:Y:S06]  /*5ef0*/  HMMA.16816.F32.BF16 R64, R20, R62, R64 ;  /* 0x0000003e1440723c */ /* 0x000fec0000041840 */
[----:B------:R-:W-:Y:S02]  /*5f00*/  MUFU.TANH R167, R150 ;  /* 0x0000009600a77308 */ /* 0x000fe40000002400 */
[----:B--2---:R-:W-:Y:S06]  /*5f10*/  HMMA.16816.F32.BF16 R56, R32, R48, RZ ;  /* 0x000000302038723c */ /* 0x004fec00000418ff */
[----:B------:R2:W-:Y:S02]  /*5f20*/  MUFU.TANH R178, R151 ;  /* 0x0000009700b27308 */ /* 0x0005e40000002400 */
[----:B------:R-:W-:Y:S01]  /*5f30*/  HMMA.16816.F32.BF16 R72, R16, R62, R72 ;  /* 0x0000003e1048723c */ /* 0x000fe20000041848 */
[----:B------:R-:W-:-:S02]  /*5f40*/  FMUL.FTZ R152, R152, c[0x0][0x2ec] ;  /* 0x0000bb0098987a20 */ /* 0x000fc40000410000 */
[----:B------:R-:W-:Y:S02]  /*5f50*/  FMUL.FTZ R153, R153, c[0x0][0x2ec] ;  /* 0x0000bb0099997a20 */ /* 0x000fe40000410000 */
[----:B------:R-:W-:Y:S01]  /*5f60*/  FMUL.FTZ R154, R154, c[0x0][0x2ec] ;  /* 0x0000bb009a9a7a20 */ /* 0x000fe20000410000 */
[----:B------:R-:W1:Y:S01]  /*5f70*/  MUFU.TANH R164, R152 ;  /* 0x0000009800a47308 */ /* 0x000e620000002400 */
[----:B------:R-:W-:Y:S01]  /*5f80*/  FMUL.FTZ R155, R155, c[0x0][0x2ec] ;  /* 0x0000bb009b9b7a20 */ /* 0x000fe20000410000 */
[C---:B------:R-:W-:Y:S06]  /*5f90*/  HMMA.16816.F32.BF16 R144, R12.reuse, R42, R64 ;  /* 0x0000002a0c90723c */ /* 0x040fec0000041840 */
[----:B------:R-:W-:Y:S02]  /*5fa0*/  MUFU.TANH R171, R153 ;  /* 0x0000009900ab7308 */ /* 0x000fe40000002400 */
[----:B--2---:R-:W-:Y:S06]  /*5fb0*/  HMMA.16816.F32.BF16 R148, R12, R40, R76 ;  /* 0x000000280c94723c */ /* 0x004fec000004184c */
[----:B------:R-:W-:Y:S02]  /*5fc0*/  MUFU.TANH R158, R154 ;  /* 0x0000009a009e7308 */ /* 0x000fe40000002400 */
[----:B------:R-:W-:Y:S06]  /*5fd0*/  HMMA.16816.F32.BF16 R76, R36, R48, RZ ;  /* 0x00000030244c723c */ /* 0x000fec00000418ff */
[----:B------:R-:W-:Y:S02]  /*5fe0*/  MUFU.TANH R157, R155 ;  /* 0x0000009b009d7308 */ /* 0x000fe40000002400 */
[----:B-----5:R-:W-:Y:S01]  /*5ff0*/  HMMA.16816.F32.BF16 R60, R24, R52, R56 ;  /* 0x00000034183c723c */ /* 0x020fe20000041838 */
[----:B------:R-:W2:Y:S01]  /*6000*/  LDSM.16.M88.4 R56, [R193+0x1000] ;  /* 0x00100000c138783b */ /* 0x000ea20000000200 */
[----:B------:R-:W-:-:S02]  /*6010*/  FMUL.FTZ R144, R144, c[0x0][0x2ec] ;  /* 0x0000bb0090907a20 */ /* 0x000fc40000410000 */
[----:B------:R-:W-:Y:S02]  /*6020*/  FMUL.FTZ R145, R145, c[0x0][0x2ec] ;  /* 0x0000bb0091917a20 */ /* 0x000fe40000410000 */
[----:B------:R-:W-:Y:S01]  /*6030*/  FMUL.FTZ R146, R146, c[0x0][0x2ec] ;  /* 0x0000bb0092927a20 */ /* 0x000fe20000410000 */
[----:B------:R-:W-:Y:S01]  /*6040*/  MUFU.TANH R162, R144 ;  /* 0x0000009000a27308 */ /* 0x000fe20000002400 */
[----:B------:R-:W-:Y:S01]  /*6050*/  FMUL.FTZ R148, R148, c[0x0][0x2ec] ;  /* 0x0000bb0094947a20 */ /* 0x000fe20000410000 */
[----:B------:R-:W-:Y:S01]  /*6060*/  HMMA.16816.F32.BF16 R64, R32, R50, RZ ;  /* 0x000000322040723c */ /* 0x000fe200000418ff */
[----:B------:R-:W-:Y:S02]  /*6070*/  FMUL.FTZ R149, R149, c[0x0][0x2ec] ;  /* 0x0000bb0095957a20 */ /* 0x000fe40000410000 */
[----:B------:R-:W-:Y:S02]  /*6080*/  FMUL.FTZ R150, R150, c[0x0][0x2ec] ;  /* 0x0000bb0096967a20 */ /* 0x000fe40000410000 */
[----:B------:R-:W-:Y:S01]  /*6090*/  FMUL.FTZ R151, R151, c[0x0][0x2ec] ;  /* 0x0000bb0097977a20 */ /* 0x000fe20000410000 */
[----:B------:R-:W5:Y:S01]  /*60a0*/  MUFU.TANH R172, R148 ;  /* 0x0000009400ac7308 */ /* 0x000f620000002400 */
[----:B------:R-:W-:Y:S01]  /*60b0*/  FMUL.FTZ R147, R147, c[0x0][0x2ec] ;  /* 0x0000bb0093937a20 */ /* 0x000fe20000410000 */
[----:B------:R-:W-:Y:S06]  /*60c0*/  HMMA.16816.F32.BF16 R76, R28, R52, R76 ;  /* 0x000000341c4c723c */ /* 0x000fec000004184c */
[----:B------:R-:W-:Y:S08]  /*60d0*/  MUFU.TANH R175, R149 ;  /* 0x0000009500af7308 */ /* 0x000ff00000002400 */
[----:B------:R-:W1:Y:S02]  /*60e0*/  MUFU.TANH R180, R150 ;  /* 0x0000009600b47308 */ /* 0x000e640000002400 */
[----:B------:R-:W-:Y:S06]  /*60f0*/  HMMA.16816.F32.BF16 R64, R24, R54, R64 ;  /* 0x000000361840723c */ /* 0x000fec0000041840 */
[----:B------:R1:W1:Y:S08]  /*6100*/  MUFU.TANH R176, R151 ;  /* 0x0000009700b07308 */ /* 0x0002700000002400 */
[----:B------:R-:W-:Y:S01]  /*6110*/  MUFU.TANH R169, R145 ;  /* 0x0000009100a97308 */ /* 0x000fe20000002400 */
[----:B-1----:R-:W-:Y:S07]  /*6120*/  HMMA.16816.F32.BF16 R148, R4, R42, R72 ;  /* 0x0000002a0494723c */ /* 0x002fee0000041848 */
[----:B------:R-:W1:Y:S01]  /*6130*/  MUFU.TANH R174, R146 ;  /* 0x0000009200ae7308 */ /* 0x000e620000002400 */
[----:B------:R-:W-:Y:S07]  /*6140*/  HMMA.16816.F32.BF16 R40, R36, R50, RZ ;  /* 0x000000322428723c */ /* 0x000fee00000418ff */
[----:B------:R-:W-:Y:S01]  /*6150*/  MUFU.TANH R170, R147 ;  /* 0x0000009300aa7308 */ /* 0x000fe20000002400 */
[-C--:B------:R-:W-:Y:S08]  /*6160*/  HMMA.16816.F32.BF16 R72, R20, R44.reuse, R76 ;  /* 0x0000002c1448723c */ /* 0x080ff0000004184c */
[----:B------:R-:W-:Y:S01]  /*6170*/  HMMA.16816.F32.BF16 R48, R16, R44, R60 ;  /* 0x0000002c1030723c */ /* 0x000fe2000004183c */
[----:B------:R-:W-:-:S02]  /*6180*/  FMUL.FTZ R148, R148, c[0x0][0x2ec] ;  /* 0x0000bb0094947a20 */ /* 0x000fc40000410000 */
[----:B------:R-:W-:Y:S02]  /*6190*/  FMUL.FTZ R149, R149, c[0x0][0x2ec] ;  /* 0x0000bb0095957a20 */ /* 0x000fe40000410000 */
[----:B------:R-:W-:Y:S01]  /*61a0*/  FMUL.FTZ R150, R150, c[0x0][0x2ec] ;  /* 0x0000bb0096967a20 */ /* 0x000fe20000410000 */
[----:B------:R-:W1:Y:S01]  /*61b0*/  MUFU.TANH R166, R148 ;  /* 0x0000009400a67308 */ /* 0x000e620000002400 */
[----:B------:R-:W-:Y:S01]  /*61c0*/  FMUL.FTZ R151, R151, c[0x0][0x2ec] ;  /* 0x0000bb0097977a20 */ /* 0x000fe20000410000 */
[----:B------:R-:W-:Y:S01]  /*61d0*/  HMMA.16816.F32.BF16 R60, R28, R54, R40 ;  /* 0x000000361c3c723c */ /* 0x000fe20000041828 */
[----:B------:R-:W1:Y:S05]  /*61e0*/  LDSM.16.M88.4 R40, [R188+0x5800] ;  /* 0x00580000bc28783b */ /* 0x000e6a0000000200 */
[----:B------:R-:W-:Y:S02]  /*61f0*/  MUFU.TANH R168, R149 ;  /* 0x0000009500a87308 */ /* 0x000fe40000002400 */
[-C--:B--2---:R-:W-:Y:S06]  /*6200*/  HMMA.16816.F32.BF16 R76, R12, R56.reuse, R72 ;  /* 0x000000380c4c723c */ /* 0x084fec0000041848 */
[----:B------:R-:W2:Y:S02]  /*6210*/  MUFU.TANH R71, R150 ;  /* 0x0000009600477308 */ /* 0x000ea40000002400 */
[----:B------:R-:W-:Y:S01]  /*6220*/  HMMA.16816.F32.BF16 R72, R4, R56, R48 ;  /* 0x000000380448723c */ /* 0x000fe20000041830 */
[----:B------:R-:W2:Y:S05]  /*6230*/  LDSM.16.M88.4 R48, [R194+0x5800] ;  /* 0x00580000c230783b */ /* 0x000eaa0000000200 */
[----:B------:R3:W1:Y:S02]  /*6240*/  MUFU.TANH R161, R151 ;  /* 0x0000009700a17308 */ /* 0x0006640000002400 */
[----:B------:R-:W-:Y:S08]  /*6250*/  HMMA.16816.F32.BF16 R52, R20, R46, R60 ;  /* 0x0000002e1434723c */ /* 0x000ff0000004183c */
[----:B------:R-:W-:-:S02]  /*6260*/  FMUL.FTZ R76, R76, c[0x0][0x2ec] ;  /* 0x0000bb004c4c7a20 */ /* 0x000fc40000410000 */
[----:B------:R-:W-:Y:S02]  /*6270*/  FMUL.FTZ R77, R77, c[0x0][0x2ec] ;  /* 0x0000bb004d4d7a20 */ /* 0x000fe40000410000 */
[----:B------:R-:W-:Y:S01]  /*6280*/  FMUL.FTZ R78, R78, c[0x0][0x2ec] ;  /* 0x0000bb004e4e7a20 */ /* 0x000fe20000410000 */
[----:B------:R-:W2:Y:S01]  /*6290*/  MUFU.TANH R159, R76 ;  /* 0x0000004c009f7308 */ /* 0x000ea20000002400 */
[----:B---3--:R-:W-:Y:S01]  /*62a0*/  HMMA.16816.F32.BF16 R148, R16, R46, R64 ;  /* 0x0000002e1094723c */ /* 0x008fe20000041840 */
[----:B------:R-:W3:Y:S01]  /*62b0*/  LDSM.16.M88.4 R44, [R200] ;  /* 0x00000000c82c783b */ /* 0x000ee20000000200 */
[----:B------:R-:W-:Y:S02]  /*62c0*/  FMUL.FTZ R79, R79, c[0x0][0x2ec] ;  /* 0x0000bb004f4f7a20 */ /* 0x000fe40000410000 */
[----:B------:R-:W-:Y:S02]  /*62d0*/  FMUL.FTZ R72, R72, c[0x0][0x2ec] ;  /* 0x0000bb0048487a20 */ /* 0x000fe40000410000 */
[----:B------:R-:W-:Y:S01]  /*62e0*/  FMUL.FTZ R74, R74, c[0x0][0x2ec] ;  /* 0x0000bb004a4a7a20 */ /* 0x000fe20000410000 */
[----:B------:R-:W-:Y:S01]  /*62f0*/  MUFU.TANH R163, R77 ;  /* 0x0000004d00a37308 */ /* 0x000fe20000002400 */
[----:B-1----:R-:W-:Y:S01]  /*6300*/  HMMA.16816.F32.BF16 R64, R32, R40, RZ ;  /* 0x000000282040723c */ /* 0x002fe200000418ff */
[----:B------:R-:W-:-:S02]  /*6310*/  FMUL.FTZ R73, R73, c[0x0][0x2ec] ;  /* 0x0000bb0049497a20 */ /* 0x000fc40000410000 */
[----:B------:R-:W-:-:S04]  /*6320*/  FMUL.FTZ R75, R75, c[0x0][0x2ec] ;  /* 0x0000bb004b4b7a20 */ /* 0x000fc80000410000 */
[----:B------:R-:W1:Y:S01]  /*6330*/  MUFU.TANH R211, R78 ;  /* 0x0000004e00d37308 */ /* 0x000e620000002400 */
[C---:B------:R-:W-:Y:S07]  /*6340*/  HMMA.16816.F32.BF16 R60, R36.reuse, R40, RZ ;  /* 0x00000028243c723c */ /* 0x040fee00000418ff */
[----:B------:R1:W-:Y:S01]  /*6350*/  MUFU.TANH R205, R79 ;  /* 0x0000004f00cd7308 */ /* 0x0003e20000002400 */
[-C--:B------:R-:W-:Y:S07]  /*6360*/  HMMA.16816.F32.BF16 R144, R36, R42.reuse, RZ ;  /* 0x0000002a2490723c */ /* 0x080fee00000418ff */
[----:B------:R-:W-:Y:S01]  /*6370*/  IADD3 R36, R0, 0x1, RZ ;  /* 0x0000000100247810 */ /* 0x000fe20007ffe0ff */
[----:B------:R-:W-:Y:S01]  /*6380*/  HMMA.16816.F32.BF16 R152, R32, R42, RZ ;  /* 0x0000002a2098723c */ /* 0x000fe200000418ff */
[----:B------:R-:W3:Y:S01]  /*6390*/  LDSM.16.M88.4 R32, [R193+0x1800] ;  /* 0x00180000c120783b */ /* 0x000ee20000000200 */
[----:B------:R-:W3:Y:S01]  /*63a0*/  MUFU.TANH R72, R72 ;  /* 0x0000004800487308 */ /* 0x000ee20000002400 */
[----:B------:R-:W-:Y:S01]  /*63b0*/  ISETP.GE.AND P6, PT, R36, R8, PT ;  /* 0x000000082400720c */ /* 0x000fe20003fc6270 */
[----:B------:R-:W-:-:S04]  /*63c0*/  DEPBAR.LE SB0, 0x0 ;  /* 0x000080000000791a */ /* 0x000fc80000000000 */
[----:B-1----:R-:W-:Y:S01]  /*63d0*/  HMMA.16816.F32.BF16 R76, R12, R58, R52 ;  /* 0x0000003a0c4c723c */ /* 0x002fe20000041834 */
[C---:B------:R-:W-:Y:S01]  /*63e0*/  ISETP.GE.AND P5, PT, R36.reuse, R9, PT ;  /* 0x000000092400720c */ /* 0x040fe20003fa6270 */
[----:B------:R-:W1:Y:S01]  /*63f0*/  MUFU.TANH R74, R74 ;  /* 0x0000004a004a7308 */ /* 0x000e620000002400 */
[C---:B------:R-:W-:Y:S02]  /*6400*/  ISETP.GE.AND P4, PT, R36.reuse, R11, PT ;  /* 0x0000000b2400720c */ /* 0x040fe40003f86270 */
[----:B------:R-:W-:Y:S02]  /*6410*/  ISETP.GE.AND P2, PT, R36, R10, PT ;  /* 0x0000000a2400720c */ /* 0x000fe40003f46270 */
[----:B------:R-:W-:Y:S01]  /*6420*/  IADD3 R36, R0, 0x9, RZ ;  /* 0x0000000900247810 */ /* 0x000fe20007ffe0ff */
[----:B--2---:R-:W-:Y:S01]  /*6430*/  HMMA.16816.F32.BF16 R52, R24, R48, R64 ;  /* 0x000000301834723c */ /* 0x004fe20000041840 */
[----:B------:R-:W-:Y:S01]  /*6440*/  FSEL R39, R183, -INF , !P4 ;  /* 0xff800000b7277808 */ /* 0x000fe20006000000 */
[----:B------:R-:W2:Y:S01]  /*6450*/  MUFU.TANH R73, R73 ;  /* 0x0000004900497308 */ /* 0x000ea20000002400 */
[----:B------:R-:W-:-:S05]  /*6460*/  ISETP.GE.AND P4, PT, R36, R8, PT ;  /* 0x000000082400720c */ /* 0x000fca0003f86270 */
[C---:B------:R-:W-:Y:S02]  /*6470*/  HMMA.16816.F32.BF16 R40, R28.reuse, R48, R60 ;  /* 0x000000301c28723c */ /* 0x040fe4000004183c */
[----:B------:R-:W1:Y:S05]  /*6480*/  MUFU.TANH R75, R75 ;  /* 0x0000004b004b7308 */ /* 0x000e6a0000002400 */
[----:B------:R-:W-:Y:S01]  /*6490*/  FSEL R60, R185, -INF , !P6 ;  /* 0xff800000b93c7808 */ /* 0x000fe20007000000 */
[-C--:B------:R-:W-:Y:S01]  /*64a0*/  HMMA.16816.F32.BF16 R28, R28, R50.reuse, R144 ;  /* 0x000000321c1c723c */ /* 0x080fe20000041890 */
[----:B------:R-:W-:Y:S01]  /*64b0*/  ISETP.GE.AND P6, PT, R2, R11, PT ;  /* 0x0000000b0200720c */ /* 0x000fe20003fc6270 */
[----:B------:R-:W-:Y:S01]  /*64c0*/  FMUL.FTZ R76, R76, c[0x0][0x2ec] ;  /* 0x0000bb004c4c7a20 */ /* 0x000fe20000410000 */
[----:B------:R-:W-:Y:S01]  /*64d0*/  FSEL R61, R184, -INF , !P5 ;  /* 0xff800000b83d7808 */ /* 0x000fe20006800000 */
[----:B------:R-:W-:Y:S01]  /*64e0*/  FMUL.FTZ R78, R78, c[0x0][0x2ec] ;  /* 0x0000bb004e4e7a20 */ /* 0x000fe20000410000 */
[----:B------:R-:W-:Y:S01]  /*64f0*/  ISETP.GE.AND P5, PT, R2, R10, PT ;  /* 0x0000000a0200720c */ /* 0x000fe20003fa6270 */
[----:B------:R-:W-:Y:S01]  /*6500*/  FMUL.FTZ R77, R77, c[0x0][0x2ec] ;  /* 0x0000bb004d4d7a20 */ /* 0x000fe20000410000 */
[----:B------:R-:W-:Y:S01]  /*6510*/  IADD3 R2, R0, 0x10, RZ ;  /* 0x0000001000027810 */ /* 0x000fe20007ffe0ff */
[----:B------:R-:W-:Y:S01]  /*6520*/  HMMA.16816.F32.BF16 R24, R24, R50, R152 ;  /* 0x000000321818723c */ /* 0x000fe20000041898 */
[----:B------:R-:W-:Y:S01]  /*6530*/  FSEL R38, R165, -INF , !P6 ;  /* 0xff800000a5267808 */ /* 0x000fe20007000000 */
[----:B------:R-:W-:Y:S01]  /*6540*/  FMUL.FTZ R79, R79, c[0x0][0x2ec] ;  /* 0x0000bb004f4f7a20 */ /* 0x000fe20000410000 */
[----:B------:R-:W-:Y:S01]  /*6550*/  FSEL R49, R179, -INF , !P1 ;  /* 0xff800000b3317808 */ /* 0x000fe20004800000 */
[----:B------:R-:W1:Y:S01]  /*6560*/  MUFU.TANH R76, R76 ;  /* 0x0000004c004c7308 */ /* 0x000e620000002400 */
[----:B----4-:R-:W-:-:S02]  /*6570*/  FSEL R48, R182, -INF , !P4 ;  /* 0xff800000b6307808 */ /* 0x010fc40006000000 */
[-C--:B------:R-:W-:Y:S01]  /*6580*/  ISETP.GE.AND P1, PT, R36, R11.reuse, PT ;  /* 0x0000000b2400720c */ /* 0x080fe20003f26270 */
[----:B------:R-:W-:Y:S01]  /*6590*/  HMMA.16816.F32.BF16 R56, R4, R58, R148 ;  /* 0x0000003a0438723c */ /* 0x000fe20000041894 */
[C---:B------:R-:W-:Y:S02]  /*65a0*/  ISETP.GE.AND P6, PT, R2.reuse, R8, PT ;  /* 0x000000080200720c */ /* 0x040fe40003fc6270 */
[----:B------:R-:W-:Y:S01]  /*65b0*/  ISETP.GE.AND P4, PT, R2, R11, PT ;  /* 0x0000000b0200720c */ /* 0x000fe20003f86270 */
[----:B------:R-:W4:Y:S03]  /*65c0*/  MUFU.TANH R78, R78 ;  /* 0x0000004e004e7308 */ /* 0x000f260000002400 */
[----:B------:R-:W-:Y:S01]  /*65d0*/  FSEL R150, R164, -INF , !P4 ;  /* 0xff800000a4967808 */ /* 0x000fe20006000000 */
[-C--:B---3--:R-:W-:Y:S04]  /*65e0*/  HMMA.16816.F32.BF16 R52, R16, R44.reuse, R52 ;  /* 0x0000002c1034723c */ /* 0x088fe80000041834 */
[----:B------:R-:W-:Y:S04]  /*65f0*/  MUFU.TANH R77, R77 ;  /* 0x0000004d004d7308 */ /* 0x000fe80000002400 */
[C---:B------:R-:W-:Y:S04]  /*6600*/  HMMA.16816.F32.BF16 R40, R20.reuse, R44, R40 ;  /* 0x0000002c1428723c */ /* 0x040fe80000041828 */
[----:B------:R-:W-:Y:S03]  /*6610*/  MUFU.TANH R79, R79 ;  /* 0x0000004f004f7308 */ /* 0x000fe60000002400 */
[----:B------:R-:W-:Y:S01]  /*6620*/  FSEL R45, R181, -INF , !P2 ;  /* 0xff800000b52d7808 */ /* 0x000fe20005000000 */
[-C--:B------:R-:W-:Y:S01]  /*6630*/  HMMA.16816.F32.BF16 R20, R20, R46.reuse, R28 ;  /* 0x0000002e1414723c */ /* 0x080fe2000004181c */
[----:B------:R-:W-:Y:S01]  /*6640*/  FMUL.FTZ R57, R57, c[0x0][0x2ec] ;  /* 0x0000bb0039397a20 */ /* 0x000fe20000410000 */
[-C--:B------:R-:W-:Y:S01]  /*6650*/  ISETP.GE.AND P2, PT, R36, R9.reuse, PT ;  /* 0x000000092400720c */ /* 0x080fe20003f46270 */
[----:B------:R-:W-:Y:S01]  /*6660*/  FMUL.FTZ R37, R56, c[0x0][0x2ec] ;  /* 0x0000bb0038257a20 */ /* 0x000fe20000410000 */
[----:B------:R-:W-:Y:S01]  /*6670*/  FSEL R56, R167, -INF , !P3 ;  /* 0xff800000a7387808 */ /* 0x000fe20005800000 */
[----:B------:R3:W-:Y:S01]  /*6680*/  MUFU.TANH R165, R57 ;  /* 0x0000003900a57308 */ /* 0x0007e20000002400 */
[----:B------:R-:W-:Y:S01]  /*6690*/  FSEL R44, R156, -INF , !P5 ;  /* 0xff8000009c2c7808 */ /* 0x000fe20006800000 */
[----:B------:R-:W-:Y:S01]  /*66a0*/  FMUL.FTZ R58, R58, c[0x0][0x2ec] ;  /* 0x0000bb003a3a7a20 */ /* 0x000fe20000410000 */
[----:B------:R-:W-:Y:S01]  /*66b0*/  HMMA.16816.F32.BF16 R16, R16, R46, R24 ;  /* 0x0000002e1010723c */ /* 0x000fe20000041818 */
[----:B------:R-:W-:Y:S01]  /*66c0*/  ISETP.GE.AND P3, PT, R36, R10, PT ;  /* 0x0000000a2400720c */ /* 0x000fe20003f66270 */
[----:B------:R-:W-:Y:S01]  /*66d0*/  FMUL.FTZ R59, R59, c[0x0][0x2ec] ;  /* 0x0000bb003b3b7a20 */ /* 0x000fe20000410000 */
[----:B------:R-:W-:-:S02]  /*66e0*/  ISETP.GE.AND P5, PT, R2, R9, PT ;  /* 0x000000090200720c */ /* 0x000fc40003fa6270 */
[----:B------:R1:W1:Y:S01]  /*66f0*/  MUFU.TANH R167, R37 ;  /* 0x0000002500a77308 */ /* 0x0002620000002400 */
[----:B------:R-:W-:Y:S02]  /*6700*/  FSEL R36, R177, -INF , !P1 ;  /* 0xff800000b1247808 */ /* 0x000fe40004800000 */
[-C--:B------:R-:W-:Y:S01]  /*6710*/  HMMA.16816.F32.BF16 R52, R4, R32.reuse, R52 ;  /* 0x000000200434723c */ /* 0x080fe20000041834 */
[----:B-----5:R-:W-:Y:S02]  /*6720*/  FSEL R156, R172, -INF , !P6 ;  /* 0xff800000ac9c7808 */ /* 0x020fe40007000000 */
[----:B------:R-:W-:Y:S02]  /*6730*/  FSEL R180, R180, -INF , !P5 ;  /* 0xff800000b4b47808 */ /* 0x000fe40006800000 */
[----:B---3--:R-:W-:Y:S01]  /*6740*/  FSEL R57, R178, -INF , !P2 ;  /* 0xff800000b2397808 */ /* 0x008fe20005000000 */
[----:B------:R-:W3:Y:S01]  /*6750*/  MUFU.TANH R58, R58 ;  /* 0x0000003a003a7308 */ /* 0x000ee20000002400 */
[----:B------:R-:W-:Y:S01]  /*6760*/  ISETP.GE.AND P2, PT, R2, R10, PT ;  /* 0x0000000a0200720c */ /* 0x000fe20003f46270 */
[----:B------:R-:W-:Y:S01]  /*6770*/  HMMA.16816.F32.BF16 R40, R12, R32, R40 ;  /* 0x000000200c28723c */ /* 0x000fe20000041828 */
[----:B------:R-:W-:-:S02]  /*6780*/  IADD3 R2, R0, 0x11, RZ ;  /* 0x0000001100027810 */ /* 0x000fc40007ffe0ff */
[----:B------:R-:W-:Y:S02]  /*6790*/  FSEL R158, R158, -INF , !P2 ;  /* 0xff8000009e9e7808 */ /* 0x000fe40005000000 */
[----:B-1----:R-:W-:Y:S01]  /*67a0*/  FSEL R37, R173, -INF , !P3 ;  /* 0xff800000ad257808 */ /* 0x002fe20005800000 */
[----:B------:R-:W1:Y:S01]  /*67b0*/  MUFU.TANH R59, R59 ;  /* 0x0000003b003b7308 */ /* 0x000e620000002400 */
[C---:B------:R-:W-:Y:S01]  /*67c0*/  ISETP.GE.AND P1, PT, R2.reuse, R8, PT ;  /* 0x000000080200720c */ /* 0x040fe20003f26270 */
[----:B------:R-:W-:Y:S01]  /*67d0*/  HMMA.16816.F32.BF16 R20, R12, R34, R20 ;  /* 0x000000220c14723c */ /* 0x000fe20000041814 */
[C---:B------:R-:W-:Y:S02]  /*67e0*/  ISETP.GE.AND P3, PT, R2.reuse, R9, PT ;  /* 0x000000090200720c */ /* 0x040fe40003f66270 */
[C---:B------:R-:W-:Y:S02]  /*67f0*/  ISETP.GE.AND P6, PT, R2.reuse, R11, PT ;  /* 0x0000000b0200720c */ /* 0x040fe40003fc6270 */
[----:B------:R-:W-:-:S02]  /*6800*/  ISETP.GE.AND P5, PT, R2, R10, PT ;  /* 0x0000000a0200720c */ /* 0x000fc40003fa6270 */
[----:B------:R-:W-:Y:S01]  /*6810*/  IADD3 R2, R0, 0x18, RZ ;  /* 0x0000001800027810 */ /* 0x000fe20007ffe0ff */
[----:B------:R-:W-:Y:S01]  /*6820*/  HMMA.16816.F32.BF16 R32, R4, R34, R16 ;  /* 0x000000220420723c */ /* 0x000fe20000041810 */
[----:B------:R-:W-:Y:S01]  /*6830*/  FSEL R164, R175, -INF , !P1 ;  /* 0xff800000afa47808 */ /* 0x000fe20004800000 */
[----:B------:R-:W-:Y:S01]  /*6840*/  FMUL.FTZ R52, R52, c[0x0][0x2ec] ;  /* 0x0000bb0034347a20 */ /* 0x000fe20000410000 */
[----:B------:R-:W-:Y:S01]  /*6850*/  FSEL R176, R176, -INF , !P3 ;  /* 0xff800000b0b07808 */ /* 0x000fe20005800000 */
[----:B------:R-:W-:Y:S01]  /*6860*/  FMUL.FTZ R54, R54, c[0x0][0x2ec] ;  /* 0x0000bb0036367a20 */ /* 0x000fe20000410000 */
[C---:B------:R-:W-:Y:S01]  /*6870*/  ISETP.GE.AND P4, PT, R2.reuse, R8, PT ;  /* 0x000000080200720c */ /* 0x040fe20003f86270 */
[----:B------:R-:W-:Y:S01]  /*6880*/  FMUL.FTZ R53, R53, c[0x0][0x2ec] ;  /* 0x0000bb0035357a20 */ /* 0x000fe20000410000 */
[----:B------:R-:W-:Y:S01]  /*6890*/  ISETP.GE.AND P2, PT, R2, R9, PT ;  /* 0x000000090200720c */ /* 0x000fe20003f46270 */
[----:B------:R-:W-:Y:S01]  /*68a0*/  FMUL.FTZ R40, R40, c[0x0][0x2ec] ;  /* 0x0000bb0028287a20 */ /* 0x000fe20000410000 */
[----:B------:R-:W-:Y:S01]  /*68b0*/  ISETP.GE.AND P1, PT, R2, R11, PT ;  /* 0x0000000b0200720c */ /* 0x000fe20003f26270 */
[----:B------:R-:W-:Y:S01]  /*68c0*/  FMUL.FTZ R42, R42, c[0x0][0x2ec] ;  /* 0x0000bb002a2a7a20 */ /* 0x000fe20000410000 */
[----:B------:R-:W-:Y:S01]  /*68d0*/  ISETP.GE.AND P3, PT, R2, R10, PT ;  /* 0x0000000a0200720c */ /* 0x000fe20003f66270 */
[----:B------:R-:W-:Y:S01]  /*68e0*/  FMUL.FTZ R41, R41, c[0x0][0x2ec] ;  /* 0x0000bb0029297a20 */ /* 0x000fe20000410000 */
[----:B------:R-:W-:Y:S01]  /*68f0*/  IADD3 R2, R0, 0x19, RZ ;  /* 0x0000001900027810 */ /* 0x000fe20007ffe0ff */
[----:B------:R-:W-:Y:S01]  /*6900*/  FMUL.FTZ R43, R43, c[0x0][0x2ec] ;  /* 0x0000bb002b2b7a20 */ /* 0x000fe20000410000 */
[----:B------:R-:W-:Y:S01]  /*6910*/  FSEL R149, R171, -INF , !P6 ;  /* 0xff800000ab957808 */ /* 0x000fe20007000000 */
[----:B------:R-:W-:Y:S01]  /*6920*/  FMUL.FTZ R20, R20, c[0x0][0x2ec] ;  /* 0x0000bb0014147a20 */ /* 0x000fe20000410000 */
[----:B------:R-:W-:Y:S01]  /*6930*/  FSEL R157, R157, -INF , !P5 ;  /* 0xff8000009d9d7808 */ /* 0x000fe20006800000 */
[----:B------:R-:W5:Y:S01]  /*6940*/  MUFU.TANH R52, R52 ;  /* 0x0000003400347308 */ /* 0x000f620000002400 */
[----:B------:R-:W-:Y:S01]  /*6950*/  FSEL R162, R162, -INF , !P4 ;  /* 0xff800000a2a27808 */ /* 0x000fe20006000000 */
[----:B------:R-:W-:Y:S01]  /*6960*/  FMUL.FTZ R55, R55, c[0x0][0x2ec] ;  /* 0x0000bb0037377a20 */ /* 0x000fe20000410000 */
[----:B------:R-:W-:Y:S01]  /*6970*/  FSEL R174, R174, -INF , !P2 ;  /* 0xff800000aeae7808 */ /* 0x000fe20005000000 */
[----:B------:R-:W-:Y:S01]  /*6980*/  FMUL.FTZ R22, R22, c[0x0][0x2ec] ;  /* 0x0000bb0016167a20 */ /* 0x000fe20000410000 */
[----:B------:R-:W-:Y:S01]  /*6990*/  ISETP.GE.AND P6, PT, R2, R8, PT ;  /* 0x000000080200720c */ /* 0x000fe20003fc6270 */
[----:B------:R-:W-:Y:S01]  /*69a0*/  FMUL.FTZ R32, R32, c[0x0][0x2ec] ;  /* 0x0000bb0020207a20 */ /* 0x000fe20000410000 */
[C---:B------:R-:W-:Y:S01]  /*69b0*/  ISETP.GE.AND P5, PT, R2.reuse, R9, PT ;  /* 0x000000090200720c */ /* 0x040fe20003fa6270 */
[----:B------:R-:W1:Y:S01]  /*69c0*/  MUFU.TANH R40, R40 ;  /* 0x0000002800287308 */ /* 0x000e620000002400 */
[----:B------:R-:W-:Y:S01]  /*69d0*/  ISETP.GE.AND P4, PT, R2, R11, PT ;  /* 0x0000000b0200720c */ /* 0x000fe20003f86270 */
[----:B------:R-:W-:Y:S01]  /*69e0*/  FMUL.FTZ R34, R34, c[0x0][0x2ec] ;  /* 0x0000bb0022227a20 */ /* 0x000fe20000410000 */
[----:B------:R-:W-:Y:S01]  /*69f0*/  ISETP.GE.AND P2, PT, R2, R10, PT ;  /* 0x0000000a0200720c */ /* 0x000fe20003f46270 */
[----:B------:R-:W-:Y:S01]  /*6a00*/  FMUL.FTZ R21, R21, c[0x0][0x2ec] ;  /* 0x0000bb0015157a20 */ /* 0x000fe20000410000 */
[----:B------:R-:W-:Y:S01]  /*6a10*/  IADD3 R2, R0, 0x20, RZ ;  /* 0x0000002000027810 */ /* 0x000fe20007ffe0ff */
[----:B------:R-:W-:Y:S01]  /*6a20*/  FMUL.FTZ R23, R23, c[0x0][0x2ec] ;  /* 0x0000bb0017177a20 */ /* 0x000fe20000410000 */
[----:B------:R-:W-:Y:S01]  /*6a30*/  FSEL R148, R166, -INF , !P1 ;  /* 0xff800000a6947808 */ /* 0x000fe20004800000 */
[----:B------:R-:W1:Y:S01]  /*6a40*/  MUFU.TANH R42, R42 ;  /* 0x0000002a002a7308 */ /* 0x000e620000002400 */
[----:B------:R-:W-:Y:S01]  /*6a50*/  FSEL R152, R71, -INF , !P3 ;  /* 0xff80000047987808 */ /* 0x000fe20005800000 */
[----:B------:R-:W-:Y:S01]  /*6a60*/  FMUL.FTZ R5, R33, c[0x0][0x2ec] ;  /* 0x0000bb0021057a20 */ /* 0x000fe20000410000 */
[----:B------:R-:W-:-:S02]  /*6a70*/  FSEL R154, R169, -INF , !P6 ;  /* 0xff800000a99a7808 */ /* 0x000fc40007000000 */
[----:B------:R-:W-:Y:S02]  /*6a80*/  FSEL R170, R170, -INF , !P5 ;  /* 0xff800000aaaa7808 */ /* 0x000fe40006800000 */
[C---:B------:R-:W-:Y:S01]  /*6a90*/  ISETP.GE.AND P1, PT, R2.reuse, R8, PT ;  /* 0x000000080200720c */ /* 0x040fe20003f26270 */
[----:B------:R-:W-:Y:S01]  /*6aa0*/  MUFU.TANH R41, R41 ;  /* 0x0000002900297308 */ /* 0x000fe20000002400 */
[C---:B------:R-:W-:Y:S02]  /*6ab0*/  ISETP.GE.AND P3, PT, R2.reuse, R9, PT ;  /* 0x000000090200720c */ /* 0x040fe40003f66270 */
[C---:B------:R-:W-:Y:S02]  /*6ac0*/  ISETP.GE.AND P6, PT, R2.reuse, R11, PT ;  /* 0x0000000b0200720c */ /* 0x040fe40003fc6270 */
[----:B------:R-:W-:Y:S02]  /*6ad0*/  ISETP.GE.AND P5, PT, R2, R10, PT ;  /* 0x0000000a0200720c */ /* 0x000fe40003fa6270 */
[C---:B------:R-:W-:Y:S01]  /*6ae0*/  IADD3 R2, R0.reuse, 0x21, RZ ;  /* 0x0000002100027810 */ /* 0x040fe20007ffe0ff */
[----:B------:R-:W-:Y:S01]  /*6af0*/  MUFU.TANH R43, R43 ;  /* 0x0000002b002b7308 */ /* 0x000fe20000002400 */
[----:B------:R-:W-:-:S02]  /*6b00*/  IADD3 R12, R0, 0x28, RZ ;  /* 0x00000028000c7810 */ /* 0x000fc40007ffe0ff */
[----:B------:R-:W-:Y:S02]  /*6b10*/  FSEL R71, R168, -INF , !P4 ;  /* 0xff800000a8477808 */ /* 0x000fe40006000000 */
[----:B------:R-:W-:Y:S02]  /*6b20*/  ISETP.GE.AND P4, PT, R2, R8, PT ;  /* 0x000000080200720c */ /* 0x000fe40003f86270 */
[----:B------:R-:W-:Y:S01]  /*6b30*/  FSEL R151, R161, -INF , !P2 ;  /* 0xff800000a1977808 */ /* 0x000fe20005000000 */
[----:B------:R-:W1:Y:S01]  /*6b40*/  MUFU.TANH R54, R54 ;  /* 0x0000003600367308 */ /* 0x000e620000002400 */
[----:B------:R-:W-:Y:S02]  /*6b50*/  FSEL R153, R159, -INF , !P1 ;  /* 0xff8000009f997808 */ /* 0x000fe40004800000 */
[----:B------:R-:W-:Y:S02]  /*6b60*/  FSEL R211, R211, -INF , !P3 ;  /* 0xff800000d3d37808 */ /* 0x000fe40005800000 */
[----:B------:R-:W-:-:S02]  /*6b70*/  FSEL R168, R72, -INF , !P6 ;  /* 0xff80000048a87808 */ /* 0x000fc40007000000 */
[----:B------:R-:W-:Y:S01]  /*6b80*/  FSEL R175, R74, -INF , !P5 ;  /* 0xff8000004aaf7808 */ /* 0x000fe20006800000 */
[----:B------:R-:W1:Y:S01]  /*6b90*/  MUFU.TANH R20, R20 ;  /* 0x0000001400147308 */ /* 0x000e620000002400 */
[C---:B------:R-:W-:Y:S02]  /*6ba0*/  ISETP.GE.AND P2, PT, R2.reuse, R9, PT ;  /* 0x000000090200720c */ /* 0x040fe40003f46270 */
[C---:B------:R-:W-:Y:S02]  /*6bb0*/  ISETP.GE.AND P1, PT, R2.reuse, R11, PT ;  /* 0x0000000b0200720c */ /* 0x040fe40003f26270 */
[----:B------:R-:W-:Y:S02]  /*6bc0*/  ISETP.GE.AND P3, PT, R2, R10, PT ;  /* 0x0000000a0200720c */ /* 0x000fe40003f66270 */
[C---:B------:R-:W-:Y:S01]  /*6bd0*/  ISETP.GE.AND P6, PT, R12.reuse, R8, PT ;  /* 0x000000080c00720c */ /* 0x040fe20003fc6270 */
[----:B------:R-:W1:Y:S01]  /*6be0*/  MUFU.TANH R53, R53 ;  /* 0x0000003500357308 */ /* 0x000e620000002400 */
[----:B------:R-:W-:-:S02]  /*6bf0*/  ISETP.GE.AND P5, PT, R12, R9, PT ;  /* 0x000000090c00720c */ /* 0x000fc40003fa6270 */
[----:B------:R-:W-:Y:S02]  /*6c00*/  IADD3 R2, R0, 0x29, RZ ;  /* 0x0000002900027810 */ /* 0x000fe40007ffe0ff */
[----:B------:R-:W-:Y:S02]  /*6c10*/  FSEL R155, R163, -INF , !P4 ;  /* 0xff800000a39b7808 */ /* 0x000fe40006000000 */
[----:B------:R-:W-:Y:S01]  /*6c20*/  FSEL R205, R205, -INF , !P2 ;  /* 0xff800000cdcd7808 */ /* 0x000fe20005000000 */
[----:B------:R-:W1:Y:S01]  /*6c30*/  MUFU.TANH R55, R55 ;  /* 0x0000003700377308 */ /* 0x000e620000002400 */
[----:B--2---:R-:W-:Y:S02]  /*6c40*/  FSEL R169, R73, -INF , !P1 ;  /* 0xff80000049a97808 */ /* 0x004fe40004800000 */
[----:B------:R-:W-:Y:S02]  /*6c50*/  FSEL R178, R75, -INF , !P3 ;  /* 0xff8000004bb27808 */ /* 0x000fe40005800000 */
[----:B------:R-:W-:-:S02]  /*6c60*/  FSEL R163, R76, -INF , !P6 ;  /* 0xff8000004ca37808 */ /* 0x000fc40007000000 */
[----:B----4-:R-:W-:Y:S01]  /*6c70*/  FSEL R206, R78, -INF , !P5 ;  /* 0xff8000004ece7808 */ /* 0x010fe20006800000 */
[----:B------:R-:W2:Y:S01]  /*6c80*/  MUFU.TANH R22, R22 ;  /* 0x0000001600167308 */ /* 0x000ea20000002400 */
[C---:B------:R-:W-:Y:S02]  /*6c90*/  ISETP.GE.AND P4, PT, R12.reuse, R11, PT ;  /* 0x0000000b0c00720c */ /* 0x040fe40003f86270 */
[----:B------:R-:W-:Y:S02]  /*6ca0*/  ISETP.GE.AND P2, PT, R12, R10, PT ;  /* 0x0000000a0c00720c */ /* 0x000fe40003f46270 */
[C---:B------:R-:W-:Y:S02]  /*6cb0*/  ISETP.GE.AND P1, PT, R2.reuse, R8, PT ;  /* 0x000000080200720c */ /* 0x040fe40003f26270 */
[C---:B------:R-:W-:Y:S01]  /*6cc0*/  ISETP.GE.AND P3, PT, R2.reuse, R9, PT ;  /* 0x000000090200720c */ /* 0x040fe20003f66270 */
[----:B------:R-:W4:Y:S01]  /*6cd0*/  MUFU.TANH R32, R32 ;  /* 0x0000002000207308 */ /* 0x000f220000002400 */
[----:B------:R-:W-:-:S02]  /*6ce0*/  ISETP.GE.AND P6, PT, R2, R11, PT ;  /* 0x0000000b0200720c */ /* 0x000fc40003fc6270 */
[----:B------:R-:W-:Y:S02]  /*6cf0*/  ISETP.GE.AND P5, PT, R2, R10, PT ;  /* 0x0000000a0200720c */ /* 0x000fe40003fa6270 */
[----:B------:R-:W-:Y:S02]  /*6d00*/  IADD3 R2, R0, 0x30, RZ ;  /* 0x0000003000027810 */ /* 0x000fe40007ffe0ff */
[----:B------:R-:W-:Y:S01]  /*6d10*/  FSEL R167, R167, -INF , !P4 ;  /* 0xff800000a7a77808 */ /* 0x000fe20006000000 */
[----:B------:R-:W-:Y:S01]  /*6d20*/  MUFU.TANH R21, R21 ;  /* 0x0000001500157308 */ /* 0x000fe20000002400 */
[----:B---3--:R-:W-:Y:S02]  /*6d30*/  FSEL R171, R58, -INF , !P2 ;  /* 0xff8000003aab7808 */ /* 0x008fe40005000000 */
[----:B------:R-:W-:Y:S02]  /*6d40*/  FSEL R181, R77, -INF , !P1 ;  /* 0xff8000004db57808 */ /* 0x000fe40004800000 */
[----:B------:R-:W-:-:S02]  /*6d50*/  FSEL R204, R79, -INF , !P3 ;  /* 0xff8000004fcc7808 */ /* 0x000fc40005800000 */
[----:B------:R-:W-:Y:S01]  /*6d60*/  IADD3 R4, R0, 0x31, RZ ;  /* 0x0000003100047810 */ /* 0x000fe20007ffe0ff */
[----:B------:R-:W-:Y:S01]  /*6d70*/  MUFU.TANH R23, R23 ;  /* 0x0000001700177308 */ /* 0x000fe20000002400 */
[----:B------:R-:W-:Y:S01]  /*6d80*/  BAR.SYNC.DEFER_BLOCKING 0x0 ;  /* 0x0000000000007b1d */ /* 0x000fe20000010000 */
[C---:B------:R-:W-:Y:S02]  /*6d90*/  ISETP.GE.AND P4, PT, R2.reuse, R8, PT ;  /* 0x000000080200720c */ /* 0x040fe40003f86270 */
[C---:B------:R-:W-:Y:S02]  /*6da0*/  ISETP.GE.AND P2, PT, R2.reuse, R9, PT ;  /* 0x000000090200720c */ /* 0x040fe40003f46270 */
[C---:B------:R-:W-:Y:S02]  /*6db0*/  ISETP.GE.AND P1, PT, R2.reuse, R11, PT ;  /* 0x0000000b0200720c */ /* 0x040fe40003f26270 */
[----:B------:R-:W-:Y:S01]  /*6dc0*/  ISETP.GE.AND P3, PT, R2, R10, PT ;  /* 0x0000000a0200720c */ /* 0x000fe20003f66270 */
[----:B------:R-:W-:Y:S01]  /*6dd0*/  MUFU.TANH R5, R5 ;  /* 0x0000000500057308 */ /* 0x000fe20000002400 */
[----:B------:R-:W-:-:S02]  /*6de0*/  IADD3 R2, R0, 0x38, RZ ;  /* 0x0000003800027810 */ /* 0x000fc40007ffe0ff */
[----:B------:R-:W-:Y:S02]  /*6df0*/  FSEL R165, R165, -INF , !P6 ;  /* 0xff800000a5a57808 */ /* 0x000fe40007000000 */
[----:B-1----:R-:W-:Y:S02]  /*6e00*/  FSEL R173, R59, -INF , !P5 ;  /* 0xff8000003bad7808 */ /* 0x002fe40006800000 */
[CC--:B------:R-:W-:Y:S02]  /*6e10*/  ISETP.GE.AND P6, PT, R4.reuse, R8.reuse, PT ;  /* 0x000000080400720c */ /* 0x0c0fe40003fc6270 */
[----:B------:R-:W-:Y:S02]  /*6e20*/  ISETP.GE.AND P5, PT, R4, R9, PT ;  /* 0x000000090400720c */ /* 0x000fe40003fa6270 */
[----:B-----5:R-:W-:Y:S02]  /*6e30*/  FSEL R187, R52, -INF , !P1 ;  /* 0xff80000034bb7808 */ /* 0x020fe40004800000 */
[----:B------:R-:W-:-:S02]  /*6e40*/  ISETP.GE.AND P1, PT, R2, R8, PT ;  /* 0x000000080200720c */ /* 0x000fc40003f26270 */
[----:B------:R-:W-:Y:S02]  /*6e50*/  FSEL R177, R40, -INF , !P4 ;  /* 0xff80000028b17808 */ /* 0x000fe40006000000 */
[----:B------:R-:W-:Y:S02]  /*6e60*/  FSEL R215, R42, -INF , !P2 ;  /* 0xff8000002ad77808 */ /* 0x000fe40005000000 */
[C---:B------:R-:W-:Y:S02]  /*6e70*/  ISETP.GE.AND P4, PT, R4.reuse, R11, PT ;  /* 0x0000000b0400720c */ /* 0x040fe40003f86270 */
[----:B------:R-:W-:Y:S01]  /*6e80*/  ISETP.GE.AND P2, PT, R4, R10, PT ;  /* 0x0000000a0400720c */ /* 0x000fe20003f46270 */
[----:B------:R-:W-:Y:S01]  /*6e90*/  FMUL.FTZ R4, R35, c[0x0][0x2ec] ;  /* 0x0000bb0023047a20 */ /* 0x000fe20000410000 */
[----:B------:R-:W-:Y:S02]  /*6ea0*/  FSEL R210, R54, -INF , !P3 ;  /* 0xff80000036d27808 */ /* 0x000fe40005800000 */
[----:B------:R-:W-:-:S02]  /*6eb0*/  FSEL R182, R41, -INF , !P6 ;  /* 0xff80000029b67808 */ /* 0x000fc40007000000 */
[----:B------:R-:W-:Y:S01]  /*6ec0*/  FSEL R213, R43, -INF , !P5 ;  /* 0xff8000002bd57808 */ /* 0x000fe20006800000 */
[----:B------:R-:W-:Y:S01]  /*6ed0*/  MUFU.TANH R4, R4 ;  /* 0x0000000400047308 */ /* 0x000fe20000002400 */
[C---:B------:R-:W-:Y:S02]  /*6ee0*/  ISETP.GE.AND P3, PT, R2.reuse, R9, PT ;  /* 0x000000090200720c */ /* 0x040fe40003f66270 */
[CC--:B------:R-:W-:Y:S02]  /*6ef0*/  ISETP.GE.AND P6, PT, R2.reuse, R11.reuse, PT ;  /* 0x0000000b0200720c */ /* 0x0c0fe40003fc6270 */
[----:B------:R-:W-:Y:S02]  /*6f00*/  ISETP.GE.AND P5, PT, R2, R10, PT ;  /* 0x0000000a0200720c */ /* 0x000fe40003fa6270 */
[----:B------:R-:W-:Y:S01]  /*6f10*/  FSEL R179, R20, -INF , !P1 ;  /* 0xff80000014b37808 */ /* 0x000fe20004800000 */
[----:B------:R-:W1:Y:S01]  /*6f20*/  MUFU.TANH R2, R34 ;  /* 0x0000002200027308 */ /* 0x000e620000002400 */
[----:B------:R-:W-:-:S02]  /*6f30*/  ISETP.GE.AND P1, PT, R0, R11, PT ;  /* 0x0000000b0000720c */ /* 0x000fc40003f26270 */
[----:B------:R-:W-:Y:S02]  /*6f40*/  FSEL R186, R53, -INF , !P4 ;  /* 0xff80000035ba7808 */ /* 0x000fe40006000000 */
[----:B------:R-:W-:Y:S02]  /*6f50*/  FSEL R17, R212, -INF , !P1 ;  /* 0xff800000d4117808 */ /* 0x000fe40004800000 */
[----:B------:R-:W-:Y:S02]  /*6f60*/  ISETP.GE.AND P1, PT, R216, 0x3, PT ;  /* 0x00000003d800780c */ /* 0x000fe40003f26270 */
[----:B------:R-:W-:Y:S02]  /*6f70*/  FSEL R209, R55, -INF , !P2 ;  /* 0xff80000037d17808 */ /* 0x000fe40005000000 */
[----:B--2---:R-:W-:Y:S02]  /*6f80*/  FSEL R214, R22, -INF , !P3 ;  /* 0xff80000016d67808 */ /* 0x004fe40005800000 */
[----:B------:R-:W-:-:S02]  /*6f90*/  ISETP.GE.AND P4, PT, R0, R8, PT ;  /* 0x000000080000720c */ /* 0x000fc40003f86270 */
[C---:B------:R-:W-:Y:S02]  /*6fa0*/  ISETP.GE.AND P2, PT, R0.reuse, R9, PT ;  /* 0x000000090000720c */ /* 0x040fe40003f46270 */
[C---:B------:R-:W-:Y:S02]  /*6fb0*/  ISETP.GE.AND P3, PT, R0.reuse, R10, PT ;  /* 0x0000000a0000720c */ /* 0x040fe40003f66270 */
[----:B------:R-:W-:Y:S02]  /*6fc0*/  IADD3 R0, R0, 0x39, RZ ;  /* 0x0000003900007810 */ /* 0x000fe40007ffe0ff */
[----:B----4-:R-:W-:Y:S02]  /*6fd0*/  FSEL R185, R32, -INF , !P6 ;  /* 0xff80000020b97808 */ /* 0x010fe40007000000 */
[----:B-1----:R-:W-:Y:S02]  /*6fe0*/  FSEL R208, R2, -INF , !P5 ;  /* 0xff80000002d07808 */ /* 0x002fe40006800000 */
[----:B------:R-:W-:-:S02]  /*6ff0*/  FSEL R16, R218, -INF , !P4 ;  /* 0xff800000da107808 */ /* 0x000fc40006000000 */
[----:B------:R-:W-:Y:S02]  /*7000*/  FSEL R19, R217, -INF , !P2 ;  /* 0xff800000d9137808 */ /* 0x000fe40005000000 */
[C---:B------:R-:W-:Y:S02]  /*7010*/  ISETP.GE.AND P6, PT, R0.reuse, R8, PT ;  /* 0x000000080000720c */ /* 0x040fe40003fc6270 */
[C---:B------:R-:W-:Y:S02]  /*7020*/  ISETP.GE.AND P5, PT, R0.reuse, R9, PT ;  /* 0x000000090000720c */ /* 0x040fe40003fa6270 */
[C---:B------:R-:W-:Y:S02]  /*7030*/  ISETP.GE.AND P4, PT, R0.reuse, R11, PT ;  /* 0x0000000b0000720c */ /* 0x040fe40003f86270 */
        /* <DEDUP_REMOVED lines=15> */
[-C--:B------:R-:W-:Y:S02]  /*7130*/  @!P0 LEA R2, P3, R221, R4.reuse, 0x5 ;  /* 0x00000004dd028211 */ /* 0x080fe400078628ff */
[----:B------:R-:W-:Y:S01]  /*7140*/  @!P0 LEA R14, P6, R4, c[0x0][0x168], 0x1 ;  /* 0x00005a00040e8a11 */ /* 0x000fe200078c08ff */
[----:B------:R-:W-:Y:S01]  /*7150*/  IMAD.IADD R5, R7, 0x1, R0 ;  /* 0x0000000107057824 */ /* 0x000fe200078e0200 */
[----:B------:R-:W-:Y:S01]  /*7160*/  @!P0 IADD3 R0, P5, R223, R4, RZ ;  /* 0x00000004df008210 */ /* 0x000fe20007fbe0ff */
[----:B------:R-:W-:-:S03]  /*7170*/  @!P0 IMAD.MOV.U32 R7, RZ, RZ, c[0x0][0x19c] ;  /* 0x00006700ff078624 */ /* 0x000fc600078e00ff */
[----:B------:R-:W-:Y:S02]  /*7180*/  LEA.HI.X R5, R6, R225, R5, 0x6, P2 ;  /* 0x000000e106057211 */ /* 0x000fe400010f3405 */
[----:B------:R-:W-:Y:S02]  /*7190*/  @!P0 LEA R12, P4, R0, c[0x0][0x168], 0x1 ;  /* 0x00005a00000c8a11 */ /* 0x000fe400078808ff */
[----:B------:R-:W-:Y:S01]  /*71a0*/  @!P0 LEA R6, P2, R2, c[0x0][0x168], 0x1 ;  /* 0x00005a0002068a11 */ /* 0x000fe200078408ff */
[----:B------:R-:W-:Y:S01]  /*71b0*/  @!P0 IMAD.X R13, R222, 0x1, R5, P5 ;  /* 0x00000001de0d8824 */ /* 0x000fe200028e0605 */
[----:B------:R-:W-:Y:S02]  /*71c0*/  @!P0 LEA.HI.X R7, R221, R5, R7, 0x5, P3 ;  /* 0x00000005dd078211 */ /* 0x000fe400018f2c07 */
[----:B------:R-:W-:Y:S02]  /*71d0*/  @!P0 LEA.HI.X R15, R4, c[0x0][0x16c], R5, 0x1, P6 ;  /* 0x00005b00040f8a11 */ /* 0x000fe400030f0c05 */
[----:B------:R-:W-:-:S02]  /*71e0*/  @!P0 LEA.HI.X R13, R0, c[0x0][0x16c], R13, 0x1, P4 ;  /* 0x00005b00000d8a11 */ /* 0x000fc400020f0c0d */
        /* <DEDUP_REMOVED lines=27> */
.L_x_918:
[----:B------:R-:W-:Y:S05]  /*73a0*/  BSYNC B0 ;  /* 0x0000000000007941 */ /* 0x000fea0003800000 */
.L_x_917:
[----:B------:R-:W0:Y:S02]  /*73b0*/  LDGDEPBAR ;  /* 0x00000000000079af */ /* 0x000e240000000000 */
.L_x_916:
[----:B------:R-:W-:Y:S01]  /*73c0*/  FMNMX.FTZ R0, R70, R16, !PT ;  /* 0x0000001046007209 */ /* 0x000fe20007810000 */
[----:B------:R-:W-:Y:S03]  /*73d0*/  LDSM.16.MT88.4 R20, [R189+0x6000] ;  /* 0x00600000bd14783b */ /* 0x000fe60000004200 */
        /* <DEDUP_REMOVED lines=56> */
[----:B-1----:R-:W-:-:S03]  /*7760*/  FMNMX.FTZ R2, R0, R7, !PT ;  /* 0x0000000700027209 */ /* 0x002fc60007810000 */
[----:B------:R-:W1:Y:S04]  /*7770*/  SHFL.BFLY PT, R7, R5, 0x2, 0x1f ;  /* 0x0c401f0005077f89 */ /* 0x000e6800000e0000 */
[----:B------:R-:W3:Y:S01]  /*7780*/  SHFL.BFLY PT, R13, R2, 0x1, 0x1f ;  /* 0x0c201f00020d7f89 */ /* 0x000ee200000e0000 */
[----:B--2---:R-:W-:Y:S02]  /*7790*/  FMNMX.FTZ R0, R4, R12, !PT ;  /* 0x0000000c04007209 */ /* 0x004fe40007810000 */
[----:B------:R-:W-:-:S03]  /*77a0*/  FMNMX.FTZ R4, R180, R6, !PT ;  /* 0x00000006b4047209 */ /* 0x000fc60007810000 */
[----:B------:R-:W2:Y:S01]  /*77b0*/  SHFL.BFLY PT, R6, R0, 0x1, 0x1f ;  /* 0x0c201f0000067f89 */ /* 0x000ea200000e0000 */
[----:B------:R-:W-:-:S04]  /*77c0*/  FMNMX.FTZ R4, R176, R4, !PT ;  /* 0x00000004b0047209 */ /* 0x000fc80007810000 */
[----:B------:R-:W-:-:S04]  /*77d0*/  FMNMX.FTZ R4, R174, R4, !PT ;  /* 0x00000004ae047209 */ /* 0x000fc80007810000 */
[----:B------:R-:W-:-:S04]  /*77e0*/  FMNMX.FTZ R4, R170, R4, !PT ;  /* 0x00000004aa047209 */ /* 0x000fc80007810000 */
[----:B------:R-:W-:Y:S02]  /*77f0*/  FMNMX.FTZ R4, R211, R4, !PT ;  /* 0x00000004d3047209 */ /* 0x000fe40007810000 */
[----:B-1----:R-:W-:Y:S02]  /*7800*/  FMNMX.FTZ R5, R5, R7, !PT ;  /* 0x0000000705057209 */ /* 0x002fe40007810000 */
[----:B------:R-:W-:Y:S02]  /*7810*/  FMNMX.FTZ R4, R205, R4, !PT ;  /* 0x00000004cd047209 */ /* 0x000fe40007810000 */
[----:B---3--:R-:W-:Y:S01]  /*7820*/  FMNMX.FTZ R172, R2, R13, !PT ;  /* 0x0000000d02ac7209 */ /* 0x008fe20007810000 */
[----:B------:R-:W1:Y:S01]  /*7830*/  SHFL.BFLY PT, R7, R5, 0x1, 0x1f ;  /* 0x0c201f0005077f89 */ /* 0x000e6200000e0000 */
[----:B------:R-:W-:Y:S02]  /*7840*/  FMNMX.FTZ R2, R206, R4, !PT ;  /* 0x00000004ce027209 */ /* 0x000fe40007810000 */
[C---:B------:R-:W-:Y:S01]  /*7850*/  FSETP.NEU.FTZ.AND P4, PT, R172.reuse, -INF , PT ;  /* 0xff800000ac00780b */ /* 0x040fe20003f9d000 */
[----:B------:R-:W-:Y:S01]  /*7860*/  FMUL.FTZ R4, R172, c[0x0][0x23c] ;  /* 0x00008f00ac047a20 */ /* 0x000fe20000410000 */
[----:B------:R-:W-:-:S02]  /*7870*/  FMNMX.FTZ R2, R204, R2, !PT ;  /* 0x00000002cc027209 */ /* 0x000fc40007810000 */
[----:B--2---:R-:W-:Y:S02]  /*7880*/  FMNMX.FTZ R161, R0, R6, !PT ;  /* 0x0000000600a17209 */ /* 0x004fe40007810000 */
[----:B------:R-:W-:Y:S02]  /*7890*/  FSEL R0, R4, RZ, P4 ;  /* 0x000000ff04007208 */ /* 0x000fe40002000000 */
[----:B------:R-:W-:Y:S01]  /*78a0*/  FMNMX.FTZ R2, R215, R2, !PT ;  /* 0x00000002d7027209 */ /* 0x000fe20007810000 */
[C---:B------:R-:W-:Y:S01]  /*78b0*/  FMUL.FTZ R12, R161.reuse, c[0x0][0x23c] ;  /* 0x00008f00a10c7a20 */ /* 0x040fe20000410000 */
[----:B------:R-:W-:Y:S01]  /*78c0*/  FSETP.NEU.FTZ.AND P3, PT, R161, -INF , PT ;  /* 0xff800000a100780b */ /* 0x000fe20003f7d000 */
[----:B------:R-:W-:Y:S01]  /*78d0*/  FFMA.FTZ R4, R16, c[0x0][0x23c], -R0 ;  /* 0x00008f0010047a23 */ /* 0x000fe20000010800 */
[----:B------:R-:W-:Y:S02]  /*78e0*/  FMNMX.FTZ R2, R213, R2, !PT ;  /* 0x00000002d5027209 */ /* 0x000fe40007810000 */
[----:B------:R-:W-:Y:S01]  /*78f0*/  FSEL R12, R12, RZ, P3 ;  /* 0x000000ff0c0c7208 */ /* 0x000fe20001800000 */
[----:B------:R2:W-:Y:S01]  /*7900*/  MUFU.EX2 R50, R4 ;  /* 0x0000000400327308 */ /* 0x0005e20000000800 */
[----:B-1----:R-:W-:-:S03]  /*7910*/  FMNMX.FTZ R159, R5, R7, !PT ;  /* 0x00000007059f7209 */ /* 0x002fc60007810000 */
[----:B------:R-:W-:Y:S01]  /*7920*/  FFMA.FTZ R5, R38, c[0x0][0x23c], -R12 ;  /* 0x00008f0026057a23 */ /* 0x000fe2000001080c */
[----:B------:R-:W-:-:S03]  /*7930*/  FSETP.NEU.FTZ.AND P2, PT, R159, -INF , PT ;  /* 0xff8000009f00780b */ /* 0x000fc60003f5d000 */
[----:B------:R1:W-:Y:S01]  /*7940*/  MUFU.EX2 R43, R5 ;  /* 0x00000005002b7308 */ /* 0x0003e20000000800 */
[----:B--2---:R-:W-:Y:S01]  /*7950*/  FMNMX.FTZ R4, R214, R2, !PT ;  /* 0x00000002d6047209 */ /* 0x004fe20007810000 */
[----:B------:R-:W-:-:S03]  /*7960*/  FFMA.FTZ R2, R17, c[0x0][0x23c], -R12 ;  /* 0x00008f0011027a23 */ /* 0x000fc6000001080c */
[----:B------:R-:W-:-:S03]  /*7970*/  FMNMX.FTZ R4, R212, R4, !PT ;  /* 0x00000004d4047209 */ /* 0x000fc60007810000 */
[----:B------:R2:W-:Y:S02]  /*7980*/  MUFU.EX2 R47, R2 ;  /* 0x00000002002f7308 */ /* 0x0005e40000000800 */
[----:B------:R-:W3:Y:S01]  /*7990*/  SHFL.BFLY PT, R6, R4, 0x2, 0x1f ;  /* 0x0c401f0004067f89 */ /* 0x000ee200000e0000 */
[----:B-1----:R-:W-:-:S05]  /*79a0*/  FFMA.FTZ R5, R36, c[0x0][0x23c], -R12 ;  /* 0x00008f0024057a23 */ /* 0x002fca000001080c */
[----:B------:R-:W1:Y:S01]  /*79b0*/  MUFU.EX2 R41, R5 ;  /* 0x0000000500297308 */ /* 0x000e620000000800 */
[----:B--2---:R-:W-:-:S07]  /*79c0*/  FFMA.FTZ R2, R39, c[0x0][0x23c], -R12 ;  /* 0x00008f0027027a23 */ /* 0x004fce000001080c */
[----:B------:R2:W-:Y:S01]  /*79d0*/  MUFU.EX2 R15, R2 ;  /* 0x00000002000f7308 */ /* 0x0005e20000000800 */
[----:B---3--:R-:W-:Y:S02]  /*79e0*/  FMNMX.FTZ R4, R4, R6, !PT ;  /* 0x0000000604047209 */ /* 0x008fe40007810000 */
[----:B------:R-:W-:-:S03]  /*79f0*/  FSEL R6, R161, RZ, P3 ;  /* 0x000000ffa1067208 */ /* 0x000fc60001800000 */
[----:B------:R-:W3:Y:S02]  /*7a00*/  SHFL.BFLY PT, R13, R4, 0x1, 0x1f ;  /* 0x0c201f00040d7f89 */ /* 0x000ee400000e0000 */
[----:B------:R-:W-:Y:S02]  /*7a10*/  FADD.FTZ R6, R68, -R6 ;  /* 0x8000000644067221 */ /* 0x000fe40000010000 */
[----:B--2---:R-:W-:Y:S02]  /*7a20*/  FMUL.FTZ R2, R159, c[0x0][0x23c] ;  /* 0x00008f009f027a20 */ /* 0x004fe40000410000 */
[----:B------:R-:W-:-:S03]  /*7a30*/  FMUL.FTZ R6, R6, c[0x0][0x23c] ;  /* 0x00008f0006067a20 */ /* 0x000fc60000410000 */
[----:B------:R-:W-:Y:S01]  /*7a40*/  FSEL R2, R2, RZ, P2 ;  /* 0x000000ff02027208 */ /* 0x000fe20001000000 */
[----:B------:R1:W2:Y:S04]  /*7a50*/  MUFU.EX2 R147, R6 ;  /* 0x0000000600937308 */ /* 0x0002a80000000800 */
[--C-:B------:R-:W-:Y:S02]  /*7a60*/  FFMA.FTZ R5, R18, c[0x0][0x23c], -R2.reuse ;  /* 0x00008f0012057a23 */ /* 0x100fe40000010802 */
[----:B------:R-:W-:Y:S02]  /*7a70*/  FFMA.FTZ R7, R37, c[0x0][0x23c], -R2 ;  /* 0x00008f0025077a23 */ /* 0x000fe40000010802 */
[----:B------:R4:W-:Y:S01]  /*7a80*/  MUFU.EX2 R46, R5 ;  /* 0x00000005002e7308 */ /* 0x0009e20000000800 */
[----:B---3--:R-:W-:Y:S01]  /*7a90*/  FMNMX.FTZ R166, R4, R13, !PT ;  /* 0x0000000d04a67209 */ /* 0x008fe20007810000 */
[----:B------:R-:W-:-:S06]  /*7aa0*/  FFMA.FTZ R13, R48, c[0x0][0x23c], -R0 ;  /* 0x00008f00300d7a23 */ /* 0x000fcc0000010800 */
[----:B------:R-:W-:Y:S01]  /*7ab0*/  MUFU.EX2 R40, R7 ;  /* 0x0000000700287308 */ /* 0x000fe20000000800 */
[----:B------:R-:W-:Y:S01]  /*7ac0*/  FFMA.FTZ R4, R49, c[0x0][0x23c], -R0 ;  /* 0x00008f0031047a23 */ /* 0x000fe20000010800 */
[----:B-1----:R-:W-:Y:S01]  /*7ad0*/  F2FP.BF16.PACK_AB R6, R41, R43 ;  /* 0x0000002b2906723e */ /* 0x002fe200000010ff */
[-C--:B--2---:R-:W-:Y:S02]  /*7ae0*/  FMUL.FTZ R80, R80, R147.reuse ;  /* 0x0000009350507220 */ /* 0x084fe40000410000 */
[-C--:B------:R-:W-:Y:S02]  /*7af0*/  FMUL.FTZ R81, R81, R147.reuse ;  /* 0x0000009351517220 */ /* 0x080fe40000410000 */
[-C--:B------:R-:W-:Y:S01]  /*7b00*/  FMUL.FTZ R88, R88, R147.reuse ;  /* 0x0000009358587220 */ /* 0x080fe20000410000 */
[----:B------:R1:W-:Y:S01]  /*7b10*/  MUFU.EX2 R241, R13 ;  /* 0x0000000d00f17308 */ /* 0x0003e20000000800 */
[----:B----4-:R-:W-:Y:S02]  /*7b20*/  FFMA.FTZ R5, R45, c[0x0][0x23c], -R2 ;  /* 0x00008f002d057a23 */ /* 0x010fe40000010802 */
[----:B------:R-:W-:-:S02]  /*7b30*/  FMUL.FTZ R89, R89, R147 ;  /* 0x0000009359597220 */ /* 0x000fc40000410000 */
[-C--:B------:R-:W-:Y:S02]  /*7b40*/  FMUL.FTZ R100, R100, R147.reuse ;  /* 0x0000009364647220 */ /* 0x080fe40000410000 */
[-C--:B------:R-:W-:Y:S01]  /*7b50*/  FMUL.FTZ R101, R101, R147.reuse ;  /* 0x0000009365657220 */ /* 0x080fe20000410000 */
[----:B------:R2:W-:Y:S01]  /*7b60*/  MUFU.EX2 R242, R5 ;  /* 0x0000000500f27308 */ /* 0x0005e20000000800 */
[-C--:B------:R-:W-:Y:S02]  /*7b70*/  FMUL.FTZ R104, R104, R147.reuse ;  /* 0x0000009368687220 */ /* 0x080fe40000410000 */
[-C--:B------:R-:W-:Y:S02]  /*7b80*/  FMUL.FTZ R105, R105, R147.reuse ;  /* 0x0000009369697220 */ /* 0x080fe40000410000 */
[-C--:B------:R-:W-:Y:S02]  /*7b90*/  FMUL.FTZ R116, R116, R147.reuse ;  /* 0x0000009374747220 */ /* 0x080fe40000410000 */
[-C--:B------:R-:W-:Y:S01]  /*7ba0*/  FMUL.FTZ R117, R117, R147.reuse ;  /* 0x0000009375757220 */ /* 0x080fe20000410000 */
[----:B-1----:R-:W-:Y:S01]  /*7bb0*/  FSEL R13, R172, RZ, P4 ;  /* 0x000000ffac0d7208 */ /* 0x002fe20002000000 */
[----:B------:R1:W-:Y:S01]  /*7bc0*/  MUFU.EX2 R239, R4 ;  /* 0x0000000400ef7308 */ /* 0x0003e20000000800 */
[----:B------:R-:W-:-:S02]  /*7bd0*/  FMUL.FTZ R120, R120, R147 ;  /* 0x0000009378787220 */ /* 0x000fc40000410000 */
[-C--:B------:R-:W-:Y:S02]  /*7be0*/  FMUL.FTZ R121, R121, R147.reuse ;  /* 0x0000009379797220 */ /* 0x080fe40000410000 */
[----:B------:R-:W-:Y:S02]  /*7bf0*/  FADD.FTZ R16, R70, -R13 ;  /* 0x8000000d46107221 */ /* 0x000fe40000010000 */
[----:B--2---:R-:W-:Y:S02]  /*7c00*/  FFMA.FTZ R5, R44, c[0x0][0x23c], -R2 ;  /* 0x00008f002c057a23 */ /* 0x004fe40000010802 */
[-C--:B------:R-:W-:Y:S02]  /*7c10*/  FMUL.FTZ R132, R132, R147.reuse ;  /* 0x0000009384847220 */ /* 0x080fe40000410000 */
[----:B------:R2:W3:Y:S01]  /*7c20*/  MUFU.EX2 R42, R5 ;  /* 0x00000005002a7308 */ /* 0x0004e20000000800 */
[-C--:B------:R-:W-:Y:S02]  /*7c30*/  FMUL.FTZ R133, R133, R147.reuse ;  /* 0x0000009385857220 */ /* 0x080fe40000410000 */
[----:B------:R-:W-:Y:S01]  /*7c40*/  FMUL.FTZ R136, R136, R147 ;  /* 0x0000009388887220 */ /* 0x000fe20000410000 */
[----:B-1----:R-:W-:Y:S01]  /*7c50*/  F2FP.BF16.PACK_AB R4, R15, R47 ;  /* 0x0000002f0f04723e */ /* 0x002fe200000010ff */
[----:B------:R-:W-:Y:S01]  /*7c60*/  FMUL.FTZ R137, R137, R147 ;  /* 0x0000009389897220 */ /* 0x000fe20000410000 */
[----:B--2---:R-:W-:-:S02]  /*7c70*/  FSEL R5, R159, RZ, P2 ;  /* 0x000000ff9f057208 */ /* 0x004fc40001000000 */
[----:B------:R-:W-:Y:S02]  /*7c80*/  FSETP.NEU.FTZ.AND P2, PT, R166, -INF , PT ;  /* 0xff800000a600780b */ /* 0x000fe40003f5d000 */
[----:B---3--:R-:W-:Y:S01]  /*7c90*/  F2FP.BF16.PACK_AB R7, R40, R42 ;  /* 0x0000002a2807723e */ /* 0x008fe200000010ff */
[----:B------:R-:W-:Y:S01]  /*7ca0*/  FADD.FTZ R3, R3, -R5 ;  /* 0x8000000503037221 */ /* 0x000fe20000010000 */
[----:B------:R-:W-:Y:S02]  /*7cb0*/  FSEL R13, R166, RZ, P2 ;  /* 0x000000ffa60d7208 */ /* 0x000fe40001000000 */
[----:B------:R-:W-:Y:S01]  /*7cc0*/  F2FP.BF16.PACK_AB R5, R242, R46 ;  /* 0x0000002ef205723e */ /* 0x000fe200000010ff */
[----:B------:R-:W-:Y:S02]  /*7cd0*/  FMUL.FTZ R3, R3, c[0x0][0x23c] ;  /* 0x00008f0003037a20 */ /* 0x000fe40000410000 */
[----:B------:R-:W-:Y:S02]  /*7ce0*/  FADD.FTZ R13, R69, -R13 ;  /* 0x8000000d450d7221 */ /* 0x000fe40000010000 */
[----:B------:R1:W2:Y:S02]  /*7cf0*/  MUFU.EX2 R146, R3 ;  /* 0x0000000300927308 */ /* 0x0002a40000000800 */
[----:B------:R-:W-:-:S06]  /*7d00*/  FMUL.FTZ R13, R13, c[0x0][0x23c] ;  /* 0x00008f000d0d7a20 */ /* 0x000fcc0000410000 */
[----:B------:R3:W4:Y:S01]  /*7d10*/  MUFU.EX2 R144, R13 ;  /* 0x0000000d00907308 */ /* 0x0007220000000800 */
[----:B-1----:R-:W-:Y:S02]  /*7d20*/  FFMA.FTZ R3, R60, c[0x0][0x23c], -R0 ;  /* 0x00008f003c037a23 */ /* 0x002fe40000010800 */
[----:B--2---:R-:W-:-:S05]  /*7d30*/  FMUL.FTZ R82, R82, R146 ;  /* 0x0000009252527220 */ /* 0x004fca0000410000 */
[----:B------:R1:W2:Y:S01]  /*7d40*/  MUFU.EX2 R240, R3 ;  /* 0x0000000300f07308 */ /* 0x0002a20000000800 */
[-C--:B------:R-:W-:Y:S02]  /*7d50*/  FMUL.FTZ R83, R83, R146.reuse ;  /* 0x0000009253537220 */ /* 0x080fe40000410000 */
[-C--:B------:R-:W-:Y:S02]  /*7d60*/  FMUL.FTZ R90, R90, R146.reuse ;  /* 0x000000925a5a7220 */ /* 0x080fe40000410000 */
[----:B---3--:R-:W-:Y:S02]  /*7d70*/  FFMA.FTZ R13, R156, c[0x0][0x23c], -R0 ;  /* 0x00008f009c0d7a23 */ /* 0x008fe40000010800 */
[-C--:B------:R-:W-:Y:S01]  /*7d80*/  FMUL.FTZ R91, R91, R146.reuse ;  /* 0x000000925b5b7220 */ /* 0x080fe20000410000 */
[----:B------:R-:W-:Y:S01]  /*7d90*/  HMMA.16816.F32.BF16 R76, R4, R20, R80 ;  /* 0x00000014044c723c */ /* 0x000fe20000041850 */
[----:B------:R3:W-:Y:S01]  /*7da0*/  MUFU.EX2 R233, R13 ;  /* 0x0000000d00e97308 */ /* 0x0007e20000000800 */
[----:B------:R-:W-:-:S02]  /*7db0*/  FMUL.FTZ R102, R102, R146 ;  /* 0x0000009266667220 */ /* 0x000fc40000410000 */
[-C--:B------:R-:W-:Y:S02]  /*7dc0*/  FMUL.FTZ R103, R103, R146.reuse ;  /* 0x0000009267677220 */ /* 0x080fe40000410000 */
[----:B------:R-:W-:Y:S01]  /*7dd0*/  FMUL.FTZ R106, R106, R146 ;  /* 0x000000926a6a7220 */ /* 0x000fe20000410000 */
[----:B------:R-:W-:Y:S01]  /*7de0*/  MOV R80, R15 ;  /* 0x0000000f00507202 */ /* 0x000fe20000000f00 */
[----:B-1----:R-:W-:Y:S01]  /*7df0*/  FMUL.FTZ R3, R166, c[0x0][0x23c] ;  /* 0x00008f00a6037a20 */ /* 0x002fe20000410000 */
[----:B------:R-:W-:Y:S01]  /*7e00*/  MOV R83, R50 ;  /* 0x0000003200537202 */ /* 0x000fe20000000f00 */
[-C--:B------:R-:W-:Y:S01]  /*7e10*/  FMUL.FTZ R107, R107, R146.reuse ;  /* 0x000000926b6b7220 */ /* 0x080fe20000410000 */
[----:B------:R-:W-:Y:S01]  /*7e20*/  MOV R82, R47 ;  /* 0x0000002f00527202 */ /* 0x000fe20000000f00 */
[-C--:B------:R-:W-:Y:S01]  /*7e30*/  FMUL.FTZ R118, R118, R146.reuse ;  /* 0x0000009276767220 */ /* 0x080fe20000410000 */
[----:B------:R-:W-:Y:S01]  /*7e40*/  FSEL R3, R3, RZ, P2 ;  /* 0x000000ff03037208 */ /* 0x000fe20001000000 */
[----:B------:R-:W-:Y:S01]  /*7e50*/  FMUL.FTZ R119, R119, R146 ;  /* 0x0000009277777220 */ /* 0x000fe20000410000 */
[----:B------:R-:W-:Y:S01]  /*7e60*/  MOV R81, R46 ;  /* 0x0000002e00517202 */ /* 0x000fe20000000f00 */
[----:B------:R-:W-:Y:S01]  /*7e70*/  FMUL.FTZ R122, R122, R146 ;  /* 0x000000927a7a7220 */ /* 0x000fe20000410000 */
[----:B------:R-:W-:Y:S01]  /*7e80*/  HMMA.16816.F32.BF16 R72, R4, R22, R88 ;  /* 0x000000160448723c */ /* 0x000fe20000041858 */
[----:B---3--:R-:W-:-:S02]  /*7e90*/  FFMA.FTZ R13, R149, c[0x0][0x23c], -R12 ;  /* 0x00008f00950d7a23 */ /* 0x008fc4000001080c */
[--C-:B------:R-:W-:Y:S02]  /*7ea0*/  FFMA.FTZ R14, R19, c[0x0][0x23c], -R3.reuse ;  /* 0x00008f00130e7a23 */ /* 0x100fe40000010803 */
[----:B------:R1:W-:Y:S01]  /*7eb0*/  MUFU.EX2 R231, R13 ;  /* 0x0000000d00e77308 */ /* 0x0003e20000000800 */
[----:B------:R-:W-:Y:S01]  /*7ec0*/  FFMA.FTZ R15, R61, c[0x0][0x23c], -R3 ;  /* 0x00008f003d0f7a23 */ /* 0x000fe20000010803 */
[----:B------:R-:W-:Y:S01]  /*7ed0*/  MOV R91, R43 ;  /* 0x0000002b005b7202 */ /* 0x000fe20000000f00 */
[-C--:B------:R-:W-:Y:S01]  /*7ee0*/  FMUL.FTZ R123, R123, R146.reuse ;  /* 0x000000927b7b7220 */ /* 0x080fe20000410000 */
[C---:B------:R-:W-:Y:S01]  /*7ef0*/  HMMA.16816.F32.BF16 R100, R4.reuse, R24, R100 ;  /* 0x000000180464723c */ /* 0x040fe20000041864 */
[----:B------:R-:W-:Y:S01]  /*7f00*/  FMUL.FTZ R134, R134, R146 ;  /* 0x0000009286867220 */ /* 0x000fe20000410000 */
[----:B------:R-:W-:Y:S01]  /*7f10*/  MOV R90, R42 ;  /* 0x0000002a005a7202 */ /* 0x000fe20000000f00 */
[-C--:B------:R-:W-:Y:S01]  /*7f20*/  FMUL.FTZ R135, R135, R146.reuse ;  /* 0x0000009287877220 */ /* 0x080fe20000410000 */
[----:B------:R3:W-:Y:S01]  /*7f30*/  MUFU.EX2 R238, R14 ;  /* 0x0000000e00ee7308 */ /* 0x0007e20000000800 */
[-C--:B------:R-:W-:Y:S01]  /*7f40*/  FMUL.FTZ R138, R138, R146.reuse ;  /* 0x000000928a8a7220 */ /* 0x080fe20000410000 */
[----:B------:R-:W-:Y:S01]  /*7f50*/  MOV R89, R41 ;  /* 0x0000002900597202 */ /* 0x000fe20000000f00 */
[----:B------:R-:W-:Y:S01]  /*7f60*/  FMUL.FTZ R139, R139, R146 ;  /* 0x000000928b8b7220 */ /* 0x000fe20000410000 */
[----:B------:R-:W-:Y:S01]  /*7f70*/  HMMA.16816.F32.BF16 R64, R4, R26, R104 ;  /* 0x0000001a0440723c */ /* 0x000fe20000041868 */
[----:B----4-:R-:W-:Y:S01]  /*7f80*/  FMUL.FTZ R86, R86, R144 ;  /* 0x0000009056567220 */ /* 0x010fe20000410000 */
[----:B------:R-:W-:Y:S01]  /*7f90*/  MOV R88, R40 ;  /* 0x0000002800587202 */ /* 0x000fe20000000f00 */
[----:B------:R-:W-:Y:S01]  /*7fa0*/  FMUL.FTZ R87, R87, R144 ;  /* 0x0000009057577220 */ /* 0x000fe20000410000 */
[----:B------:R4:W5:Y:S01]  /*7fb0*/  MUFU.EX2 R237, R15 ;  /* 0x0000000f00ed7308 */ /* 0x0009620000000800 */
[----:B-1----:R-:W-:-:S02]  /*7fc0*/  FFMA.FTZ R13, R71, c[0x0][0x23c], -R12 ;  /* 0x00008f00470d7a23 */ /* 0x002fc4000001080c */
[-C--:B------:R-:W-:Y:S01]  /*7fd0*/  FMUL.FTZ R94, R94, R144.reuse ;  /* 0x000000905e5e7220 */ /* 0x080fe20000410000 */
[C---:B------:R-:W-:Y:S01]  /*7fe0*/  HMMA.16816.F32.BF16 R60, R4.reuse, R28, R116 ;  /* 0x0000001c043c723c */ /* 0x040fe20000041874 */
[-C--:B------:R-:W-:Y:S02]  /*7ff0*/  FMUL.FTZ R95, R95, R144.reuse ;  /* 0x000000905f5f7220 */ /* 0x080fe40000410000 */
[-C--:B------:R-:W-:Y:S01]  /*8000*/  FMUL.FTZ R98, R98, R144.reuse ;  /* 0x0000009062627220 */ /* 0x080fe20000410000 */
[----:B------:R1:W-:Y:S01]  /*8010*/  MUFU.EX2 R230, R13 ;  /* 0x0000000d00e67308 */ /* 0x0003e20000000800 */
[----:B---3--:R-:W-:Y:S02]  /*8020*/  FFMA.FTZ R14, R56, c[0x0][0x23c], -R3 ;  /* 0x00008f00380e7a23 */ /* 0x008fe40000010803 */
[-C--:B------:R-:W-:Y:S01]  /*8030*/  FMUL.FTZ R99, R99, R144.reuse ;  /* 0x0000009063637220 */ /* 0x080fe20000410000 */
[----:B------:R-:W-:Y:S01]  /*8040*/  HMMA.16816.F32.BF16 R52, R4, R32, R132 ;  /* 0x000000200434723c */ /* 0x000fe20000041884 */
[----:B------:R-:W-:-:S02]  /*8050*/  FMUL.FTZ R110, R110, R144 ;  /* 0x000000906e6e7220 */ /* 0x000fc40000410000 */
[-C--:B------:R-:W-:Y:S01]  /*8060*/  FMUL.FTZ R111, R111, R144.reuse ;  /* 0x000000906f6f7220 */ /* 0x080fe20000410000 */
[----:B------:R3:W-:Y:S01]  /*8070*/  MUFU.EX2 R236, R14 ;  /* 0x0000000e00ec7308 */ /* 0x0007e20000000800 */
[----:B----4-:R-:W-:Y:S02]  /*8080*/  FFMA.FTZ R15, R57, c[0x0][0x23c], -R3 ;  /* 0x00008f00390f7a23 */ /* 0x010fe40000010803 */
[-C--:B------:R-:W-:Y:S01]  /*8090*/  FMUL.FTZ R114, R114, R144.reuse ;  /* 0x0000009072727220 */ /* 0x080fe20000410000 */
[----:B------:R-:W-:Y:S01]  /*80a0*/  HMMA.16816.F32.BF16 R56, R4, R30, R120 ;  /* 0x0000001e0438723c */ /* 0x000fe20000041878 */
[-C--:B------:R-:W-:Y:S02]  /*80b0*/  FMUL.FTZ R115, R115, R144.reuse ;  /* 0x0000009073737220 */ /* 0x080fe40000410000 */
[----:B------:R-:W-:Y:S01]  /*80c0*/  FMUL.FTZ R126, R126, R144 ;  /* 0x000000907e7e7220 */ /* 0x000fe20000410000 */
[----:B------:R-:W4:Y:S01]  /*80d0*/  MUFU.EX2 R235, R15 ;  /* 0x0000000f00eb7308 */ /* 0x000f220000000800 */
[----:B-1----:R-:W-:-:S02]  /*80e0*/  FFMA.FTZ R13, R157, c[0x0][0x23c], -R2 ;  /* 0x00008f009d0d7a23 */ /* 0x002fc40000010802 */
[-C--:B------:R-:W-:Y:S01]  /*80f0*/  FMUL.FTZ R127, R127, R144.reuse ;  /* 0x000000907f7f7220 */ /* 0x080fe20000410000 */
[----:B------:R-:W-:Y:S01]  /*8100*/  HMMA.16816.F32.BF16 R44, R4, R34, R136 ;  /* 0x00000022042c723c */ /* 0x000fe20000041888 */
[-C--:B------:R-:W-:Y:S02]  /*8110*/  FMUL.FTZ R130, R130, R144.reuse ;  /* 0x0000009082827220 */ /* 0x080fe40000410000 */
[----:B------:R-:W-:Y:S01]  /*8120*/  FMUL.FTZ R131, R131, R144 ;  /* 0x0000009083837220 */ /* 0x000fe20000410000 */
[----:B------:R1:W-:Y:S01]  /*8130*/  MUFU.EX2 R227, R13 ;  /* 0x0000000d00e37308 */ /* 0x0003e20000000800 */
[----:B---3--:R-:W-:Y:S02]  /*8140*/  FMUL.FTZ R14, R16, c[0x0][0x23c] ;  /* 0x00008f00100e7a20 */ /* 0x008fe40000410000 */
[----:B--2---:R-:W-:Y:S01]  /*8150*/  F2FP.BF16.PACK_AB R4, R240, R83 ;  /* 0x00000053f004723e */ /* 0x004fe200000010ff */
[----:B------:R-:W-:Y:S01]  /*8160*/  LDSM.16.MT88.4 R16, [R191+0x6800] ;  /* 0x00680000bf10783b */ /* 0x000fe20000004200 */
[----:B-----5:R-:W-:Y:S01]  /*8170*/  F2FP.BF16.PACK_AB R5, R237, R238 ;  /* 0x000000eeed05723e */ /* 0x020fe200000010ff */
[----:B------:R-:W-:Y:S01]  /*8180*/  FMUL.FTZ R142, R142, R144 ;  /* 0x000000908e8e7220 */ /* 0x000fe20000410000 */
[----:B------:R-:W-:Y:S01]  /*8190*/  F2FP.BF16.PACK_AB R6, R241, R239 ;  /* 0x000000eff106723e */ /* 0x000fe200000010ff */
[----:B------:R-:W2:Y:S01]  /*81a0*/  MUFU.EX2 R145, R14 ;  /* 0x0000000e00917308 */ /* 0x000ea20000000800 */
[----:B----4-:R-:W-:Y:S01]  /*81b0*/  F2FP.BF16.PACK_AB R7, R235, R236 ;  /* 0x000000eceb07723e */ /* 0x010fe200000010ff */
[----:B------:R-:W-:-:S02]  /*81c0*/  FMUL.FTZ R143, R143, R144 ;  /* 0x000000908f8f7220 */ /* 0x000fc40000410000 */
[----:B-1----:R-:W-:-:S04]  /*81d0*/  FFMA.FTZ R13, R152, c[0x0][0x23c], -R2 ;  /* 0x00008f00980d7a23 */ /* 0x002fc80000010802 */
[----:B------:R1:W-:Y:S01]  /*81e0*/  MUFU.EX2 R228, R13 ;  /* 0x0000000d00e47308 */ /* 0x0003e20000000800 */
[-C--:B--2---:R-:W-:Y:S02]  /*81f0*/  FMUL.FTZ R84, R84, R145.reuse ;  /* 0x0000009154547220 */ /* 0x084fe40000410000 */
[-C--:B------:R-:W-:Y:S02]  /*8200*/  FMUL.FTZ R85, R85, R145.reuse ;  /* 0x0000009155557220 */ /* 0x080fe40000410000 */
[-C--:B------:R-:W-:Y:S02]  /*8210*/  FMUL.FTZ R92, R92, R145.reuse ;  /* 0x000000915c5c7220 */ /* 0x080fe40000410000 */
[-C--:B------:R-:W-:Y:S02]  /*8220*/  FMUL.FTZ R93, R93, R145.reuse ;  /* 0x000000915d5d7220 */ /* 0x080fe40000410000 */
[-C--:B------:R-:W-:Y:S01]  /*8230*/  FMUL.FTZ R96, R96, R145.reuse ;  /* 0x0000009160607220 */ /* 0x080fe20000410000 */
[----:B------:R-:W-:Y:S01]  /*8240*/  HMMA.16816.F32.BF16 R48, R4, R20, R84 ;  /* 0x000000140430723c */ /* 0x000fe20000041854 */
[----:B------:R-:W-:-:S02]  /*8250*/  FMUL.FTZ R97, R97, R145 ;  /* 0x0000009161617220 */ /* 0x000fc40000410000 */
[----:B-1----:R-:W-:Y:S02]  /*8260*/  FFMA.FTZ R13, R151, c[0x0][0x23c], -R2 ;  /* 0x00008f00970d7a23 */ /* 0x002fe40000010802 */
[-C--:B------:R-:W-:Y:S02]  /*8270*/  FMUL.FTZ R108, R108, R145.reuse ;  /* 0x000000916c6c7220 */ /* 0x080fe40000410000 */
[----:B------:R1:W-:Y:S01]  /*8280*/  MUFU.EX2 R226, R13 ;  /* 0x0000000d00e27308 */ /* 0x0003e20000000800 */
[-C--:B------:R-:W-:Y:S01]  /*8290*/  FMUL.FTZ R109, R109, R145.reuse ;  /* 0x000000916d6d7220 */ /* 0x080fe20000410000 */
[C---:B------:R-:W-:Y:S01]  /*82a0*/  HMMA.16816.F32.BF16 R40, R4.reuse, R22, R92 ;  /* 0x000000160428723c */ /* 0x040fe2000004185c */
[-C--:B------:R-:W-:Y:S01]  /*82b0*/  FMUL.FTZ R112, R112, R145.reuse ;  /* 0x0000009170707220 */ /* 0x080fe20000410000 */
[----:B------:R-:W-:Y:S01]  /*82c0*/  LDSM.16.MT88.4 R20, [R192+0x6800] ;  /* 0x00680000c014783b */ /* 0x000fe20000004200 */
[-C--:B------:R-:W-:Y:S02]  /*82d0*/  FMUL.FTZ R113, R113, R145.reuse ;  /* 0x0000009171717220 */ /* 0x080fe40000410000 */
[-C--:B------:R-:W-:Y:S01]  /*82e0*/  FMUL.FTZ R124, R124, R145.reuse ;  /* 0x000000917c7c7220 */ /* 0x080fe20000410000 */
[----:B------:R-:W-:Y:S01]  /*82f0*/  LDSM.16.MT88.4 R92, [R189+0x7800] ;  /* 0x00780000bd5c783b */ /* 0x000fe20000004200 */
[----:B------:R-:W-:Y:S01]  /*8300*/  FMUL.FTZ R125, R125, R145 ;  /* 0x000000917d7d7220 */ /* 0x000fe20000410000 */
[----:B------:R-:W-:Y:S01]  /*8310*/  HMMA.16816.F32.BF16 R36, R4, R24, R96 ;  /* 0x000000180424723c */ /* 0x000fe20000041860 */
[----:B------:R-:W-:-:S02]  /*8320*/  FFMA.FTZ R14, R150, c[0x0][0x23c], -R12 ;  /* 0x00008f00960e7a23 */ /* 0x000fc4000001080c */
[-C--:B------:R-:W-:Y:S02]  /*8330*/  FMUL.FTZ R128, R128, R145.reuse ;  /* 0x0000009180807220 */ /* 0x080fe40000410000 */
[----:B------:R2:W3:Y:S01]  /*8340*/  MUFU.EX2 R234, R14 ;  /* 0x0000000e00ea7308 */ /* 0x0004e20000000800 */
[----:B-1----:R-:W-:Y:S02]  /*8350*/  FFMA.FTZ R13, R162, c[0x0][0x23c], -R0 ;  /* 0x00008f00a20d7a23 */ /* 0x002fe40000010800 */
[----:B------:R-:W-:Y:S01]  /*8360*/  HMMA.16816.F32.BF16 R108, R4, R26, R108 ;  /* 0x0000001a046c723c */ /* 0x000fe2000004186c */
[----:B------:R-:W-:Y:S01]  /*8370*/  LDSM.16.MT88.4 R24, [R190+0x6800] ;  /* 0x00680000be18783b */ /* 0x000fe20000004200 */
[-C--:B------:R-:W-:Y:S02]  /*8380*/  FMUL.FTZ R129, R129, R145.reuse ;  /* 0x0000009181817220 */ /* 0x080fe40000410000 */
[-C--:B------:R-:W-:Y:S01]  /*8390*/  FMUL.FTZ R140, R140, R145.reuse ;  /* 0x000000918c8c7220 */ /* 0x080fe20000410000 */
[----:B------:R1:W-:Y:S01]  /*83a0*/  MUFU.EX2 R224, R13 ;  /* 0x0000000d00e07308 */ /* 0x0003e20000000800 */
[----:B------:R-:W-:-:S02]  /*83b0*/  FMUL.FTZ R141, R141, R145 ;  /* 0x000000918d8d7220 */ /* 0x000fc40000410000 */
[----:B------:R-:W-:Y:S01]  /*83c0*/  HMMA.16816.F32.BF16 R112, R4, R28, R112 ;  /* 0x0000001c0470723c */ /* 0x000fe20000041870 */
[----:B--2---:R-:W-:-:S07]  /*83d0*/  FFMA.FTZ R14, R148, c[0x0][0x23c], -R12 ;  /* 0x00008f00940e7a23 */ /* 0x004fce000001080c */
[----:B------:R-:W-:Y:S01]  /*83e0*/  HMMA.16816.F32.BF16 R124, R4, R30, R124 ;  /* 0x0000001e047c723c */ /* 0x000fe2000004187c */
[----:B------:R-:W2:Y:S01]  /*83f0*/  LDSM.16.MT88.4 R28, [R189+0x6800] ;  /* 0x00680000bd1c783b */ /* 0x000ea20000004200 */
[----:B------:R4:W5:Y:S01]  /*8400*/  MUFU.EX2 R232, R14 ;  /* 0x0000000e00e87308 */ /* 0x0009620000000800 */
[----:B-1----:R-:W-:-:S05]  /*8410*/  FFMA.FTZ R13, R154, c[0x0][0x23c], -R0 ;  /* 0x00008f009a0d7a23 */ /* 0x002fca0000010800 */
[C---:B------:R-:W-:Y:S02]  /*8420*/  HMMA.16816.F32.BF16 R128, R4.reuse, R32, R128 ;  /* 0x000000200480723c */ /* 0x040fe40000041880 */
[----:B------:R1:W-:Y:S06]  /*8430*/  MUFU.EX2 R223, R13 ;  /* 0x0000000d00df7308 */ /* 0x0003ec0000000800 */
[----:B------:R-:W-:Y:S01]  /*8440*/  HMMA.16816.F32.BF16 R140, R4, R34, R140 ;  /* 0x00000022048c723c */ /* 0x000fe2000004188c */
[----:B----4-:R-:W-:-:S04]  /*8450*/  FFMA.FTZ R14, R158, c[0x0][0x23c], -R2 ;  /* 0x00008f009e0e7a23 */ /* 0x010fc80000010802 */
[----:B------:R4:W4:Y:S02]  /*8460*/  MUFU.EX2 R229, R14 ;  /* 0x0000000e00e57308 */ /* 0x0009240000000800 */
[----:B---3--:R-:W-:Y:S02]  /*8470*/  F2FP.BF16.PACK_AB R4, R231, R234 ;  /* 0x000000eae704723e */ /* 0x008fe400000010ff */
[----:B-----5:R-:W-:Y:S01]  /*8480*/  F2FP.BF16.PACK_AB R6, R230, R232 ;  /* 0x000000e8e606723e */ /* 0x020fe200000010ff */
[----:B-1----:R-:W-:Y:S01]  /*8490*/  FFMA.FTZ R13, R153, c[0x0][0x23c], -R0 ;  /* 0x00008f00990d7a23 */ /* 0x002fe20000010800 */
[----:B------:R-:W-:-:S03]  /*84a0*/  F2FP.BF16.PACK_AB R7, R226, R228 ;  /* 0x000000e4e207723e */ /* 0x000fc600000010ff */
[----:B------:R1:W-:Y:S01]  /*84b0*/  MUFU.EX2 R222, R13 ;  /* 0x0000000d00de7308 */ /* 0x0003e20000000800 */
[----:B----4-:R-:W-:Y:S01]  /*84c0*/  FFMA.FTZ R14, R164, c[0x0][0x23c], -R0 ;  /* 0x00008f00a40e7a23 */ /* 0x010fe20000010800 */
[----:B------:R-:W-:-:S06]  /*84d0*/  F2FP.BF16.PACK_AB R5, R227, R229 ;  /* 0x000000e5e305723e */ /* 0x000fcc00000010ff */
[----:B------:R-:W3:Y:S01]  /*84e0*/  MUFU.EX2 R225, R14 ;  /* 0x0000000e00e17308 */ /* 0x000ee20000000800 */
[--C-:B-1----:R-:W-:Y:S01]  /*84f0*/  FFMA.FTZ R13, R180, c[0x0][0x23c], -R3.reuse ;  /* 0x00008f00b40d7a23 */ /* 0x102fe20000010803 */
[C---:B--2---:R-:W-:Y:S06]  /*8500*/  HMMA.16816.F32.BF16 R76, R4.reuse, R28, R76 ;  /* 0x0000001c044c723c */ /* 0x044fec000004184c */
        /* <DEDUP_REMOVED lines=8> */
[C---:B------:R-:W-:Y:S01]  /*8590*/  HMMA.16816.F32.BF16 R56, R4.reuse, R26, R56 ;  /* 0x0000001a0438723c */ /* 0x040fe20000041838 */
[----:B------:R1:W-:Y:S07]  /*85a0*/  MUFU.EX2 R219, R13 ;  /* 0x0000000d00db7308 */ /* 0x0003ee0000000800 */
[C---:B------:R-:W-:Y:S08]  /*85b0*/  HMMA.16816.F32.BF16 R52, R4.reuse, R16, R52 ;  /* 0x000000100434723c */ /* 0x040ff00000041834 */
[----:B------:R-:W-:Y:S01]  /*85c0*/  HMMA.16816.F32.BF16 R44, R4, R18, R44 ;  /* 0x00000012042c723c */ /* 0x000fe2000004182c */
[----:B-1----:R-:W-:-:S04]  /*85d0*/  FFMA.FTZ R13, R170, c[0x0][0x23c], -R3 ;  /* 0x00008f00aa0d7a23 */ /* 0x002fc80000010803 */
[----:B------:R1:W4:Y:S02]  /*85e0*/  MUFU.EX2 R217, R13 ;  /* 0x0000000d00d97308 */ /* 0x0003240000000800 */
[----:B---3--:R-:W-:Y:S02]  /*85f0*/  F2FP.BF16.PACK_AB R4, R225, R233 ;  /* 0x000000e9e104723e */ /* 0x008fe400000010ff */
[----:B--2---:R-:W-:Y:S02]  /*8600*/  F2FP.BF16.PACK_AB R5, R220, R221 ;  /* 0x000000dddc05723e */ /* 0x004fe400000010ff */
[----:B------:R-:W-:Y:S01]  /*8610*/  F2FP.BF16.PACK_AB R6, R223, R224 ;  /* 0x000000e0df06723e */ /* 0x000fe200000010ff */
[----:B-1----:R-:W-:Y:S01]  /*8620*/  FFMA.FTZ R13, R155, c[0x0][0x23c], -R0 ;  /* 0x00008f009b0d7a23 */ /* 0x002fe20000010800 */
[----:B----4-:R-:W-:-:S03]  /*8630*/  F2FP.BF16.PACK_AB R7, R217, R219 ;  /* 0x000000dbd907723e */ /* 0x010fc600000010ff */
[----:B------:R1:W-:Y:S04]  /*8640*/  MUFU.EX2 R218, R13 ;  /* 0x0000000d00da7308 */ /* 0x0003e80000000800 */
[C---:B------:R-:W-:Y:S08]  /*8650*/  HMMA.16816.F32.BF16 R48, R4.reuse, R28, R48 ;  /* 0x0000001c0430723c */ /* 0x040ff00000041830 */
[----:B------:R-:W-:Y:S01]  /*8660*/  HMMA.16816.F32.BF16 R40, R4, R30, R40 ;  /* 0x0000001e0428723c */ /* 0x000fe20000041828 */
[----:B------:R-:W2:Y:S01]  /*8670*/  LDSM.16.MT88.4 R28, [R189+0x7000] ;  /* 0x00700000bd1c783b */ /* 0x000ea20000004200 */
[----:B-1----:R-:W-:-:S04]  /*8680*/  FFMA.FTZ R13, R163, c[0x0][0x23c], -R0 ;  /* 0x00008f00a30d7a23 */ /* 0x002fc80000010800 */
[----:B------:R1:W-:Y:S02]  /*8690*/  MUFU.EX2 R180, R13 ;  /* 0x0000000d00b47308 */ /* 0x0003e40000000800 */
[C---:B------:R-:W-:Y:S08]  /*86a0*/  HMMA.16816.F32.BF16 R36, R4.reuse, R20, R36 ;  /* 0x000000140424723c */ /* 0x040ff00000041824 */
[----:B------:R-:W-:Y:S01]  /*86b0*/  HMMA.16816.F32.BF16 R32, R4, R22, R108 ;  /* 0x000000160420723c */ /* 0x000fe2000004186c */
[----:B------:R-:W-:Y:S04]  /*86c0*/  LDSM.16.MT88.4 R20, [R190+0x7000] ;  /* 0x00700000be14783b */ /* 0x000fe80000004200 */
[----:B------:R-:W-:Y:S01]  /*86d0*/  LDSM.16.MT88.4 R108, [R192+0x7800] ;  /* 0x00780000c06c783b */ /* 0x000fe20000004200 */
[----:B-1----:R-:W-:-:S02]  /*86e0*/  FFMA.FTZ R13, R168, c[0x0][0x23c], -R12 ;  /* 0x00008f00a80d7a23 */ /* 0x002fc4000001080c */
[C---:B------:R-:W-:Y:S02]  /*86f0*/  HMMA.16816.F32.BF16 R112, R4.reuse, R24, R112 ;  /* 0x000000180470723c */ /* 0x040fe40000041870 */
[----:B------:R1:W-:Y:S06]  /*8700*/  MUFU.EX2 R176, R13 ;  /* 0x0000000d00b07308 */ /* 0x0003ec0000000800 */
[C---:B------:R-:W-:Y:S01]  /*8710*/  HMMA.16816.F32.BF16 R124, R4.reuse, R26, R124 ;  /* 0x0000001a047c723c */ /* 0x040fe2000004187c */
[----:B------:R-:W3:Y:S07]  /*8720*/  LDSM.16.MT88.4 R24, [R192+0x7000] ;  /* 0x00700000c018783b */ /* 0x000eee0000004200 */
[----:B------:R-:W-:Y:S01]  /*8730*/  HMMA.16816.F32.BF16 R128, R4, R16, R128 ;  /* 0x000000100480723c */ /* 0x000fe20000041880 */
[----:B-1----:R-:W-:-:S04]  /*8740*/  FFMA.FTZ R13, R169, c[0x0][0x23c], -R12 ;  /* 0x00008f00a90d7a23 */ /* 0x002fc8000001080c */
[----:B------:R1:W4:Y:S03]  /*8750*/  MUFU.EX2 R174, R13 ;  /* 0x0000000d00ae7308 */ /* 0x0003260000000800 */
[----:B------:R-:W-:Y:S01]  /*8760*/  HMMA.16816.F32.BF16 R140, R4, R18, R140 ;  /* 0x00000012048c723c */ /* 0x000fe2000004188c */
[----:B------:R-:W5:Y:S01]  /*8770*/  LDSM.16.MT88.4 R16, [R191+0x7000] ;  /* 0x00700000bf10783b */ /* 0x000f620000004200 */
[----:B-1----:R-:W-:-:S05]  /*8780*/  FFMA.FTZ R13, R167, c[0x0][0x23c], -R12 ;  /* 0x00008f00a70d7a23 */ /* 0x002fca000001080c */
[----:B----4-:R-:W-:Y:S01]  /*8790*/  F2FP.BF16.PACK_AB R4, R174, R176 ;  /* 0x000000b0ae04723e */ /* 0x010fe200000010ff */
[----:B------:R1:W-:Y:S02]  /*87a0*/  MUFU.EX2 R170, R13 ;  /* 0x0000000d00aa7308 */ /* 0x0003e40000000800 */
[----:B-1----:R-:W-:-:S06]  /*87b0*/  FFMA.FTZ R13, R165, c[0x0][0x23c], -R12 ;  /* 0x00008f00a50d7a23 */ /* 0x002fcc000001080c */
[----:B------:R1:W4:Y:S02]  /*87c0*/  MUFU.EX2 R169, R13 ;  /* 0x0000000d00a97308 */ /* 0x0003240000000800 */
[----:B-1----:R-:W-:Y:S01]  /*87d0*/  FFMA.FTZ R13, R175, c[0x0][0x23c], -R2 ;  /* 0x00008f00af0d7a23 */ /* 0x002fe20000010802 */
[----:B----4-:R-:W-:Y:S02]  /*87e0*/  F2FP.BF16.PACK_AB R6, R169, R170 ;  /* 0x000000aaa906723e */ /* 0x010fe400000010ff */
[----:B------:R-:W-:-:S03]  /*87f0*/  MOV R175, R88 ;  /* 0x0000005800af7202 */ /* 0x000fc60000000f00 */
[----:B------:R1:W-:Y:S02]  /*8800*/  MUFU.EX2 R168, R13 ;  /* 0x0000000d00a87308 */ /* 0x0003e40000000800 */
[----:B-1----:R-:W-:Y:S01]  /*8810*/  FFMA.FTZ R13, R178, c[0x0][0x23c], -R2 ;  /* 0x00008f00b20d7a23 */ /* 0x002fe20000010802 */
[----:B------:R-:W-:-:S05]  /*8820*/  MOV R178, R89 ;  /* 0x0000005900b27202 */ /* 0x000fca0000000f00 */
        /* <DEDUP_REMOVED lines=21> */
[----:B------:R-:W-:Y:S01]  /*8980*/  MOV R182, R82 ;  /* 0x0000005200b67202 */ /* 0x000fe20000000f00 */
[----:B------:R1:W-:Y:S06]  /*8990*/  MUFU.EX2 R158, R13 ;  /* 0x0000000d009e7308 */ /* 0x0003ec0000000800 */
[C---:B------:R-:W-:Y:S08]  /*89a0*/  HMMA.16816.F32.BF16 R56, R4.reuse, R22, R56 ;  /* 0x000000160438723c */ /* 0x040ff00000041838 */
[----:B-----5:R-:W-:Y:S01]  /*89b0*/  HMMA.16816.F32.BF16 R52, R4, R16, R52 ;  /* 0x000000100434723c */ /* 0x020fe20000041834 */
[--C-:B-1----:R-:W-:Y:S01]  /*89c0*/  FFMA.FTZ R13, R179, c[0x0][0x23c], -R0.reuse ;  /* 0x00008f00b30d7a23 */ /* 0x102fe20000010800 */
[----:B------:R-:W-:Y:S01]  /*89d0*/  MOV R179, R83 ;  /* 0x0000005300b37202 */ /* 0x000fe20000000f00 */
[----:B------:R-:W-:-:S02]  /*89e0*/  FFMA.FTZ R0, R183, c[0x0][0x23c], -R0 ;  /* 0x00008f00b7007a23 */ /* 0x000fc40000010800 */
[----:B------:R1:W-:Y:S03]  /*89f0*/  MUFU.EX2 R157, R13 ;  /* 0x0000000d009d7308 */ /* 0x0003e60000000800 */
[----:B------:R-:W-:Y:S05]  /*8a00*/  HMMA.16816.F32.BF16 R44, R4, R18, R44 ;  /* 0x00000012042c723c */ /* 0x000fea000004182c */
[----:B------:R2:W-:Y:S02]  /*8a10*/  MUFU.EX2 R156, R0 ;  /* 0x00000000009c7308 */ /* 0x0005e40000000800 */
[----:B------:R-:W-:-:S02]  /*8a20*/  F2FP.BF16.PACK_AB R4, R218, R222 ;  /* 0x000000deda04723e */ /* 0x000fc400000010ff */
[----:B----4-:R-:W-:Y:S01]  /*8a30*/  F2FP.BF16.PACK_AB R6, R163, R180 ;  /* 0x000000b4a306723e */ /* 0x010fe200000010ff */
[----:B-1----:R-:W-:-:S04]  /*8a40*/  FFMA.FTZ R13, R211, c[0x0][0x23c], -R3 ;  /* 0x00008f00d30d7a23 */ /* 0x002fc80000010803 */
[----:B------:R1:W-:Y:S01]  /*8a50*/  MUFU.EX2 R155, R13 ;  /* 0x0000000d009b7308 */ /* 0x0003e20000000800 */
[----:B--2---:R-:W-:-:S07]  /*8a60*/  FFMA.FTZ R0, R187, c[0x0][0x23c], -R12 ;  /* 0x00008f00bb007a23 */ /* 0x004fce000001080c */
[----:B------:R2:W-:Y:S01]  /*8a70*/  MUFU.EX2 R150, R0 ;  /* 0x0000000000967308 */ /* 0x0005e20000000800 */
[----:B-1----:R-:W-:-:S07]  /*8a80*/  FFMA.FTZ R13, R205, c[0x0][0x23c], -R3 ;  /* 0x00008f00cd0d7a23 */ /* 0x002fce0000010803 */
[----:B------:R1:W3:Y:S01]  /*8a90*/  MUFU.EX2 R154, R13 ;  /* 0x0000000d009a7308 */ /* 0x0002e20000000800 */
[----:B--2---:R-:W-:-:S07]  /*8aa0*/  FFMA.FTZ R0, R186, c[0x0][0x23c], -R12 ;  /* 0x00008f00ba007a23 */ /* 0x004fce000001080c */
[----:B------:R2:W4:Y:S01]  /*8ab0*/  MUFU.EX2 R151, R0 ;  /* 0x0000000000977308 */ /* 0x0005220000000800 */
[----:B-1----:R-:W-:Y:S01]  /*8ac0*/  FFMA.FTZ R13, R206, c[0x0][0x23c], -R3 ;  /* 0x00008f00ce0d7a23 */ /* 0x002fe20000010803 */
[----:B---3--:R-:W-:-:S06]  /*8ad0*/  F2FP.BF16.PACK_AB R5, R154, R155 ;  /* 0x0000009b9a05723e */ /* 0x008fcc00000010ff */
[----:B------:R1:W-:Y:S01]  /*8ae0*/  MUFU.EX2 R153, R13 ;  /* 0x0000000d00997308 */ /* 0x0003e20000000800 */
[----:B--2---:R-:W-:Y:S01]  /*8af0*/  FFMA.FTZ R0, R185, c[0x0][0x23c], -R12 ;  /* 0x00008f00b9007a23 */ /* 0x004fe2000001080c */
[----:B----4-:R-:W-:-:S06]  /*8b00*/  F2FP.BF16.PACK_AB R136, R151, R150 ;  /* 0x000000969788723e */ /* 0x010fcc00000010ff */
[----:B------:R2:W-:Y:S01]  /*8b10*/  MUFU.EX2 R149, R0 ;  /* 0x0000000000957308 */ /* 0x0005e20000000800 */
[----:B-1----:R-:W-:-:S07]  /*8b20*/  FFMA.FTZ R13, R204, c[0x0][0x23c], -R3 ;  /* 0x00008f00cc0d7a23 */ /* 0x002fce0000010803 */
[----:B------:R-:W1:Y:S01]  /*8b30*/  MUFU.EX2 R152, R13 ;  /* 0x0000000d00987308 */ /* 0x000e620000000800 */
[----:B--2---:R-:W-:-:S07]  /*8b40*/  FFMA.FTZ R0, R184, c[0x0][0x23c], -R12 ;  /* 0x00008f00b8007a23 */ /* 0x004fce000001080c */
[----:B------:R2:W3:Y:S01]  /*8b50*/  MUFU.EX2 R148, R0 ;  /* 0x0000000000947308 */ /* 0x0004e20000000800 */
[----:B-1----:R-:W-:Y:S01]  /*8b60*/  F2FP.BF16.PACK_AB R7, R152, R153 ;  /* 0x000000999807723e */ /* 0x002fe200000010ff */
[----:B------:R-:W-:Y:S06]  /*8b70*/  LDSM.16.MT88.4 R12, [R191+0x7800] ;  /* 0x00780000bf0c783b */ /* 0x000fec0000004200 */
[----:B------:R-:W-:Y:S01]  /*8b80*/  HMMA.16816.F32.BF16 R40, R4, R30, R40 ;  /* 0x0000001e0428723c */ /* 0x000fe20000041828 */
[----:B--2---:R-:W-:Y:S01]  /*8b90*/  FFMA.FTZ R0, R210, c[0x0][0x23c], -R2 ;  /* 0x00008f00d2007a23 */ /* 0x004fe20000010802 */
[----:B---3--:R-:W-:-:S03]  /*8ba0*/  F2FP.BF16.PACK_AB R138, R148, R149 ;  /* 0x00000095948a723e */ /* 0x008fc600000010ff */
        /* <DEDUP_REMOVED lines=8> */
[--C-:B-1----:R-:W-:Y:S01]  /*8c30*/  FFMA.FTZ R0, R208, c[0x0][0x23c], -R2.reuse ;  /* 0x00008f00d0007a23 */ /* 0x102fe20000010802 */
[----:B--2---:R-:W-:Y:S01]  /*8c40*/  F2FP.BF16.PACK_AB R137, R30, R31 ;  /* 0x0000001f1e89723e */ /* 0x004fe200000010ff */
[----:B------:R-:W-:-:S02]  /*8c50*/  FFMA.FTZ R2, R207, c[0x0][0x23c], -R2 ;  /* 0x00008f00cf027a23 */ /* 0x000fc40000010802 */
[----:B------:R1:W-:Y:S03]  /*8c60*/  MUFU.EX2 R29, R0 ;  /* 0x00000000001d7308 */ /* 0x0003e60000000800 */
[C---:B------:R-:W-:Y:S01]  /*8c70*/  HMMA.16816.F32.BF16 R20, R4.reuse, R22, R124 ;  /* 0x000000160414723c */ /* 0x040fe2000004187c */
[----:B------:R-:W2:Y:S04]  /*8c80*/  LDSM.16.MT88.4 R124, [R190+0x7800] ;  /* 0x00780000be7c783b */ /* 0x000ea80000004200 */
[----:B------:R3:W4:Y:S03]  /*8c90*/  MUFU.EX2 R28, R2 ;  /* 0x00000002001c7308 */ /* 0x0007260000000800 */
[----:B------:R-:W-:Y:S01]  /*8ca0*/  HMMA.16816.F32.BF16 R16, R4, R18, R140 ;  /* 0x000000120410723c */ /* 0x000fe2000004188c */
[----:B-1----:R-:W-:-:S06]  /*8cb0*/  FFMA.FTZ R0, R215, c[0x0][0x23c], -R3 ;  /* 0x00008f00d7007a23 */ /* 0x002fcc0000010803 */
[----:B------:R-:W-:Y:S01]  /*8cc0*/  FFMA.FTZ R4, R243, R145, R179 ;  /* 0x00000091f3047223 */ /* 0x000fe200000100b3 */
[----:B------:R-:W-:Y:S01]  /*8cd0*/  F2FP.BF16.PACK_AB R140, R158, R162 ;  /* 0x000000a29e8c723e */ /* 0x000fe200000010ff */
[----:B------:R1:W-:Y:S01]  /*8ce0*/  MUFU.EX2 R27, R0 ;  /* 0x00000000001b7308 */ /* 0x0003e20000000800 */
[----:B------:R-:W-:Y:S01]  /*8cf0*/  F2FP.BF16.PACK_AB R142, R156, R157 ;  /* 0x0000009d9c8e723e */ /* 0x000fe200000010ff */
[----:B------:R-:W-:Y:S01]  /*8d00*/  FADD.FTZ R4, R240, R4 ;  /* 0x00000004f0047221 */ /* 0x000fe20000010000 */
[----:B------:R-:W-:Y:S01]  /*8d10*/  MOV R179, R160 ;  /* 0x000000a000b37202 */ /* 0x000fe20000000f00 */
[----:B---3--:R-:W-:Y:S01]  /*8d20*/  FFMA.FTZ R2, R245, R147, R182 ;  /* 0x00000093f5027223 */ /* 0x008fe200000100b6 */
[----:B----4-:R-:W-:-:S03]  /*8d30*/  F2FP.BF16.PACK_AB R139, R28, R29 ;  /* 0x0000001d1c8b723e */ /* 0x010fc600000010ff */
[----:B------:R-:W-:-:S04]  /*8d40*/  FADD.FTZ R6, R181, R2 ;  /* 0x00000002b5067221 */ /* 0x000fc80000010000 */
[----:B------:R-:W-:Y:S01]  /*8d50*/  HMMA.16816.F32.BF16 R80, R136, R92, R76 ;  /* 0x0000005c8850723c */ /* 0x000fe2000004184c */
[----:B-1----:R-:W-:-:S04]  /*8d60*/  FFMA.FTZ R0, R213, c[0x0][0x23c], -R3 ;  /* 0x00008f00d5007a23 */ /* 0x002fc80000010803 */
[----:B------:R1:W3:Y:S03]  /*8d70*/  MUFU.EX2 R26, R0 ;  /* 0x00000000001a7308 */ /* 0x0002e60000000800 */
[C---:B------:R-:W-:Y:S08]  /*8d80*/  HMMA.16816.F32.BF16 R88, R136.reuse, R94, R72 ;  /* 0x0000005e8858723c */ /* 0x040ff00000041848 */
[----:B------:R-:W-:Y:S01]  /*8d90*/  HMMA.16816.F32.BF16 R100, R136, R108, R68 ;  /* 0x0000006c8864723c */ /* 0x000fe20000041844 */
[--C-:B-1----:R-:W-:Y:S01]  /*8da0*/  FFMA.FTZ R0, R214, c[0x0][0x23c], -R3.reuse ;  /* 0x00008f00d6007a23 */ /* 0x102fe20000010803 */
[----:B---3--:R-:W-:Y:S01]  /*8db0*/  F2FP.BF16.PACK_AB R141, R26, R27 ;  /* 0x0000001b1a8d723e */ /* 0x008fe200000010ff */
[----:B------:R-:W-:-:S05]  /*8dc0*/  FFMA.FTZ R3, R212, c[0x0][0x23c], -R3 ;  /* 0x00008f00d4037a23 */ /* 0x000fca0000010803 */
[C---:B------:R-:W-:Y:S01]  /*8dd0*/  HMMA.16816.F32.BF16 R104, R136.reuse, R110, R64 ;  /* 0x0000006e8868723c */ /* 0x040fe20000041840 */
[----:B------:R1:W-:Y:S01]  /*8de0*/  MUFU.EX2 R25, R0 ;  /* 0x0000000000197308 */ /* 0x0003e20000000800 */
[----:B------:R-:W-:Y:S02]  /*8df0*/  MOV R69, R166 ;  /* 0x000000a600457202 */ /* 0x000fe40000000f00 */
[----:B------:R-:W-:Y:S02]  /*8e00*/  MOV R70, R172 ;  /* 0x000000ac00467202 */ /* 0x000fe40000000f00 */
[----:B------:R-:W-:Y:S02]  /*8e10*/  MOV R68, R161 ;  /* 0x000000a100447202 */ /* 0x000fe40000000f00 */
[C---:B--2---:R-:W-:Y:S01]  /*8e20*/  HMMA.16816.F32.BF16 R116, R136.reuse, R124, R60 ;  /* 0x0000007c8874723c */ /* 0x044fe2000004183c */
[----:B------:R2:W3:Y:S07]  /*8e30*/  MUFU.EX2 R24, R3 ;  /* 0x0000000300187308 */ /* 0x0004ee0000000800 */
[----:B------:R-:W-:Y:S01]  /*8e40*/  HMMA.16816.F32.BF16 R120, R136, R126, R56 ;  /* 0x0000007e8878723c */ /* 0x000fe20000041838 */
[----:B-1----:R-:W-:-:S04]  /*8e50*/  FFMA.FTZ R0, R246, R146, R177 ;  /* 0x00000092f6007223 */ /* 0x002fc800000100b1 */
[----:B------:R-:W-:Y:S02]  /*8e60*/  FADD.FTZ R5, R242, R0 ;  /* 0x00000000f2057221 */ /* 0x000fe40000010000 */
[----:B------:R-:W-:Y:S01]  /*8e70*/  FADD.FTZ R0, R173, R6 ;  /* 0x00000006ad007221 */ /* 0x000fe20000010000 */
[C---:B------:R-:W-:Y:S01]  /*8e80*/  HMMA.16816.F32.BF16 R132, R136.reuse, R12, R52 ;  /* 0x0000000c8884723c */ /* 0x040fe20000041834 */
[----:B--2---:R-:W-:Y:S01]  /*8e90*/  FFMA.FTZ R3, R244, R144, R238 ;  /* 0x00000090f4037223 */ /* 0x004fe200000100ee */
[----:B---3--:R-:W-:Y:S01]  /*8ea0*/  F2FP.BF16.PACK_AB R143, R24, R25 ;  /* 0x00000019188f723e */ /* 0x008fe200000010ff */
[----:B------:R-:W-:Y:S02]  /*8eb0*/  FADD.FTZ R0, R178, R0 ;  /* 0x00000000b2007221 */ /* 0x000fe40000010000 */
[----:B------:R-:W-:Y:S02]  /*8ec0*/  FADD.FTZ R7, R237, R3 ;  /* 0x00000003ed077221 */ /* 0x000fe40000010000 */
[----:B------:R-:W-:Y:S01]  /*8ed0*/  FADD.FTZ R3, R239, R4 ;  /* 0x00000004ef037221 */ /* 0x000fe20000010000 */
[----:B------:R-:W-:Y:S01]  /*8ee0*/  HMMA.16816.F32.BF16 R136, R136, R14, R44 ;  /* 0x0000000e8888723c */ /* 0x000fe2000004182c */
[----:B------:R-:W-:-:S02]  /*8ef0*/  FADD.FTZ R2, R236, R7 ;  /* 0x00000007ec027221 */ /* 0x000fc40000010000 */
[----:B------:R-:W-:Y:S02]  /*8f00*/  FADD.FTZ R4, R171, R5 ;  /* 0x00000005ab047221 */ /* 0x000fe40000010000 */
[----:B------:R-:W-:Y:S02]  /*8f10*/  FADD.FTZ R3, R241, R3 ;  /* 0x00000003f1037221 */ /* 0x000fe40000010000 */
[----:B------:R-:W-:Y:S01]  /*8f20*/  FADD.FTZ R2, R235, R2 ;  /* 0x00000002eb027221 */ /* 0x000fe20000010000 */
[----:B------:R-:W-:Y:S01]  /*8f30*/  HMMA.16816.F32.BF16 R84, R140, R92, R48 ;  /* 0x0000005c8c54723c */ /* 0x000fe20000041830 */
[----:B------:R-:W-:Y:S02]  /*8f40*/  FADD.FTZ R4, R175, R4 ;  /* 0x00000004af047221 */ /* 0x000fe40000010000 */
[----:B------:R-:W-:Y:S02]  /*8f50*/  FADD.FTZ R3, R233, R3 ;  /* 0x00000003e9037221 */ /* 0x000fe40000010000 */
[----:B------:R-:W-:-:S02]  /*8f60*/  FADD.FTZ R2, R221, R2 ;  /* 0x00000002dd027221 */ /* 0x000fc40000010000 */
        /* <DEDUP_REMOVED lines=31> */
[----:B------:R-:W-:Y:S01]  /*9160*/  HMMA.16816.F32.BF16 R140, R140, R14, R16 ;  /* 0x0000000e8c8c723c */ /* 0x000fe20000041810 */
        /* <DEDUP_REMOVED lines=18> */
[----:B------:R-:W-:Y:S01]  /*9290*/  MOV R3, R159 ;  /* 0x0000009f00037202 */ /* 0x000fe20000000f00 */
[----:B------:R-:W-:Y:S02]  /*92a0*/  FADD.FTZ R243, R156, R4 ;  /* 0x000000049cf37221 */ /* 0x000fe40000010000 */
[----:B------:R-:W-:Y:S02]  /*92b0*/  FADD.FTZ R245, R148, R2 ;  /* 0x0000000294f57221 */ /* 0x000fe40000010000 */
[----:B------:R-:W-:Y:S01]  /*92c0*/  FADD.FTZ R246, R28, R0 ;  /* 0x000000001cf67221 */ /* 0x000fe20000010000 */
[----:B------:R-:W-:Y:S05]  /*92d0*/  @!P1 BRA `(.L_x_915) ;  /* 0x00003c6000009947 */ /* 0x000fea0003800000 */
[----:B------:R-:W2:Y:S01]  /*92e0*/  LDL.64 R204, [R1+0x20] ;  /* 0x0000200001cc7983 */ /* 0x000ea20000100a00 */
[----:B------:R-:W-:Y:S01]  /*92f0*/  IADD3 R179, R216, -0x3, RZ ;  /* 0xfffffffdd8b37810 */ /* 0x000fe20007ffe0ff */
[----:B------:R-:W-:Y:S01]  /*9300*/  IMAD.MOV.U32 R175, RZ, RZ, c[0x0][0x1a0] ;  /* 0x00006800ffaf7624 */ /* 0x000fe200078e00ff */
[----:B------:R-:W-:-:S04]  /*9310*/  DEPBAR.LE SB0, 0x0 ;  /* 0x000080000000791a */ /* 0x000fc80000000000 */
[----:B------:R-:W-:Y:S01]  /*9320*/  SHF.R.S32.HI R0, RZ, 0x1f, R179 ;  /* 0x0000001fff007819 */ /* 0x000fe200000114b3 */
[----:B------:R-:W-:Y:S01]  /*9330*/  IMAD.WIDE.U32 R6, R179, c[0x0][0x1a0], RZ ;  /* 0x00006800b3067a25 */ /* 0x000fe200078e00ff */
[----:B------:R-:W-:Y:S03]  /*9340*/  BAR.SYNC.DEFER_BLOCKING 0x0 ;  /* 0x0000000000007b1d */ /* 0x000fe60000010000 */
[----:B------:R-:W-:Y:S02]  /*9350*/  IMAD R0, R0, c[0x0][0x1a0], RZ ;  /* 0x0000680000007a24 */ /* 0x000fe400078e02ff */
[----:B------:R-:W-:Y:S01]  /*9360*/  IMAD.SHL.U32 R178, R175, 0x10, RZ ;  /* 0x00000010afb27824 */ /* 0x000fe200078e00ff */
[----:B------:R-:W1:Y:S01]  /*9370*/  S2R R211, SR_TID.X ;  /* 0x0000000000d37919 */ /* 0x000e620000002100 */
[----:B------:R-:W-:Y:S02]  /*9380*/  IMAD R0, R179, c[0x0][0x1a4], R0 ;  /* 0x00006900b3007a24 */ /* 0x000fe400078e0200 */
[----:B------:R-:W-:-:S02]  /*9390*/  IMAD.MOV.U32 R171, RZ, RZ, 0x4 ;  /* 0x00000004ffab7424 */ /* 0x000fc400078e00ff */
[----:B------:R-:W-:Y:S01]  /*93a0*/  IMAD.IADD R3, R7, 0x1, R0 ;  /* 0x0000000107037824 */ /* 0x000fe200078e0200 */
[----:B------:R-:W-:Y:S01]  /*93b0*/  @P0 STS.128 [R203+0x6000], RZ ;  /* 0x006000ffcb000388 */ /* 0x000fe20000000c00 */
[----:B-1----:R-:W-:-:S05]  /*93c0*/  IMAD.SHL.U32 R211, R211, 0x2, RZ ;  /* 0x00000002d3d37824 */ /* 0x002fca00078e00ff */
[----:B------:R-:W-:Y:S02]  /*93d0*/  LOP3.LUT R211, R211, 0x6, RZ, 0xc0, !PT ;  /* 0x00000006d3d37812 */ /* 0x000fe400078ec0ff */
[----:B--2---:R-:W-:-:S04]  /*93e0*/  LEA R2, P1, R6, R204, 0x6 ;  /* 0x000000cc06027211 */ /* 0x004fc800078230ff */
[-C--:B------:R-:W-:Y:S01]  /*93f0*/  @!P0 IADD3 R0, P4, R178, R2.reuse, RZ ;  /* 0x00000002b2008210 */ /* 0x080fe20007f9e0ff */
[----:B------:R-:W-:Y:S01]  /*9400*/  IMAD.MOV.U32 R178, RZ, RZ, c[0x0][0x1a0] ;  /* 0x00006800ffb27624 */ /* 0x000fe200078e00ff */
[----:B------:R-:W-:Y:S02]  /*9410*/  LEA.HI.X R3, R6, R249, R3, 0x6, P1 ;  /* 0x000000f906037211 */ /* 0x000fe400008f3403 */
[----:B------:R-:W-:Y:S02]  /*9420*/  @!P0 LEA R4, P2, R175, R2, 0x5 ;  /* 0x00000002af048211 */ /* 0x000fe400078428ff */
[----:B------:R-:W-:Y:S01]  /*9430*/  SHF.L.U64.HI R171, R178, R171, c[0x0][0x1a4] ;  /* 0x00006900b2ab7619 */ /* 0x000fe200000102ab */
[----:B------:R-:W-:Y:S01]  /*9440*/  IMAD.MOV.U32 R178, RZ, RZ, c[0x0][0x1a4] ;  /* 0x00006900ffb27624 */ /* 0x000fe200078e00ff */
[----:B------:R-:W-:Y:S02]  /*9450*/  @!P0 LEA R12, P3, R0, c[0x0][0x170], 0x1 ;  /* 0x00005c00000c8a11 */ /* 0x000fe400078608ff */
[----:B------:R-:W-:Y:S01]  /*9460*/  @!P0 LEA R6, P1, R4, c[0x0][0x170], 0x1 ;  /* 0x00005c0004068a11 */ /* 0x000fe200078208ff */
[----:B------:R-:W-:Y:S01]  /*9470*/  @!P0 IMAD.X R5, R171, 0x1, R3, P4 ;  /* 0x00000001ab058824 */ /* 0x000fe200020e0603 */
[----:B------:R-:W-:-:S02]  /*9480*/  @!P0 LEA.HI.X R7, R175, R3, R178, 0x5, P2 ;  /* 0x00000003af078211 */ /* 0x000fc400010f2cb2 */
[----:B------:R-:W-:Y:S02]  /*9490*/  @!P0 LEA R14, P2, R2, c[0x0][0x170], 0x1 ;  /* 0x00005c00020e8a11 */ /* 0x000fe400078408ff */
[----:B------:R-:W-:Y:S01]  /*94a0*/  @!P0 LEA.HI.X R13, R0, c[0x0][0x174], R5, 0x1, P3 ;  /* 0x00005d00000d8a11 */ /* 0x000fe200018f0c05 */
[----:B------:R-:W-:Y:S01]  /*94b0*/  @!P0 IMAD R0, R178, 0x30, RZ ;  /* 0x00000030b2008824 */ /* 0x000fe200078e02ff */
[--C-:B------:R-:W-:Y:S01]  /*94c0*/  @!P0 LEA.HI.X R15, R2, c[0x0][0x174], R3.reuse, 0x1, P2 ;  /* 0x00005d00020f8a11 */ /* 0x100fe200010f0c03 */
[----:B------:R-:W-:Y:S01]  /*94d0*/  @!P0 IMAD.WIDE.U32 R2, R175, 0x30, R2 ;  /* 0x00000030af028825 */ /* 0x000fe200078e0002 */
[----:B------:R-:W-:-:S03]  /*94e0*/  @!P0 LEA.HI.X R7, R4, c[0x0][0x174], R7, 0x1, P1 ;  /* 0x00005d0004078a11 */ /* 0x000fc600008f0c07 */
        /* <DEDUP_REMOVED lines=15> */
[-C--:B------:R-:W-:Y:S02]  /*95e0*/  ISETP.GE.AND P1, PT, R0, R8.reuse, PT ;  /* 0x000000080000720c */ /* 0x080fe40003f26270 */
[----:B------:R-:W-:Y:S01]  /*95f0*/  ISETP.GE.AND P2, PT, R2, R8, PT ;  /* 0x000000080200720c */ /* 0x000fe20003f46270 */
[----:B------:R-:W-:Y:S01]  /*9600*/  @!PT LDS RZ, [RZ] ;  /* 0x00000000fffff984 */ /* 0x000fe20000000800 */
[----:B------:R-:W-:Y:S01]  /*9610*/  @!PT LDS RZ, [RZ] ;  /* 0x00000000fffff984 */ /* 0x000fe20000000800 */
[----:B------:R-:W-:Y:S01]  /*9620*/  @!PT LDS RZ, [RZ] ;  /* 0x00000000fffff984 */ /* 0x000fe20000000800 */
[----:B------:R2:W-:Y:S01]  /*9630*/  @!P0 LDGSTS.E.BYPASS.LTC128B.128 [R203+0x7000], [R6.64] ;  /* 0x0700000006cb8fae */ /* 0x0005e2000b901d46 */
[----:B------:R-:W-:Y:S02]  /*9640*/  IADD3 R3, R0, 0x8, RZ ;  /* 0x0000000800037810 */ /* 0x000fe40007ffe0ff */
[C---:B------:R-:W-:Y:S01]  /*9650*/  ISETP.GE.AND P4, PT, R2.reuse, R9, PT ;  /* 0x000000090200720c */ /* 0x040fe20003f86270 */
[----:B------:R-:W-:Y:S01]  /*9660*/  @P0 STS.128 [R203+0x7800], RZ ;  /* 0x007800ffcb000388 */ /* 0x000fe20000000c00 */
[----:B------:R-:W-:-:S02]  /*9670*/  ISETP.GE.AND P6, PT, R2, R11, PT ;  /* 0x0000000b0200720c */ /* 0x000fc40003fc6270 */
[----:B------:R-:W-:Y:S01]  /*9680*/  ISETP.GE.AND P5, PT, R2, R10, PT ;  /* 0x0000000a0200720c */ /* 0x000fe20003fa6270 */
[----:B------:R-:W-:Y:S01]  /*9690*/  @!PT LDS RZ, [RZ] ;  /* 0x00000000fffff984 */ /* 0x000fe20000000800 */
[----:B------:R-:W-:Y:S01]  /*96a0*/  @!PT LDS RZ, [RZ] ;  /* 0x00000000fffff984 */ /* 0x000fe20000000800 */
[----:B------:R-:W-:Y:S01]  /*96b0*/  @!PT LDS RZ, [RZ] ;  /* 0x00000000fffff984 */ /* 0x000fe20000000800 */
[----:B------:R2:W-:Y:S01]  /*96c0*/  @!P0 LDGSTS.E.BYPASS.LTC128B.128 [R203+0x7800], [R4.64] ;  /* 0x0780000004cb8fae */ /* 0x0005e2000b901d46 */
[C---:B------:R-:W-:Y:S02]  /*96d0*/  IADD3 R2, R0.reuse, 0x9, RZ ;  /* 0x0000000900027810 */ /* 0x040fe40007ffe0ff */
[----:B------:R-:W-:Y:S01]  /*96e0*/  ISETP.GE.AND P3, PT, R0, R9, PT ;  /* 0x000000090000720c */ /* 0x000fe20003f66270 */
[----:B------:R-:W-:Y:S04]  /*96f0*/  LDSM.16.M88.4 R36, [R195] ;  /* 0x00000000c324783b */ /* 0x000fe80000000200 */
[----:B------:R-:W-:Y:S04]  /*9700*/  LDSM.16.M88.4 R32, [R195+0x2000] ;  /* 0x00200000c320783b */ /* 0x000fe80000000200 */
[----:B------:R-:W-:Y:S04]  /*9710*/  LDSM.16.M88.4 R28, [R198] ;  /* 0x00000000c61c783b */ /* 0x000fe80000000200 */
[----:B------:R-:W-:Y:S04]  /*9720*/  LDSM.16.M88.4 R40, [R194+0x4000] ;  /* 0x00400000c228783b */ /* 0x000fe80000000200 */
[----:B------:R-:W-:Y:S04]  /*9730*/  LDSM.16.M88.4 R24, [R198+0x2000] ;  /* 0x00200000c618783b */ /* 0x000fe80000000200 */
[----:B------:R-:W-:Y:S04]  /*9740*/  LDSM.16.M88.4 R48, [R199] ;  /* 0x00000000c730783b */ /* 0x000fe80000000200 */
[----:B--2---:R-:W1:Y:S04]  /*9750*/  LDSM.16.M88.4 R4, [R188+0x4000] ;  /* 0x00400000bc04783b */ /* 0x004e680000000200 */
[----:B------:R-:W2:Y:S04]  /*9760*/  LDSM.16.M88.4 R20, [R196] ;  /* 0x00000000c414783b */ /* 0x000ea80000000200 */
[----:B------:R-:W3:Y:S04]  /*9770*/  LDSM.16.M88.4 R16, [R196+0x2000] ;  /* 0x00200000c410783b */ /* 0x000ee80000000200 */
[----:B------:R-:W-:Y:S04]  /*9780*/  LDSM.16.M88.4 R52, [R193] ;  /* 0x00000000c134783b */ /* 0x000fe80000000200 */
[----:B------:R-:W0:Y:S01]  /*9790*/  LDGDEPBAR ;  /* 0x00000000000079af */ /* 0x000e220000000000 */
[-C--:B-1----:R-:W-:Y:S08]  /*97a0*/  HMMA.16816.F32.BF16 R12, R36, R4.reuse, RZ ;  /* 0x00000004240c723c */ /* 0x082ff000000418ff */
[C---:B------:R-:W-:Y:S08]  /*97b0*/  HMMA.16816.F32.BF16 R44, R32.reuse, R4, RZ ;  /* 0x00000004202c723c */ /* 0x040ff000000418ff */
[----:B------:R-:W-:Y:S08]  /*97c0*/  HMMA.16816.F32.BF16 R60, R32, R6, RZ ;  /* 0x00000006203c723c */ /* 0x000ff000000418ff */
[----:B------:R-:W-:Y:S01]  /*97d0*/  HMMA.16816.F32.BF16 R64, R28, R40, R12 ;  /* 0x000000281c40723c */ /* 0x000fe2000004180c */
[----:B------:R-:W1:Y:S07]  /*97e0*/  LDSM.16.M88.4 R12, [R197] ;  /* 0x00000000c50c783b */ /* 0x000e6e0000000200 */
[----:B------:R-:W-:Y:S01]  /*97f0*/  HMMA.16816.F32.BF16 R56, R36, R6, RZ ;  /* 0x000000062438723c */ /* 0x000fe200000418ff */
[----:B------:R-:W-:Y:S07]  /*9800*/  LDSM.16.M88.4 R4, [R197+0x2000] ;  /* 0x00200000c504783b */ /* 0x000fee0000000200 */
[----:B------:R-:W-:Y:S01]  /*9810*/  HMMA.16816.F32.BF16 R68, R24, R40, R44 ;  /* 0x000000281844723c */ /* 0x000fe2000004182c */
[----:B------:R-:W4:Y:S07]  /*9820*/  LDSM.16.M88.4 R44, [R188+0x4800] ;  /* 0x00480000bc2c783b */ /* 0x000f2e0000000200 */
[----:B--2---:R-:W-:Y:S08]  /*9830*/  HMMA.16816.F32.BF16 R64, R20, R48, R64 ;  /* 0x000000301440723c */ /* 0x004ff00000041840 */
[-C--:B------:R-:W-:Y:S08]  /*9840*/  HMMA.16816.F32.BF16 R72, R24, R42.reuse, R60 ;  /* 0x0000002a1848723c */ /* 0x080ff0000004183c */
[----:B------:R-:W-:Y:S01]  /*9850*/  HMMA.16816.F32.BF16 R60, R28, R42, R56 ;  /* 0x0000002a1c3c723c */ /* 0x000fe20000041838 */
[----:B------:R-:W2:Y:S07]  /*9860*/  LDSM.16.M88.4 R40, [R194+0x4800] ;  /* 0x00480000c228783b */ /* 0x000eae0000000200 */
[----:B---3--:R-:W-:Y:S08]  /*9870*/  HMMA.16816.F32.BF16 R56, R16, R48, R68 ;  /* 0x000000301038723c */ /* 0x008ff00000041844 */
[----:B-1----:R-:W-:Y:S08]  /*9880*/  HMMA.16816.F32.BF16 R68, R12, R52, R64 ;  /* 0x000000340c44723c */ /* 0x002ff00000041840 */
[----:B----4-:R-:W-:Y:S08]  /*9890*/  HMMA.16816.F32.BF16 R76, R36, R44, RZ ;  /* 0x0000002c244c723c */ /* 0x010ff000000418ff */
[----:B------:R-:W-:Y:S08]  /*98a0*/  HMMA.16816.F32.BF16 R148, R4, R52, R56 ;  /* 0x000000340494723c */ /* 0x000ff00000041838 */
[----:B------:R-:W-:Y:S01]  /*98b0*/  HMMA.16816.F32.BF16 R56, R32, R44, RZ ;  /* 0x0000002c2038723c */ /* 0x000fe200000418ff */
[----:B------:R-:W-:-:S02]  /*98c0*/  FMUL.FTZ R68, R68, c[0x0][0x2ec] ;  /* 0x0000bb0044447a20 */ /* 0x000fc40000410000 */
[----:B------:R-:W-:Y:S02]  /*98d0*/  FMUL.FTZ R69, R69, c[0x0][0x2ec] ;  /* 0x0000bb0045457a20 */ /* 0x000fe40000410000 */
[----:B------:R-:W-:Y:S01]  /*98e0*/  FMUL.FTZ R70, R70, c[0x0][0x2ec] ;  /* 0x0000bb0046467a20 */ /* 0x000fe20000410000 */
[----:B------:R-:W1:Y:S01]  /*98f0*/  MUFU.TANH R206, R68 ;  /* 0x0000004400ce7308 */ /* 0x000e620000002400 */
[----:B------:R-:W-:Y:S01]  /*9900*/  FMUL.FTZ R71, R71, c[0x0][0x2ec] ;  /* 0x0000bb0047477a20 */ /* 0x000fe20000410000 */
[-C--:B------:R-:W-:Y:S06]  /*9910*/  HMMA.16816.F32.BF16 R60, R20, R50.reuse, R60 ;  /* 0x00000032143c723c */ /* 0x080fec000004183c */
[----:B------:R-:W-:Y:S02]  /*9920*/  MUFU.TANH R170, R69 ;  /* 0x0000004500aa7308 */ /* 0x000fe40000002400 */
[----:B------:R-:W-:Y:S01]  /*9930*/  HMMA.16816.F32.BF16 R144, R16, R50, R72 ;  /* 0x000000321090723c */ /* 0x000fe20000041848 */
[----:B------:R-:W3:Y:S01]  /*9940*/  LDSM.16.M88.4 R48, [R202] ;  /* 0x00000000ca30783b */ /* 0x000ee20000000200 */
[----:B------:R-:W-:-:S02]  /*9950*/  FMUL.FTZ R148, R148, c[0x0][0x2ec] ;  /* 0x0000bb0094947a20 */ /* 0x000fc40000410000 */
[----:B------:R-:W-:Y:S02]  /*9960*/  FMUL.FTZ R149, R149, c[0x0][0x2ec] ;  /* 0x0000bb0095957a20 */ /* 0x000fe40000410000 */
[----:B------:R-:W-:Y:S01]  /*9970*/  MUFU.TANH R204, R70 ;  /* 0x0000004600cc7308 */ /* 0x000fe20000002400 */
[----:B------:R-:W-:Y:S01]  /*9980*/  FMUL.FTZ R150, R150, c[0x0][0x2ec] ;  /* 0x0000bb0096967a20 */ /* 0x000fe20000410000 */
[----:B------:R-:W-:Y:S01]  /*9990*/  HMMA.16816.F32.BF16 R64, R36, R46, RZ ;  /* 0x0000002e2440723c */ /* 0x000fe200000418ff */
[----:B------:R-:W-:-:S05]  /*99a0*/  FMUL.FTZ R151, R151, c[0x0][0x2ec] ;  /* 0x0000bb0097977a20 */ /* 0x000fca0000410000 */
[----:B------:R4:W-:Y:S02]  /*99b0*/  MUFU.TANH R186, R71 ;  /* 0x0000004700ba7308 */ /* 0x0009e40000002400 */
[----:B--2---:R-:W-:Y:S06]  /*99c0*/  HMMA.16816.F32.BF16 R72, R28, R40, R76 ;  /* 0x000000281c48723c */ /* 0x004fec000004184c */
[----:B------:R-:W-:Y:S02]  /*99d0*/  MUFU.TANH R185, R148 ;  /* 0x0000009400b97308 */ /* 0x000fe40000002400 */
[----:B------:R-:W-:Y:S06]  /*99e0*/  HMMA.16816.F32.BF16 R76, R12, R54, R60 ;  /* 0x000000360c4c723c */ /* 0x000fec000004183c */
[----:B------:R-:W-:Y:S02]  /*99f0*/  MUFU.TANH R205, R149 ;  /* 0x0000009500cd7308 */ /* 0x000fe40000002400 */
[----:B----4-:R-:W-:Y:S06]  /*9a00*/  HMMA.16816.F32.BF16 R68, R24, R40, R56 ;  /* 0x000000281844723c */ /* 0x010fec0000041838 */
[----:B------:R-:W-:Y:S02]  /*9a10*/  MUFU.TANH R187, R150 ;  /* 0x0000009600bb7308 */ /* 0x000fe40000002400 */
[----:B------:R-:W-:Y:S01]  /*9a20*/  HMMA.16816.F32.BF16 R56, R32, R46, RZ ;  /* 0x0000002e2038723c */ /* 0x000fe200000418ff */
[----:B------:R-:W2:Y:S05]  /*9a30*/  LDSM.16.M88.4 R44, [R193+0x800] ;  /* 0x00080000c12c783b */ /* 0x000eaa0000000200 */
[----:B------:R2:W-:Y:S02]  /*9a40*/  MUFU.TANH R176, R151 ;  /* 0x0000009700b07308 */ /* 0x0005e40000002400 */
[----:B------:R-:W-:Y:S01]  /*9a50*/  HMMA.16816.F32.BF16 R60, R28, R42, R64 ;  /* 0x0000002a1c3c723c */ /* 0x000fe20000041840 */
[----:B------:R-:W-:-:S02]  /*9a60*/  FMUL.FTZ R76, R76, c[0x0][0x2ec] ;  /* 0x0000bb004c4c7a20 */ /* 0x000fc40000410000 */
[----:B------:R-:W-:Y:S02]  /*9a70*/  FMUL.FTZ R77, R77, c[0x0][0x2ec] ;  /* 0x0000bb004d4d7a20 */ /* 0x000fe40000410000 */
[----:B------:R-:W-:Y:S01]  /*9a80*/  FMUL.FTZ R78, R78, c[0x0][0x2ec] ;  /* 0x0000bb004e4e7a20 */ /* 0x000fe20000410000 */
[----:B------:R-:W4:Y:S01]  /*9a90*/  MUFU.TANH R184, R76 ;  /* 0x0000004c00b87308 */ /* 0x000f220000002400 */
[----:B------:R-:W-:Y:S01]  /*9aa0*/  FMUL.FTZ R79, R79, c[0x0][0x2ec] ;  /* 0x0000bb004f4f7a20 */ /* 0x000fe20000410000 */
[----:B------:R-:W-:Y:S06]  /*9ab0*/  HMMA.16816.F32.BF16 R144, R4, R54, R144 ;  /* 0x000000360490723c */ /* 0x000fec0000041890 */
[----:B------:R-:W5:Y:S02]  /*9ac0*/  MUFU.TANH R181, R77 ;  /* 0x0000004d00b57308 */ /* 0x000f640000002400 */
[----:B------:R-:W-:Y:S01]  /*9ad0*/  HMMA.16816.F32.BF16 R52, R24, R42, R56 ;  /* 0x0000002a1834723c */ /* 0x000fe20000041838 */
[----:B------:R-:W1:Y:S05]  /*9ae0*/  LDSM.16.M88.4 R40, [R188+0x5000] ;  /* 0x00500000bc28783b */ /* 0x000e6a0000000200 */
[----:B------:R-:W-:Y:S02]  /*9af0*/  MUFU.TANH R183, R78 ;  /* 0x0000004e00b77308 */ /* 0x000fe40000002400 */
[-C--:B---3--:R-:W-:Y:S06]  /*9b00*/  HMMA.16816.F32.BF16 R56, R16, R48.reuse, R68 ;  /* 0x000000301038723c */ /* 0x088fec0000041844 */
[----:B------:R3:W-:Y:S02]  /*9b10*/  MUFU.TANH R180, R79 ;  /* 0x0000004f00b47308 */ /* 0x0007e40000002400 */
[----:B------:R-:W-:Y:S01]  /*9b20*/  HMMA.16816.F32.BF16 R64, R20, R48, R72 ;  /* 0x000000301440723c */ /* 0x000fe20000041848 */
        /* <DEDUP_REMOVED lines=8> */
[----:B------:R-:W4:Y:S05]  /*9bb0*/  LDSM.16.M88.4 R52, [R194+0x5000] ;  /* 0x00500000c234783b */ /* 0x000f2a0000000200 */
[----:B------:R-:W3:Y:S02]  /*9bc0*/  MUFU.TANH R177, R146 ;  /* 0x0000009200b17308 */ /* 0x000ee40000002400 */
[----:B--2---:R-:W-:Y:S06]  /*9bd0*/  HMMA.16816.F32.BF16 R148, R4, R44, R56 ;  /* 0x0000002c0494723c */ /* 0x004fec0000041838 */
[----:B------:R-:W-:Y:S02]  /*9be0*/  MUFU.TANH R175, R147 ;  /* 0x0000009300af7308 */ /* 0x000fe40000002400 */
[----:B-1----:R-:W-:Y:S08]  /*9bf0*/  HMMA.16816.F32.BF16 R56, R36, R42, RZ ;  /* 0x0000002a2438723c */ /* 0x002ff000000418ff */
[----:B------:R-:W-:Y:S01]  /*9c00*/  HMMA.16816.F32.BF16 R152, R4, R46, R48 ;  /* 0x0000002e0498723c */ /* 0x000fe20000041830 */
[----:B------:R-:W1:Y:S07]  /*9c10*/  LDSM.16.M88.4 R48, [R201] ;  /* 0x00000000c930783b */ /* 0x000e6e0000000200 */
[----:B------:R-:W-:Y:S01]  /*9c20*/  HMMA.16816.F32.BF16 R72, R12, R44, R64 ;  /* 0x0000002c0c48723c */ /* 0x000fe20000041840 */
[----:B------:R-:W-:-:S02]  /*9c30*/  FMUL.FTZ R148, R148, c[0x0][0x2ec] ;  /* 0x0000bb0094947a20 */ /* 0x000fc40000410000 */
[----:B------:R-:W-:Y:S02]  /*9c40*/  FMUL.FTZ R149, R149, c[0x0][0x2ec] ;  /* 0x0000bb0095957a20 */ /* 0x000fe40000410000 */
[----:B------:R-:W-:Y:S02]  /*9c50*/  FMUL.FTZ R150, R150, c[0x0][0x2ec] ;  /* 0x0000bb0096967a20 */ /* 0x000fe40000410000 */
[----:B------:R-:W-:Y:S01]  /*9c60*/  MUFU.TANH R148, R148 ;  /* 0x0000009400947308 */ /* 0x000fe20000002400 */
[----:B---3--:R-:W-:Y:S01]  /*9c70*/  HMMA.16816.F32.BF16 R76, R12, R46, R60 ;  /* 0x0000002e0c4c723c */ /* 0x008fe2000004183c */
[----:B------:R-:W2:Y:S01]  /*9c80*/  LDSM.16.M88.4 R44, [R193+0x1000] ;  /* 0x00100000c12c783b */ /* 0x000ea20000000200 */
[----:B------:R-:W-:-:S05]  /*9c90*/  FMUL.FTZ R151, R151, c[0x0][0x2ec] ;  /* 0x0000bb0097977a20 */ /* 0x000fca0000410000 */
[----:B------:R-:W-:Y:S01]  /*9ca0*/  MUFU.TANH R149, R149 ;  /* 0x0000009500957308 */ /* 0x000fe20000002400 */
[----:B----4-:R-:W-:Y:S01]  /*9cb0*/  HMMA.16816.F32.BF16 R56, R28, R54, R56 ;  /* 0x000000361c38723c */ /* 0x010fe20000041838 */
[----:B------:R-:W-:Y:S02]  /*9cc0*/  FMUL.FTZ R152, R152, c[0x0][0x2ec] ;  /* 0x0000bb0098987a20 */ /* 0x000fe40000410000 */
[----:B------:R-:W-:Y:S02]  /*9cd0*/  FMUL.FTZ R153, R153, c[0x0][0x2ec] ;  /* 0x0000bb0099997a20 */ /* 0x000fe40000410000 */
[----:B------:R-:W-:Y:S02]  /*9ce0*/  FMUL.FTZ R155, R155, c[0x0][0x2ec] ;  /* 0x0000bb009b9b7a20 */ /* 0x000fe40000410000 */
[----:B------:R-:W-:Y:S01]  /*9cf0*/  MUFU.TANH R169, R152 ;  /* 0x0000009800a97308 */ /* 0x000fe20000002400 */
[----:B------:R-:W-:Y:S01]  /*9d00*/  HMMA.16816.F32.BF16 R60, R36, R40, RZ ;  /* 0x00000028243c723c */ /* 0x000fe200000418ff */
[----:B------:R-:W-:-:S02]  /*9d10*/  FMUL.FTZ R72, R72, c[0x0][0x2ec] ;  /* 0x0000bb0048487a20 */ /* 0x000fc40000410000 */
[----:B------:R-:W-:Y:S02]  /*9d20*/  FMUL.FTZ R73, R73, c[0x0][0x2ec] ;  /* 0x0000bb0049497a20 */ /* 0x000fe40000410000 */
[----:B------:R-:W-:Y:S02]  /*9d30*/  FMUL.FTZ R74, R74, c[0x0][0x2ec] ;  /* 0x0000bb004a4a7a20 */ /* 0x000fe40000410000 */
[----:B------:R-:W-:Y:S01]  /*9d40*/  FMUL.FTZ R75, R75, c[0x0][0x2ec] ;  /* 0x0000bb004b4b7a20 */ /* 0x000fe20000410000 */
[----:B------:R-:W-:Y:S01]  /*9d50*/  HMMA.16816.F32.BF16 R64, R32, R40, RZ ;  /* 0x000000282040723c */ /* 0x000fe200000418ff */
[----:B------:R-:W3:Y:S01]  /*9d60*/  MUFU.TANH R173, R72 ;  /* 0x0000004800ad7308 */ /* 0x000ee20000002400 */
[----:B------:R-:W-:Y:S02]  /*9d70*/  FMUL.FTZ R76, R76, c[0x0][0x2ec] ;  /* 0x0000bb004c4c7a20 */ /* 0x000fe40000410000 */
[----:B------:R-:W-:Y:S02]  /*9d80*/  FMUL.FTZ R77, R77, c[0x0][0x2ec] ;  /* 0x0000bb004d4d7a20 */ /* 0x000fe40000410000 */
[----:B------:R-:W-:-:S02]  /*9d90*/  FMUL.FTZ R78, R78, c[0x0][0x2ec] ;  /* 0x0000bb004e4e7a20 */ /* 0x000fc40000410000 */
[----:B------:R-:W-:Y:S01]  /*9da0*/  HMMA.16816.F32.BF16 R68, R32, R42, RZ ;  /* 0x0000002a2044723c */ /* 0x000fe200000418ff */
[----:B------:R-:W4:Y:S01]  /*9db0*/  LDSM.16.M88.4 R40, [R188+0x5800] ;  /* 0x00580000bc28783b */ /* 0x000f220000000200 */
[----:B------:R-:W-:Y:S01]  /*9dc0*/  MUFU.TANH R157, R73 ;  /* 0x00000049009d7308 */ /* 0x000fe20000002400 */
[----:B------:R-:W-:Y:S02]  /*9dd0*/  FMUL.FTZ R79, R79, c[0x0][0x2ec] ;  /* 0x0000bb004f4f7a20 */ /* 0x000fe40000410000 */
[----:B------:R-:W-:-:S03]  /*9de0*/  FMUL.FTZ R154, R154, c[0x0][0x2ec] ;  /* 0x0000bb009a9a7a20 */ /* 0x000fc60000410000 */
[----:B-1----:R-:W-:Y:S02]  /*9df0*/  HMMA.16816.F32.BF16 R56, R20, R50, R56 ;  /* 0x000000321438723c */ /* 0x002fe40000041838 */
[----:B------:R-:W-:Y:S06]  /*9e00*/  MUFU.TANH R162, R74 ;  /* 0x0000004a00a27308 */ /* 0x000fec0000002400 */
[-C--:B------:R-:W-:Y:S02]  /*9e10*/  HMMA.16816.F32.BF16 R60, R28, R52.reuse, R60 ;  /* 0x000000341c3c723c */ /* 0x080fe4000004183c */
[----:B------:R1:W-:Y:S06]  /*9e20*/  MUFU.TANH R168, R75 ;  /* 0x0000004b00a87308 */ /* 0x0003ec0000002400 */
[C---:B------:R-:W-:Y:S02]  /*9e30*/  HMMA.16816.F32.BF16 R64, R24.reuse, R52, R64 ;  /* 0x000000341840723c */ /* 0x040fe40000041840 */
[----:B------:R-:W2:Y:S06]  /*9e40*/  MUFU.TANH R158, R76 ;  /* 0x0000004c009e7308 */ /* 0x000eac0000002400 */
[----:B-1----:R-:W-:Y:S01]  /*9e50*/  HMMA.16816.F32.BF16 R72, R24, R54, R68 ;  /* 0x000000361848723c */ /* 0x002fe20000041844 */
[----:B------:R-:W1:Y:S01]  /*9e60*/  LDSM.16.M88.4 R52, [R194+0x5800] ;  /* 0x00580000c234783b */ /* 0x000e620000000200 */
[----:B------:R-:W-:Y:S06]  /*9e70*/  MUFU.TANH R165, R77 ;  /* 0x0000004d00a57308 */ /* 0x000fec0000002400 */
[----:B--2---:R-:W-:Y:S02]  /*9e80*/  HMMA.16816.F32.BF16 R68, R12, R46, R56 ;  /* 0x0000002e0c44723c */ /* 0x004fe40000041838 */
[----:B------:R-:W2:Y:S06]  /*9e90*/  MUFU.TANH R171, R78 ;  /* 0x0000004e00ab7308 */ /* 0x000eac0000002400 */
[C---:B----4-:R-:W-:Y:S02]  /*9ea0*/  HMMA.16816.F32.BF16 R56, R36.reuse, R40, RZ ;  /* 0x000000282438723c */ /* 0x050fe400000418ff */
[----:B------:R4:W1:Y:S06]  /*9eb0*/  MUFU.TANH R174, R79 ;  /* 0x0000004f00ae7308 */ /* 0x00086c0000002400 */
[----:B------:R-:W-:Y:S02]  /*9ec0*/  HMMA.16816.F32.BF16 R36, R36, R42, RZ ;  /* 0x0000002a2424723c */ /* 0x000fe400000418ff */
[----:B------:R-:W1:Y:S06]  /*9ed0*/  MUFU.TANH R164, R153 ;  /* 0x0000009900a47308 */ /* 0x000e6c0000002400 */
[----:B------:R-:W-:Y:S01]  /*9ee0*/  HMMA.16816.F32.BF16 R144, R32, R40, RZ ;  /* 0x000000282090723c */ /* 0x000fe200000418ff */
[----:B------:R-:W-:Y:S01]  /*9ef0*/  FMUL.FTZ R68, R68, c[0x0][0x2ec] ;  /* 0x0000bb0044447a20 */ /* 0x000fe20000410000 */
[----:B------:R-:W1:Y:S01]  /*9f00*/  MUFU.TANH R160, R150 ;  /* 0x0000009600a07308 */ /* 0x000e620000002400 */
[----:B------:R-:W-:-:S02]  /*9f10*/  FMUL.FTZ R70, R70, c[0x0][0x2ec] ;  /* 0x0000bb0046467a20 */ /* 0x000fc40000410000 */
[----:B------:R-:W-:Y:S02]  /*9f20*/  FMUL.FTZ R71, R71, c[0x0][0x2ec] ;  /* 0x0000bb0047477a20 */ /* 0x000fe40000410000 */
[----:B------:R-:W-:Y:S01]  /*9f30*/  FMUL.FTZ R69, R69, c[0x0][0x2ec] ;  /* 0x0000bb0045457a20 */ /* 0x000fe20000410000 */
[----:B----4-:R-:W-:Y:S01]  /*9f40*/  HMMA.16816.F32.BF16 R76, R32, R42, RZ ;  /* 0x0000002a204c723c */ /* 0x010fe200000418ff */
[----:B------:R-:W4:Y:S01]  /*9f50*/  LDSM.16.M88.4 R32, [R200] ;  /* 0x00000000c820783b */ /* 0x000f220000000200 */
[----:B------:R-:W1:Y:S06]  /*9f60*/  MUFU.TANH R153, R151 ;  /* 0x0000009700997308 */ /* 0x000e6c0000002400 */
[-C--:B------:R-:W-:Y:S02]  /*9f70*/  HMMA.16816.F32.BF16 R60, R20, R48.reuse, R60 ;  /* 0x00000030143c723c */ /* 0x080fe4000004183c */
[----:B------:R-:W1:Y:S06]  /*9f80*/  MUFU.TANH R155, R155 ;  /* 0x0000009b009b7308 */ /* 0x000e6c0000002400 */
[C---:B------:R-:W-:Y:S02]  /*9f90*/  HMMA.16816.F32.BF16 R64, R16.reuse, R48, R64 ;  /* 0x000000301040723c */ /* 0x040fe40000041840 */
[----:B------:R-:W-:Y:S06]  /*9fa0*/  MUFU.TANH R154, R154 ;  /* 0x0000009a009a7308 */ /* 0x000fec0000002400 */
[----:B------:R-:W-:Y:S02]  /*9fb0*/  HMMA.16816.F32.BF16 R48, R16, R50, R72 ;  /* 0x000000321030723c */ /* 0x000fe40000041848 */
[----:B------:R-:W-:Y:S06]  /*9fc0*/  MUFU.TANH R68, R68 ;  /* 0x0000004400447308 */ /* 0x000fec0000002400 */
[C---:B-1----:R-:W-:Y:S02]  /*9fd0*/  HMMA.16816.F32.BF16 R56, R28.reuse, R52, R56 ;  /* 0x000000341c38723c */ /* 0x042fe40000041838 */
[----:B------:R-:W-:Y:S06]  /*9fe0*/  MUFU.TANH R70, R70 ;  /* 0x0000004600467308 */ /* 0x000fec0000002400 */
[----:B------:R-:W-:Y:S01]  /*9ff0*/  HMMA.16816.F32.BF16 R36, R28, R54, R36 ;  /* 0x000000361c24723c */ /* 0x000fe20000041824 */
[----:B------:R-:W1:Y:S01]  /*a000*/  LDSM.16.M88.4 R28, [R193+0x1800] ;  /* 0x00180000c11c783b */ /* 0x000e620000000200 */
[----:B------:R-:W-:Y:S01]  /*a010*/  MUFU.TANH R71, R71 ;  /* 0x0000004700477308 */ /* 0x000fe20000002400 */
[----:B------:R-:W-:-:S05]  /*a020*/  DEPBAR.LE SB0, 0x0 ;  /* 0x000080000000791a */ /* 0x000fca0000000000 */
[----:B------:R-:W-:Y:S02]  /*a030*/  HMMA.16816.F32.BF16 R48, R4, R46, R48 ;  /* 0x0000002e0430723c */ /* 0x000fe40000041830 */
[----:B------:R-:W-:Y:S05]  /*a040*/  MUFU.TANH R69, R69 ;  /* 0x0000004500457308 */ /* 0x000fea0000002400 */
[----:B------:R-:W-:Y:S01]  /*a050*/  FSEL R46, R206, -INF , !P1 ;  /* 0xff800000ce2e7808 */ /* 0x000fe20004800000 */
[----:B------:R-:W-:Y:S01]  /*a060*/  HMMA.16816.F32.BF16 R40, R24, R52, R144 ;  /* 0x000000341828723c */ /* 0x000fe20000041890 */
[----:B------:R-:W-:Y:S01]  /*a070*/  BAR.SYNC.DEFER_BLOCKING 0x0 ;  /* 0x0000000000007b1d */ /* 0x000fe20000010000 */
[----:B------:R-:W-:-:S06]  /*a080*/  ISETP.GE.AND P1, PT, R3, R8, PT ;  /* 0x000000080300720c */ /* 0x000fcc0003f26270 */
[----:B------:R-:W-:Y:S08]  /*a090*/  HMMA.16816.F32.BF16 R52, R24, R54, R76 ;  /* 0x000000361834723c */ /* 0x000ff0000004184c */
[----:B----4-:R-:W-:Y:S01]  /*a0a0*/  HMMA.16816.F32.BF16 R24, R20, R32, R56 ;  /* 0x000000201418723c */ /* 0x010fe20000041838 */
[----:B------:R-:W-:Y:S02]  /*a0b0*/  FMUL.FTZ R48, R48, c[0x0][0x2ec] ;  /* 0x0000bb0030307a20 */ /* 0x000fe40000410000 */
[----:B------:R-:W-:-:S02]  /*a0c0*/  FMUL.FTZ R50, R50, c[0x0][0x2ec] ;  /* 0x0000bb0032327a20 */ /* 0x000fc40000410000 */
[----:B------:R4:W-:Y:S01]  /*a0d0*/  MUFU.TANH R167, R48 ;  /* 0x0000003000a77308 */ /* 0x0009e20000002400 */
[----:B------:R-:W-:Y:S01]  /*a0e0*/  FMUL.FTZ R51, R51, c[0x0][0x2ec] ;  /* 0x0000bb0033337a20 */ /* 0x000fe20000410000 */
[----:B------:R-:W-:Y:S01]  /*a0f0*/  FSEL R56, R184, -INF , !P1 ;  /* 0xff800000b8387808 */ /* 0x000fe20004800000 */
[----:B------:R-:W-:Y:S01]  /*a100*/  HMMA.16816.F32.BF16 R20, R20, R34, R36 ;  /* 0x000000221414723c */ /* 0x000fe20000041824 */
[-C--:B------:R-:W-:Y:S02]  /*a110*/  ISETP.GE.AND P1, PT, R3, R9.reuse, PT ;  /* 0x000000090300720c */ /* 0x080fe40003f26270 */
[----:B------:R-:W-:Y:S02]  /*a120*/  FSEL R59, R186, -INF , !P4 ;  /* 0xff800000ba3b7808 */ /* 0x000fe40006000000 */
[----:B------:R-:W-:Y:S01]  /*a130*/  ISETP.GE.AND P4, PT, R2, R9, PT ;  /* 0x000000090200720c */ /* 0x000fe20003f86270 */
[----:B------:R-:W-:Y:S01]  /*a140*/  MUFU.TANH R50, R50 ;  /* 0x0000003200327308 */ /* 0x000fe20000002400 */
[----:B------:R-:W-:Y:S01]  /*a150*/  FMUL.FTZ R36, R49, c[0x0][0x2ec] ;  /* 0x0000bb0031247a20 */ /* 0x000fe20000410000 */
[----:B------:R-:W-:Y:S01]  /*a160*/  HMMA.16816.F32.BF16 R60, R12, R44, R60 ;  /* 0x0000002c0c3c723c */ /* 0x000fe2000004183c */
[----:B------:R-:W-:-:S02]  /*a170*/  FSEL R49, R170, -INF , !P2 ;  /* 0xff800000aa317808 */ /* 0x000fc40005000000 */
[----:B------:R-:W-:Y:S02]  /*a180*/  ISETP.GE.AND P2, PT, R2, R8, PT ;  /* 0x000000080200720c */ /* 0x000fe40003f46270 */
[----:B------:R-:W-:Y:S01]  /*a190*/  FSEL R58, R204, -INF , !P3 ;  /* 0xff800000cc3a7808 */ /* 0x000fe20005800000 */
[----:B------:R1:W-:Y:S01]  /*a1a0*/  MUFU.TANH R170, R36 ;  /* 0x0000002400aa7308 */ /* 0x0003e20000002400 */
[----:B-----5:R-:W-:Y:S01]  /*a1b0*/  FSEL R57, R181, -INF , !P2 ;  /* 0xff800000b5397808 */ /* 0x020fe20005000000 */
[----:B------:R-:W-:Y:S01]  /*a1c0*/  HMMA.16816.F32.BF16 R64, R4, R44, R64 ;  /* 0x0000002c0440723c */ /* 0x000fe20000041840 */
[C---:B------:R-:W-:Y:S02]  /*a1d0*/  ISETP.GE.AND P2, PT, R3.reuse, R11, PT ;  /* 0x0000000b0300720c */ /* 0x040fe40003f46270 */
[----:B------:R-:W-:Y:S02]  /*a1e0*/  ISETP.GE.AND P3, PT, R3, R10, PT ;  /* 0x0000000a0300720c */ /* 0x000fe40003f66270 */
[----:B------:R-:W-:Y:S01]  /*a1f0*/  IADD3 R3, R0, 0x18, RZ ;  /* 0x0000001800037810 */ /* 0x000fe20007ffe0ff */
[----:B------:R-:W-:Y:S01]  /*a200*/  MUFU.TANH R51, R51 ;  /* 0x0000003300337308 */ /* 0x000fe20000002400 */
[----:B------:R-:W-:-:S02]  /*a210*/  FSEL R45, R182, -INF , !P2 ;  /* 0xff800000b62d7808 */ /* 0x000fc40005000000 */
[----:B----4-:R-:W-:Y:S01]  /*a220*/  FSEL R48, R176, -INF , !P5 ;  /* 0xff800000b0307808 */ /* 0x010fe20006800000 */
[C---:B-1----:R-:W-:Y:S06]  /*a230*/  HMMA.16816.F32.BF16 R36, R12.reuse, R28, R24 ;  /* 0x0000001c0c24723c */ /* 0x042fec0000041818 */
[----:B------:R-:W-:Y:S02]  /*a240*/  FMUL.FTZ R60, R60, c[0x0][0x2ec] ;  /* 0x0000bb003c3c7a20 */ /* 0x000fe40000410000 */
[----:B------:R-:W-:Y:S02]  /*a250*/  FMUL.FTZ R61, R61, c[0x0][0x2ec] ;  /* 0x0000bb003d3d7a20 */ /* 0x000fe40000410000 */
[----:B------:R1:W4:Y:S01]  /*a260*/  MUFU.TANH R156, R60 ;  /* 0x0000003c009c7308 */ /* 0x0003220000002400 */
[----:B------:R-:W-:Y:S01]  /*a270*/  FMUL.FTZ R62, R62, c[0x0][0x2ec] ;  /* 0x0000bb003e3e7a20 */ /* 0x000fe20000410000 */
[----:B------:R-:W-:Y:S01]  /*a280*/  HMMA.16816.F32.BF16 R24, R12, R30, R20 ;  /* 0x0000001e0c18723c */ /* 0x000fe20000041814 */
[----:B------:R-:W-:-:S02]  /*a290*/  FMUL.FTZ R63, R63, c[0x0][0x2ec] ;  /* 0x0000bb003f3f7a20 */ /* 0x000fc40000410000 */
[----:B------:R-:W-:Y:S02]  /*a2a0*/  FMUL.FTZ R65, R65, c[0x0][0x2ec] ;  /* 0x0000bb0041417a20 */ /* 0x000fe40000410000 */
[----:B------:R-:W-:Y:S01]  /*a2b0*/  FMUL.FTZ R64, R64, c[0x0][0x2ec] ;  /* 0x0000bb0040407a20 */ /* 0x000fe20000410000 */
[----:B------:R5:W-:Y:S01]  /*a2c0*/  MUFU.TANH R163, R61 ;  /* 0x0000003d00a37308 */ /* 0x000be20000002400 */
[----:B------:R-:W-:Y:S01]  /*a2d0*/  FSEL R15, R205, -INF , !P6 ;  /* 0xff800000cd0f7808 */ /* 0x000fe20007000000 */
[C---:B------:R-:W-:Y:S01]  /*a2e0*/  HMMA.16816.F32.BF16 R20, R16.reuse, R32, R40 ;  /* 0x000000201014723c */ /* 0x040fe20000041828 */
[CC--:B------:R-:W-:Y:S01]  /*a2f0*/  ISETP.GE.AND P6, PT, R0.reuse, R10.reuse, PT ;  /* 0x0000000a0000720c */ /* 0x0c0fe20003fc6270 */
[----:B------:R-:W-:Y:S01]  /*a300*/  FMUL.FTZ R67, R67, c[0x0][0x2ec] ;  /* 0x0000bb0043437a20 */ /* 0x000fe20000410000 */
[----:B------:R-:W-:Y:S01]  /*a310*/  IADD3 R12, R0, 0x11, RZ ;  /* 0x00000011000c7810 */ /* 0x000fe20007ffe0ff */
[----:B------:R-:W-:Y:S01]  /*a320*/  FMUL.FTZ R66, R66, c[0x0][0x2ec] ;  /* 0x0000bb0042427a20 */ /* 0x000fe20000410000 */
[----:B------:R-:W-:Y:S01]  /*a330*/  FSEL R13, R187, -INF , !P6 ;  /* 0xff800000bb0d7808 */ /* 0x000fe20007000000 */
[----:B------:R-:W2:Y:S01]  /*a340*/  MUFU.TANH R62, R62 ;  /* 0x0000003e003e7308 */ /* 0x000ea20000002400 */
[----:B-1----:R-:W-:Y:S01]  /*a350*/  FSEL R60, R183, -INF , !P1 ;  /* 0xff800000b73c7808 */ /* 0x002fe20004800000 */
[----:B------:R-:W-:Y:S01]  /*a360*/  HMMA.16816.F32.BF16 R32, R16, R34, R52 ;  /* 0x000000221020723c */ /* 0x000fe20000041834 */
[-C--:B------:R-:W-:Y:S01]  /*a370*/  ISETP.GE.AND P1, PT, R0, R11.reuse, PT ;  /* 0x0000000b0000720c */ /* 0x080fe20003f26270 */
[----:B------:R-:W-:Y:S01]  /*a380*/  FMUL.FTZ R36, R36, c[0x0][0x2ec] ;  /* 0x0000bb0024247a20 */ /* 0x000fe20000410000 */
[----:B------:R-:W-:Y:S01]  /*a390*/  FSEL R14, R177, -INF , !P3 ;  /* 0xff800000b10e7808 */ /* 0x000fe20005800000 */
[----:B------:R-:W-:Y:S01]  /*a3a0*/  FMUL.FTZ R38, R38, c[0x0][0x2ec] ;  /* 0x0000bb0026267a20 */ /* 0x000fe20000410000 */
[----:B------:R-:W-:Y:S01]  /*a3b0*/  FSEL R44, R185, -INF , !P1 ;  /* 0xff800000b92c7808 */ /* 0x000fe20004800000 */
[----:B------:R1:W-:Y:S01]  /*a3c0*/  MUFU.TANH R40, R36 ;  /* 0x0000002400287308 */ /* 0x0003e20000002400 */
[----:B-----5:R-:W-:Y:S01]  /*a3d0*/  FSEL R61, R180, -INF , !P4 ;  /* 0xff800000b43d7808 */ /* 0x020fe20006000000 */
[----:B------:R-:W-:Y:S01]  /*a3e0*/  FMUL.FTZ R39, R39, c[0x0][0x2ec] ;  /* 0x0000bb0027277a20 */ /* 0x000fe20000410000 */
[C---:B------:R-:W-:Y:S01]  /*a3f0*/  ISETP.GE.AND P4, PT, R2.reuse, R11, PT ;  /* 0x0000000b0200720c */ /* 0x040fe20003f86270 */
[----:B------:R-:W-:Y:S01]  /*a400*/  FMUL.FTZ R25, R25, c[0x0][0x2ec] ;  /* 0x0000bb0019197a20 */ /* 0x000fe20000410000 */
[----:B------:R-:W-:Y:S01]  /*a410*/  ISETP.GE.AND P1, PT, R2, R10, PT ;  /* 0x0000000a0200720c */ /* 0x000fe20003f26270 */
[----:B------:R-:W-:Y:S01]  /*a420*/  FMUL.FTZ R24, R24, c[0x0][0x2ec] ;  /* 0x0000bb0018187a20 */ /* 0x000fe20000410000 */
[----:B------:R-:W-:Y:S01]  /*a430*/  IADD3 R2, R0, 0x10, RZ ;  /* 0x0000001000027810 */ /* 0x000fe20007ffe0ff */
[----:B------:R-:W5:Y:S01]  /*a440*/  MUFU.TANH R63, R63 ;  /* 0x0000003f003f7308 */ /* 0x000f620000002400 */
[----:B------:R-:W-:Y:S01]  /*a450*/  FSEL R47, R178, -INF , !P4 ;  /* 0xff800000b22f7808 */ /* 0x000fe20006000000 */
[C---:B------:R-:W-:Y:S01]  /*a460*/  HMMA.16816.F32.BF16 R16, R4.reuse, R28, R20 ;  /* 0x0000001c0410723c */ /* 0x040fe20000041814 */
[CC--:B------:R-:W-:Y:S01]  /*a470*/  ISETP.GE.AND P2, PT, R2.reuse, R8.reuse, PT ;  /* 0x000000080200720c */ /* 0x0c0fe20003f46270 */
[----:B------:R-:W-:Y:S01]  /*a480*/  FMUL.FTZ R37, R37, c[0x0][0x2ec] ;  /* 0x0000bb0025257a20 */ /* 0x000fe20000410000 */
[----:B------:R-:W-:Y:S01]  /*a490*/  ISETP.GE.AND P4, PT, R2, R9, PT ;  /* 0x000000090200720c */ /* 0x000fe20003f86270 */
[----:B------:R-:W-:Y:S01]  /*a4a0*/  FMUL.FTZ R26, R26, c[0x0][0x2ec] ;  /* 0x0000bb001a1a7a20 */ /* 0x000fe20000410000 */
[----:B---3--:R-:W-:Y:S01]  /*a4b0*/  FSEL R152, R173, -INF , !P2 ;  /* 0xff800000ad987808 */ /* 0x008fe20005000000 */
[----:B------:R-:W3:Y:S01]  /*a4c0*/  MUFU.TANH R65, R65 ;  /* 0x0000004100417308 */ /* 0x000ee20000002400 */
[----:B------:R-:W-:Y:S01]  /*a4d0*/  ISETP.GE.AND P2, PT, R3, R8, PT ;  /* 0x000000080300720c */ /* 0x000fe20003f46270 */
[----:B------:R-:W-:Y:S01]  /*a4e0*/  HMMA.16816.F32.BF16 R28, R4, R30, R32 ;  /* 0x0000001e041c723c */ /* 0x000fe20000041820 */
[----:B-1----:R-:W-:Y:S01]  /*a4f0*/  FSEL R36, R175, -INF , !P1 ;  /* 0xff800000af247808 */ /* 0x002fe20004800000 */
[----:B------:R-:W-:Y:S01]  /*a500*/  FMUL.FTZ R27, R27, c[0x0][0x2ec] ;  /* 0x0000bb001b1b7a20 */ /* 0x000fe20000410000 */
[----:B------:R-:W-:-:S02]  /*a510*/  FSEL R158, R158, -INF , !P2 ;  /* 0xff8000009e9e7808 */ /* 0x000fc40005000000 */
[----:B------:R-:W-:Y:S01]  /*a520*/  FSEL R162, R162, -INF , !P4 ;  /* 0xff800000a2a27808 */ /* 0x000fe20006000000 */
[----:B------:R-:W1:Y:S01]  /*a530*/  MUFU.TANH R64, R64 ;  /* 0x0000004000407308 */ /* 0x000e620000002400 */
[C---:B------:R-:W-:Y:S02]  /*a540*/  ISETP.GE.AND P6, PT, R2.reuse, R11, PT ;  /* 0x0000000b0200720c */ /* 0x040fe40003fc6270 */
[----:B------:R-:W-:Y:S02]  /*a550*/  ISETP.GE.AND P5, PT, R2, R10, PT ;  /* 0x0000000a0200720c */ /* 0x000fe40003fa6270 */
[CC--:B------:R-:W-:Y:S02]  /*a560*/  ISETP.GE.AND P3, PT, R12.reuse, R8.reuse, PT ;  /* 0x000000080c00720c */ /* 0x0c0fe40003f66270 */
[C---:B------:R-:W-:Y:S01]  /*a570*/  ISETP.GE.AND P1, PT, R12.reuse, R9, PT ;  /* 0x000000090c00720c */ /* 0x040fe20003f26270 */
[----:B------:R-:W1:Y:S01]  /*a580*/  MUFU.TANH R67, R67 ;  /* 0x0000004300437308 */ /* 0x000e620000002400 */
[----:B------:R-:W-:Y:S01]  /*a590*/  ISETP.GE.AND P2, PT, R12, R11, PT ;  /* 0x0000000b0c00720c */ /* 0x000fe20003f46270 */
[----:B------:R-:W-:Y:S01]  /*a5a0*/  FMUL.FTZ R18, R18, c[0x0][0x2ec] ;  /* 0x0000bb0012127a20 */ /* 0x000fe20000410000 */
[-C--:B------:R-:W-:Y:S01]  /*a5b0*/  ISETP.GE.AND P4, PT, R3, R9.reuse, PT ;  /* 0x000000090300720c */ /* 0x080fe20003f86270 */
[----:B------:R-:W-:Y:S01]  /*a5c0*/  FMUL.FTZ R16, R16, c[0x0][0x2ec] ;  /* 0x0000bb0010107a20 */ /* 0x000fe20000410000 */
[----:B------:R-:W-:Y:S01]  /*a5d0*/  IADD3 R2, R0, 0x19, RZ ;  /* 0x0000001900027810 */ /* 0x000fe20007ffe0ff */
[----:B------:R-:W-:Y:S01]  /*a5e0*/  FMUL.FTZ R17, R17, c[0x0][0x2ec] ;  /* 0x0000bb0011117a20 */ /* 0x000fe20000410000 */
[----:B------:R-:W-:Y:S01]  /*a5f0*/  FSEL R157, R157, -INF , !P3 ;  /* 0xff8000009d9d7808 */ /* 0x000fe20005800000 */
[----:B------:R-:W1:Y:S01]  /*a600*/  MUFU.TANH R38, R38 ;  /* 0x0000002600267308 */ /* 0x000e620000002400 */
[----:B------:R-:W-:Y:S01]  /*a610*/  FSEL R168, R168, -INF , !P1 ;  /* 0xff800000a8a87808 */ /* 0x000fe20004800000 */
[----:B------:R-:W-:Y:S01]  /*a620*/  FMUL.FTZ R6, R19, c[0x0][0x2ec] ;  /* 0x0000bb0013067a20 */ /* 0x000fe20000410000 */
[----:B--2---:R-:W-:Y:S01]  /*a630*/  FSEL R171, R171, -INF , !P4 ;  /* 0xff800000abab7808 */ /* 0x004fe20006000000 */
[----:B------:R-:W-:Y:S01]  /*a640*/  FMUL.FTZ R28, R28, c[0x0][0x2ec] ;  /* 0x0000bb001c1c7a20 */ /* 0x000fe20000410000 */
[----:B------:R-:W-:Y:S01]  /*a650*/  FSEL R148, R148, -INF , !P6 ;  /* 0xff80000094947808 */ /* 0x000fe20007000000 */
[----:B------:R-:W-:Y:S01]  /*a660*/  FMUL.FTZ R5, R29, c[0x0][0x2ec] ;  /* 0x0000bb001d057a20 */ /* 0x000fe20000410000 */
[----:B------:R-:W-:Y:S01]  /*a670*/  FSEL R149, R149, -INF , !P2 ;  /* 0xff80000095957808 */ /* 0x000fe20005000000 */
[----:B------:R-:W2:Y:S01]  /*a680*/  MUFU.TANH R39, R39 ;  /* 0x0000002700277308 */ /* 0x000ea20000002400 */
[----:B------:R-:W-:Y:S01]  /*a690*/  ISETP.GE.AND P3, PT, R2, R8, PT ;  /* 0x000000080200720c */ /* 0x000fe20003f66270 */
[----:B------:R-:W-:Y:S01]  /*a6a0*/  FMUL.FTZ R30, R30, c[0x0][0x2ec] ;  /* 0x0000bb001e1e7a20 */ /* 0x000fe20000410000 */
[----:B------:R-:W-:-:S02]  /*a6b0*/  ISETP.GE.AND P1, PT, R2, R9, PT ;  /* 0x000000090200720c */ /* 0x000fc40003f26270 */
[-C--:B------:R-:W-:Y:S02]  /*a6c0*/  ISETP.GE.AND P4, PT, R3, R11.reuse, PT ;  /* 0x0000000b0300720c */ /* 0x080fe40003f86270 */
[C---:B------:R-:W-:Y:S01]  /*a6d0*/  ISETP.GE.AND P6, PT, R2.reuse, R11, PT ;  /* 0x0000000b0200720c */ /* 0x040fe20003fc6270 */
[----:B------:R-:W1:Y:S01]  /*a6e0*/  MUFU.TANH R66, R66 ;  /* 0x0000004200427308 */ /* 0x000e620000002400 */
[----:B------:R-:W-:Y:S02]  /*a6f0*/  ISETP.GE.AND P2, PT, R2, R10, PT ;  /* 0x0000000a0200720c */ /* 0x000fe40003f46270 */
[----:B------:R-:W-:Y:S02]  /*a700*/  IADD3 R2, R0, 0x20, RZ ;  /* 0x0000002000027810 */ /* 0x000fe40007ffe0ff */
[----:B------:R-:W-:Y:S02]  /*a710*/  FSEL R165, R165, -INF , !P3 ;  /* 0xff800000a5a57808 */ /* 0x000fe40005800000 */
[----:B------:R-:W-:Y:S01]  /*a720*/  FSEL R174, R174, -INF , !P1 ;  /* 0xff800000aeae7808 */ /* 0x000fe20004800000 */
[----:B------:R-:W1:Y:S01]  /*a730*/  MUFU.TANH R25, R25 ;  /* 0x0000001900197308 */ /* 0x000e620000002400 */
[----:B------:R-:W-:-:S02]  /*a740*/  FSEL R147, R169, -INF , !P4 ;  /* 0xff800000a9937808 */ /* 0x000fc40006000000 */
[-C--:B------:R-:W-:Y:S02]  /*a750*/  ISETP.GE.AND P3, PT, R12, R10.reuse, PT ;  /* 0x0000000a0c00720c */ /* 0x080fe40003f66270 */
[----:B------:R-:W-:Y:S02]  /*a760*/  ISETP.GE.AND P1, PT, R3, R10, PT ;  /* 0x0000000a0300720c */ /* 0x000fe40003f26270 */
[----:B------:R-:W-:Y:S01]  /*a770*/  ISETP.GE.AND P4, PT, R2, R8, PT ;  /* 0x000000080200720c */ /* 0x000fe20003f86270 */
[----:B------:R-:W1:Y:S01]  /*a780*/  MUFU.TANH R24, R24 ;  /* 0x0000001800187308 */ /* 0x000e620000002400 */
[C---:B------:R-:W-:Y:S02]  /*a790*/  IADD3 R12, R0.reuse, 0x21, RZ ;  /* 0x00000021000c7810 */ /* 0x040fe40007ffe0ff */
[----:B------:R-:W-:Y:S02]  /*a7a0*/  IADD3 R3, R0, 0x28, RZ ;  /* 0x0000002800037810 */ /* 0x000fe40007ffe0ff */
[----:B------:R-:W-:-:S02]  /*a7b0*/  FSEL R150, R164, -INF , !P6 ;  /* 0xff800000a4967808 */ /* 0x000fc40007000000 */
[----:B------:R-:W-:Y:S01]  /*a7c0*/  FSEL R151, R160, -INF , !P5 ;  /* 0xff800000a0977808 */ /* 0x000fe20006800000 */
[----:B------:R-:W1:Y:S01]  /*a7d0*/  MUFU.TANH R18, R18 ;  /* 0x0000001200127308 */ /* 0x000e620000002400 */
[----:B------:R-:W-:Y:S02]  /*a7e0*/  FSEL R153, R153, -INF , !P3 ;  /* 0xff80000099997808 */ /* 0x000fe40005800000 */
[----:B------:R-:W-:Y:S02]  /*a7f0*/  FSEL R155, R155, -INF , !P2 ;  /* 0xff8000009b9b7808 */ /* 0x000fe40005000000 */
[----:B----4-:R-:W-:Y:S02]  /*a800*/  FSEL R156, R156, -INF , !P4 ;  /* 0xff8000009c9c7808 */ /* 0x010fe40006000000 */
[C---:B------:R-:W-:Y:S01]  /*a810*/  ISETP.GE.AND P6, PT, R2.reuse, R9, PT ;  /* 0x000000090200720c */ /* 0x040fe20003fc6270 */
[----:B------:R-:W4:Y:S01]  /*a820*/  MUFU.TANH R37, R37 ;  /* 0x0000002500257308 */ /* 0x000f220000002400 */
[----:B------:R-:W-:-:S02]  /*a830*/  ISETP.GE.AND P5, PT, R2, R11, PT ;  /* 0x0000000b0200720c */ /* 0x000fc40003fa6270 */
[----:B------:R-:W-:Y:S02]  /*a840*/  ISETP.GE.AND P3, PT, R2, R10, PT ;  /* 0x0000000a0200720c */ /* 0x000fe40003f66270 */
[----:B------:R-:W-:Y:S02]  /*a850*/  ISETP.GE.AND P2, PT, R12, R9, PT ;  /* 0x000000090c00720c */ /* 0x000fe40003f46270 */
[-C--:B------:R-:W-:Y:S01]  /*a860*/  ISETP.GE.AND P4, PT, R3, R8.reuse, PT ;  /* 0x000000080300720c */ /* 0x080fe20003f86270 */
[----:B------:R-:W1:Y:S01]  /*a870*/  MUFU.TANH R26, R26 ;  /* 0x0000001a001a7308 */ /* 0x000e620000002400 */
[----:B------:R-:W-:Y:S02]  /*a880*/  IADD3 R2, R0, 0x29, RZ ;  /* 0x0000002900027810 */ /* 0x000fe40007ffe0ff */
[----:B------:R-:W-:Y:S02]  /*a890*/  FSEL R154, R154, -INF , !P1 ;  /* 0xff8000009a9a7808 */ /* 0x000fe40004800000 */
[----:B------:R-:W-:-:S02]  /*a8a0*/  ISETP.GE.AND P1, PT, R12, R8, PT ;  /* 0x000000080c00720c */ /* 0x000fc40003f26270 */
[----:B------:R-:W-:Y:S01]  /*a8b0*/  FSEL R169, R68, -INF , !P4 ;  /* 0xff80000044a97808 */ /* 0x000fe20006000000 */
[----:B------:R-:W1:Y:S01]  /*a8c0*/  MUFU.TANH R27, R27 ;  /* 0x0000001b001b7308 */ /* 0x000e620000002400 */
[----:B------:R-:W-:Y:S02]  /*a8d0*/  FSEL R204, R62, -INF , !P6 ;  /* 0xff8000003ecc7808 */ /* 0x000fe40007000000 */
[----:B-----5:R-:W-:Y:S02]  /*a8e0*/  FSEL R205, R63, -INF , !P2 ;  /* 0xff8000003fcd7808 */ /* 0x020fe40005000000 */
[----:B------:R-:W-:Y:S02]  /*a8f0*/  ISETP.GE.AND P4, PT, R12, R11, PT ;  /* 0x0000000b0c00720c */ /* 0x000fe40003f86270 */
[-C--:B------:R-:W-:Y:S01]  /*a900*/  ISETP.GE.AND P6, PT, R3, R9.reuse, PT ;  /* 0x000000090300720c */ /* 0x080fe20003fc6270 */
[----:B------:R-:W5:Y:S01]  /*a910*/  MUFU.TANH R16, R16 ;  /* 0x0000001000107308 */ /* 0x000f620000002400 */
[----:B------:R-:W-:-:S02]  /*a920*/  ISETP.GE.AND P2, PT, R2, R9, PT ;  /* 0x000000090200720c */ /* 0x000fc40003f46270 */
[----:B------:R-:W-:Y:S02]  /*a930*/  FSEL R163, R163, -INF , !P1 ;  /* 0xff800000a3a37808 */ /* 0x000fe40004800000 */
[----:B------:R-:W-:Y:S02]  /*a940*/  ISETP.GE.AND P1, PT, R2, R8, PT ;  /* 0x000000080200720c */ /* 0x000fe40003f26270 */
[----:B------:R-:W-:Y:S01]  /*a950*/  FSEL R207, R70, -INF , !P6 ;  /* 0xff80000046cf7808 */ /* 0x000fe20007000000 */
[----:B------:R-:W2:Y:S01]  /*a960*/  MUFU.TANH R17, R17 ;  /* 0x0000001100117308 */ /* 0x000ea20000002400 */
[----:B------:R-:W-:Y:S02]  /*a970*/  FSEL R209, R71, -INF , !P2 ;  /* 0xff80000047d17808 */ /* 0x000fe40005000000 */
[----:B---3--:R-:W-:Y:S02]  /*a980*/  FSEL R164, R65, -INF , !P4 ;  /* 0xff80000041a47808 */ /* 0x008fe40006000000 */
[----:B------:R-:W-:-:S02]  /*a990*/  ISETP.GE.AND P6, PT, R3, R11, PT ;  /* 0x0000000b0300720c */ /* 0x000fc40003fc6270 */
[-C--:B------:R-:W-:Y:S01]  /*a9a0*/  ISETP.GE.AND P2, PT, R3, R10.reuse, PT ;  /* 0x0000000a0300720c */ /* 0x080fe20003f46270 */
[----:B------:R-:W3:Y:S01]  /*a9b0*/  MUFU.TANH R6, R6 ;  /* 0x0000000600067308 */ /* 0x000ee20000002400 */
[----:B------:R-:W-:Y:S02]  /*a9c0*/  ISETP.GE.AND P4, PT, R2, R10, PT ;  /* 0x0000000a0200720c */ /* 0x000fe40003f86270 */
[----:B-1----:R-:W-:Y:S02]  /*a9d0*/  FSEL R160, R64, -INF , !P5 ;  /* 0xff80000040a07808 */ /* 0x002fe40006800000 */
[C---:B------:R-:W-:Y:S02]  /*a9e0*/  IADD3 R4, R0.reuse, 0x30, RZ ;  /* 0x0000003000047810 */ /* 0x040fe40007ffe0ff */
[----:B------:R-:W-:Y:S01]  /*a9f0*/  IADD3 R3, R0, 0x31, RZ ;  /* 0x0000003100037810 */ /* 0x000fe20007ffe0ff */
[----:B------:R-:W1:Y:S01]  /*aa00*/  MUFU.TANH R28, R28 ;  /* 0x0000001c001c7308 */ /* 0x000e620000002400 */
[----:B------:R-:W-:-:S02]  /*aa10*/  FSEL R182, R69, -INF , !P1 ;  /* 0xff80000045b67808 */ /* 0x000fc40004800000 */
[----:B------:R-:W-:Y:S02]  /*aa20*/  ISETP.GE.AND P5, PT, R2, R11, PT ;  /* 0x0000000b0200720c */ /* 0x000fe40003fa6270 */
[----:B------:R-:W-:Y:S02]  /*aa30*/  ISETP.GE.AND P1, PT, R12, R10, PT ;  /* 0x0000000a0c00720c */ /* 0x000fe40003f26270 */
[C---:B------:R-:W-:Y:S01]  /*aa40*/  IADD3 R2, R0.reuse, 0x38, RZ ;  /* 0x0000003800027810 */ /* 0x040fe20007ffe0ff */
[----:B------:R-:W1:Y:S01]  /*aa50*/  MUFU.TANH R5, R5 ;  /* 0x0000000500057308 */ /* 0x000e620000002400 */
[----:B------:R-:W-:Y:S02]  /*aa60*/  IADD3 R0, R0, 0x39, RZ ;  /* 0x0000003900007810 */ /* 0x000fe40007ffe0ff */
[----:B------:R-:W-:Y:S02]  /*aa70*/  FSEL R175, R50, -INF , !P2 ;  /* 0xff80000032af7808 */ /* 0x000fe40005000000 */
[----:B------:R-:W-:-:S02]  /*aa80*/  FSEL R177, R51, -INF , !P4 ;  /* 0xff80000033b17808 */ /* 0x000fc40006000000 */
[-C--:B------:R-:W-:Y:S02]  /*aa90*/  ISETP.GE.AND P2, PT, R4, R9.reuse, PT ;  /* 0x000000090400720c */ /* 0x080fe40003f46270 */
[----:B------:R-:W-:Y:S02]  /*aaa0*/  ISETP.GE.AND P4, PT, R3, R9, PT ;  /* 0x000000090300720c */ /* 0x000fe40003f86270 */
[----:B------:R-:W-:Y:S02]  /*aab0*/  FSEL R176, R67, -INF , !P1 ;  /* 0xff80000043b07808 */ /* 0x000fe40004800000 */
[----:B------:R-:W-:Y:S02]  /*aac0*/  ISETP.GE.AND P1, PT, R0, R8, PT ;  /* 0x000000080000720c */ /* 0x000fe40003f26270 */
[----:B------:R-:W-:Y:S02]  /*aad0*/  FSEL R170, R170, -INF , !P5 ;  /* 0xff800000aaaa7808 */ /* 0x000fe40006800000 */
[----:B------:R-:W-:-:S02]  /*aae0*/  FSEL R213, R38, -INF , !P2 ;  /* 0xff80000026d57808 */ /* 0x000fc40005000000 */
[----:B--2---:R-:W-:Y:S02]  /*aaf0*/  FSEL R212, R39, -INF , !P4 ;  /* 0xff80000027d47808 */ /* 0x004fe40006000000 */
[C---:B------:R-:W-:Y:S02]  /*ab00*/  ISETP.GE.AND P5, PT, R3.reuse, R8, PT ;  /* 0x000000080300720c */ /* 0x040fe40003fa6270 */
[----:B------:R-:W-:Y:S02]  /*ab10*/  FSEL R173, R66, -INF , !P3 ;  /* 0xff80000042ad7808 */ /* 0x000fe40005800000 */
[C---:B------:R-:W-:Y:S02]  /*ab20*/  ISETP.GE.AND P2, PT, R3.reuse, R11, PT ;  /* 0x0000000b0300720c */ /* 0x040fe40003f46270 */
[----:B------:R-:W-:Y:S01]  /*ab30*/  ISETP.GE.AND P4, PT, R3, R10, PT ;  /* 0x0000000a0300720c */ /* 0x000fe20003f86270 */
[----:B------:R-:W-:Y:S01]  /*ab40*/  FMUL.FTZ R3, R31, c[0x0][0x2ec] ;  /* 0x0000bb001f037a20 */ /* 0x000fe20000410000 */
[----:B------:R-:W-:-:S02]  /*ab50*/  ISETP.GE.AND P3, PT, R2, R8, PT ;  /* 0x000000080200720c */ /* 0x000fc40003f66270 */
[----:B------:R-:W-:Y:S02]  /*ab60*/  FSEL R184, R25, -INF , !P1 ;  /* 0xff80000019b87808 */ /* 0x000fe40004800000 */
[----:B------:R-:W-:Y:S01]  /*ab70*/  ISETP.GE.AND P1, PT, R4, R10, PT ;  /* 0x0000000a0400720c */ /* 0x000fe20003f26270 */
[----:B------:R-:W-:Y:S01]  /*ab80*/  MUFU.TANH R3, R3 ;  /* 0x0000000300037308 */ /* 0x000fe20000002400 */
[----:B------:R-:W-:Y:S02]  /*ab90*/  FSEL R167, R167, -INF , !P6 ;  /* 0xff800000a7a77808 */ /* 0x000fe40007000000 */
[----:B------:R-:W-:Y:S02]  /*aba0*/  FSEL R181, R24, -INF , !P3 ;  /* 0xff80000018b57808 */ /* 0x000fe40005800000 */
[C---:B------:R-:W-:Y:S02]  /*abb0*/  ISETP.GE.AND P6, PT, R4.reuse, R8, PT ;  /* 0x000000080400720c */ /* 0x040fe40003fc6270 */
[----:B------:R-:W-:-:S02]  /*abc0*/  ISETP.GE.AND P3, PT, R4, R11, PT ;  /* 0x0000000b0400720c */ /* 0x000fc40003f66270 */
[----:B------:R-:W2:Y:S01]  /*abd0*/  MUFU.TANH R4, R30 ;  /* 0x0000001e00047308 */ /* 0x000ea20000002400 */
[----:B------:R-:W-:Y:S02]  /*abe0*/  FSEL R206, R18, -INF , !P1 ;  /* 0xff80000012ce7808 */ /* 0x000fe40004800000 */
[----:B------:R-:W-:Y:S02]  /*abf0*/  ISETP.GE.AND P1, PT, R216, 0x4, PT ;  /* 0x00000004d800780c */ /* 0x000fe40003f26270 */
[----:B------:R-:W-:Y:S02]  /*ac00*/  FSEL R178, R40, -INF , !P6 ;  /* 0xff80000028b27808 */ /* 0x000fe40007000000 */
[----:B----4-:R-:W-:Y:S02]  /*ac10*/  FSEL R180, R37, -INF , !P5 ;  /* 0xff80000025b47808 */ /* 0x010fe40006800000 */
[-C--:B------:R-:W-:Y:S02]  /*ac20*/  ISETP.GE.AND P6, PT, R2, R9.reuse, PT ;  /* 0x000000090200720c */ /* 0x080fe40003fc6270 */
[----:B------:R-:W-:-:S02]  /*ac30*/  ISETP.GE.AND P5, PT, R0, R9, PT ;  /* 0x000000090000720c */ /* 0x000fc40003fa6270 */
[----:B------:R-:W-:Y:S02]  /*ac40*/  FSEL R214, R26, -INF , !P6 ;  /* 0xff8000001ad67808 */ /* 0x000fe40007000000 */
[----:B------:R-:W-:Y:S02]  /*ac50*/  FSEL R215, R27, -INF , !P5 ;  /* 0xff8000001bd77808 */ /* 0x000fe40006800000 */
[----:B-----5:R-:W-:Y:S02]  /*ac60*/  FSEL R183, R16, -INF , !P3 ;  /* 0xff80000010b77808 */ /* 0x020fe40005800000 */
[----:B------:R-:W-:Y:S02]  /*ac70*/  FSEL R186, R17, -INF , !P2 ;  /* 0xff80000011ba7808 */ /* 0x000fe40005000000 */
[-C--:B------:R-:W-:Y:S02]  /*ac80*/  ISETP.GE.AND P6, PT, R2, R11.reuse, PT ;  /* 0x0000000b0200720c */ /* 0x080fe40003fc6270 */
[----:B------:R-:W-:-:S02]  /*ac90*/  ISETP.GE.AND P5, PT, R0, R11, PT ;  /* 0x0000000b0000720c */ /* 0x000fc40003fa6270 */
[-C--:B------:R-:W-:Y:S02]  /*aca0*/  ISETP.GE.AND P3, PT, R2, R10.reuse, PT ;  /* 0x0000000a0200720c */ /* 0x080fe40003f66270 */
[----:B------:R-:W-:Y:S02]  /*acb0*/  ISETP.GE.AND P2, PT, R0, R10, PT ;  /* 0x0000000a0000720c */ /* 0x000fe40003f46270 */
[----:B---3--:R-:W-:Y:S02]  /*acc0*/  FSEL R208, R6, -INF , !P4 ;  /* 0xff80000006d07808 */ /* 0x008fe40006000000 */
[----:B-1----:R-:W-:Y:S02]  /*acd0*/  FSEL R185, R28, -INF , !P6 ;  /* 0xff8000001cb97808 */ /* 0x002fe40007000000 */
[----:B------:R-:W-:Y:S02]  /*ace0*/  FSEL R187, R5, -INF , !P5 ;  /* 0xff80000005bb7808 */ /* 0x000fe40006800000 */
[----:B--2---:R-:W-:-:S02]  /*acf0*/  FSEL R210, R4, -INF , !P3 ;  /* 0xff80000004d27808 */ /* 0x004fc40005800000 */
[----:B------:R-:W-:Y:S01]  /*ad00*/  FSEL R211, R3, -INF , !P2 ;  /* 0xff80000003d37808 */ /* 0x000fe20005000000 */
        /* <DEDUP_REMOVED lines=11> */
[----:B------:R-:W-:Y:S02]  /*adc0*/  IMAD.SHL.U32 R237, R238, 0x10, RZ ;  /* 0x00000010eeed7824 */ /* 0x000fe400078e00ff */
[----:B------:R-:W-:-:S04]  /*add0*/  IMAD R0, R0, c[0x0][0x19c], R2 ;  /* 0x0000670000007a24 */ /* 0x000fc800078e0202 */
[----:B------:R-:W-:Y:S01]  /*ade0*/  IMAD.IADD R3, R5, 0x1, R0 ;  /* 0x0000000105037824 */ /* 0x000fe200078e0200 */
[----:B--2---:R-:W-:-:S04]  /*adf0*/  LEA R2, P2, R4, R234, 0x6 ;  /* 0x000000ea04027211 */ /* 0x004fc800078430ff */
[-C--:B------:R-:W-:Y:S01]  /*ae00*/  @!P0 IADD3 R0, P5, R237, R2.reuse, RZ ;  /* 0x00000002ed008210 */ /* 0x080fe20007fbe0ff */
[----:B------:R-:W-:Y:S01]  /*ae10*/  IMAD.MOV.U32 R237, RZ, RZ, c[0x0][0x198] ;  /* 0x00006600ffed7624 */ /* 0x000fe200078e00ff */
[----:B---3--:R-:W-:Y:S01]  /*ae20*/  LEA.HI.X R3, R4, R241, R3, 0x6, P2 ;  /* 0x000000f104037211 */ /* 0x008fe200010f3403 */
[----:B------:R-:W-:Y:S01]  /*ae30*/  IMAD.MOV.U32 R240, RZ, RZ, 0x4 ;  /* 0x00000004fff07424 */ /* 0x000fe200078e00ff */
[----:B------:R-:W-:Y:S02]  /*ae40*/  @!P0 LEA R5, P3, R238, R2, 0x5 ;  /* 0x00000002ee058211 */ /* 0x000fe400078628ff */
[----:B------:R-:W-:Y:S02]  /*ae50*/  @!P0 LEA R8, P6, R2, c[0x0][0x168], 0x1 ;  /* 0x00005a0002088a11 */ /* 0x000fe400078c08ff */
[----:B------:R-:W-:Y:S02]  /*ae60*/  SHF.L.U64.HI R240, R237, R240, c[0x0][0x19c] ;  /* 0x00006700edf07619 */ /* 0x000fe400000102f0 */
[----:B------:R-:W-:-:S02]  /*ae70*/  @!P0 LEA R6, P4, R0, c[0x0][0x168], 0x1 ;  /* 0x00005a0000068a11 */ /* 0x000fc400078808ff */
[C---:B------:R-:W-:Y:S01]  /*ae80*/  @!P0 LEA R4, P2, R5.reuse, c[0x0][0x168], 0x1 ;  /* 0x00005a0005048a11 */ /* 0x040fe200078408ff */
        /* <DEDUP_REMOVED lines=31> */
.L_x_921:
[----:B------:R-:W-:Y:S05]  /*b080*/  BSYNC B0 ;  /* 0x0000000000007941 */ /* 0x000fea0003800000 */
.L_x_920:
[----:B------:R-:W0:Y:S02]  /*b090*/  LDGDEPBAR ;  /* 0x00000000000079af */ /* 0x000e240000000000 */
.L_x_919:
[----:B------:R-:W-:Y:S01]  /*b0a0*/  FMNMX.FTZ R0, R172, R46, !PT ;  /* 0x0000002eac007209 */ /* 0x000fe20007810000 */
[----:B------:R-:W-:Y:S03]  /*b0b0*/  LDSM.16.MT88.4 R16, [R189+0x6000] ;  /* 0x00600000bd10783b */ /* 0x000fe60000004200 */
[----:B-1----:R-:W-:Y:S01]  /*b0c0*/  FMNMX.FTZ R2, R49, R0, !PT ;  /* 0x0000000031027209 */ /* 0x002fe20007810000 */
        /* <DEDUP_REMOVED lines=56> */
[----:B------:R-:W1:Y:S03]  /*b450*/  SHFL.BFLY PT, R5, R70, 0x1, 0x1f ;  /* 0x0c201f0046057f89 */ /* 0x000e6600000e0000 */
[----:B------:R-:W-:Y:S01]  /*b460*/  FMNMX.FTZ R2, R162, R2, !PT ;  /* 0x00000002a2027209 */ /* 0x000fe20007810000 */
[----:B------:R-:W3:Y:S03]  /*b470*/  SHFL.BFLY PT, R3, R0, 0x2, 0x1f ;  /* 0x0c401f0000037f89 */ /* 0x000ee600000e0000 */
[----:B------:R-:W-:-:S02]  /*b480*/  FMNMX.FTZ R2, R168, R2, !PT ;  /* 0x00000002a8027209 */ /* 0x000fc40007810000 */
[----:B--2---:R-:W-:Y:S02]  /*b490*/  FMNMX.FTZ R68, R68, R4, !PT ;  /* 0x0000000444447209 */ /* 0x004fe40007810000 */
[----:B------:R-:W-:-:S03]  /*b4a0*/  FMNMX.FTZ R2, R171, R2, !PT ;  /* 0x00000002ab027209 */ /* 0x000fc60007810000 */
[----:B------:R-:W2:Y:S01]  /*b4b0*/  SHFL.BFLY PT, R4, R68, 0x1, 0x1f ;  /* 0x0c201f0044047f89 */ /* 0x000ea200000e0000 */
[----:B------:R-:W-:-:S04]  /*b4c0*/  FMNMX.FTZ R2, R174, R2, !PT ;  /* 0x00000002ae027209 */ /* 0x000fc80007810000 */
[----:B------:R-:W-:-:S04]  /*b4d0*/  FMNMX.FTZ R2, R204, R2, !PT ;  /* 0x00000002cc027209 */ /* 0x000fc80007810000 */
[----:B------:R-:W-:Y:S02]  /*b4e0*/  FMNMX.FTZ R2, R205, R2, !PT ;  /* 0x00000002cd027209 */ /* 0x000fe40007810000 */
[----:B-1----:R-:W-:Y:S02]  /*b4f0*/  FMNMX.FTZ R70, R70, R5, !PT ;  /* 0x0000000546467209 */ /* 0x002fe40007810000 */
[----:B------:R-:W-:Y:S02]  /*b500*/  FMNMX.FTZ R2, R207, R2, !PT ;  /* 0x00000002cf027209 */ /* 0x000fe40007810000 */
[----:B---3--:R-:W-:Y:S01]  /*b510*/  FMNMX.FTZ R3, R0, R3, !PT ;  /* 0x0000000300037209 */ /* 0x008fe20007810000 */
[C---:B------:R-:W-:Y:S01]  /*b520*/  FMUL.FTZ R0, R70.reuse, c[0x0][0x23c] ;  /* 0x00008f0046007a20 */ /* 0x040fe20000410000 */
[----:B------:R-:W-:Y:S02]  /*b530*/  FSETP.NEU.FTZ.AND P3, PT, R70, -INF , PT ;  /* 0xff8000004600780b */ /* 0x000fe40003f7d000 */
[----:B------:R-:W-:Y:S01]  /*b540*/  FMNMX.FTZ R2, R209, R2, !PT ;  /* 0x00000002d1027209 */ /* 0x000fe20007810000 */
[----:B------:R-:W1:Y:S01]  /*b550*/  SHFL.BFLY PT, R5, R3, 0x1, 0x1f ;  /* 0x0c201f0003057f89 */ /* 0x000e6200000e0000 */
[----:B------:R-:W-:-:S02]  /*b560*/  FSEL R0, R0, RZ, P3 ;  /* 0x000000ff00007208 */ /* 0x000fc40001800000 */
[----:B------:R-:W-:Y:S02]  /*b570*/  FMNMX.FTZ R2, R213, R2, !PT ;  /* 0x00000002d5027209 */ /* 0x000fe40007810000 */
[----:B--2---:R-:W-:Y:S01]  /*b580*/  FMNMX.FTZ R68, R68, R4, !PT ;  /* 0x0000000444447209 */ /* 0x004fe20007810000 */
[----:B------:R-:W-:Y:S01]  /*b590*/  FFMA.FTZ R4, R46, c[0x0][0x23c], -R0 ;  /* 0x00008f002e047a23 */ /* 0x000fe20000010800 */
[----:B------:R-:W-:Y:S02]  /*b5a0*/  FMNMX.FTZ R2, R212, R2, !PT ;  /* 0x00000002d4027209 */ /* 0x000fe40007810000 */
[C---:B------:R-:W-:Y:S01]  /*b5b0*/  FSETP.NEU.FTZ.AND P2, PT, R68.reuse, -INF , PT ;  /* 0xff8000004400780b */ /* 0x040fe20003f5d000 */
[----:B------:R2:W-:Y:S01]  /*b5c0*/  MUFU.EX2 R10, R4 ;  /* 0x00000004000a7308 */ /* 0x0005e20000000800 */
[----:B------:R-:W-:-:S05]  /*b5d0*/  FMUL.FTZ R8, R68, c[0x0][0x23c] ;  /* 0x00008f0044087a20 */ /* 0x000fca0000410000 */
[----:B------:R-:W-:Y:S02]  /*b5e0*/  FSEL R8, R8, RZ, P2 ;  /* 0x000000ff08087208 */ /* 0x000fe40001000000 */
[----:B-1----:R-:W-:-:S03]  /*b5f0*/  FMNMX.FTZ R3, R3, R5, !PT ;  /* 0x0000000503037209 */ /* 0x002fc60007810000 */
[--C-:B------:R-:W-:Y:S01]  /*b600*/  FFMA.FTZ R5, R45, c[0x0][0x23c], -R8.reuse ;  /* 0x00008f002d057a23 */ /* 0x100fe20000010808 */
[----:B--2---:R-:W-:Y:S01]  /*b610*/  FMNMX.FTZ R4, R214, R2, !PT ;  /* 0x00000002d6047209 */ /* 0x004fe20007810000 */
[----:B------:R-:W-:Y:S01]  /*b620*/  FFMA.FTZ R2, R44, c[0x0][0x23c], -R8 ;  /* 0x00008f002c027a23 */ /* 0x000fe20000010808 */
[----:B------:R-:W-:Y:S01]  /*b630*/  FSETP.NEU.FTZ.AND P0, PT, R3, -INF , PT ;  /* 0xff8000000300780b */ /* 0x000fe20003f1d000 */
[----:B------:R1:W-:Y:S01]  /*b640*/  MUFU.EX2 R33, R5 ;  /* 0x0000000500217308 */ /* 0x0003e20000000800 */
[----:B------:R-:W-:-:S05]  /*b650*/  FMNMX.FTZ R4, R215, R4, !PT ;  /* 0x00000004d7047209 */ /* 0x000fca0007810000 */
[----:B------:R-:W2:Y:S02]  /*b660*/  SHFL.BFLY PT, R6, R4, 0x2, 0x1f ;  /* 0x0c401f0004067f89 */ /* 0x000ea400000e0000 */
[----:B------:R3:W-:Y:S01]  /*b670*/  MUFU.EX2 R12, R2 ;  /* 0x00000002000c7308 */ /* 0x0007e20000000800 */
[----:B-1----:R-:W-:-:S07]  /*b680*/  FFMA.FTZ R5, R47, c[0x0][0x23c], -R8 ;  /* 0x00008f002f057a23 */ /* 0x002fce0000010808 */
[----:B------:R-:W-:Y:S01]  /*b690*/  MUFU.EX2 R11, R5 ;  /* 0x00000005000b7308 */ /* 0x000fe20000000800 */
[----:B---3--:R-:W-:-:S07]  /*b6a0*/  FFMA.FTZ R2, R15, c[0x0][0x23c], -R8 ;  /* 0x00008f000f027a23 */ /* 0x008fce0000010808 */
[----:B------:R1:W-:Y:S01]  /*b6b0*/  MUFU.EX2 R34, R2 ;  /* 0x0000000200227308 */ /* 0x0003e20000000800 */
[----:B--2---:R-:W-:-:S05]  /*b6c0*/  FMNMX.FTZ R4, R4, R6, !PT ;  /* 0x0000000604047209 */ /* 0x004fca0007810000 */
[----:B------:R-:W2:Y:S01]  /*b6d0*/  SHFL.BFLY PT, R9, R4, 0x1, 0x1f ;  /* 0x0c201f0004097f89 */ /* 0x000ea200000e0000 */
[----:B-1----:R-:W-:-:S05]  /*b6e0*/  FMUL.FTZ R2, R3, c[0x0][0x23c] ;  /* 0x00008f0003027a20 */ /* 0x002fca0000410000 */
[----:B------:R-:W-:-:S05]  /*b6f0*/  FSEL R2, R2, RZ, P0 ;  /* 0x000000ff02027208 */ /* 0x000fca0000000000 */
[--C-:B------:R-:W-:Y:S02]  /*b700*/  FFMA.FTZ R5, R13, c[0x0][0x23c], -R2.reuse ;  /* 0x00008f000d057a23 */ /* 0x100fe40000010802 */
[----:B------:R-:W-:Y:S02]  /*b710*/  FFMA.FTZ R7, R36, c[0x0][0x23c], -R2 ;  /* 0x00008f0024077a23 */ /* 0x000fe40000010802 */
[----:B------:R1:W-:Y:S01]  /*b720*/  MUFU.EX2 R241, R5 ;  /* 0x0000000500f17308 */ /* 0x0003e20000000800 */
[----:B--2---:R-:W-:Y:S01]  /*b730*/  FMNMX.FTZ R69, R4, R9, !PT ;  /* 0x0000000904457209 */ /* 0x004fe20007810000 */
[----:B------:R-:W-:-:S06]  /*b740*/  FFMA.FTZ R4, R49, c[0x0][0x23c], -R0 ;  /* 0x00008f0031047a23 */ /* 0x000fcc0000010800 */
[----:B------:R2:W-:Y:S01]  /*b750*/  MUFU.EX2 R238, R4 ;  /* 0x0000000400ee7308 */ /* 0x0005e20000000800 */
[----:B-1----:R-:W-:-:S07]  /*b760*/  FFMA.FTZ R5, R48, c[0x0][0x23c], -R2 ;  /* 0x00008f0030057a23 */ /* 0x002fce0000010802 */
[----:B------:R-:W-:Y:S01]  /*b770*/  MUFU.EX2 R242, R7 ;  /* 0x0000000700f27308 */ /* 0x000fe20000000800 */
[----:B--2---:R-:W-:-:S07]  /*b780*/  FMUL.FTZ R4, R69, c[0x0][0x23c] ;  /* 0x00008f0045047a20 */ /* 0x004fce0000410000 */
[----:B------:R1:W-:Y:S02]  /*b790*/  MUFU.EX2 R240, R5 ;  /* 0x0000000500f07308 */ /* 0x0003e40000000800 */
[----:B-1----:R-:W-:-:S06]  /*b7a0*/  FFMA.FTZ R5, R14, c[0x0][0x23c], -R2 ;  /* 0x00008f000e057a23 */ /* 0x002fcc0000010802 */
[----:B------:R1:W2:Y:S02]  /*b7b0*/  MUFU.EX2 R32, R5 ;  /* 0x0000000500207308 */ /* 0x0002a40000000800 */
[----:B-1----:R-:W-:Y:S02]  /*b7c0*/  FSEL R5, R68, RZ, P2 ;  /* 0x000000ff44057208 */ /* 0x002fe40001000000 */
[----:B--2---:R-:W-:-:S03]  /*b7d0*/  F2FP.BF16.PACK_AB R7, R242, R32 ;  /* 0x00000020f207723e */ /* 0x004fc600000010ff */
[----:B------:R-:W-:Y:S01]  /*b7e0*/  FADD.FTZ R6, R161, -R5 ;  /* 0x80000005a1067221 */ /* 0x000fe20000010000 */
[----:B------:R-:W-:Y:S02]  /*b7f0*/  FSEL R5, R3, RZ, P0 ;  /* 0x000000ff03057208 */ /* 0x000fe40000000000 */
[----:B------:R-:W-:Y:S01]  /*b800*/  FSETP.NEU.FTZ.AND P0, PT, R69, -INF , PT ;  /* 0xff8000004500780b */ /* 0x000fe20003f1d000 */
[----:B------:R-:W-:Y:S01]  /*b810*/  FMUL.FTZ R6, R6, c[0x0][0x23c] ;  /* 0x00008f0006067a20 */ /* 0x000fe20000410000 */
[----:B------:R-:W-:Y:S01]  /*b820*/  MOV R161, R12 ;  /* 0x0000000c00a17202 */ /* 0x000fe20000000f00 */
[----:B------:R-:W-:Y:S01]  /*b830*/  FADD.FTZ R5, R159, -R5 ;  /* 0x800000059f057221 */ /* 0x000fe20000010000 */
[----:B------:R-:W-:Y:S01]  /*b840*/  MOV R159, R10 ;  /* 0x0000000a009f7202 */ /* 0x000fe20000000f00 */
[----:B------:R-:W-:Y:S01]  /*b850*/  FFMA.FTZ R10, R57, c[0x0][0x23c], -R0 ;  /* 0x00008f00390a7a23 */ /* 0x000fe20000010800 */
[----:B------:R-:W-:Y:S01]  /*b860*/  FSEL R9, R4, RZ, P0 ;  /* 0x000000ff04097208 */ /* 0x000fe20000000000 */
[----:B------:R-:W-:Y:S01]  /*b870*/  FMUL.FTZ R5, R5, c[0x0][0x23c] ;  /* 0x00008f0005057a20 */ /* 0x000fe20000410000 */
[----:B------:R1:W2:Y:S01]  /*b880*/  MUFU.EX2 R146, R6 ;  /* 0x0000000600927308 */ /* 0x0002a20000000800 */
[----:B------:R-:W-:-:S02]  /*b890*/  F2FP.BF16.PACK_AB R4, R34, R161 ;  /* 0x000000a12204723e */ /* 0x000fc400000010ff */
[----:B------:R-:W-:-:S05]  /*b8a0*/  FFMA.FTZ R12, R58, c[0x0][0x23c], -R9 ;  /* 0x00008f003a0c7a23 */ /* 0x000fca0000010809 */
[----:B------:R3:W-:Y:S08]  /*b8b0*/  MUFU.EX2 R239, R10 ;  /* 0x0000000a00ef7308 */ /* 0x0007f00000000800 */
[----:B------:R4:W5:Y:S01]  /*b8c0*/  MUFU.EX2 R145, R5 ;  /* 0x0000000500917308 */ /* 0x0009620000000800 */
[----:B-1----:R-:W-:Y:S01]  /*b8d0*/  F2FP.BF16.PACK_AB R6, R11, R33 ;  /* 0x000000210b06723e */ /* 0x002fe200000010ff */
[----:B--2---:R-:W-:-:S02]  /*b8e0*/  FMUL.FTZ R80, R80, R146 ;  /* 0x0000009250507220 */ /* 0x004fc40000410000 */
[-C--:B------:R-:W-:Y:S02]  /*b8f0*/  FMUL.FTZ R81, R81, R146.reuse ;  /* 0x0000009251517220 */ /* 0x080fe40000410000 */
[-C--:B------:R-:W-:Y:S02]  /*b900*/  FMUL.FTZ R88, R88, R146.reuse ;  /* 0x0000009258587220 */ /* 0x080fe40000410000 */
[----:B---3--:R-:W-:Y:S01]  /*b910*/  FFMA.FTZ R10, R59, c[0x0][0x23c], -R9 ;  /* 0x00008f003b0a7a23 */ /* 0x008fe20000010809 */
[----:B------:R1:W-:Y:S01]  /*b920*/  MUFU.EX2 R236, R12 ;  /* 0x0000000c00ec7308 */ /* 0x0003e20000000800 */
[-C--:B------:R-:W-:Y:S02]  /*b930*/  FMUL.FTZ R89, R89, R146.reuse ;  /* 0x0000009259597220 */ /* 0x080fe40000410000 */
[-C--:B------:R-:W-:Y:S02]  /*b940*/  FMUL.FTZ R100, R100, R146.reuse ;  /* 0x0000009264647220 */ /* 0x080fe40000410000 */
[----:B------:R-:W-:-:S02]  /*b950*/  FMUL.FTZ R101, R101, R146 ;  /* 0x0000009265657220 */ /* 0x000fc40000410000 */
[----:B----4-:R-:W-:Y:S01]  /*b960*/  FFMA.FTZ R5, R56, c[0x0][0x23c], -R0 ;  /* 0x00008f0038057a23 */ /* 0x010fe20000010800 */
[----:B------:R2:W-:Y:S01]  /*b970*/  MUFU.EX2 R235, R10 ;  /* 0x0000000a00eb7308 */ /* 0x0005e20000000800 */
[-C--:B-----5:R-:W-:Y:S02]  /*b980*/  FMUL.FTZ R82, R82, R145.reuse ;  /* 0x0000009152527220 */ /* 0x0a0fe40000410000 */
[-C--:B------:R-:W-:Y:S02]  /*b990*/  FMUL.FTZ R83, R83, R145.reuse ;  /* 0x0000009153537220 */ /* 0x080fe40000410000 */
[-C--:B------:R-:W-:Y:S02]  /*b9a0*/  FMUL.FTZ R90, R90, R145.reuse ;  /* 0x000000915a5a7220 */ /* 0x080fe40000410000 */
[----:B------:R-:W-:Y:S01]  /*b9b0*/  FMUL.FTZ R91, R91, R145 ;  /* 0x000000915b5b7220 */ /* 0x000fe20000410000 */
[----:B------:R3:W-:Y:S01]  /*b9c0*/  MUFU.EX2 R237, R5 ;  /* 0x0000000500ed7308 */ /* 0x0007e20000000800 */
[----:B-1----:R-:W-:-:S02]  /*b9d0*/  FFMA.FTZ R12, R60, c[0x0][0x23c], -R9 ;  /* 0x00008f003c0c7a23 */ /* 0x002fc40000010809 */
[-C--:B------:R-:W-:Y:S02]  /*b9e0*/  FMUL.FTZ R102, R102, R145.reuse ;  /* 0x0000009166667220 */ /* 0x080fe40000410000 */
[-C--:B------:R-:W-:Y:S02]  /*b9f0*/  FMUL.FTZ R103, R103, R145.reuse ;  /* 0x0000009167677220 */ /* 0x080fe40000410000 */
[-C--:B------:R-:W-:Y:S01]  /*ba00*/  FMUL.FTZ R104, R104, R146.reuse ;  /* 0x0000009268687220 */ /* 0x080fe20000410000 */
[----:B--2---:R-:W-:Y:S01]  /*ba10*/  FSEL R10, R69, RZ, P0 ;  /* 0x000000ff450a7208 */ /* 0x004fe20000000000 */
[----:B------:R-:W-:Y:S01]  /*ba20*/  MUFU.EX2 R234, R12 ;  /* 0x0000000c00ea7308 */ /* 0x000fe20000000800 */
[----:B------:R-:W-:Y:S02]  /*ba30*/  FMUL.FTZ R105, R105, R146 ;  /* 0x0000009269697220 */ /* 0x000fe40000410000 */
[----:B------:R-:W-:Y:S02]  /*ba40*/  FMUL.FTZ R106, R106, R145 ;  /* 0x000000916a6a7220 */ /* 0x000fe40000410000 */
[----:B------:R-:W-:Y:S01]  /*ba50*/  FADD.FTZ R10, R166, -R10 ;  /* 0x8000000aa60a7221 */ /* 0x000fe20000010000 */
[----:B---3--:R-:W-:Y:S01]  /*ba60*/  F2FP.BF16.PACK_AB R5, R240, R241 ;  /* 0x000000f1f005723e */ /* 0x008fe200000010ff */
[----:B------:R-:W-:-:S02]  /*ba70*/  FMUL.FTZ R107, R107, R145 ;  /* 0x000000916b6b7220 */ /* 0x000fc40000410000 */
[----:B------:R-:W-:Y:S02]  /*ba80*/  FMUL.FTZ R10, R10, c[0x0][0x23c] ;  /* 0x00008f000a0a7a20 */ /* 0x000fe40000410000 */
[-C--:B------:R-:W-:Y:S02]  /*ba90*/  FMUL.FTZ R116, R116, R146.reuse ;  /* 0x0000009274747220 */ /* 0x080fe40000410000 */
[----:B------:R1:W2:Y:S01]  /*baa0*/  MUFU.EX2 R71, R10 ;  /* 0x0000000a00477308 */ /* 0x0002a20000000800 */
[----:B------:R-:W-:Y:S01]  /*bab0*/  HMMA.16816.F32.BF16 R76, R4, R16, R80 ;  /* 0x00000010044c723c */ /* 0x000fe20000041850 */
[----:B------:R-:W-:Y:S02]  /*bac0*/  FMUL.FTZ R117, R117, R146 ;  /* 0x0000009275757220 */ /* 0x000fe40000410000 */
[-C--:B------:R-:W-:Y:S02]  /*bad0*/  FMUL.FTZ R118, R118, R145.reuse ;  /* 0x0000009176767220 */ /* 0x080fe40000410000 */
[----:B------:R-:W-:-:S02]  /*bae0*/  FMUL.FTZ R119, R119, R145 ;  /* 0x0000009177777220 */ /* 0x000fc40000410000 */
[----:B------:R-:W-:Y:S01]  /*baf0*/  MOV R80, R11 ;  /* 0x0000000b00507202 */ /* 0x000fe20000000f00 */
[-C--:B------:R-:W-:Y:S01]  /*bb00*/  FMUL.FTZ R120, R120, R146.reuse ;  /* 0x0000009278787220 */ /* 0x080fe20000410000 */
[----:B------:R-:W-:Y:S01]  /*bb10*/  FSEL R11, R70, RZ, P3 ;  /* 0x000000ff460b7208 */ /* 0x000fe20001800000 */
[----:B------:R-:W-:Y:S01]  /*bb20*/  FMUL.FTZ R121, R121, R146 ;  /* 0x0000009279797220 */ /* 0x000fe20000410000 */
[C---:B------:R-:W-:Y:S01]  /*bb30*/  HMMA.16816.F32.BF16 R72, R4.reuse, R18, R88 ;  /* 0x000000120448723c */ /* 0x040fe20000041858 */
[----:B------:R-:W-:Y:S01]  /*bb40*/  FMUL.FTZ R122, R122, R145 ;  /* 0x000000917a7a7220 */ /* 0x000fe20000410000 */
[----:B------:R-:W-:Y:S01]  /*bb50*/  MOV R83, R34 ;  /* 0x0000002200537202 */ /* 0x000fe20000000f00 */
[----:B------:R-:W-:Y:S01]  /*bb60*/  FADD.FTZ R13, R172, -R11 ;  /* 0x8000000bac0d7221 */ /* 0x000fe20000010000 */
[----:B------:R-:W-:Y:S01]  /*bb70*/  MOV R82, R33 ;  /* 0x0000002100527202 */ /* 0x000fe20000000f00 */
[----:B-1----:R-:W-:Y:S01]  /*bb80*/  FFMA.FTZ R10, R152, c[0x0][0x23c], -R0 ;  /* 0x00008f00980a7a23 */ /* 0x002fe20000010800 */
[----:B------:R-:W-:Y:S01]  /*bb90*/  MOV R81, R32 ;  /* 0x0000002000517202 */ /* 0x000fe20000000f00 */
[----:B------:R-:W-:Y:S01]  /*bba0*/  FFMA.FTZ R11, R61, c[0x0][0x23c], -R9 ;  /* 0x00008f003d0b7a23 */ /* 0x000fe20000010809 */
[----:B------:R-:W-:Y:S01]  /*bbb0*/  HMMA.16816.F32.BF16 R64, R4, R20, R100 ;  /* 0x000000140440723c */ /* 0x000fe20000041864 */
[----:B------:R1:W-:Y:S01]  /*bbc0*/  MUFU.EX2 R231, R10 ;  /* 0x0000000a00e77308 */ /* 0x0003e20000000800 */
[----:B------:R-:W-:-:S02]  /*bbd0*/  FMUL.FTZ R13, R13, c[0x0][0x23c] ;  /* 0x00008f000d0d7a20 */ /* 0x000fc40000410000 */
[-C--:B------:R-:W-:Y:S02]  /*bbe0*/  FMUL.FTZ R123, R123, R145.reuse ;  /* 0x000000917b7b7220 */ /* 0x080fe40000410000 */
[-C--:B------:R-:W-:Y:S02]  /*bbf0*/  FMUL.FTZ R132, R132, R146.reuse ;  /* 0x0000009284847220 */ /* 0x080fe40000410000 */
[-C--:B------:R-:W-:Y:S01]  /*bc00*/  FMUL.FTZ R133, R133, R146.reuse ;  /* 0x0000009285857220 */ /* 0x080fe20000410000 */
[----:B------:R-:W-:Y:S01]  /*bc10*/  MUFU.EX2 R233, R11 ;  /* 0x0000000b00e97308 */ /* 0x000fe20000000800 */
[-C--:B------:R-:W-:Y:S01]  /*bc20*/  FMUL.FTZ R134, R134, R145.reuse ;  /* 0x0000009186867220 */ /* 0x080fe20000410000 */
[----:B------:R-:W-:Y:S01]  /*bc30*/  HMMA.16816.F32.BF16 R60, R4, R22, R104 ;  /* 0x00000016043c723c */ /* 0x000fe20000041868 */
[----:B------:R-:W-:Y:S02]  /*bc40*/  FMUL.FTZ R135, R135, R145 ;  /* 0x0000009187877220 */ /* 0x000fe40000410000 */
[----:B------:R-:W-:-:S02]  /*bc50*/  FMUL.FTZ R136, R136, R146 ;  /* 0x0000009288887220 */ /* 0x000fc40000410000 */
[----:B------:R-:W-:Y:S01]  /*bc60*/  FMUL.FTZ R137, R137, R146 ;  /* 0x0000009289897220 */ /* 0x000fe20000410000 */
[----:B------:R3:W4:Y:S01]  /*bc70*/  MUFU.EX2 R144, R13 ;  /* 0x0000000d00907308 */ /* 0x0007220000000800 */
[----:B-1----:R-:W-:Y:S01]  /*bc80*/  FFMA.FTZ R10, R149, c[0x0][0x23c], -R8 ;  /* 0x00008f00950a7a23 */ /* 0x002fe20000010808 */
[C---:B------:R-:W-:Y:S01]  /*bc90*/  HMMA.16816.F32.BF16 R56, R4.reuse, R24, R116 ;  /* 0x000000180438723c */ /* 0x040fe20000041874 */
[-C--:B------:R-:W-:Y:S02]  /*bca0*/  FMUL.FTZ R138, R138, R145.reuse ;  /* 0x000000918a8a7220 */ /* 0x080fe40000410000 */
[----:B------:R-:W-:Y:S02]  /*bcb0*/  FMUL.FTZ R139, R139, R145 ;  /* 0x000000918b8b7220 */ /* 0x000fe40000410000 */
[-C--:B--2---:R-:W-:Y:S01]  /*bcc0*/  FMUL.FTZ R86, R86, R71.reuse ;  /* 0x0000004756567220 */ /* 0x084fe20000410000 */
[----:B------:R1:W-:Y:S01]  /*bcd0*/  MUFU.EX2 R229, R10 ;  /* 0x0000000a00e57308 */ /* 0x0003e20000000800 */
[-C--:B------:R-:W-:Y:S01]  /*bce0*/  FMUL.FTZ R87, R87, R71.reuse ;  /* 0x0000004757577220 */ /* 0x080fe20000410000 */
[----:B------:R-:W-:Y:S01]  /*bcf0*/  HMMA.16816.F32.BF16 R52, R4, R26, R120 ;  /* 0x0000001a0434723c */ /* 0x000fe20000041878 */
[----:B------:R-:W-:-:S02]  /*bd00*/  FMUL.FTZ R94, R94, R71 ;  /* 0x000000475e5e7220 */ /* 0x000fc40000410000 */
[-C--:B------:R-:W-:Y:S02]  /*bd10*/  FMUL.FTZ R95, R95, R71.reuse ;  /* 0x000000475f5f7220 */ /* 0x080fe40000410000 */
[----:B------:R-:W-:Y:S01]  /*bd20*/  FMUL.FTZ R98, R98, R71 ;  /* 0x0000004762627220 */ /* 0x000fe20000410000 */
[----:B---3--:R-:W-:Y:S01]  /*bd30*/  LDSM.16.MT88.4 R12, [R191+0x6800] ;  /* 0x00680000bf0c783b */ /* 0x008fe20000004200 */
[-C--:B----4-:R-:W-:Y:S01]  /*bd40*/  FMUL.FTZ R84, R84, R144.reuse ;  /* 0x0000009054547220 */ /* 0x090fe20000410000 */
[----:B------:R-:W-:Y:S01]  /*bd50*/  HMMA.16816.F32.BF16 R48, R4, R28, R132 ;  /* 0x0000001c0430723c */ /* 0x000fe20000041884 */
[-C--:B------:R-:W-:Y:S02]  /*bd60*/  FMUL.FTZ R85, R85, R144.reuse ;  /* 0x0000009055557220 */ /* 0x080fe40000410000 */
[-C--:B------:R-:W-:Y:S02]  /*bd70*/  FMUL.FTZ R92, R92, R144.reuse ;  /* 0x000000905c5c7220 */ /* 0x080fe40000410000 */
[----:B------:R-:W-:-:S02]  /*bd80*/  FMUL.FTZ R93, R93, R144 ;  /* 0x000000905d5d7220 */ /* 0x000fc40000410000 */
[----:B-1----:R-:W-:Y:S01]  /*bd90*/  FFMA.FTZ R10, R150, c[0x0][0x23c], -R8 ;  /* 0x00008f00960a7a23 */ /* 0x002fe20000010808 */
[----:B------:R-:W-:Y:S01]  /*bda0*/  HMMA.16816.F32.BF16 R40, R4, R30, R136 ;  /* 0x0000001e0428723c */ /* 0x000fe20000041888 */
[-C--:B------:R-:W-:Y:S02]  /*bdb0*/  FMUL.FTZ R96, R96, R144.reuse ;  /* 0x0000009060607220 */ /* 0x080fe40000410000 */
[----:B------:R1:W-:Y:S01]  /*bdc0*/  MUFU.EX2 R228, R10 ;  /* 0x0000000a00e47308 */ /* 0x0003e20000000800 */
[-C--:B------:R-:W-:Y:S02]  /*bdd0*/  FMUL.FTZ R97, R97, R144.reuse ;  /* 0x0000009061617220 */ /* 0x080fe40000410000 */
[----:B------:R-:W-:Y:S01]  /*bde0*/  FMUL.FTZ R99, R99, R71 ;  /* 0x0000004763637220 */ /* 0x000fe20000410000 */
[----:B------:R-:W-:Y:S01]  /*bdf0*/  F2FP.BF16.PACK_AB R4, R238, R159 ;  /* 0x0000009fee04723e */ /* 0x000fe200000010ff */
        /* <DEDUP_REMOVED lines=8> */
[-C--:B------:R-:W-:Y:S02]  /*be80*/  FMUL.FTZ R113, R113, R144.reuse ;  /* 0x0000009071717220 */ /* 0x080fe40000410000 */
[----:B-1----:R-:W-:Y:S01]  /*be90*/  FFMA.FTZ R10, R153, c[0x0][0x23c], -R2 ;  /* 0x00008f00990a7a23 */ /* 0x002fe20000010802 */
[----:B------:R-:W-:Y:S01]  /*bea0*/  HMMA.16816.F32.BF16 R44, R4, R16, R84 ;  /* 0x00000010042c723c */ /* 0x000fe20000041854 */
[-C--:B------:R-:W-:Y:S02]  /*beb0*/  FMUL.FTZ R114, R114, R71.reuse ;  /* 0x0000004772727220 */ /* 0x080fe40000410000 */
[----:B------:R1:W-:Y:S01]  /*bec0*/  MUFU.EX2 R225, R10 ;  /* 0x0000000a00e17308 */ /* 0x0003e20000000800 */
[----:B------:R-:W-:Y:S02]  /*bed0*/  FMUL.FTZ R115, R115, R71 ;  /* 0x0000004773737220 */ /* 0x000fe40000410000 */
[----:B------:R-:W-:-:S02]  /*bee0*/  FMUL.FTZ R124, R124, R144 ;  /* 0x000000907c7c7220 */ /* 0x000fc40000410000 */
[-C--:B------:R-:W-:Y:S01]  /*bef0*/  FMUL.FTZ R125, R125, R144.reuse ;  /* 0x000000907d7d7220 */ /* 0x080fe20000410000 */
[C---:B------:R-:W-:Y:S01]  /*bf00*/  HMMA.16816.F32.BF16 R36, R4.reuse, R18, R92 ;  /* 0x000000120424723c */ /* 0x040fe2000004185c */
[-C--:B------:R-:W-:Y:S01]  /*bf10*/  FMUL.FTZ R126, R126, R71.reuse ;  /* 0x000000477e7e7220 */ /* 0x080fe20000410000 */
[----:B------:R-:W-:Y:S01]  /*bf20*/  LDSM.16.MT88.4 R16, [R192+0x6800] ;  /* 0x00680000c010783b */ /* 0x000fe20000004200 */
[----:B------:R-:W-:Y:S02]  /*bf30*/  FMUL.FTZ R127, R127, R71 ;  /* 0x000000477f7f7220 */ /* 0x000fe40000410000 */
[----:B------:R-:W-:Y:S01]  /*bf40*/  FFMA.FTZ R11, R148, c[0x0][0x23c], -R8 ;  /* 0x00008f00940b7a23 */ /* 0x000fe20000010808 */
[----:B------:R-:W-:Y:S01]  /*bf50*/  LDSM.16.MT88.4 R92, [R189+0x7800] ;  /* 0x00780000bd5c783b */ /* 0x000fe20000004200 */
[----:B------:R-:W-:Y:S01]  /*bf60*/  FMUL.FTZ R128, R128, R144 ;  /* 0x0000009080807220 */ /* 0x000fe20000410000 */
[----:B------:R-:W-:Y:S01]  /*bf70*/  HMMA.16816.F32.BF16 R32, R4, R20, R96 ;  /* 0x000000140420723c */ /* 0x000fe20000041860 */
[----:B------:R2:W3:Y:S01]  /*bf80*/  MUFU.EX2 R232, R11 ;  /* 0x0000000b00e87308 */ /* 0x0004e20000000800 */
[----:B-1----:R-:W-:-:S02]  /*bf90*/  FFMA.FTZ R10, R154, c[0x0][0x23c], -R2 ;  /* 0x00008f009a0a7a23 */ /* 0x002fc40000010802 */
[-C--:B------:R-:W-:Y:S02]  /*bfa0*/  FMUL.FTZ R129, R129, R144.reuse ;  /* 0x0000009081817220 */ /* 0x080fe40000410000 */
[-C--:B------:R-:W-:Y:S02]  /*bfb0*/  FMUL.FTZ R130, R130, R71.reuse ;  /* 0x0000004782827220 */ /* 0x080fe40000410000 */
[C---:B------:R-:W-:Y:S01]  /*bfc0*/  HMMA.16816.F32.BF16 R108, R4.reuse, R22, R108 ;  /* 0x00000016046c723c */ /* 0x040fe2000004186c */
[----:B------:R1:W-:Y:S01]  /*bfd0*/  MUFU.EX2 R226, R10 ;  /* 0x0000000a00e27308 */ /* 0x0003e20000000800 */
[----:B------:R-:W-:Y:S01]  /*bfe0*/  LDSM.16.MT88.4 R20, [R190+0x6800] ;  /* 0x00680000be14783b */ /* 0x000fe20000004200 */
[----:B------:R-:W-:Y:S02]  /*bff0*/  FMUL.FTZ R131, R131, R71 ;  /* 0x0000004783837220 */ /* 0x000fe40000410000 */
[-C--:B------:R-:W-:Y:S02]  /*c000*/  FMUL.FTZ R140, R140, R144.reuse ;  /* 0x000000908c8c7220 */ /* 0x080fe40000410000 */
[----:B------:R-:W-:Y:S01]  /*c010*/  FMUL.FTZ R141, R141, R144 ;  /* 0x000000908d8d7220 */ /* 0x000fe20000410000 */
[----:B------:R-:W-:Y:S01]  /*c020*/  HMMA.16816.F32.BF16 R112, R4, R24, R112 ;  /* 0x000000180470723c */ /* 0x000fe20000041870 */
[----:B--2---:R-:W-:-:S02]  /*c030*/  FFMA.FTZ R11, R147, c[0x0][0x23c], -R8 ;  /* 0x00008f00930b7a23 */ /* 0x004fc40000010808 */
[-C--:B------:R-:W-:Y:S02]  /*c040*/  FMUL.FTZ R142, R142, R71.reuse ;  /* 0x000000478e8e7220 */ /* 0x080fe40000410000 */
[----:B------:R2:W4:Y:S01]  /*c050*/  MUFU.EX2 R230, R11 ;  /* 0x0000000b00e67308 */ /* 0x0005220000000800 */
[----:B------:R-:W-:Y:S02]  /*c060*/  FMUL.FTZ R143, R143, R71 ;  /* 0x000000478f8f7220 */ /* 0x000fe40000410000 */
[C---:B------:R-:W-:Y:S01]  /*c070*/  HMMA.16816.F32.BF16 R124, R4.reuse, R26, R124 ;  /* 0x0000001a047c723c */ /* 0x040fe2000004187c */
[--C-:B-1----:R-:W-:Y:S01]  /*c080*/  FFMA.FTZ R10, R155, c[0x0][0x23c], -R2.reuse ;  /* 0x00008f009b0a7a23 */ /* 0x102fe20000010802 */
[----:B------:R-:W1:Y:S03]  /*c090*/  LDSM.16.MT88.4 R24, [R189+0x6800] ;  /* 0x00680000bd18783b */ /* 0x000e660000004200 */
[----:B------:R5:W3:Y:S03]  /*c0a0*/  MUFU.EX2 R224, R10 ;  /* 0x0000000a00e07308 */ /* 0x000ae60000000800 */
[----:B------:R-:W-:Y:S01]  /*c0b0*/  HMMA.16816.F32.BF16 R128, R4, R28, R128 ;  /* 0x0000001c0480723c */ /* 0x000fe20000041880 */
[----:B--2---:R-:W-:-:S07]  /*c0c0*/  FFMA.FTZ R11, R151, c[0x0][0x23c], -R2 ;  /* 0x00008f00970b7a23 */ /* 0x004fce0000010802 */
[----:B------:R-:W-:Y:S01]  /*c0d0*/  HMMA.16816.F32.BF16 R140, R4, R30, R140 ;  /* 0x0000001e048c723c */ /* 0x000fe2000004188c */
[----:B------:R2:W2:Y:S01]  /*c0e0*/  MUFU.EX2 R227, R11 ;  /* 0x0000000b00e37308 */ /* 0x0004a20000000800 */
[----:B-----5:R-:W-:-:S05]  /*c0f0*/  FFMA.FTZ R10, R158, c[0x0][0x23c], -R0 ;  /* 0x00008f009e0a7a23 */ /* 0x020fca0000010800 */
[----:B---3--:R-:W-:Y:S02]  /*c100*/  F2FP.BF16.PACK_AB R4, R229, R232 ;  /* 0x000000e8e504723e */ /* 0x008fe400000010ff */
[----:B------:R3:W-:Y:S01]  /*c110*/  MUFU.EX2 R222, R10 ;  /* 0x0000000a00de7308 */ /* 0x0007e20000000800 */
[----:B----4-:R-:W-:Y:S02]  /*c120*/  F2FP.BF16.PACK_AB R6, R228, R230 ;  /* 0x000000e6e406723e */ /* 0x010fe400000010ff */
[----:B------:R-:W-:Y:S01]  /*c130*/  F2FP.BF16.PACK_AB R7, R224, R226 ;  /* 0x000000e2e007723e */ /* 0x000fe200000010ff */
[----:B--2---:R-:W-:Y:S01]  /*c140*/  FFMA.FTZ R11, R157, c[0x0][0x23c], -R0 ;  /* 0x00008f009d0b7a23 */ /* 0x004fe20000010800 */
[----:B------:R-:W-:-:S03]  /*c150*/  F2FP.BF16.PACK_AB R5, R225, R227 ;  /* 0x000000e3e105723e */ /* 0x000fc600000010ff */
[----:B------:R-:W2:Y:S01]  /*c160*/  MUFU.EX2 R223, R11 ;  /* 0x0000000b00df7308 */ /* 0x000ea20000000800 */
[----:B---3--:R-:W-:-:S03]  /*c170*/  FFMA.FTZ R10, R165, c[0x0][0x23c], -R0 ;  /* 0x00008f00a50a7a23 */ /* 0x008fc60000010800 */
[C---:B-1----:R-:W-:Y:S04]  /*c180*/  HMMA.16816.F32.BF16 R76, R4.reuse, R24, R76 ;  /* 0x00000018044c723c */ /* 0x042fe8000004184c */
[----:B------:R1:W3:Y:S04]  /*c190*/  MUFU.EX2 R221, R10 ;  /* 0x0000000a00dd7308 */ /* 0x0002e80000000800 */
[C---:B------:R-:W-:Y:S08]  /*c1a0*/  HMMA.16816.F32.BF16 R72, R4.reuse, R26, R72 ;  /* 0x0000001a0448723c */ /* 0x040ff00000041848 */
[----:B------:R-:W-:Y:S01]  /*c1b0*/  HMMA.16816.F32.BF16 R64, R4, R16, R64 ;  /* 0x000000100440723c */ /* 0x000fe20000041840 */
[----:B-1----:R-:W-:-:S04]  /*c1c0*/  FFMA.FTZ R10, R156, c[0x0][0x23c], -R0 ;  /* 0x00008f009c0a7a23 */ /* 0x002fc80000010800 */
[----:B------:R1:W-:Y:S03]  /*c1d0*/  MUFU.EX2 R220, R10 ;  /* 0x0000000a00dc7308 */ /* 0x0003e60000000800 */
        /* <DEDUP_REMOVED lines=9> */
[----:B--2---:R-:W-:Y:S02]  /*c270*/  F2FP.BF16.PACK_AB R4, R223, R231 ;  /* 0x000000e7df04723e */ /* 0x004fe400000010ff */
[----:B---3--:R-:W-:Y:S01]  /*c280*/  F2FP.BF16.PACK_AB R6, R221, R222 ;  /* 0x000000dedd06723e */ /* 0x008fe200000010ff */
[----:B-1----:R-:W-:Y:S01]  /*c290*/  FFMA.FTZ R10, R171, c[0x0][0x23c], -R9 ;  /* 0x00008f00ab0a7a23 */ /* 0x002fe20000010809 */
[----:B----4-:R-:W-:-:S03]  /*c2a0*/  F2FP.BF16.PACK_AB R5, R218, R219 ;  /* 0x000000dbda05723e */ /* 0x010fc600000010ff */
        /* <DEDUP_REMOVED lines=26> */
[----:B----4-:R-:W-:Y:S02]  /*c450*/  F2FP.BF16.PACK_AB R4, R168, R169 ;  /* 0x000000a9a804723e */ /* 0x010fe400000010ff */
[----:B------:R-:W-:Y:S01]  /*c460*/  MOV R167, R80 ;  /* 0x0000005000a77202 */ /* 0x000fe20000000f00 */
        /* <DEDUP_REMOVED lines=12> */
[----:B------:R-:W-:Y:S02]  /*c530*/  MOV R175, R161 ;  /* 0x000000a100af7202 */ /* 0x000fe40000000f00 */
[----:B----4-:R-:W-:-:S03]  /*c540*/  F2FP.BF16.PACK_AB R5, R163, R164 ;  /* 0x000000a4a305723e */ /* 0x010fc600000010ff */
[----:B------:R1:W-:Y:S02]  /*c550*/  MUFU.EX2 R161, R10 ;  /* 0x0000000a00a17308 */ /* 0x0003e40000000800 */
[----:B-1----:R-:W-:Y:S01]  /*c560*/  FFMA.FTZ R10, R177, c[0x0][0x23c], -R2 ;  /* 0x00008f00b10a7a23 */ /* 0x002fe20000010802 */
[----:B------:R-:W-:-:S05]  /*c570*/  MOV R177, R159 ;  /* 0x0000009f00b17202 */ /* 0x000fca0000000f00 */
[----:B------:R1:W4:Y:S02]  /*c580*/  MUFU.EX2 R162, R10 ;  /* 0x0000000a00a27308 */ /* 0x0003240000000800 */
[----:B-1----:R-:W-:Y:S01]  /*c590*/  FFMA.FTZ R10, R182, c[0x0][0x23c], -R0 ;  /* 0x00008f00b60a7a23 */ /* 0x002fe20000010800 */
[----:B----4-:R-:W-:-:S05]  /*c5a0*/  F2FP.BF16.PACK_AB R7, R162, R161 ;  /* 0x000000a1a207723e */ /* 0x010fca00000010ff */
[----:B------:R1:W4:Y:S02]  /*c5b0*/  MUFU.EX2 R160, R10 ;  /* 0x0000000a00a07308 */ /* 0x0003240000000800 */
[C---:B--2---:R-:W-:Y:S08]  /*c5c0*/  HMMA.16816.F32.BF16 R76, R4.reuse, R24, R76 ;  /* 0x00000018044c723c */ /* 0x044ff0000004184c */
[----:B------:R-:W-:Y:S01]  /*c5d0*/  HMMA.16816.F32.BF16 R72, R4, R26, R72 ;  /* 0x0000001a0448723c */ /* 0x000fe20000041848 */
[----:B-1----:R-:W-:-:S04]  /*c5e0*/  FFMA.FTZ R10, R178, c[0x0][0x23c], -R0 ;  /* 0x00008f00b20a7a23 */ /* 0x002fc80000010800 */
[----:B------:R1:W-:Y:S03]  /*c5f0*/  MUFU.EX2 R159, R10 ;  /* 0x0000000a009f7308 */ /* 0x0003e60000000800 */
[C---:B---3--:R-:W-:Y:S08]  /*c600*/  HMMA.16816.F32.BF16 R64, R4.reuse, R20, R64 ;  /* 0x000000140440723c */ /* 0x048ff00000041840 */
[----:B------:R-:W-:Y:S01]  /*c610*/  HMMA.16816.F32.BF16 R60, R4, R22, R60 ;  /* 0x00000016043c723c */ /* 0x000fe2000004183c */
[----:B-1----:R-:W-:-:S07]  /*c620*/  FFMA.FTZ R10, R180, c[0x0][0x23c], -R0 ;  /* 0x00008f00b40a7a23 */ /* 0x002fce0000010800 */
[C---:B------:R-:W-:Y:S01]  /*c630*/  HMMA.16816.F32.BF16 R56, R4.reuse, R16, R56 ;  /* 0x000000100438723c */ /* 0x040fe20000041838 */
[----:B------:R1:W-:Y:S07]  /*c640*/  MUFU.EX2 R158, R10 ;  /* 0x0000000a009e7308 */ /* 0x0003ee0000000800 */
[C---:B------:R-:W-:Y:S08]  /*c650*/  HMMA.16816.F32.BF16 R52, R4.reuse, R18, R52 ;  /* 0x000000120434723c */ /* 0x040ff00000041834 */
[----:B-----5:R-:W-:Y:S01]  /*c660*/  HMMA.16816.F32.BF16 R48, R4, R12, R48 ;  /* 0x0000000c0430723c */ /* 0x020fe20000041830 */
[----:B-1----:R-:W-:-:S02]  /*c670*/  FFMA.FTZ R10, R181, c[0x0][0x23c], -R0 ;  /* 0x00008f00b50a7a23 */ /* 0x002fc40000010800 */
[----:B------:R-:W-:Y:S02]  /*c680*/  FFMA.FTZ R0, R184, c[0x0][0x23c], -R0 ;  /* 0x00008f00b8007a23 */ /* 0x000fe40000010800 */
[----:B------:R1:W-:Y:S03]  /*c690*/  MUFU.EX2 R157, R10 ;  /* 0x0000000a009d7308 */ /* 0x0003e60000000800 */
[----:B------:R-:W-:Y:S05]  /*c6a0*/  HMMA.16816.F32.BF16 R40, R4, R14, R40 ;  /* 0x0000000e0428723c */ /* 0x000fea0000041828 */
[----:B------:R2:W-:Y:S02]  /*c6b0*/  MUFU.EX2 R156, R0 ;  /* 0x00000000009c7308 */ /* 0x0005e40000000800 */
[----:B------:R-:W-:-:S02]  /*c6c0*/  F2FP.BF16.PACK_AB R4, R174, R220 ;  /* 0x000000dcae04723e */ /* 0x000fc400000010ff */
[----:B----4-:R-:W-:Y:S01]  /*c6d0*/  F2FP.BF16.PACK_AB R6, R160, R171 ;  /* 0x000000aba006723e */ /* 0x010fe200000010ff */
[----:B-1----:R-:W-:Y:S01]  /*c6e0*/  FFMA.FTZ R10, R204, c[0x0][0x23c], -R9 ;  /* 0x00008f00cc0a7a23 */ /* 0x002fe20000010809 */
[----:B------:R-:W-:-:S03]  /*c6f0*/  @P1 IADD3 R204, R216, -0x4, RZ ;  /* 0xfffffffcd8cc1810 */ /* 0x000fc60007ffe0ff */
        /* <DEDUP_REMOVED lines=17> */
[----:B-1----:R-:W-:-:S07]  /*c810*/  F2FP.BF16.PACK_AB R7, R152, R153 ;  /* 0x000000999807723e */ /* 0x002fce00000010ff */
        /* <DEDUP_REMOVED lines=17> */
[----:B------:R-:W3:Y:S01]  /*c930*/  MUFU.EX2 R25, R2 ;  /* 0x0000000200197308 */ /* 0x000ee20000000800 */
[----:B------:R-:W4:Y:S02]  /*c940*/  LDSM.16.MT88.4 R16, [R191+0x7800] ;  /* 0x00780000bf10783b */ /* 0x000f240000004200 */
[----:B------:R-:W-:Y:S01]  /*c950*/  HMMA.16816.F32.BF16 R12, R4, R14, R140 ;  /* 0x0000000e040c723c */ /* 0x000fe2000004188c */
[----:B-1----:R-:W-:-:S06]  /*c960*/  FFMA.FTZ R0, R213, c[0x0][0x23c], -R9 ;  /* 0x00008f00d5007a23 */ /* 0x002fcc0000010809 */
[----:B------:R-:W-:Y:S01]  /*c970*/  FFMA.FTZ R5, R243, R144, R177 ;  /* 0x00000090f3057223 */ /* 0x000fe200000100b1 */
[----:B------:R-:W-:Y:S01]  /*c980*/  F2FP.BF16.PACK_AB R140, R158, R159 ;  /* 0x0000009f9e8c723e */ /* 0x000fe200000010ff */
[----:B------:R1:W-:Y:S01]  /*c990*/  MUFU.EX2 R24, R0 ;  /* 0x0000000000187308 */ /* 0x0003e20000000800 */
[----:B------:R-:W-:Y:S01]  /*c9a0*/  FFMA.FTZ R4, R244, R71, R236 ;  /* 0x00000047f4047223 */ /* 0x000fe200000100ec */
[----:B------:R-:W-:Y:S01]  /*c9b0*/  F2FP.BF16.PACK_AB R142, R156, R157 ;  /* 0x0000009d9c8e723e */ /* 0x000fe200000010ff */
[----:B------:R-:W-:Y:S01]  /*c9c0*/  FADD.FTZ R5, R238, R5 ;  /* 0x00000005ee057221 */ /* 0x000fe20000010000 */
[----:B---3--:R-:W-:Y:S01]  /*c9d0*/  F2FP.BF16.PACK_AB R139, R25, R26 ;  /* 0x0000001a198b723e */ /* 0x008fe200000010ff */
[----:B------:R-:W-:Y:S02]  /*c9e0*/  FFMA.FTZ R2, R245, R146, R175 ;  /* 0x00000092f5027223 */ /* 0x000fe400000100af */
[----:B------:R-:W-:Y:S02]  /*c9f0*/  FADD.FTZ R7, R235, R4 ;  /* 0x00000004eb077221 */ /* 0x000fe40000010000 */
[----:B------:R-:W-:-:S02]  /*ca00*/  FADD.FTZ R4, R176, R2 ;  /* 0x00000002b0047221 */ /* 0x000fc40000010000 */
[----:B------:R-:W-:Y:S01]  /*ca10*/  FADD.FTZ R2, R234, R7 ;  /* 0x00000007ea027221 */ /* 0x000fe20000010000 */
[C---:B------:R-:W-:Y:S03]  /*ca20*/  HMMA.16816.F32.BF16 R80, R136.reuse, R92, R76 ;  /* 0x0000005c8850723c */ /* 0x040fe6000004184c */
[----:B------:R-:W-:Y:S02]  /*ca30*/  FADD.FTZ R2, R233, R2 ;  /* 0x00000002e9027221 */ /* 0x000fe40000010000 */
[----:B-1----:R-:W-:Y:S02]  /*ca40*/  FFMA.FTZ R0, R212, c[0x0][0x23c], -R9 ;  /* 0x00008f00d4007a23 */ /* 0x002fe40000010809 */
[----:B------:R-:W-:Y:S01]  /*ca50*/  FADD.FTZ R2, R219, R2 ;  /* 0x00000002db027221 */ /* 0x000fe20000010000 */
[----:B------:R-:W-:Y:S01]  /*ca60*/  HMMA.16816.F32.BF16 R88, R136, R94, R72 ;  /* 0x0000005e8858723c */ /* 0x000fe20000041848 */
[----:B------:R1:W3:Y:S02]  /*ca70*/  MUFU.EX2 R11, R0 ;  /* 0x00000000000b7308 */ /* 0x0002e40000000800 */
[----:B------:R-:W-:-:S05]  /*ca80*/  FADD.FTZ R2, R218, R2 ;  /* 0x00000002da027221 */ /* 0x000fca0000010000 */
[C---:B------:R-:W-:Y:S08]  /*ca90*/  HMMA.16816.F32.BF16 R100, R136.reuse, R108, R64 ;  /* 0x0000006c8864723c */ /* 0x040ff00000041840 */
[----:B------:R-:W-:Y:S01]  /*caa0*/  HMMA.16816.F32.BF16 R104, R136, R110, R60 ;  /* 0x0000006e8868723c */ /* 0x000fe2000004183c */
[----:B-1----:R-:W-:Y:S01]  /*cab0*/  FFMA.FTZ R0, R214, c[0x0][0x23c], -R9 ;  /* 0x00008f00d6007a23 */ /* 0x002fe20000010809 */
[----:B---3--:R-:W-:-:S03]  /*cac0*/  F2FP.BF16.PACK_AB R141, R11, R24 ;  /* 0x000000180b8d723e */ /* 0x008fc600000010ff */
[----:B------:R1:W-:Y:S03]  /*cad0*/  MUFU.EX2 R10, R0 ;  /* 0x00000000000a7308 */ /* 0x0003e60000000800 */
[C---:B--2---:R-:W-:Y:S08]  /*cae0*/  HMMA.16816.F32.BF16 R116, R136.reuse, R124, R56 ;  /* 0x0000007c8874723c */ /* 0x044ff00000041838 */
[----:B------:R-:W-:Y:S01]  /*caf0*/  HMMA.16816.F32.BF16 R120, R136, R126, R52 ;  /* 0x0000007e8878723c */ /* 0x000fe20000041834 */
[----:B-1----:R-:W-:-:S07]  /*cb00*/  FFMA.FTZ R0, R215, c[0x0][0x23c], -R9 ;  /* 0x00008f00d7007a23 */ /* 0x002fce0000010809 */
[C---:B----4-:R-:W-:Y:S01]  /*cb10*/  HMMA.16816.F32.BF16 R132, R136.reuse, R16, R48 ;  /* 0x000000108884723c */ /* 0x050fe20000041830 */
[----:B------:R1:W2:Y:S07]  /*cb20*/  MUFU.EX2 R8, R0 ;  /* 0x0000000000087308 */ /* 0x0002ae0000000800 */
[----:B------:R-:W-:Y:S01]  /*cb30*/  HMMA.16816.F32.BF16 R136, R136, R18, R40 ;  /* 0x000000128888723c */ /* 0x000fe20000041828 */
[----:B-1----:R-:W-:Y:S01]  /*cb40*/  FFMA.FTZ R0, R246, R145, R241 ;  /* 0x00000091f6007223 */ /* 0x002fe200000100f1 */
[----:B--2---:R-:W-:-:S03]  /*cb50*/  F2FP.BF16.PACK_AB R143, R8, R10 ;  /* 0x0000000a088f723e */ /* 0x004fc600000010ff */
        /* <DEDUP_REMOVED lines=61> */
[----:B------:R-:W-:Y:S05]  /*cf30*/  @P1 BRA `(.L_x_922) ;  /* 0x0000001000001947 */ /* 0x000fea0003800000 */
.L_x_915:
[----:B------:R-:W-:-:S04]  /*cf40*/  IADD3 R204, R179, -0x1, RZ ;  /* 0xffffffffb3cc7810 */ /* 0x000fc80007ffe0ff */
.L_x_922:
[----:B------:R-:W-:-:S13]  /*cf50*/  ISETP.GE.AND P0, PT, R204, RZ, PT ;  /* 0x000000ffcc00720c */ /* 0x000fda0003f06270 */
[----:B------:R-:W-:Y:S05]  /*cf60*/  @!P0 BRA `(.L_x_923) ;  /* 0x0000344000008947 */ /* 0x000fea0003800000 */
[----:B------:R-:W-:Y:S01]  /*cf70*/  IMAD.MOV.U32 R9, RZ, RZ, c[0x0][0x1a0] ;  /* 0x00006800ff097624 */ /* 0x000fe200078e00ff */
[----:B------:R-:W-:Y:S01]  /*cf80*/  MOV R8, c[0x0][0x198] ;  /* 0x0000660000087a02 */ /* 0x000fe20000000f00 */
[----:B------:R-:W-:Y:S01]  /*cf90*/  IMAD.MOV.U32 R0, RZ, RZ, c[0x0][0x1a4] ;  /* 0x00006900ff007624 */ /* 0x000fe200078e00ff */
[----:B------:R-:W-:Y:S01]  /*cfa0*/  MOV R2, c[0x0][0x19c] ;  /* 0x0000670000027a02 */ /* 0x000fe20000000f00 */
[C---:B------:R-:W-:Y:S01]  /*cfb0*/  IMAD.WIDE.U32 R6, R9.reuse, 0x30, RZ ;  /* 0x0000003009067825 */ /* 0x040fe200078e00ff */
[----:B------:R-:W-:Y:S02]  /*cfc0*/  MOV R73, R69 ;  /* 0x0000004500497202 */ /* 0x000fe40000000f00 */
[----:B------:R-:W-:Y:S01]  /*cfd0*/  SHF.L.U64.HI R9, R9, 0x5, R0 ;  /* 0x0000000509097819 */ /* 0x000fe20000010200 */
[----:B------:R-:W-:Y:S01]  /*cfe0*/  IMAD.MOV.U32 R75, RZ, RZ, R3 ;  /* 0x000000ffff4b7224 */ /* 0x000fe200078e0003 */
[----:B------:R-:W-:Y:S01]  /*cff0*/  MOV R71, R70 ;  /* 0x0000004600477202 */ /* 0x000fe20000000f00 */
[C---:B------:R-:W-:Y:S01]  /*d000*/  IMAD.WIDE.U32 R4, R8.reuse, 0x30, RZ ;  /* 0x0000003008047825 */ /* 0x040fe200078e00ff */
[----:B------:R-:W-:-:S02]  /*d010*/  SHF.L.U64.HI R8, R8, 0x5, R2 ;  /* 0x0000000508087819 */ /* 0x000fc40000010202 */
[----:B------:R-:W-:Y:S01]  /*d020*/  MOV R74, R68 ;  /* 0x00000044004a7202 */ /* 0x000fe20000000f00 */
[----:B------:R-:W-:Y:S02]  /*d030*/  IMAD R0, R0, 0x30, RZ ;  /* 0x0000003000007824 */ /* 0x000fe400078e02ff */
[----:B------:R-:W-:Y:S02]  /*d040*/  IMAD R3, R2, 0x30, RZ ;  /* 0x0000003002037824 */ /* 0x000fe400078e02ff */
[----:B------:R-:W-:-:S03]  /*d050*/  IMAD.IADD R2, R0, 0x1, R7 ;  /* 0x0000000100027824 */ /* 0x000fc600078e0207 */
[----:B------:R-:W-:Y:S02]  /*d060*/  IADD3 R0, R3, R5, RZ ;  /* 0x0000000503007210 */ /* 0x000fe40007ffe0ff */
[----:B------:R-:W2:Y:S04]  /*d070*/  LDL.LU.64 R4, [R1+0x20] ;  /* 0x0000200001047983 */ /* 0x000ea80000300a00 */
[----:B------:R-:W3:Y:S01]  /*d080*/  LDL.64 R6, [R1] ;  /* 0x0000000001067983 */ /* 0x000ee20000100a00 */
[----:B--2---:R-:W-:Y:S01]  /*d090*/  IMAD.MOV.U32 R248, RZ, RZ, R4 ;  /* 0x000000fffff87224 */ /* 0x004fe200078e0004 */
[----:B---3--:R-:W-:Y:S01]  /*d0a0*/  ISETP.GE.AND P0, PT, R6, c[0x0][0x220], PT ;  /* 0x0000880006007a0c */ /* 0x008fe20003f06270 */
[----:B------:R-:W-:Y:S05]  /*d0b0*/  BRA `(.L_x_924) ;  /* 0x000003b000007947 */ /* 0x000fea0003800000 */
.L_x_926:
[----:B------:R-:W2:Y:S01]  /*d0c0*/  LDL.64 R212, [R1+0x18] ;  /* 0x0000180001d47983 */ /* 0x000ea20000100a00 */
[----:B------:R-:W-:Y:S01]  /*d0d0*/  IADD3 R0, R204, -0x1, RZ ;  /* 0xffffffffcc007810 */ /* 0x000fe20007ffe0ff */
[----:B------:R-:W-:Y:S02]  /*d0e0*/  IMAD.MOV.U32 R68, RZ, RZ, c[0x0][0x198] ;  /* 0x00006600ff447624 */ /* 0x000fe400078e00ff */
[----:B------:R-:W3:Y:S01]  /*d0f0*/  LDL.64 R214, [R1+0x8] ;  /* 0x0000080001d67983 */ /* 0x000ee20000100a00 */
[----:B------:R-:W-:Y:S01]  /*d100*/  SHF.R.S32.HI R4, RZ, 0x1f, R0 ;  /* 0x0000001fff047819 */ /* 0x000fe20000011400 */
[----:B------:R-:W-:Y:S02]  /*d110*/  IMAD.WIDE.U32 R2, R0, c[0x0][0x198], RZ ;  /* 0x0000660000027a25 */ /* 0x000fe400078e00ff */
[----:B------:R1:W-:Y:S02]  /*d120*/  @P0 STS.128 [R203+0x4000], RZ ;  /* 0x004000ffcb000388 */ /* 0x0003e40000000c00 */
[----:B------:R-:W-:Y:S02]  /*d130*/  IMAD R4, R4, c[0x0][0x198], RZ ;  /* 0x0000660004047a24 */ /* 0x000fe400078e02ff */
[----:B------:R-:W-:Y:S02]  /*d140*/  IMAD.SHL.U32 R69, R68, 0x10, RZ ;  /* 0x0000001044457824 */ /* 0x000fe400078e00ff */
[----:B------:R-:W-:Y:S02]  /*d150*/  IMAD R4, R0, c[0x0][0x19c], R4 ;  /* 0x0000670000047a24 */ /* 0x000fe400078e0204 */
[----:B------:R-:W-:Y:S02]  /*d160*/  IMAD.SHL.U32 R68, R68, 0x20, RZ ;  /* 0x0000002044447824 */ /* 0x000fe400078e00ff */
[----:B------:R-:W-:Y:S02]  /*d170*/  IMAD.IADD R4, R3, 0x1, R4 ;  /* 0x0000000103047824 */ /* 0x000fe400078e0204 */
[----:B------:R-:W-:Y:S01]  /*d180*/  IMAD.MOV.U32 R70, RZ, RZ, c[0x0][0x198] ;  /* 0x00006600ff467624 */ /* 0x000fe200078e00ff */
[----:B--2---:R-:W-:Y:S03]  /*d190*/  LEA R0, P3, R2, R212, 0x6 ;  /* 0x000000d402007211 */ /* 0x004fe600078630ff */
[----:B------:R-:W-:Y:S01]  /*d1a0*/  IMAD.WIDE.U32 R212, R70, 0x30, RZ ;  /* 0x0000003046d47825 */ /* 0x000fe200078e00ff */
[----:B------:R-:W-:Y:S03]  /*d1b0*/  @!P0 IADD3 R5, P4, R69, R0, RZ ;  /* 0x0000000045058210 */ /* 0x000fe60007f9e0ff */
[----:B------:R-:W-:Y:S01]  /*d1c0*/  IMAD.MOV.U32 R69, RZ, RZ, c[0x0][0x198] ;  /* 0x00006600ff457624 */ /* 0x000fe200078e00ff */
[C---:B------:R-:W-:Y:S02]  /*d1d0*/  @!P0 IADD3 R7, P2, R0.reuse, R68, RZ ;  /* 0x0000004400078210 */ /* 0x040fe40007f5e0ff */
[----:B------:R-:W-:Y:S02]  /*d1e0*/  MOV R68, 0x4 ;  /* 0x0000000400447802 */ /* 0x000fe40000000f00 */
[----:B------:R-:W-:Y:S02]  /*d1f0*/  @!P0 LEA R10, P6, R0, c[0x0][0x168], 0x1 ;  /* 0x00005a00000a8a11 */ /* 0x000fe400078c08ff */
[----:B---3--:R-:W-:Y:S02]  /*d200*/  LEA.HI.X R2, R2, R215, R4, 0x6, P3 ;  /* 0x000000d702027211 */ /* 0x008fe400018f3404 */
[----:B------:R-:W-:Y:S01]  /*d210*/  SHF.L.U64.HI R68, R69, R68, c[0x0][0x19c] ;  /* 0x0000670045447619 */ /* 0x000fe20000010244 */
[----:B------:R-:W-:Y:S01]  /*d220*/  IMAD.MOV.U32 R69, RZ, RZ, c[0x0][0x19c] ;  /* 0x00006700ff457624 */ /* 0x000fe200078e00ff */
[--C-:B------:R-:W-:Y:S02]  /*d230*/  @!P0 LEA.HI.X R11, R0, c[0x0][0x16c], R2.reuse, 0x1, P6 ;  /* 0x00005b00000b8a11 */ /* 0x100fe400030f0c02 */
[----:B------:R-:W-:Y:S01]  /*d240*/  @!P0 LEA R8, P5, R5, c[0x0][0x168], 0x1 ;  /* 0x00005a0005088a11 */ /* 0x000fe200078a08ff */
[----:B------:R-:W-:Y:S01]  /*d250*/  @!P0 IMAD.X R9, R68, 0x1, R2, P4 ;  /* 0x0000000144098824 */ /* 0x000fe200020e0602 */
[----:B------:R-:W-:Y:S01]  /*d260*/  @!P0 LEA R6, P4, R7, c[0x0][0x168], 0x1 ;  /* 0x00005a0007068a11 */ /* 0x000fe200078808ff */
[----:B------:R-:W-:Y:S01]  /*d270*/  @!PT LDS RZ, [RZ] ;  /* 0x00000000fffff984 */ /* 0x000fe20000000800 */
[----:B------:R-:W-:Y:S01]  /*d280*/  @!PT LDS RZ, [RZ] ;  /* 0x00000000fffff984 */ /* 0x000fe20000000800 */
[----:B------:R-:W-:Y:S01]  /*d290*/  @!PT LDS RZ, [RZ] ;  /* 0x00000000fffff984 */ /* 0x000fe20000000800 */
[----:B------:R1:W-:Y:S01]  /*d2a0*/  @!P0 LDGSTS.E.BYPASS.LTC128B.128 [R203+0x4000], [R10.64] ;  /* 0x040000000acb8fae */ /* 0x0003e2000b901d46 */
[----:B------:R-:W-:Y:S01]  /*d2b0*/  IMAD.MOV.U32 R68, RZ, RZ, c[0x0][0x19c] ;  /* 0x00006700ff447624 */ /* 0x000fe200078e00ff */
[----:B------:R-:W-:Y:S02]  /*d2c0*/  SHF.L.U64.HI R69, R70, 0x5, R69 ;  /* 0x0000000546457819 */ /* 0x000fe40000010245 */
[----:B------:R1:W-:Y:S01]  /*d2d0*/  @P0 STS.128 [R203+0x4800], RZ ;  /* 0x004800ffcb000388 */ /* 0x0003e20000000c00 */
[----:B------:R-:W-:Y:S01]  /*d2e0*/  @!P0 LEA.HI.X R9, R5, c[0x0][0x16c], R9, 0x1, P5 ;  /* 0x00005b0005098a11 */ /* 0x000fe200028f0c09 */
[----:B------:R-:W-:Y:S01]  /*d2f0*/  IMAD R68, R68, 0x30, RZ ;  /* 0x0000003044447824 */ /* 0x000fe200078e02ff */
[----:B------:R-:W-:Y:S01]  /*d300*/  @!P0 IADD3 R3, P3, R0, R212, RZ ;  /* 0x000000d400038210 */ /* 0x000fe20007f7e0ff */
[----:B------:R-:W-:Y:S02]  /*d310*/  @!P0 IMAD.X R12, R2, 0x1, R69, P2 ;  /* 0x00000001020c8824 */ /* 0x000fe400010e0645 */
[----:B------:R-:W-:Y:S01]  /*d320*/  @!PT LDS RZ, [RZ] ;  /* 0x00000000fffff984 */ /* 0x000fe20000000800 */
[----:B------:R-:W-:Y:S01]  /*d330*/  @!PT LDS RZ, [RZ] ;  /* 0x00000000fffff984 */ /* 0x000fe20000000800 */
[----:B------:R-:W-:Y:S01]  /*d340*/  @!PT LDS RZ, [RZ] ;  /* 0x00000000fffff984 */ /* 0x000fe20000000800 */
[----:B------:R1:W-:Y:S01]  /*d350*/  @!P0 LDGSTS.E.BYPASS.LTC128B.128 [R203+0x4800], [R8.64] ;  /* 0x0480000008cb8fae */ /* 0x0003e2000b901d46 */
[----:B------:R-:W-:Y:S02]  /*d360*/  IADD3 R68, R68, R213, RZ ;  /* 0x000000d544447210 */ /* 0x000fe40007ffe0ff */
[----:B------:R-:W-:Y:S01]  /*d370*/  @!P0 LEA.HI.X R7, R7, c[0x0][0x16c], R12, 0x1, P4 ;  /* 0x00005b0007078a11 */ /* 0x000fe200020f0c0c */
[----:B------:R1:W-:Y:S01]  /*d380*/  @P0 STS.128 [R203+0x5000], RZ ;  /* 0x005000ffcb000388 */ /* 0x0003e20000000c00 */
[C---:B------:R-:W-:Y:S01]  /*d390*/  @!P0 LEA R4, P2, R3.reuse, c[0x0][0x168], 0x1 ;  /* 0x00005a0003048a11 */ /* 0x040fe200078408ff */
[----:B------:R-:W-:Y:S02]  /*d3a0*/  @!P0 IMAD.X R13, R2, 0x1, R68, P3 ;  /* 0x00000001020d8824 */ /* 0x000fe400018e0644 */
        /* <DEDUP_REMOVED lines=12> */
.L_x_924:
[----:B------:R-:W-:Y:S04]  /*d470*/  DEPBAR.LE SB0, 0x0 ;  /* 0x000080000000791a */ /* 0x000fe80000000000 */
[----:B------:R-:W-:Y:S01]  /*d480*/  BAR.SYNC.DEFER_BLOCKING 0x0 ;  /* 0x0000000000007b1d */ /* 0x000fe20000010000 */
[----:B------:R-:W-:Y:S02]  /*d490*/  MOV R2, c[0x0][0x1a0] ;  /* 0x0000680000027a02 */ /* 0x000fe40000000f00 */
[----:B------:R-:W-:Y:S02]  /*d4a0*/  MOV R0, 0x6 ;  /* 0x0000000600007802 */ /* 0x000fe40000000f00 */
[----:B------:R-:W-:Y:S02]  /*d4b0*/  MOV R6, c[0x0][0x1a0] ;  /* 0x0000680000067a02 */ /* 0x000fe40000000f00 */
[----:B------:R-:W-:Y:S02]  /*d4c0*/  SHF.L.U64.HI R0, R2, R0, c[0x0][0x1a4] ;  /* 0x0000690002007619 */ /* 0x000fe40000010200 */
[----:B------:R-:W-:Y:S02]  /*d4d0*/  SHF.R.S32.HI R4, RZ, 0x1f, R204 ;  /* 0x0000001fff047819 */ /* 0x000fe400000114cc */
[----:B------:R-:W-:Y:S01]  /*d4e0*/  SHF.L.U32 R7, R6, 0x6, RZ ;  /* 0x0000000606077819 */ /* 0x000fe200000006ff */
[----:B------:R-:W-:Y:S01]  /*d4f0*/  IMAD R0, R0, R204, RZ ;  /* 0x000000cc00007224 */ /* 0x000fe200078e02ff */
[----:B------:R-:W-:Y:S02]  /*d500*/  MOV R18, c[0x0][0x1a0] ;  /* 0x0000680000127a02 */ /* 0x000fe40000000f00 */
[----:B------:R-:W-:Y:S01]  /*d510*/  MOV R15, 0x4 ;  /* 0x00000004000f7802 */ /* 0x000fe20000000f00 */
[----:B------:R-:W-:Y:S01]  /*d520*/  IMAD.WIDE.U32 R2, R204, R7, R248 ;  /* 0x00000007cc027225 */ /* 0x000fe200078e00f8 */
[----:B------:R-:W-:Y:S02]  /*d530*/  SHF.L.U32 R5, R6, 0x4, RZ ;  /* 0x0000000406057819 */ /* 0x000fe400000006ff */
[----:B------:R-:W-:Y:S01]  /*d540*/  SHF.L.U64.HI R15, R18, R15, c[0x0][0x1a4] ;  /* 0x00006900120f7619 */ /* 0x000fe2000001020f */
[----:B------:R-:W-:Y:S01]  /*d550*/  IMAD R0, R4, R7, R0 ;  /* 0x0000000704007224 */ /* 0x000fe200078e0200 */
[----:B------:R-:W-:Y:S01]  /*d560*/  @!P0 LEA R10, P6, R2, c[0x0][0x170], 0x1 ;  /* 0x00005c00020a8a11 */ /* 0x000fe200078c08ff */
[----:B------:R-:W-:Y:S01]  /*d570*/  IMAD.WIDE.U32 R16, R18, 0x30, RZ ;  /* 0x0000003012107825 */ /* 0x000fe200078e00ff */
[----:B------:R-:W-:Y:S01]  /*d580*/  @!P0 IADD3 R5, P1, R5, R2, RZ ;  /* 0x0000000205058210 */ /* 0x000fe20007f3e0ff */
[----:B------:R-:W-:Y:S01]  /*d590*/  @P0 STS.128 [R203+0x6000], RZ ;  /* 0x006000ffcb000388 */ /* 0x000fe20000000c00 */
[----:B------:R-:W-:Y:S02]  /*d5a0*/  IADD3 R0, R3, R0, RZ ;  /* 0x0000000003007210 */ /* 0x000fe40007ffe0ff */
[----:B------:R-:W-:Y:S02]  /*d5b0*/  @!P0 LEA R8, P5, R5, c[0x0][0x170], 0x1 ;  /* 0x00005c0005088a11 */ /* 0x000fe400078a08ff */
[----:B------:R-:W-:Y:S02]  /*d5c0*/  @!P0 LEA.HI.X R11, R2, c[0x0][0x174], R0, 0x1, P6 ;  /* 0x00005d00020b8a11 */ /* 0x000fe400030f0c00 */
[----:B------:R-:W-:Y:S02]  /*d5d0*/  @!P0 IADD3.X R3, R15, R0, RZ, P1, !PT ;  /* 0x000000000f038210 */ /* 0x000fe40000ffe4ff */
[----:B------:R-:W-:Y:S01]  /*d5e0*/  MOV R13, c[0x0][0x1a4] ;  /* 0x00006900000d7a02 */ /* 0x000fe20000000f00 */
[----:B------:R-:W-:Y:S01]  /*d5f0*/  @!PT LDS RZ, [RZ] ;  /* 0x00000000fffff984 */ /* 0x000fe20000000800 */
[----:B------:R-:W-:Y:S01]  /*d600*/  @!PT LDS RZ, [RZ] ;  /* 0x00000000fffff984 */ /* 0x000fe20000000800 */
[----:B------:R-:W-:Y:S01]  /*d610*/  @!PT LDS RZ, [RZ] ;  /* 0x00000000fffff984 */ /* 0x000fe20000000800 */
[----:B------:R1:W-:Y:S01]  /*d620*/  @!P0 LDGSTS.E.BYPASS.LTC128B.128 [R203+0x6000], [R10.64] ;  /* 0x060000000acb8fae */ /* 0x0003e2000b901d46 */
[----:B------:R-:W-:Y:S02]  /*d630*/  @!P0 LEA.HI.X R9, R5, c[0x0][0x174], R3, 0x1, P5 ;  /* 0x00005d0005098a11 */ /* 0x000fe400028f0c03 */
[----:B------:R-:W-:Y:S02]  /*d640*/  SHF.L.U32 R6, R6, 0x5, RZ ;  /* 0x0000000506067819 */ /* 0x000fe400000006ff */
[----:B------:R-:W-:Y:S02]  /*d650*/  SHF.L.U64.HI R13, R18, 0x5, R13 ;  /* 0x00000005120d7819 */ /* 0x000fe4000001020d */
[-C--:B------:R-:W-:Y:S01]  /*d660*/  @!P0 IADD3 R7, P4, R6, R2.reuse, RZ ;  /* 0x0000000206078210 */ /* 0x080fe20007f9e0ff */
[----:B------:R-:W-:Y:S01]  /*d670*/  @P0 STS.128 [R203+0x6800], RZ ;  /* 0x006800ffcb000388 */ /* 0x000fe20000000c00 */
[----:B------:R-:W-:Y:S02]  /*d680*/  MOV R14, c[0x0][0x1a4] ;  /* 0x00006900000e7a02 */ /* 0x000fe40000000f00 */
[C---:B------:R-:W-:Y:S02]  /*d690*/  @!P0 LEA R6, P3, R7.reuse, c[0x0][0x170], 0x1 ;  /* 0x00005c0007068a11 */ /* 0x040fe400078608ff */
[----:B------:R-:W-:Y:S01]  /*d6a0*/  @!P0 IADD3.X R13, R0, R13, RZ, P4, !PT ;  /* 0x0000000d000d8210 */ /* 0x000fe200027fe4ff */
[----:B------:R-:W-:Y:S01]  /*d6b0*/  IMAD R14, R14, 0x30, RZ ;  /* 0x000000300e0e7824 */ /* 0x000fe200078e02ff */
[----:B------:R-:W-:Y:S01]  /*d6c0*/  @!P0 IADD3 R12, P2, R16, R2, RZ ;  /* 0x00000002100c8210 */ /* 0x000fe20007f5e0ff */
[----:B------:R-:W-:Y:S01]  /*d6d0*/  @!PT LDS RZ, [RZ] ;  /* 0x00000000fffff984 */ /* 0x000fe20000000800 */
[----:B------:R-:W-:Y:S01]  /*d6e0*/  @!PT LDS RZ, [RZ] ;  /* 0x00000000fffff984 */ /* 0x000fe20000000800 */
[----:B------:R-:W-:Y:S01]  /*d6f0*/  @!PT LDS RZ, [RZ] ;  /* 0x00000000fffff984 */ /* 0x000fe20000000800 */
[----:B------:R1:W-:Y:S01]  /*d700*/  @!P0 LDGSTS.E.BYPASS.LTC128B.128 [R203+0x6800], [R8.64] ;  /* 0x0680000008cb8fae */ /* 0x0003e2000b901d46 */
[----:B------:R-:W-:Y:S02]  /*d710*/  @!P0 LEA.HI.X R7, R7, c[0x0][0x174], R13, 0x1, P3 ;  /* 0x00005d0007078a11 */ /* 0x000fe400018f0c0d */
[----:B------:R-:W-:Y:S02]  /*d720*/  IADD3 R14, R14, R17, RZ ;  /* 0x000000110e0e7210 */ /* 0x000fe40007ffe0ff */
[----:B------:R-:W-:Y:S02]  /*d730*/  @!P0 LEA R4, P1, R12, c[0x0][0x170], 0x1 ;  /* 0x00005c000c048a11 */ /* 0x000fe400078208ff */
[----:B------:R-:W-:Y:S01]  /*d740*/  @!P0 IADD3.X R14, R0, R14, RZ, P2, !PT ;  /* 0x0000000e000e8210 */ /* 0x000fe200017fe4ff */
[----:B------:R-:W-:Y:S03]  /*d750*/  @P0 STS.128 [R203+0x7000], RZ ;  /* 0x007000ffcb000388 */ /* 0x000fe60000000c00 */
[----:B------:R-:W-:Y:S02]  /*d760*/  @!P0 LEA.HI.X R5, R12, c[0x0][0x174], R14, 0x1, P1 ;  /* 0x00005d000c058a11 */ /* 0x000fe400008f0c0e */
[----:B------:R-:W-:Y:S03]  /*d770*/  ISETP.GT.AND P1, PT, R204, RZ, PT ;  /* 0x000000ffcc00720c */ /* 0x000fe60003f24270 */
        /* <DEDUP_REMOVED lines=98> */
[----:B------:R-:W-:Y:S05]  /*dda0*/  FMUL.FTZ R13, R13, c[0x0][0x2ec] ;  /* 0x0000bb000d0d7a20 */ /* 0x000fea0000410000 */
        /* <DEDUP_REMOVED lines=10> */
[----:B------:R4:W3:Y:S01]  /*de50*/  MUFU.TANH R144, R16 ;  /* 0x0000001000907308 */ /* 0x0008e20000002400 */
[C---:B------:R-:W-:Y:S04]  /*de60*/  HMMA.16816.F32.BF16 R24, R76.reuse, R4, R24 ;  /* 0x000000044c18723c */ /* 0x040fe80000041818 */
[----:B-1----:R-:W-:Y:S05]  /*de70*/  FMUL.FTZ R14, R18, c[0x0][0x2ec] ;  /* 0x0000bb00120e7a20 */ /* 0x002fea0000410000 */
[----:B------:R1:W1:Y:S01]  /*de80*/  MUFU.TANH R152, R12 ;  /* 0x0000000c00987308 */ /* 0x0002620000002400 */
[-C--:B------:R-:W-:Y:S03]  /*de90*/  HMMA.16816.F32.BF16 R28, R76, R6.reuse, R28 ;  /* 0x000000064c1c723c */ /* 0x080fe6000004181c */
[----:B--2---:R-:W-:Y:S05]  /*dea0*/  FMUL.FTZ R15, R17, c[0x0][0x2ec] ;  /* 0x0000bb00110f7a20 */ /* 0x004fea0000410000 */
[C---:B------:R-:W-:Y:S01]  /*deb0*/  HMMA.16816.F32.BF16 R32, R156.reuse, R6, R32 ;  /* 0x000000069c20723c */ /* 0x040fe20000041820 */
[----:B------:R2:W1:Y:S01]  /*dec0*/  MUFU.TANH R151, R13 ;  /* 0x0000000d00977308 */ /* 0x0004620000002400 */
[----:B------:R-:W1:Y:S01]  /*ded0*/  LDSM.16.M88.4 R4, [R193+0x1800] ;  /* 0x00180000c104783b */ /* 0x000e620000000200 */
[----:B------:R-:W-:Y:S04]  /*dee0*/  DEPBAR.LE SB0, 0x0 ;  /* 0x000080000000791a */ /* 0x000fe80000000000 */
[----:B----4-:R-:W-:Y:S02]  /*def0*/  FMUL.FTZ R16, R19, c[0x0][0x2ec] ;  /* 0x0000bb0013107a20 */ /* 0x010fe40000410000 */
[----:B------:R-:W-:Y:S02]  /*df00*/  FMUL.FTZ R24, R24, c[0x0][0x2ec] ;  /* 0x0000bb0018187a20 */ /* 0x000fe40000410000 */
[----:B------:R-:W4:Y:S01]  /*df10*/  MUFU.TANH R15, R15 ;  /* 0x0000000f000f7308 */ /* 0x000f220000002400 */
[----:B------:R-:W-:Y:S01]  /*df20*/  BAR.SYNC.DEFER_BLOCKING 0x0 ;  /* 0x0000000000007b1d */ /* 0x000fe20000010000 */
[----:B------:R-:W-:Y:S01]  /*df30*/  FMUL.FTZ R20, R20, c[0x0][0x2ec] ;  /* 0x0000bb0014147a20 */ /* 0x000fe20000410000 */
[-C--:B-----5:R-:W-:Y:S05]  /*df40*/  HMMA.16816.F32.BF16 R36, R156, R8.reuse, R36 ;  /* 0x000000089c24723c */ /* 0x0a0fea0000041824 */
[----:B------:R-:W-:Y:S02]  /*df50*/  FMUL.FTZ R21, R21, c[0x0][0x2ec] ;  /* 0x0000bb0015157a20 */ /* 0x000fe40000410000 */
[----:B------:R-:W1:Y:S01]  /*df60*/  MUFU.TANH R14, R14 ;  /* 0x0000000e000e7308 */ /* 0x000e620000002400 */
[----:B------:R-:W-:Y:S01]  /*df70*/  FMUL.FTZ R22, R22, c[0x0][0x2ec] ;  /* 0x0000bb0016167a20 */ /* 0x000fe20000410000 */
[C---:B------:R-:W-:Y:S04]  /*df80*/  HMMA.16816.F32.BF16 R40, R76.reuse, R8, R40 ;  /* 0x000000084c28723c */ /* 0x040fe80000041828 */
[----:B------:R-:W-:Y:S02]  /*df90*/  FMUL.FTZ R32, R32, c[0x0][0x2ec] ;  /* 0x0000bb0020207a20 */ /* 0x000fe40000410000 */
[----:B------:R-:W-:Y:S02]  /*dfa0*/  FMUL.FTZ R33, R33, c[0x0][0x2ec] ;  /* 0x0000bb0021217a20 */ /* 0x000fe40000410000 */
[----:B------:R-:W2:Y:S01]  /*dfb0*/  MUFU.TANH R16, R16 ;  /* 0x0000001000107308 */ /* 0x000ea20000002400 */
[-C--:B------:R-:W-:Y:S03]  /*dfc0*/  HMMA.16816.F32.BF16 R44, R76, R10.reuse, R44 ;  /* 0x0000000a4c2c723c */ /* 0x080fe6000004182c */
[----:B------:R-:W-:Y:S02]  /*dfd0*/  FMUL.FTZ R34, R34, c[0x0][0x2ec] ;  /* 0x0000bb0022227a20 */ /* 0x000fe40000410000 */
[----:B------:R-:W-:Y:S02]  /*dfe0*/  FMUL.FTZ R35, R35, c[0x0][0x2ec] ;  /* 0x0000bb0023237a20 */ /* 0x000fe40000410000 */
[----:B------:R-:W-:Y:S01]  /*dff0*/  FMUL.FTZ R23, R23, c[0x0][0x2ec] ;  /* 0x0000bb0017177a20 */ /* 0x000fe20000410000 */
[C---:B------:R-:W-:Y:S01]  /*e000*/  HMMA.16816.F32.BF16 R48, R156.reuse, R10, R48 ;  /* 0x0000000a9c30723c */ /* 0x040fe20000041830 */
[----:B------:R2:W2:Y:S03]  /*e010*/  MUFU.TANH R19, R20 ;  /* 0x0000001400137308 */ /* 0x0004a60000002400 */
[----:B------:R-:W-:Y:S02]  /*e020*/  FMUL.FTZ R25, R25, c[0x0][0x2ec] ;  /* 0x0000bb0019197a20 */ /* 0x000fe40000410000 */
[----:B------:R-:W-:Y:S02]  /*e030*/  FMUL.FTZ R26, R26, c[0x0][0x2ec] ;  /* 0x0000bb001a1a7a20 */ /* 0x000fe40000410000 */
[-C--:B-1----:R-:W-:Y:S03]  /*e040*/  HMMA.16816.F32.BF16 R52, R156, R4.reuse, R52 ;  /* 0x000000049c34723c */ /* 0x082fe60000041834 */
[----:B------:R1:W1:Y:S01]  /*e050*/  MUFU.TANH R18, R21 ;  /* 0x0000001500127308 */ /* 0x0002620000002400 */
[----:B------:R-:W-:Y:S02]  /*e060*/  FMUL.FTZ R27, R27, c[0x0][0x2ec] ;  /* 0x0000bb001b1b7a20 */ /* 0x000fe40000410000 */
[----:B------:R-:W-:Y:S02]  /*e070*/  FMUL.FTZ R28, R28, c[0x0][0x2ec] ;  /* 0x0000bb001c1c7a20 */ /* 0x000fe40000410000 */
[C---:B------:R-:W-:Y:S04]  /*e080*/  HMMA.16816.F32.BF16 R56, R76.reuse, R4, R56 ;  /* 0x000000044c38723c */ /* 0x040fe80000041838 */
[----:B------:R-:W-:Y:S01]  /*e090*/  FMUL.FTZ R29, R29, c[0x0][0x2ec] ;  /* 0x0000bb001d1d7a20 */ /* 0x000fe20000410000 */
[----:B------:R1:W1:Y:S01]  /*e0a0*/  MUFU.TANH R17, R22 ;  /* 0x0000001600117308 */ /* 0x0002620000002400 */
[----:B------:R-:W-:Y:S02]  /*e0b0*/  FMUL.FTZ R30, R30, c[0x0][0x2ec] ;  /* 0x0000bb001e1e7a20 */ /* 0x000fe40000410000 */
[-C--:B------:R-:W-:Y:S04]  /*e0c0*/  HMMA.16816.F32.BF16 R60, R76, R6.reuse, R60 ;  /* 0x000000064c3c723c */ /* 0x080fe8000004183c */
[----:B------:R-:W-:Y:S02]  /*e0d0*/  FMUL.FTZ R31, R31, c[0x0][0x2ec] ;  /* 0x0000bb001f1f7a20 */ /* 0x000fe40000410000 */
[----:B------:R-:W-:Y:S01]  /*e0e0*/  FMUL.FTZ R36, R36, c[0x0][0x2ec] ;  /* 0x0000bb0024247a20 */ /* 0x000fe20000410000 */
[----:B------:R1:W1:Y:S01]  /*e0f0*/  MUFU.TANH R145, R23 ;  /* 0x0000001700917308 */ /* 0x0002620000002400 */
        /* <DEDUP_REMOVED lines=37> */
[----:B------:R-:W-:Y:S03]  /*e350*/  FMUL.FTZ R67, R67, c[0x0][0x2ec] ;  /* 0x0000bb0043437a20 */ /* 0x000fe60000410000 */
        /* <DEDUP_REMOVED lines=39> */
.L_x_925:
[----:B------:R-:W-:Y:S01]  /*e5d0*/  FMNMX.FTZ R0, R146, R71, !PT ;  /* 0x0000004792007209 */ /* 0x000fe20007810000 */
[----:B------:R-:W-:Y:S01]  /*e5e0*/  LDSM.16.MT88.4 R20, [R189+0x6000] ;  /* 0x00600000bd14783b */ /* 0x000fe20000004200 */
[----:B------:R-:W-:Y:S02]  /*e5f0*/  IADD3 R204, R204, -0x1, RZ ;  /* 0xffffffffcccc7810 */ /* 0x000fe40007ffe0ff */
[----:B------:R-:W-:Y:S02]  /*e600*/  FMNMX.FTZ R2, R161, R0, !PT ;  /* 0x00000000a1027209 */ /* 0x000fe40007810000 */
[----:B------:R-:W-:Y:S02]  /*e610*/  FMNMX.FTZ R0, R147, R73, !PT ;  /* 0x0000004993007209 */ /* 0x000fe40007810000 */
[----:B------:R-:W-:Y:S01]  /*e620*/  FMNMX.FTZ R3, R144, R2, !PT ;  /* 0x0000000290037209 */ /* 0x000fe20007810000 */
[----:B------:R-:W-:Y:S01]  /*e630*/  LDSM.16.MT88.4 R36, [R192+0x6000] ;  /* 0x00600000c024783b */ /* 0x000fe20000004200 */
[----:B------:R-:W-:Y:S02]  /*e640*/  FMNMX.FTZ R2, R155, R0, !PT ;  /* 0x000000009b027209 */ /* 0x000fe40007810000 */
[----:B-1----:R-:W-:Y:S02]  /*e650*/  FMNMX.FTZ R4, R15, R3, !PT ;  /* 0x000000030f047209 */ /* 0x002fe40007810000 */
        /* <DEDUP_REMOVED lines=63> */
[----:B------:R-:W3:Y:S08]  /*ea50*/  SHFL.BFLY PT, R2, R0, 0x2, 0x1f ;  /* 0x0c401f0000027f89 */ /* 0x000ef000000e0000 */
[----:B------:R-:W4:Y:S01]  /*ea60*/  SHFL.BFLY PT, R5, R4, 0x2, 0x1f ;  /* 0x0c401f0004057f89 */ /* 0x000f2200000e0000 */
[----:B-1----:R-:W-:Y:S04]  /*ea70*/  FMNMX.FTZ R70, R70, R6, !PT ;  /* 0x0000000646467209 */ /* 0x002fe80007810000 */
[----:B------:R-:W-:Y:S02]  /*ea80*/  FSETP.NEU.FTZ.AND P2, PT, R70, -INF , PT ;  /* 0xff8000004600780b */ /* 0x000fe40003f5d000 */
[----:B--2---:R-:W-:Y:S05]  /*ea90*/  FMNMX.FTZ R69, R3, R69, !PT ;  /* 0x0000004503457209 */ /* 0x004fea0007810000 */
[----:B------:R-:W1:Y:S01]  /*eaa0*/  SHFL.BFLY PT, R7, R69, 0x1, 0x1f ;  /* 0x0c201f0045077f89 */ /* 0x000e6200000e0000 */
[----:B---3--:R-:W-:Y:S01]  /*eab0*/  FMNMX.FTZ R2, R0, R2, !PT ;  /* 0x0000000200027209 */ /* 0x008fe20007810000 */
[----:B------:R-:W-:Y:S04]  /*eac0*/  FADD.FTZ R0, -R70, R71 ;  /* 0x0000004746007221 */ /* 0x000fe80000010100 */
[----:B------:R-:W-:Y:S02]  /*ead0*/  FMUL.FTZ R0, R0, c[0x0][0x23c] ;  /* 0x00008f0000007a20 */ /* 0x000fe40000410000 */
[----:B------:R-:W2:Y:S01]  /*eae0*/  SHFL.BFLY PT, R3, R2, 0x1, 0x1f ;  /* 0x0c201f0002037f89 */ /* 0x000ea200000e0000 */
[----:B----4-:R-:W-:Y:S01]  /*eaf0*/  FMNMX.FTZ R4, R4, R5, !PT ;  /* 0x0000000504047209 */ /* 0x010fe20007810000 */
[----:B------:R3:W4:Y:S06]  /*eb00*/  MUFU.EX2 R72, R0 ;  /* 0x0000000000487308 */ /* 0x00072c0000000800 */
[----:B------:R-:W5:Y:S01]  /*eb10*/  SHFL.BFLY PT, R68, R4, 0x1, 0x1f ;  /* 0x0c201f0004447f89 */ /* 0x000f6200000e0000 */
[----:B-1----:R-:W-:Y:S02]  /*eb20*/  FMNMX.FTZ R69, R69, R7, !PT ;  /* 0x0000000745457209 */ /* 0x002fe40007810000 */
[----:B--2---:R-:W-:Y:S03]  /*eb30*/  FMNMX.FTZ R3, R2, R3, !PT ;  /* 0x0000000302037209 */ /* 0x004fe60007810000 */
[----:B---3--:R-:W-:Y:S02]  /*eb40*/  FADD.FTZ R0, -R69, R73 ;  /* 0x0000004945007221 */ /* 0x008fe40000010100 */
[----:B------:R-:W-:Y:S02]  /*eb50*/  FMUL.FTZ R73, R70, c[0x0][0x23c] ;  /* 0x00008f0046497a20 */ /* 0x000fe40000410000 */
[----:B------:R-:W-:Y:S01]  /*eb60*/  FMUL.FTZ R0, R0, c[0x0][0x23c] ;  /* 0x00008f0000007a20 */ /* 0x000fe20000410000 */
[----:B-----5:R-:W-:Y:S01]  /*eb70*/  FMNMX.FTZ R68, R4, R68, !PT ;  /* 0x0000004404447209 */ /* 0x020fe20007810000 */
[----:B----4-:R-:W-:Y:S01]  /*eb80*/  FMUL.FTZ R48, R72, R124 ;  /* 0x0000007c48307220 */ /* 0x010fe20000410000 */
[----:B------:R-:W-:Y:S01]  /*eb90*/  FSEL R73, R73, RZ, P2 ;  /* 0x000000ff49497208 */ /* 0x000fe20001000000 */
[----:B------:R1:W2:Y:S01]  /*eba0*/  MUFU.EX2 R71, R0 ;  /* 0x0000000000477308 */ /* 0x0002a20000000800 */
[----:B------:R-:W-:Y:S01]  /*ebb0*/  FSETP.NEU.FTZ.AND P2, PT, R69, -INF , PT ;  /* 0xff8000004500780b */ /* 0x000fe20003f5d000 */
[----:B------:R-:W-:Y:S02]  /*ebc0*/  FMUL.FTZ R78, R3, c[0x0][0x23c] ;  /* 0x00008f00034e7a20 */ /* 0x000fe40000410000 */
[--C-:B------:R-:W-:Y:S02]  /*ebd0*/  FFMA.FTZ R4, R146, c[0x0][0x23c], -R73.reuse ;  /* 0x00008f0092047a23 */ /* 0x100fe40000010849 */
[--C-:B------:R-:W-:Y:S02]  /*ebe0*/  FFMA.FTZ R5, R161, c[0x0][0x23c], -R73.reuse ;  /* 0x00008f00a1057a23 */ /* 0x100fe40000010849 */
[--C-:B------:R-:W-:Y:S02]  /*ebf0*/  FFMA.FTZ R7, R19, c[0x0][0x23c], -R73.reuse ;  /* 0x00008f0013077a23 */ /* 0x100fe40000010849 */
[----:B------:R3:W-:Y:S01]  /*ec00*/  MUFU.EX2 R240, R4 ;  /* 0x0000000400f07308 */ /* 0x0007e20000000800 */
[--C-:B------:R-:W-:Y:S02]  /*ec10*/  FFMA.FTZ R12, R32, c[0x0][0x23c], -R73.reuse ;  /* 0x00008f00200c7a23 */ /* 0x100fe40000010849 */
[----:B------:R-:W-:Y:S02]  /*ec20*/  FMUL.FTZ R32, R72, R108 ;  /* 0x0000006c48207220 */ /* 0x000fe40000410000 */
[--C-:B------:R-:W-:Y:S02]  /*ec30*/  FFMA.FTZ R56, R167, c[0x0][0x23c], -R73.reuse ;  /* 0x00008f00a7387a23 */ /* 0x100fe40000010849 */
[----:B------:R-:W-:Y:S03]  /*ec40*/  FFMA.FTZ R60, R169, c[0x0][0x23c], -R73 ;  /* 0x00008f00a93c7a23 */ /* 0x000fe60000010849 */
[----:B------:R4:W-:Y:S01]  /*ec50*/  MUFU.EX2 R242, R5 ;  /* 0x0000000500f27308 */ /* 0x0009e20000000800 */
[----:B-1----:R-:W-:Y:S02]  /*ec60*/  FADD.FTZ R0, -R68, R74 ;  /* 0x0000004a44007221 */ /* 0x002fe40000010100 */
[----:B------:R-:W-:Y:S02]  /*ec70*/  FMUL.FTZ R74, R69, c[0x0][0x23c] ;  /* 0x00008f00454a7a20 */ /* 0x000fe40000410000 */
[----:B------:R-:W-:Y:S05]  /*ec80*/  FMUL.FTZ R0, R0, c[0x0][0x23c] ;  /* 0x00008f0000007a20 */ /* 0x000fea0000410000 */
[----:B------:R1:W-:Y:S01]  /*ec90*/  MUFU.EX2 R227, R7 ;  /* 0x0000000700e37308 */ /* 0x0003e20000000800 */
[----:B------:R-:W-:Y:S01]  /*eca0*/  FSEL R74, R74, RZ, P2 ;  /* 0x000000ff4a4a7208 */ /* 0x000fe20001000000 */
[C---:B--2---:R-:W-:Y:S01]  /*ecb0*/  FMUL.FTZ R19, R71.reuse, R95 ;  /* 0x0000005f47137220 */ /* 0x044fe20000410000 */
[----:B------:R-:W-:Y:S01]  /*ecc0*/  FSETP.NEU.FTZ.AND P2, PT, R68, -INF , PT ;  /* 0xff8000004400780b */ /* 0x000fe20003f5d000 */
[----:B------:R-:W-:Y:S02]  /*ecd0*/  FMUL.FTZ R50, R71, R126 ;  /* 0x0000007e47327220 */ /* 0x000fe40000410000 */
[--C-:B---3--:R-:W-:Y:S02]  /*ece0*/  FFMA.FTZ R4, R147, c[0x0][0x23c], -R74.reuse ;  /* 0x00008f0093047a23 */ /* 0x108fe4000001084a */
[C---:B------:R-:W-:Y:S02]  /*ecf0*/  FMUL.FTZ R51, R71.reuse, R127 ;  /* 0x0000007f47337220 */ /* 0x040fe40000410000 */
[----:B------:R2:W-:Y:S01]  /*ed00*/  MUFU.EX2 R236, R4 ;  /* 0x0000000400ec7308 */ /* 0x0005e20000000800 */
[----:B------:R-:W-:Y:S02]  /*ed10*/  FMUL.FTZ R6, R71, R86 ;  /* 0x0000005647067220 */ /* 0x000fe40000410000 */
[--C-:B------:R-:W-:Y:S02]  /*ed20*/  FFMA.FTZ R79, R176, c[0x0][0x23c], -R74.reuse ;  /* 0x00008f00b04f7a23 */ /* 0x100fe4000001084a */
[--C-:B----4-:R-:W-:Y:S02]  /*ed30*/  FFMA.FTZ R5, R16, c[0x0][0x23c], -R74.reuse ;  /* 0x00008f0010057a23 */ /* 0x110fe4000001084a */
[----:B------:R-:W-:Y:S02]  /*ed40*/  FMUL.FTZ R16, R72, R92 ;  /* 0x0000005c48107220 */ /* 0x000fe40000410000 */
[--C-:B------:R-:W-:Y:S01]  /*ed50*/  FFMA.FTZ R62, R172, c[0x0][0x23c], -R74.reuse ;  /* 0x00008f00ac3e7a23 */ /* 0x100fe2000001084a */
[----:B------:R3:W4:Y:S01]  /*ed60*/  MUFU.EX2 R2, R0 ;  /* 0x0000000000027308 */ /* 0x0007220000000800 */
[--C-:B-1----:R-:W-:Y:S09]  /*ed70*/  FFMA.FTZ R7, R145, c[0x0][0x23c], -R74.reuse ;  /* 0x00008f0091077a23 */ /* 0x102ff2000001084a */
[----:B------:R1:W-:Y:S01]  /*ed80*/  MUFU.EX2 R237, R5 ;  /* 0x0000000500ed7308 */ /* 0x0003e20000000800 */
[----:B--2---:R-:W-:Y:S09]  /*ed90*/  FFMA.FTZ R4, R155, c[0x0][0x23c], -R74 ;  /* 0x00008f009b047a23 */ /* 0x004ff2000001084a */
[----:B------:R2:W5:Y:S01]  /*eda0*/  MUFU.EX2 R238, R4 ;  /* 0x0000000400ee7308 */ /* 0x0005620000000800 */
[----:B---3--:R-:W-:Y:S02]  /*edb0*/  FADD.FTZ R0, -R3, R75 ;  /* 0x0000004b03007221 */ /* 0x008fe40000010100 */
[----:B------:R-:W-:Y:S02]  /*edc0*/  FMUL.FTZ R75, R68, c[0x0][0x23c] ;  /* 0x00008f00444b7a20 */ /* 0x000fe40000410000 */
[C---:B----4-:R-:W-:Y:S05]  /*edd0*/  FMUL.FTZ R8, R2.reuse, R80 ;  /* 0x0000005002087220 */ /* 0x050fea0000410000 */
[----:B------:R3:W-:Y:S01]  /*ede0*/  MUFU.EX2 R222, R7 ;  /* 0x0000000700de7308 */ /* 0x0007e20000000800 */
[----:B------:R-:W-:Y:S01]  /*edf0*/  FSEL R75, R75, RZ, P2 ;  /* 0x000000ff4b4b7208 */ /* 0x000fe20001000000 */
[C---:B------:R-:W-:Y:S01]  /*ee00*/  FMUL.FTZ R9, R2.reuse, R81 ;  /* 0x0000005102097220 */ /* 0x040fe20000410000 */
[----:B------:R-:W-:Y:S01]  /*ee10*/  FSETP.NEU.FTZ.AND P2, PT, R3, -INF , PT ;  /* 0xff8000000300780b */ /* 0x000fe20003f5d000 */
[----:B------:R-:W-:Y:S02]  /*ee20*/  FMUL.FTZ R13, R2, R89 ;  /* 0x00000059020d7220 */ /* 0x000fe40000410000 */
[----:B-1----:R-:W-:Y:S01]  /*ee30*/  FFMA.FTZ R5, R152, c[0x0][0x23c], -R75 ;  /* 0x00008f0098057a23 */ /* 0x002fe2000001084b */
[----:B------:R-:W-:Y:S01]  /*ee40*/  FSEL R78, R78, RZ, P2 ;  /* 0x000000ff4e4e7208 */ /* 0x000fe20001000000 */
[----:B------:R-:W-:Y:S02]  /*ee50*/  FMUL.FTZ R0, R0, c[0x0][0x23c] ;  /* 0x00008f0000007a20 */ /* 0x000fe40000410000 */
[----:B------:R1:W-:Y:S01]  /*ee60*/  MUFU.EX2 R230, R5 ;  /* 0x0000000500e67308 */ /* 0x0003e20000000800 */
[----:B------:R-:W-:Y:S02]  /*ee70*/  FMUL.FTZ R57, R2, R133 ;  /* 0x0000008502397220 */ /* 0x000fe40000410000 */
[--C-:B------:R-:W-:Y:S02]  /*ee80*/  FFMA.FTZ R49, R170, c[0x0][0x23c], -R78.reuse ;  /* 0x00008f00aa317a23 */ /* 0x100fe4000001084e */
[----:B--2---:R-:W-:Y:S02]  /*ee90*/  FFMA.FTZ R4, R144, c[0x0][0x23c], -R73 ;  /* 0x00008f0090047a23 */ /* 0x004fe40000010849 */
[C---:B------:R-:W-:Y:S02]  /*eea0*/  FMUL.FTZ R29, R2.reuse, R105 ;  /* 0x00000069021d7220 */ /* 0x040fe40000410000 */
[C---:B------:R-:W-:Y:S01]  /*eeb0*/  FMUL.FTZ R40, R2.reuse, R116 ;  /* 0x0000007402287220 */ /* 0x040fe20000410000 */
[----:B------:R2:W-:Y:S01]  /*eec0*/  MUFU.EX2 R239, R4 ;  /* 0x0000000400ef7308 */ /* 0x0005e20000000800 */
[C---:B------:R-:W-:Y:S02]  /*eed0*/  FMUL.FTZ R45, R2.reuse, R121 ;  /* 0x00000079022d7220 */ /* 0x040fe40000410000 */
[----:B------:R-:W-:Y:S02]  /*eee0*/  FMUL.FTZ R61, R2, R137 ;  /* 0x00000089023d7220 */ /* 0x000fe40000410000 */
[----:B---3--:R-:W-:Y:S02]  /*eef0*/  FMUL.FTZ R7, R71, R87 ;  /* 0x0000005747077220 */ /* 0x008fe40000410000 */
[--C-:B------:R-:W-:Y:S02]  /*ef00*/  FFMA.FTZ R25, R24, c[0x0][0x23c], -R75.reuse ;  /* 0x00008f0018197a23 */ /* 0x100fe4000001084b */
[----:B------:R-:W-:Y:S01]  /*ef10*/  FMUL.FTZ R24, R2, R100 ;  /* 0x0000006402187220 */ /* 0x000fe20000410000 */
[----:B------:R3:W-:Y:S01]  /*ef20*/  MUFU.EX2 R226, R12 ;  /* 0x0000000c00e27308 */ /* 0x0007e20000000800 */
[--C-:B------:R-:W-:Y:S02]  /*ef30*/  FFMA.FTZ R41, R164, c[0x0][0x23c], -R75.reuse ;  /* 0x00008f00a4297a23 */ /* 0x100fe4000001084b */
[--C-:B------:R-:W-:Y:S02]  /*ef40*/  FFMA.FTZ R28, R162, c[0x0][0x23c], -R75.reuse ;  /* 0x00008f00a21c7a23 */ /* 0x100fe4000001084b */
[----:B-1----:R-:W-:Y:S01]  /*ef50*/  FMUL.FTZ R5, R72, R85 ;  /* 0x0000005548057220 */ /* 0x002fe20000410000 */
[----:B-----5:R-:W-:Y:S01]  /*ef60*/  F2FP.BF16.PACK_AB R85, R238, R236 ;  /* 0x000000ecee55723e */ /* 0x020fe200000010ff */
[----:B------:R-:W-:Y:S02]  /*ef70*/  FFMA.FTZ R44, R168, c[0x0][0x23c], -R75 ;  /* 0x00008f00a82c7a23 */ /* 0x000fe4000001084b */
[--C-:B------:R-:W-:Y:S01]  /*ef80*/  FFMA.FTZ R76, R76, c[0x0][0x23c], -R78.reuse ;  /* 0x00008f004c4c7a23 */ /* 0x100fe2000001084e */
[----:B------:R-:W1:Y:S01]  /*ef90*/  MUFU.EX2 R0, R0 ;  /* 0x0000000000007308 */ /* 0x000e620000000800 */
[--C-:B--2---:R-:W-:Y:S09]  /*efa0*/  FFMA.FTZ R4, R15, c[0x0][0x23c], -R73.reuse ;  /* 0x00008f000f047a23 */ /* 0x104ff20000010849 */
[----:B------:R-:W2:Y:S01]  /*efb0*/  MUFU.EX2 R241, R4 ;  /* 0x0000000400f17308 */ /* 0x000ea20000000800 */
[--C-:B---3--:R-:W-:Y:S02]  /*efc0*/  FFMA.FTZ R12, R33, c[0x0][0x23c], -R73.reuse ;  /* 0x00008f00210c7a23 */ /* 0x108fe40000010849 */
[----:B------:R-:W-:Y:S07]  /*efd0*/  FFMA.FTZ R33, R163, c[0x0][0x23c], -R78 ;  /* 0x00008f00a3217a23 */ /* 0x000fee000001084e */
[----:B------:R3:W-:Y:S01]  /*efe0*/  MUFU.EX2 R223, R12 ;  /* 0x0000000c00df7308 */ /* 0x0007e20000000800 */
[C---:B-1----:R-:W-:Y:S02]  /*eff0*/  FMUL.FTZ R10, R0.reuse, R82 ;  /* 0x00000052000a7220 */ /* 0x042fe40000410000 */
[C---:B------:R-:W-:Y:S02]  /*f000*/  FMUL.FTZ R11, R0.reuse, R83 ;  /* 0x00000053000b7220 */ /* 0x040fe40000410000 */
[C---:B------:R-:W-:Y:S01]  /*f010*/  FMUL.FTZ R59, R0.reuse, R135 ;  /* 0x00000087003b7220 */ /* 0x040fe20000410000 */
[----:B------:R-:W1:Y:S04]  /*f020*/  LDSM.16.MT88.4 R80, [R191+0x6000] ;  /* 0x00600000bf50783b */ /* 0x000e680000004200 */
[----:B------:R4:W-:Y:S01]  /*f030*/  MUFU.EX2 R135, R79 ;  /* 0x0000004f00877308 */ /* 0x0009e20000000800 */
[C---:B------:R-:W-:Y:S02]  /*f040*/  FMUL.FTZ R15, R0.reuse, R91 ;  /* 0x0000005b000f7220 */ /* 0x040fe40000410000 */
[----:B------:R-:W-:Y:S01]  /*f050*/  FMUL.FTZ R26, R0, R102 ;  /* 0x00000066001a7220 */ /* 0x000fe20000410000 */
[----:B--2---:R-:W-:Y:S01]  /*f060*/  F2FP.BF16.PACK_AB R86, R241, R239 ;  /* 0x000000eff156723e */ /* 0x004fe200000010ff */
[----:B------:R-:W-:Y:S02]  /*f070*/  FFMA.FTZ R4, R14, c[0x0][0x23c], -R74 ;  /* 0x00008f000e047a23 */ /* 0x000fe4000001084a */
[C---:B------:R-:W-:Y:S02]  /*f080*/  FMUL.FTZ R14, R0.reuse, R90 ;  /* 0x0000005a000e7220 */ /* 0x040fe40000410000 */
[C---:B------:R-:W-:Y:S01]  /*f090*/  FMUL.FTZ R27, R0.reuse, R103 ;  /* 0x00000067001b7220 */ /* 0x040fe20000410000 */
[----:B------:R2:W5:Y:S01]  /*f0a0*/  MUFU.EX2 R235, R4 ;  /* 0x0000000400eb7308 */ /* 0x0005620000000800 */
[C---:B------:R-:W-:Y:S02]  /*f0b0*/  FMUL.FTZ R58, R0.reuse, R134 ;  /* 0x00000086003a7220 */ /* 0x040fe40000410000 */
[----:B------:R-:W-:Y:S02]  /*f0c0*/  FMUL.FTZ R30, R0, R106 ;  /* 0x0000006a001e7220 */ /* 0x000fe40000410000 */
[----:B---3--:R-:W-:Y:S02]  /*f0d0*/  FMUL.FTZ R12, R2, R88 ;  /* 0x00000058020c7220 */ /* 0x008fe40000410000 */
[C---:B------:R-:W-:Y:S01]  /*f0e0*/  FMUL.FTZ R31, R0.reuse, R107 ;  /* 0x0000006b001f7220 */ /* 0x040fe20000410000 */
[----:B------:R-:W3:Y:S01]  /*f0f0*/  LDSM.16.MT88.4 R88, [R189+0x6800] ;  /* 0x00680000bd58783b */ /* 0x000ee20000004200 */
[C---:B------:R-:W-:Y:S01]  /*f100*/  FMUL.FTZ R42, R0.reuse, R118 ;  /* 0x00000076002a7220 */ /* 0x040fe20000410000 */
[----:B------:R1:W-:Y:S01]  /*f110*/  MUFU.EX2 R218, R25 ;  /* 0x0000001900da7308 */ /* 0x0003e20000000800 */
[C---:B------:R-:W-:Y:S02]  /*f120*/  FMUL.FTZ R43, R0.reuse, R119 ;  /* 0x00000077002b7220 */ /* 0x040fe40000410000 */
[----:B------:R-:W-:Y:S02]  /*f130*/  FMUL.FTZ R46, R0, R122 ;  /* 0x0000007a002e7220 */ /* 0x000fe40000410000 */
[----:B----4-:R-:W-:Y:S02]  /*f140*/  FFMA.FTZ R79, R166, c[0x0][0x23c], -R73 ;  /* 0x00008f00a64f7a23 */ /* 0x010fe40000010849 */
[C---:B------:R-:W-:Y:S02]  /*f150*/  FMUL.FTZ R47, R0.reuse, R123 ;  /* 0x0000007b002f7220 */ /* 0x040fe40000410000 */
[----:B------:R-:W-:Y:S01]  /*f160*/  FMUL.FTZ R63, R0, R139 ;  /* 0x0000008b003f7220 */ /* 0x000fe20000410000 */
[----:B------:R4:W-:Y:S01]  /*f170*/  MUFU.EX2 R166, R79 ;  /* 0x0000004f00a67308 */ /* 0x0009e20000000800 */
[----:B--2---:R-:W-:Y:S01]  /*f180*/  FFMA.FTZ R4, R153, c[0x0][0x23c], -R75 ;  /* 0x00008f0099047a23 */ /* 0x004fe2000001084b */
[----:B-----5:R-:W-:Y:S08]  /*f190*/  F2FP.BF16.PACK_AB R87, R237, R235 ;  /* 0x000000ebed57723e */ /* 0x020ff000000010ff */
[----:B------:R2:W-:Y:S01]  /*f1a0*/  MUFU.EX2 R232, R4 ;  /* 0x0000000400e87308 */ /* 0x0005e20000000800 */
[----:B-1----:R-:W-:Y:S09]  /*f1b0*/  FMUL.FTZ R25, R2, R101 ;  /* 0x0000006502197220 */ /* 0x002ff20000410000 */
[----:B------:R1:W-:Y:S01]  /*f1c0*/  MUFU.EX2 R170, R56 ;  /* 0x0000003800aa7308 */ /* 0x0003e20000000800 */
[----:B----4-:R-:W-:Y:S09]  /*f1d0*/  FFMA.FTZ R79, R171, c[0x0][0x23c], -R73 ;  /* 0x00008f00ab4f7a23 */ /* 0x010ff20000010849 */
[----:B------:R4:W-:Y:S01]  /*f1e0*/  MUFU.EX2 R217, R28 ;  /* 0x0000001c00d97308 */ /* 0x0009e20000000800 */
[--C-:B--2---:R-:W-:Y:S09]  /*f1f0*/  FFMA.FTZ R4, R160, c[0x0][0x23c], -R75.reuse ;  /* 0x00008f00a0047a23 */ /* 0x104ff2000001084b */
[----:B------:R2:W5:Y:S01]  /*f200*/  MUFU.EX2 R234, R4 ;  /* 0x0000000400ea7308 */ /* 0x0005620000000800 */
[C---:B-1----:R-:W-:Y:S09]  /*f210*/  FMUL.FTZ R56, R2.reuse, R132 ;  /* 0x0000008402387220 */ /* 0x042ff20000410000 */
[----:B------:R1:W-:Y:S01]  /*f220*/  MUFU.EX2 R216, R33 ;  /* 0x0000002100d87308 */ /* 0x0003e20000000800 */
[----:B----4-:R-:W-:Y:S09]  /*f230*/  FMUL.FTZ R28, R2, R104 ;  /* 0x00000068021c7220 */ /* 0x010ff20000410000 */
[----:B------:R4:W-:Y:S01]  /*f240*/  MUFU.EX2 R214, R41 ;  /* 0x0000002900d67308 */ /* 0x0009e20000000800 */
[--C-:B--2---:R-:W-:Y:S01]  /*f250*/  FFMA.FTZ R4, R149, c[0x0][0x23c], -R78.reuse ;  /* 0x00008f0095047a23 */ /* 0x104fe2000001084e */
[----:B-----5:R-:W-:Y:S08]  /*f260*/  F2FP.BF16.PACK_AB R64, R234, R232 ;  /* 0x000000e8ea40723e */ /* 0x020ff000000010ff */
[----:B------:R2:W-:Y:S01]  /*f270*/  MUFU.EX2 R225, R4 ;  /* 0x0000000400e17308 */ /* 0x0005e20000000800 */
[----:B-1----:R-:W-:Y:S09]  /*f280*/  FMUL.FTZ R33, R72, R109 ;  /* 0x0000006d48217220 */ /* 0x002ff20000410000 */
[----:B------:R1:W-:Y:S01]  /*f290*/  MUFU.EX2 R212, R49 ;  /* 0x0000003100d47308 */ /* 0x0003e20000000800 */
[----:B----4-:R-:W-:Y:S09]  /*f2a0*/  FMUL.FTZ R41, R2, R117 ;  /* 0x0000007502297220 */ /* 0x010ff20000410000 */
[----:B------:R4:W-:Y:S01]  /*f2b0*/  MUFU.EX2 R213, R44 ;  /* 0x0000002c00d57308 */ /* 0x0009e20000000800 */
[----:B--2---:R-:W-:Y:S09]  /*f2c0*/  FFMA.FTZ R4, R154, c[0x0][0x23c], -R78 ;  /* 0x00008f009a047a23 */ /* 0x004ff2000001084e */
[----:B------:R2:W5:Y:S01]  /*f2d0*/  MUFU.EX2 R229, R4 ;  /* 0x0000000400e57308 */ /* 0x0005620000000800 */
[----:B-1----:R-:W-:Y:S02]  /*f2e0*/  FMUL.FTZ R49, R72, R125 ;  /* 0x0000007d48317220 */ /* 0x002fe40000410000 */
[----:B------:R-:W-:Y:S07]  /*f2f0*/  LDSM.16.MT88.4 R124, [R190+0x7800] ;  /* 0x00780000be7c783b */ /* 0x000fee0000004200 */
[----:B------:R1:W-:Y:S01]  /*f300*/  MUFU.EX2 R168, R60 ;  /* 0x0000003c00a87308 */ /* 0x0003e20000000800 */
[C---:B----4-:R-:W-:Y:S09]  /*f310*/  FMUL.FTZ R44, R2.reuse, R120 ;  /* 0x00000078022c7220 */ /* 0x050ff20000410000 */
[----:B------:R4:W-:Y:S01]  /*f320*/  MUFU.EX2 R167, R62 ;  /* 0x0000003e00a77308 */ /* 0x0009e20000000800 */
[----:B--2---:R-:W-:Y:S01]  /*f330*/  FFMA.FTZ R4, R151, c[0x0][0x23c], -R75 ;  /* 0x00008f0097047a23 */ /* 0x004fe2000001084b */
[C---:B-----5:R-:W-:Y:S08]  /*f340*/  F2FP.BF16.PACK_AB R65, R229.reuse, R225 ;  /* 0x000000e1e541723e */ /* 0x060ff000000010ff */
[----:B------:R2:W5:Y:S01]  /*f350*/  MUFU.EX2 R233, R4 ;  /* 0x0000000400e97308 */ /* 0x0005620000000800 */
[C---:B-1----:R-:W-:Y:S02]  /*f360*/  FMUL.FTZ R60, R2.reuse, R136 ;  /* 0x00000088023c7220 */ /* 0x042fe40000410000 */
[----:B------:R-:W-:Y:S07]  /*f370*/  FFMA.FTZ R2, R2, R245, R232 ;  /* 0x000000f502027223 */ /* 0x000fee00000100e8 */
[----:B------:R-:W-:Y:S01]  /*f380*/  MUFU.EX2 R76, R76 ;  /* 0x0000004c004c7308 */ /* 0x000fe20000000800 */
[----:B------:R-:W-:Y:S02]  /*f390*/  FADD.FTZ R2, R234, R2 ;  /* 0x00000002ea027221 */ /* 0x000fe40000010000 */
[C---:B----4-:R-:W-:Y:S02]  /*f3a0*/  FMUL.FTZ R62, R0.reuse, R138 ;  /* 0x0000008a003e7220 */ /* 0x050fe40000410000 */
[----:B------:R-:W-:Y:S02]  /*f3b0*/  FFMA.FTZ R0, R0, R246, R225 ;  /* 0x000000f600007223 */ /* 0x000fe400000100e1 */
[----:B------:R-:W-:Y:S02]  /*f3c0*/  FADD.FTZ R2, R230, R2 ;  /* 0x00000002e6027221 */ /* 0x000fe40000010000 */
[----:B------:R-:W-:Y:S02]  /*f3d0*/  FADD.FTZ R0, R229, R0 ;  /* 0x00000000e5007221 */ /* 0x000fe40000010000 */
[----:B--2---:R-:W-:Y:S01]  /*f3e0*/  FFMA.FTZ R4, R150, c[0x0][0x23c], -R78 ;  /* 0x00008f0096047a23 */ /* 0x004fe2000001084e */
[C---:B-----5:R-:W-:Y:S01]  /*f3f0*/  F2FP.BF16.PACK_AB R66, R233.reuse, R230 ;  /* 0x000000e6e942723e */ /* 0x060fe200000010ff */
[----:B------:R-:W-:Y:S02]  /*f400*/  FADD.FTZ R2, R233, R2 ;  /* 0x00000002e9027221 */ /* 0x000fe40000010000 */
[----:B------:R1:W2:Y:S02]  /*f410*/  MUFU.EX2 R224, R4 ;  /* 0x0000000400e07308 */ /* 0x0002a40000000800 */
[----:B------:R-:W-:Y:S04]  /*f420*/  FADD.FTZ R2, R218, R2 ;  /* 0x00000002da027221 */ /* 0x000fe80000010000 */
[----:B------:R-:W-:Y:S04]  /*f430*/  FADD.FTZ R2, R217, R2 ;  /* 0x00000002d9027221 */ /* 0x000fe80000010000 */
[----:B------:R-:W-:Y:S02]  /*f440*/  FADD.FTZ R2, R214, R2 ;  /* 0x00000002d6027221 */ /* 0x000fe40000010000 */
[----:B-1----:R-:W-:Y:S02]  /*f450*/  FFMA.FTZ R4, R148, c[0x0][0x23c], -R78 ;  /* 0x00008f0094047a23 */ /* 0x002fe4000001084e */
[----:B--2---:R-:W-:Y:S02]  /*f460*/  FADD.FTZ R0, R224, R0 ;  /* 0x00000000e0007221 */ /* 0x004fe40000010000 */
[----:B------:R1:W2:Y:S02]  /*f470*/  MUFU.EX2 R228, R4 ;  /* 0x0000000400e47308 */ /* 0x0002a40000000800 */
[----:B-1----:R-:W-:Y:S01]  /*f480*/  FFMA.FTZ R4, R18, c[0x0][0x23c], -R73 ;  /* 0x00008f0012047a23 */ /* 0x002fe20000010849 */
[C---:B--2---:R-:W-:Y:S01]  /*f490*/  F2FP.BF16.PACK_AB R67, R228.reuse, R224 ;  /* 0x000000e0e443723e */ /* 0x044fe200000010ff */
[----:B------:R-:W-:Y:S06]  /*f4a0*/  FMUL.FTZ R18, R71, R94 ;  /* 0x0000005e47127220 */ /* 0x000fec0000410000 */
[----:B------:R1:W-:Y:S01]  /*f4b0*/  MUFU.EX2 R231, R4 ;  /* 0x0000000400e77308 */ /* 0x0003e20000000800 */
[----:B------:R-:W-:Y:S04]  /*f4c0*/  FADD.FTZ R0, R228, R0 ;  /* 0x00000000e4007221 */ /* 0x000fe80000010000 */
[----:B------:R-:W-:Y:S02]  /*f4d0*/  FADD.FTZ R0, R216, R0 ;  /* 0x00000000d8007221 */ /* 0x000fe40000010000 */
[--C-:B-1----:R-:W-:Y:S02]  /*f4e0*/  FFMA.FTZ R4, R17, c[0x0][0x23c], -R74.reuse ;  /* 0x00008f0011047a23 */ /* 0x102fe4000001084a */
[--C-:B------:R-:W-:Y:S02]  /*f4f0*/  FFMA.FTZ R17, R34, c[0x0][0x23c], -R74.reuse ;  /* 0x00008f0022117a23 */ /* 0x100fe4000001084a */
[----:B------:R1:W-:Y:S01]  /*f500*/  MUFU.EX2 R221, R4 ;  /* 0x0000000400dd7308 */ /* 0x0003e20000000800 */
[----:B------:R-:W-:Y:S09]  /*f510*/  FMUL.FTZ R34, R71, R110 ;  /* 0x0000006e47227220 */ /* 0x000ff20000410000 */
[----:B------:R2:W-:Y:S01]  /*f520*/  MUFU.EX2 R220, R17 ;  /* 0x0000001100dc7308 */ /* 0x0005e20000000800 */
[----:B-1----:R-:W-:Y:S01]  /*f530*/  FMUL.FTZ R4, R72, R84 ;  /* 0x0000005448047220 */ /* 0x002fe20000410000 */
[----:B------:R-:W-:Y:S07]  /*f540*/  F2FP.BF16.PACK_AB R84, R242, R240 ;  /* 0x000000f0f254723e */ /* 0x000fee00000010ff */
[-C--:B------:R-:W-:Y:S05]  /*f550*/  HMMA.16816.F32.BF16 R4, R84, R20.reuse, R4 ;  /* 0x000000145404723c */ /* 0x080fea0000041804 */
[C---:B--2---:R-:W-:Y:S02]  /*f560*/  FMUL.FTZ R17, R72.reuse, R93 ;  /* 0x0000005d48117220 */ /* 0x044fe40000410000 */
[----:B------:R-:W1:Y:S01]  /*f570*/  LDSM.16.MT88.4 R92, [R192+0x6800] ;  /* 0x00680000c05c783b */ /* 0x000e620000004200 */
[C---:B------:R-:W-:Y:S07]  /*f580*/  HMMA.16816.F32.BF16 R8, R64.reuse, R20, R8 ;  /* 0x000000144008723c */ /* 0x040fee0000041808 */
[----:B------:R-:W-:Y:S01]  /*f590*/  FFMA.FTZ R20, R35, c[0x0][0x23c], -R74 ;  /* 0x00008f0023147a23 */ /* 0x000fe2000001084a */
[-C--:B------:R-:W-:Y:S03]  /*f5a0*/  HMMA.16816.F32.BF16 R12, R64, R22.reuse, R12 ;  /* 0x00000016400c723c */ /* 0x080fe6000004180c */
[----:B------:R2:W-:Y:S01]  /*f5b0*/  MUFU.EX2 R219, R20 ;  /* 0x0000001400db7308 */ /* 0x0005e20000000800 */
[C---:B------:R-:W-:Y:S02]  /*f5c0*/  FMUL.FTZ R21, R72.reuse, R97 ;  /* 0x0000006148157220 */ /* 0x040fe40000410000 */
[C---:B------:R-:W-:Y:S02]  /*f5d0*/  FMUL.FTZ R35, R71.reuse, R111 ;  /* 0x0000006f47237220 */ /* 0x040fe40000410000 */
[C---:B------:R-:W-:Y:S01]  /*f5e0*/  HMMA.16816.F32.BF16 R16, R84.reuse, R22, R16 ;  /* 0x000000165410723c */ /* 0x040fe20000041810 */
[----:B------:R-:W-:Y:S06]  /*f5f0*/  LDSM.16.MT88.4 R108, [R192+0x7800] ;  /* 0x00780000c06c783b */ /* 0x000fec0000004200 */
[C---:B------:R-:W-:Y:S02]  /*f600*/  FMUL.FTZ R22, R71.reuse, R98 ;  /* 0x0000006247167220 */ /* 0x040fe40000410000 */
[----:B------:R-:W-:Y:S03]  /*f610*/  FMUL.FTZ R23, R71, R99 ;  /* 0x0000006347177220 */ /* 0x000fe60000410000 */
[C---:B--2---:R-:W-:Y:S02]  /*f620*/  FMUL.FTZ R20, R72.reuse, R96 ;  /* 0x0000006048147220 */ /* 0x044fe40000410000 */
[----:B------:R-:W2:Y:S05]  /*f630*/  LDSM.16.MT88.4 R96, [R190+0x6800] ;  /* 0x00680000be60783b */ /* 0x000eaa0000004200 */
[-C--:B------:R-:W-:Y:S08]  /*f640*/  HMMA.16816.F32.BF16 R20, R84, R36.reuse, R20 ;  /* 0x000000245414723c */ /* 0x080ff00000041814 */
[C---:B------:R-:W-:Y:S07]  /*f650*/  HMMA.16816.F32.BF16 R24, R64.reuse, R36, R24 ;  /* 0x000000244018723c */ /* 0x040fee0000041818 */
[----:B------:R-:W-:Y:S01]  /*f660*/  FFMA.FTZ R36, R165, c[0x0][0x23c], -R78 ;  /* 0x00008f00a5247a23 */ /* 0x000fe2000001084e */
[-C--:B------:R-:W-:Y:S01]  /*f670*/  HMMA.16816.F32.BF16 R28, R64, R38.reuse, R28 ;  /* 0x00000026401c723c */ /* 0x080fe2000004181c */
[----:B------:R4:W-:Y:S03]  /*f680*/  MUFU.EX2 R165, R79 ;  /* 0x0000004f00a57308 */ /* 0x0009e60000000800 */
[----:B------:R-:W-:Y:S04]  /*f690*/  FMUL.FTZ R37, R72, R113 ;  /* 0x0000007148257220 */ /* 0x000fe80000410000 */
[C---:B------:R-:W-:Y:S03]  /*f6a0*/  HMMA.16816.F32.BF16 R32, R84.reuse, R38, R32 ;  /* 0x000000265420723c */ /* 0x040fe60000041820 */
[----:B------:R5:W1:Y:S04]  /*f6b0*/  MUFU.EX2 R215, R36 ;  /* 0x0000002400d77308 */ /* 0x000a680000000800 */
[C---:B------:R-:W-:Y:S02]  /*f6c0*/  FMUL.FTZ R38, R71.reuse, R114 ;  /* 0x0000007247267220 */ /* 0x040fe40000410000 */
[----:B------:R-:W-:Y:S03]  /*f6d0*/  FMUL.FTZ R39, R71, R115 ;  /* 0x0000007347277220 */ /* 0x000fe60000410000 */
[----:B----4-:R-:W-:Y:S04]  /*f6e0*/  FFMA.FTZ R79, R174, c[0x0][0x23c], -R74 ;  /* 0x00008f00ae4f7a23 */ /* 0x010fe8000001084a */
[----:B------:R4:W-:Y:S01]  /*f6f0*/  MUFU.EX2 R164, R79 ;  /* 0x0000004f00a47308 */ /* 0x0009e20000000800 */
[----:B-----5:R-:W-:Y:S02]  /*f700*/  FMUL.FTZ R36, R72, R112 ;  /* 0x0000007048247220 */ /* 0x020fe40000410000 */
[----:B-1----:R-:W-:Y:S04]  /*f710*/  FADD.FTZ R0, R215, R0 ;  /* 0x00000000d7007221 */ /* 0x002fe80000010000 */
[----:B------:R-:W-:Y:S01]  /*f720*/  FADD.FTZ R0, R212, R0 ;  /* 0x00000000d4007221 */ /* 0x000fe20000010000 */
[-C--:B------:R-:W-:Y:S08]  /*f730*/  HMMA.16816.F32.BF16 R36, R84, R52.reuse, R36 ;  /* 0x000000345424723c */ /* 0x080ff00000041824 */
[C---:B------:R-:W-:Y:S04]  /*f740*/  HMMA.16816.F32.BF16 R40, R64.reuse, R52, R40 ;  /* 0x000000344028723c */ /* 0x040fe80000041828 */
[----:B----4-:R-:W-:Y:S03]  /*f750*/  FFMA.FTZ R79, R175, c[0x0][0x23c], -R74 ;  /* 0x00008f00af4f7a23 */ /* 0x010fe6000001084a */
[----:B------:R-:W-:Y:S01]  /*f760*/  FFMA.FTZ R52, R173, c[0x0][0x23c], -R78 ;  /* 0x00008f00ad347a23 */ /* 0x000fe2000001084e */
[-C--:B------:R-:W-:Y:S01]  /*f770*/  HMMA.16816.F32.BF16 R44, R64, R54.reuse, R44 ;  /* 0x00000036402c723c */ /* 0x080fe2000004182c */
[----:B------:R1:W-:Y:S03]  /*f780*/  MUFU.EX2 R163, R79 ;  /* 0x0000004f00a37308 */ /* 0x0003e60000000800 */
[----:B------:R-:W-:Y:S04]  /*f790*/  FMUL.FTZ R53, R72, R129 ;  /* 0x0000008148357220 */ /* 0x000fe80000410000 */
[C---:B------:R-:W-:Y:S03]  /*f7a0*/  HMMA.16816.F32.BF16 R48, R84.reuse, R54, R48 ;  /* 0x000000365430723c */ /* 0x040fe60000041830 */
[----:B------:R4:W5:Y:S04]  /*f7b0*/  MUFU.EX2 R173, R52 ;  /* 0x0000003400ad7308 */ /* 0x0009680000000800 */
[C---:B------:R-:W-:Y:S02]  /*f7c0*/  FMUL.FTZ R54, R71.reuse, R130 ;  /* 0x0000008247367220 */ /* 0x040fe40000410000 */
[----:B------:R-:W-:Y:S03]  /*f7d0*/  FMUL.FTZ R55, R71, R131 ;  /* 0x0000008347377220 */ /* 0x000fe60000410000 */
[--C-:B-1----:R-:W-:Y:S04]  /*f7e0*/  FFMA.FTZ R79, R178, c[0x0][0x23c], -R75.reuse ;  /* 0x00008f00b24f7a23 */ /* 0x102fe8000001084b */
[----:B------:R1:W-:Y:S01]  /*f7f0*/  MUFU.EX2 R134, R79 ;  /* 0x0000004f00867308 */ /* 0x0003e20000000800 */
[----:B----4-:R-:W-:Y:S07]  /*f800*/  FMUL.FTZ R52, R72, R128 ;  /* 0x0000008048347220 */ /* 0x010fee0000410000 */
[-C--:B------:R-:W-:Y:S08]  /*f810*/  HMMA.16816.F32.BF16 R52, R84, R80.reuse, R52 ;  /* 0x000000505434723c */ /* 0x080ff00000041834 */
[C---:B------:R-:W-:Y:S04]  /*f820*/  HMMA.16816.F32.BF16 R56, R64.reuse, R80, R56 ;  /* 0x000000504038723c */ /* 0x040fe80000041838 */
[--C-:B-1----:R-:W-:Y:S03]  /*f830*/  FFMA.FTZ R79, R177, c[0x0][0x23c], -R75.reuse ;  /* 0x00008f00b14f7a23 */ /* 0x102fe6000001084b */
[----:B------:R-:W-:Y:S01]  /*f840*/  F2FP.BF16.PACK_AB R80, R231, R227 ;  /* 0x000000e3e750723e */ /* 0x000fe200000010ff */
[-C--:B------:R-:W-:Y:S01]  /*f850*/  HMMA.16816.F32.BF16 R60, R64, R82.reuse, R60 ;  /* 0x00000052403c723c */ /* 0x080fe2000004183c */
[----:B------:R1:W4:Y:S03]  /*f860*/  MUFU.EX2 R133, R79 ;  /* 0x0000004f00857308 */ /* 0x0003260000000800 */
[----:B------:R-:W-:Y:S03]  /*f870*/  F2FP.BF16.PACK_AB R81, R222, R221 ;  /* 0x000000ddde51723e */ /* 0x000fe600000010ff */
[C---:B------:R-:W-:Y:S02]  /*f880*/  FMUL.FTZ R64, R72.reuse, R140 ;  /* 0x0000008c48407220 */ /* 0x040fe40000410000 */
[C---:B------:R-:W-:Y:S03]  /*f890*/  FMUL.FTZ R65, R72.reuse, R141 ;  /* 0x0000008d48417220 */ /* 0x040fe60000410000 */
[C---:B------:R-:W-:Y:S02]  /*f8a0*/  FMUL.FTZ R66, R71.reuse, R142 ;  /* 0x0000008e47427220 */ /* 0x040fe40000410000 */
[C---:B------:R-:W-:Y:S02]  /*f8b0*/  FMUL.FTZ R67, R71.reuse, R143 ;  /* 0x0000008f47437220 */ /* 0x040fe40000410000 */
[----:B------:R-:W-:Y:S02]  /*f8c0*/  FFMA.FTZ R72, R72, R243, R240 ;  /* 0x000000f348487223 */ /* 0x000fe400000100f0 */
[----:B------:R-:W-:Y:S03]  /*f8d0*/  FFMA.FTZ R71, R71, R244, R236 ;  /* 0x000000f447477223 */ /* 0x000fe600000100ec */
[----:B------:R-:W-:Y:S04]  /*f8e0*/  HMMA.16816.F32.BF16 R64, R84, R82, R64 ;  /* 0x000000525440723c */ /* 0x000fe80000041840 */
[--C-:B-1----:R-:W-:Y:S03]  /*f8f0*/  FFMA.FTZ R79, R179, c[0x0][0x23c], -R78.reuse ;  /* 0x00008f00b34f7a23 */ /* 0x102fe6000001084e */
[----:B------:R-:W-:Y:S01]  /*f900*/  F2FP.BF16.PACK_AB R82, R223, R226 ;  /* 0x000000e2df52723e */ /* 0x000fe200000010ff */
[----:B------:R1:W-:Y:S01]  /*f910*/  MUFU.EX2 R132, R79 ;  /* 0x0000004f00847308 */ /* 0x0003e20000000800 */
[----:B------:R-:W-:Y:S03]  /*f920*/  F2FP.BF16.PACK_AB R83, R219, R220 ;  /* 0x000000dcdb53723e */ /* 0x000fe600000010ff */
[----:B------:R-:W-:Y:S02]  /*f930*/  F2FP.BF16.PACK_AB R84, R217, R218 ;  /* 0x000000dad954723e */ /* 0x000fe400000010ff */
[----:B------:R-:W-:Y:S02]  /*f940*/  F2FP.BF16.PACK_AB R85, R215, R216 ;  /* 0x000000d8d755723e */ /* 0x000fe400000010ff */
[-C--:B---3--:R-:W-:Y:S05]  /*f950*/  HMMA.16816.F32.BF16 R4, R80, R88.reuse, R4 ;  /* 0x000000585004723c */ /* 0x088fea0000041804 */
[----:B------:R-:W-:Y:S02]  /*f960*/  F2FP.BF16.PACK_AB R86, R213, R214 ;  /* 0x000000d6d556723e */ /* 0x000fe400000010ff */
[----:B-----5:R-:W-:Y:S07]  /*f970*/  F2FP.BF16.PACK_AB R87, R173, R212 ;  /* 0x000000d4ad57723e */ /* 0x020fee00000010ff */
[C---:B------:R-:W-:Y:S04]  /*f980*/  HMMA.16816.F32.BF16 R8, R84.reuse, R88, R8 ;  /* 0x000000585408723c */ /* 0x040fe80000041808 */
[--C-:B-1----:R-:W-:Y:S04]  /*f990*/  FFMA.FTZ R79, R181, c[0x0][0x23c], -R78.reuse ;  /* 0x00008f00b54f7a23 */ /* 0x102fe8000001084e */
[-C--:B------:R-:W-:Y:S01]  /*f9a0*/  HMMA.16816.F32.BF16 R12, R84, R90.reuse, R12 ;  /* 0x0000005a540c723c */ /* 0x080fe2000004180c */
[----:B------:R1:W3:Y:S07]  /*f9b0*/  MUFU.EX2 R162, R79 ;  /* 0x0000004f00a27308 */ /* 0x0002ee0000000800 */
[C---:B------:R-:W-:Y:S01]  /*f9c0*/  HMMA.16816.F32.BF16 R16, R80.reuse, R90, R16 ;  /* 0x0000005a5010723c */ /* 0x040fe20000041810 */
[----:B------:R-:W5:Y:S07]  /*f9d0*/  LDSM.16.MT88.4 R88, [R191+0x6800] ;  /* 0x00680000bf58783b */ /* 0x000f6e0000004200 */
[-C--:B------:R-:W-:Y:S08]  /*f9e0*/  HMMA.16816.F32.BF16 R20, R80, R92.reuse, R20 ;  /* 0x0000005c5014723c */ /* 0x080ff00000041814 */
[C---:B------:R-:W-:Y:S04]  /*f9f0*/  HMMA.16816.F32.BF16 R24, R84.reuse, R92, R24 ;  /* 0x0000005c5418723c */ /* 0x040fe80000041818 */
[--C-:B-1----:R-:W-:Y:S03]  /*fa00*/  FFMA.FTZ R79, R180, c[0x0][0x23c], -R75.reuse ;  /* 0x00008f00b44f7a23 */ /* 0x102fe6000001084b */
[----:B------:R-:W-:Y:S01]  /*fa10*/  FFMA.FTZ R92, R184, c[0x0][0x23c], -R75 ;  /* 0x00008f00b85c7a23 */ /* 0x000fe2000001084b */
[-C--:B------:R-:W-:Y:S01]  /*fa20*/  HMMA.16816.F32.BF16 R28, R84, R94.reuse, R28 ;  /* 0x0000005e541c723c */ /* 0x080fe2000004181c */
[----:B------:R1:W-:Y:S07]  /*fa30*/  MUFU.EX2 R160, R79 ;  /* 0x0000004f00a07308 */ /* 0x0003ee0000000800 */
[C---:B------:R-:W-:Y:S03]  /*fa40*/  HMMA.16816.F32.BF16 R32, R80.reuse, R94, R32 ;  /* 0x0000005e5020723c */ /* 0x040fe60000041820 */
[----:B------:R3:W3:Y:S05]  /*fa50*/  MUFU.EX2 R161, R92 ;  /* 0x0000005c00a17308 */ /* 0x0006ea0000000800 */
[-C--:B--2---:R-:W-:Y:S08]  /*fa60*/  HMMA.16816.F32.BF16 R36, R80, R96.reuse, R36 ;  /* 0x000000605024723c */ /* 0x084ff00000041824 */
[C---:B------:R-:W-:Y:S04]  /*fa70*/  HMMA.16816.F32.BF16 R40, R84.reuse, R96, R40 ;  /* 0x000000605428723c */ /* 0x040fe80000041828 */
[--C-:B-1----:R-:W-:Y:S04]  /*fa80*/  FFMA.FTZ R79, R183, c[0x0][0x23c], -R78.reuse ;  /* 0x00008f00b74f7a23 */ /* 0x102fe8000001084e */
[-C--:B------:R-:W-:Y:S01]  /*fa90*/  HMMA.16816.F32.BF16 R44, R84, R98.reuse, R44 ;  /* 0x00000062542c723c */ /* 0x080fe2000004182c */
[----:B------:R1:W-:Y:S01]  /*faa0*/  MUFU.EX2 R155, R79 ;  /* 0x0000004f009b7308 */ /* 0x0003e20000000800 */
[----:B---3--:R-:W2:Y:S06]  /*fab0*/  LDSM.16.MT88.4 R92, [R189+0x7000] ;  /* 0x00700000bd5c783b */ /* 0x008eac0000004200 */
[C---:B------:R-:W-:Y:S02]  /*fac0*/  HMMA.16816.F32.BF16 R48, R80.reuse, R98, R48 ;  /* 0x000000625030723c */ /* 0x040fe40000041830 */
[----:B------:R-:W3:Y:S06]  /*fad0*/  LDSM.16.MT88.4 R96, [R192+0x7000] ;  /* 0x00700000c060783b */ /* 0x000eec0000004200 */
[-C--:B-----5:R-:W-:Y:S08]  /*fae0*/  HMMA.16816.F32.BF16 R52, R80, R88.reuse, R52 ;  /* 0x000000585034723c */ /* 0x0a0ff00000041834 */
[C---:B------:R-:W-:Y:S04]  /*faf0*/  HMMA.16816.F32.BF16 R56, R84.reuse, R88, R56 ;  /* 0x000000585438723c */ /* 0x040fe80000041838 */
[----:B-1----:R-:W-:Y:S04]  /*fb00*/  FFMA.FTZ R79, R187, c[0x0][0x23c], -R78 ;  /* 0x00008f00bb4f7a23 */ /* 0x002fe8000001084e */
[-C--:B------:R-:W-:Y:S01]  /*fb10*/  HMMA.16816.F32.BF16 R60, R84, R90.reuse, R60 ;  /* 0x0000005a543c723c */ /* 0x080fe2000004183c */
[----:B------:R1:W5:Y:S06]  /*fb20*/  MUFU.EX2 R154, R79 ;  /* 0x0000004f009a7308 */ /* 0x00036c0000000800 */
[----:B----4-:R-:W-:Y:S01]  /*fb30*/  F2FP.BF16.PACK_AB R84, R133, R134 ;  /* 0x000000868554723e */ /* 0x010fe200000010ff */
[----:B------:R-:W-:Y:S01]  /*fb40*/  HMMA.16816.F32.BF16 R64, R80, R90, R64 ;  /* 0x0000005a5040723c */ /* 0x000fe20000041840 */
[----:B------:R-:W4:Y:S03]  /*fb50*/  LDSM.16.MT88.4 R88, [R190+0x7000] ;  /* 0x00700000be58783b */ /* 0x000f260000004200 */
[----:B------:R-:W-:Y:S02]  /*fb60*/  F2FP.BF16.PACK_AB R85, R162, R132 ;  /* 0x00000084a255723e */ /* 0x000fe400000010ff */
[----:B------:R-:W-:Y:S02]  /*fb70*/  F2FP.BF16.PACK_AB R86, R160, R161 ;  /* 0x000000a1a056723e */ /* 0x000fe400000010ff */
[----:B------:R-:W-:Y:S04]  /*fb80*/  F2FP.BF16.PACK_AB R80, R168, R170 ;  /* 0x000000aaa850723e */ /* 0x000fe800000010ff */
[----:B------:R-:W-:Y:S02]  /*fb90*/  F2FP.BF16.PACK_AB R81, R135, R167 ;  /* 0x000000a78751723e */ /* 0x000fe400000010ff */
[----:B------:R-:W-:Y:S02]  /*fba0*/  F2FP.BF16.PACK_AB R82, R165, R166 ;  /* 0x000000a6a552723e */ /* 0x000fe400000010ff */
[----:B------:R-:W-:Y:S01]  /*fbb0*/  F2FP.BF16.PACK_AB R83, R163, R164 ;  /* 0x000000a4a353723e */ /* 0x000fe200000010ff */
[--C-:B-1----:R-:W-:Y:S01]  /*fbc0*/  FFMA.FTZ R79, R186, c[0x0][0x23c], -R73.reuse ;  /* 0x00008f00ba4f7a23 */ /* 0x102fe20000010849 */
[----:B-----5:R-:W-:Y:S03]  /*fbd0*/  F2FP.BF16.PACK_AB R87, R154, R155 ;  /* 0x0000009b9a57723e */ /* 0x020fe600000010ff */
[----:B------:R1:W-:Y:S02]  /*fbe0*/  MUFU.EX2 R153, R79 ;  /* 0x0000004f00997308 */ /* 0x0003e40000000800 */
[-C--:B--2---:R-:W-:Y:S08]  /*fbf0*/  HMMA.16816.F32.BF16 R4, R80, R92.reuse, R4 ;  /* 0x0000005c5004723c */ /* 0x084ff00000041804 */
[C---:B------:R-:W-:Y:S08]  /*fc00*/  HMMA.16816.F32.BF16 R8, R84.reuse, R92, R8 ;  /* 0x0000005c5408723c */ /* 0x040ff00000041808 */
[-C--:B------:R-:W-:Y:S04]  /*fc10*/  HMMA.16816.F32.BF16 R12, R84, R94.reuse, R12 ;  /* 0x0000005e540c723c */ /* 0x080fe8000004180c */
[--C-:B-1----:R-:W-:Y:S04]  /*fc20*/  FFMA.FTZ R79, R182, c[0x0][0x23c], -R73.reuse ;  /* 0x00008f00b64f7a23 */ /* 0x102fe80000010849 */
[C---:B------:R-:W-:Y:S01]  /*fc30*/  HMMA.16816.F32.BF16 R16, R80.reuse, R94, R16 ;  /* 0x0000005e5010723c */ /* 0x040fe20000041810 */
[----:B------:R-:W1:Y:S01]  /*fc40*/  LDSM.16.MT88.4 R92, [R191+0x7000] ;  /* 0x00700000bf5c783b */ /* 0x000e620000004200 */
[----:B------:R2:W5:Y:S06]  /*fc50*/  MUFU.EX2 R152, R79 ;  /* 0x0000004f00987308 */ /* 0x00056c0000000800 */
[-C--:B---3--:R-:W-:Y:S08]  /*fc60*/  HMMA.16816.F32.BF16 R20, R80, R96.reuse, R20 ;  /* 0x000000605014723c */ /* 0x088ff00000041814 */
[C---:B------:R-:W-:Y:S08]  /*fc70*/  HMMA.16816.F32.BF16 R24, R84.reuse, R96, R24 ;  /* 0x000000605418723c */ /* 0x040ff00000041818 */
[-C--:B------:R-:W-:Y:S04]  /*fc80*/  HMMA.16816.F32.BF16 R28, R84, R98.reuse, R28 ;  /* 0x00000062541c723c */ /* 0x080fe8000004181c */
[--C-:B--2---:R-:W-:Y:S01]  /*fc90*/  FFMA.FTZ R79, R185, c[0x0][0x23c], -R74.reuse ;  /* 0x00008f00b94f7a23 */ /* 0x104fe2000001084a */
[----:B-----5:R-:W-:Y:S03]  /*fca0*/  F2FP.BF16.PACK_AB R140, R152, R153 ;  /* 0x00000099988c723e */ /* 0x020fe600000010ff */
[C---:B------:R-:W-:Y:S01]  /*fcb0*/  HMMA.16816.F32.BF16 R32, R80.reuse, R98, R32 ;  /* 0x000000625020723c */ /* 0x040fe20000041820 */
[----:B------:R2:W-:Y:S01]  /*fcc0*/  MUFU.EX2 R151, R79 ;  /* 0x0000004f00977308 */ /* 0x0005e20000000800 */
[----:B------:R-:W3:Y:S06]  /*fcd0*/  LDSM.16.MT88.4 R96, [R189+0x7800] ;  /* 0x00780000bd60783b */ /* 0x000eec0000004200 */
[-C--:B----4-:R-:W-:Y:S08]  /*fce0*/  HMMA.16816.F32.BF16 R36, R80, R88.reuse, R36 ;  /* 0x000000585024723c */ /* 0x090ff00000041824 */
[C---:B------:R-:W-:Y:S08]  /*fcf0*/  HMMA.16816.F32.BF16 R40, R84.reuse, R88, R40 ;  /* 0x000000585428723c */ /* 0x040ff00000041828 */
[-C--:B------:R-:W-:Y:S04]  /*fd00*/  HMMA.16816.F32.BF16 R44, R84, R90.reuse, R44 ;  /* 0x0000005a542c723c */ /* 0x080fe8000004182c */
[--C-:B--2---:R-:W-:Y:S04]  /*fd10*/  FFMA.FTZ R79, R205, c[0x0][0x23c], -R74.reuse ;  /* 0x00008f00cd4f7a23 */ /* 0x104fe8000001084a */
[C---:B------:R-:W-:Y:S01]  /*fd20*/  HMMA.16816.F32.BF16 R48, R80.reuse, R90, R48 ;  /* 0x0000005a5030723c */ /* 0x040fe20000041830 */
[----:B------:R2:W4:Y:S07]  /*fd30*/  MUFU.EX2 R150, R79 ;  /* 0x0000004f00967308 */ /* 0x00052e0000000800 */
[-C--:B-1----:R-:W-:Y:S08]  /*fd40*/  HMMA.16816.F32.BF16 R52, R80, R92.reuse, R52 ;  /* 0x0000005c5034723c */ /* 0x082ff00000041834 */
[C---:B------:R-:W-:Y:S08]  /*fd50*/  HMMA.16816.F32.BF16 R56, R84.reuse, R92, R56 ;  /* 0x0000005c5438723c */ /* 0x040ff00000041838 */
[-C--:B------:R-:W-:Y:S04]  /*fd60*/  HMMA.16816.F32.BF16 R60, R84, R94.reuse, R60 ;  /* 0x0000005e543c723c */ /* 0x080fe8000004183c */
[--C-:B--2---:R-:W-:Y:S01]  /*fd70*/  FFMA.FTZ R79, R156, c[0x0][0x23c], -R73.reuse ;  /* 0x00008f009c4f7a23 */ /* 0x104fe20000010849 */
[----:B----4-:R-:W-:Y:S01]  /*fd80*/  F2FP.BF16.PACK_AB R141, R150, R151 ;  /* 0x00000097968d723e */ /* 0x010fe200000010ff */
[----:B------:R-:W-:Y:S02]  /*fd90*/  FFMA.FTZ R73, R157, c[0x0][0x23c], -R73 ;  /* 0x00008f009d497a23 */ /* 0x000fe40000010849 */
[----:B------:R-:W-:Y:S01]  /*fda0*/  HMMA.16816.F32.BF16 R64, R80, R94, R64 ;  /* 0x0000005e5040723c */ /* 0x000fe20000041840 */
[----:B------:R-:W-:Y:S10]  /*fdb0*/  MUFU.EX2 R149, R79 ;  /* 0x0000004f00957308 */ /* 0x000ff40000000800 */
[----:B------:R1:W2:Y:S02]  /*fdc0*/  MUFU.EX2 R148, R73 ;  /* 0x0000004900947308 */ /* 0x0002a40000000800 */
[--C-:B-1----:R-:W-:Y:S01]  /*fdd0*/  FFMA.FTZ R73, R158, c[0x0][0x23c], -R74.reuse ;  /* 0x00008f009e497a23 */ /* 0x102fe2000001084a */
[----:B--2---:R-:W-:Y:S01]  /*fde0*/  F2FP.BF16.PACK_AB R142, R148, R149 ;  /* 0x00000095948e723e */ /* 0x004fe200000010ff */
[----:B------:R-:W-:Y:S06]  /*fdf0*/  FFMA.FTZ R74, R159, c[0x0][0x23c], -R74 ;  /* 0x00008f009f4a7a23 */ /* 0x000fec000001084a */
[----:B------:R1:W-:Y:S10]  /*fe00*/  MUFU.EX2 R147, R73 ;  /* 0x0000004900937308 */ /* 0x0003f40000000800 */
[----:B------:R-:W2:Y:S01]  /*fe10*/  MUFU.EX2 R146, R74 ;  /* 0x0000004a00927308 */ /* 0x000ea20000000800 */
[--C-:B-1----:R-:W-:Y:S09]  /*fe20*/  FFMA.FTZ R73, R206, c[0x0][0x23c], -R75.reuse ;  /* 0x00008f00ce497a23 */ /* 0x102ff2000001084b */
[----:B------:R1:W-:Y:S01]  /*fe30*/  MUFU.EX2 R145, R73 ;  /* 0x0000004900917308 */ /* 0x0003e20000000800 */
[----:B--2---:R-:W-:Y:S07]  /*fe40*/  F2FP.BF16.PACK_AB R143, R146, R147 ;  /* 0x00000093928f723e */ /* 0x004fee00000010ff */
[-C--:B---3--:R-:W-:Y:S01]  /*fe50*/  HMMA.16816.F32.BF16 R84, R140, R96.reuse, R4 ;  /* 0x000000608c54723c */ /* 0x088fe20000041804 */
[----:B------:R-:W2:Y:S04]  /*fe60*/  LDSM.16.MT88.4 R4, [R191+0x7800] ;  /* 0x00780000bf04783b */ /* 0x000ea80000004200 */
[--C-:B-1----:R-:W-:Y:S04]  /*fe70*/  FFMA.FTZ R73, R207, c[0x0][0x23c], -R75.reuse ;  /* 0x00008f00cf497a23 */ /* 0x102fe8000001084b */
[----:B------:R1:W3:Y:S03]  /*fe80*/  MUFU.EX2 R144, R73 ;  /* 0x0000004900907308 */ /* 0x0002e60000000800 */
[--C-:B-1----:R-:W-:Y:S01]  /*fe90*/  FFMA.FTZ R73, R209, c[0x0][0x23c], -R78.reuse ;  /* 0x00008f00d1497a23 */ /* 0x102fe2000001084e */
[----:B---3--:R-:W-:Y:S06]  /*fea0*/  F2FP.BF16.PACK_AB R136, R144, R145 ;  /* 0x000000919088723e */ /* 0x008fec00000010ff */
[----:B------:R1:W-:Y:S02]  /*feb0*/  MUFU.EX2 R79, R73 ;  /* 0x00000049004f7308 */ /* 0x0003e40000000800 */
[--C-:B-1----:R-:W-:Y:S02]  /*fec0*/  FFMA.FTZ R73, R210, c[0x0][0x23c], -R78.reuse ;  /* 0x00008f00d2497a23 */ /* 0x102fe4000001084e */
[----:B------:R-:W-:Y:S06]  /*fed0*/  FFMA.FTZ R78, R77, c[0x0][0x23c], -R78 ;  /* 0x00008f004d4e7a23 */ /* 0x000fec000001084e */
[----:B------:R1:W3:Y:S10]  /*fee0*/  MUFU.EX2 R74, R73 ;  /* 0x00000049004a7308 */ /* 0x0002f40000000800 */
[----:B------:R-:W4:Y:S01]  /*fef0*/  MUFU.EX2 R78, R78 ;  /* 0x0000004e004e7308 */ /* 0x000f220000000800 */
[--C-:B-1----:R-:W-:Y:S01]  /*ff00*/  FFMA.FTZ R73, R211, c[0x0][0x23c], -R75.reuse ;  /* 0x00008f00d3497a23 */ /* 0x102fe2000001084b */
[----:B---3--:R-:W-:Y:S01]  /*ff10*/  F2FP.BF16.PACK_AB R137, R74, R79 ;  /* 0x0000004f4a89723e */ /* 0x008fe200000010ff */
[----:B------:R-:W-:Y:S07]  /*ff20*/  FFMA.FTZ R75, R208, c[0x0][0x23c], -R75 ;  /* 0x00008f00d04b7a23 */ /* 0x000fee000001084b */
[----:B------:R-:W-:Y:S01]  /*ff30*/  MUFU.EX2 R73, R73 ;  /* 0x0000004900497308 */ /* 0x000fe20000000800 */
[----:B----4-:R-:W-:Y:S09]  /*ff40*/  F2FP.BF16.PACK_AB R139, R78, R76 ;  /* 0x0000004c4e8b723e */ /* 0x010ff200000010ff */
[----:B------:R-:W1:Y:S02]  /*ff50*/  MUFU.EX2 R75, R75 ;  /* 0x0000004b004b7308 */ /* 0x000e640000000800 */
[----:B-1----:R-:W-:Y:S07]  /*ff60*/  F2FP.BF16.PACK_AB R138, R75, R73 ;  /* 0x000000494b8a723e */ /* 0x002fee00000010ff */
[C---:B------:R-:W-:Y:S07]  /*ff70*/  HMMA.16816.F32.BF16 R80, R136.reuse, R96, R8 ;  /* 0x000000608850723c */ /* 0x040fee0000041808 */
[----:B------:R-:W-:Y:S01]  /*ff80*/  FADD.FTZ R8, R242, R72 ;  /* 0x00000048f2087221 */ /* 0x000fe20000010000 */
[-C--:B------:R-:W-:Y:S04]  /*ff90*/  HMMA.16816.F32.BF16 R88, R136, R98.reuse, R12 ;  /* 0x000000628858723c */ /* 0x080fe8000004180c */
[----:B------:R-:W-:Y:S01]  /*ffa0*/  FADD.FTZ R9, R238, R71 ;  /* 0x00000047ee097221 */ /* 0x000fe20000010000 */
[----:B------:R-:W-:Y:S01]  /*ffb0*/  MOV R71, R70 ;  /* 0x0000004600477202 */ /* 0x000fe20000000f00 */
[----:B------:R-:W-:Y:S02]  /*ffc0*/  FADD.FTZ R8, R239, R8 ;  /* 0x00000008ef087221 */ /* 0x000fe40000010000 */
[C---:B------:R-:W-:Y:S04]  /*ffd0*/  HMMA.16816.F32.BF16 R92, R140.reuse, R98, R16 ;  /* 0x000000628c5c723c */ /* 0x040fe80000041810 */
[----:B------:R-:W-:Y:S02]  /*ffe0*/  FADD.FTZ R9, R235, R9 ;  /* 0x00000009eb097221 */ /* 0x000fe40000010000 */
[----:B------:R-:W-:Y:S02]  /*fff0*/  FADD.FTZ R8, R241, R8 ;  /* 0x00000008f1087221 */ /* 0x000fe40000010000 */
[-C--:B------:R-:W-:Y:S04]  /*10000*/  HMMA.16816.F32.BF16 R96, R140, R108.reuse, R20 ;  /* 0x0000006c8c60723c */ /* 0x080fe80000041814 */
[----:B------:R-:W-:Y:S02]  /*10010*/  FADD.FTZ R9, R237, R9 ;  /* 0x00000009ed097221 */ /* 0x000fe40000010000 */
[----:B------:R-:W-:Y:S02]  /*10020*/  FADD.FTZ R8, R227, R8 ;  /* 0x00000008e3087221 */ /* 0x000fe40000010000 */
[C---:B------:R-:W-:Y:S04]  /*10030*/  HMMA.16816.F32.BF16 R100, R136.reuse, R108, R24 ;  /* 0x0000006c8864723c */ /* 0x040fe80000041818 */
[----:B------:R-:W-:Y:S02]  /*10040*/  FADD.FTZ R9, R221, R9 ;  /* 0x00000009dd097221 */ /* 0x000fe40000010000 */
[----:B------:R-:W-:Y:S02]  /*10050*/  FADD.FTZ R8, R231, R8 ;  /* 0x00000008e7087221 */ /* 0x000fe40000010000 */
        /* <DEDUP_REMOVED lines=26> */
[----:B------:R-:W-:Y:S03]  /*10200*/  FADD.FTZ R9, R151, R9 ;  /* 0x0000000997097221 */ /* 0x000fe60000010000 */
[C---:B------:R-:W-:Y:S07]  /*10210*/  HMMA.16816.F32.BF16 R132, R136.reuse, R4, R56 ;  /* 0x000000048884723c */ /* 0x040fee0000041838 */
[----:B------:R-:W-:Y:S01]  /*10220*/  FADD.FTZ R4, R166, R10 ;  /* 0x0000000aa6047221 */ /* 0x000fe20000010000 */
[-C--:B------:R-:W-:Y:S04]  /*10230*/  HMMA.16816.F32.BF16 R136, R136, R6.reuse, R60 ;  /* 0x000000068888723c */ /* 0x080fe8000004183c */
        /* <DEDUP_REMOVED lines=10> */
[----:B------:R-:W-:Y:S01]  /*102e0*/  FADD.FTZ R4, R74, R5 ;  /* 0x000000054a047221 */ /* 0x000fe20000010000 */
[----:B------:R-:W-:Y:S01]  /*102f0*/  MOV R74, R68 ;  /* 0x00000044004a7202 */ /* 0x000fe20000000f00 */
        /* <DEDUP_REMOVED lines=9> */
[----:B------:R-:W-:Y:S01]  /*10390*/  FADD.FTZ R246, R78, R0 ;  /* 0x000000004ef67221 */ /* 0x000fe20000010000 */
[----:B------:R-:W-:-:S05]  /*103a0*/  @P1 BRA `(.L_x_924) ;  /* 0xffffd0c000001947 */ /* 0x000fca000383ffff */
.L_x_923:
[----:B------:R-:W1:Y:S01]  /*103b0*/  SHFL.BFLY PT, R0, R243, 0x2, 0x1f ;  /* 0x0c401f00f3007f89 */ /* 0x000e6200000e0000 */
[----:B------:R-:W-:Y:S01]  /*103c0*/  ISETP.NE.AND P0, PT, R252, -0x1, PT ;  /* 0xfffffffffc00780c */ /* 0x000fe20003f05270 */
[----:B------:R-:W2:Y:S01]  /*103d0*/  LDC.U8 R44, c[0x0][0x329] ;  /* 0x0000ca40ff2c7b82 */ /* 0x000ea20000000000 */
[----:B------:R-:W-:Y:S01]  /*103e0*/  BSSY B0, `(.L_x_927) ;  /* 0x0000127000007945 */ /* 0x000fe20003800000 */
[----:B------:R-:W3:Y:S04]  /*103f0*/  SHFL.BFLY PT, R2, R244, 0x2, 0x1f ;  /* 0x0c401f00f4027f89 */ /* 0x000ee800000e0000 */
[----:B------:R-:W4:Y:S04]  /*10400*/  SHFL.BFLY PT, R7, R245, 0x2, 0x1f ;  /* 0x0c401f00f5077f89 */ /* 0x000f2800000e0000 */
[----:B------:R-:W5:Y:S04]  /*10410*/  SHFL.BFLY PT, R6, R246, 0x2, 0x1f ;  /* 0x0c401f00f6067f89 */ /* 0x000f6800000e0000 */
[----:B------:R-:W2:Y:S01]  /*10420*/  S2R R62, SR_TID.X ;  /* 0x00000000003e7919 */ /* 0x000ea20000002100 */
[----:B-1----:R-:W-:-:S02]  /*10430*/  FADD.FTZ R0, R0, R243 ;  /* 0x000000f300007221 */ /* 0x002fc40000010000 */
[----:B---3--:R-:W-:-:S03]  /*10440*/  FADD.FTZ R2, R2, R244 ;  /* 0x000000f402027221 */ /* 0x008fc60000010000 */
[----:B------:R-:W1:Y:S01]  /*10450*/  SHFL.BFLY PT, R4, R0, 0x1, 0x1f ;  /* 0x0c201f0000047f89 */ /* 0x000e6200000e0000 */
[----:B----4-:R-:W-:-:S03]  /*10460*/  FADD.FTZ R7, R7, R245 ;  /* 0x000000f507077221 */ /* 0x010fc60000010000 */
[----:B------:R-:W3:Y:S01]  /*10470*/  SHFL.BFLY PT, R5, R2, 0x1, 0x1f ;  /* 0x0c201f0002057f89 */ /* 0x000ee200000e0000 */
[----:B-----5:R-:W-:-:S03]  /*10480*/  FADD.FTZ R6, R6, R246 ;  /* 0x000000f606067221 */ /* 0x020fc60000010000 */
[----:B------:R-:W4:Y:S01]  /*10490*/  SHFL.BFLY PT, R8, R7, 0x1, 0x1f ;  /* 0x0c201f0007087f89 */ /* 0x000f2200000e0000 */
[----:B--2---:R-:W-:-:S03]  /*104a0*/  SHF.R.S32.HI R43, RZ, 0x1f, R62 ;  /* 0x0000001fff2b7819 */ /* 0x004fc6000001143e */
[----:B------:R-:W2:Y:S01]  /*104b0*/  SHFL.BFLY PT, R9, R6, 0x1, 0x1f ;  /* 0x0c201f0006097f89 */ /* 0x000ea200000e0000 */
[----:B-1----:R-:W-:Y:S01]  /*104c0*/  FADD.FTZ R39, R0, R4 ;  /* 0x0000000400277221 */ /* 0x002fe20000010000 */
[----:B------:R-:W-:Y:S01]  /*104d0*/  MOV R0, 0x3f800000 ;  /* 0x3f80000000007802 */ /* 0x000fe20000000f00 */
[----:B---3--:R-:W-:-:S03]  /*104e0*/  FADD.FTZ R40, R2, R5 ;  /* 0x0000000502287221 */ /* 0x008fc60000010000 */
[----:B------:R-:W-:Y:S01]  /*104f0*/  FSETP.NE.FTZ.AND P6, PT, R39, RZ, PT ;  /* 0x000000ff2700720b */ /* 0x000fe20003fd5000 */
[----:B------:R-:W-:Y:S01]  /*10500*/  @P0 IMAD.WIDE.U32 R4, R252, c[0x0][0x1e8], RZ ;  /* 0x00007a00fc040a25 */ /* 0x000fe200078e00ff */
[----:B------:R-:W-:Y:S02]  /*10510*/  MOV R2, 0x3f800000 ;  /* 0x3f80000000027802 */ /* 0x000fe40000000f00 */
[----:B------:R-:W-:Y:S01]  /*10520*/  FSETP.NE.FTZ.AND P5, PT, R40, RZ, PT ;  /* 0x000000ff2800720b */ /* 0x000fe20003fb5000 */
[----:B----4-:R-:W-:Y:S01]  /*10530*/  FADD.FTZ R41, R7, R8 ;  /* 0x0000000807297221 */ /* 0x010fe20000010000 */
[----:B------:R-:W-:Y:S01]  /*10540*/  @P0 MOV R60, R4 ;  /* 0x00000004003c0202 */ /* 0x000fe20000000f00 */
[----:B--2---:R-:W-:Y:S01]  /*10550*/  FADD.FTZ R42, R6, R9 ;  /* 0x00000009062a7221 */ /* 0x004fe20000010000 */
[----:B------:R-:W-:Y:S01]  /*10560*/  MOV R4, 0x3f800000 ;  /* 0x3f80000000047802 */ /* 0x000fe20000000f00 */
[----:B------:R-:W-:Y:S01]  /*10570*/  @P0 IMAD R61, R252, c[0x0][0x1ec], R5 ;  /* 0x00007b00fc3d0a24 */ /* 0x000fe200078e0205 */
[----:B------:R-:W-:-:S02]  /*10580*/  FSETP.NE.FTZ.AND P4, PT, R41, RZ, PT ;  /* 0x000000ff2900720b */ /* 0x000fc40003f95000 */
[----:B------:R-:W-:Y:S01]  /*10590*/  FSETP.NE.FTZ.AND P3, PT, R42, RZ, PT ;  /* 0x000000ff2a00720b */ /* 0x000fe20003f75000 */
[----:B------:R-:W1:Y:S08]  /*105a0*/  @P6 MUFU.RCP R0, R39 ;  /* 0x0000002700006308 */ /* 0x000e700000001000 */
[----:B------:R-:W2:Y:S08]  /*105b0*/  @P5 MUFU.RCP R4, R40 ;  /* 0x0000002800045308 */ /* 0x000eb00000001000 */
[----:B------:R-:W3:Y:S01]  /*105c0*/  @P4 MUFU.RCP R2, R41 ;  /* 0x0000002900024308 */ /* 0x000ee20000001000 */
[----:B-1----:R-:W-:-:S02]  /*105d0*/  FMUL.FTZ R84, R0, R84 ;  /* 0x0000005400547220 */ /* 0x002fc40000410000 */
[C---:B------:R-:W-:Y:S02]  /*105e0*/  FMUL.FTZ R8, R0.reuse, R85 ;  /* 0x0000005500087220 */ /* 0x040fe40000410000 */
[C---:B------:R-:W-:Y:S02]  /*105f0*/  FMUL.FTZ R92, R0.reuse, R92 ;  /* 0x0000005c005c7220 */ /* 0x040fe40000410000 */
[----:B------:R-:W-:Y:S01]  /*10600*/  FMUL.FTZ R5, R0, R93 ;  /* 0x0000005d00057220 */ /* 0x000fe20000410000 */
        /* <DEDUP_REMOVED lines=19> */
[----:B------:R-:W-:Y:S02]  /*10740*/  IMAD.MOV.U32 R0, RZ, RZ, 0x3f800000 ;  /* 0x3f800000ff007424 */ /* 0x000fe400078e00ff */
[C---:B--2---:R-:W-:Y:S01]  /*10750*/  FMUL.FTZ R86, R4.reuse, R86 ;  /* 0x0000005604567220 */ /* 0x044fe20000410000 */
[----:B------:R-:W-:Y:S01]  /*10760*/  F2FP.BF16.PACK_AB R11, R11, R140 ;  /* 0x0000008c0b0b723e */ /* 0x000fe200000010ff */
[----:B------:R-:W-:-:S02]  /*10770*/  FMUL.FTZ R6, R4, R87 ;  /* 0x0000005704067220 */ /* 0x000fc40000410000 */
[C---:B------:R-:W-:Y:S01]  /*10780*/  FMUL.FTZ R94, R4.reuse, R94 ;  /* 0x0000005e045e7220 */ /* 0x040fe20000410000 */
[----:B------:R-:W1:Y:S01]  /*10790*/  @P3 MUFU.RCP R0, R42 ;  /* 0x0000002a00003308 */ /* 0x000e620000001000 */
        /* <DEDUP_REMOVED lines=19> */
[C---:B------:R-:W-:Y:S01]  /*108d0*/  LEA.HI R4, R43.reuse, R62, RZ, 0x2 ;  /* 0x0000003e2b047211 */ /* 0x040fe200078f10ff */
[C---:B---3--:R-:W-:Y:S01]  /*108e0*/  FMUL.FTZ R80, R2.reuse, R80 ;  /* 0x0000005002507220 */ /* 0x048fe20000410000 */
[----:B------:R-:W-:Y:S01]  /*108f0*/  LEA.HI R43, R43, R62, RZ, 0x5 ;  /* 0x0000003e2b2b7211 */ /* 0x000fe200078f28ff */
[C---:B------:R-:W-:Y:S01]  /*10900*/  FMUL.FTZ R13, R2.reuse, R81 ;  /* 0x00000051020d7220 */ /* 0x040fe20000410000 */
[----:B------:R-:W-:Y:S01]  /*10910*/  SHF.R.S32.HI R7, RZ, 0x2, R4 ;  /* 0x00000002ff077819 */ /* 0x000fe20000011404 */
[C---:B------:R-:W-:Y:S01]  /*10920*/  FMUL.FTZ R88, R2.reuse, R88 ;  /* 0x0000005802587220 */ /* 0x040fe20000410000 */
[----:B------:R-:W-:Y:S01]  /*10930*/  SHF.R.S32.HI R38, RZ, 0x5, R43 ;  /* 0x00000005ff267819 */ /* 0x000fe2000001142b */
[C---:B------:R-:W-:Y:S01]  /*10940*/  FMUL.FTZ R21, R2.reuse, R89 ;  /* 0x0000005902157220 */ /* 0x040fe20000410000 */
[----:B------:R-:W-:Y:S01]  /*10950*/  F2FP.BF16.PACK_AB R13, R13, R80 ;  /* 0x000000500d0d723e */ /* 0x000fe200000010ff */
[----:B------:R-:W-:Y:S01]  /*10960*/  FMUL.FTZ R100, R2, R100 ;  /* 0x0000006402647220 */ /* 0x000fe20000410000 */
[----:B------:R-:W-:Y:S01]  /*10970*/  F2FP.BF16.PACK_AB R36, R36, R130 ;  /* 0x000000822424723e */ /* 0x000fe200000010ff */
[C---:B------:R-:W-:Y:S01]  /*10980*/  FMUL.FTZ R17, R2.reuse, R101 ;  /* 0x0000006502117220 */ /* 0x040fe20000410000 */
[----:B------:R-:W-:Y:S01]  /*10990*/  F2FP.BF16.PACK_AB R21, R21, R88 ;  /* 0x000000581515723e */ /* 0x000fe200000010ff */
[----:B------:R-:W-:Y:S01]  /*109a0*/  FMUL.FTZ R104, R2, R104 ;  /* 0x0000006802687220 */ /* 0x000fe20000410000 */
[----:B------:R-:W-:Y:S01]  /*109b0*/  F2FP.BF16.PACK_AB R22, R22, R142 ;  /* 0x0000008e1616723e */ /* 0x000fe200000010ff */
        /* <DEDUP_REMOVED lines=9> */
[C---:B------:R-:W-:Y:S01]  /*10a50*/  FMUL.FTZ R35, R2.reuse, R133 ;  /* 0x0000008502237220 */ /* 0x040fe20000410000 */
        /* <DEDUP_REMOVED lines=32> */
[C---:B------:R-:W-:Y:S02]  /*10c60*/  SHF.L.U32 R4, R0.reuse, 0x6, RZ ;  /* 0x0000000600047819 */ /* 0x040fe400000006ff */
[----:B------:R-:W-:-:S02]  /*10c70*/  LOP3.LUT R7, R0, 0x1, RZ, 0xc0, !PT ;  /* 0x0000000100077812 */ /* 0x000fc400078ec0ff */
[----:B------:R-:W-:Y:S02]  /*10c80*/  IADD3 R2, -R2, R62, RZ ;  /* 0x0000003e02027210 */ /* 0x000fe40007ffe1ff */
[----:B------:R-:W-:Y:S02]  /*10c90*/  LOP3.LUT R4, R4, 0x1c0, RZ, 0xc0, !PT ;  /* 0x000001c004047812 */ /* 0x000fe400078ec0ff */
[----:B------:R-:W-:Y:S01]  /*10ca0*/  ISETP.NE.U32.AND P1, PT, R7, 0x1, PT ;  /* 0x000000010700780c */ /* 0x000fe20003f25070 */
[----:B------:R-:W-:Y:S01]  /*10cb0*/  IMAD.MOV.U32 R7, RZ, RZ, -0x10 ;  /* 0xfffffff0ff077424 */ /* 0x000fe200078e00ff */
[----:B------:R-:W-:Y:S02]  /*10cc0*/  LEA R2, R38, R2, 0x9 ;  /* 0x0000000226027211 */ /* 0x000fe400078e48ff */
[----:B------:R-:W-:Y:S02]  /*10cd0*/  LEA.HI R4, R4, R4, RZ, 0x1d ;  /* 0x0000000404047211 */ /* 0x000fe400078fe8ff */
[----:B------:R-:W-:-:S02]  /*10ce0*/  SEL R7, R7, 0x10, !P1 ;  /* 0x0000001007077807 */ /* 0x000fc40004800000 */
[----:B------:R-:W-:Y:S02]  /*10cf0*/  LEA R2, R2, R4, 0x1 ;  /* 0x0000000402027211 */ /* 0x000fe400078e08ff */
[----:B------:R-:W-:Y:S02]  /*10d00*/  R2P PR, R0, 0x6 ;  /* 0x0000000600007804 */ /* 0x000fe40000000000 */
[----:B------:R-:W-:Y:S02]  /*10d10*/  SHF.L.U32 R2, R2, 0x1, RZ ;  /* 0x0000000102027819 */ /* 0x000fe400000006ff */
[----:B------:R-:W-:Y:S02]  /*10d20*/  MOV R0, 0x20 ;  /* 0x0000002000007802 */ /* 0x000fe40000000f00 */
[----:B------:R-:W-:Y:S01]  /*10d30*/  IADD3 R4, R2, R7, RZ ;  /* 0x0000000702047210 */ /* 0x000fe20007ffe0ff */
[----:B------:R1:W-:Y:S01]  /*10d40*/  STS [R2], R8 ;  /* 0x0000000802007388 */ /* 0x0003e20000000800 */
[----:B------:R-:W-:-:S02]  /*10d50*/  F2FP.BF16.PACK_AB R32, R135, R32 ;  /* 0x000000208720723e */ /* 0x000fc400000010ff */
[----:B------:R-:W-:Y:S01]  /*10d60*/  F2FP.BF16.PACK_AB R9, R139, R9 ;  /* 0x000000098b09723e */ /* 0x000fe200000010ff */
[----:B------:R2:W-:Y:S04]  /*10d70*/  STS [R2+0x400], R6 ;  /* 0x0004000602007388 */ /* 0x0005e80000000800 */
[----:B------:R3:W-:Y:S04]  /*10d80*/  STS [R4], R5 ;  /* 0x0000000504007388 */ /* 0x0007e80000000800 */
[----:B------:R4:W-:Y:S04]  /*10d90*/  STS [R4+0x400], R12 ;  /* 0x0004000c04007388 */ /* 0x0009e80000000800 */
[----:B------:R-:W-:Y:S04]  /*10da0*/  STS [R2+0x2000], R13 ;  /* 0x0020000d02007388 */ /* 0x000fe80000000800 */
[----:B------:R5:W-:Y:S04]  /*10db0*/  STS [R2+0x2400], R14 ;  /* 0x0024000e02007388 */ /* 0x000be80000000800 */
[----:B------:R-:W-:Y:S01]  /*10dc0*/  STS [R4+0x2000], R21 ;  /* 0x0020001504007388 */ /* 0x000fe20000000800 */
[----:B-1----:R-:W-:-:S02]  /*10dd0*/  SEL R8, R0, 0xffffffe0, !P1 ;  /* 0xffffffe000087807 */ /* 0x002fc40004800000 */
[C---:B------:R-:W-:Y:S01]  /*10de0*/  IADD3 R0, R2.reuse, 0x40, RZ ;  /* 0x0000004002007810 */ /* 0x040fe20007ffe0ff */
[----:B------:R-:W-:Y:S01]  /*10df0*/  STS [R4+0x2400], R20 ;  /* 0x0024001404007388 */ /* 0x000fe20000000800 */
[C---:B------:R-:W-:Y:S01]  /*10e00*/  @P2 IADD3 R0, R2.reuse, -0x40, RZ ;  /* 0xffffffc002002810 */ /* 0x040fe20007ffe0ff */
[----:B--2---:R-:W-:Y:S01]  /*10e10*/  IMAD.IADD R6, R2, 0x1, R8 ;  /* 0x0000000102067824 */ /* 0x004fe200078e0208 */
[----:B------:R-:W-:Y:S02]  /*10e20*/  ISETP.NE.AND P1, PT, R44, RZ, PT ;  /* 0x000000ff2c00720c */ /* 0x000fe40003f25270 */
[----:B---3--:R-:W-:Y:S02]  /*10e30*/  IADD3 R5, R4, R8, RZ ;  /* 0x0000000804057210 */ /* 0x008fe40007ffe0ff */
[----:B------:R-:W-:Y:S01]  /*10e40*/  STS [R6], R19 ;  /* 0x0000001306007388 */ /* 0x000fe20000000800 */
[----:B----4-:R-:W1:Y:S03]  /*10e50*/  LDC.U8 R12, c[0x0][0x328] ;  /* 0x0000ca00ff0c7b82 */ /* 0x010e660000000000 */
[----:B------:R-:W-:Y:S04]  /*10e60*/  STS [R6+0x400], R18 ;  /* 0x0004001206007388 */ /* 0x000fe80000000800 */
[----:B------:R2:W-:Y:S01]  /*10e70*/  STS [R5], R16 ;  /* 0x0000001005007388 */ /* 0x0005e20000000800 */
[----:B-----5:R-:W-:-:S03]  /*10e80*/  IADD3 R2, R8, 0x400, R0 ;  /* 0x0000040008027810 */ /* 0x020fc60007ffe000 */
[----:B------:R3:W-:Y:S04]  /*10e90*/  STS [R5+0x400], R15 ;  /* 0x0004000f05007388 */ /* 0x0007e80000000800 */
[----:B------:R4:W-:Y:S04]  /*10ea0*/  STS [R6+0x2000], R17 ;  /* 0x0020001106007388 */ /* 0x0009e80000000800 */
[----:B------:R5:W-:Y:S04]  /*10eb0*/  STS [R6+0x2400], R24 ;  /* 0x0024001806007388 */ /* 0x000be80000000800 */
[----:B------:R-:W-:Y:S01]  /*10ec0*/  STS [R5+0x2000], R23 ;  /* 0x0020001705007388 */ /* 0x000fe20000000800 */
[----:B-1----:R-:W-:-:S03]  /*10ed0*/  ISETP.NE.AND P2, PT, R12, RZ, PT ;  /* 0x000000ff0c00720c */ /* 0x002fc60003f45270 */
[----:B------:R1:W-:Y:S01]  /*10ee0*/  STS [R5+0x2400], R31 ;  /* 0x0024001f05007388 */ /* 0x0003e20000000800 */
[----:B------:R-:W-:Y:S03]  /*10ef0*/  @P5 MUFU.LG2 R12, R40 ;  /* 0x00000028000c5308 */ /* 0x000fe60000000c00 */
[----:B------:R-:W-:Y:S01]  /*10f00*/  STS [R0], R30 ;  /* 0x0000001e00007388 */ /* 0x000fe20000000800 */
[----:B--2---:R-:W-:-:S03]  /*10f10*/  MOV R16, 0x7f800000 ;  /* 0x7f80000000107802 */ /* 0x004fc60000000f00 */
[----:B------:R-:W-:Y:S01]  /*10f20*/  STS [R0+0x400], R29 ;  /* 0x0004001d00007388 */ /* 0x000fe20000000800 */
[----:B---3--:R-:W-:-:S03]  /*10f30*/  MOV R15, 0x7f800000 ;  /* 0x7f800000000f7802 */ /* 0x008fc60000000f00 */
[----:B------:R-:W2:Y:S01]  /*10f40*/  S2R R13, SR_CTAID.Y ;  /* 0x00000000000d7919 */ /* 0x000ea20000002600 */
[----:B----4-:R-:W-:-:S03]  /*10f50*/  MOV R17, 0x7f800000 ;  /* 0x7f80000000117802 */ /* 0x010fc60000000f00 */
[----:B------:R-:W3:Y:S01]  /*10f60*/  S2R R14, SR_CTAID.X ;  /* 0x00000000000e7919 */ /* 0x000ee20000002500 */
[C---:B-----5:R-:W-:Y:S02]  /*10f70*/  IADD3 R6, R7.reuse, R2, RZ ;  /* 0x0000000207067210 */ /* 0x060fe40007ffe0ff */
[----:B------:R-:W-:Y:S01]  /*10f80*/  IADD3 R2, R7, R0, RZ ;  /* 0x0000000007027210 */ /* 0x000fe20007ffe0ff */
[----:B------:R-:W4:Y:S04]  /*10f90*/  S2R R18, SR_CTAID.Z ;  /* 0x0000000000127919 */ /* 0x000f280000002700 */
[----:B------:R-:W-:Y:S01]  /*10fa0*/  STS [R2], R26 ;  /* 0x0000001a02007388 */ /* 0x000fe20000000800 */
[----:B------:R-:W-:Y:S01]  /*10fb0*/  IMAD.IADD R4, R8, 0x1, R2 ;  /* 0x0000000108047824 */ /* 0x000fe200078e0202 */
[----:B-1----:R-:W-:-:S02]  /*10fc0*/  @!P1 MOV R5, c[0x0][0x214] ;  /* 0x0000850000059a02 */ /* 0x002fc40000000f00 */
[----:B------:R-:W-:Y:S04]  /*10fd0*/  STS [R2+0x400], R25 ;  /* 0x0004001902007388 */ /* 0x000fe80000000800 */
[----:B------:R-:W-:Y:S04]  /*10fe0*/  STS [R0+0x2000], R28 ;  /* 0x0020001c00007388 */ /* 0x000fe80000000800 */
[----:B------:R1:W-:Y:S04]  /*10ff0*/  STS [R0+0x2400], R27 ;  /* 0x0024001b00007388 */ /* 0x0003e80000000800 */
[----:B------:R-:W-:Y:S04]  /*11000*/  STS [R2+0x2000], R33 ;  /* 0x0020002102007388 */ /* 0x000fe80000000800 */
[----:B------:R5:W-:Y:S01]  /*11010*/  STS [R2+0x2400], R34 ;  /* 0x0024002202007388 */ /* 0x000be20000000800 */
[----:B-1----:R-:W-:-:S02]  /*11020*/  IADD3 R0, R8, R0, RZ ;  /* 0x0000000008007210 */ /* 0x002fc40007ffe0ff */
[----:B------:R-:W1:Y:S03]  /*11030*/  @P6 MUFU.LG2 R8, R39 ;  /* 0x0000002700086308 */ /* 0x000e660000000c00 */
[----:B------:R-:W-:Y:S01]  /*11040*/  STS [R0], R37 ;  /* 0x0000002500007388 */ /* 0x000fe20000000800 */
[----:B-----5:R-:W-:-:S03]  /*11050*/  @P1 MOV R2, c[0x0][0x210] ;  /* 0x0000840000021a02 */ /* 0x020fc60000000f00 */
[----:B------:R-:W-:Y:S04]  /*11060*/  STS [R0+0x400], R36 ;  /* 0x0004002400007388 */ /* 0x000fe80000000800 */
[----:B------:R5:W-:Y:S01]  /*11070*/  STS [R4], R11 ;  /* 0x0000000b04007388 */ /* 0x000be20000000800 */
[----:B------:R-:W-:Y:S01]  /*11080*/  @P1 IMAD R2, R2, c[0x0][0x214], RZ ;  /* 0x0000850002021a24 */ /* 0x000fe200078e02ff */
[----:B------:R-:W-:Y:S02]  /*11090*/  @!P1 SEL R2, R5, c[0x0][0x234], !P2 ;  /* 0x00008d0005029a07 */ /* 0x000fe40005000000 */
[----:B------:R-:W-:Y:S01]  /*110a0*/  STS [R6], R22 ;  /* 0x0000001606007388 */ /* 0x000fe20000000800 */
[----:B------:R-:W-:Y:S01]  /*110b0*/  ISETP.NE.OR P2, PT, R44, RZ, !P2 ;  /* 0x000000ff2c00720c */ /* 0x000fe20005745670 */
[----:B-1----:R-:W-:Y:S01]  /*110c0*/  @P6 FMUL.FTZ R8, R8, 0.69314718246459960938 ;  /* 0x3f31721808086820 */ /* 0x002fe20000410000 */
[----:B--2---:R-:W-:Y:S01]  /*110d0*/  @!P0 SHF.R.S32.HI R5, RZ, 0x1f, R13 ;  /* 0x0000001fff058819 */ /* 0x004fe2000001140d */
[----:B------:R-:W-:Y:S02]  /*110e0*/  STS [R0+0x2000], R35 ;  /* 0x0020002300007388 */ /* 0x000fe40000000800 */
[----:B------:R-:W-:-:S02]  /*110f0*/  @P6 FFMA.FTZ R17, R70, c[0x0][0x238], R8 ;  /* 0x00008e0046116a23 */ /* 0x000fc40000010008 */
[----:B------:R1:W-:Y:S01]  /*11100*/  STS [R0+0x2400], R32 ;  /* 0x0024002000007388 */ /* 0x0003e20000000800 */
[----:B------:R-:W-:Y:S02]  /*11110*/  @!P0 IMAD R5, R5, c[0x0][0x1e0], RZ ;  /* 0x0000780005058a24 */ /* 0x000fe400078e02ff */
[----:B------:R-:W-:Y:S01]  /*11120*/  @P5 FMUL.FTZ R8, R12, 0.69314718246459960938 ;  /* 0x3f3172180c085820 */ /* 0x000fe20000410000 */
[----:B------:R2:W-:Y:S01]  /*11130*/  STS [R4+0x2000], R10 ;  /* 0x0020000a04007388 */ /* 0x0005e20000000800 */
[----:B------:R-:W-:Y:S02]  /*11140*/  @!P0 IMAD R5, R13, c[0x0][0x1e4], R5 ;  /* 0x000079000d058a24 */ /* 0x000fe400078e0205 */
[----:B------:R-:W-:Y:S01]  /*11150*/  @P5 FFMA.FTZ R16, R69, c[0x0][0x238], R8 ;  /* 0x00008e0045105a23 */ /* 0x000fe20000010008 */
[----:B------:R3:W-:Y:S04]  /*11160*/  STS [R6+0x2000], R9 ;  /* 0x0020000906007388 */ /* 0x0007e80000000800 */
[----:B------:R-:W-:Y:S06]  /*11170*/  BAR.SYNC.DEFER_BLOCKING 0x0 ;  /* 0x0000000000007b1d */ /* 0x000fec0000010000 */
[----:B-----5:R-:W-:Y:S01]  /*11180*/  @P4 MUFU.LG2 R11, R41 ;  /* 0x00000029000b4308 */ /* 0x020fe20000000c00 */
[----:B-1----:R-:W-:Y:S01]  /*11190*/  @P1 MOV R0, 0x1 ;  /* 0x0000000100001802 */ /* 0x002fe20000000f00 */
[----:B------:R-:W-:Y:S01]  /*111a0*/  @!P1 IMAD R0, R2, c[0x0][0x1c0], RZ ;  /* 0x0000700002009a24 */ /* 0x000fe200078e02ff */
[----:B--2---:R-:W-:-:S03]  /*111b0*/  LOP3.LUT R4, R43, 0xffffffe0, RZ, 0xc0, !PT ;  /* 0xffffffe02b047812 */ /* 0x004fc600078ec0ff */
[C---:B------:R-:W-:Y:S02]  /*111c0*/  IMAD R0, R13.reuse, R0, RZ ;  /* 0x000000000d007224 */ /* 0x040fe400078e02ff */
[----:B------:R-:W1:Y:S01]  /*111d0*/  @P3 MUFU.LG2 R10, R42 ;  /* 0x0000002a000a3308 */ /* 0x000e620000000c00 */
[----:B---3--:R-:W-:Y:S01]  /*111e0*/  @!P0 IMAD.WIDE.U32 R6, R13, c[0x0][0x1e0], RZ ;  /* 0x000078000d068a25 */ /* 0x008fe200078e00ff */
[----:B------:R-:W-:Y:S01]  /*111f0*/  IADD3 R9, -R4, R62, RZ ;  /* 0x0000003e04097210 */ /* 0x000fe20007ffe1ff */
[----:B------:R2:W3:Y:S02]  /*11200*/  LDS.128 R20, [R203] ;  /* 0x00000000cb147984 */ /* 0x0004e40000000c00 */
[----:B------:R-:W-:Y:S01]  /*11210*/  @!P0 IMAD.IADD R61, R7, 0x1, R5 ;  /* 0x00000001073d8824 */ /* 0x000fe200078e0205 */
[----:B------:R-:W-:Y:S01]  /*11220*/  @!P0 MOV R60, R6 ;  /* 0x00000006003c8202 */ /* 0x000fe20000000f00 */
[----:B------:R-:W-:Y:S01]  /*11230*/  @!P2 IMAD R6, R13, c[0x0][0x214], RZ ;  /* 0x000085000d06aa24 */ /* 0x000fe200078e02ff */
[----:B------:R2:W2:Y:S01]  /*11240*/  LDS.128 R24, [R203+0x800] ;  /* 0x00080000cb187984 */ /* 0x0004a20000000c00 */
[----:B------:R-:W-:Y:S01]  /*11250*/  @P1 MOV R7, c[0x0][0x210] ;  /* 0x0000840000071a02 */ /* 0x000fe20000000f00 */
[----:B------:R-:W-:Y:S01]  /*11260*/  CS2R R4, SRZ ;  /* 0x0000000000047805 */ /* 0x000fe2000001ff00 */
[----:B------:R-:W-:Y:S01]  /*11270*/  @!P1 MOV R7, 0x1 ;  /* 0x0000000100079802 */ /* 0x000fe20000000f00 */
[----:B------:R2:W2:Y:S01]  /*11280*/  LDS.128 R28, [R203+0x1000] ;  /* 0x00100000cb1c7984 */ /* 0x0004a20000000c00 */
[----:B------:R-:W-:-:S02]  /*11290*/  @!P2 SEL R6, R6, R252, !P0 ;  /* 0x000000fc0606a207 */ /* 0x000fc40004000000 */
[----:B------:R-:W-:Y:S01]  /*112a0*/  SEL R0, R0, RZ, P2 ;  /* 0x000000ff00007207 */ /* 0x000fe20001000000 */
[----:B------:R2:W2:Y:S01]  /*112b0*/  LDS.128 R32, [R203+0x1800] ;  /* 0x00180000cb207984 */ /* 0x0004a20000000c00 */
[--C-:B------:R-:W-:Y:S01]  /*112c0*/  @!P2 SHF.R.S32.HI R5, RZ, 0x1f, R6.reuse ;  /* 0x0000001fff05a819 */ /* 0x100fe20000011406 */
[----:B------:R-:W-:Y:S01]  /*112d0*/  @!P2 IMAD.MOV.U32 R4, RZ, RZ, R6 ;  /* 0x000000ffff04a224 */ /* 0x000fe200078e0006 */
[----:B------:R-:W-:Y:S01]  /*112e0*/  LOP3.LUT P0, RZ, R9, 0x3, RZ, 0xc0, !PT ;  /* 0x0000000309ff7812 */ /* 0x000fe2000780c0ff */
[----:B------:R2:W2:Y:S01]  /*112f0*/  LDS.128 R44, [R203+0x2000] ;  /* 0x00200000cb2c7984 */ /* 0x0004a20000000c00 */
[----:B------:R-:W-:Y:S01]  /*11300*/  IMAD R6, R14, R7, RZ ;  /* 0x000000070e067224 */ /* 0x000fe200078e02ff */
[----:B------:R-:W-:Y:S01]  /*11310*/  MOV R14, 0x7f800000 ;  /* 0x7f800000000e7802 */ /* 0x000fe20000000f00 */
[----:B----4-:R-:W-:Y:S01]  /*11320*/  IMAD R0, R18, R2, R0 ;  /* 0x0000000212007224 */ /* 0x010fe200078e0200 */
[----:B------:R4:W2:Y:S01]  /*11330*/  LDS.128 R48, [R203+0x2800] ;  /* 0x00280000cb307984 */ /* 0x0008a20000000c00 */
[----:B-1----:R-:W-:Y:S01]  /*11340*/  @P3 FMUL.FTZ R2, R10, 0.69314718246459960938 ;  /* 0x3f3172180a023820 */ /* 0x002fe20000410000 */
[----:B------:R-:W-:Y:S01]  /*11350*/  SHF.L.U32 R9, R6, 0x7, RZ ;  /* 0x0000000706097819 */ /* 0x000fe200000006ff */
[----:B------:R-:W-:Y:S01]  /*11360*/  @P4 FMUL.FTZ R6, R11, 0.69314718246459960938 ;  /* 0x3f3172180b064820 */ /* 0x000fe20000410000 */
[----:B------:R4:W1:Y:S01]  /*11370*/  LDS.128 R52, [R203+0x3000] ;  /* 0x00300000cb347984 */ /* 0x0008620000000c00 */
[----:B------:R-:W-:Y:S01]  /*11380*/  @P3 FFMA.FTZ R15, R3, c[0x0][0x238], R2 ;  /* 0x00008e00030f3a23 */ /* 0x000fe20000010002 */
[----:B------:R-:W-:Y:S01]  /*11390*/  IADD3 R11, P2, P1, R9, R4, R0 ;  /* 0x00000004090b7210 */ /* 0x000fe2000795e000 */
[----:B------:R-:W-:Y:S01]  /*113a0*/  @P4 FFMA.FTZ R14, R68, c[0x0][0x238], R6 ;  /* 0x00008e00440e4a23 */ /* 0x000fe20000010006 */
[----:B------:R4:W1:Y:S01]  /*113b0*/  LDS.128 R56, [R203+0x3800] ;  /* 0x00380000cb387984 */ /* 0x0008620000000c00 */
[----:B------:R-:W-:-:S02]  /*113c0*/  SHF.R.S32.HI R4, RZ, 0x1f, R9 ;  /* 0x0000001fff047819 */ /* 0x000fc40000011409 */
[----:B------:R-:W-:-:S04]  /*113d0*/  SHF.R.S32.HI R0, RZ, 0x1f, R0 ;  /* 0x0000001fff007819 */ /* 0x000fc80000011400 */
[----:B------:R-:W-:Y:S01]  /*113e0*/  IADD3.X R5, R4, R5, R0, P2, P1 ;  /* 0x0000000504057210 */ /* 0x000fe200017e2400 */
[----:B------:R-:W-:Y:S05]  /*113f0*/  @P0 BRA `(.L_x_928) ;  /* 0x0000025000000947 */ /* 0x000fea0003800000 */
[----:B------:R-:W5:Y:S01]  /*11400*/  LDL.LU R63, [R1+0x34] ;  /* 0x00003400013f7983 */ /* 0x000f620000300800 */
[----:B------:R-:W-:-:S04]  /*11410*/  SHF.R.S32.HI R0, RZ, 0x1f, R38 ;  /* 0x0000001fff007819 */ /* 0x000fc80000011426 */
[----:B------:R-:W-:-:S04]  /*11420*/  LEA.HI R0, R0, R38, RZ, 0x2 ;  /* 0x0000002600007211 */ /* 0x000fc800078f10ff */
[----:B------:R-:W-:-:S05]  /*11430*/  LOP3.LUT R0, R0, 0xffffffc, RZ, 0xc0, !PT ;  /* 0x0ffffffc00007812 */ /* 0x000fca00078ec0ff */
[----:B------:R-:W-:-:S04]  /*11440*/  IMAD.IADD R0, R38, 0x1, -R0 ;  /* 0x0000000126007824 */ /* 0x000fc800078e0a00 */
[----:B-----5:R-:W-:-:S05]  /*11450*/  IMAD R0, R0, 0x10, R63 ;  /* 0x0000001000007824 */ /* 0x020fca00078e023f */
        /* <DEDUP_REMOVED lines=31> */
.L_x_928:
[----:B------:R-:W-:Y:S05]  /*11650*/  BSYNC B0 ;  /* 0x0000000000007941 */ /* 0x000fea0003800000 */
.L_x_927:
[----:B----4-:R-:W4:Y:S04]  /*11660*/  LDL.LU.64 R8, [R1] ;  /* 0x0000000001087983 */ /* 0x010f280000300a00 */
[----:B------:R-:W5:Y:S01]  /*11670*/  LDL.LU.64 R4, [R1+0x10] ;  /* 0x0000100001047983 */ /* 0x000f620000300a00 */
[----:B------:R-:W-:Y:S01]  /*11680*/  SHF.R.S32.HI R0, RZ, 0x1f, R18 ;  /* 0x0000001fff007819 */ /* 0x000fe20000011412 */
[----:B------:R-:W-:Y:S04]  /*11690*/  BSSY B0, `(.L_x_929) ;  /* 0x0000012000007945 */ /* 0x000fe80003800000 */
[----:B------:R-:W-:-:S04]  /*116a0*/  IMAD R0, R0, c[0x0][0x1f0], RZ ;  /* 0x00007c0000007a24 */ /* 0x000fc800078e02ff */
[----:B------:R-:W-:Y:S01]  /*116b0*/  IMAD R0, R18, c[0x0][0x1f4], R0 ;  /* 0x00007d0012007a24 */ /* 0x000fe200078e0200 */
[C---:B----4-:R-:W-:Y:S02]  /*116c0*/  IADD3 R2, P0, R8.reuse, R60, RZ ;  /* 0x0000003c08027210 */ /* 0x050fe40007f1e0ff */
[----:B------:R-:W-:-:S03]  /*116d0*/  ISETP.GE.AND P1, PT, R8, c[0x0][0x220], PT ;  /* 0x0000880008007a0c */ /* 0x000fc60003f26270 */
[----:B------:R-:W-:Y:S01]  /*116e0*/  IMAD.X R3, R9, 0x1, R61, P0 ;  /* 0x0000000109037824 */ /* 0x000fe200000e063d */
[----:B-----5:R-:W-:-:S03]  /*116f0*/  ISETP.GE.OR P0, PT, R4, R247, P1 ;  /* 0x000000f70400720c */ /* 0x020fc60000f06670 */
[----:B------:R-:W-:-:S05]  /*11700*/  IMAD.WIDE.U32 R8, R18, c[0x0][0x1f0], R2 ;  /* 0x00007c0012087a25 */ /* 0x000fca00078e0002 */
[----:B------:R-:W-:-:S05]  /*11710*/  IADD3 R7, R9, R0, RZ ;  /* 0x0000000009077210 */ /* 0x000fca0007ffe0ff */
        /* <DEDUP_REMOVED lines=9> */
.L_x_930:
[----:B------:R-:W-:Y:S05]  /*117b0*/  BSYNC B0 ;  /* 0x0000000000007941 */ /* 0x000fea0003800000 */
.L_x_929:
[----:B------:R-:W4:Y:S01]  /*117c0*/  LDL.LU R0, [R1+0x2c] ;  /* 0x00002c0001007983 */ /* 0x000f220000300800 */
[----:B------:R-:W-:Y:S01]  /*117d0*/  BSSY B0, `(.L_x_931) ;  /* 0x000000e000007945 */ /* 0x000fe20003800000 */
[----:B----4-:R-:W-:-:S13]  /*117e0*/  ISETP.GE.OR P0, PT, R0, R247, P1 ;  /* 0x000000f70000720c */ /* 0x010fda0000f06670 */
        /* <DEDUP_REMOVED lines=12> */
.L_x_932:
[----:B------:R-:W-:Y:S05]  /*118b0*/  BSYNC B0 ;  /* 0x0000000000007941 */ /* 0x000fea0003800000 */
.L_x_931:
[----:B------:R-:W4:Y:S01]  /*118c0*/  LDL.LU R0, [R1+0x28] ;  /* 0x0000280001007983 */ /* 0x000f220000300800 */
[----:B------:R-:W-:Y:S01]  /*118d0*/  BSSY B0, `(.L_x_933) ;  /* 0x000000e000007945 */ /* 0x000fe20003800000 */
[----:B----4-:R-:W-:-:S13]  /*118e0*/  ISETP.GE.OR P0, PT, R0, R247, P1 ;  /* 0x000000f70000720c */ /* 0x010fda0000f06670 */
        /* <DEDUP_REMOVED lines=12> */
.L_x_934:
[----:B------:R-:W-:Y:S05]  /*119b0*/  BSYNC B0 ;  /* 0x0000000000007941 */ /* 0x000fea0003800000 */
.L_x_933:
        /* <DEDUP_REMOVED lines=15> */
.L_x_936:
[----:B------:R-:W-:Y:S05]  /*11ab0*/  BSYNC B0 ;  /* 0x0000000000007941 */ /* 0x000fea0003800000 */
.L_x_935:
        /* <DEDUP_REMOVED lines=15> */
.L_x_938:
[----:B------:R-:W-:Y:S05]  /*11bb0*/  BSYNC B0 ;  /* 0x0000000000007941 */ /* 0x000fea0003800000 */
.L_x_937:
        /* <DEDUP_REMOVED lines=15> */
.L_x_940:
[----:B------:R-:W-:Y:S05]  /*11cb0*/  BSYNC B0 ;  /* 0x0000000000007941 */ /* 0x000fea0003800000 */
.L_x_939:
        /* <DEDUP_REMOVED lines=15> */
.L_x_942:
[----:B------:R-:W-:Y:S05]  /*11db0*/  BSYNC B0 ;  /* 0x0000000000007941 */ /* 0x000fea0003800000 */
.L_x_941:
[----:B------:R-:W4:Y:S02]  /*11dc0*/  LDL.LU R0, [R1+0x38] ;  /* 0x0000380001007983 */ /* 0x000f240000300800 */
[----:B----4-:R-:W-:-:S13]  /*11dd0*/  ISETP.GE.OR P1, PT, R0, R247, P1 ;  /* 0x000000f70000720c */ /* 0x010fda0000f26670 */
        /* <DEDUP_REMOVED lines=13> */
.L_x_877:
[----:B--2---:R-:W1:Y:S01]  /*11eb0*/  LDC.U8 R4, c[0x0][0x329] ;  /* 0x0000ca40ff047b82 */ /* 0x004e620000000000 */
[----:B------:R-:W-:Y:S01]  /*11ec0*/  ISETP.NE.AND P4, PT, R252, -0x1, PT ;  /* 0xfffffffffc00780c */ /* 0x000fe20003f85270 */
[----:B------:R-:W-:Y:S01]  /*11ed0*/  BSSY B0, `(.L_x_943) ;  /* 0x0000040000007945 */ /* 0x000fe20003800000 */
[----:B------:R-:W-:Y:S02]  /*11ee0*/  SHF.R.S32.HI R10, RZ, 0x1f, R21 ;  /* 0x0000001fff0a7819 */ /* 0x000fe40000011415 */
[----:B------:R-:W-:Y:S02]  /*11ef0*/  IADD3 R14, -R23, R18, RZ ;  /* 0x00000012170e7210 */ /* 0x000fe40007ffe1ff */
[----:B------:R-:W-:Y:S01]  /*11f00*/  LEA.HI R10, R10, R21, RZ, 0x3 ;  /* 0x000000150a0a7211 */ /* 0x000fe200078f18ff */
[----:B------:R-:W2:Y:S03]  /*11f10*/  LDC.U8 R0, c[0x0][0x328] ;  /* 0x0000ca00ff007b82 */ /* 0x000ea60000000000 */
[----:B------:R-:W-:-:S02]  /*11f20*/  LOP3.LUT R8, R10, 0xfffffff8, RZ, 0xc0, !PT ;  /* 0xfffffff80a087812 */ /* 0x000fc400078ec0ff */
[----:B------:R-:W-:Y:S01]  /*11f30*/  SHF.R.S32.HI R10, RZ, 0x3, R10 ;  /* 0x00000003ff0a7819 */ /* 0x000fe2000001140a */
[----:B------:R-:W-:-:S03]  /*11f40*/  @P4 IMAD.WIDE.U32 R2, R252, c[0x0][0x1e8], RZ ;  /* 0x00007a00fc024a25 */ /* 0x000fc600078e00ff */
[----:B------:R-:W-:Y:S01]  /*11f50*/  SHF.R.S32.HI R11, RZ, 0x1f, R10 ;  /* 0x0000001fff0b7819 */ /* 0x000fe2000001140a */
[----:B------:R-:W-:Y:S02]  /*11f60*/  @P4 IMAD R5, R252, c[0x0][0x1ec], R3 ;  /* 0x00007b00fc054a24 */ /* 0x000fe400078e0203 */
[----:B------:R-:W-:Y:S01]  /*11f70*/  IMAD.IADD R17, R21, 0x1, -R8 ;  /* 0x0000000115117824 */ /* 0x000fe200078e0a08 */
[----:B------:R-:W-:Y:S02]  /*11f80*/  SHF.R.S32.HI R8, RZ, 0x1f, R19 ;  /* 0x0000001fff087819 */ /* 0x000fe40000011413 */
[----:B-1----:R-:W-:-:S03]  /*11f90*/  ISETP.NE.AND P0, PT, R4, RZ, PT ;  /* 0x000000ff0400720c */ /* 0x002fc60003f05270 */
[----:B------:R-:W-:-:S04]  /*11fa0*/  IMAD R8, R8, c[0x0][0x1f0], RZ ;  /* 0x00007c0008087a24 */ /* 0x000fc800078e02ff */
[----:B------:R-:W-:Y:S01]  /*11fb0*/  IMAD R8, R19, c[0x0][0x1f4], R8 ;  /* 0x00007d0013087a24 */ /* 0x000fe200078e0208 */
[----:B--2---:R-:W-:Y:S02]  /*11fc0*/  ISETP.NE.AND P3, PT, R0, RZ, PT ;  /* 0x000000ff0000720c */ /* 0x004fe40003f65270 */
[----:B------:R-:W-:Y:S02]  /*11fd0*/  @!P4 SHF.R.S32.HI R0, RZ, 0x1f, R16 ;  /* 0x0000001fff00c819 */ /* 0x000fe40000011410 */
[----:B------:R-:W-:Y:S01]  /*11fe0*/  ISETP.NE.OR P2, PT, R4, RZ, !P3 ;  /* 0x000000ff0400720c */ /* 0x000fe20005f45670 */
[----:B------:R-:W-:Y:S01]  /*11ff0*/  @P0 IMAD.MOV.U32 R7, RZ, RZ, c[0x0][0x210] ;  /* 0x00008400ff070624 */ /* 0x000fe200078e00ff */
[----:B------:R-:W-:Y:S01]  /*12000*/  @P0 MOV R15, c[0x0][0x210] ;  /* 0x00008400000f0a02 */ /* 0x000fe20000000f00 */
[----:B------:R-:W-:Y:S01]  /*12010*/  @!P4 IMAD R0, R0, c[0x0][0x1e0], RZ ;  /* 0x000078000000ca24 */ /* 0x000fe200078e02ff */
[----:B------:R-:W-:Y:S01]  /*12020*/  ISETP.NE.OR P1, PT, R252, -0x1, P2 ;  /* 0xfffffffffc00780c */ /* 0x000fe20001725670 */
[----:B------:R-:W-:-:S02]  /*12030*/  @!P0 IMAD.MOV.U32 R6, RZ, RZ, c[0x0][0x214] ;  /* 0x00008500ff068624 */ /* 0x000fc400078e00ff */
[----:B------:R-:W-:Y:S02]  /*12040*/  @P4 IMAD.MOV.U32 R4, RZ, RZ, R2 ;  /* 0x000000ffff044224 */ /* 0x000fe400078e0002 */
[----:B------:R-:W-:-:S04]  /*12050*/  @!P4 IMAD.WIDE.U32 R2, R16, c[0x0][0x1e0], RZ ;  /* 0x000078001002ca25 */ /* 0x000fc800078e00ff */
[----:B------:R-:W-:Y:S01]  /*12060*/  @!P4 IMAD R0, R16, c[0x0][0x1e4], R0 ;  /* 0x000079001000ca24 */ /* 0x000fe200078e0200 */
[----:B------:R-:W-:Y:S01]  /*12070*/  @!P4 MOV R4, R2 ;  /* 0x000000020004c202 */ /* 0x000fe20000000f00 */
[----:B------:R-:W-:Y:S01]  /*12080*/  @P0 IMAD R7, R7, c[0x0][0x214], RZ ;  /* 0x0000850007070a24 */ /* 0x000fe200078e02ff */
[----:B------:R-:W-:Y:S01]  /*12090*/  @!P0 SEL R7, R6, c[0x0][0x234], !P3 ;  /* 0x00008d0006078a07 */ /* 0x000fe20005800000 */
[----:B------:R-:W-:Y:S02]  /*120a0*/  @!P4 IMAD.IADD R5, R3, 0x1, R0 ;  /* 0x000000010305c824 */ /* 0x000fe400078e0200 */
[----:B------:R-:W-:Y:S01]  /*120b0*/  IMAD.SHL.U32 R0, R17, 0x8, RZ ;  /* 0x0000000811007824 */ /* 0x000fe200078e00ff */
[----:B------:R-:W-:Y:S01]  /*120c0*/  CS2R R2, SRZ ;  /* 0x0000000000027805 */ /* 0x000fe2000001ff00 */
[----:B------:R-:W-:Y:S02]  /*120d0*/  @P0 IMAD.MOV.U32 R6, RZ, RZ, 0x1 ;  /* 0x00000001ff060424 */ /* 0x000fe400078e00ff */
[----:B------:R-:W-:Y:S01]  /*120e0*/  @!P0 IMAD R6, R7, c[0x0][0x1c0], RZ ;  /* 0x0000700007068a24 */ /* 0x000fe200078e02ff */
[----:B------:R-:W-:Y:S01]  /*120f0*/  IADD3 R4, P3, R0, R4, RZ ;  /* 0x0000000400047210 */ /* 0x000fe20007f7e0ff */
[----:B------:R-:W-:Y:S01]  /*12100*/  @!P1 IMAD R252, R16, c[0x0][0x214], RZ ;  /* 0x0000850010fc9a24 */ /* 0x000fe200078e02ff */
[----:B------:R-:W-:Y:S01]  /*12110*/  ISETP.GE.AND P1, PT, R0, c[0x0][0x220], PT ;  /* 0x0000880000007a0c */ /* 0x000fe20003f26270 */
[----:B------:R-:W-:Y:S01]  /*12120*/  IMAD R6, R16, R6, RZ ;  /* 0x0000000610067224 */ /* 0x000fe200078e02ff */
[----:B------:R-:W-:Y:S01]  /*12130*/  LEA.HI.X.SX32 R5, R0, R5, 0x1, P3 ;  /* 0x0000000500057211 */ /* 0x000fe200018f0eff */
[----:B------:R-:W-:Y:S01]  /*12140*/  @!P0 IMAD.MOV.U32 R15, RZ, RZ, 0x1 ;  /* 0x00000001ff0f8424 */ /* 0x000fe200078e00ff */
[-C--:B------:R-:W-:Y:S01]  /*12150*/  ISETP.GE.OR P3, PT, R10, R14.reuse, P1 ;  /* 0x0000000e0a00720c */ /* 0x080fe20000f66670 */
[----:B------:R-:W-:Y:S01]  /*12160*/  @!P2 IMAD.MOV.U32 R2, RZ, RZ, R252 ;  /* 0x000000ffff02a224 */ /* 0x000fe200078e00fc */
[----:B------:R-:W-:Y:S01]  /*12170*/  SEL R0, R6, RZ, P2 ;  /* 0x000000ff06007207 */ /* 0x000fe20001000000 */
[----:B------:R-:W-:Y:S01]  /*12180*/  IMAD R6, R23, R15, RZ ;  /* 0x0000000f17067224 */ /* 0x000fe200078e02ff */
[----:B------:R-:W-:Y:S01]  /*12190*/  ISETP.GE.AND P0, PT, R10, R14, PT ;  /* 0x0000000e0a00720c */ /* 0x000fe20003f06270 */
[----:B------:R-:W-:Y:S01]  /*121a0*/  IMAD.WIDE.U32 R12, R19, c[0x0][0x1f0], R4 ;  /* 0x00007c00130c7a25 */ /* 0x000fe200078e0004 */
[----:B------:R-:W-:-:S02]  /*121b0*/  @!P2 SHF.R.S32.HI R3, RZ, 0x1f, R252 ;  /* 0x0000001fff03a819 */ /* 0x000fc400000114fc */
[----:B------:R-:W-:Y:S01]  /*121c0*/  P2R R27, PR, RZ, 0x1 ;  /* 0x00000001ff1b7803 */ /* 0x000fe20000000000 */
[----:B------:R-:W-:Y:S01]  /*121d0*/  IMAD R0, R19, R7, R0 ;  /* 0x0000000713007224 */ /* 0x000fe200078e0200 */
[----:B------:R-:W-:Y:S01]  /*121e0*/  SHF.R.S32.HI R4, RZ, 0x1f, R6 ;  /* 0x0000001fff047819 */ /* 0x000fe20000011406 */
[----:B------:R-:W-:-:S03]  /*121f0*/  IMAD.IADD R9, R8, 0x1, R13 ;  /* 0x0000000108097824 */ /* 0x000fc600078e020d */
        /* <DEDUP_REMOVED lines=13> */
.L_x_944:
[----:B------:R-:W-:Y:S05]  /*122d0*/  BSYNC B0 ;  /* 0x0000000000007941 */ /* 0x000fea0003800000 */
.L_x_943:
        /* <DEDUP_REMOVED lines=17> */
.L_x_946:
[----:B------:R-:W-:Y:S05]  /*123f0*/  BSYNC B0 ;  /* 0x0000000000007941 */ /* 0x000fea0003800000 */
.L_x_945:
        /* <DEDUP_REMOVED lines=16> */
.L_x_948:
[----:B------:R-:W-:Y:S05]  /*12500*/  BSYNC B0 ;  /* 0x0000000000007941 */ /* 0x000fea0003800000 */
.L_x_947:
        /* <DEDUP_REMOVED lines=16> */
.L_x_950:
[----:B------:R-:W-:Y:S05]  /*12610*/  BSYNC B0 ;  /* 0x0000000000007941 */ /* 0x000fea0003800000 */
.L_x_949:
        /* <DEDUP_REMOVED lines=16> */
.L_x_952:
[----:B------:R-:W-:Y:S05]  /*12720*/  BSYNC B0 ;  /* 0x0000000000007941 */ /* 0x000fea0003800000 */
.L_x_951:
        /* <DEDUP_REMOVED lines=16> */
.L_x_954:
[----:B------:R-:W-:Y:S05]  /*12830*/  BSYNC B0 ;  /* 0x0000000000007941 */ /* 0x000fea0003800000 */
.L_x_953:
        /* <DEDUP_REMOVED lines=16> */
.L_x_956:
[----:B------:R-:W-:Y:S05]  /*12940*/  BSYNC B0 ;  /* 0x0000000000007941 */ /* 0x000fea0003800000 */
.L_x_955:
        /* <DEDUP_REMOVED lines=15> */
[----:B------:R1:W-:Y:S02]  /*12a40*/  STG.E.128 [R2.64], RZ ;  /* 0x000000ff02007986 */ /* 0x0003e4000c101d06 */
.L_x_958:
[----:B------:R-:W-:Y:S05]  /*12a50*/  BSYNC B0 ;  /* 0x0000000000007941 */ /* 0x000fea0003800000 */
.L_x_957:
        /* <DEDUP_REMOVED lines=10> */
[----:B-1----:R-:W-:Y:S01]  /*12b00*/  @!P0 IADD3 R2, P1, R0, R18, RZ ;  /* 0x0000001200028210 */ /* 0x002fe20007f3e0ff */
        /* <DEDUP_REMOVED lines=15> */
[----:B------:R-:W-:-:S03]  /*12c00*/  @!P6 IMAD R4, R24, R15, RZ ;  /* 0x0000000f1804e224 */ /* 0x000fc600078e02ff */
[----:B------:R1:W-:Y:S01]  /*12c10*/  @!P1 STG.E [R2.64], R0 ;  /* 0x0000000002009986 */ /* 0x0003e2000c101906 */
[----:B------:R-:W-:-:S04]  /*12c20*/  ISETP.NE.AND P1, PT, R7, RZ, PT ;  /* 0x000000ff0700720c */ /* 0x000fc80003f25270 */
[----:B------:R-:W-:Y:S02]  /*12c30*/  ISETP.NE.OR P1, PT, R17, RZ, P1 ;  /* 0x000000ff1100720c */ /* 0x000fe40000f25670 */
[----:B-1----:R-:W-:Y:S01]  /*12c40*/  @!P6 IADD3 R0, P0, R4, R18, RZ ;  /* 0x000000120400e210 */ /* 0x002fe20007f1e0ff */
        /* <DEDUP_REMOVED lines=19> */
[----:B-1----:R-:W-:-:S03]  /*12d80*/  @!P4 IMAD.MOV.U32 R10, RZ, RZ, 0x7f800000 ;  /* 0x7f800000ff0ac424 */ /* 0x002fc600078e00ff */
        /* <DEDUP_REMOVED lines=13> */
[----:B--2---:R-:W-:-:S05]  /*12e60*/  IMAD R0, R20, R15, RZ ;  /* 0x0000000f14007224 */ /* 0x004fca00078e02ff */
[----:B------:R-:W-:-:S04]  /*12e70*/  IADD3 R3, P0, R0, R18, RZ ;  /* 0x0000001200037210 */ /* 0x000fc80007f1e0ff */
[----:B------:R-:W-:Y:S02]  /*12e80*/  LEA.HI.X.SX32 R0, R0, R16, 0x1, P0 ;  /* 0x0000001000007211 */ /* 0x000fe400000f0eff */
[----:B------:R-:W-:-:S04]  /*12e90*/  LEA R2, P0, R3, c[0x0][0x200], 0x2 ;  /* 0x0000800003027a11 */ /* 0x000fc800078010ff */
[----:B------:R-:W-:Y:S01]  /*12ea0*/  LEA.HI.X R3, R3, c[0x0][0x204], R0, 0x2, P0 ;  /* 0x0000810003037a11 */ /* 0x000fe200000f1400 */
[----:B------:R-:W-:-:S05]  /*12eb0*/  IMAD.MOV.U32 R0, RZ, RZ, 0x7f800000 ;  /* 0x7f800000ff007424 */ /* 0x000fca00078e00ff */
[----:B------:R-:W-:Y:S01]  /*12ec0*/  STG.E [R2.64], R0 ;  /* 0x0000000002007986 */ /* 0x000fe2000c101906 */
[----:B------:R-:W-:Y:S05]  /*12ed0*/  EXIT ;  /* 0x000000000000794d */ /* 0x000fea0003800000 */
.L_x_959:
        /* <DEDUP_REMOVED lines=10> */
.L_x_1145:


//--------------------- .text._ZN5flash16flash_fwd_kernelI23Flash_fwd_kernel_traitsILi64ELi128ELi64ELi4ELb0ELb0EN7cutlass10bfloat16_tE19Flash_kernel_traitsILi64ELi128ELi64ELi4ES3_EELb1ELb1ELb0ELb1ELb0ELb0ELb0ELb1EEEvNS_16Flash_fwd_paramsE --------------------------
	.section	.text._ZN5flash16flash_fwd_kernelI23Flash_fwd_kernel_traitsILi64ELi128ELi64ELi4ELb0ELb0EN7cutlass10bfloat16_tE19Flash_kernel_traitsILi64ELi128ELi64ELi4ES3_EELb1ELb1ELb0ELb1ELb0ELb0ELb0ELb1EEEvNS_16Flash_fwd_paramsE,"ax",@progbits
	.sectioninfo	@"SHI_REGISTERS=255"
	.align	128
        .global         _ZN5flash16flash_fwd_kernelI23Flash_fwd_kernel_traitsILi64ELi128ELi64ELi4ELb0ELb0EN7cutlass10bfloat16_tE19Flash_kernel_traitsILi64ELi128ELi64ELi4ES3_EELb1ELb1ELb0ELb1ELb0ELb0ELb0ELb1EEEvNS_16Flash_fwd_paramsE
        .type           _ZN5flash16flash_fwd_kernelI23Flash_fwd_kernel_traitsILi64ELi128ELi64ELi4ELb0ELb0EN7cutlass10bfloat16_tE19Flash_kernel_traitsILi64ELi128ELi64ELi4ES3_EELb1ELb1ELb0ELb1ELb0ELb0ELb0ELb1EEEvNS_16Flash_fwd_paramsE,@function
        .size           _ZN5flash16flash_fwd_kernelI23Flash_fwd_kernel_traitsILi64ELi128ELi64ELi4ELb0ELb0EN7cutlass10bfloat16_tE19Flash_kernel_traitsILi64ELi128ELi64ELi4ES3_EELb1ELb1ELb0ELb1ELb0ELb0ELb0ELb1EEEvNS_16Flash_fwd_paramsE,(.L_x_1146 - _ZN5flash16flash_fwd_kernelI23Flash_fwd_kernel_traitsILi64ELi128ELi64ELi4ELb0ELb0EN7cutlass10bfloat16_tE19Flash_kernel_traitsILi64ELi128ELi64ELi4ES3_EELb1ELb1ELb0ELb1ELb0ELb0ELb0ELb1EEEvNS_16Flash_fwd_paramsE)
        .other          _ZN5flash16flash_fwd_kernelI23Flash_fwd_kernel_traitsILi64ELi128ELi64ELi4ELb0ELb0EN7cutlass10bfloat16_tE19Flash_kernel_traitsILi64ELi128ELi64ELi4ES3_EELb1ELb1ELb0ELb1ELb0ELb0ELb0ELb1EEEvNS_16Flash_fwd_paramsE,@"STO_CUDA_ENTRY STV_DEFAULT"
_ZN5flash16flash_fwd_kernelI23Flash_fwd_kernel_traitsILi64ELi128ELi64ELi4ELb0ELb0EN7cutlass10bfloat16_tE19Flash_kernel_traitsILi64ELi128ELi64ELi4ES3_EELb1ELb1ELb0ELb1ELb0ELb0ELb0ELb1EEEvNS_16Flash_fwd_paramsE:
.text._ZN5flash16flash_fwd_kernelI23Flash_fwd_kernel_traitsILi64ELi128ELi64ELi4ELb0ELb0EN7cutlass10bfloat16_tE19Flash_kernel_traitsILi64ELi128ELi64ELi4ES3_EELb1ELb1ELb0ELb1ELb0ELb0ELb0ELb1EEEvNS_16Flash_fwd_paramsE:
        /* <DEDUP_REMOVED lines=23> */
[----:B-1----:R-:W-:Y:S01]  /*0170*/  ISETP.NE.AND P3, PT, R6, RZ, PT ;  /* 0x000000ff0600720c */ /* 0x002fe20003f65270 */
[----:B----4-:R-:W-:Y:S01]  /*0180*/  IMAD.WIDE R6, R32, R33, c[0x0][0x240] ;  /* 0x0000900020067625 */ /* 0x010fe200078e0221 */
[----:B------:R-:W-:-:S04]  /*0190*/  LOP3.LUT R0, R16, R37, R32, 0xfe, !PT ;  /* 0x0000002510007212 */ /* 0x000fc800078efe20 */
[----:B------:R-:W-:Y:S01]  /*01a0*/  LOP3.LUT P4, RZ, R0, R31, RZ, 0xfc, !PT ;  /* 0x0000001f00ff7212 */ /* 0x000fe2000788fcff */
[----:B------:R-:W-:Y:S01]  /*01b0*/  IMAD.MOV.U32 R12, RZ, RZ, -0x1 ;  /* 0xffffffffff0c7424 */ /* 0x000fe200078e00ff */
[----:B--2---:R1:W2:Y:S08]  /*01c0*/  @P1 R2UR UR36, R4 ;  /* 0x00000000042413c2 */ /* 0x0042b000000e0000 */
[----:B------:R4:W2:Y:S03]  /*01d0*/  @P1 R2UR UR37, R5 ;  /* 0x00000000052513c2 */ /* 0x0008a600000e0000 */
[----:B-1----:R-:W-:Y:S01]  /*01e0*/  @!P4 IMAD.MOV.U32 R4, RZ, RZ, c[0x0][0x308] ;  /* 0x0000c200ff04c624 */ /* 0x002fe200078e00ff */
[----:B----4-:R-:W-:-:S02]  /*01f0*/  @!P4 MOV R5, c[0x0][0x30c] ;  /* 0x0000c3000005ca02 */ /* 0x010fc40000000f00 */
[----:B---3--:R-:W-:Y:S01]  /*0200*/  @P1 IADD3 R10, P0, R2, c[0x0][0x300], RZ ;  /* 0x0000c000020a1a10 */ /* 0x008fe20007f1e0ff */
[----:B--2---:R-:W-:-:S04]  /*0210*/  IMAD.U32 R2, RZ, RZ, UR36 ;  /* 0x00000024ff027e24 */ /* 0x004fc8000f8e00ff */
[----:B------:R-:W-:Y:S01]  /*0220*/  @P1 IMAD.X R11, RZ, RZ, R3, P0 ;  /* 0x000000ffff0b1224 */ /* 0x000fe200000e0603 */
[----:B------:R-:W-:Y:S01]  /*0230*/  ISETP.EQ.U32.AND P1, PT, RZ, c[0x0][0x248], PT ;  /* 0x00009200ff007a0c */ /* 0x000fe20003f22070 */
[----:B------:R-:W-:Y:S01]  /*0240*/  IMAD.U32 R3, RZ, RZ, UR37 ;  /* 0x00000025ff037e24 */ /* 0x000fe2000f8e00ff */
[----:B------:R-:W-:Y:S02]  /*0250*/  ISETP.NE.U32.AND P0, PT, RZ, c[0x0][0x250], PT ;  /* 0x00009400ff007a0c */ /* 0x000fe40003f05070 */
[----:B------:R-:W-:Y:S02]  /*0260*/  ISETP.EQ.OR.EX P1, PT, RZ, c[0x0][0x24c], !P3, P1 ;  /* 0x00009300ff007a0c */ /* 0x000fe40005f22710 */
[----:B------:R1:W-:Y:S01]  /*0270*/  @!P4 STG.E.64 [R4.64], R2 ;  /* 0x000000020400c986 */ /* 0x0003e2000c101b22 */
[----:B------:R-:W-:Y:S02]  /*0280*/  ISETP.NE.AND.EX P0, PT, RZ, c[0x0][0x254], PT, P0 ;  /* 0x00009500ff007a0c */ /* 0x000fe40003f05300 */
[----:B-1----:R-:W-:Y:S01]  /*0290*/  @!P4 MOV R2, R10 ;  /* 0x0000000a0002c202 */ /* 0x002fe20000000f00 */
[----:B------:R-:W-:-:S05]  /*02a0*/  @!P4 IMAD.MOV.U32 R3, RZ, RZ, R11 ;  /* 0x000000ffff03c224 */ /* 0x000fca00078e000b */
[----:B------:R1:W-:Y:S04]  /*02b0*/  @!P4 STG.E.64 [R4.64+0x8], R2 ;  /* 0x000008020400c986 */ /* 0x0003e8000c101b22 */
[----:B------:R2:W3:Y:S04]  /*02c0*/  @P2 LDG.E R14, [R6.64] ;  /* 0x00000022060e2981 */ /* 0x0004e8000c1e1900 */
[----:B-1----:R2:W4:Y:S01]  /*02d0*/  @P2 LDG.E R4, [R6.64+0x4] ;  /* 0x0000042206042981 */ /* 0x002522000c1e1900 */
[----:B------:R-:W-:Y:S02]  /*02e0*/  IMAD.MOV.U32 R8, RZ, RZ, RZ ;  /* 0x000000ffff087224 */ /* 0x000fe400078e00ff */
[CC--:B------:R-:W-:Y:S01]  /*02f0*/  @P0 IMAD.WIDE R2, R32.reuse, R33.reuse, c[0x0][0x250] ;  /* 0x0000940020020625 */ /* 0x0c0fe200078e0221 */
[----:B------:R-:W1:Y:S04]  /*0300*/  LDC.U8 R235, c[0x0][0x2d8] ;  /* 0x0000b600ffeb7b82 */ /* 0x000e680000000000 */
[----:B------:R1:W5:Y:S01]  /*0310*/  @P0 LDG.E R8, [R2.64] ;  /* 0x0000002202080981 */ /* 0x000362000c1e1900 */
[----:B--2---:R-:W-:-:S05]  /*0320*/  IMAD.WIDE R6, R32, R33, c[0x0][0x248] ;  /* 0x0000920020067625 */ /* 0x004fca00078e0221 */
[----:B------:R2:W5:Y:S01]  /*0330*/  @!P1 LDG.E R12, [R6.64] ;  /* 0x00000022060c9981 */ /* 0x000562000c1e1900 */
[----:B------:R-:W-:Y:S02]  /*0340*/  ISETP.NE.U32.AND P0, PT, RZ, c[0x0][0x248], PT ;  /* 0x00009200ff007a0c */ /* 0x000fe40003f05070 */
[----:B------:R-:W-:Y:S02]  /*0350*/  SHF.R.S32.HI R26, RZ, 0x1f, R31 ;  /* 0x0000001fff1a7819 */ /* 0x000fe4000001141f */
[----:B------:R-:W-:Y:S02]  /*0360*/  ISETP.NE.AND.EX P0, PT, RZ, c[0x0][0x24c], PT, P0 ;  /* 0x00009300ff007a0c */ /* 0x000fe40003f05300 */
[----:B------:R-:W-:-:S04]  /*0370*/  LEA.HI R13, R26, R31, RZ, 0x5 ;  /* 0x0000001f1a0d7211 */ /* 0x000fc800078f28ff */
[----:B------:R-:W-:-:S05]  /*0380*/  LOP3.LUT R0, R13, 0xffffffe0, RZ, 0xc0, !PT ;  /* 0xffffffe00d007812 */ /* 0x000fca00078ec0ff */
[----:B------:R-:W-:Y:S01]  /*0390*/  IMAD.IADD R140, R31, 0x1, -R0 ;  /* 0x000000011f8c7824 */ /* 0x000fe200078e0a00 */
[----:B---3--:R2:W-:Y:S01]  /*03a0*/  STL [R1+0x148], R14 ;  /* 0x0001480e01007387 */ /* 0x0085e20000100800 */
[----:B----4-:R-:W-:Y:S01]  /*03b0*/  @P2 IADD3 R38, R4, -R14, RZ ;  /* 0x8000000e04262210 */ /* 0x010fe20007ffe0ff */
[----:B------:R-:W-:-:S05]  /*03c0*/  @!P2 IMAD.MOV.U32 R38, RZ, RZ, c[0x0][0x214] ;  /* 0x00008500ff26a624 */ /* 0x000fca00078e00ff */
[----:B------:R2:W-:Y:S01]  /*03d0*/  STL [R1+0x150], R38 ;  /* 0x0001502601007387 */ /* 0x0005e20000100800 */
[----:B------:R-:W-:Y:S05]  /*03e0*/  @!P0 BRA `(.L_x_960) ;  /* 0x0000004000008947 */ /* 0x000fea0003800000 */
[----:B-1----:R-:W3:Y:S02]  /*03f0*/  @P3 LDG.E R0, [R6.64+0x4] ;  /* 0x0000042206003981 */ /* 0x002ee4000c1e1900 */
[----:B---3-5:R-:W-:-:S06]  /*0400*/  @P3 IADD3 R0, R0, -R12, RZ ;  /* 0x8000000c00003210 */ /* 0x028fcc0007ffe0ff */
[----:B------:R1:W5:Y:S01]  /*0410*/  @!P3 LDG.E R0, [R6.64] ;  /* 0x000000220600b981 */ /* 0x000362000c1e1900 */
[----:B------:R-:W-:Y:S05]  /*0420*/  BRA `(.L_x_961) ;  /* 0x0000001000007947 */ /* 0x000fea0003800000 */
.L_x_960:
[----:B-1----:R-:W-:Y:S02]  /*0430*/  MOV R0, c[0x0][0x218] ;  /* 0x0000860000007a02 */ /* 0x002fe40000000f00 */
.L_x_961:
[----:B------:R-:W-:-:S04]  /*0440*/  ISETP.NE.U32.AND P2, PT, RZ, c[0x0][0x258], PT ;  /* 0x00009600ff007a0c */ /* 0x000fc80003f45070 */
[----:B------:R-:W-:-:S13]  /*0450*/  ISETP.NE.AND.EX P2, PT, RZ, c[0x0][0x25c], PT, P2 ;  /* 0x00009700ff007a0c */ /* 0x000fda0003f45320 */
[----:B------:R-:W-:-:S06]  /*0460*/  @P2 IMAD.WIDE R2, R32, R33, c[0x0][0x258] ;  /* 0x0000960020022625 */ /* 0x000fcc00078e0221 */
        /* <DEDUP_REMOVED lines=26> */
[--C-:B-12---:R-:W-:Y:S02]  /*0610*/  SHF.R.S32.HI R6, RZ, 0x1f, R140.reuse ;  /* 0x0000001fff067819 */ /* 0x106fe4000001148c */
[----:B------:R-:W-:Y:S02]  /*0620*/  IADD3 R173, P2, P1, R0, R10, R140 ;  /* 0x0000000a00ad7210 */ /* 0x000fe4000795e08c */
[----:B------:R-:W-:-:S02]  /*0630*/  SHF.R.S32.HI R0, RZ, 0x1f, R0 ;  /* 0x0000001fff007819 */ /* 0x000fc40000011400 */
[----:B------:R-:W-:Y:S01]  /*0640*/  SHF.R.S32.HI R17, RZ, 0x1f, R16 ;  /* 0x0000001fff117819 */ /* 0x000fe20000011410 */
[----:B------:R1:W-:Y:S01]  /*0650*/  STL [R1+0x12c], R173 ;  /* 0x00012cad01007387 */ /* 0x0003e20000100800 */
[----:B------:R-:W-:Y:S01]  /*0660*/  @!P3 SHF.R.S32.HI R9, RZ, 0x1f, R32 ;  /* 0x0000001fff09b819 */ /* 0x000fe20000011420 */
[----:B------:R-:W-:Y:S01]  /*0670*/  @P3 IMAD.WIDE.U32 R2, R14, c[0x0][0x190], RZ ;  /* 0x000064000e023a25 */ /* 0x000fe200078e00ff */
[----:B------:R-:W-:Y:S02]  /*0680*/  @P0 IADD3 R4, R8, R12, RZ ;  /* 0x0000000c08040210 */ /* 0x000fe40007ffe0ff */
[----:B------:R-:W-:Y:S01]  /*0690*/  IADD3.X R154, R0, R11, R6, P2, P1 ;  /* 0x0000000b009a7210 */ /* 0x000fe200017e2406 */
[----:B------:R-:W-:Y:S01]  /*06a0*/  @!P3 IMAD R9, R9, c[0x0][0x178], RZ ;  /* 0x00005e000909ba24 */ /* 0x000fe200078e02ff */
[----:B------:R-:W-:Y:S01]  /*06b0*/  @P3 MOV R10, R2 ;  /* 0x00000002000a3202 */ /* 0x000fe20000000f00 */
[----:B------:R-:W-:Y:S02]  /*06c0*/  @P3 IMAD R15, R14, c[0x0][0x194], R3 ;  /* 0x000065000e0f3a24 */ /* 0x000fe400078e0203 */
[----:B------:R-:W-:-:S04]  /*06d0*/  @!P3 IMAD.WIDE.U32 R6, R32, c[0x0][0x178], RZ ;  /* 0x00005e002006ba25 */ /* 0x000fc800078e00ff */
[----:B------:R-:W-:Y:S01]  /*06e0*/  @P0 IMAD.WIDE.U32 R2, R4, c[0x0][0x198], RZ ;  /* 0x0000660004020a25 */ /* 0x000fe200078e00ff */
[----:B------:R-:W-:-:S03]  /*06f0*/  @!P3 MOV R10, R6 ;  /* 0x00000006000ab202 */ /* 0x000fc60000000f00 */
[----:B------:R-:W-:Y:S02]  /*0700*/  @!P3 IMAD R9, R32, c[0x0][0x17c], R9 ;  /* 0x00005f002009ba24 */ /* 0x000fe400078e0209 */
[----:B------:R-:W-:Y:S02]  /*0710*/  IMAD R0, R5, c[0x0][0x224], R35 ;  /* 0x0000890005007a24 */ /* 0x000fe400078e0223 */
[----:B------:R-:W-:Y:S02]  /*0720*/  @P0 IMAD R30, R4, c[0x0][0x19c], R3 ;  /* 0x00006700041e0a24 */ /* 0x000fe400078e0203 */
[----:B------:R-:W-:Y:S02]  /*0730*/  @P0 IMAD.MOV.U32 R28, RZ, RZ, R2 ;  /* 0x000000ffff1c0224 */ /* 0x000fe400078e0002 */
[----:B------:R-:W-:Y:S02]  /*0740*/  @!P3 IMAD.IADD R15, R7, 0x1, R9 ;  /* 0x00000001070fb824 */ /* 0x000fe400078e0209 */
[----:B------:R-:W-:Y:S01]  /*0750*/  IMAD R153, R0, c[0x0][0x228], RZ ;  /* 0x00008a0000997a24 */ /* 0x000fe200078e02ff */
[----:B------:R-:W-:Y:S05]  /*0760*/  @P0 BRA `(.L_x_963) ;  /* 0x000000b000000947 */ /* 0x000fea0003800000 */
[----:B-1----:R-:W-:Y:S01]  /*0770*/  SHF.R.S32.HI R0, RZ, 0x1f, R8 ;  /* 0x0000001fff007819 */ /* 0x002fe20000011408 */
        /* <DEDUP_REMOVED lines=10> */
.L_x_963:
[----:B-1----:R-:W-:Y:S02]  /*0820*/  IABS R5, c[0x0][0x1c8] ;  /* 0x0000720000057a13 */ /* 0x002fe40000000000 */
        /* <DEDUP_REMOVED lines=9> */
[----:B------:R-:W-:Y:S02]  /*08c0*/  IMAD.MOV.U32 R2, RZ, RZ, R4 ;  /* 0x000000ffff027224 */ /* 0x000fe400078e0004 */
[----:B------:R-:W-:Y:S02]  /*08d0*/  @P0 IMAD.IADD R4, R8, 0x1, R12 ;  /* 0x0000000108040824 */ /* 0x000fe400078e020c */
[----:B------:R-:W-:-:S05]  /*08e0*/  IMAD.HI.U32 R0, R0, R2, RZ ;  /* 0x0000000200007227 */ /* 0x000fca00078e00ff */
[----:B------:R-:W-:-:S05]  /*08f0*/  IADD3 R3, -R0, RZ, RZ ;  /* 0x000000ff00037210 */ /* 0x000fca0007ffe1ff */
[----:B------:R-:W-:-:S05]  /*0900*/  IMAD R2, R5, R3, R2 ;  /* 0x0000000305027224 */ /* 0x000fca00078e0202 */
[----:B------:R-:W-:-:S13]  /*0910*/  ISETP.GT.U32.AND P2, PT, R5, R2, PT ;  /* 0x000000020500720c */ /* 0x000fda0003f44070 */
[----:B------:R-:W-:Y:S01]  /*0920*/  @!P2 IMAD.IADD R2, R2, 0x1, -R5 ;  /* 0x000000010202a824 */ /* 0x000fe200078e0a05 */
[----:B------:R-:W-:Y:S02]  /*0930*/  @!P2 IADD3 R0, R0, 0x1, RZ ;  /* 0x000000010000a810 */ /* 0x000fe40007ffe0ff */
[----:B------:R-:W-:Y:S02]  /*0940*/  ISETP.NE.AND P2, PT, RZ, c[0x0][0x1c8], PT ;  /* 0x00007200ff007a0c */ /* 0x000fe40003f45270 */
[----:B------:R-:W-:Y:S02]  /*0950*/  ISETP.GE.U32.AND P3, PT, R2, R5, PT ;  /* 0x000000050200720c */ /* 0x000fe40003f66070 */
        /* <DEDUP_REMOVED lines=21> */
.L_x_964:
[-C--:B------:R-:W-:Y:S01]  /*0ab0*/  LEA.HI R2, R26, R31.reuse, RZ, 0x3 ;  /* 0x0000001f1a027211 */ /* 0x080fe200078f18ff */
[----:B------:R-:W-:Y:S01]  /*0ac0*/  IMAD.IADD R34, R38, 0x1, -R35 ;  /* 0x0000000126227824 */ /* 0x000fe200078e0a23 */
[-C--:B------:R-:W-:Y:S01]  /*0ad0*/  LEA.HI R4, R26, R31.reuse, RZ, 0x6 ;  /* 0x0000001f1a047211 */ /* 0x080fe200078f30ff */
[----:B------:R-:W-:Y:S01]  /*0ae0*/  BSSY B0, `(.L_x_965) ;  /* 0x0000039000007945 */ /* 0x000fe20003800000 */
[----:B------:R-:W-:Y:S02]  /*0af0*/  SHF.R.S32.HI R12, RZ, 0x3, R2 ;  /* 0x00000003ff0c7819 */ /* 0x000fe40000011402 */
[----:B------:R-:W-:Y:S01]  /*0b00*/  LOP3.LUT R2, R2, 0xfffffff8, RZ, 0xc0, !PT ;  /* 0xfffffff802027812 */ /* 0x000fe200078ec0ff */
[----:B------:R1:W-:Y:S01]  /*0b10*/  STL [R1+0x14c], R34 ;  /* 0x00014c2201007387 */ /* 0x0003e20000100800 */
[----:B------:R-:W-:Y:S01]  /*0b20*/  LEA.HI R26, R26, R31, RZ, 0x4 ;  /* 0x0000001f1a1a7211 */ /* 0x000fe200078f20ff */
[C---:B------:R-:W-:Y:S01]  /*0b30*/  IMAD.SHL.U32 R0, R12.reuse, 0x40, RZ ;  /* 0x000000400c007824 */ /* 0x040fe200078e00ff */
[----:B------:R-:W-:Y:S01]  /*0b40*/  SHF.R.S32.HI R24, RZ, 0x5, R13 ;  /* 0x00000005ff187819 */ /* 0x000fe2000001140d */
[----:B------:R-:W-:Y:S01]  /*0b50*/  IMAD.IADD R29, R31, 0x1, -R2 ;  /* 0x000000011f1d7824 */ /* 0x000fe200078e0a02 */
[----:B------:R-:W-:-:S02]  /*0b60*/  ISETP.GE.AND P1, PT, R12, R34, PT ;  /* 0x000000220c00720c */ /* 0x000fc40003f26270 */
[----:B------:R-:W-:Y:S01]  /*0b70*/  LOP3.LUT R0, R0, 0x1c0, RZ, 0xc0, !PT ;  /* 0x000001c000007812 */ /* 0x000fe200078ec0ff */
[----:B------:R-:W-:Y:S01]  /*0b80*/  IMAD.SHL.U32 R164, R29, 0x8, RZ ;  /* 0x000000081da47824 */ /* 0x000fe200078e00ff */
[----:B------:R-:W-:Y:S02]  /*0b90*/  SHF.R.S32.HI R22, RZ, 0x1f, R14 ;  /* 0x0000001fff167819 */ /* 0x000fe4000001140e */
[----:B------:R-:W-:Y:S02]  /*0ba0*/  SHF.R.U32.HI R3, RZ, 0x3, R0 ;  /* 0x00000003ff037819 */ /* 0x000fe40000011600 */
[--C-:B------:R-:W-:Y:S01]  /*0bb0*/  LOP3.LUT R2, R0, 0x38, R164.reuse, 0xf8, !PT ;  /* 0x0000003800027812 */ /* 0x100fe200078ef8a4 */
[----:B------:R-:W-:Y:S01]  /*0bc0*/  IMAD.SHL.U32 R0, R4, 0x8, RZ ;  /* 0x0000000804007824 */ /* 0x000fe200078e00ff */
[----:B------:R-:W-:Y:S02]  /*0bd0*/  SHF.R.S32.HI R165, RZ, 0x1f, R164 ;  /* 0x0000001fffa57819 */ /* 0x000fe400000114a4 */
[----:B------:R-:W-:-:S02]  /*0be0*/  LOP3.LUT R2, R2, R3, RZ, 0x3c, !PT ;  /* 0x0000000302027212 */ /* 0x000fc400078e3cff */
[----:B------:R-:W-:Y:S01]  /*0bf0*/  SHF.R.S32.HI R3, RZ, 0x1f, R13 ;  /* 0x0000001fff037819 */ /* 0x000fe2000001140d */
[----:B------:R1:W-:Y:S01]  /*0c00*/  STL.64 [R1+0x130], R164 ;  /* 0x000130a401007387 */ /* 0x0003e20000100a00 */
[----:B------:R-:W-:Y:S01]  /*0c10*/  LOP3.LUT R188, R2, 0xfffffe00, R0, 0xf8, !PT ;  /* 0xfffffe0002bc7812 */ /* 0x000fe200078ef800 */
[----:B------:R-:W-:Y:S01]  /*0c20*/  IMAD R0, R17, c[0x0][0x1a8], RZ ;  /* 0x00006a0011007a24 */ /* 0x000fe200078e02ff */
[----:B------:R-:W-:Y:S02]  /*0c30*/  LOP3.LUT R2, R26, 0xfffffff0, RZ, 0xc0, !PT ;  /* 0xfffffff01a027812 */ /* 0x000fe400078ec0ff */
[----:B------:R-:W-:Y:S01]  /*0c40*/  LEA.HI R3, R3, R24, RZ, 0x2 ;  /* 0x0000001803037211 */ /* 0x000fe200078f10ff */
[----:B------:R-:W-:Y:S01]  /*0c50*/  IMAD R8, R16, c[0x0][0x1ac], R0 ;  /* 0x00006b0010087a24 */ /* 0x000fe200078e0200 */
[----:B------:R-:W-:Y:S01]  /*0c60*/  SHF.R.S32.HI R4, RZ, 0x1f, R140 ;  /* 0x0000001fff047819 */ /* 0x000fe2000001148c */
[----:B------:R-:W-:Y:S01]  /*0c70*/  IMAD.IADD R18, R31, 0x1, -R2 ;  /* 0x000000011f127824 */ /* 0x000fe200078e0a02 */
[----:B------:R-:W-:Y:S01]  /*0c80*/  LOP3.LUT R0, R3, 0xffffffc, RZ, 0xc0, !PT ;  /* 0x0ffffffc03007812 */ /* 0x000fe200078ec0ff */
[----:B------:R-:W-:Y:S01]  /*0c90*/  IMAD.SHL.U32 R188, R188, 0x2, RZ ;  /* 0x00000002bcbc7824 */ /* 0x000fe200078e00ff */
[----:B------:R-:W-:-:S02]  /*0ca0*/  IADD3 R2, P0, R164, R10, RZ ;  /* 0x0000000aa4027210 */ /* 0x000fc40007f1e0ff */
[----:B------:R-:W-:Y:S01]  /*0cb0*/  SHF.R.S32.HI R3, RZ, 0x1f, R18 ;  /* 0x0000001fff037819 */ /* 0x000fe20000011412 */
[----:B------:R-:W-:Y:S01]  /*0cc0*/  IMAD.IADD R0, R24, 0x1, -R0 ;  /* 0x0000000118007824 */ /* 0x000fe200078e0a00 */
[----:B------:R-:W-:Y:S02]  /*0cd0*/  LEA.HI R143, R4, R140, RZ, 0x2 ;  /* 0x0000008c048f7211 */ /* 0x000fe400078f10ff */
[----:B------:R-:W-:Y:S01]  /*0ce0*/  LEA.HI R20, R3, R18, RZ, 0x3 ;  /* 0x0000001203147211 */ /* 0x000fe200078f18ff */
[----:B------:R-:W-:Y:S01]  /*0cf0*/  IMAD.X R3, R165, 0x1, R15, P0 ;  /* 0x00000001a5037824 */ /* 0x000fe200000e060f */
[----:B------:R-:W-:Y:S02]  /*0d00*/  SHF.R.S32.HI R13, RZ, 0x1f, R12 ;  /* 0x0000001fff0d7819 */ /* 0x000fe4000001140c */
[----:B------:R-:W-:Y:S01]  /*0d10*/  SHF.R.S32.HI R27, RZ, 0x2, R143 ;  /* 0x00000002ff1b7819 */ /* 0x000fe2000001148f */
[----:B------:R-:W-:Y:S02]  /*0d20*/  IMAD.SHL.U32 R4, R20, 0x40, RZ ;  /* 0x0000004014047824 */ /* 0x000fe400078e00ff */
[----:B------:R-:W-:-:S03]  /*0d30*/  IMAD.WIDE.U32 R10, R16, c[0x0][0x1a8], R2 ;  /* 0x00006a00100a7a25 */ /* 0x000fc600078e0002 */
[----:B------:R-:W-:Y:S01]  /*0d40*/  LOP3.LUT R142, R4, 0xfffffe00, RZ, 0xc0, !PT ;  /* 0xfffffe00048e7812 */ /* 0x000fe200078ec0ff */
[----:B------:R-:W-:Y:S02]  /*0d50*/  IMAD R152, R0, 0x10, R27 ;  /* 0x0000001000987824 */ /* 0x000fe400078e021b */
[----:B------:R-:W-:-:S04]  /*0d60*/  IMAD.WIDE R6, R37, 0x80, R12 ;  /* 0x0000008025067825 */ /* 0x000fc800078e020c */
[----:B------:R-:W-:Y:S01]  /*0d70*/  IMAD.IADD R9, R11, 0x1, R8 ;  /* 0x000000010b097824 */ /* 0x000fe200078e0208 */
[----:B------:R-:W-:Y:S05]  /*0d80*/  @P1 BRA `(.L_x_966) ;  /* 0x000000e000001947 */ /* 0x000fea0003800000 */
[----:B-1----:R-:W-:-:S13]  /*0d90*/  ISETP.GE.AND P0, PT, R164, c[0x0][0x220], PT ;  /* 0x00008800a4007a0c */ /* 0x002fda0003f06270 */
        /* <DEDUP_REMOVED lines=13> */
.L_x_966:
[----:B-1----:R-:W-:Y:S05]  /*0e70*/  BSYNC B0 ;  /* 0x0000000000007941 */ /* 0x002fea0003800000 */
.L_x_965:
        /* <DEDUP_REMOVED lines=21> */
.L_x_968:
[----:B------:R-:W-:Y:S05]  /*0fd0*/  BSYNC B0 ;  /* 0x0000000000007941 */ /* 0x000fea0003800000 */
.L_x_967:
        /* <DEDUP_REMOVED lines=21> */
.L_x_970:
[----:B------:R-:W-:Y:S05]  /*1130*/  BSYNC B0 ;  /* 0x0000000000007941 */ /* 0x000fea0003800000 */
.L_x_969:
        /* <DEDUP_REMOVED lines=21> */
.L_x_972:
[----:B------:R-:W-:Y:S05]  /*1290*/  BSYNC B0 ;  /* 0x0000000000007941 */ /* 0x000fea0003800000 */
.L_x_971:
        /* <DEDUP_REMOVED lines=21> */
.L_x_974:
[----:B------:R-:W-:Y:S05]  /*13f0*/  BSYNC B0 ;  /* 0x0000000000007941 */ /* 0x000fea0003800000 */
.L_x_973:
        /* <DEDUP_REMOVED lines=21> */
.L_x_976:
[----:B------:R-:W-:Y:S05]  /*1550*/  BSYNC B0 ;  /* 0x0000000000007941 */ /* 0x000fea0003800000 */
.L_x_975:
        /* <DEDUP_REMOVED lines=21> */
.L_x_978:
[----:B------:R-:W-:Y:S05]  /*16b0*/  BSYNC B0 ;  /* 0x0000000000007941 */ /* 0x000fea0003800000 */
.L_x_977:
[----:B------:R-:W-:Y:S01]  /*16c0*/  IADD3 R0, R12, 0x70, RZ ;  /* 0x000000700c007810 */ /* 0x000fe20007ffe0ff */
[----:B------:R-:W-:Y:S01]  /*16d0*/  IMAD.MOV.U32 R159, RZ, RZ, c[0x0][0x198] ;  /* 0x00006600ff9f7624 */ /* 0x000fe200078e00ff */
[----:B------:R-:W-:Y:S02]  /*16e0*/  BSSY B0, `(.L_x_979) ;  /* 0x0000017000007945 */ /* 0x000fe40003800000 */
[----:B------:R-:W-:Y:S01]  /*16f0*/  ISETP.GE.AND P0, PT, R0, R34, PT ;  /* 0x000000220000720c */ /* 0x000fe20003f06270 */
[----:B------:R-:W-:Y:S02]  /*1700*/  IMAD.MOV.U32 R34, RZ, RZ, 0x6 ;  /* 0x00000006ff227424 */ /* 0x000fe400078e00ff */
[----:B------:R-:W-:-:S03]  /*1710*/  IMAD.SHL.U32 R160, R159, 0x40, RZ ;  /* 0x000000409fa07824 */ /* 0x000fc600078e00ff */
[----:B------:R-:W-:-:S07]  /*1720*/  SHF.L.U64.HI R158, R159, R34, c[0x0][0x19c] ;  /* 0x000067009f9e7619 */ /* 0x000fce0000010222 */
        /* <DEDUP_REMOVED lines=18> */
.L_x_980:
[----:B------:R-:W-:Y:S05]  /*1850*/  BSYNC B0 ;  /* 0x0000000000007941 */ /* 0x000fea0003800000 */
.L_x_979:
[----:B------:R-:W-:Y:S01]  /*1860*/  IMAD R0, R13, c[0x0][0x198], RZ ;  /* 0x000066000d007a24 */ /* 0x000fe200078e02ff */
[----:B------:R-:W-:Y:S01]  /*1870*/  LOP3.LUT R7, R20, 0xfffffff8, RZ, 0xc0, !PT ;  /* 0xfffffff814077812 */ /* 0x000fe200078ec0ff */
[--C-:B--2---:R-:W-:Y:S01]  /*1880*/  IMAD.WIDE.U32 R4, R12, c[0x0][0x198], R164.reuse ;  /* 0x000066000c047a25 */ /* 0x104fe200078e00a4 */
[----:B------:R-:W-:Y:S01]  /*1890*/  IADD3 R48, R221, -0x1, RZ ;  /* 0xffffffffdd307810 */ /* 0x000fe20007ffe0ff */
[----:B------:R-:W-:Y:S01]  /*18a0*/  BSSY B0, `(.L_x_981) ;  /* 0x000002e000007945 */ /* 0x000fe20003800000 */
[----:B------:R-:W-:Y:S01]  /*18b0*/  IADD3 R18, R18, -R7, RZ ;  /* 0x8000000712127210 */ /* 0x000fe20007ffe0ff */
[----:B------:R-:W-:Y:S01]  /*18c0*/  IMAD R6, R13, c[0x0][0x1a0], RZ ;  /* 0x000068000d067a24 */ /* 0x000fe200078e02ff */
[----:B------:R-:W-:Y:S01]  /*18d0*/  IADD3 R4, P1, R28, R4, RZ ;  /* 0x000000041c047210 */ /* 0x000fe20007f3e0ff */
[C---:B------:R-:W-:Y:S01]  /*18e0*/  IMAD.WIDE.U32 R2, R12.reuse, c[0x0][0x1a0], R164 ;  /* 0x000068000c027a25 */ /* 0x040fe200078e00a4 */
[----:B------:R-:W-:Y:S02]  /*18f0*/  MOV R36, 0x20 ;  /* 0x0000002000247802 */ /* 0x000fe40000000f00 */
[----:B------:R-:W-:Y:S01]  /*1900*/  MOV R232, R48 ;  /* 0x0000003000e87202 */ /* 0x000fe20000000f00 */
[C---:B------:R-:W-:Y:S01]  /*1910*/  IMAD R0, R12.reuse, c[0x0][0x19c], R0 ;  /* 0x000067000c007a24 */ /* 0x040fe200078e0200 */
[----:B------:R-:W-:Y:S01]  /*1920*/  IADD3 R2, P0, R23, R2, RZ ;  /* 0x0000000217027210 */ /* 0x000fe20007f1e0ff */
[----:B------:R-:W-:-:S02]  /*1930*/  IMAD R7, R12, c[0x0][0x1a4], R6 ;  /* 0x000069000c077a24 */ /* 0x000fc400078e0206 */
[----:B------:R-:W-:Y:S01]  /*1940*/  IMAD R6, R22, c[0x0][0x1b0], RZ ;  /* 0x00006c0016067a24 */ /* 0x000fe200078e02ff */
[----:B------:R-:W-:Y:S01]  /*1950*/  IADD3.X R5, R30, R5, R0, P1, !PT ;  /* 0x000000051e057210 */ /* 0x000fe20000ffe400 */
[----:B------:R-:W-:Y:S01]  /*1960*/  IMAD R0, R22, c[0x0][0x1b8], RZ ;  /* 0x00006e0016007a24 */ /* 0x000fe200078e02ff */
[----:B------:R-:W-:Y:S01]  /*1970*/  IADD3.X R3, R25, R3, R7, P0, !PT ;  /* 0x0000000319037210 */ /* 0x000fe200007fe407 */
[----:B------:R-:W-:Y:S01]  /*1980*/  IMAD R6, R14, c[0x0][0x1b4], R6 ;  /* 0x00006d000e067a24 */ /* 0x000fe200078e0206 */
[----:B------:R-:W-:Y:S01]  /*1990*/  R2P PR, R18, 0x6 ;  /* 0x0000000612007804 */ /* 0x000fe20000000000 */
[----:B------:R-:W-:-:S04]  /*19a0*/  IMAD.WIDE.U32 R10, R14, c[0x0][0x1b0], R4 ;  /* 0x00006c000e0a7a25 */ /* 0x000fc800078e0004 */
[C---:B------:R-:W-:Y:S01]  /*19b0*/  IMAD R8, R14.reuse, c[0x0][0x1bc], R0 ;  /* 0x00006f000e087a24 */ /* 0x040fe200078e0200 */
[----:B------:R-:W-:Y:S01]  /*19c0*/  IADD3 R163, R11, R6, RZ ;  /* 0x000000060ba37210 */ /* 0x000fe20007ffe0ff */
[----:B------:R-:W-:Y:S01]  /*19d0*/  IMAD.WIDE.U32 R40, R14, c[0x0][0x1b8], R2 ;  /* 0x00006e000e287a25 */ /* 0x000fe200078e0002 */
[----:B------:R-:W-:Y:S01]  /*19e0*/  MOV R162, R10 ;  /* 0x0000000a00a27202 */ /* 0x000fe20000000f00 */
[----:B------:R2:W-:Y:S01]  /*19f0*/  STL.64 [R1+0x140], R10 ;  /* 0x0001400a01007387 */ /* 0x0005e20000100a00 */
[----:B------:R-:W-:Y:S01]  /*1a00*/  SHF.R.S32.HI R14, RZ, 0x1f, R48 ;  /* 0x0000001fff0e7819 */ /* 0x000fe20000011430 */
[----:B------:R-:W-:Y:S01]  /*1a10*/  IMAD R5, R48, -0x40, R50 ;  /* 0xffffffc030057824 */ /* 0x000fe200078e0232 */
[----:B------:R-:W-:Y:S01]  /*1a20*/  IADD3 R23, R41, R8, RZ ;  /* 0x0000000829177210 */ /* 0x000fe20007ffe0ff */
[----:B------:R2:W-:Y:S01]  /*1a30*/  STL.64 [R1+0x158], R40 ;  /* 0x0001582801007387 */ /* 0x0005e20000100a00 */
[----:B------:R-:W-:Y:S01]  /*1a40*/  IMAD R0, R158, R48, RZ ;  /* 0x000000309e007224 */ /* 0x000fe200078e02ff */
[----:B------:R-:W-:Y:S01]  /*1a50*/  MOV R3, 0x10 ;  /* 0x0000001000037802 */ /* 0x000fe20000000f00 */
[----:B------:R-:W-:Y:S01]  /*1a60*/  IMAD.WIDE.U32 R6, R48, R160, R162 ;  /* 0x000000a030067225 */ /* 0x000fe200078e00a2 */
[----:B------:R2:W-:Y:S01]  /*1a70*/  STL.64 [R1+0x138], R162 ;  /* 0x000138a201007387 */ /* 0x0005e20000100a00 */
[----:B------:R-:W-:-:S02]  /*1a80*/  ISETP.GE.AND P0, PT, R12, R5, PT ;  /* 0x000000050c00720c */ /* 0x000fc40003f06270 */
[----:B------:R-:W-:Y:S01]  /*1a90*/  IMAD R0, R14, R160, R0 ;  /* 0x000000a00e007224 */ /* 0x000fe200078e0200 */
[----:B------:R2:W-:Y:S01]  /*1aa0*/  STL [R1+0xf4], R23 ;  /* 0x0000f41701007387 */ /* 0x0005e20000100800 */
[----:B------:R-:W-:Y:S02]  /*1ab0*/  SEL R3, R3, 0xfffffff0, !P1 ;  /* 0xfffffff003037807 */ /* 0x000fe40004800000 */
[----:B------:R-:W-:Y:S02]  /*1ac0*/  SEL R4, R36, 0xffffffe0, !P2 ;  /* 0xffffffe024047807 */ /* 0x000fe40005000000 */
[----:B------:R-:W-:-:S05]  /*1ad0*/  IADD3 R9, R7, R0, RZ ;  /* 0x0000000007097210 */ /* 0x000fca0007ffe0ff */
        /* <DEDUP_REMOVED lines=10> */
.L_x_982:
[----:B------:R-:W-:Y:S05]  /*1b80*/  BSYNC B0 ;  /* 0x0000000000007941 */ /* 0x000fea0003800000 */
.L_x_981:
        /* <DEDUP_REMOVED lines=16> */
.L_x_984:
[----:B------:R-:W-:Y:S05]  /*1c90*/  BSYNC B0 ;  /* 0x0000000000007941 */ /* 0x000fea0003800000 */
.L_x_983:
        /* <DEDUP_REMOVED lines=15> */
.L_x_986:
[----:B------:R-:W-:Y:S05]  /*1d90*/  BSYNC B0 ;  /* 0x0000000000007941 */ /* 0x000fea0003800000 */
.L_x_985:
        /* <DEDUP_REMOVED lines=17> */
.L_x_988:
[----:B------:R-:W-:Y:S05]  /*1eb0*/  BSYNC B0 ;  /* 0x0000000000007941 */ /* 0x000fea0003800000 */
.L_x_987:
[----:B------:R-:W-:Y:S01]  /*1ec0*/  ISETP.NE.U32.AND P1, PT, RZ, c[0x0][0x318], PT ;  /* 0x0000c600ff007a0c */ /* 0x000fe20003f25070 */
[----:B------:R-:W0:Y:S03]  /*1ed0*/  LDGDEPBAR ;  /* 0x00000000000079af */ /* 0x000e260000000000 */
[----:B------:R-:W-:-:S13]  /*1ee0*/  ISETP.NE.AND.EX P1, PT, RZ, c[0x0][0x31c], PT, P1 ;  /* 0x0000c700ff007a0c */ /* 0x000fda0003f25310 */
[----:B------:R-:W-:Y:S01]  /*1ef0*/  @P1 SHF.R.S32.HI R0, RZ, 0x1f, R32 ;  /* 0x0000001fff001819 */ /* 0x000fe20000011420 */
[----:B-1----:R-:W-:-:S04]  /*1f00*/  @P1 IMAD.WIDE.U32 R6, R32, c[0x0][0x320], R16 ;  /* 0x0000c80020061a25 */ /* 0x002fc800078e0010 */
[----:B------:R-:W-:Y:S01]  /*1f10*/  @P1 IMAD R0, R0, c[0x0][0x320], RZ ;  /* 0x0000c80000001a24 */ /* 0x000fe200078e02ff */
[----:B------:R-:W-:Y:S01]  /*1f20*/  @P1 LEA R8, P0, R6, c[0x0][0x318], 0x2 ;  /* 0x0000c60006081a11 */ /* 0x000fe200078010ff */
[----:B------:R-:W-:-:S04]  /*1f30*/  DEPBAR.LE SB0, 0x0 ;  /* 0x000080000000791a */ /* 0x000fc80000000000 */
[----:B------:R-:W-:-:S04]  /*1f40*/  @P1 IMAD R0, R32, c[0x0][0x324], R0 ;  /* 0x0000c90020001a24 */ /* 0x000fc800078e0200 */
[----:B------:R-:W-:-:S05]  /*1f50*/  @P1 IMAD.IADD R0, R7, 0x1, R0 ;  /* 0x0000000107001824 */ /* 0x000fca00078e0200 */
[----:B------:R-:W-:-:S05]  /*1f60*/  @P1 LEA.HI.X R9, R6, c[0x0][0x31c], R0, 0x2, P0 ;  /* 0x0000c70006091a11 */ /* 0x000fca00000f1400 */
[----:B------:R1:W5:Y:S01]  /*1f70*/  @P1 LDG.E R8, [R8.64] ;  /* 0x0000002208081981 */ /* 0x000362000c1e1900 */
[----:B------:R-:W-:Y:S01]  /*1f80*/  ISETP.GE.AND P0, PT, R12, R5, PT ;  /* 0x000000050c00720c */ /* 0x000fe20003f06270 */
[----:B------:R-:W-:Y:S01]  /*1f90*/  IMAD.MOV.U32 R16, RZ, RZ, c[0x0][0x1a0] ;  /* 0x00006800ff107624 */ /* 0x000fe200078e00ff */
[----:B------:R-:W-:Y:S01]  /*1fa0*/  MOV R22, R40 ;  /* 0x0000002800167202 */ /* 0x000fe20000000f00 */
[----:B------:R-:W-:Y:S01]  /*1fb0*/  BAR.SYNC.DEFER_BLOCKING 0x0 ;  /* 0x0000000000007b1d */ /* 0x000fe20000010000 */
[----:B------:R-:W-:Y:S01]  /*1fc0*/  IMAD R219, R37, 0x8, R24 ;  /* 0x0000000825db7824 */ /* 0x000fe200078e0218 */
[----:B------:R-:W-:Y:S01]  /*1fd0*/  LEA R2, R24, R35, 0x4 ;  /* 0x0000002318027211 */ /* 0x000fe200078e20ff */
[C---:B--2---:R-:W-:Y:S01]  /*1fe0*/  IMAD.SHL.U32 R10, R16.reuse, 0x40, RZ ;  /* 0x00000040100a7824 */ /* 0x044fe200078e00ff */
[----:B------:R-:W-:Y:S01]  /*1ff0*/  SHF.L.U64.HI R11, R16, R34, c[0x0][0x1a4] ;  /* 0x00006900100b7619 */ /* 0x000fe20000010222 */
[----:B------:R-:W-:Y:S01]  /*2000*/  UIADD3 UR14, UR37, 0x646e171e, URZ ;  /* 0x646e171e250e7890 */ /* 0x000fe2000fffe03f */
[----:B------:R-:W-:Y:S01]  /*2010*/  IADD3 R2, R2, 0x1, R27 ;  /* 0x0000000102027810 */ /* 0x000fe20007ffe01b */
[----:B------:R-:W-:Y:S01]  /*2020*/  IMAD.WIDE.U32 R6, R48, R10, R22 ;  /* 0x0000000a30067225 */ /* 0x000fe200078e0016 */
[----:B------:R-:W-:Y:S01]  /*2030*/  SHF.L.U32 R31, R31, 0x1, RZ ;  /* 0x000000011f1f7819 */ /* 0x000fe200000006ff */
[----:B------:R2:W-:Y:S01]  /*2040*/  STL [R1+0x164], R11 ;  /* 0x0001640b01007387 */ /* 0x0005e20000100800 */
[----:B------:R-:W-:Y:S01]  /*2050*/  IADD3 R2, R50, R2, -R38 ;  /* 0x0000000232027210 */ /* 0x000fe20007ffe826 */
[----:B------:R-:W-:Y:S01]  /*2060*/  IMAD R0, R11, R48, RZ ;  /* 0x000000300b007224 */ /* 0x000fe200078e02ff */
[----:B------:R-:W-:Y:S01]  /*2070*/  BSSY B0, `(.L_x_989) ;  /* 0x0000015000007945 */ /* 0x000fe20003800000 */
[----:B------:R2:W-:Y:S01]  /*2080*/  STL.64 [R1+0xf0], R22 ;  /* 0x0000f01601007387 */ /* 0x0005e20000100a00 */
[----:B------:R-:W-:Y:S01]  /*2090*/  IMAD.MOV.U32 R187, RZ, RZ, RZ ;  /* 0x000000ffffbb7224 */ /* 0x000fe200078e00ff */
[----:B------:R-:W-:Y:S01]  /*20a0*/  LOP3.LUT R51, R31, 0x6, RZ, 0xc0, !PT ;  /* 0x000000061f337812 */ /* 0x000fe200078ec0ff */
[----:B------:R-:W-:Y:S01]  /*20b0*/  IMAD R0, R14, R10, R0 ;  /* 0x0000000a0e007224 */ /* 0x000fe200078e0200 */
[----:B------:R2:W-:Y:S01]  /*20c0*/  STL [R1+0xa8], R219 ;  /* 0x0000a8db01007387 */ /* 0x0005e20000100800 */
[----:B------:R-:W-:Y:S01]  /*20d0*/  IADD3 R49, R2, c[0x0][0x2e8], RZ ;  /* 0x0000ba0002317a10 */ /* 0x000fe20007ffe0ff */
[----:B-1----:R-:W5:Y:S02]  /*20e0*/  @P1 MUFU.RCP R9, c[0x0][0x238] ;  /* 0x00008e0000091b08 */ /* 0x002f640000001000 */
[----:B------:R2:W-:Y:S01]  /*20f0*/  @P0 STS.128 [R188+0x6000], RZ ;  /* 0x006000ffbc000388 */ /* 0x0005e20000000c00 */
[----:B-----5:R-:W-:Y:S01]  /*2100*/  @P1 FMUL.FTZ R187, R8, R9 ;  /* 0x0000000908bb1220 */ /* 0x020fe20000410000 */
[----:B------:R-:W-:Y:S01]  /*2110*/  IADD3 R9, R7, R0, RZ ;  /* 0x0000000007097210 */ /* 0x000fe20007ffe0ff */
        /* <DEDUP_REMOVED lines=10> */
.L_x_990:
[----:B--2---:R-:W-:Y:S05]  /*21c0*/  BSYNC B0 ;  /* 0x0000000000007941 */ /* 0x004fea0003800000 */
.L_x_989:
[----:B------:R-:W-:Y:S01]  /*21d0*/  ISETP.GE.AND P0, PT, R21, R5, PT ;  /* 0x000000051500720c */ /* 0x000fe20003f06270 */
[----:B------:R-:W-:Y:S01]  /*21e0*/  BSSY B0, `(.L_x_991) ;  /* 0x0000011000007945 */ /* 0x000fe20003800000 */
[C---:B------:R-:W-:Y:S01]  /*21f0*/  SHF.L.U64.HI R2, R16.reuse, R33, c[0x0][0x1a4] ;  /* 0x0000690010027619 */ /* 0x040fe20000010221 */
        /* <DEDUP_REMOVED lines=8> */
[----:B--2---:R-:W-:Y:S01]  /*2280*/  IMAD.X R2, R2, 0x1, R9, P0 ;  /* 0x0000000102027824 */ /* 0x004fe200000e0609 */
[----:B------:R-:W-:-:S04]  /*2290*/  LEA R10, P0, R0, c[0x0][0x170], 0x1 ;  /* 0x00005c00000a7a11 */ /* 0x000fc800078008ff */
[----:B------:R-:W-:-:S05]  /*22a0*/  LEA.HI.X R11, R0, c[0x0][0x174], R2, 0x1, P0 ;  /* 0x00005d00000b7a11 */ /* 0x000fca00000f0c02 */
[----:B------:R-:W-:Y:S01]  /*22b0*/  @!PT LDS RZ, [RZ] ;  /* 0x00000000fffff984 */ /* 0x000fe20000000800 */
[----:B------:R-:W-:Y:S01]  /*22c0*/  @!PT LDS RZ, [RZ] ;  /* 0x00000000fffff984 */ /* 0x000fe20000000800 */
[----:B------:R-:W-:Y:S01]  /*22d0*/  @!PT LDS RZ, [RZ] ;  /* 0x00000000fffff984 */ /* 0x000fe20000000800 */
[----:B------:R2:W-:Y:S04]  /*22e0*/  LDGSTS.E.BYPASS.LTC128B.128 [R188+0x6800], [R10.64] ;  /* 0x068000000abc7fae */ /* 0x0005e8000b901d62 */
.L_x_992:
[----:B------:R-:W-:Y:S05]  /*22f0*/  BSYNC B0 ;  /* 0x0000000000007941 */ /* 0x000fea0003800000 */
.L_x_991:
[----:B------:R-:W-:Y:S01]  /*2300*/  ISETP.GE.AND P0, PT, R19, R5, PT ;  /* 0x000000051300720c */ /* 0x000fe20003f06270 */
[----:B------:R-:W-:-:S12]  /*2310*/  BSSY B0, `(.L_x_993) ;  /* 0x000000f000007945 */ /* 0x000fd80003800000 */
[----:B------:R1:W-:Y:S01]  /*2320*/  @P0 STS.128 [R188+0x7000], RZ ;  /* 0x007000ffbc000388 */ /* 0x0003e20000000c00 */
[----:B------:R-:W-:Y:S05]  /*2330*/  @P0 BRA `(.L_x_994) ;  /* 0x000000c000000947 */ /* 0x000fea0003800000 */
[----:B------:R-:W-:-:S13]  /*2340*/  ISETP.GE.AND P0, PT, R164, c[0x0][0x220], PT ;  /* 0x00008800a4007a0c */ /* 0x000fda0003f06270 */
[----:B------:R1:W-:Y:S01]  /*2350*/  @P0 STS.128 [R188+0x7000], RZ ;  /* 0x007000ffbc000388 */ /* 0x0003e20000000c00 */
[----:B------:R-:W-:Y:S05]  /*2360*/  @P0 BRA `(.L_x_994) ;  /* 0x0000009000000947 */ /* 0x000fea0003800000 */
[----:B--2---:R-:W-:Y:S01]  /*2370*/  IMAD.MOV.U32 R2, RZ, RZ, c[0x0][0x1a4] ;  /* 0x00006900ff027624 */ /* 0x004fe200078e00ff */
        /* <DEDUP_REMOVED lines=8> */
.L_x_994:
[----:B------:R-:W-:Y:S05]  /*2400*/  BSYNC B0 ;  /* 0x0000000000007941 */ /* 0x000fea0003800000 */
.L_x_993:
        /* <DEDUP_REMOVED lines=18> */
.L_x_996:
[----:B------:R-:W-:Y:S05]  /*2530*/  BSYNC B0 ;  /* 0x0000000000007941 */ /* 0x000fea0003800000 */
.L_x_995:
[----:B-1----:R-:W-:Y:S01]  /*2540*/  SHF.R.S32.HI R7, RZ, 0x4, R26 ;  /* 0x00000004ff077819 */ /* 0x002fe2000001141a */
[C---:B------:R-:W-:Y:S01]  /*2550*/  IMAD.SHL.U32 R5, R29.reuse, 0x40, RZ ;  /* 0x000000401d057824 */ /* 0x040fe200078e00ff */
[----:B------:R-:W-:Y:S01]  /*2560*/  R2P PR, R29, 0x6 ;  /* 0x000000061d007804 */ /* 0x000fe20000000000 */
[----:B--2---:R-:W-:Y:S01]  /*2570*/  IMAD.SHL.U32 R2, R18, 0x40, RZ ;  /* 0x0000004012027824 */ /* 0x004fe200078e00ff */
[----:B------:R-:W-:Y:S01]  /*2580*/  LEA.HI R0, R26, R7, RZ, 0x1 ;  /* 0x000000071a007211 */ /* 0x000fe200078f08ff */
[----:B------:R-:W-:Y:S01]  /*2590*/  IMAD.SHL.U32 R12, R12, 0x8, RZ ;  /* 0x000000080c0c7824 */ /* 0x000fe200078e00ff */
[----:B------:R-:W0:Y:S02]  /*25a0*/  LDGDEPBAR ;  /* 0x00000000000079af */ /* 0x000e240000000000 */
[----:B------:R-:W-:Y:S02]  /*25b0*/  LOP3.LUT R0, R0, 0xfffffffe, RZ, 0xc0, !PT ;  /* 0xfffffffe00007812 */ /* 0x000fe400078ec0ff */
[----:B------:R-:W-:-:S03]  /*25c0*/  LOP3.LUT R2, R2, 0x1c0, RZ, 0xc0, !PT ;  /* 0x000001c002027812 */ /* 0x000fc600078ec0ff */
[----:B------:R-:W-:Y:S01]  /*25d0*/  IMAD.IADD R7, R7, 0x1, -R0 ;  /* 0x0000000107077824 */ /* 0x000fe200078e0a00 */
[----:B------:R-:W-:-:S03]  /*25e0*/  LOP3.LUT R0, R5, 0x1c0, RZ, 0xc0, !PT ;  /* 0x000001c005007812 */ /* 0x000fc600078ec0ff */
[----:B------:R-:W-:Y:S01]  /*25f0*/  IMAD.SHL.U32 R5, R7, 0x8, RZ ;  /* 0x0000000807057824 */ /* 0x000fe200078e00ff */
[----:B------:R-:W-:Y:S02]  /*2600*/  LOP3.LUT R12, R0, 0x8, R12, 0xf8, !PT ;  /* 0x00000008000c7812 */ /* 0x000fe400078ef80c */
[----:B------:R-:W-:Y:S02]  /*2610*/  SHF.R.U32.HI R0, RZ, 0x3, R0 ;  /* 0x00000003ff007819 */ /* 0x000fe40000011600 */
[----:B------:R-:W-:Y:S02]  /*2620*/  LOP3.LUT R6, R2, 0x8, R5, 0xf8, !PT ;  /* 0x0000000802067812 */ /* 0x000fe400078ef805 */
[----:B------:R-:W-:Y:S01]  /*2630*/  SHF.R.U32.HI R5, RZ, 0x3, R2 ;  /* 0x00000003ff057819 */ /* 0x000fe20000011602 */
[----:B------:R-:W-:Y:S01]  /*2640*/  IMAD R2, R24, 0x400, R142 ;  /* 0x0000040018027824 */ /* 0x000fe200078e028e */
[----:B------:R-:W-:Y:S02]  /*2650*/  LOP3.LUT R0, R12, R0, RZ, 0x3c, !PT ;  /* 0x000000000c007212 */ /* 0x000fe400078e3cff */
[----:B------:R-:W-:-:S02]  /*2660*/  LOP3.LUT R141, R6, R5, RZ, 0x3c, !PT ;  /* 0x00000005068d7212 */ /* 0x000fc400078e3cff */
[----:B------:R-:W-:Y:S01]  /*2670*/  IADD3 R5, R49, 0x48, RZ ;  /* 0x0000004831057810 */ /* 0x000fe20007ffe0ff */
[----:B------:R-:W-:Y:S01]  /*2680*/  IMAD R0, R7, 0x200, R0 ;  /* 0x0000020007007824 */ /* 0x000fe200078e0200 */
[----:B------:R-:W-:Y:S01]  /*2690*/  IADD3 R7, R49, 0x40, RZ ;  /* 0x0000004031077810 */ /* 0x000fe20007ffe0ff */
[----:B------:R-:W-:Y:S02]  /*26a0*/  IMAD.IADD R2, R141, 0x1, R2 ;  /* 0x000000018d027824 */ /* 0x000fe400078e0202 */
[----:B------:R-:W-:Y:S01]  /*26b0*/  IMAD.SHL.U32 R172, R0, 0x2, RZ ;  /* 0x0000000200ac7824 */ /* 0x000fe200078e00ff */
[----:B------:R-:W-:Y:S01]  /*26c0*/  SEL R0, R36, 0xffffffe0, !P1 ;  /* 0xffffffe024007807 */ /* 0x000fe20004800000 */
[----:B------:R-:W-:-:S03]  /*26d0*/  IMAD.SHL.U32 R179, R2, 0x2, RZ ;  /* 0x0000000202b37824 */ /* 0x000fc600078e00ff */
[----:B------:R-:W-:Y:S01]  /*26e0*/  LDSM.16.M88.4 R16, [R172+0x4000] ;  /* 0x00400000ac10783b */ /* 0x000fe20000000200 */
[C---:B------:R-:W-:Y:S01]  /*26f0*/  IMAD.IADD R178, R172.reuse, 0x1, R0 ;  /* 0x00000001acb27824 */ /* 0x040fe200078e0200 */
[C---:B------:R-:W-:Y:S01]  /*2700*/  IADD3 R2, R172.reuse, 0x4000, RZ ;  /* 0x00004000ac027810 */ /* 0x040fe20007ffe0ff */
[C-C-:B------:R-:W-:Y:S01]  /*2710*/  IMAD R182, R3.reuse, 0x2, R179.reuse ;  /* 0x0000000203b67824 */ /* 0x140fe200078e02b3 */
[----:B------:R-:W1:Y:S01]  /*2720*/  LDSM.16.M88.4 R12, [R179] ;  /* 0x00000000b30c783b */ /* 0x000e620000000200 */
[----:B------:R-:W-:Y:S01]  /*2730*/  IADD3 R183, R172, 0x4040, RZ ;  /* 0x00004040acb77810 */ /* 0x000fe20007ffe0ff */
[----:B------:R-:W-:Y:S01]  /*2740*/  IMAD R180, R4, 0x2, R179 ;  /* 0x0000000204b47824 */ /* 0x000fe200078e02b3 */
[----:B------:R-:W-:Y:S01]  /*2750*/  @P2 IADD3 R183, R2, -0x40, RZ ;  /* 0xffffffc002b72810 */ /* 0x000fe20007ffe0ff */
[----:B------:R-:W2:Y:S02]  /*2760*/  LDSM.16.M88.4 R8, [R179+0x2000] ;  /* 0x00200000b308783b */ /* 0x000ea40000000200 */
[----:B------:R-:W-:Y:S01]  /*2770*/  IMAD R181, R3, 0x2, R180 ;  /* 0x0000000203b57824 */ /* 0x000fe200078e02b4 */
[C---:B------:R-:W-:Y:S01]  /*2780*/  IADD3 R186, R183.reuse, 0x800, RZ ;  /* 0x00000800b7ba7810 */ /* 0x040fe20007ffe0ff */
[----:B------:R-:W5:Y:S01]  /*2790*/  LDSM.16.M88.4 R32, [R172+0x5000] ;  /* 0x00500000ac20783b */ /* 0x000f620000000200 */
[----:B------:R-:W-:Y:S01]  /*27a0*/  IMAD.IADD R177, R0, 0x1, R183 ;  /* 0x0000000100b17824 */ /* 0x000fe200078e02b7 */
[----:B------:R-:W-:Y:S01]  /*27b0*/  IADD3 R185, R183, 0x1000, RZ ;  /* 0x00001000b7b97810 */ /* 0x000fe20007ffe0ff */
[----:B------:R-:W-:Y:S01]  /*27c0*/  IMAD R0, R48, 0x40, R51 ;  /* 0x0000004030007824 */ /* 0x000fe200078e0233 */
[----:B------:R-:W3:Y:S01]  /*27d0*/  LDSM.16.M88.4 R20, [R172+0x4800] ;  /* 0x00480000ac14783b */ /* 0x000ee20000000200 */
[----:B------:R-:W-:-:S02]  /*27e0*/  IMNMX R48, R49, R50, PT ;  /* 0x0000003231307217 */ /* 0x000fc40003800200 */
[----:B------:R-:W-:Y:S01]  /*27f0*/  IMNMX R51, R7, R50, PT ;  /* 0x0000003207337217 */ /* 0x000fe20003800200 */
[----:B------:R-:W4:Y:S01]  /*2800*/  LDSM.16.M88.4 R24, [R172+0x5800] ;  /* 0x00580000ac18783b */ /* 0x000f220000000200 */
[----:B------:R-:W-:Y:S02]  /*2810*/  IADD3 R2, R0, 0x1, RZ ;  /* 0x0000000100027810 */ /* 0x000fe40007ffe0ff */
[----:B------:R-:W-:Y:S01]  /*2820*/  IADD3 R184, R183, 0x1800, RZ ;  /* 0x00001800b7b87810 */ /* 0x000fe20007ffe0ff */
[----:B------:R-:W-:Y:S01]  /*2830*/  LDSM.16.M88.4 R56, [R178+0x5000] ;  /* 0x00500000b238783b */ /* 0x000fe20000000200 */
[----:B------:R-:W1:Y:S01]  /*2840*/  I2F R6, R2 ;  /* 0x0000000200067306 */ /* 0x000e620000201400 */
[C---:B------:R-:W-:Y:S02]  /*2850*/  ISETP.GE.AND P0, PT, R2.reuse, R48, PT ;  /* 0x000000300200720c */ /* 0x040fe40003f06270 */
[----:B------:R-:W-:Y:S01]  /*2860*/  LDSM.16.M88.4 R64, [R178+0x4000] ;  /* 0x00400000b240783b */ /* 0x000fe20000000200 */
[----:B------:R-:W-:-:S03]  /*2870*/  ISETP.GE.AND P4, PT, R2, R51, PT ;  /* 0x000000330200720c */ /* 0x000fc60003f86270 */
[----:B------:R-:W-:Y:S04]  /*2880*/  LDSM.16.M88.4 R60, [R178+0x4800] ;  /* 0x00480000b23c783b */ /* 0x000fe80000000200 */
[----:B------:R-:W-:Y:S04]  /*2890*/  LDSM.16.M88.4 R68, [R178+0x5800] ;  /* 0x00580000b244783b */ /* 0x000fe80000000200 */
[----:B------:R-:W-:Y:S01]  /*28a0*/  LDSM.16.M88.4 R28, [R182] ;  /* 0x00000000b61c783b */ /* 0x000fe20000000200 */
[-C--:B-1----:R-:W-:Y:S08]  /*28b0*/  HMMA.16816.F32.BF16 R92, R12, R16.reuse, RZ ;  /* 0x000000100c5c723c */ /* 0x082ff000000418ff */
[C---:B--2---:R-:W-:Y:S08]  /*28c0*/  HMMA.16816.F32.BF16 R40, R8.reuse, R16, RZ ;  /* 0x000000100828723c */ /* 0x044ff000000418ff */
[-C--:B------:R-:W-:Y:S08]  /*28d0*/  HMMA.16816.F32.BF16 R88, R8, R18.reuse, RZ ;  /* 0x000000120858723c */ /* 0x080ff000000418ff */
[----:B------:R-:W-:Y:S01]  /*28e0*/  HMMA.16816.F32.BF16 R136, R12, R18, RZ ;  /* 0x000000120c88723c */ /* 0x000fe200000418ff */
[----:B------:R-:W1:Y:S07]  /*28f0*/  LDSM.16.M88.4 R16, [R182+0x2000] ;  /* 0x00200000b610783b */ /* 0x000e6e0000000200 */
[C---:B-----5:R-:W-:Y:S08]  /*2900*/  HMMA.16816.F32.BF16 R44, R8.reuse, R32, RZ ;  /* 0x00000020082c723c */ /* 0x060ff000000418ff */
[C---:B---3--:R-:W-:Y:S08]  /*2910*/  HMMA.16816.F32.BF16 R36, R8.reuse, R20, RZ ;  /* 0x000000140824723c */ /* 0x048ff000000418ff */
[C---:B----4-:R-:W-:Y:S08]  /*2920*/  HMMA.16816.F32.BF16 R52, R8.reuse, R24, RZ ;  /* 0x000000180834723c */ /* 0x050ff000000418ff */
[C---:B------:R-:W-:Y:S08]  /*2930*/  HMMA.16816.F32.BF16 R84, R8.reuse, R22, RZ ;  /* 0x000000160854723c */ /* 0x040ff000000418ff */
[C---:B------:R-:W-:Y:S08]  /*2940*/  HMMA.16816.F32.BF16 R80, R8.reuse, R34, RZ ;  /* 0x000000220850723c */ /* 0x040ff000000418ff */
[----:B------:R-:W-:Y:S08]  /*2950*/  HMMA.16816.F32.BF16 R72, R8, R26, RZ ;  /* 0x0000001a0848723c */ /* 0x000ff000000418ff */
[C---:B------:R-:W-:Y:S08]  /*2960*/  HMMA.16816.F32.BF16 R76, R12.reuse, R20, RZ ;  /* 0x000000140c4c723c */ /* 0x040ff000000418ff */
[C---:B------:R-:W-:Y:S08]  /*2970*/  HMMA.16816.F32.BF16 R8, R12.reuse, R32, RZ ;  /* 0x000000200c08723c */ /* 0x040ff000000418ff */
[C---:B------:R-:W-:Y:S08]  /*2980*/  HMMA.16816.F32.BF16 R128, R12.reuse, R34, RZ ;  /* 0x000000220c80723c */ /* 0x040ff000000418ff */
[C---:B------:R-:W-:Y:S08]  /*2990*/  HMMA.16816.F32.BF16 R32, R12.reuse, R24, RZ ;  /* 0x000000180c20723c */ /* 0x040ff000000418ff */
[----:B------:R-:W-:Y:S01]  /*29a0*/  HMMA.16816.F32.BF16 R116, R12, R26, RZ ;  /* 0x0000001a0c74723c */ /* 0x000fe200000418ff */
[----:B------:R-:W-:Y:S07]  /*29b0*/  LDSM.16.M88.4 R24, [R180] ;  /* 0x00000000b418783b */ /* 0x000fee0000000200 */
[----:B-1----:R-:W-:Y:S01]  /*29c0*/  HMMA.16816.F32.BF16 R120, R16, R56, R44 ;  /* 0x000000381078723c */ /* 0x002fe2000004182c */
[----:B------:R-:W1:Y:S07]  /*29d0*/  LDSM.16.M88.4 R44, [R183] ;  /* 0x00000000b72c783b */ /* 0x000e6e0000000200 */
[----:B------:R-:W-:Y:S01]  /*29e0*/  HMMA.16816.F32.BF16 R132, R12, R22, RZ ;  /* 0x000000160c84723c */ /* 0x000fe200000418ff */
[----:B------:R-:W2:Y:S04]  /*29f0*/  LDSM.16.M88.4 R20, [R180+0x2000] ;  /* 0x00200000b414783b */ /* 0x000ea80000000200 */
[----:B------:R-:W-:Y:S03]  /*2a00*/  LDSM.16.M88.4 R12, [R181] ;  /* 0x00000000b50c783b */ /* 0x000fe60000000200 */
[C---:B------:R-:W-:Y:S08]  /*2a10*/  HMMA.16816.F32.BF16 R104, R16.reuse, R66, R88 ;  /* 0x000000421068723c */ /* 0x040ff00000041858 */
[C---:B------:R-:W-:Y:S01]  /*2a20*/  HMMA.16816.F32.BF16 R112, R16.reuse, R64, R40 ;  /* 0x000000401070723c */ /* 0x040fe20000041828 */
[----:B------:R-:W3:Y:S07]  /*2a30*/  LDSM.16.M88.4 R40, [R183+0x800] ;  /* 0x00080000b728783b */ /* 0x000eee0000000200 */
[C---:B------:R-:W-:Y:S01]  /*2a40*/  HMMA.16816.F32.BF16 R124, R16.reuse, R60, R36 ;  /* 0x0000003c107c723c */ /* 0x040fe20000041824 */
[----:B------:R-:W4:Y:S07]  /*2a50*/  LDSM.16.M88.4 R36, [R183+0x1000] ;  /* 0x00100000b724783b */ /* 0x000f2e0000000200 */
[C---:B------:R-:W-:Y:S01]  /*2a60*/  HMMA.16816.F32.BF16 R108, R16.reuse, R68, R52 ;  /* 0x00000044106c723c */ /* 0x040fe20000041834 */
[----:B------:R-:W-:Y:S07]  /*2a70*/  LDSM.16.M88.4 R52, [R183+0x1800] ;  /* 0x00180000b734783b */ /* 0x000fee0000000200 */
[C---:B------:R-:W-:Y:S08]  /*2a80*/  HMMA.16816.F32.BF16 R100, R16.reuse, R62, R84 ;  /* 0x0000003e1064723c */ /* 0x040ff00000041854 */
[C---:B------:R-:W-:Y:S08]  /*2a90*/  HMMA.16816.F32.BF16 R96, R16.reuse, R58, R80 ;  /* 0x0000003a1060723c */ /* 0x040ff00000041850 */
[----:B------:R-:W-:Y:S08]  /*2aa0*/  HMMA.16816.F32.BF16 R88, R16, R70, R72 ;  /* 0x000000461058723c */ /* 0x000ff00000041848 */
[C---:B------:R-:W-:Y:S08]  /*2ab0*/  HMMA.16816.F32.BF16 R16, R28.reuse, R64, R92 ;  /* 0x000000401c10723c */ /* 0x040ff0000004185c */
[C---:B------:R-:W-:Y:S08]  /*2ac0*/  HMMA.16816.F32.BF16 R84, R28.reuse, R60, R76 ;  /* 0x0000003c1c54723c */ /* 0x040ff0000004184c */
[C---:B------:R-:W-:Y:S01]  /*2ad0*/  HMMA.16816.F32.BF16 R76, R28.reuse, R68, R32 ;  /* 0x000000441c4c723c */ /* 0x040fe20000041820 */
[----:B------:R-:W5:Y:S07]  /*2ae0*/  LDSM.16.M88.4 R32, [R177] ;  /* 0x00000000b120783b */ /* 0x000f6e0000000200 */
[C---:B------:R-:W-:Y:S08]  /*2af0*/  HMMA.16816.F32.BF16 R64, R28.reuse, R66, R136 ;  /* 0x000000421c40723c */ /* 0x040ff00000041888 */
[C---:B------:R-:W-:Y:S01]  /*2b00*/  HMMA.16816.F32.BF16 R80, R28.reuse, R56, R8 ;  /* 0x000000381c50723c */ /* 0x040fe20000041808 */
[----:B------:R-:W3:Y:S07]  /*2b10*/  LDSM.16.M88.4 R8, [R181+0x2000] ;  /* 0x00200000b508783b */ /* 0x000eee0000000200 */
[C---:B------:R-:W-:Y:S08]  /*2b20*/  HMMA.16816.F32.BF16 R72, R28.reuse, R62, R132 ;  /* 0x0000003e1c48723c */ /* 0x040ff00000041884 */
[----:B------:R-:W-:Y:S08]  /*2b30*/  HMMA.16816.F32.BF16 R60, R28, R58, R128 ;  /* 0x0000003a1c3c723c */ /* 0x000ff00000041880 */
[----:B-1----:R-:W-:Y:S08]  /*2b40*/  HMMA.16816.F32.BF16 R16, R24, R44, R16 ;  /* 0x0000002c1810723c */ /* 0x002ff00000041810 */
[----:B------:R-:W-:Y:S08]  /*2b50*/  HMMA.16816.F32.BF16 R68, R28, R70, R116 ;  /* 0x000000461c44723c */ /* 0x000ff00000041874 */
[C---:B--2---:R-:W-:Y:S08]  /*2b60*/  HMMA.16816.F32.BF16 R28, R20.reuse, R44, R112 ;  /* 0x0000002c141c723c */ /* 0x044ff00000041870 */
[-C--:B------:R-:W-:Y:S08]  /*2b70*/  HMMA.16816.F32.BF16 R56, R20, R46.reuse, R104 ;  /* 0x0000002e1438723c */ /* 0x080ff00000041868 */
[C---:B------:R-:W-:Y:S08]  /*2b80*/  HMMA.16816.F32.BF16 R44, R24.reuse, R46, R64 ;  /* 0x0000002e182c723c */ /* 0x040ff00000041840 */
[C---:B---3--:R-:W-:Y:S08]  /*2b90*/  HMMA.16816.F32.BF16 R64, R24.reuse, R40, R84 ;  /* 0x000000281840723c */ /* 0x048ff00000041854 */
[----:B----4-:R-:W-:Y:S08]  /*2ba0*/  HMMA.16816.F32.BF16 R84, R24, R38, R60 ;  /* 0x000000261854723c */ /* 0x010ff0000004183c */
[----:B-----5:R-:W-:Y:S01]  /*2bb0*/  HMMA.16816.F32.BF16 R60, R12, R32, R16 ;  /* 0x000000200c3c723c */ /* 0x020fe20000041810 */
[----:B------:R-:W1:Y:S07]  /*2bc0*/  LDSM.16.M88.4 R16, [R177+0x800] ;  /* 0x00080000b110783b */ /* 0x000e6e0000000200 */
[----:B------:R-:W-:Y:S08]  /*2bd0*/  HMMA.16816.F32.BF16 R104, R20, R54, R88 ;  /* 0x000000361468723c */ /* 0x000ff00000041858 */
[----:B------:R-:W-:Y:S08]  /*2be0*/  HMMA.16816.F32.BF16 R88, R24, R52, R76 ;  /* 0x000000341858723c */ /* 0x000ff0000004184c */
[----:B------:R-:W-:Y:S08]  /*2bf0*/  HMMA.16816.F32.BF16 R76, R8, R32, R28 ;  /* 0x00000020084c723c */ /* 0x000ff0000004181c */
[C---:B------:R-:W-:Y:S08]  /*2c00*/  HMMA.16816.F32.BF16 R92, R20.reuse, R40, R124 ;  /* 0x00000028145c723c */ /* 0x040ff0000004187c */
[C---:B------:R-:W-:Y:S08]  /*2c10*/  HMMA.16816.F32.BF16 R120, R20.reuse, R36, R120 ;  /* 0x000000241478723c */ /* 0x040ff00000041878 */
[C---:B------:R-:W-:Y:S08]  /*2c20*/  HMMA.16816.F32.BF16 R108, R20.reuse, R52, R108 ;  /* 0x00000034146c723c */ /* 0x040ff0000004186c */
[C---:B------:R-:W-:Y:S08]  /*2c30*/  HMMA.16816.F32.BF16 R100, R20.reuse, R42, R100 ;  /* 0x0000002a1464723c */ /* 0x040ff00000041864 */
[----:B------:R-:W-:Y:S07]  /*2c40*/  HMMA.16816.F32.BF16 R96, R20, R38, R96 ;  /* 0x000000261460723c */ /* 0x000fee0000041860 */
[----:B------:R-:W-:Y:S01]  /*2c50*/  IADD3 R20, R49, 0x8, RZ ;  /* 0x0000000831147810 */ /* 0x000fe20007ffe0ff */
[----:B------:R-:W-:Y:S01]  /*2c60*/  HMMA.16816.F32.BF16 R44, R12, R34, R44 ;  /* 0x000000220c2c723c */ /* 0x000fe2000004182c */
[----:B------:R-:W-:-:S02]  /*2c70*/  FFMA.FTZ R22, R6, R187, R63 ;  /* 0x000000bb06167223 */ /* 0x000fc4000001003f */
[-C--:B------:R-:W-:Y:S01]  /*2c80*/  IMNMX R49, R20, R50.reuse, PT ;  /* 0x0000003214317217 */ /* 0x080fe20003800200 */
[CC--:B------:R-:W-:Y:S01]  /*2c90*/  FFMA.FTZ R20, R6.reuse, R187.reuse, R61 ;  /* 0x000000bb06147223 */ /* 0x0c0fe2000001003d */
[----:B------:R-:W-:Y:S01]  /*2ca0*/  IMNMX R50, R5, R50, PT ;  /* 0x0000003205327217 */ /* 0x000fe20003800200 */
[----:B------:R-:W-:Y:S01]  /*2cb0*/  FFMA.FTZ R21, R6, R187, R77 ;  /* 0x000000bb06157223 */ /* 0x000fe2000001004d */
[----:B------:R-:W-:Y:S01]  /*2cc0*/  IADD3 R5, R0, 0x8, RZ ;  /* 0x0000000800057810 */ /* 0x000fe20007ffe0ff */
[----:B------:R-:W-:Y:S01]  /*2cd0*/  HMMA.16816.F32.BF16 R56, R8, R34, R56 ;  /* 0x000000220838723c */ /* 0x000fe20000041838 */
[C---:B------:R-:W-:Y:S02]  /*2ce0*/  ISETP.GE.AND P1, PT, R2.reuse, R49, PT ;  /* 0x000000310200720c */ /* 0x040fe40003f26270 */
[----:B------:R2:W3:Y:S01]  /*2cf0*/  I2F R7, R5 ;  /* 0x0000000500077306 */ /* 0x0004e20000201400 */
[----:B------:R-:W-:Y:S02]  /*2d00*/  ISETP.GE.AND P2, PT, R2, R50, PT ;  /* 0x000000320200720c */ /* 0x000fe40003f46270 */
[----:B------:R-:W-:-:S02]  /*2d10*/  FSEL R112, R20, -INF , !P0 ;  /* 0xff80000014707808 */ /* 0x000fc40004000000 */
[----:B------:R-:W-:Y:S01]  /*2d20*/  IADD3 R2, R0, 0x9, RZ ;  /* 0x0000000900027810 */ /* 0x000fe20007ffe0ff */
[----:B------:R-:W-:Y:S01]  /*2d30*/  HMMA.16816.F32.BF16 R72, R24, R42, R72 ;  /* 0x0000002a1848723c */ /* 0x000fe20000041848 */
[C---:B------:R-:W-:Y:S02]  /*2d40*/  ISETP.GE.AND P6, PT, R5.reuse, R48, PT ;  /* 0x000000300500720c */ /* 0x040fe40003fc6270 */
[C---:B------:R-:W-:Y:S02]  /*2d50*/  ISETP.GE.AND P5, PT, R5.reuse, R49, PT ;  /* 0x000000310500720c */ /* 0x040fe40003fa6270 */
[C---:B------:R-:W-:Y:S02]  /*2d60*/  ISETP.GE.AND P3, PT, R5.reuse, R51, PT ;  /* 0x000000330500720c */ /* 0x040fe40003f66270 */
[----:B------:R-:W-:Y:S01]  /*2d70*/  ISETP.GE.AND P0, PT, R5, R50, PT ;  /* 0x000000320500720c */ /* 0x000fe20003f06270 */
[----:B-1----:R-:W-:Y:S01]  /*2d80*/  HMMA.16816.F32.BF16 R40, R12, R16, R64 ;  /* 0x000000100c28723c */ /* 0x002fe20000041840 */
[----:B------:R-:W-:Y:S01]  /*2d90*/  FSEL R115, R21, -INF , !P4 ;  /* 0xff80000015737808 */ /* 0x000fe20006000000 */
[-C--:B--2---:R-:W-:Y:S01]  /*2da0*/  FFMA.FTZ R5, R6, R187.reuse, R79 ;  /* 0x000000bb06057223 */ /* 0x084fe2000001004f */
[----:B------:R-:W-:Y:S01]  /*2db0*/  FSEL R77, R22, -INF , !P1 ;  /* 0xff800000164d7808 */ /* 0x000fe20004800000 */
[----:B------:R-:W1:Y:S01]  /*2dc0*/  I2F R6, R2 ;  /* 0x0000000200067306 */ /* 0x000e620000201400 */
[CC--:B---3--:R-:W-:Y:S01]  /*2dd0*/  FFMA.FTZ R20, R7.reuse, R187.reuse, R44 ;  /* 0x000000bb07147223 */ /* 0x0c8fe2000001002c */
[----:B------:R-:W-:Y:S01]  /*2de0*/  ISETP.GE.AND P1, PT, R2, R48, PT ;  /* 0x000000300200720c */ /* 0x000fe20003f26270 */
[----:B------:R-:W-:Y:S01]  /*2df0*/  FFMA.FTZ R21, R7, R187, R46 ;  /* 0x000000bb07157223 */ /* 0x000fe2000001002e */
[----:B------:R-:W-:Y:S01]  /*2e00*/  FSEL R117, R5, -INF , !P2 ;  /* 0xff80000005757808 */ /* 0x000fe20005000000 */
[----:B------:R-:W-:Y:S01]  /*2e10*/  HMMA.16816.F32.BF16 R80, R24, R36, R80 ;  /* 0x000000241850723c */ /* 0x000fe20000041850 */
[----:B------:R-:W-:-:S02]  /*2e20*/  IADD3 R5, R0, 0x10, RZ ;  /* 0x0000001000057810 */ /* 0x000fc40007ffe0ff */
[----:B------:R-:W-:Y:S01]  /*2e30*/  FSEL R113, R20, -INF , !P6 ;  /* 0xff80000014717808 */ /* 0x000fe20007000000 */
[C---:B------:R-:W-:Y:S01]  /*2e40*/  FFMA.FTZ R20, R7.reuse, R187, R56 ;  /* 0x000000bb07147223 */ /* 0x040fe20000010038 */
[C---:B------:R-:W-:Y:S01]  /*2e50*/  ISETP.GE.AND P4, PT, R2.reuse, R49, PT ;  /* 0x000000310200720c */ /* 0x040fe20003f86270 */
[----:B------:R-:W-:Y:S01]  /*2e60*/  FFMA.FTZ R7, R7, R187, R58 ;  /* 0x000000bb07077223 */ /* 0x000fe2000001003a */
[C---:B------:R-:W-:Y:S01]  /*2e70*/  ISETP.GE.AND P2, PT, R2.reuse, R51, PT ;  /* 0x000000330200720c */ /* 0x040fe20003f46270 */
[----:B------:R-:W-:Y:S01]  /*2e80*/  HMMA.16816.F32.BF16 R36, R8, R16, R92 ;  /* 0x000000100824723c */ /* 0x000fe2000004185c */
[----:B------:R-:W2:Y:S01]  /*2e90*/  I2F R16, R5 ;  /* 0x0000000500107306 */ /* 0x000ea20000201400 */
[----:B------:R-:W-:Y:S01]  /*2ea0*/  ISETP.GE.AND P6, PT, R2, R50, PT ;  /* 0x000000320200720c */ /* 0x000fe20003fc6270 */
[-C--:B-1----:R-:W-:Y:S01]  /*2eb0*/  FFMA.FTZ R22, R6, R187.reuse, R47 ;  /* 0x000000bb06167223 */ /* 0x082fe2000001002f */
[----:B------:R-:W-:Y:S02]  /*2ec0*/  IADD3 R2, R0, 0x11, RZ ;  /* 0x0000001100027810 */ /* 0x000fe40007ffe0ff */
[----:B------:R-:W-:Y:S01]  /*2ed0*/  FSEL R130, R7, -INF , !P0 ;  /* 0xff80000007827808 */ /* 0x000fe20004000000 */
[----:B------:R-:W-:Y:S01]  /*2ee0*/  FFMA.FTZ R17, R6, R187, R45 ;  /* 0x000000bb06117223 */ /* 0x000fe2000001002d */
[----:B------:R-:W-:Y:S01]  /*2ef0*/  HMMA.16816.F32.BF16 R68, R24, R54, R68 ;  /* 0x000000361844723c */ /* 0x000fe20000041844 */
[----:B------:R-:W1:Y:S01]  /*2f00*/  LDSM.16.M88.4 R24, [R177+0x1000] ;  /* 0x00100000b118783b */ /* 0x000e620000000200 */
[----:B------:R-:W3:Y:S01]  /*2f10*/  I2F R7, R2 ;  /* 0x0000000200077306 */ /* 0x000ee20000201400 */
[----:B------:R-:W-:-:S02]  /*2f20*/  FSEL R67, R21, -INF , !P5 ;  /* 0xff80000015437808 */ /* 0x000fc40006800000 */
[----:B------:R-:W-:Y:S02]  /*2f30*/  FSEL R127, R20, -INF , !P3 ;  /* 0xff800000147f7808 */ /* 0x000fe40005800000 */
[----:B------:R-:W-:Y:S01]  /*2f40*/  FSEL R65, R17, -INF , !P1 ;  /* 0xff80000011417808 */ /* 0x000fe20004800000 */
[C---:B------:R-:W-:Y:S01]  /*2f50*/  FFMA.FTZ R17, R6.reuse, R187, R57 ;  /* 0x000000bb06117223 */ /* 0x040fe20000010039 */
[C---:B------:R-:W-:Y:S01]  /*2f60*/  ISETP.GE.AND P5, PT, R5.reuse, R48, PT ;  /* 0x000000300500720c */ /* 0x040fe20003fa6270 */
[-C--:B------:R-:W-:Y:S01]  /*2f70*/  HMMA.16816.F32.BF16 R32, R12, R18.reuse, R72 ;  /* 0x000000120c20723c */ /* 0x080fe20000041848 */
[C---:B------:R-:W-:Y:S01]  /*2f80*/  ISETP.GE.AND P3, PT, R5.reuse, R49, PT ;  /* 0x000000310500720c */ /* 0x040fe20003f66270 */
[----:B------:R-:W-:Y:S01]  /*2f90*/  FFMA.FTZ R6, R6, R187, R59 ;  /* 0x000000bb06067223 */ /* 0x000fe2000001003b */
[C---:B------:R-:W-:Y:S02]  /*2fa0*/  ISETP.GE.AND P0, PT, R5.reuse, R51, PT ;  /* 0x000000330500720c */ /* 0x040fe40003f06270 */
[----:B------:R-:W-:Y:S01]  /*2fb0*/  ISETP.GE.AND P1, PT, R5, R50, PT ;  /* 0x000000320500720c */ /* 0x000fe20003f26270 */
[-C--:B--2---:R-:W-:Y:S01]  /*2fc0*/  FFMA.FTZ R5, R16, R187.reuse, R40 ;  /* 0x000000bb10057223 */ /* 0x084fe20000010028 */
[----:B------:R-:W-:Y:S01]  /*2fd0*/  FSEL R126, R17, -INF , !P2 ;  /* 0xff800000117e7808 */ /* 0x000fe20005000000 */
[----:B------:R-:W-:Y:S01]  /*2fe0*/  HMMA.16816.F32.BF16 R28, R8, R18, R100 ;  /* 0x00000012081c723c */ /* 0x000fe20000041864 */
[----:B------:R-:W-:Y:S01]  /*2ff0*/  FSEL R66, R22, -INF , !P4 ;  /* 0xff80000016427808 */ /* 0x000fe20006000000 */
[-C--:B---3--:R-:W-:Y:S01]  /*3000*/  FFMA.FTZ R17, R7, R187.reuse, R41 ;  /* 0x000000bb07117223 */ /* 0x088fe20000010029 */
[----:B------:R-:W-:Y:S01]  /*3010*/  FSEL R114, R5, -INF , !P5 ;  /* 0xff80000005727808 */ /* 0x000fe20006800000 */
[----:B------:R-:W-:Y:S01]  /*3020*/  FFMA.FTZ R20, R7, R187, R43 ;  /* 0x000000bb07147223 */ /* 0x000fe2000001002b */
[----:B------:R-:W-:-:S02]  /*3030*/  IADD3 R5, R0, 0x18, RZ ;  /* 0x0000001800057810 */ /* 0x000fc40007ffe0ff */
[-C--:B------:R-:W-:Y:S01]  /*3040*/  FFMA.FTZ R19, R16, R187.reuse, R42 ;  /* 0x000000bb10137223 */ /* 0x080fe2000001002a */
[----:B------:R-:W-:Y:S01]  /*3050*/  ISETP.GE.AND P4, PT, R2, R48, PT ;  /* 0x000000300200720c */ /* 0x000fe20003f86270 */
[-C--:B------:R-:W-:Y:S01]  /*3060*/  FFMA.FTZ R18, R16, R187.reuse, R36 ;  /* 0x000000bb10127223 */ /* 0x080fe20000010024 */
[----:B------:R-:W-:Y:S01]  /*3070*/  FSEL R129, R6, -INF , !P6 ;  /* 0xff80000006817808 */ /* 0x000fe20007000000 */
[----:B------:R-:W-:Y:S01]  /*3080*/  FFMA.FTZ R16, R16, R187, R38 ;  /* 0x000000bb10107223 */ /* 0x000fe20000010026 */
[----:B------:R-:W2:Y:S01]  /*3090*/  I2F R6, R5 ;  /* 0x0000000500067306 */ /* 0x000ea20000201400 */
[C---:B------:R-:W-:Y:S02]  /*30a0*/  ISETP.GE.AND P2, PT, R2.reuse, R49, PT ;  /* 0x000000310200720c */ /* 0x040fe40003f46270 */
[C---:B------:R-:W-:Y:S02]  /*30b0*/  ISETP.GE.AND P6, PT, R2.reuse, R51, PT ;  /* 0x000000330200720c */ /* 0x040fe40003fc6270 */
[----:B------:R-:W-:-:S02]  /*30c0*/  ISETP.GE.AND P5, PT, R2, R50, PT ;  /* 0x000000320200720c */ /* 0x000fc40003fa6270 */
[----:B------:R-:W-:Y:S02]  /*30d0*/  IADD3 R2, R0, 0x19, RZ ;  /* 0x0000001900027810 */ /* 0x000fe40007ffe0ff */
[----:B------:R-:W-:Y:S02]  /*30e0*/  FSEL R101, R19, -INF , !P3 ;  /* 0xff80000013657808 */ /* 0x000fe40005800000 */
[----:B------:R-:W-:Y:S01]  /*30f0*/  FSEL R125, R18, -INF , !P0 ;  /* 0xff800000127d7808 */ /* 0x000fe20004000000 */
[-C--:B-1----:R-:W-:Y:S01]  /*3100*/  HMMA.16816.F32.BF16 R40, R12, R24.reuse, R80 ;  /* 0x000000180c28723c */ /* 0x082fe20000041850 */
[----:B------:R-:W-:Y:S02]  /*3110*/  FSEL R133, R16, -INF , !P1 ;  /* 0xff80000010857808 */ /* 0x000fe40004800000 */
[----:B------:R-:W-:Y:S01]  /*3120*/  FSEL R73, R17, -INF , !P4 ;  /* 0xff80000011497808 */ /* 0x000fe20006000000 */
[-C--:B------:R-:W-:Y:S01]  /*3130*/  FFMA.FTZ R17, R7, R187.reuse, R37 ;  /* 0x000000bb07117223 */ /* 0x080fe20000010025 */
[C---:B------:R-:W-:Y:S01]  /*3140*/  ISETP.GE.AND P3, PT, R5.reuse, R48, PT ;  /* 0x000000300500720c */ /* 0x040fe20003f66270 */
[C---:B--2---:R-:W-:Y:S01]  /*3150*/  FFMA.FTZ R16, R6.reuse, R187, R32 ;  /* 0x000000bb06107223 */ /* 0x044fe20000010020 */
[C---:B------:R-:W-:Y:S01]  /*3160*/  ISETP.GE.AND P0, PT, R5.reuse, R49, PT ;  /* 0x000000310500720c */ /* 0x040fe20003f06270 */
[C---:B------:R-:W-:Y:S01]  /*3170*/  FFMA.FTZ R18, R6.reuse, R187, R28 ;  /* 0x000000bb06127223 */ /* 0x040fe2000001001c */
[C---:B------:R-:W-:Y:S01]  /*3180*/  ISETP.GE.AND P1, PT, R5.reuse, R51, PT ;  /* 0x000000330500720c */ /* 0x040fe20003f26270 */
[-C--:B------:R-:W-:Y:S01]  /*3190*/  FFMA.FTZ R19, R6, R187.reuse, R34 ;  /* 0x000000bb06137223 */ /* 0x080fe20000010022 */
[----:B------:R-:W-:Y:S01]  /*31a0*/  ISETP.GE.AND P4, PT, R5, R50, PT ;  /* 0x000000320500720c */ /* 0x000fe20003f86270 */
[-C--:B------:R-:W-:Y:S01]  /*31b0*/  FFMA.FTZ R5, R7, R187.reuse, R39 ;  /* 0x000000bb07057223 */ /* 0x080fe20000010027 */
[----:B------:R-:W-:Y:S01]  /*31c0*/  FSEL R119, R17, -INF , !P6 ;  /* 0xff80000011777808 */ /* 0x000fe20007000000 */
[----:B------:R-:W1:Y:S01]  /*31d0*/  I2F R7, R2 ;  /* 0x0000000200077306 */ /* 0x000e620000201400 */
[----:B------:R-:W-:Y:S01]  /*31e0*/  FSEL R102, R16, -INF , !P3 ;  /* 0xff80000010667808 */ /* 0x000fe20005800000 */
[----:B------:R-:W-:Y:S01]  /*31f0*/  HMMA.16816.F32.BF16 R36, R8, R24, R120 ;  /* 0x000000180824723c */ /* 0x000fe20000041878 */
[----:B------:R-:W-:Y:S01]  /*3200*/  FSEL R131, R5, -INF , !P5 ;  /* 0xff80000005837808 */ /* 0x000fe20006800000 */
[----:B------:R-:W-:Y:S01]  /*3210*/  FFMA.FTZ R16, R6, R187, R30 ;  /* 0x000000bb06107223 */ /* 0x000fe2000001001e */
[----:B------:R-:W-:-:S02]  /*3220*/  IADD3 R5, R0, 0x20, RZ ;  /* 0x0000002000057810 */ /* 0x000fc40007ffe0ff */
[----:B------:R-:W-:Y:S02]  /*3230*/  FSEL R74, R20, -INF , !P2 ;  /* 0xff800000144a7808 */ /* 0x000fe40005000000 */
[C---:B------:R-:W-:Y:S01]  /*3240*/  ISETP.GE.AND P2, PT, R2.reuse, R48, PT ;  /* 0x000000300200720c */ /* 0x040fe20003f46270 */
[----:B------:R-:W2:Y:S01]  /*3250*/  I2F R6, R5 ;  /* 0x0000000500067306 */ /* 0x000ea20000201400 */
[C---:B------:R-:W-:Y:S01]  /*3260*/  ISETP.GE.AND P6, PT, R2.reuse, R49, PT ;  /* 0x000000310200720c */ /* 0x040fe20003fc6270 */
[----:B------:R-:W3:Y:S01]  /*3270*/  LDSM.16.M88.4 R20, [R177+0x1800] ;  /* 0x00180000b114783b */ /* 0x000ee20000000200 */
[----:B------:R-:W-:Y:S01]  /*3280*/  ISETP.GE.AND P5, PT, R2, R51, PT ;  /* 0x000000330200720c */ /* 0x000fe20003fa6270 */
[----:B------:R-:W-:-:S04]  /*3290*/  DEPBAR.LE SB0, 0x0 ;  /* 0x000080000000791a */ /* 0x000fc80000000000 */
[CC--:B-1----:R-:W-:Y:S01]  /*32a0*/  FFMA.FTZ R17, R7.reuse, R187.reuse, R33 ;  /* 0x000000bb07117223 */ /* 0x0c2fe20000010021 */
[----:B------:R-:W-:Y:S01]  /*32b0*/  BAR.SYNC.DEFER_BLOCKING 0x0 ;  /* 0x0000000000007b1d */ /* 0x000fe20000010000 */
[----:B------:R-:W-:Y:S01]  /*32c0*/  ISETP.GE.AND P3, PT, R2, R50, PT ;  /* 0x000000320200720c */ /* 0x000fe20003f66270 */
[-C--:B------:R-:W-:Y:S01]  /*32d0*/  FFMA.FTZ R24, R7, R187.reuse, R35 ;  /* 0x000000bb07187223 */ /* 0x080fe20000010023 */
[----:B------:R-:W-:Y:S02]  /*32e0*/  IADD3 R2, R0, 0x21, RZ ;  /* 0x0000002100027810 */ /* 0x000fe40007ffe0ff */
[----:B------:R-:W-:Y:S02]  /*32f0*/  FSEL R100, R19, -INF , !P0 ;  /* 0xff80000013647808 */ /* 0x000fe40004000000 */
[----:B------:R-:W-:Y:S01]  /*3300*/  FSEL R118, R18, -INF , !P1 ;  /* 0xff80000012767808 */ /* 0x000fe20004800000 */
[-C--:B--2---:R-:W-:Y:S01]  /*3310*/  FFMA.FTZ R18, R6, R187.reuse, R42 ;  /* 0x000000bb06127223 */ /* 0x084fe2000001002a */
[----:B------:R-:W-:Y:S01]  /*3320*/  FSEL R124, R16, -INF , !P4 ;  /* 0xff800000107c7808 */ /* 0x000fe20006000000 */
[-C--:B------:R-:W-:Y:S01]  /*3330*/  FFMA.FTZ R16, R6, R187.reuse, R40 ;  /* 0x000000bb06107223 */ /* 0x080fe20000010028 */
[----:B------:R-:W-:Y:S01]  /*3340*/  FSEL R75, R17, -INF , !P2 ;  /* 0xff800000114b7808 */ /* 0x000fe20005000000 */
[----:B------:R-:W-:Y:S01]  /*3350*/  FFMA.FTZ R17, R7, R187, R29 ;  /* 0x000000bb07117223 */ /* 0x000fe2000001001d */
[----:B------:R-:W-:-:S02]  /*3360*/  ISETP.GE.AND P0, PT, R5, R48, PT ;  /* 0x000000300500720c */ /* 0x000fc40003f06270 */
[C---:B------:R-:W-:Y:S02]  /*3370*/  ISETP.GE.AND P1, PT, R5.reuse, R49, PT ;  /* 0x000000310500720c */ /* 0x040fe40003f26270 */
[C---:B------:R-:W-:Y:S02]  /*3380*/  ISETP.GE.AND P4, PT, R5.reuse, R51, PT ;  /* 0x000000330500720c */ /* 0x040fe40003f86270 */
[----:B------:R-:W-:Y:S01]  /*3390*/  ISETP.GE.AND P2, PT, R5, R50, PT ;  /* 0x000000320500720c */ /* 0x000fe20003f46270 */
[-C--:B------:R-:W-:Y:S01]  /*33a0*/  FFMA.FTZ R5, R7, R187.reuse, R31 ;  /* 0x000000bb07057223 */ /* 0x080fe2000001001f */
[----:B------:R-:W-:Y:S01]  /*33b0*/  FSEL R80, R24, -INF , !P6 ;  /* 0xff80000018507808 */ /* 0x000fe20007000000 */
[----:B------:R1:W2:Y:S01]  /*33c0*/  I2F R7, R2 ;  /* 0x0000000200077306 */ /* 0x0002a20000201400 */
[----:B------:R-:W-:Y:S01]  /*33d0*/  HMMA.16816.F32.BF16 R28, R12, R26, R84 ;  /* 0x0000001a0c1c723c */ /* 0x000fe20000041854 */
[----:B------:R-:W-:Y:S01]  /*33e0*/  FSEL R116, R17, -INF , !P5 ;  /* 0xff80000011747808 */ /* 0x000fe20006800000 */
[CC--:B------:R-:W-:Y:S01]  /*33f0*/  FFMA.FTZ R17, R6.reuse, R187.reuse, R36 ;  /* 0x000000bb06117223 */ /* 0x0c0fe20000010024 */
[----:B------:R-:W-:Y:S01]  /*3400*/  FSEL R122, R5, -INF , !P3 ;  /* 0xff800000057a7808 */ /* 0x000fe20005800000 */
[----:B------:R-:W-:Y:S01]  /*3410*/  FFMA.FTZ R6, R6, R187, R38 ;  /* 0x000000bb06067223 */ /* 0x000fe20000010026 */
[----:B------:R-:W-:-:S02]  /*3420*/  ISETP.GE.AND P6, PT, R2, R48, PT ;  /* 0x000000300200720c */ /* 0x000fc40003fc6270 */
[----:B------:R-:W-:Y:S01]  /*3430*/  FSEL R84, R16, -INF , !P0 ;  /* 0xff80000010547808 */ /* 0x000fe20004000000 */
[----:B------:R-:W-:Y:S01]  /*3440*/  HMMA.16816.F32.BF16 R24, R8, R26, R96 ;  /* 0x0000001a0818723c */ /* 0x000fe20000041860 */
[C---:B------:R-:W-:Y:S02]  /*3450*/  ISETP.GE.AND P5, PT, R2.reuse, R49, PT ;  /* 0x000000310200720c */ /* 0x040fe40003fa6270 */
[C---:B------:R-:W-:Y:S02]  /*3460*/  ISETP.GE.AND P3, PT, R2.reuse, R51, PT ;  /* 0x000000330200720c */ /* 0x040fe40003f66270 */
[----:B------:R-:W-:Y:S02]  /*3470*/  ISETP.GE.AND P0, PT, R2, R50, PT ;  /* 0x000000320200720c */ /* 0x000fe40003f06270 */
[----:B-1----:R-:W-:Y:S01]  /*3480*/  IADD3 R2, R0, 0x28, RZ ;  /* 0x0000002800027810 */ /* 0x002fe20007ffe0ff */
[CC--:B--2---:R-:W-:Y:S01]  /*3490*/  FFMA.FTZ R16, R7.reuse, R187.reuse, R41 ;  /* 0x000000bb07107223 */ /* 0x0c4fe20000010029 */
[----:B------:R-:W-:Y:S01]  /*34a0*/  FSEL R83, R18, -INF , !P1 ;  /* 0xff80000012537808 */ /* 0x000fe20004800000 */
[-C--:B------:R-:W-:Y:S01]  /*34b0*/  FFMA.FTZ R19, R7, R187.reuse, R43 ;  /* 0x000000bb07137223 */ /* 0x080fe2000001002b */
[----:B------:R-:W1:Y:S01]  /*34c0*/  I2F R5, R2 ;  /* 0x0000000200057306 */ /* 0x000e620000201400 */
[----:B------:R-:W-:Y:S01]  /*34d0*/  FSEL R150, R17, -INF , !P4 ;  /* 0xff80000011967808 */ /* 0x000fe20006000000 */
[CC--:B------:R-:W-:Y:S01]  /*34e0*/  FFMA.FTZ R17, R7.reuse, R187.reuse, R37 ;  /* 0x000000bb07117223 */ /* 0x0c0fe20000010025 */
[----:B------:R-:W-:Y:S01]  /*34f0*/  FSEL R151, R6, -INF , !P2 ;  /* 0xff80000006977808 */ /* 0x000fe20005000000 */
[----:B------:R-:W-:Y:S01]  /*3500*/  FFMA.FTZ R7, R7, R187, R39 ;  /* 0x000000bb07077223 */ /* 0x000fe20000010027 */
[----:B------:R-:W-:Y:S01]  /*3510*/  FSEL R81, R16, -INF , !P6 ;  /* 0xff80000010517808 */ /* 0x000fe20007000000 */
[----:B---3--:R-:W-:Y:S01]  /*3520*/  HMMA.16816.F32.BF16 R36, R12, R20, R88 ;  /* 0x000000140c24723c */ /* 0x008fe20000041858 */
[----:B------:R-:W-:-:S02]  /*3530*/  ISETP.GE.AND P1, PT, R2, R48, PT ;  /* 0x000000300200720c */ /* 0x000fc40003f26270 */
[C---:B------:R-:W-:Y:S02]  /*3540*/  ISETP.GE.AND P4, PT, R2.reuse, R49, PT ;  /* 0x000000310200720c */ /* 0x040fe40003f86270 */
[C---:B------:R-:W-:Y:S02]  /*3550*/  ISETP.GE.AND P2, PT, R2.reuse, R51, PT ;  /* 0x000000330200720c */ /* 0x040fe40003f46270 */
[----:B------:R-:W-:Y:S01]  /*3560*/  ISETP.GE.AND P6, PT, R2, R50, PT ;  /* 0x000000320200720c */ /* 0x000fe20003fc6270 */
[----:B------:R-:W-:Y:S01]  /*3570*/  HMMA.16816.F32.BF16 R32, R8, R20, R108 ;  /* 0x000000140820723c */ /* 0x000fe2000004186c */
[----:B------:R-:W-:Y:S01]  /*3580*/  FSEL R149, R7, -INF , !P0 ;  /* 0xff80000007957808 */ /* 0x000fe20004000000 */
[CC--:B-1----:R-:W-:Y:S01]  /*3590*/  FFMA.FTZ R16, R5.reuse, R187.reuse, R28 ;  /* 0x000000bb05107223 */ /* 0x0c2fe2000001001c */
[----:B------:R-:W-:Y:S01]  /*35a0*/  IADD3 R2, R0, 0x29, RZ ;  /* 0x0000002900027810 */ /* 0x000fe20007ffe0ff */
[----:B------:R-:W-:Y:S01]  /*35b0*/  FFMA.FTZ R7, R5, R187, R30 ;  /* 0x000000bb05077223 */ /* 0x000fe2000001001e */
[----:B------:R-:W-:-:S02]  /*35c0*/  FSEL R82, R19, -INF , !P5 ;  /* 0xff80000013527808 */ /* 0x000fc40006800000 */
[----:B------:R-:W1:Y:S01]  /*35d0*/  I2F R6, R2 ;  /* 0x0000000200067306 */ /* 0x000e620000201400 */
[----:B------:R-:W-:Y:S01]  /*35e0*/  FSEL R148, R17, -INF , !P3 ;  /* 0xff80000011947808 */ /* 0x000fe20005800000 */
[CC--:B------:R-:W-:Y:S01]  /*35f0*/  FFMA.FTZ R17, R5.reuse, R187.reuse, R24 ;  /* 0x000000bb05117223 */ /* 0x0c0fe20000010018 */
[----:B------:R-:W-:Y:S01]  /*3600*/  FSEL R85, R16, -INF , !P1 ;  /* 0xff80000010557808 */ /* 0x000fe20004800000 */
[----:B------:R-:W-:Y:S01]  /*3610*/  FFMA.FTZ R16, R5, R187, R26 ;  /* 0x000000bb05107223 */ /* 0x000fe2000001001a */
[C---:B------:R-:W-:Y:S02]  /*3620*/  ISETP.GE.AND P5, PT, R2.reuse, R48, PT ;  /* 0x000000300200720c */ /* 0x040fe40003fa6270 */
[C---:B------:R-:W-:Y:S02]  /*3630*/  ISETP.GE.AND P3, PT, R2.reuse, R49, PT ;  /* 0x000000310200720c */ /* 0x040fe40003f66270 */
[C---:B------:R-:W-:Y:S02]  /*3640*/  ISETP.GE.AND P0, PT, R2.reuse, R51, PT ;  /* 0x000000330200720c */ /* 0x040fe40003f06270 */
[----:B------:R-:W-:-:S02]  /*3650*/  ISETP.GE.AND P1, PT, R2, R50, PT ;  /* 0x000000320200720c */ /* 0x000fc40003f26270 */
[----:B------:R-:W-:Y:S02]  /*3660*/  FSEL R96, R7, -INF , !P4 ;  /* 0xff80000007607808 */ /* 0x000fe40006000000 */
[----:B------:R-:W-:Y:S01]  /*3670*/  FSEL R147, R17, -INF , !P2 ;  /* 0xff80000011937808 */ /* 0x000fe20005000000 */
[-C--:B-1----:R-:W-:Y:S01]  /*3680*/  FFMA.FTZ R5, R6, R187.reuse, R29 ;  /* 0x000000bb06057223 */ /* 0x082fe2000001001d */
[----:B------:R-:W-:Y:S02]  /*3690*/  IADD3 R2, R0, 0x30, RZ ;  /* 0x0000003000027810 */ /* 0x000fe40007ffe0ff */
[----:B------:R-:W-:Y:S01]  /*36a0*/  FSEL R175, R16, -INF , !P6 ;  /* 0xff80000010af7808 */ /* 0x000fe20007000000 */
[-C--:B------:R-:W-:Y:S01]  /*36b0*/  FFMA.FTZ R16, R6, R187.reuse, R31 ;  /* 0x000000bb06107223 */ /* 0x080fe2000001001f */
[----:B------:R-:W1:Y:S01]  /*36c0*/  I2F R7, R2 ;  /* 0x0000000200077306 */ /* 0x000e620000201400 */
[----:B------:R-:W-:Y:S01]  /*36d0*/  FSEL R86, R5, -INF , !P5 ;  /* 0xff80000005567808 */ /* 0x000fe20006800000 */
[----:B------:R-:W-:Y:S01]  /*36e0*/  HMMA.16816.F32.BF16 R28, R12, R22, R68 ;  /* 0x000000160c1c723c */ /* 0x000fe20000041844 */
[----:B------:R-:W-:Y:S01]  /*36f0*/  ISETP.GE.AND P4, PT, R2, R48, PT ;  /* 0x000000300200720c */ /* 0x000fe20003f86270 */
[----:B------:R-:W-:Y:S01]  /*3700*/  FFMA.FTZ R5, R6, R187, R27 ;  /* 0x000000bb06057223 */ /* 0x000fe2000001001b */
[----:B------:R-:W-:-:S02]  /*3710*/  ISETP.GE.AND P2, PT, R2, R49, PT ;  /* 0x000000310200720c */ /* 0x000fc40003f46270 */
[C---:B------:R-:W-:Y:S02]  /*3720*/  ISETP.GE.AND P6, PT, R2.reuse, R51, PT ;  /* 0x000000330200720c */ /* 0x040fe40003fc6270 */
[----:B------:R-:W-:Y:S01]  /*3730*/  ISETP.GE.AND P5, PT, R2, R50, PT ;  /* 0x000000320200720c */ /* 0x000fe20003fa6270 */
[-C--:B------:R-:W-:Y:S01]  /*3740*/  FFMA.FTZ R13, R6, R187.reuse, R25 ;  /* 0x000000bb060d7223 */ /* 0x080fe20000010019 */
[----:B------:R-:W-:Y:S01]  /*3750*/  FSEL R156, R5, -INF , !P1 ;  /* 0xff800000059c7808 */ /* 0x000fe20004800000 */
[----:B------:R-:W-:Y:S01]  /*3760*/  HMMA.16816.F32.BF16 R20, R8, R22, R104 ;  /* 0x000000160814723c */ /* 0x000fe20000041868 */
[----:B------:R-:W-:Y:S02]  /*3770*/  IADD3 R5, R0, 0x38, RZ ;  /* 0x0000003800057810 */ /* 0x000fe40007ffe0ff */
[----:B------:R-:W-:Y:S01]  /*3780*/  FSEL R95, R16, -INF , !P3 ;  /* 0xff800000105f7808 */ /* 0x000fe20005800000 */
[----:B-1----:R-:W-:Y:S01]  /*3790*/  FFMA.FTZ R12, R7, R187, R36 ;  /* 0x000000bb070c7223 */ /* 0x002fe20000010024 */
[----:B------:R-:W-:-:S02]  /*37a0*/  IADD3 R2, R0, 0x31, RZ ;  /* 0x0000003100027810 */ /* 0x000fc40007ffe0ff */
[----:B------:R-:W-:Y:S01]  /*37b0*/  FSEL R144, R13, -INF , !P0 ;  /* 0xff8000000d907808 */ /* 0x000fe20004000000 */
[CC--:B------:R-:W-:Y:S01]  /*37c0*/  FFMA.FTZ R9, R7.reuse, R187.reuse, R32 ;  /* 0x000000bb07097223 */ /* 0x0c0fe20000010020 */
[----:B------:R-:W1:Y:S01]  /*37d0*/  I2F R6, R2 ;  /* 0x0000000200067306 */ /* 0x000e620000201400 */
[----:B------:R-:W-:Y:S01]  /*37e0*/  FSEL R97, R12, -INF , !P4 ;  /* 0xff8000000c617808 */ /* 0x000fe20006000000 */
[CC--:B------:R-:W-:Y:S01]  /*37f0*/  FFMA.FTZ R12, R7.reuse, R187.reuse, R38 ;  /* 0x000000bb070c7223 */ /* 0x0c0fe20000010026 */
[C---:B------:R-:W-:Y:S01]  /*3800*/  ISETP.GE.AND P3, PT, R2.reuse, R48, PT ;  /* 0x000000300200720c */ /* 0x040fe20003f66270 */
[----:B------:R-:W-:Y:S01]  /*3810*/  FFMA.FTZ R7, R7, R187, R34 ;  /* 0x000000bb07077223 */ /* 0x000fe20000010022 */
[C---:B------:R-:W-:Y:S02]  /*3820*/  ISETP.GE.AND P0, PT, R2.reuse, R49, PT ;  /* 0x000000310200720c */ /* 0x040fe40003f06270 */
[C---:B------:R-:W-:Y:S02]  /*3830*/  ISETP.GE.AND P1, PT, R2.reuse, R51, PT ;  /* 0x000000330200720c */ /* 0x040fe40003f26270 */
[----:B------:R-:W-:-:S02]  /*3840*/  ISETP.GE.AND P4, PT, R2, R50, PT ;  /* 0x000000320200720c */ /* 0x000fc40003f86270 */
[----:B------:R2:W3:Y:S01]  /*3850*/  I2F R2, R5 ;  /* 0x0000000500027306 */ /* 0x0004e20000201400 */
[----:B------:R-:W-:Y:S02]  /*3860*/  FSEL R103, R12, -INF , !P2 ;  /* 0xff8000000c677808 */ /* 0x000fe40005000000 */
[----:B------:R-:W-:Y:S01]  /*3870*/  FSEL R146, R9, -INF , !P6 ;  /* 0xff80000009927808 */ /* 0x000fe20007000000 */
[CC--:B-1----:R-:W-:Y:S01]  /*3880*/  FFMA.FTZ R8, R6.reuse, R187.reuse, R37 ;  /* 0x000000bb06087223 */ /* 0x0c2fe20000010025 */
[----:B------:R-:W-:Y:S01]  /*3890*/  FSEL R174, R7, -INF , !P5 ;  /* 0xff80000007ae7808 */ /* 0x000fe20006800000 */
[----:B------:R-:W-:Y:S01]  /*38a0*/  FFMA.FTZ R7, R6, R187, R33 ;  /* 0x000000bb06077223 */ /* 0x000fe20000010021 */
[C---:B------:R-:W-:Y:S02]  /*38b0*/  ISETP.GE.AND P2, PT, R5.reuse, R48, PT ;  /* 0x000000300500720c */ /* 0x040fe40003f46270 */
[----:B------:R-:W-:Y:S02]  /*38c0*/  FSEL R94, R8, -INF , !P3 ;  /* 0xff800000085e7808 */ /* 0x000fe40005800000 */
[----:B------:R-:W1:Y:S01]  /*38d0*/  I2F R8, R0 ;  /* 0x0000000000087306 */ /* 0x000e620000201400 */
[----:B------:R-:W-:-:S02]  /*38e0*/  ISETP.GE.AND P6, PT, R5, R49, PT ;  /* 0x000000310500720c */ /* 0x000fc40003fc6270 */
[C---:B------:R-:W-:Y:S02]  /*38f0*/  ISETP.GE.AND P5, PT, R5.reuse, R51, PT ;  /* 0x000000330500720c */ /* 0x040fe40003fa6270 */
[----:B------:R-:W-:Y:S01]  /*3900*/  ISETP.GE.AND P3, PT, R5, R50, PT ;  /* 0x000000320500720c */ /* 0x000fe20003f66270 */
[CC--:B--2---:R-:W-:Y:S01]  /*3910*/  FFMA.FTZ R5, R6.reuse, R187.reuse, R39 ;  /* 0x000000bb06057223 */ /* 0x0c4fe20000010027 */
[----:B------:R-:W-:Y:S01]  /*3920*/  FSEL R145, R7, -INF , !P1 ;  /* 0xff80000007917808 */ /* 0x000fe20004800000 */
[----:B------:R-:W-:Y:S01]  /*3930*/  FFMA.FTZ R6, R6, R187, R35 ;  /* 0x000000bb06067223 */ /* 0x000fe20000010023 */
[----:B------:R-:W-:Y:S01]  /*3940*/  ISETP.GE.AND P1, PT, R0, R49, PT ;  /* 0x000000310000720c */ /* 0x000fe20003f26270 */
[CC--:B---3--:R-:W-:Y:S01]  /*3950*/  FFMA.FTZ R7, R2.reuse, R187.reuse, R20 ;  /* 0x000000bb02077223 */ /* 0x0c8fe20000010014 */
[----:B------:R-:W-:Y:S01]  /*3960*/  FSEL R98, R5, -INF , !P0 ;  /* 0xff80000005627808 */ /* 0x000fe20004000000 */
[-C--:B------:R-:W-:Y:S01]  /*3970*/  FFMA.FTZ R5, R2, R187.reuse, R28 ;  /* 0x000000bb02057223 */ /* 0x080fe2000001001c */
[----:B------:R-:W-:Y:S01]  /*3980*/  FSEL R157, R6, -INF , !P4 ;  /* 0xff800000069d7808 */ /* 0x000fe20006000000 */
[-C--:B------:R-:W-:Y:S01]  /*3990*/  FFMA.FTZ R6, R2, R187.reuse, R30 ;  /* 0x000000bb02067223 */ /* 0x080fe2000001001e */
[----:B------:R-:W-:Y:S01]  /*39a0*/  ISETP.GE.AND P0, PT, R0, R48, PT ;  /* 0x000000300000720c */ /* 0x000fe20003f06270 */
[-C--:B-1----:R-:W-:Y:S01]  /*39b0*/  FFMA.FTZ R9, R8, R187.reuse, R76 ;  /* 0x000000bb08097223 */ /* 0x082fe2000001004c */
[----:B------:R-:W-:Y:S01]  /*39c0*/  FSEL R104, R5, -INF , !P2 ;  /* 0xff80000005687808 */ /* 0x000fe20005000000 */
[-C--:B------:R-:W-:Y:S01]  /*39d0*/  FFMA.FTZ R5, R2, R187.reuse, R22 ;  /* 0x000000bb02057223 */ /* 0x080fe20000010016 */
[----:B------:R-:W-:Y:S01]  /*39e0*/  FSEL R106, R6, -INF , !P6 ;  /* 0xff800000066a7808 */ /* 0x000fe20007000000 */
[----:B------:R-:W-:Y:S01]  /*39f0*/  FFMA.FTZ R6, R8, R187, R60 ;  /* 0x000000bb08067223 */ /* 0x000fe2000001003c */
[----:B------:R-:W-:-:S02]  /*3a00*/  ISETP.GE.AND P4, PT, R0, R51, PT ;  /* 0x000000330000720c */ /* 0x000fc40003f86270 */
[C---:B------:R-:W-:Y:S02]  /*3a10*/  ISETP.GE.AND P2, PT, R0.reuse, R50, PT ;  /* 0x000000320000720c */ /* 0x040fe40003f46270 */
[----:B------:R-:W-:Y:S02]  /*3a20*/  IADD3 R0, R0, 0x39, RZ ;  /* 0x0000003900007810 */ /* 0x000fe40007ffe0ff */
[----:B------:R-:W-:Y:S02]  /*3a30*/  FSEL R220, R7, -INF , !P5 ;  /* 0xff80000007dc7808 */ /* 0x000fe40006800000 */
[----:B------:R-:W-:Y:S01]  /*3a40*/  FSEL R222, R5, -INF , !P3 ;  /* 0xff80000005de7808 */ /* 0x000fe20005800000 */
[----:B------:R1:W2:Y:S01]  /*3a50*/  I2F R2, R0 ;  /* 0x0000000000027306 */ /* 0x0002a20000201400 */
[----:B------:R-:W-:Y:S01]  /*3a60*/  FSEL R63, R6, -INF , !P0 ;  /* 0xff800000063f7808 */ /* 0x000fe20004000000 */
[----:B------:R-:W-:Y:S01]  /*3a70*/  FFMA.FTZ R5, R8, R187, R78 ;  /* 0x000000bb08057223 */ /* 0x000fe2000001004e */
[----:B------:R-:W-:-:S02]  /*3a80*/  ISETP.GE.AND P6, PT, R0, R48, PT ;  /* 0x000000300000720c */ /* 0x000fc40003fc6270 */
[C---:B------:R-:W-:Y:S02]  /*3a90*/  ISETP.GE.AND P5, PT, R0.reuse, R49, PT ;  /* 0x000000310000720c */ /* 0x040fe40003fa6270 */
[C---:B------:R-:W-:Y:S02]  /*3aa0*/  ISETP.GE.AND P3, PT, R0.reuse, R51, PT ;  /* 0x000000330000720c */ /* 0x040fe40003f66270 */
[----:B------:R-:W-:Y:S02]  /*3ab0*/  ISETP.GE.AND P0, PT, R0, R50, PT ;  /* 0x000000320000720c */ /* 0x000fe40003f06270 */
[----:B------:R-:W-:Y:S02]  /*3ac0*/  FSEL R105, R9, -INF , !P4 ;  /* 0xff80000009697808 */ /* 0x000fe40006000000 */
[----:B------:R-:W-:Y:S01]  /*3ad0*/  FSEL R107, R5, -INF , !P2 ;  /* 0xff800000056b7808 */ /* 0x000fe20005000000 */
[-C--:B-1----:R-:W-:Y:S02]  /*3ae0*/  FFMA.FTZ R0, R8, R187.reuse, R62 ;  /* 0x000000bb08007223 */ /* 0x082fe4000001003e */
[----:B--2---:R-:W-:-:S02]  /*3af0*/  FFMA.FTZ R8, R2, R187, R29 ;  /* 0x000000bb02087223 */ /* 0x004fc4000001001d */
[-C--:B------:R-:W-:Y:S01]  /*3b00*/  FFMA.FTZ R7, R2, R187.reuse, R31 ;  /* 0x000000bb02077223 */ /* 0x080fe2000001001f */
[----:B------:R-:W-:Y:S01]  /*3b10*/  FSEL R62, R0, -INF , !P1 ;  /* 0xff800000003e7808 */ /* 0x000fe20004800000 */
[CC--:B------:R-:W-:Y:S01]  /*3b20*/  FFMA.FTZ R6, R2.reuse, R187.reuse, R21 ;  /* 0x000000bb02067223 */ /* 0x0c0fe20000010015 */
[----:B------:R-:W-:Y:S01]  /*3b30*/  ISETP.GE.AND P1, PT, R221, 0x2, PT ;  /* 0x00000002dd00780c */ /* 0x000fe20003f26270 */
[----:B------:R-:W-:Y:S01]  /*3b40*/  FFMA.FTZ R2, R2, R187, R23 ;  /* 0x000000bb02027223 */ /* 0x000fe20000010017 */
[----:B------:R-:W-:Y:S02]  /*3b50*/  FSEL R87, R8, -INF , !P6 ;  /* 0xff80000008577808 */ /* 0x000fe40007000000 */
[----:B------:R-:W-:Y:S02]  /*3b60*/  FSEL R99, R7, -INF , !P5 ;  /* 0xff80000007637808 */ /* 0x000fe40006800000 */
[----:B------:R-:W-:Y:S02]  /*3b70*/  FSEL R217, R6, -INF , !P3 ;  /* 0xff80000006d97808 */ /* 0x000fe40005800000 */
[----:B------:R-:W-:-:S05]  /*3b80*/  FSEL R218, R2, -INF , !P0 ;  /* 0xff80000002da7808 */ /* 0x000fca0004000000 */
        /* <DEDUP_REMOVED lines=48> */
.L_x_999:
[----:B------:R-:W-:Y:S05]  /*3e90*/  BSYNC B0 ;  /* 0x0000000000007941 */ /* 0x000fea0003800000 */
.L_x_998:
[----:B------:R-:W0:Y:S02]  /*3ea0*/  LDGDEPBAR ;  /* 0x00000000000079af */ /* 0x000e240000000000 */
.L_x_997:
[----:B------:R-:W-:Y:S01]  /*3eb0*/  LOP3.LUT R0, R143, 0x7ffffffc, RZ, 0xc0, !PT ;  /* 0x7ffffffc8f007812 */ /* 0x000fe200078ec0ff */
[----:B------:R-:W-:Y:S01]  /*3ec0*/  IMAD R5, R221, 0x40, R153 ;  /* 0x00000040dd057824 */ /* 0x000fe200078e0299 */
[C---:B-1----:R-:W-:Y:S01]  /*3ed0*/  IADD3 R10, R219.reuse, 0x4, RZ ;  /* 0x00000004db0a7810 */ /* 0x042fe20007ffe0ff */
[----:B------:R-:W-:Y:S01]  /*3ee0*/  IMAD.WIDE.U32 R26, R219, -0x326172a9, RZ ;  /* 0xcd9e8d57db1a7825 */ /* 0x000fe200078e00ff */
[----:B--2---:R-:W-:Y:S01]  /*3ef0*/  LOP3.LUT R7, R154, UR36, RZ, 0x3c, !PT ;  /* 0x000000249a077c12 */ /* 0x004fe2000f8e3cff */
[----:B------:R-:W-:Y:S01]  /*3f00*/  UIADD3 UR17, UR37, -0x4498517b, URZ ;  /* 0xbb67ae8525117890 */ /* 0x000fe2000fffe03f */
[----:B------:R-:W-:Y:S01]  /*3f10*/  IADD3 R21, R5, -0x40, RZ ;  /* 0xffffffc005157810 */ /* 0x000fe20007ffe0ff */
[----:B------:R-:W-:Y:S01]  /*3f20*/  IMAD.IADD R0, R140, 0x1, -R0 ;  /* 0x000000018c007824 */ /* 0x000fe200078e0a00 */
[----:B------:R-:W-:Y:S01]  /*3f30*/  LOP3.LUT R5, R27, R7, RZ, 0x3c, !PT ;  /* 0x000000071b057212 */ /* 0x000fe200078e3cff */
[----:B------:R-:W-:Y:S01]  /*3f40*/  IMAD.WIDE.U32 R8, R10, -0x326172a9, RZ ;  /* 0xcd9e8d570a087825 */ /* 0x000fe200078e00ff */
[----:B------:R1:W-:Y:S01]  /*3f50*/  STL [R1+0xa4], R7 ;  /* 0x0000a40701007387 */ /* 0x0003e20000100800 */
[----:B------:R-:W-:-:S02]  /*3f60*/  UIADD3 UR18, UR36, -0x61c88647, URZ ;  /* 0x9e3779b924127890 */ /* 0x000fc4000fffe03f */
[----:B------:R-:W-:Y:S01]  /*3f70*/  IMAD.SHL.U32 R2, R0, 0x2, RZ ;  /* 0x0000000200027824 */ /* 0x000fe200078e00ff */
[-C--:B------:R-:W-:Y:S01]  /*3f80*/  LOP3.LUT R16, R9, R7.reuse, RZ, 0x3c, !PT ;  /* 0x0000000709107212 */ /* 0x080fe200078e3cff */
[----:B------:R-:W-:Y:S01]  /*3f90*/  IMAD.WIDE.U32 R14, R10, -0x326172a9, RZ ;  /* 0xcd9e8d570a0e7825 */ /* 0x000fe200078e00ff */
[----:B------:R2:W-:Y:S01]  /*3fa0*/  STL [R1+0x128], R10 ;  /* 0x0001280a01007387 */ /* 0x0005e20000100800 */
[----:B------:R-:W-:Y:S02]  /*3fb0*/  UIADD3 UR16, UR36, 0x3c6ef372, URZ ;  /* 0x3c6ef37224107890 */ /* 0x000fe4000fffe03f */
[----:B------:R-:W-:Y:S01]  /*3fc0*/  IMAD R20, R152, c[0x0][0x228], R2 ;  /* 0x00008a0098147a24 */ /* 0x000fe200078e0202 */
[----:B------:R-:W-:Y:S01]  /*3fd0*/  LOP3.LUT R18, R15, R7, RZ, 0x3c, !PT ;  /* 0x000000070f127212 */ /* 0x000fe200078e3cff */
[----:B------:R-:W-:Y:S01]  /*3fe0*/  IMAD.SHL.U32 R2, R232, 0x2, RZ ;  /* 0x00000002e8027824 */ /* 0x000fe200078e00ff */
[----:B------:R-:W-:Y:S01]  /*3ff0*/  UIADD3 UR15, UR37, 0x76cf5d0a, URZ ;  /* 0x76cf5d0a250f7890 */ /* 0x000fe2000fffe03f */
[----:B------:R-:W-:Y:S01]  /*4000*/  IMAD.WIDE.U32 R12, R173, -0x2daee0ad, RZ ;  /* 0xd2511f53ad0c7825 */ /* 0x000fe200078e00ff */
[----:B------:R-:W-:Y:S01]  /*4010*/  IADD3 R219, P0, R20, R21, RZ ;  /* 0x0000001514db7210 */ /* 0x000fe20007f1e0ff */
[----:B------:R-:W-:Y:S01]  /*4020*/  UIADD3 UR11, UR37, 0x32370b8f, URZ ;  /* 0x32370b8f250b7890 */ /* 0x000fe2000fffe03f */
[C---:B------:R-:W-:Y:S01]  /*4030*/  LOP3.LUT R6, R2.reuse, UR37, RZ, 0x3c, !PT ;  /* 0x0000002502067c12 */ /* 0x040fe2000f8e3cff */
[----:B------:R-:W-:Y:S01]  /*4040*/  IMAD.WIDE.U32 R236, R5, -0x2daee0ad, RZ ;  /* 0xd2511f5305ec7825 */ /* 0x000fe200078e00ff */
[----:B------:R-:W-:Y:S01]  /*4050*/  IADD3 R2, R2, 0x1, RZ ;  /* 0x0000000102027810 */ /* 0x000fe20007ffe0ff */
[----:B------:R-:W-:Y:S01]  /*4060*/  UIADD3 UR12, UR36, -0x255992d5, URZ ;  /* 0xdaa66d2b240c7890 */ /* 0x000fe2000fffe03f */
[C---:B------:R-:W-:Y:S01]  /*4070*/  LOP3.LUT R6, R13.reuse, R6, RZ, 0x3c, !PT ;  /* 0x000000060d067212 */ /* 0x040fe200078e3cff */
[----:B------:R-:W-:Y:S01]  /*4080*/  IMAD.WIDE.U32 R16, R16, -0x2daee0ad, RZ ;  /* 0xd2511f5310107825 */ /* 0x000fe200078e00ff */
[----:B------:R-:W-:Y:S01]  /*4090*/  LOP3.LUT R2, R2, UR37, RZ, 0x3c, !PT ;  /* 0x0000002502027c12 */ /* 0x000fe2000f8e3cff */
[----:B------:R-:W-:Y:S01]  /*40a0*/  UIADD3 UR10, UR36, 0x78dde6e4, URZ ;  /* 0x78dde6e4240a7890 */ /* 0x000fe2000fffe03f */
[----:B------:R-:W-:Y:S01]  /*40b0*/  SHF.R.S32.HI R5, RZ, 0x1f, R21 ;  /* 0x0000001fff057819 */ /* 0x000fe20000011415 */
[----:B------:R-:W-:Y:S01]  /*40c0*/  IMAD.WIDE.U32 R18, R18, -0x2daee0ad, RZ ;  /* 0xd2511f5312127825 */ /* 0x000fe200078e00ff */
[-C--:B------:R-:W-:Y:S01]  /*40d0*/  LOP3.LUT R9, R13, R2.reuse, RZ, 0x3c, !PT ;  /* 0x000000020d097212 */ /* 0x080fe200078e3cff */
[----:B------:R-:W-:Y:S01]  /*40e0*/  UIADD3 UR9, UR37, -0x126145ec, URZ ;  /* 0xed9eba1425097890 */ /* 0x000fe2000fffe03f */
[----:B------:R-:W-:Y:S01]  /*40f0*/  LEA.HI.X.SX32 R246, R20, R5, 0x1, P0 ;  /* 0x0000000514f67211 */ /* 0x000fe200000f0eff */
[----:B-1----:R-:W-:Y:S01]  /*4100*/  IMAD.WIDE.U32 R6, R6, -0x326172a9, RZ ;  /* 0xcd9e8d5706067825 */ /* 0x002fe200078e00ff */
[--C-:B------:R-:W-:Y:S01]  /*4110*/  LOP3.LUT R24, R19, UR17, R12.reuse, 0x96, !PT ;  /* 0x0000001113187c12 */ /* 0x100fe2000f8e960c */
[----:B------:R-:W-:Y:S01]  /*4120*/  UIADD3 UR6, UR37, -0x56f99767, URZ ;  /* 0xa906689925067890 */ /* 0x000fe2000fffe03f */
[----:B--2---:R-:W-:Y:S01]  /*4130*/  LOP3.LUT R10, R13, R2, RZ, 0x3c, !PT ;  /* 0x000000020d0a7212 */ /* 0x004fe200078e3cff */
[----:B------:R-:W-:Y:S01]  /*4140*/  UIADD3 UR8, UR36, 0x1715609d, URZ ;  /* 0x1715609d24087890 */ /* 0x000fe2000fffe03f */
[--C-:B------:R-:W-:Y:S01]  /*4150*/  LOP3.LUT R2, R237, UR17, R12.reuse, 0x96, !PT ;  /* 0x00000011ed027c12 */ /* 0x100fe2000f8e960c */
[----:B------:R-:W-:Y:S01]  /*4160*/  IMAD.WIDE.U32 R24, R24, -0x326172a9, RZ ;  /* 0xcd9e8d5718187825 */ /* 0x000fe200078e00ff */
[----:B------:R-:W-:Y:S01]  /*4170*/  LOP3.LUT R13, R17, UR17, R12, 0x96, !PT ;  /* 0x00000011110d7c12 */ /* 0x000fe2000f8e960c */
[----:B------:R-:W-:Y:S01]  /*4180*/  UIADD3 UR13, UR36, -0x4ab325aa, URZ ;  /* 0xb54cda56240d7890 */ /* 0x000fe2000fffe03f */
[C---:B------:R-:W-:Y:S01]  /*4190*/  LOP3.LUT R22, R7.reuse, UR18, R8, 0x96, !PT ;  /* 0x0000001207167c12 */ /* 0x040fe2000f8e9608 */
[----:B------:R-:W-:Y:S01]  /*41a0*/  IMAD.WIDE.U32 R10, R10, -0x326172a9, RZ ;  /* 0xcd9e8d570a0a7825 */ /* 0x000fe200078e00ff */
[C---:B------:R-:W-:Y:S01]  /*41b0*/  LOP3.LUT R15, R7.reuse, UR18, R26, 0x96, !PT ;  /* 0x00000012070f7c12 */ /* 0x040fe2000f8e961a */
[----:B------:R-:W-:Y:S01]  /*41c0*/  ULDC UR7, c[0x0][0x228] ;  /* 0x00008a0000077ab9 */ /* 0x000fe20000000800 */
[----:B------:R-:W-:Y:S01]  /*41d0*/  LOP3.LUT R27, R7, UR18, R14, 0x96, !PT ;  /* 0x00000012071b7c12 */ /* 0x000fe2000f8e960e */
[----:B------:R-:W-:Y:S01]  /*41e0*/  IMAD.WIDE.U32 R38, R2, -0x326172a9, RZ ;  /* 0xcd9e8d5702267825 */ /* 0x000fe200078e00ff */
[C---:B------:R-:W-:Y:S01]  /*41f0*/  LOP3.LUT R21, R11.reuse, UR18, R8, 0x96, !PT ;  /* 0x000000120b157c12 */ /* 0x040fe2000f8e9608 */
[----:B------:R-:W-:Y:S01]  /*4200*/  USHF.L.U32 UR4, UR7, 0x3, URZ ;  /* 0x0000000307047899 */ /* 0x000fe2000800063f */
[----:B------:R-:W-:Y:S01]  /*4210*/  LOP3.LUT R5, R11, UR18, R26, 0x96, !PT ;  /* 0x000000120b057c12 */ /* 0x000fe2000f8e961a */
[----:B------:R-:W-:Y:S01]  /*4220*/  IMAD.WIDE.U32 R12, R13, -0x326172a9, RZ ;  /* 0xcd9e8d570d0c7825 */ /* 0x000fe200078e00ff */
[C---:B------:R-:W-:Y:S01]  /*4230*/  LOP3.LUT R11, R39.reuse, UR16, R6, 0x96, !PT ;  /* 0x00000010270b7c12 */ /* 0x040fe2000f8e9606 */
[----:B------:R-:W-:Y:S01]  /*4240*/  UIMAD UR26, UR7, 0x48, URZ ;  /* 0x00000048071a78a4 */ /* 0x000fe2000f8e023f */
[----:B------:R-:W-:Y:S01]  /*4250*/  LOP3.LUT R2, R39, UR16, R10, 0x96, !PT ;  /* 0x0000001027027c12 */ /* 0x000fe2000f8e960a */
[----:B------:R-:W-:Y:S01]  /*4260*/  IMAD.WIDE.U32 R8, R9, -0x326172a9, RZ ;  /* 0xcd9e8d5709087825 */ /* 0x000fe200078e00ff */
[----:B------:R-:W-:-:S02]  /*4270*/  LOP3.LUT R28, R13, UR16, R6, 0x96, !PT ;  /* 0x000000100d1c7c12 */ /* 0x000fc4000f8e9606 */
[----:B------:R-:W-:Y:S01]  /*4280*/  LOP3.LUT R32, R13, UR16, R10, 0x96, !PT ;  /* 0x000000100d207c12 */ /* 0x000fe2000f8e960a */
[----:B------:R-:W-:Y:S01]  /*4290*/  IMAD.WIDE.U32 R6, R15, -0x2daee0ad, RZ ;  /* 0xd2511f530f067825 */ /* 0x000fe200078e00ff */
[----:B------:R-:W-:Y:S02]  /*42a0*/  LOP3.LUT R10, R39, UR16, R8, 0x96, !PT ;  /* 0x00000010270a7c12 */ /* 0x000fe4000f8e9608 */
[----:B------:R-:W-:Y:S01]  /*42b0*/  LOP3.LUT R17, R9, UR18, R26, 0x96, !PT ;  /* 0x0000001209117c12 */ /* 0x000fe2000f8e961a */
[----:B------:R-:W-:Y:S01]  /*42c0*/  IMAD.WIDE.U32 R36, R11, -0x2daee0ad, RZ ;  /* 0xd2511f530b247825 */ /* 0x000fe200078e00ff */
[----:B------:R-:W-:Y:S02]  /*42d0*/  LOP3.LUT R26, R9, UR18, R14, 0x96, !PT ;  /* 0x00000012091a7c12 */ /* 0x000fe4000f8e960e */
[----:B------:R-:W-:Y:S01]  /*42e0*/  LOP3.LUT R34, R25, UR16, R8, 0x96, !PT ;  /* 0x0000001019227c12 */ /* 0x000fe2000f8e9608 */
[----:B------:R-:W-:Y:S01]  /*42f0*/  IMAD.WIDE.U32 R56, R2, -0x2daee0ad, RZ ;  /* 0xd2511f5302387825 */ /* 0x000fe200078e00ff */
[----:B------:R-:W-:-:S02]  /*4300*/  FMNMX.FTZ R2, R63, R112, !PT ;  /* 0x000000703f027209 */ /* 0x000fc40007810000 */
[--C-:B------:R-:W-:Y:S01]  /*4310*/  LOP3.LUT R30, R7, UR15, R236.reuse, 0x96, !PT ;  /* 0x0000000f071e7c12 */ /* 0x100fe2000f8e96ec */
[----:B------:R-:W-:Y:S01]  /*4320*/  IMAD.WIDE.U32 R8, R5, -0x2daee0ad, RZ ;  /* 0xd2511f5305087825 */ /* 0x000fe200078e00ff */
[----:B------:R-:W-:Y:S02]  /*4330*/  LOP3.LUT R5, R7, UR15, R236, 0x96, !PT ;  /* 0x0000000f07057c12 */ /* 0x000fe4000f8e96ec */
[C-C-:B------:R-:W-:Y:S01]  /*4340*/  LOP3.LUT R13, R37.reuse, UR11, R6.reuse, 0x96, !PT ;  /* 0x0000000b250d7c12 */ /* 0x140fe2000f8e9606 */
[----:B------:R-:W-:Y:S01]  /*4350*/  IMAD.WIDE.U32 R58, R10, -0x2daee0ad, RZ ;  /* 0xd2511f530a3a7825 */ /* 0x000fe200078e00ff */
[----:B------:R-:W-:Y:S02]  /*4360*/  LOP3.LUT R29, R37, UR11, R6, 0x96, !PT ;  /* 0x0000000b251d7c12 */ /* 0x000fe4000f8e9606 */
[----:B------:R-:W-:Y:S01]  /*4370*/  FMNMX.FTZ R2, R113, R2, !PT ;  /* 0x0000000271027209 */ /* 0x000fe20007810000 */
[----:B------:R-:W-:Y:S01]  /*4380*/  IMAD.WIDE.U32 R10, R27, -0x2daee0ad, RZ ;  /* 0xd2511f531b0a7825 */ /* 0x000fe200078e00ff */
[----:B------:R-:W-:-:S02]  /*4390*/  LOP3.LUT R25, R9, UR15, R236, 0x96, !PT ;  /* 0x0000000f09197c12 */ /* 0x000fc4000f8e96ec */
[----:B------:R-:W-:Y:S01]  /*43a0*/  FMNMX.FTZ R2, R65, R2, !PT ;  /* 0x0000000241027209 */ /* 0x000fe20007810000 */
[----:B------:R-:W-:Y:S01]  /*43b0*/  IMAD.WIDE.U32 R6, R28, -0x2daee0ad, RZ ;  /* 0xd2511f531c067825 */ /* 0x000fe200078e00ff */
[----:B------:R-:W-:Y:S02]  /*43c0*/  LOP3.LUT R19, R57, UR11, R8, 0x96, !PT ;  /* 0x0000000b39137c12 */ /* 0x000fe4000f8e9608 */
[----:B------:R-:W-:Y:S01]  /*43d0*/  LOP3.LUT R28, R11, UR15, R18, 0x96, !PT ;  /* 0x0000000f0b1c7c12 */ /* 0x000fe2000f8e9612 */
[----:B------:R-:W-:Y:S01]  /*43e0*/  IMAD.WIDE.U32 R22, R22, -0x2daee0ad, RZ ;  /* 0xd2511f5316167825 */ /* 0x000fe200078e00ff */
[----:B------:R-:W-:-:S03]  /*43f0*/  LOP3.LUT R39, R7, UR11, R10, 0x96, !PT ;  /* 0x0000000b07277c12 */ /* 0x000fc6000f8e960a */
[----:B------:R-:W-:Y:S01]  /*4400*/  IMAD.WIDE.U32 R8, R26, -0x2daee0ad, RZ ;  /* 0xd2511f531a087825 */ /* 0x000fe200078e00ff */
[----:B------:R-:W-:Y:S02]  /*4410*/  LOP3.LUT R26, R7, UR11, R22, 0x96, !PT ;  /* 0x0000000b071a7c12 */ /* 0x000fe4000f8e9616 */
[----:B------:R-:W-:Y:S01]  /*4420*/  FMNMX.FTZ R7, R114, R2, !PT ;  /* 0x0000000272077209 */ /* 0x000fe20007810000 */
[----:B------:R-:W-:Y:S01]  /*4430*/  IMAD.WIDE.U32 R10, R5, -0x326172a9, RZ ;  /* 0xcd9e8d57050a7825 */ /* 0x000fe200078e00ff */
[----:B------:R-:W-:Y:S02]  /*4440*/  FMNMX.FTZ R5, R62, R77, !PT ;  /* 0x0000004d3e057209 */ /* 0x000fe40007810000 */
[----:B------:R-:W-:Y:S01]  /*4450*/  LOP3.LUT R23, R23, UR15, R16, 0x96, !PT ;  /* 0x0000000f17177c12 */ /* 0x000fe2000f8e9610 */
[----:B------:R-:W-:Y:S01]  /*4460*/  IMAD.WIDE.U32 R34, R34, -0x2daee0ad, RZ ;  /* 0xd2511f5322227825 */ /* 0x000fe200078e00ff */
[----:B------:R-:W-:Y:S02]  /*4470*/  FMNMX.FTZ R2, R67, R5, !PT ;  /* 0x0000000543027209 */ /* 0x000fe40007810000 */
[----:B------:R-:W-:Y:S01]  /*4480*/  FMNMX.FTZ R5, R73, R7, !PT ;  /* 0x0000000749057209 */ /* 0x000fe20007810000 */
[----:B------:R-:W-:Y:S01]  /*4490*/  IMAD.WIDE.U32 R20, R21, -0x2daee0ad, RZ ;  /* 0xd2511f5315147825 */ /* 0x000fe200078e00ff */
[----:B------:R-:W-:-:S02]  /*44a0*/  FMNMX.FTZ R2, R66, R2, !PT ;  /* 0x0000000242027209 */ /* 0x000fc40007810000 */
[----:B------:R-:W-:Y:S01]  /*44b0*/  FMNMX.FTZ R5, R102, R5, !PT ;  /* 0x0000000566057209 */ /* 0x000fe20007810000 */
[----:B------:R-:W-:Y:S01]  /*44c0*/  IMAD.WIDE.U32 R14, R17, -0x2daee0ad, RZ ;  /* 0xd2511f53110e7825 */ /* 0x000fe200078e00ff */
[----:B------:R-:W-:Y:S02]  /*44d0*/  FMNMX.FTZ R2, R101, R2, !PT ;  /* 0x0000000265027209 */ /* 0x000fe40007810000 */
[----:B------:R-:W-:Y:S01]  /*44e0*/  FMNMX.FTZ R5, R75, R5, !PT ;  /* 0x000000054b057209 */ /* 0x000fe20007810000 */
        /* <DEDUP_REMOVED lines=12> */
[----:B------:R-:W-:Y:S01]  /*45b0*/  IMAD.IADD R0, R142, 0x1, R141 ;  /* 0x000000018e007824 */ /* 0x000fe200078e028d */
[----:B------:R-:W-:-:S02]  /*45c0*/  FMNMX.FTZ R2, R82, R2, !PT ;  /* 0x0000000252027209 */ /* 0x000fc40007810000 */
[----:B------:R-:W-:Y:S01]  /*45d0*/  FMNMX.FTZ R5, R97, R5, !PT ;  /* 0x0000000561057209 */ /* 0x000fe20007810000 */
[----:B------:R-:W-:Y:S01]  /*45e0*/  IMAD.SHL.U32 R173, R0, 0x2, RZ ;  /* 0x0000000200ad7824 */ /* 0x000fe200078e00ff */
        /* <DEDUP_REMOVED lines=9> */
[----:B------:R-:W-:Y:S01]  /*4680*/  LOP3.LUT R37, R35, UR11, R8, 0x96, !PT ;  /* 0x0000000b23257c12 */ /* 0x000fe2000f8e9608 */
[----:B------:R-:W-:Y:S01]  /*4690*/  IMAD.WIDE.U32 R8, R25, -0x326172a9, RZ ;  /* 0xcd9e8d5719087825 */ /* 0x000fe200078e00ff */
[----:B------:R-:W-:Y:S02]  /*46a0*/  FMNMX.FTZ R70, R106, R70, !PT ;  /* 0x000000466a467209 */ /* 0x000fe40007810000 */
[----:B------:R-:W-:-:S02]  /*46b0*/  LOP3.LUT R16, R21, UR15, R16, 0x96, !PT ;  /* 0x0000000f15107c12 */ /* 0x000fc4000f8e9610 */
[----:B------:R-:W-:Y:S02]  /*46c0*/  LOP3.LUT R21, R15, UR15, R236, 0x96, !PT ;  /* 0x0000000f0f157c12 */ /* 0x000fe4000f8e96ec */
[----:B------:R-:W-:Y:S01]  /*46d0*/  LOP3.LUT R17, R59, UR11, R14, 0x96, !PT ;  /* 0x0000000b3b117c12 */ /* 0x000fe2000f8e960e */
[----:B------:R-:W-:Y:S01]  /*46e0*/  IMAD.WIDE.U32 R18, R16, -0x326172a9, RZ ;  /* 0xcd9e8d5710127825 */ /* 0x000fe200078e00ff */
[----:B------:R-:W-:Y:S02]  /*46f0*/  LOP3.LUT R31, R33, UR11, R20, 0x96, !PT ;  /* 0x0000000b211f7c12 */ /* 0x000fe4000f8e9614 */
[----:B------:R-:W-:Y:S01]  /*4700*/  FMNMX.FTZ R70, R99, R70, !PT ;  /* 0x0000004663467209 */ /* 0x000fe20007810000 */
[----:B------:R-:W-:Y:S01]  /*4710*/  IMAD.WIDE.U32 R52, R17, -0x326172a9, RZ ;  /* 0xcd9e8d5711347825 */ /* 0x000fe200078e00ff */
[----:B------:R-:W-:Y:S02]  /*4720*/  LOP3.LUT R20, R11, UR12, R38, 0x96, !PT ;  /* 0x0000000c0b147c12 */ /* 0x000fe4000f8e9626 */
[----:B------:R-:W-:Y:S01]  /*4730*/  LOP3.LUT R41, R47, UR10, R10, 0x96, !PT ;  /* 0x0000000a2f297c12 */ /* 0x000fe2000f8e960a */
[----:B------:R-:W-:Y:S01]  /*4740*/  IMAD.WIDE.U32 R10, R30, -0x326172a9, RZ ;  /* 0xcd9e8d571e0a7825 */ /* 0x000fe200078e00ff */
[----:B------:R-:W-:Y:S01]  /*4750*/  LOP3.LUT R42, R9, UR12, R38, 0x96, !PT ;  /* 0x0000000c092a7c12 */ /* 0x000fe2000f8e9626 */
[----:B------:R-:W2:Y:S01]  /*4760*/  SHFL.BFLY PT, R2, R70, 0x2, 0x1f ;  /* 0x0c401f0046027f89 */ /* 0x000ea200000e0000 */
        /* <DEDUP_REMOVED lines=8> */
[----:B-1----:R-:W-:Y:S02]  /*47f0*/  FMNMX.FTZ R71, R71, R5, !PT ;  /* 0x0000000547477209 */ /* 0x002fe40007810000 */
[----:B------:R-:W-:Y:S01]  /*4800*/  LOP3.LUT R13, R15, UR12, R12, 0x96, !PT ;  /* 0x0000000c0f0d7c12 */ /* 0x000fe2000f8e960c */
[----:B------:R-:W-:Y:S01]  /*4810*/  IMAD.WIDE.U32 R8, R27, -0x326172a9, RZ ;  /* 0xcd9e8d571b087825 */ /* 0x000fe200078e00ff */
[----:B------:R-:W-:Y:S01]  /*4820*/  LOP3.LUT R22, R11, UR12, R24, 0x96, !PT ;  /* 0x0000000c0b167c12 */ /* 0x000fe2000f8e9618 */
[----:B------:R-:W1:Y:S01]  /*4830*/  SHFL.BFLY PT, R5, R71, 0x1, 0x1f ;  /* 0x0c201f0047057f89 */ /* 0x000e6200000e0000 */
[----:B------:R-:W-:Y:S01]  /*4840*/  LOP3.LUT R12, R19, UR12, R12, 0x96, !PT ;  /* 0x0000000c130c7c12 */ /* 0x000fe2000f8e960c */
[----:B------:R-:W-:Y:S01]  /*4850*/  IMAD.WIDE.U32 R26, R26, -0x326172a9, RZ ;  /* 0xcd9e8d571a1a7825 */ /* 0x000fe200078e00ff */
[----:B------:R-:W-:-:S03]  /*4860*/  LOP3.LUT R11, R9, UR12, R24, 0x96, !PT ;  /* 0x0000000c090b7c12 */ /* 0x000fc6000f8e9618 */
[----:B------:R-:W-:Y:S01]  /*4870*/  IMAD.WIDE.U32 R28, R31, -0x326172a9, RZ ;  /* 0xcd9e8d571f1c7825 */ /* 0x000fe200078e00ff */
[----:B------:R-:W-:Y:S02]  /*4880*/  LOP3.LUT R24, R27, UR10, R14, 0x96, !PT ;  /* 0x0000000a1b187c12 */ /* 0x000fe4000f8e960e */
[----:B--2---:R-:W-:Y:S01]  /*4890*/  FMNMX.FTZ R70, R70, R2, !PT ;  /* 0x0000000246467209 */ /* 0x004fe20007810000 */
        /* <DEDUP_REMOVED lines=8> */
[----:B-1----:R-:W-:Y:S01]  /*4920*/  FMNMX.FTZ R71, R71, R5, !PT ;  /* 0x0000000547477209 */ /* 0x002fe20007810000 */
[----:B------:R-:W-:Y:S01]  /*4930*/  IMAD.WIDE.U32 R38, R41, -0x2daee0ad, RZ ;  /* 0xd2511f5329267825 */ /* 0x000fe200078e00ff */
[----:B------:R-:W-:Y:S02]  /*4940*/  LOP3.LUT R27, R21, UR10, R10, 0x96, !PT ;  /* 0x0000000a151b7c12 */ /* 0x000fe4000f8e960a */
[----:B------:R-:W-:Y:S01]  /*4950*/  FSETP.NEU.FTZ.AND P0, PT, R71, -INF , PT ;  /* 0xff8000004700780b */ /* 0x000fe20003f1d000 */
        /* <DEDUP_REMOVED lines=8> */
[----:B------:R-:W1:Y:S01]  /*49e0*/  SHFL.BFLY PT, R17, R70, 0x1, 0x1f ;  /* 0x0c201f0046117f89 */ /* 0x000e6200000e0000 */
        /* <DEDUP_REMOVED lines=25> */
[----:B------:R-:W-:Y:S01]  /*4b80*/  FMUL.FTZ R5, R71, c[0x0][0x23c] ;  /* 0x00008f0047057a20 */ /* 0x000fe20000410000 */
[----:B------:R-:W-:Y:S01]  /*4b90*/  LOP3.LUT R13, R7, UR13, R8, 0x96, !PT ;  /* 0x0000000d070d7c12 */ /* 0x000fe2000f8e9608 */
[----:B------:R-:W-:Y:S01]  /*4ba0*/  IMAD.WIDE.U32 R18, R19, -0x326172a9, RZ ;  /* 0xcd9e8d5713127825 */ /* 0x000fe200078e00ff */
[----:B------:R-:W-:Y:S02]  /*4bb0*/  LOP3.LUT R44, R6, 0xffff, RZ, 0xc0, !PT ;  /* 0x0000ffff062c7812 */ /* 0x000fe400078ec0ff */
[----:B------:R-:W-:Y:S01]  /*4bc0*/  FSEL R5, R5, RZ, P0 ;  /* 0x000000ff05057208 */ /* 0x000fe20000000000 */
[----:B------:R-:W-:Y:S01]  /*4bd0*/  IMAD.WIDE.U32 R26, R27, -0x2daee0ad, RZ ;  /* 0xd2511f531b1a7825 */ /* 0x000fe200078e00ff */
[----:B------:R-:W-:Y:S02]  /*4be0*/  LOP3.LUT R43, R19, UR8, R20, 0x96, !PT ;  /* 0x00000008132b7c12 */ /* 0x000fe4000f8e9614 */
[----:B------:R-:W-:Y:S01]  /*4bf0*/  SHF.R.U32.HI R46, RZ, 0x10, R6 ;  /* 0x00000010ff2e7819 */ /* 0x000fe20000011606 */
[----:B------:R-:W-:Y:S01]  /*4c00*/  IMAD.WIDE.U32 R10, R21, -0x326172a9, RZ ;  /* 0xcd9e8d57150a7825 */ /* 0x000fe200078e00ff */
[----:B------:R-:W-:-:S02]  /*4c10*/  LOP3.LUT R42, R27, UR6, R22, 0x96, !PT ;  /* 0x000000061b2a7c12 */ /* 0x000fc4000f8e9616 */
[----:B------:R-:W-:Y:S01]  /*4c20*/  LOP3.LUT R22, R6, 0xff, RZ, 0xc0, !PT ;  /* 0x000000ff06167812 */ /* 0x000fe200078ec0ff */
[----:B------:R-:W-:Y:S01]  /*4c30*/  IMAD.WIDE.U32 R8, R15, -0x326172a9, RZ ;  /* 0xcd9e8d570f087825 */ /* 0x000fe200078e00ff */
[----:B------:R-:W-:Y:S02]  /*4c40*/  SHF.R.U32.HI R27, RZ, 0x18, R6 ;  /* 0x00000018ff1b7819 */ /* 0x000fe40000011606 */
[----:B------:R-:W-:Y:S01]  /*4c50*/  FSETP.NEU.FTZ.AND P0, PT, R70, -INF , PT ;  /* 0xff8000004600780b */ /* 0x000fe20003f1d000 */
[----:B------:R-:W-:Y:S01]  /*4c60*/  FFMA.FTZ R2, R63, c[0x0][0x23c], -R5 ;  /* 0x00008f003f027a23 */ /* 0x000fe20000010805 */
[----:B------:R-:W-:Y:S01]  /*4c70*/  LOP3.LUT R19, R9, UR13, R10, 0x96, !PT ;  /* 0x0000000d09137c12 */ /* 0x000fe2000f8e960a */
[----:B------:R-:W-:Y:S01]  /*4c80*/  IMAD.WIDE.U32 R6, R31, -0x326172a9, RZ ;  /* 0xcd9e8d571f067825 */ /* 0x000fe200078e00ff */
[C---:B------:R-:W-:Y:S01]  /*4c90*/  LOP3.LUT R23, R8.reuse, 0xff, RZ, 0xc0, !PT ;  /* 0x000000ff08177812 */ /* 0x040fe200078ec0ff */
[----:B------:R1:W-:Y:S01]  /*4ca0*/  MUFU.EX2 R239, R2 ;  /* 0x0000000200ef7308 */ /* 0x0003e20000000800 */
[----:B------:R-:W-:Y:S01]  /*4cb0*/  LOP3.LUT R47, R8, 0xffff, RZ, 0xc0, !PT ;  /* 0x0000ffff082f7812 */ /* 0x000fe200078ec0ff */
[----:B------:R-:W-:Y:S01]  /*4cc0*/  IMAD.WIDE.U32 R14, R32, -0x326172a9, RZ ;  /* 0xcd9e8d57200e7825 */ /* 0x000fe200078e00ff */
[----:B------:R-:W-:-:S02]  /*4cd0*/  SHF.R.U32.HI R53, RZ, 0x10, R8 ;  /* 0x00000010ff357819 */ /* 0x000fc40000011608 */
[----:B------:R-:W-:Y:S01]  /*4ce0*/  SHF.R.U32.HI R25, RZ, 0x18, R8 ;  /* 0x00000018ff197819 */ /* 0x000fe20000011608 */
[----:B------:R-:W-:Y:S01]  /*4cf0*/  IMAD.WIDE.U32 R8, R33, -0x326172a9, RZ ;  /* 0xcd9e8d5721087825 */ /* 0x000fe200078e00ff */
[C---:B------:R-:W-:Y:S02]  /*4d00*/  LOP3.LUT R152, R6.reuse, 0xffff, RZ, 0xc0, !PT ;  /* 0x0000ffff06987812 */ /* 0x040fe400078ec0ff */
[----:B------:R-:W-:Y:S01]  /*4d10*/  LOP3.LUT R228, R6, 0xff, RZ, 0xc0, !PT ;  /* 0x000000ff06e47812 */ /* 0x000fe200078ec0ff */
[----:B------:R-:W-:Y:S01]  /*4d20*/  IMAD.WIDE.U32 R20, R34, -0x326172a9, RZ ;  /* 0xcd9e8d5722147825 */ /* 0x000fe200078e00ff */
[----:B------:R-:W-:Y:S02]  /*4d30*/  LOP3.LUT R141, R9, UR8, R52, 0x96, !PT ;  /* 0x00000008098d7c12 */ /* 0x000fe4000f8e9634 */
[----:B------:R-:W-:Y:S01]  /*4d40*/  LOP3.LUT R52, R7, UR13, R8, 0x96, !PT ;  /* 0x0000000d07347c12 */ /* 0x000fe2000f8e9608 */
[----:B------:R-:W-:Y:S01]  /*4d50*/  FMUL.FTZ R8, R70, c[0x0][0x23c] ;  /* 0x00008f0046087a20 */ /* 0x000fe20000410000 */
[----:B------:R-:W-:Y:S01]  /*4d60*/  LOP3.LUT R7, R13, 0xffff, RZ, 0xc0, !PT ;  /* 0x0000ffff0d077812 */ /* 0x000fe200078ec0ff */
[----:B-1----:R-:W-:Y:S01]  /*4d70*/  FFMA.FTZ R2, R112, c[0x0][0x23c], -R5 ;  /* 0x00008f0070027a23 */ /* 0x002fe20000010805 */
[----:B------:R-:W-:-:S02]  /*4d80*/  SHF.R.U32.HI R153, RZ, 0x10, R6 ;  /* 0x00000010ff997819 */ /* 0x000fc40000011606 */
[----:B------:R-:W-:Y:S01]  /*4d90*/  SHF.R.U32.HI R227, RZ, 0x18, R6 ;  /* 0x00000018ffe37819 */ /* 0x000fe20000011606 */
[----:B------:R1:W2:Y:S01]  /*4da0*/  MUFU.EX2 R238, R2 ;  /* 0x0000000200ee7308 */ /* 0x0002a20000000800 */
[----:B------:R-:W-:Y:S02]  /*4db0*/  SHF.R.U32.HI R6, RZ, 0x8, R7 ;  /* 0x00000008ff067819 */ /* 0x000fe40000011607 */
[----:B------:R-:W-:Y:S02]  /*4dc0*/  LOP3.LUT R7, R13, 0xff, RZ, 0xc0, !PT ;  /* 0x000000ff0d077812 */ /* 0x000fe400078ec0ff */
[----:B------:R-:W-:Y:S01]  /*4dd0*/  LOP3.LUT R54, R11, UR8, R54, 0x96, !PT ;  /* 0x000000080b367c12 */ /* 0x000fe2000f8e9636 */
[----:B------:R-:W-:Y:S01]  /*4de0*/  IMAD.WIDE.U32 R10, R29, -0x326172a9, RZ ;  /* 0xcd9e8d571d0a7825 */ /* 0x000fe200078e00ff */
[----:B------:R-:W-:Y:S02]  /*4df0*/  ISETP.GE.U32.AND P4, PT, R235, R7, PT ;  /* 0x00000007eb00720c */ /* 0x000fe40003f86070 */
[----:B------:R-:W-:-:S02]  /*4e00*/  LOP3.LUT R135, R15, UR8, R28, 0x96, !PT ;  /* 0x000000080f877c12 */ /* 0x000fc4000f8e961c */
[----:B------:R-:W-:Y:S02]  /*4e10*/  LOP3.LUT R15, R11, UR13, R12, 0x96, !PT ;  /* 0x0000000d0b0f7c12 */ /* 0x000fe4000f8e960c */
[C---:B------:R-:W-:Y:S02]  /*4e20*/  LOP3.LUT R55, R10.reuse, 0xffff, RZ, 0xc0, !PT ;  /* 0x0000ffff0a377812 */ /* 0x040fe400078ec0ff */
[----:B------:R-:W-:Y:S02]  /*4e30*/  LOP3.LUT R58, R10, 0xff, RZ, 0xc0, !PT ;  /* 0x000000ff0a3a7812 */ /* 0x000fe400078ec0ff */
[----:B-1----:R-:W-:Y:S02]  /*4e40*/  FSEL R2, R8, RZ, P0 ;  /* 0x000000ff08027208 */ /* 0x002fe40000000000 */
[----:B------:R-:W-:Y:S01]  /*4e50*/  LOP3.LUT R8, R6, 0xffff, RZ, 0xc0, !PT ;  /* 0x0000ffff06087812 */ /* 0x000fe200078ec0ff */
[----:B------:R-:W-:Y:S01]  /*4e60*/  IMAD.WIDE.U32 R6, R35, -0x2daee0ad, RZ ;  /* 0xd2511f5323067825 */ /* 0x000fe200078e00ff */
[----:B------:R-:W-:-:S02]  /*4e70*/  SHF.R.U32.HI R56, RZ, 0x10, R10 ;  /* 0x00000010ff387819 */ /* 0x000fc4000001160a */
[----:B------:R-:W-:Y:S01]  /*4e80*/  ISETP.GE.U32.AND P5, PT, R235, R8, PT ;  /* 0x00000008eb00720c */ /* 0x000fe20003fa6070 */
[----:B------:R-:W-:Y:S01]  /*4e90*/  FFMA.FTZ R9, R62, c[0x0][0x23c], -R2 ;  /* 0x00008f003e097a23 */ /* 0x000fe20000010802 */
[----:B--2---:R-:W-:Y:S02]  /*4ea0*/  F2FP.BF16.PACK_AB R8, R238, R239 ;  /* 0x000000efee08723e */ /* 0x004fe400000010ff */
[----:B------:R-:W-:Y:S01]  /*4eb0*/  SHF.R.U32.HI R57, RZ, 0x18, R10 ;  /* 0x00000018ff397819 */ /* 0x000fe2000001160a */
[----:B------:R1:W-:Y:S01]  /*4ec0*/  MUFU.EX2 R233, R9 ;  /* 0x0000000900e97308 */ /* 0x0003e20000000800 */
[----:B------:R-:W-:Y:S02]  /*4ed0*/  PRMT R88, R8, 0x7632, R88 ;  /* 0x0000763208587816 */ /* 0x000fe40000000058 */
[----:B------:R-:W-:Y:S02]  /*4ee0*/  LOP3.LUT R134, R21, UR8, R30, 0x96, !PT ;  /* 0x0000000815867c12 */ /* 0x000fe4000f8e961e */
[----:B------:R-:W-:-:S02]  /*4ef0*/  ISETP.GE.U32.AND P2, PT, R235, R22, PT ;  /* 0x00000016eb00720c */ /* 0x000fc40003f46070 */
[----:B------:R-:W-:Y:S01]  /*4f00*/  ISETP.GE.U32.AND P3, PT, R235, R27, PT ;  /* 0x0000001beb00720c */ /* 0x000fe20003f66070 */
[----:B------:R-:W-:Y:S01]  /*4f10*/  @!P5 HFMA2.BF16_V2 R62, -RZ.H0_H0, RZ.H0_H0, -R88.H0_H0 ;  /* 0x200000ffff3ed231 */ /* 0x000fe20000340958 */
[----:B------:R-:W-:Y:S02]  /*4f20*/  LOP3.LUT R10, R7, UR14, R38, 0x96, !PT ;  /* 0x0000000e070a7c12 */ /* 0x000fe4000f8e9626 */
[C---:B------:R-:W-:Y:S02]  /*4f30*/  LOP3.LUT R21, R6.reuse, 0xff, RZ, 0xc0, !PT ;  /* 0x000000ff06157812 */ /* 0x040fe400078ec0ff */
[----:B------:R-:W-:Y:S02]  /*4f40*/  LOP3.LUT R17, R6, 0xffff, RZ, 0xc0, !PT ;  /* 0x0000ffff06117812 */ /* 0x000fe400078ec0ff */
[----:B------:R-:W-:Y:S01]  /*4f50*/  SHF.R.U32.HI R27, RZ, 0x10, R6 ;  /* 0x00000010ff1b7819 */ /* 0x000fe20000011606 */
[----:B-1----:R-:W-:Y:S01]  /*4f60*/  FFMA.FTZ R9, R77, c[0x0][0x23c], -R2 ;  /* 0x00008f004d097a23 */ /* 0x002fe20000010802 */
[----:B------:R-:W-:-:S02]  /*4f70*/  PRMT R77, R8, 0x7610, R77 ;  /* 0x00007610084d7816 */ /* 0x000fc4000000004d */
[----:B------:R-:W-:Y:S01]  /*4f80*/  SHF.R.U32.HI R8, RZ, 0x18, R13 ;  /* 0x00000018ff087819 */ /* 0x000fe2000001160d */
[----:B------:R-:W1:Y:S01]  /*4f90*/  MUFU.EX2 R231, R9 ;  /* 0x0000000900e77308 */ /* 0x000e620000000800 */
[----:B------:R-:W-:Y:S01]  /*4fa0*/  PRMT R93, R77, 0x5410, R88 ;  /* 0x000054104d5d7816 */ /* 0x000fe20000000058 */
[----:B------:R-:W-:Y:S01]  /*4fb0*/  @!P4 HFMA2.BF16_V2 R63, -RZ.H0_H0, RZ.H0_H0, -R77.H0_H0 ;  /* 0x200000ffff3fc231 */ /* 0x000fe2000034094d */
[----:B------:R-:W-:Y:S02]  /*4fc0*/  @!P5 PRMT R88, R62, 0x5410, RZ ;  /* 0x000054103e58d816 */ /* 0x000fe400000000ff */
[----:B------:R-:W-:Y:S02]  /*4fd0*/  ISETP.GE.U32.AND P5, PT, R235, R25, PT ;  /* 0x00000019eb00720c */ /* 0x000fe40003fa6070 */
[----:B------:R-:W-:Y:S02]  /*4fe0*/  @!P4 PRMT R77, R63, 0x5410, RZ ;  /* 0x000054103f4dc816 */ /* 0x000fe400000000ff */
[----:B------:R-:W-:-:S02]  /*4ff0*/  ISETP.GE.U32.AND P4, PT, R235, R8, PT ;  /* 0x00000008eb00720c */ /* 0x000fc40003f86070 */
[----:B------:R-:W-:Y:S02]  /*5000*/  SHF.R.U32.HI R13, RZ, 0x10, R13 ;  /* 0x00000010ff0d7819 */ /* 0x000fe4000001160d */
[----:B------:R-:W-:Y:S01]  /*5010*/  SHF.R.U32.HI R22, RZ, 0x18, R6 ;  /* 0x00000018ff167819 */ /* 0x000fe20000011606 */
[----:B------:R-:W-:Y:S01]  /*5020*/  IMAD.WIDE.U32 R6, R37, -0x326172a9, RZ ;  /* 0xcd9e8d5725067825 */ /* 0x000fe200078e00ff */
[----:B------:R-:W-:Y:S02]  /*5030*/  ISETP.GE.U32.AND P0, PT, R235, R23, PT ;  /* 0x00000017eb00720c */ /* 0x000fe40003f06070 */
[----:B-1----:R-:W-:Y:S01]  /*5040*/  F2FP.BF16.PACK_AB R11, R231, R233 ;  /* 0x000000e9e70b723e */ /* 0x002fe200000010ff */
[----:B------:R-:W-:Y:S01]  /*5050*/  IMAD.WIDE.U32 R8, R41, -0x2daee0ad, RZ ;  /* 0xd2511f5329087825 */ /* 0x000fe200078e00ff */
[----:B------:R-:W-:Y:S02]  /*5060*/  LOP3.LUT R16, R7, UR13, R16, 0x96, !PT ;  /* 0x0000000d07107c12 */ /* 0x000fe4000f8e9610 */
[----:B------:R-:W-:-:S02]  /*5070*/  PRMT R79, R11, 0x7632, R79 ;  /* 0x000076320b4f7816 */ /* 0x000fc4000000004f */
[----:B------:R-:W-:Y:S02]  /*5080*/  LOP3.LUT R25, R9, UR14, R24, 0x96, !PT ;  /* 0x0000000e09197c12 */ /* 0x000fe4000f8e9618 */
[C---:B------:R-:W-:Y:S01]  /*5090*/  LOP3.LUT R112, R8.reuse, 0xffff, RZ, 0xc0, !PT ;  /* 0x0000ffff08707812 */ /* 0x040fe200078ec0ff */
[----:B------:R-:W-:Y:S01]  /*50a0*/  @!P4 HFMA2.BF16_V2 R64, -RZ.H0_H0, RZ.H0_H0, -R79.H0_H0 ;  /* 0x200000ffff40c231 */ /* 0x000fe2000034094f */
[----:B------:R-:W-:Y:S01]  /*50b0*/  PRMT R76, R11, 0x7610, R76 ;  /* 0x000076100b4c7816 */ /* 0x000fe2000000004c */
[--C-:B------:R-:W-:Y:S01]  /*50c0*/  FFMA.FTZ R9, R113, c[0x0][0x23c], -R5.reuse ;  /* 0x00008f0071097a23 */ /* 0x100fe20000010805 */
[----:B------:R-:W-:Y:S01]  /*50d0*/  LOP3.LUT R111, R8, 0xff, RZ, 0xc0, !PT ;  /* 0x000000ff086f7812 */ /* 0x000fe200078ec0ff */
[----:B------:R-:W-:Y:S01]  /*50e0*/  FFMA.FTZ R11, R65, c[0x0][0x23c], -R5 ;  /* 0x00008f00410b7a23 */ /* 0x000fe20000010805 */
[--C-:B------:R-:W-:Y:S01]  /*50f0*/  SHF.R.U32.HI R113, RZ, 0x10, R8.reuse ;  /* 0x00000010ff717819 */ /* 0x100fe20000011608 */
[----:B------:R1:W-:Y:S01]  /*5100*/  MUFU.EX2 R234, R9 ;  /* 0x0000000900ea7308 */ /* 0x0003e20000000800 */
[----:B------:R-:W-:-:S02]  /*5110*/  SHF.R.U32.HI R110, RZ, 0x18, R8 ;  /* 0x00000018ff6e7819 */ /* 0x000fc40000011608 */
[----:B------:R-:W-:Y:S02]  /*5120*/  LOP3.LUT R8, R13, 0xff, RZ, 0xc0, !PT ;  /* 0x000000ff0d087812 */ /* 0x000fe400078ec0ff */
[----:B------:R-:W-:Y:S02]  /*5130*/  PRMT R91, R76, 0x5410, R79 ;  /* 0x000054104c5b7816 */ /* 0x000fe4000000004f */
[----:B------:R-:W-:Y:S01]  /*5140*/  @!P4 PRMT R79, R64, 0x5410, RZ ;  /* 0x00005410404fc816 */ /* 0x000fe200000000ff */
[----:B------:R2:W3:Y:S01]  /*5150*/  MUFU.EX2 R245, R11 ;  /* 0x0000000b00f57308 */ /* 0x0004e20000000800 */
[----:B------:R-:W-:Y:S02]  /*5160*/  ISETP.GE.U32.AND P4, PT, R235, R8, PT ;  /* 0x00000008eb00720c */ /* 0x000fe40003f86070 */
[C---:B------:R-:W-:Y:S02]  /*5170*/  LOP3.LUT R28, R6.reuse, 0xff, RZ, 0xc0, !PT ;  /* 0x000000ff061c7812 */ /* 0x040fe400078ec0ff */
[----:B------:R-:W-:-:S02]  /*5180*/  LOP3.LUT R72, R6, 0xffff, RZ, 0xc0, !PT ;  /* 0x0000ffff06487812 */ /* 0x000fc400078ec0ff */
[--C-:B------:R-:W-:Y:S01]  /*5190*/  SHF.R.U32.HI R38, RZ, 0x10, R6.reuse ;  /* 0x00000010ff267819 */ /* 0x100fe20000011606 */
[----:B-1----:R-:W-:Y:S01]  /*51a0*/  IMAD.WIDE.U32 R8, R36, -0x2daee0ad, RZ ;  /* 0xd2511f5324087825 */ /* 0x002fe200078e00ff */
[----:B------:R-:W-:-:S03]  /*51b0*/  SHF.R.U32.HI R23, RZ, 0x18, R6 ;  /* 0x00000018ff177819 */ /* 0x000fc60000011606 */
[----:B------:R-:W-:Y:S01]  /*51c0*/  IMAD.WIDE.U32 R6, R39, -0x326172a9, RZ ;  /* 0xcd9e8d5727067825 */ /* 0x000fe200078e00ff */
[C---:B------:R-:W-:Y:S01]  /*51d0*/  LOP3.LUT R24, R8.reuse, 0xffff, RZ, 0xc0, !PT ;  /* 0x0000ffff08187812 */ /* 0x040fe200078ec0ff */
[----:B------:R-:W-:Y:S01]  /*51e0*/  @!P4 HFMA2.BF16_V2 R65, -RZ.H0_H0, RZ.H0_H0, -R76.H0_H0 ;  /* 0x200000ffff41c231 */ /* 0x000fe2000034094c */
[----:B------:R-:W-:Y:S01]  /*51f0*/  LOP3.LUT R32, R8, 0xff, RZ, 0xc0, !PT ;  /* 0x000000ff08207812 */ /* 0x000fe200078ec0ff */
[----:B--2---:R-:W-:Y:S01]  /*5200*/  FFMA.FTZ R11, R67, c[0x0][0x23c], -R2 ;  /* 0x00008f00430b7a23 */ /* 0x004fe20000010802 */
[----:B------:R-:W-:Y:S02]  /*5210*/  LOP3.LUT R37, R7, UR13, R14, 0x96, !PT ;  /* 0x0000000d07257c12 */ /* 0x000fe4000f8e960e */
[C---:B------:R-:W-:Y:S01]  /*5220*/  LOP3.LUT R109, R6.reuse, 0xff, RZ, 0xc0, !PT ;  /* 0x000000ff066d7812 */ /* 0x040fe200078ec0ff */
[----:B------:R-:W-:Y:S01]  /*5230*/  MUFU.EX2 R240, R11 ;  /* 0x0000000b00f07308 */ /* 0x000fe20000000800 */
[----:B------:R-:W-:Y:S02]  /*5240*/  LOP3.LUT R128, R6, 0xffff, RZ, 0xc0, !PT ;  /* 0x0000ffff06807812 */ /* 0x000fe400078ec0ff */
[----:B------:R-:W-:-:S02]  /*5250*/  SHF.R.U32.HI R123, RZ, 0x10, R6 ;  /* 0x00000010ff7b7819 */ /* 0x000fc40000011606 */
[----:B------:R-:W-:Y:S01]  /*5260*/  SHF.R.U32.HI R108, RZ, 0x18, R6 ;  /* 0x00000018ff6c7819 */ /* 0x000fe20000011606 */
[----:B------:R-:W-:Y:S01]  /*5270*/  IMAD.WIDE.U32 R6, R42, -0x326172a9, RZ ;  /* 0xcd9e8d572a067825 */ /* 0x000fe200078e00ff */
[--C-:B------:R-:W-:Y:S02]  /*5280*/  SHF.R.U32.HI R35, RZ, 0x10, R8.reuse ;  /* 0x00000010ff237819 */ /* 0x100fe40000011608 */
[----:B------:R-:W-:Y:S01]  /*5290*/  SHF.R.U32.HI R34, RZ, 0x18, R8 ;  /* 0x00000018ff227819 */ /* 0x000fe20000011608 */
[----:B------:R-:W-:Y:S01]  /*52a0*/  FFMA.FTZ R8, R66, c[0x0][0x23c], -R2 ;  /* 0x00008f0042087a23 */ /* 0x000fe20000010802 */
[----:B------:R-:W-:Y:S02]  /*52b0*/  LOP3.LUT R12, R9, UR14, R40, 0x96, !PT ;  /* 0x0000000e090c7c12 */ /* 0x000fe4000f8e9628 */
[----:B------:R-:W-:Y:S01]  /*52c0*/  SHF.R.U32.HI R9, RZ, 0x8, R44 ;  /* 0x00000008ff097819 */ /* 0x000fe2000001162c */
[----:B------:R1:W2:Y:S01]  /*52d0*/  MUFU.EX2 R251, R8 ;  /* 0x0000000800fb7308 */ /* 0x0002a20000000800 */
[----:B------:R-:W-:-:S02]  /*52e0*/  LOP3.LUT R18, R7, UR13, R18, 0x96, !PT ;  /* 0x0000000d07127c12 */ /* 0x000fc4000f8e9612 */
[C---:B------:R-:W-:Y:S02]  /*52f0*/  LOP3.LUT R39, R6.reuse, 0xffff, RZ, 0xc0, !PT ;  /* 0x0000ffff06277812 */ /* 0x040fe400078ec0ff */
[----:B------:R-:W-:Y:S02]  /*5300*/  LOP3.LUT R40, R6, 0xff, RZ, 0xc0, !PT ;  /* 0x000000ff06287812 */ /* 0x000fe400078ec0ff */
[--C-:B------:R-:W-:Y:S02]  /*5310*/  SHF.R.U32.HI R41, RZ, 0x10, R6.reuse ;  /* 0x00000010ff297819 */ /* 0x100fe40000011606 */
[----:B------:R-:W-:Y:S02]  /*5320*/  SHF.R.U32.HI R42, RZ, 0x18, R6 ;  /* 0x00000018ff2a7819 */ /* 0x000fe40000011606 */
[----:B---3--:R-:W-:Y:S02]  /*5330*/  F2FP.BF16.PACK_AB R7, R245, R234 ;  /* 0x000000eaf507723e */ /* 0x008fe400000010ff */
[----:B------:R-:W-:-:S02]  /*5340*/  LOP3.LUT R6, R9, 0xffff, RZ, 0xc0, !PT ;  /* 0x0000ffff09067812 */ /* 0x000fc400078ec0ff */
[----:B------:R-:W-:Y:S01]  /*5350*/  @!P4 PRMT R76, R65, 0x5410, RZ ;  /* 0x00005410414cc816 */ /* 0x000fe200000000ff */
[----:B-1----:R-:W-:Y:S01]  /*5360*/  IMAD.WIDE.U32 R8, R43, -0x2daee0ad, RZ ;  /* 0xd2511f532b087825 */ /* 0x002fe200078e00ff */
[----:B------:R-:W-:Y:S02]  /*5370*/  PRMT R216, R7, 0x7610, R216 ;  /* 0x0000761007d87816 */ /* 0x000fe400000000d8 */
[----:B------:R-:W-:Y:S02]  /*5380*/  ISETP.GE.U32.AND P4, PT, R235, R6, PT ;  /* 0x00000006eb00720c */ /* 0x000fe40003f86070 */
[----:B------:R-:W-:Y:S01]  /*5390*/  PRMT R215, R7, 0x7632, R215 ;  /* 0x0000763207d77816 */ /* 0x000fe200000000d7 */
[----:B------:R-:W-:Y:S01]  /*53a0*/  FFMA.FTZ R7, R114, c[0x0][0x23c], -R5 ;  /* 0x00008f0072077a23 */ /* 0x000fe20000010805 */
[----:B------:R-:W-:Y:S01]  /*53b0*/  @!P2 HFMA2.BF16_V2 R66, -RZ.H0_H0, RZ.H0_H0, -R216.H0_H0 ;  /* 0x200000ffff42a231 */ /* 0x000fe200003409d8 */
[----:B------:R-:W-:Y:S02]  /*53c0*/  LOP3.LUT R11, R46, 0xff, RZ, 0xc0, !PT ;  /* 0x000000ff2e0b7812 */ /* 0x000fe400078ec0ff */
[----:B------:R1:W-:Y:S01]  /*53d0*/  MUFU.EX2 R248, R7 ;  /* 0x0000000700f87308 */ /* 0x0003e20000000800 */
[----:B------:R-:W-:-:S02]  /*53e0*/  PRMT R46, R216, 0x5410, R215 ;  /* 0x00005410d82e7816 */ /* 0x000fc400000000d7 */
[----:B------:R-:W-:Y:S02]  /*53f0*/  @!P2 PRMT R216, R66, 0x5410, RZ ;  /* 0x0000541042d8a816 */ /* 0x000fe400000000ff */
[----:B--2---:R-:W-:Y:S01]  /*5400*/  F2FP.BF16.PACK_AB R6, R251, R240 ;  /* 0x000000f0fb06723e */ /* 0x004fe200000010ff */
[----:B------:R-:W-:Y:S01]  /*5410*/  @!P4 HFMA2.BF16_V2 R67, -RZ.H0_H0, RZ.H0_H0, -R215.H0_H0 ;  /* 0x200000ffff43c231 */ /* 0x000fe200003409d7 */
[----:B------:R-:W-:Y:S02]  /*5420*/  ISETP.GE.U32.AND P2, PT, R235, R11, PT ;  /* 0x0000000beb00720c */ /* 0x000fe40003f46070 */
[C---:B------:R-:W-:Y:S02]  /*5430*/  PRMT R214, R6.reuse, 0x7632, R214 ;  /* 0x0000763206d67816 */ /* 0x040fe400000000d6 */
[----:B------:R-:W-:Y:S02]  /*5440*/  PRMT R213, R6, 0x7610, R213 ;  /* 0x0000761006d57816 */ /* 0x000fe400000000d5 */
[C---:B------:R-:W-:Y:S01]  /*5450*/  LOP3.LUT R11, R10.reuse, 0xff, RZ, 0xc0, !PT ;  /* 0x000000ff0a0b7812 */ /* 0x040fe200078ec0ff */
[----:B------:R-:W-:Y:S01]  /*5460*/  @!P3 HFMA2.BF16_V2 R68, -RZ.H0_H0, RZ.H0_H0, -R214.H0_H0 ;  /* 0x200000ffff44b231 */ /* 0x000fe200003409d6 */
[----:B------:R-:W-:Y:S01]  /*5470*/  LOP3.LUT R6, R10, 0xffff, RZ, 0xc0, !PT ;  /* 0x0000ffff0a067812 */ /* 0x000fe200078ec0ff */
[----:B-1----:R-:W-:Y:S01]  /*5480*/  FFMA.FTZ R7, R73, c[0x0][0x23c], -R5 ;  /* 0x00008f0049077a23 */ /* 0x002fe20000010805 */
[----:B------:R-:W-:-:S02]  /*5490*/  @!P4 PRMT R215, R67, 0x5410, RZ ;  /* 0x0000541043d7c816 */ /* 0x000fc400000000ff */
[----:B------:R-:W-:Y:S01]  /*54a0*/  ISETP.GE.U32.AND P4, PT, R235, R11, PT ;  /* 0x0000000beb00720c */ /* 0x000fe20003f86070 */
[----:B------:R1:W2:Y:S01]  /*54b0*/  MUFU.EX2 R242, R7 ;  /* 0x0000000700f27308 */ /* 0x0002a20000000800 */
[----:B------:R-:W-:Y:S01]  /*54c0*/  SHF.R.U32.HI R6, RZ, 0x8, R6 ;  /* 0x00000008ff067819 */ /* 0x000fe20000011606 */
[----:B------:R-:W-:Y:S01]  /*54d0*/  FFMA.FTZ R11, R74, c[0x0][0x23c], -R2 ;  /* 0x00008f004a0b7a23 */ /* 0x000fe20000010802 */
[----:B------:R-:W-:Y:S01]  /*54e0*/  @!P2 HFMA2.BF16_V2 R69, -RZ.H0_H0, RZ.H0_H0, -R213.H0_H0 ;  /* 0x200000ffff45a231 */ /* 0x000fe200003409d5 */
[----:B------:R-:W-:Y:S02]  /*54f0*/  LOP3.LUT R26, R9, UR14, R26, 0x96, !PT ;  /* 0x0000000e091a7c12 */ /* 0x000fe4000f8e961a */
[----:B------:R-:W-:Y:S02]  /*5500*/  LOP3.LUT R6, R6, 0xffff, RZ, 0xc0, !PT ;  /* 0x0000ffff06067812 */ /* 0x000fe400078ec0ff */
[----:B------:R3:W-:Y:S01]  /*5510*/  MUFU.EX2 R249, R11 ;  /* 0x0000000b00f97308 */ /* 0x0007e20000000800 */
[----:B------:R-:W-:-:S02]  /*5520*/  LOP3.LUT R29, R8, 0xffff, RZ, 0xc0, !PT ;  /* 0x0000ffff081d7812 */ /* 0x000fc400078ec0ff */
[----:B------:R-:W-:Y:S02]  /*5530*/  PRMT R63, R213, 0x5410, R214 ;  /* 0x00005410d53f7816 */ /* 0x000fe400000000d6 */
[----:B------:R-:W-:Y:S02]  /*5540*/  SHF.R.U32.HI R9, RZ, 0x18, R10 ;  /* 0x00000018ff097819 */ /* 0x000fe4000001160a */
[----:B------:R-:W-:Y:S01]  /*5550*/  @!P3 PRMT R214, R68, 0x5410, RZ ;  /* 0x0000541044d6b816 */ /* 0x000fe200000000ff */
[----:B-1----:R-:W-:Y:S01]  /*5560*/  FFMA.FTZ R7, R101, c[0x0][0x23c], -R2 ;  /* 0x00008f0065077a23 */ /* 0x002fe20000010802 */
[----:B------:R-:W-:Y:S02]  /*5570*/  ISETP.GE.U32.AND P3, PT, R235, R6, PT ;  /* 0x00000006eb00720c */ /* 0x000fe40003f66070 */
[----:B------:R-:W-:Y:S01]  /*5580*/  LOP3.LUT R33, R8, 0xff, RZ, 0xc0, !PT ;  /* 0x000000ff08217812 */ /* 0x000fe200078ec0ff */
[----:B------:R-:W1:Y:S01]  /*5590*/  MUFU.EX2 R241, R7 ;  /* 0x0000000700f17308 */ /* 0x000e620000000800 */
[----:B------:R-:W-:-:S02]  /*55a0*/  SHF.R.U32.HI R30, RZ, 0x10, R8 ;  /* 0x00000010ff1e7819 */ /* 0x000fc40000011608 */
[----:B------:R-:W-:Y:S01]  /*55b0*/  SHF.R.U32.HI R31, RZ, 0x18, R8 ;  /* 0x00000018ff1f7819 */ /* 0x000fe20000011608 */
[--C-:B---3--:R-:W-:Y:S01]  /*55c0*/  FFMA.FTZ R11, R102, c[0x0][0x23c], -R5.reuse ;  /* 0x00008f00660b7a23 */ /* 0x108fe20000010805 */
[----:B--2---:R-:W-:Y:S02]  /*55d0*/  F2FP.BF16.PACK_AB R8, R242, R248 ;  /* 0x000000f8f208723e */ /* 0x004fe400000010ff */
[----:B------:R-:W-:Y:S01]  /*55e0*/  @!P2 PRMT R213, R69, 0x5410, RZ ;  /* 0x0000541045d5a816 */ /* 0x000fe200000000ff */
[----:B------:R-:W-:Y:S01]  /*55f0*/  MUFU.EX2 R121, R11 ;  /* 0x0000000b00797308 */ /* 0x000fe20000000800 */
[----:B------:R-:W-:Y:S01]  /*5600*/  ISETP.GE.U32.AND P2, PT, R235, R9, PT ;  /* 0x00000009eb00720c */ /* 0x000fe20003f46070 */
[----:B------:R-:W-:Y:S01]  /*5610*/  FFMA.FTZ R9, R75, c[0x0][0x23c], -R5 ;  /* 0x00008f004b097a23 */ /* 0x000fe20000010805 */
[C---:B------:R-:W-:Y:S02]  /*5620*/  PRMT R212, R8.reuse, 0x7610, R212 ;  /* 0x0000761008d47816 */ /* 0x040fe400000000d4 */
[----:B------:R-:W-:-:S02]  /*5630*/  PRMT R211, R8, 0x7632, R211 ;  /* 0x0000763208d37816 */ /* 0x000fc400000000d3 */
[----:B------:R-:W-:Y:S01]  /*5640*/  SHF.R.U32.HI R8, RZ, 0x10, R10 ;  /* 0x00000010ff087819 */ /* 0x000fe2000001160a */
[----:B------:R2:W3:Y:S01]  /*5650*/  MUFU.EX2 R132, R9 ;  /* 0x0000000900847308 */ /* 0x0004e20000000800 */
[----:B------:R-:W-:Y:S01]  /*5660*/  @!P4 HFMA2.BF16_V2 R74, -RZ.H0_H0, RZ.H0_H0, -R212.H0_H0 ;  /* 0x200000ffff4ac231 */ /* 0x000fe200003409d4 */
[----:B-1----:R-:W-:Y:S01]  /*5670*/  F2FP.BF16.PACK_AB R10, R249, R241 ;  /* 0x000000f1f90a723e */ /* 0x002fe200000010ff */
[----:B------:R-:W-:Y:S01]  /*5680*/  @!P3 HFMA2.BF16_V2 R73, -RZ.H0_H0, RZ.H0_H0, -R211.H0_H0 ;  /* 0x200000ffff49b231 */ /* 0x000fe200003409d3 */
[----:B------:R-:W-:Y:S01]  /*5690*/  LOP3.LUT R8, R8, 0xff, RZ, 0xc0, !PT ;  /* 0x000000ff08087812 */ /* 0x000fe200078ec0ff */
[----:B------:R-:W-:Y:S01]  /*56a0*/  IMAD.WIDE.U32 R6, R45, -0x326172a9, RZ ;  /* 0xcd9e8d572d067825 */ /* 0x000fe200078e00ff */
[----:B------:R-:W-:Y:S02]  /*56b0*/  PRMT R62, R212, 0x5410, R211 ;  /* 0x00005410d43e7816 */ /* 0x000fe400000000d3 */
[----:B------:R-:W-:Y:S02]  /*56c0*/  @!P4 PRMT R212, R74, 0x5410, RZ ;  /* 0x000054104ad4c816 */ /* 0x000fe400000000ff */
[----:B------:R-:W-:-:S02]  /*56d0*/  ISETP.GE.U32.AND P4, PT, R235, R8, PT ;  /* 0x00000008eb00720c */ /* 0x000fc40003f86070 */
[----:B------:R-:W-:Y:S02]  /*56e0*/  PRMT R210, R10, 0x7632, R210 ;  /* 0x000076320ad27816 */ /* 0x000fe400000000d2 */
[----:B------:R-:W-:Y:S01]  /*56f0*/  @!P3 PRMT R211, R73, 0x5410, RZ ;  /* 0x0000541049d3b816 */ /* 0x000fe200000000ff */
[----:B--2---:R-:W-:Y:S01]  /*5700*/  FFMA.FTZ R9, R100, c[0x0][0x23c], -R2 ;  /* 0x00008f0064097a23 */ /* 0x004fe20000010802 */
[----:B------:R-:W-:Y:S01]  /*5710*/  SHF.R.U32.HI R8, RZ, 0x8, R17 ;  /* 0x00000008ff087819 */ /* 0x000fe20000011611 */
[----:B------:R-:W-:Y:S01]  /*5720*/  @!P2 HFMA2.BF16_V2 R75, -RZ.H0_H0, RZ.H0_H0, -R210.H0_H0 ;  /* 0x200000ffff4ba231 */ /* 0x000fe200003409d2 */
[----:B------:R-:W-:Y:S01]  /*5730*/  ISETP.GE.U32.AND P3, PT, R235, R21, PT ;  /* 0x00000015eb00720c */ /* 0x000fe20003f66070 */
[----:B------:R1:W-:Y:S01]  /*5740*/  MUFU.EX2 R250, R9 ;  /* 0x0000000900fa7308 */ /* 0x0003e20000000800 */
[----:B------:R-:W-:Y:S02]  /*5750*/  PRMT R209, R10, 0x7610, R209 ;  /* 0x000076100ad17816 */ /* 0x000fe400000000d1 */
[----:B------:R-:W-:-:S02]  /*5760*/  LOP3.LUT R36, R7, UR13, R20, 0x96, !PT ;  /* 0x0000000d07247c12 */ /* 0x000fc4000f8e9614 */
[----:B------:R-:W-:Y:S02]  /*5770*/  LOP3.LUT R64, R6, 0xffff, RZ, 0xc0, !PT ;  /* 0x0000ffff06407812 */ /* 0x000fe400078ec0ff */
[----:B------:R-:W-:Y:S02]  /*5780*/  LOP3.LUT R8, R8, 0xffff, RZ, 0xc0, !PT ;  /* 0x0000ffff08087812 */ /* 0x000fe400078ec0ff */
[----:B---3--:R-:W-:Y:S02]  /*5790*/  F2FP.BF16.PACK_AB R7, R132, R121 ;  /* 0x000000798407723e */ /* 0x008fe400000010ff */
[----:B------:R-:W-:Y:S02]  /*57a0*/  PRMT R61, R209, 0x5410, R210 ;  /* 0x00005410d13d7816 */ /* 0x000fe400000000d2 */
[----:B------:R-:W-:Y:S02]  /*57b0*/  @!P2 PRMT R210, R75, 0x5410, RZ ;  /* 0x000054104bd2a816 */ /* 0x000fe400000000ff */
[----:B------:R-:W-:Y:S01]  /*57c0*/  ISETP.GE.U32.AND P2, PT, R235, R8, PT ;  /* 0x00000008eb00720c */ /* 0x000fe20003f46070 */
[----:B-1----:R-:W-:Y:S01]  /*57d0*/  FFMA.FTZ R9, R80, c[0x0][0x23c], -R2 ;  /* 0x00008f0050097a23 */ /* 0x002fe20000010802 */
[C---:B------:R-:W-:Y:S01]  /*57e0*/  PRMT R208, R7.reuse, 0x7610, R208 ;  /* 0x0000761007d07816 */ /* 0x040fe200000000d0 */
[----:B------:R-:W-:Y:S01]  /*57f0*/  @!P4 HFMA2.BF16_V2 R80, -RZ.H0_H0, RZ.H0_H0, -R209.H0_H0 ;  /* 0x200000ffff50c231 */ /* 0x000fe200003409d1 */
[----:B------:R-:W-:Y:S01]  /*5800*/  PRMT R207, R7, 0x7632, R207 ;  /* 0x0000763207cf7816 */ /* 0x000fe200000000cf */
[----:B------:R-:W1:Y:S01]  /*5810*/  MUFU.EX2 R252, R9 ;  /* 0x0000000900fc7308 */ /* 0x000e620000000800 */
[--C-:B------:R-:W-:Y:S01]  /*5820*/  FFMA.FTZ R8, R84, c[0x0][0x23c], -R5.reuse ;  /* 0x00008f0054087a23 */ /* 0x100fe20000010805 */
[----:B------:R-:W-:Y:S01]  /*5830*/  @!P3 HFMA2.BF16_V2 R78, -RZ.H0_H0, RZ.H0_H0, -R208.H0_H0 ;  /* 0x200000ffff4eb231 */ /* 0x000fe200003409d0 */
[----:B------:R-:W-:Y:S01]  /*5840*/  FFMA.FTZ R7, R81, c[0x0][0x23c], -R5 ;  /* 0x00008f0051077a23 */ /* 0x000fe20000010805 */
[----:B------:R-:W-:-:S02]  /*5850*/  LOP3.LUT R67, R6, 0xff, RZ, 0xc0, !PT ;  /* 0x000000ff06437812 */ /* 0x000fc400078ec0ff */
[--C-:B------:R-:W-:Y:S02]  /*5860*/  SHF.R.U32.HI R66, RZ, 0x10, R6.reuse ;  /* 0x00000010ff427819 */ /* 0x100fe40000011606 */
[----:B------:R-:W-:Y:S01]  /*5870*/  SHF.R.U32.HI R65, RZ, 0x18, R6 ;  /* 0x00000018ff417819 */ /* 0x000fe20000011606 */
[----:B------:R2:W-:Y:S01]  /*5880*/  MUFU.EX2 R243, R8 ;  /* 0x0000000800f37308 */ /* 0x0005e20000000800 */
[----:B------:R-:W-:Y:S01]  /*5890*/  @!P4 PRMT R209, R80, 0x5410, RZ ;  /* 0x0000541050d1c816 */ /* 0x000fe200000000ff */
[----:B------:R-:W-:Y:S01]  /*58a0*/  @!P2 HFMA2.BF16_V2 R81, -RZ.H0_H0, RZ.H0_H0, -R207.H0_H0 ;  /* 0x200000ffff51a231 */ /* 0x000fe200003409cf */
[----:B------:R-:W-:Y:S02]  /*58b0*/  LOP3.LUT R6, R27, 0xff, RZ, 0xc0, !PT ;  /* 0x000000ff1b067812 */ /* 0x000fe400078ec0ff */
[----:B------:R-:W-:Y:S02]  /*58c0*/  ISETP.GE.U32.AND P4, PT, R235, R22, PT ;  /* 0x00000016eb00720c */ /* 0x000fe40003f86070 */
[----:B------:R-:W-:Y:S01]  /*58d0*/  PRMT R59, R208, 0x5410, R207 ;  /* 0x00005410d03b7816 */ /* 0x000fe200000000cf */
[----:B------:R3:W4:Y:S01]  /*58e0*/  MUFU.EX2 R75, R7 ;  /* 0x00000007004b7308 */ /* 0x0007220000000800 */
[----:B------:R-:W-:-:S02]  /*58f0*/  @!P3 PRMT R208, R78, 0x5410, RZ ;  /* 0x000054104ed0b816 */ /* 0x000fc400000000ff */
[----:B------:R-:W-:Y:S02]  /*5900*/  ISETP.GE.U32.AND P3, PT, R235, R6, PT ;  /* 0x00000006eb00720c */ /* 0x000fe40003f66070 */
[----:B-1----:R-:W-:Y:S02]  /*5910*/  F2FP.BF16.PACK_AB R6, R252, R250 ;  /* 0x000000fafc06723e */ /* 0x002fe400000010ff */
[C---:B------:R-:W-:Y:S02]  /*5920*/  LOP3.LUT R9, R19.reuse, 0xff, RZ, 0xc0, !PT ;  /* 0x000000ff13097812 */ /* 0x040fe400078ec0ff */
[----:B--2---:R-:W-:Y:S02]  /*5930*/  LOP3.LUT R8, R19, 0xffff, RZ, 0xc0, !PT ;  /* 0x0000ffff13087812 */ /* 0x004fe400078ec0ff */
[----:B------:R-:W-:Y:S02]  /*5940*/  PRMT R206, R6, 0x7632, R206 ;  /* 0x0000763206ce7816 */ /* 0x000fe400000000ce */
[----:B------:R-:W-:-:S02]  /*5950*/  @!P2 PRMT R207, R81, 0x5410, RZ ;  /* 0x0000541051cfa816 */ /* 0x000fc400000000ff */
[----:B------:R-:W-:Y:S01]  /*5960*/  PRMT R205, R6, 0x7610, R205 ;  /* 0x0000761006cd7816 */ /* 0x000fe200000000cd */
[----:B---3--:R-:W-:Y:S01]  /*5970*/  FFMA.FTZ R7, R83, c[0x0][0x23c], -R2 ;  /* 0x00008f0053077a23 */ /* 0x008fe20000010802 */
[----:B------:R-:W-:Y:S01]  /*5980*/  ISETP.GE.U32.AND P2, PT, R235, R9, PT ;  /* 0x00000009eb00720c */ /* 0x000fe20003f46070 */
[----:B------:R-:W-:Y:S01]  /*5990*/  @!P4 HFMA2.BF16_V2 R83, -RZ.H0_H0, RZ.H0_H0, -R206.H0_H0 ;  /* 0x200000ffff53c231 */ /* 0x000fe200003409ce */
[----:B------:R-:W-:Y:S01]  /*59a0*/  SHF.R.U32.HI R6, RZ, 0x8, R8 ;  /* 0x00000008ff067819 */ /* 0x000fe20000011608 */
[----:B------:R1:W-:Y:S01]  /*59b0*/  MUFU.EX2 R120, R7 ;  /* 0x0000000700787308 */ /* 0x0003e20000000800 */
[----:B----4-:R-:W-:Y:S02]  /*59c0*/  F2FP.BF16.PACK_AB R8, R75, R243 ;  /* 0x000000f34b08723e */ /* 0x010fe400000010ff */
[----:B------:R-:W-:Y:S02]  /*59d0*/  LOP3.LUT R6, R6, 0xffff, RZ, 0xc0, !PT ;  /* 0x0000ffff06067812 */ /* 0x000fe400078ec0ff */
[----:B------:R-:W-:-:S02]  /*59e0*/  PRMT R43, R205, 0x5410, R206 ;  /* 0x00005410cd2b7816 */ /* 0x000fc400000000ce */
[----:B------:R-:W-:Y:S02]  /*59f0*/  @!P4 PRMT R206, R83, 0x5410, RZ ;  /* 0x0000541053cec816 */ /* 0x000fe400000000ff */
[----:B------:R-:W-:Y:S02]  /*5a00*/  ISETP.GE.U32.AND P4, PT, R235, R6, PT ;  /* 0x00000006eb00720c */ /* 0x000fe40003f86070 */
[C---:B------:R-:W-:Y:S02]  /*5a10*/  PRMT R204, R8.reuse, 0x7610, R204 ;  /* 0x0000761008cc7816 */ /* 0x040fe400000000cc */
[----:B------:R-:W-:Y:S02]  /*5a20*/  SHF.R.U32.HI R6, RZ, 0x18, R19 ;  /* 0x00000018ff067819 */ /* 0x000fe40000011613 */
[----:B------:R-:W-:Y:S01]  /*5a30*/  PRMT R203, R8, 0x7632, R203 ;  /* 0x0000763208cb7816 */ /* 0x000fe200000000cb */
[----:B-1----:R-:W-:Y:S01]  /*5a40*/  FFMA.FTZ R7, R82, c[0x0][0x23c], -R2 ;  /* 0x00008f0052077a23 */ /* 0x002fe20000010802 */
[----:B------:R-:W-:Y:S01]  /*5a50*/  @!P3 HFMA2.BF16_V2 R82, -RZ.H0_H0, RZ.H0_H0, -R205.H0_H0 ;  /* 0x200000ffff52b231 */ /* 0x000fe200003409cd */
[----:B------:R-:W-:Y:S01]  /*5a60*/  FFMA.FTZ R8, R85, c[0x0][0x23c], -R5 ;  /* 0x00008f0055087a23 */ /* 0x000fe20000010805 */
[----:B------:R-:W-:Y:S01]  /*5a70*/  @!P2 HFMA2.BF16_V2 R84, -RZ.H0_H0, RZ.H0_H0, -R204.H0_H0 ;  /* 0x200000ffff54a231 */ /* 0x000fe200003409cc */
[----:B------:R1:W2:Y:S01]  /*5a80*/  MUFU.EX2 R78, R7 ;  /* 0x00000007004e7308 */ /* 0x0002a20000000800 */
[----:B------:R-:W-:Y:S01]  /*5a90*/  PRMT R226, R204, 0x5410, R203 ;  /* 0x00005410cce27816 */ /* 0x000fe200000000cb */
[----:B------:R-:W-:Y:S01]  /*5aa0*/  @!P4 HFMA2.BF16_V2 R85, -RZ.H0_H0, RZ.H0_H0, -R203.H0_H0 ;  /* 0x200000ffff55c231 */ /* 0x000fe200003409cb */
[----:B------:R-:W-:-:S02]  /*5ab0*/  @!P3 PRMT R205, R82, 0x5410, RZ ;  /* 0x0000541052cdb816 */ /* 0x000fc400000000ff */
[----:B------:R-:W-:Y:S01]  /*5ac0*/  ISETP.GE.U32.AND P3, PT, R235, R6, PT ;  /* 0x00000006eb00720c */ /* 0x000fe20003f66070 */
[----:B------:R-:W-:Y:S01]  /*5ad0*/  LDSM.16.MT88.4 R80, [R173+0x6800] ;  /* 0x00680000ad50783b */ /* 0x000fe20000004200 */
[----:B------:R-:W-:Y:S01]  /*5ae0*/  @!P2 PRMT R204, R84, 0x5410, RZ ;  /* 0x0000541054cca816 */ /* 0x000fe200000000ff */
[----:B------:R3:W-:Y:S01]  /*5af0*/  MUFU.EX2 R74, R8 ;  /* 0x00000008004a7308 */ /* 0x0007e20000000800 */
[----:B------:R-:W-:Y:S02]  /*5b00*/  LOP3.LUT R9, R53, 0xff, RZ, 0xc0, !PT ;  /* 0x000000ff35097812 */ /* 0x000fe400078ec0ff */
[----:B------:R-:W-:Y:S02]  /*5b10*/  SHF.R.U32.HI R10, RZ, 0x8, R47 ;  /* 0x00000008ff0a7819 */ /* 0x000fe4000001162f */
[----:B------:R-:W-:Y:S02]  /*5b20*/  @!P4 PRMT R203, R85, 0x5410, RZ ;  /* 0x0000541055cbc816 */ /* 0x000fe400000000ff */
[----:B------:R-:W-:-:S02]  /*5b30*/  ISETP.GE.U32.AND P4, PT, R235, R9, PT ;  /* 0x00000009eb00720c */ /* 0x000fc40003f86070 */
[----:B-1----:R-:W-:Y:S02]  /*5b40*/  SHF.R.U32.HI R7, RZ, 0x10, R19 ;  /* 0x00000010ff077819 */ /* 0x002fe40000011613 */
[----:B--2---:R-:W-:Y:S02]  /*5b50*/  F2FP.BF16.PACK_AB R6, R78, R120 ;  /* 0x000000784e06723e */ /* 0x004fe400000010ff */
[----:B------:R-:W-:Y:S02]  /*5b60*/  LOP3.LUT R7, R7, 0xff, RZ, 0xc0, !PT ;  /* 0x000000ff07077812 */ /* 0x000fe400078ec0ff */
[----:B------:R-:W-:Y:S01]  /*5b70*/  PRMT R202, R6, 0x7632, R202 ;  /* 0x0000763206ca7816 */ /* 0x000fe200000000ca */
[----:B---3--:R-:W-:Y:S01]  /*5b80*/  FFMA.FTZ R8, R86, c[0x0][0x23c], -R5 ;  /* 0x00008f0056087a23 */ /* 0x008fe20000010805 */
[----:B------:R-:W-:Y:S02]  /*5b90*/  ISETP.GE.U32.AND P2, PT, R235, R7, PT ;  /* 0x00000007eb00720c */ /* 0x000fe40003f46070 */
[----:B------:R-:W-:Y:S01]  /*5ba0*/  PRMT R201, R6, 0x7610, R201 ;  /* 0x0000761006c97816 */ /* 0x000fe200000000c9 */
[----:B------:R-:W-:Y:S01]  /*5bb0*/  IMAD.WIDE.U32 R6, R54, -0x2daee0ad, RZ ;  /* 0xd2511f5336067825 */ /* 0x000fe200078e00ff */
[----:B------:R-:W-:Y:S01]  /*5bc0*/  @!P3 HFMA2.BF16_V2 R86, -RZ.H0_H0, RZ.H0_H0, -R202.H0_H0 ;  /* 0x200000ffff56b231 */ /* 0x000fe200003409ca */
[----:B------:R-:W1:Y:S01]  /*5bd0*/  MUFU.EX2 R54, R8 ;  /* 0x0000000800367308 */ /* 0x000e620000000800 */
[----:B------:R-:W-:Y:S01]  /*5be0*/  LOP3.LUT R9, R10, 0xffff, RZ, 0xc0, !PT ;  /* 0x0000ffff0a097812 */ /* 0x000fe200078ec0ff */
[----:B------:R-:W-:Y:S01]  /*5bf0*/  FFMA.FTZ R10, R97, c[0x0][0x23c], -R5 ;  /* 0x00008f00610a7a23 */ /* 0x000fe20000010805 */
[----:B------:R-:W-:-:S02]  /*5c00*/  PRMT R225, R201, 0x5410, R202 ;  /* 0x00005410c9e17816 */ /* 0x000fc400000000ca */
[----:B------:R-:W-:Y:S02]  /*5c10*/  @!P3 PRMT R202, R86, 0x5410, RZ ;  /* 0x0000541056cab816 */ /* 0x000fe400000000ff */
[----:B------:R-:W-:Y:S01]  /*5c20*/  ISETP.GE.U32.AND P3, PT, R235, R9, PT ;  /* 0x00000009eb00720c */ /* 0x000fe20003f66070 */
[----:B------:R-:W-:Y:S01]  /*5c30*/  FFMA.FTZ R9, R96, c[0x0][0x23c], -R2 ;  /* 0x00008f0060097a23 */ /* 0x000fe20000010802 */
[C---:B------:R-:W-:Y:S01]  /*5c40*/  LOP3.LUT R14, R6.reuse, 0xff, RZ, 0xc0, !PT ;  /* 0x000000ff060e7812 */ /* 0x040fe200078ec0ff */
[----:B------:R-:W-:Y:S01]  /*5c50*/  @!P2 HFMA2.BF16_V2 R89, -RZ.H0_H0, RZ.H0_H0, -R201.H0_H0 ;  /* 0x200000ffff59a231 */ /* 0x000fe200003409c9 */
[----:B------:R-:W-:Y:S01]  /*5c60*/  LOP3.LUT R17, R6, 0xffff, RZ, 0xc0, !PT ;  /* 0x0000ffff06117812 */ /* 0x000fe200078ec0ff */
[----:B------:R2:W-:Y:S01]  /*5c70*/  MUFU.EX2 R53, R9 ;  /* 0x0000000900357308 */ /* 0x0005e20000000800 */
[--C-:B------:R-:W-:Y:S02]  /*5c80*/  SHF.R.U32.HI R19, RZ, 0x10, R6.reuse ;  /* 0x00000010ff137819 */ /* 0x100fe40000011606 */
[----:B------:R-:W-:-:S02]  /*5c90*/  SHF.R.U32.HI R13, RZ, 0x18, R6 ;  /* 0x00000018ff0d7819 */ /* 0x000fc40000011606 */
[----:B-1----:R-:W-:Y:S02]  /*5ca0*/  F2FP.BF16.PACK_AB R6, R54, R74 ;  /* 0x0000004a3606723e */ /* 0x002fe400000010ff */
[----:B------:R-:W-:Y:S01]  /*5cb0*/  LOP3.LUT R8, R7, UR14, R60, 0x96, !PT ;  /* 0x0000000e07087c12 */ /* 0x000fe2000f8e963c */
[----:B------:R-:W-:Y:S01]  /*5cc0*/  FFMA.FTZ R7, R95, c[0x0][0x23c], -R2 ;  /* 0x00008f005f077a23 */ /* 0x000fe20000010802 */
[C---:B------:R-:W-:Y:S01]  /*5cd0*/  PRMT R200, R6.reuse, 0x7610, R200 ;  /* 0x0000761006c87816 */ /* 0x040fe200000000c8 */
[----:B------:R-:W-:Y:S01]  /*5ce0*/  MUFU.EX2 R244, R10 ;  /* 0x0000000a00f47308 */ /* 0x000fe20000000800 */
[----:B------:R-:W-:Y:S01]  /*5cf0*/  PRMT R199, R6, 0x7632, R199 ;  /* 0x0000763206c77816 */ /* 0x000fe200000000c7 */
[----:B------:R-:W-:Y:S01]  /*5d00*/  IMAD.MOV.U32 R60, RZ, RZ, R132 ;  /* 0x000000ffff3c7224 */ /* 0x000fe200078e0084 */
[----:B------:R-:W-:Y:S01]  /*5d10*/  @!P2 PRMT R201, R89, 0x5410, RZ ;  /* 0x0000541059c9a816 */ /* 0x000fe200000000ff */
[----:B------:R-:W-:Y:S01]  /*5d20*/  IMAD.MOV.U32 R89, RZ, RZ, R121 ;  /* 0x000000ffff597224 */ /* 0x000fe200078e0079 */
[----:B------:R-:W-:Y:S01]  /*5d30*/  ISETP.GE.U32.AND P2, PT, R235, R28, PT ;  /* 0x0000001ceb00720c */ /* 0x000fe20003f46070 */
[----:B------:R-:W-:Y:S01]  /*5d40*/  @!P3 HFMA2.BF16_V2 R96, -RZ.H0_H0, RZ.H0_H0, -R199.H0_H0 ;  /* 0x200000ffff60b231 */ /* 0x000fe200003409c7 */
[----:B--2---:R-:W-:Y:S01]  /*5d50*/  FMNMX.FTZ R9, R105, R115, !PT ;  /* 0x0000007369097209 */ /* 0x004fe20007810000 */
[----:B------:R1:W2:Y:S01]  /*5d60*/  MUFU.EX2 R73, R7 ;  /* 0x0000000700497308 */ /* 0x0002a20000000800 */
[----:B------:R-:W-:Y:S01]  /*5d70*/  PRMT R221, R200, 0x5410, R199 ;  /* 0x00005410c8dd7816 */ /* 0x000fe200000000c7 */
[----:B------:R-:W-:Y:S01]  /*5d80*/  @!P0 HFMA2.BF16_V2 R95, -RZ.H0_H0, RZ.H0_H0, -R200.H0_H0 ;  /* 0x200000ffff5f8231 */ /* 0x000fe200003409c8 */
[----:B------:R-:W-:-:S02]  /*5d90*/  FMNMX.FTZ R6, R127, R9, !PT ;  /* 0x000000097f067209 */ /* 0x000fc40007810000 */
[----:B------:R-:W-:Y:S01]  /*5da0*/  SHF.R.U32.HI R9, RZ, 0x8, R55 ;  /* 0x00000008ff097819 */ /* 0x000fe20000011637 */
[----:B------:R-:W-:Y:S01]  /*5db0*/  IMAD.MOV.U32 R55, RZ, RZ, R120 ;  /* 0x000000ffff377224 */ /* 0x000fe200078e0078 */
[----:B------:R-:W-:Y:S02]  /*5dc0*/  FMNMX.FTZ R6, R126, R6, !PT ;  /* 0x000000067e067209 */ /* 0x000fe40007810000 */
[----:B------:R-:W-:Y:S02]  /*5dd0*/  PRMT R27, R58, 0x5410, R9 ;  /* 0x000054103a1b7816 */ /* 0x000fe40000000009 */
[----:B------:R-:W-:Y:S02]  /*5de0*/  FMNMX.FTZ R6, R125, R6, !PT ;  /* 0x000000067d067209 */ /* 0x000fe40007810000 */
[----:B------:R-:W-:Y:S02]  /*5df0*/  LOP3.LUT R9, R8, 0xff, RZ, 0xc0, !PT ;  /* 0x000000ff08097812 */ /* 0x000fe400078ec0ff */
[----:B------:R-:W-:-:S02]  /*5e00*/  FMNMX.FTZ R6, R119, R6, !PT ;  /* 0x0000000677067209 */ /* 0x000fc40007810000 */
[----:B-1----:R-:W-:Y:S02]  /*5e10*/  LOP3.LUT R7, R56, 0xff, RZ, 0xc0, !PT ;  /* 0x000000ff38077812 */ /* 0x002fe400078ec0ff */
[----:B------:R-:W-:Y:S02]  /*5e20*/  FMNMX.FTZ R6, R118, R6, !PT ;  /* 0x0000000676067209 */ /* 0x000fe40007810000 */
[----:B------:R-:W-:Y:S02]  /*5e30*/  PRMT R28, R7, 0x5410, R57 ;  /* 0x00005410071c7816 */ /* 0x000fe40000000039 */
[----:B--2---:R-:W-:Y:S02]  /*5e40*/  F2FP.BF16.PACK_AB R7, R73, R53 ;  /* 0x000000354907723e */ /* 0x004fe400000010ff */
[----:B------:R-:W-:Y:S02]  /*5e50*/  @!P3 PRMT R199, R96, 0x5410, RZ ;  /* 0x0000541060c7b816 */ /* 0x000fe400000000ff */
[----:B------:R-:W-:-:S02]  /*5e60*/  ISETP.GE.U32.AND P3, PT, R235, R9, PT ;  /* 0x00000009eb00720c */ /* 0x000fc40003f66070 */
[----:B------:R-:W-:Y:S01]  /*5e70*/  FMNMX.FTZ R9, R116, R6, !PT ;  /* 0x0000000674097209 */ /* 0x000fe20007810000 */
[----:B------:R-:W-:Y:S01]  /*5e80*/  FFMA.FTZ R6, R94, c[0x0][0x23c], -R5 ;  /* 0x00008f005e067a23 */ /* 0x000fe20000010805 */
[C---:B------:R-:W-:Y:S02]  /*5e90*/  PRMT R198, R7.reuse, 0x7632, R198 ;  /* 0x0000763207c67816 */ /* 0x040fe400000000c6 */
[----:B------:R-:W-:Y:S01]  /*5ea0*/  PRMT R197, R7, 0x7610, R197 ;  /* 0x0000761007c57816 */ /* 0x000fe200000000c5 */
[----:B------:R1:W2:Y:S01]  /*5eb0*/  MUFU.EX2 R45, R6 ;  /* 0x00000006002d7308 */ /* 0x0002a20000000800 */
[----:B------:R-:W-:Y:S01]  /*5ec0*/  FMNMX.FTZ R7, R107, R117, !PT ;  /* 0x000000756b077209 */ /* 0x000fe20007810000 */
[----:B------:R-:W-:Y:S01]  /*5ed0*/  @!P5 HFMA2.BF16_V2 R97, -RZ.H0_H0, RZ.H0_H0, -R198.H0_H0 ;  /* 0x200000ffff61d231 */ /* 0x000fe200003409c6 */
[----:B------:R-:W-:Y:S01]  /*5ee0*/  FMNMX.FTZ R9, R150, R9, !PT ;  /* 0x0000000996097209 */ /* 0x000fe20007810000 */
[----:B------:R-:W-:Y:S01]  /*5ef0*/  @!P4 HFMA2.BF16_V2 R94, -RZ.H0_H0, RZ.H0_H0, -R197.H0_H0 ;  /* 0x200000ffff5ec231 */ /* 0x000fe200003409c5 */
[----:B------:R-:W-:-:S02]  /*5f00*/  LOP3.LUT R10, R8, 0xffff, RZ, 0xc0, !PT ;  /* 0x0000ffff080a7812 */ /* 0x000fc400078ec0ff */
[----:B------:R-:W-:Y:S02]  /*5f10*/  FMNMX.FTZ R9, R148, R9, !PT ;  /* 0x0000000994097209 */ /* 0x000fe40007810000 */
[----:B------:R-:W-:Y:S02]  /*5f20*/  PRMT R132, R197, 0x5410, R198 ;  /* 0x00005410c5847816 */ /* 0x000fe400000000c6 */
[----:B------:R-:W-:Y:S02]  /*5f30*/  @!P5 PRMT R198, R97, 0x5410, RZ ;  /* 0x0000541061c6d816 */ /* 0x000fe400000000ff */
[----:B------:R-:W-:Y:S01]  /*5f40*/  @!P4 PRMT R197, R94, 0x5410, RZ ;  /* 0x000054105ec5c816 */ /* 0x000fe200000000ff */
[----:B------:R-:W-:Y:S01]  /*5f50*/  IMAD R94, R235, 0x10000, R235 ;  /* 0x00010000eb5e7824 */ /* 0x000fe200078e02eb */
[----:B------:R-:W-:Y:S02]  /*5f60*/  @!P0 PRMT R200, R95, 0x5410, RZ ;  /* 0x000054105fc88816 */ /* 0x000fe400000000ff */
[----:B-1----:R-:W-:-:S02]  /*5f70*/  FMNMX.FTZ R6, R130, R7, !PT ;  /* 0x0000000782067209 */ /* 0x002fc40007810000 */
[----:B------:R-:W-:Y:S02]  /*5f80*/  SHF.R.U32.HI R7, RZ, 0x8, R10 ;  /* 0x00000008ff077819 */ /* 0x000fe4000001160a */
[----:B------:R-:W-:Y:S02]  /*5f90*/  FMNMX.FTZ R6, R129, R6, !PT ;  /* 0x0000000681067209 */ /* 0x000fe40007810000 */
[----:B------:R-:W-:Y:S02]  /*5fa0*/  FMNMX.FTZ R10, R147, R9, !PT ;  /* 0x00000009930a7209 */ /* 0x000fe40007810000 */
[----:B------:R-:W-:Y:S02]  /*5fb0*/  FMNMX.FTZ R6, R133, R6, !PT ;  /* 0x0000000685067209 */ /* 0x000fe40007810000 */
[----:B------:R-:W-:Y:S02]  /*5fc0*/  LOP3.LUT R9, R7, 0xffff, RZ, 0xc0, !PT ;  /* 0x0000ffff07097812 */ /* 0x000fe400078ec0ff */
[----:B------:R-:W-:-:S02]  /*5fd0*/  FMNMX.FTZ R7, R144, R10, !PT ;  /* 0x0000000a90077209 */ /* 0x000fc40007810000 */
[----:B------:R-:W-:Y:S02]  /*5fe0*/  FMNMX.FTZ R10, R131, R6, !PT ;  /* 0x00000006830a7209 */ /* 0x000fe40007810000 */
[----:B------:R-:W-:Y:S02]  /*5ff0*/  SHF.R.U32.HI R6, RZ, 0x18, R8 ;  /* 0x00000018ff067819 */ /* 0x000fe40000011608 */
[----:B------:R-:W-:Y:S02]  /*6000*/  ISETP.GE.U32.AND P5, PT, R235, R9, PT ;  /* 0x00000009eb00720c */ /* 0x000fe40003fa6070 */
[----:B------:R-:W-:Y:S01]  /*6010*/  FMNMX.FTZ R9, R146, R7, !PT ;  /* 0x0000000792097209 */ /* 0x000fe20007810000 */
[----:B------:R-:W-:Y:S01]  /*6020*/  FFMA.FTZ R7, R103, c[0x0][0x23c], -R2 ;  /* 0x00008f0067077a23 */ /* 0x000fe20000010802 */
[----:B------:R-:W-:Y:S02]  /*6030*/  ISETP.GE.U32.AND P4, PT, R235, R6, PT ;  /* 0x00000006eb00720c */ /* 0x000fe40003f86070 */
[----:B--2---:R-:W-:Y:S01]  /*6040*/  F2FP.BF16.PACK_AB R11, R45, R244 ;  /* 0x000000f42d0b723e */ /* 0x004fe200000010ff */
[----:B------:R1:W-:Y:S01]  /*6050*/  MUFU.EX2 R56, R7 ;  /* 0x0000000700387308 */ /* 0x0003e20000000800 */
[----:B------:R-:W-:-:S02]  /*6060*/  FMNMX.FTZ R6, R124, R10, !PT ;  /* 0x0000000a7c067209 */ /* 0x000fc40007810000 */
[----:B------:R-:W-:Y:S02]  /*6070*/  FMNMX.FTZ R9, R145, R9, !PT ;  /* 0x0000000991097209 */ /* 0x000fe40007810000 */
[C---:B------:R-:W-:Y:S02]  /*6080*/  PRMT R196, R11.reuse, 0x7610, R196 ;  /* 0x000076100bc47816 */ /* 0x040fe400000000c4 */
[----:B------:R-:W-:Y:S01]  /*6090*/  FMNMX.FTZ R69, R220, R9, !PT ;  /* 0x00000009dc457209 */ /* 0x000fe20007810000 */
[----:B------:R-:W-:Y:S01]  /*60a0*/  FFMA.FTZ R9, R98, c[0x0][0x23c], -R2 ;  /* 0x00008f0062097a23 */ /* 0x000fe20000010802 */
[----:B------:R-:W-:Y:S01]  /*60b0*/  PRMT R195, R11, 0x7632, R195 ;  /* 0x000076320bc37816 */ /* 0x000fe200000000c3 */
[----:B------:R-:W-:Y:S01]  /*60c0*/  @!P3 HFMA2.BF16_V2 R100, -RZ.H0_H0, RZ.H0_H0, -R196.H0_H0 ;  /* 0x200000ffff64b231 */ /* 0x000fe200003409c4 */
[----:B------:R-:W-:Y:S01]  /*60d0*/  FMNMX.FTZ R69, R217, R69, !PT ;  /* 0x00000045d9457209 */ /* 0x000fe20007810000 */
[----:B------:R2:W3:Y:S01]  /*60e0*/  MUFU.EX2 R44, R9 ;  /* 0x00000009002c7308 */ /* 0x0004e20000000800 */
[----:B------:R-:W-:-:S02]  /*60f0*/  PRMT R97, R196, 0x5410, R195 ;  /* 0x00005410c4617816 */ /* 0x000fc400000000c3 */
[----:B------:R-:W-:Y:S02]  /*6100*/  @!P3 PRMT R196, R100, 0x5410, RZ ;  /* 0x0000541064c4b816 */ /* 0x000fe400000000ff */
[----:B-1----:R-:W-:Y:S02]  /*6110*/  FMNMX.FTZ R7, R122, R6, !PT ;  /* 0x000000067a077209 */ /* 0x002fe40007810000 */
[----:B------:R-:W-:Y:S01]  /*6120*/  SHF.R.U32.HI R6, RZ, 0x10, R8 ;  /* 0x00000010ff067819 */ /* 0x000fe20000011608 */
[----:B------:R-:W-:Y:S01]  /*6130*/  FFMA.FTZ R8, R87, c[0x0][0x23c], -R5 ;  /* 0x00008f0057087a23 */ /* 0x000fe20000010805 */
[----:B------:R-:W-:Y:S01]  /*6140*/  FMNMX.FTZ R7, R151, R7, !PT ;  /* 0x0000000797077209 */ /* 0x000fe20007810000 */
[----:B------:R-:W-:Y:S01]  /*6150*/  @!P5 HFMA2.BF16_V2 R87, -RZ.H0_H0, RZ.H0_H0, -R195.H0_H0 ;  /* 0x200000ffff57d231 */ /* 0x000fe200003409c3 */
[----:B------:R-:W-:Y:S01]  /*6160*/  LOP3.LUT R6, R6, 0xff, RZ, 0xc0, !PT ;  /* 0x000000ff06067812 */ /* 0x000fe200078ec0ff */
[----:B------:R-:W-:Y:S01]  /*6170*/  MUFU.EX2 R58, R8 ;  /* 0x00000008003a7308 */ /* 0x000fe20000000800 */
[----:B------:R-:W-:-:S02]  /*6180*/  FMNMX.FTZ R7, R149, R7, !PT ;  /* 0x0000000795077209 */ /* 0x000fc40007810000 */
[----:B------:R-:W-:Y:S01]  /*6190*/  ISETP.GE.U32.AND P3, PT, R235, R6, PT ;  /* 0x00000006eb00720c */ /* 0x000fe20003f66070 */
[----:B--2---:R-:W1:Y:S01]  /*61a0*/  SHFL.BFLY PT, R9, R69, 0x2, 0x1f ;  /* 0x0c401f0045097f89 */ /* 0x004e6200000e0000 */
[----:B------:R-:W-:Y:S01]  /*61b0*/  FMNMX.FTZ R6, R175, R7, !PT ;  /* 0x00000007af067209 */ /* 0x000fe20007810000 */
[----:B------:R-:W-:Y:S01]  /*61c0*/  FFMA.FTZ R7, R104, c[0x0][0x23c], -R5 ;  /* 0x00008f0068077a23 */ /* 0x000fe20000010805 */
[----:B------:R-:W-:Y:S02]  /*61d0*/  @!P5 PRMT R195, R87, 0x5410, RZ ;  /* 0x0000541057c3d816 */ /* 0x000fe400000000ff */
[----:B------:R-:W-:Y:S01]  /*61e0*/  FMNMX.FTZ R5, R156, R6, !PT ;  /* 0x000000069c057209 */ /* 0x000fe20007810000 */
[----:B------:R2:W4:Y:S01]  /*61f0*/  MUFU.EX2 R21, R7 ;  /* 0x0000000700157308 */ /* 0x0005220000000800 */
[----:B---3--:R-:W-:Y:S01]  /*6200*/  F2FP.BF16.PACK_AB R6, R44, R56 ;  /* 0x000000382c06723e */ /* 0x008fe200000010ff */
[----:B------:R-:W-:Y:S01]  /*6210*/  LDSM.16.MT88.4 R84, [R173+0x6000] ;  /* 0x00600000ad54783b */ /* 0x000fe20000004200 */
[----:B------:R-:W-:-:S02]  /*6220*/  FMNMX.FTZ R5, R174, R5, !PT ;  /* 0x00000005ae057209 */ /* 0x000fc40007810000 */
[C---:B------:R-:W-:Y:S02]  /*6230*/  PRMT R194, R6.reuse, 0x7610, R194 ;  /* 0x0000761006c27816 */ /* 0x040fe400000000c2 */
[----:B------:R-:W-:Y:S02]  /*6240*/  FMNMX.FTZ R5, R157, R5, !PT ;  /* 0x000000059d057209 */ /* 0x000fe40007810000 */
[----:B------:R-:W-:Y:S01]  /*6250*/  PRMT R193, R6, 0x7632, R193 ;  /* 0x0000763206c17816 */ /* 0x000fe200000000c1 */
[----:B------:R-:W-:Y:S01]  /*6260*/  @!P3 HFMA2.BF16_V2 R98, -RZ.H0_H0, RZ.H0_H0, -R194.H0_H0 ;  /* 0x200000ffff62b231 */ /* 0x000fe200003409c2 */
[----:B------:R-:W-:Y:S02]  /*6270*/  FMNMX.FTZ R5, R222, R5, !PT ;  /* 0x00000005de057209 */ /* 0x000fe40007810000 */
[----:B------:R-:W-:Y:S01]  /*6280*/  SHF.R.U32.HI R6, RZ, 0x8, R17 ;  /* 0x00000008ff067819 */ /* 0x000fe20000011611 */
[----:B------:R-:W-:Y:S01]  /*6290*/  @!P4 HFMA2.BF16_V2 R101, -RZ.H0_H0, RZ.H0_H0, -R193.H0_H0 ;  /* 0x200000ffff65c231 */ /* 0x000fe200003409c1 */
[----:B------:R-:W-:-:S02]  /*62a0*/  FMNMX.FTZ R5, R218, R5, !PT ;  /* 0x00000005da057209 */ /* 0x000fc40007810000 */
[----:B------:R-:W-:Y:S02]  /*62b0*/  ISETP.GE.U32.AND P5, PT, R235, R14, PT ;  /* 0x0000000eeb00720c */ /* 0x000fe40003fa6070 */
[----:B-1----:R-:W-:Y:S01]  /*62c0*/  FMNMX.FTZ R69, R69, R9, !PT ;  /* 0x0000000945457209 */ /* 0x002fe20007810000 */
[----:B------:R-:W1:Y:S01]  /*62d0*/  SHFL.BFLY PT, R68, R5, 0x2, 0x1f ;  /* 0x0c401f0005447f89 */ /* 0x000e6200000e0000 */
[----:B--2---:R-:W-:Y:S02]  /*62e0*/  LOP3.LUT R7, R6, 0xffff, RZ, 0xc0, !PT ;  /* 0x0000ffff06077812 */ /* 0x004fe400078ec0ff */
[----:B----4-:R-:W-:Y:S01]  /*62f0*/  F2FP.BF16.PACK_AB R6, R58, R21 ;  /* 0x000000153a06723e */ /* 0x010fe200000010ff */
[----:B------:R-:W2:Y:S01]  /*6300*/  SHFL.BFLY PT, R8, R69, 0x1, 0x1f ;  /* 0x0c201f0045087f89 */ /* 0x000ea200000e0000 */
[----:B------:R-:W-:Y:S02]  /*6310*/  PRMT R121, R194, 0x5410, R193 ;  /* 0x00005410c2797816 */ /* 0x000fe400000000c1 */
[----:B------:R-:W-:-:S02]  /*6320*/  PRMT R192, R6, 0x7610, R192 ;  /* 0x0000761006c07816 */ /* 0x000fc400000000c0 */
[----:B------:R-:W-:Y:S02]  /*6330*/  @!P4 PRMT R193, R101, 0x5410, RZ ;  /* 0x0000541065c1c816 */ /* 0x000fe400000000ff */
[----:B------:R-:W-:Y:S01]  /*6340*/  ISETP.GE.U32.AND P4, PT, R235, R7, PT ;  /* 0x00000007eb00720c */ /* 0x000fe20003f86070 */
[----:B------:R-:W-:Y:S01]  /*6350*/  @!P5 HFMA2.BF16_V2 R102, -RZ.H0_H0, RZ.H0_H0, -R192.H0_H0 ;  /* 0x200000ffff66d231 */ /* 0x000fe200003409c0 */
[----:B------:R-:W-:Y:S01]  /*6360*/  PRMT R191, R6, 0x7632, R191 ;  /* 0x0000763206bf7816 */ /* 0x000fe200000000bf */
[----:B------:R-:W-:Y:S01]  /*6370*/  FFMA.FTZ R7, R99, c[0x0][0x23c], -R2 ;  /* 0x00008f0063077a23 */ /* 0x000fe20000010802 */
[----:B------:R-:W-:Y:S02]  /*6380*/  LOP3.LUT R6, R38, 0xff, RZ, 0xc0, !PT ;  /* 0x000000ff26067812 */ /* 0x000fe400078ec0ff */
[----:B------:R-:W-:Y:S01]  /*6390*/  PRMT R120, R192, 0x5410, R191 ;  /* 0x00005410c0787816 */ /* 0x000fe200000000bf */
[----:B------:R-:W-:Y:S01]  /*63a0*/  MUFU.EX2 R57, R7 ;  /* 0x0000000700397308 */ /* 0x000fe20000000800 */
[----:B------:R-:W-:-:S02]  /*63b0*/  @!P5 PRMT R192, R102, 0x5410, RZ ;  /* 0x0000541066c0d816 */ /* 0x000fc400000000ff */
[----:B------:R-:W-:Y:S01]  /*63c0*/  ISETP.GE.U32.AND P5, PT, R235, R6, PT ;  /* 0x00000006eb00720c */ /* 0x000fe20003fa6070 */
[----:B------:R-:W-:Y:S01]  /*63d0*/  FFMA.FTZ R6, R106, c[0x0][0x23c], -R2 ;  /* 0x00008f006a067a23 */ /* 0x000fe20000010802 */
[----:B------:R-:W-:Y:S01]  /*63e0*/  LOP3.LUT R2, R15, 0xffff, RZ, 0xc0, !PT ;  /* 0x0000ffff0f027812 */ /* 0x000fe200078ec0ff */
[----:B------:R-:W-:Y:S01]  /*63f0*/  @!P4 HFMA2.BF16_V2 R99, -RZ.H0_H0, RZ.H0_H0, -R191.H0_H0 ;  /* 0x200000ffff63c231 */ /* 0x000fe200003409bf */
[----:B-1----:R-:W-:Y:S01]  /*6400*/  FMNMX.FTZ R68, R5, R68, !PT ;  /* 0x0000004405447209 */ /* 0x002fe20007810000 */
[----:B------:R1:W3:Y:S01]  /*6410*/  MUFU.EX2 R47, R6 ;  /* 0x00000006002f7308 */ /* 0x0002e20000000800 */
[----:B------:R-:W-:Y:S02]  /*6420*/  SHF.R.U32.HI R5, RZ, 0x8, R2 ;  /* 0x00000008ff057819 */ /* 0x000fe40000011602 */
[----:B------:R-:W-:Y:S01]  /*6430*/  LOP3.LUT R2, R15, 0xff, RZ, 0xc0, !PT ;  /* 0x000000ff0f027812 */ /* 0x000fe200078ec0ff */
[----:B------:R-:W4:Y:S01]  /*6440*/  SHFL.BFLY PT, R9, R68, 0x1, 0x1f ;  /* 0x0c201f0044097f89 */ /* 0x000f2200000e0000 */
[----:B--2---:R-:W-:-:S02]  /*6450*/  FMNMX.FTZ R69, R69, R8, !PT ;  /* 0x0000000845457209 */ /* 0x004fc40007810000 */
[----:B------:R-:W-:Y:S02]  /*6460*/  PRMT R20, R2, 0x5410, R5 ;  /* 0x0000541002147816 */ /* 0x000fe40000000005 */
[----:B------:R-:W-:Y:S01]  /*6470*/  @!P4 PRMT R191, R99, 0x5410, RZ ;  /* 0x0000541063bfc816 */ /* 0x000fe200000000ff */
[C---:B------:R-:W-:Y:S01]  /*6480*/  FMUL.FTZ R5, R69.reuse, c[0x0][0x23c] ;  /* 0x00008f0045057a20 */ /* 0x040fe20000410000 */
[----:B------:R-:W-:Y:S02]  /*6490*/  FSETP.NEU.FTZ.AND P4, PT, R69, -INF , PT ;  /* 0xff8000004500780b */ /* 0x000fe40003f9d000 */
[----:B------:R-:W-:Y:S02]  /*64a0*/  SHF.R.U32.HI R2, RZ, 0x10, R15 ;  /* 0x00000010ff027819 */ /* 0x000fe4000001160f */
[----:B------:R-:W-:Y:S02]  /*64b0*/  FSEL R5, R5, RZ, P4 ;  /* 0x000000ff05057208 */ /* 0x000fe40002000000 */
[----:B-1----:R-:W-:-:S02]  /*64c0*/  LOP3.LUT R6, R19, 0xff, RZ, 0xc0, !PT ;  /* 0x000000ff13067812 */ /* 0x002fc400078ec0ff */
[----:B------:R-:W-:Y:S02]  /*64d0*/  SHF.R.U32.HI R8, RZ, 0x18, R15 ;  /* 0x00000018ff087819 */ /* 0x000fe4000001160f */
[----:B------:R-:W-:Y:S02]  /*64e0*/  LOP3.LUT R2, R2, 0xff, RZ, 0xc0, !PT ;  /* 0x000000ff02027812 */ /* 0x000fe400078ec0ff */
[----:B------:R-:W-:Y:S01]  /*64f0*/  ISETP.GE.U32.AND P4, PT, R235, R6, PT ;  /* 0x00000006eb00720c */ /* 0x000fe20003f86070 */
[----:B------:R-:W-:Y:S01]  /*6500*/  FFMA.FTZ R6, R105, c[0x0][0x23c], -R5 ;  /* 0x00008f0069067a23 */ /* 0x000fe20000010805 */
[----:B------:R-:W-:Y:S02]  /*6510*/  @!P3 PRMT R194, R98, 0x5410, RZ ;  /* 0x0000541062c2b816 */ /* 0x000fe400000000ff */
[----:B------:R-:W-:Y:S01]  /*6520*/  ISETP.GE.U32.AND P3, PT, R235, R13, PT ;  /* 0x0000000deb00720c */ /* 0x000fe20003f66070 */
[----:B------:R1:W-:Y:S01]  /*6530*/  MUFU.EX2 R230, R6 ;  /* 0x0000000600e67308 */ /* 0x0003e20000000800 */
[----:B------:R-:W-:-:S02]  /*6540*/  PRMT R17, R2, 0x5410, R8 ;  /* 0x0000541002117816 */ /* 0x000fc40000000008 */
[----:B---3--:R-:W-:Y:S02]  /*6550*/  F2FP.BF16.PACK_AB R2, R57, R47 ;  /* 0x0000002f3902723e */ /* 0x008fe400000010ff */
[----:B------:R-:W-:Y:S02]  /*6560*/  ISETP.GE.U32.AND P0, PT, R235, R23, PT ;  /* 0x00000017eb00720c */ /* 0x000fe40003f06070 */
[C---:B------:R-:W-:Y:S02]  /*6570*/  PRMT R190, R2.reuse, 0x7610, R190 ;  /* 0x0000761002be7816 */ /* 0x040fe400000000be */
[----:B------:R-:W-:Y:S02]  /*6580*/  PRMT R189, R2, 0x7632, R189 ;  /* 0x0000763202bd7816 */ /* 0x000fe400000000bd */
[----:B------:R-:W-:Y:S01]  /*6590*/  LOP3.LUT R2, R35, 0xff, RZ, 0xc0, !PT ;  /* 0x000000ff23027812 */ /* 0x000fe200078ec0ff */
[----:B------:R-:W-:Y:S01]  /*65a0*/  @!P4 HFMA2.BF16_V2 R104, -RZ.H0_H0, RZ.H0_H0, -R190.H0_H0 ;  /* 0x200000ffff68c231 */ /* 0x000fe200003409be */
[----:B------:R-:W-:Y:S01]  /*65b0*/  SHF.R.U32.HI R7, RZ, 0x8, R24 ;  /* 0x00000008ff077819 */ /* 0x000fe20000011618 */
[----:B------:R-:W-:Y:S01]  /*65c0*/  @!P3 HFMA2.BF16_V2 R103, -RZ.H0_H0, RZ.H0_H0, -R189.H0_H0 ;  /* 0x200000ffff67b231 */ /* 0x000fe200003409bd */
[----:B------:R-:W-:Y:S01]  /*65d0*/  PRMT R23, R2, 0x5410, R34 ;  /* 0x0000541002177816 */ /* 0x000fe20000000022 */
[----:B-1----:R-:W-:Y:S01]  /*65e0*/  FFMA.FTZ R6, R115, c[0x0][0x23c], -R5 ;  /* 0x00008f0073067a23 */ /* 0x002fe20000010805 */
[----:B----4-:R-:W-:-:S02]  /*65f0*/  FMNMX.FTZ R68, R68, R9, !PT ;  /* 0x0000000944447209 */ /* 0x010fc40007810000 */
[----:B------:R-:W-:Y:S01]  /*6600*/  LOP3.LUT R2, R16, 0xffff, RZ, 0xc0, !PT ;  /* 0x0000ffff10027812 */ /* 0x000fe200078ec0ff */
[----:B------:R1:W2:Y:S01]  /*6610*/  MUFU.EX2 R229, R6 ;  /* 0x0000000600e57308 */ /* 0x0002a20000000800 */
[----:B------:R-:W-:Y:S01]  /*6620*/  PRMT R24, R32, 0x5410, R7 ;  /* 0x0000541020187816 */ /* 0x000fe20000000007 */
[----:B------:R-:W-:Y:S01]  /*6630*/  FMUL.FTZ R7, R68, c[0x0][0x23c] ;  /* 0x00008f0044077a20 */ /* 0x000fe20000410000 */
[----:B------:R-:W-:Y:S02]  /*6640*/  PRMT R95, R190, 0x5410, R189 ;  /* 0x00005410be5f7816 */ /* 0x000fe400000000bd */
[----:B------:R-:W-:Y:S02]  /*6650*/  @!P4 PRMT R190, R104, 0x5410, RZ ;  /* 0x0000541068bec816 */ /* 0x000fe400000000ff */
[----:B------:R-:W-:Y:S02]  /*6660*/  SHF.R.U32.HI R2, RZ, 0x8, R2 ;  /* 0x00000008ff027819 */ /* 0x000fe40000011602 */
[----:B------:R-:W-:-:S02]  /*6670*/  FSETP.NEU.FTZ.AND P4, PT, R68, -INF , PT ;  /* 0xff8000004400780b */ /* 0x000fc40003f9d000 */
[----:B------:R-:W-:Y:S02]  /*6680*/  @!P3 PRMT R189, R103, 0x5410, RZ ;  /* 0x0000541067bdb816 */ /* 0x000fe400000000ff */
[----:B------:R-:W-:Y:S02]  /*6690*/  SHF.R.U32.HI R8, RZ, 0x8, R29 ;  /* 0x00000008ff087819 */ /* 0x000fe4000001161d */
[----:B------:R-:W-:Y:S02]  /*66a0*/  LOP3.LUT R9, R41, 0xff, RZ, 0xc0, !PT ;  /* 0x000000ff29097812 */ /* 0x000fe400078ec0ff */
[----:B-1----:R-:W-:Y:S02]  /*66b0*/  LOP3.LUT R6, R16, 0xff, RZ, 0xc0, !PT ;  /* 0x000000ff10067812 */ /* 0x002fe400078ec0ff */
[----:B------:R-:W-:Y:S02]  /*66c0*/  PRMT R22, R33, 0x5410, R8 ;  /* 0x0000541021167816 */ /* 0x000fe40000000008 */
[----:B------:R-:W-:-:S02]  /*66d0*/  ISETP.GE.U32.AND P3, PT, R235, R6, PT ;  /* 0x00000006eb00720c */ /* 0x000fc40003f66070 */
[----:B------:R-:W-:Y:S02]  /*66e0*/  LOP3.LUT R6, R2, 0xffff, RZ, 0xc0, !PT ;  /* 0x0000ffff02067812 */ /* 0x000fe400078ec0ff */
[----:B------:R-:W-:Y:S02]  /*66f0*/  FSEL R2, R7, RZ, P4 ;  /* 0x000000ff07027208 */ /* 0x000fe40002000000 */
[----:B--2---:R-:W-:Y:S02]  /*6700*/  F2FP.BF16.PACK_AB R7, R229, R230 ;  /* 0x000000e6e507723e */ /* 0x004fe400000010ff */
[----:B------:R-:W-:Y:S01]  /*6710*/  ISETP.GE.U32.AND P4, PT, R235, R6, PT ;  /* 0x00000006eb00720c */ /* 0x000fe20003f86070 */
[----:B------:R-:W-:Y:S01]  /*6720*/  FFMA.FTZ R6, R107, c[0x0][0x23c], -R2 ;  /* 0x00008f006b067a23 */ /* 0x000fe20000010802 */
[C---:B------:R-:W-:Y:S02]  /*6730*/  PRMT R171, R7.reuse, 0x7610, R171 ;  /* 0x0000761007ab7816 */ /* 0x040fe400000000ab */
[----:B------:R-:W-:Y:S01]  /*6740*/  PRMT R170, R7, 0x7632, R170 ;  /* 0x0000763207aa7816 */ /* 0x000fe200000000aa */
[----:B------:R1:W-:Y:S01]  /*6750*/  MUFU.EX2 R103, R6 ;  /* 0x0000000600677308 */ /* 0x0003e20000000800 */
[----:B------:R-:W-:Y:S01]  /*6760*/  FFMA.FTZ R7, R117, c[0x0][0x23c], -R2 ;  /* 0x00008f0075077a23 */ /* 0x000fe20000010802 */
[----:B------:R-:W-:Y:S01]  /*6770*/  @!P3 HFMA2.BF16_V2 R105, -RZ.H0_H0, RZ.H0_H0, -R171.H0_H0 ;  /* 0x200000ffff69b231 */ /* 0x000fe200003409ab */
[----:B------:R-:W-:-:S02]  /*6780*/  PRMT R32, R171, 0x5410, R170 ;  /* 0x00005410ab207816 */ /* 0x000fc400000000aa */
[----:B------:R-:W-:Y:S02]  /*6790*/  LOP3.LUT R8, R12, 0xff, RZ, 0xc0, !PT ;  /* 0x000000ff0c087812 */ /* 0x000fe400078ec0ff */
[----:B------:R-:W-:Y:S01]  /*67a0*/  @!P3 PRMT R171, R105, 0x5410, RZ ;  /* 0x0000541069abb816 */ /* 0x000fe200000000ff */
[----:B------:R2:W3:Y:S01]  /*67b0*/  MUFU.EX2 R101, R7 ;  /* 0x0000000700657308 */ /* 0x0004e20000000800 */
[----:B------:R-:W-:Y:S01]  /*67c0*/  @!P4 HFMA2.BF16_V2 R106, -RZ.H0_H0, RZ.H0_H0, -R170.H0_H0 ;  /* 0x200000ffff6ac231 */ /* 0x000fe200003409aa */
[----:B------:R-:W-:Y:S02]  /*67d0*/  LOP3.LUT R11, R18, 0xff, RZ, 0xc0, !PT ;  /* 0x000000ff120b7812 */ /* 0x000fe400078ec0ff */
[----:B------:R-:W-:Y:S02]  /*67e0*/  SHF.R.U32.HI R10, RZ, 0x18, R18 ;  /* 0x00000018ff0a7819 */ /* 0x000fe40000011612 */
[----:B------:R-:W-:Y:S01]  /*67f0*/  @!P4 PRMT R170, R106, 0x5410, RZ ;  /* 0x000054106aaac816 */ /* 0x000fe200000000ff */
[----:B------:R-:W-:Y:S01]  /*6800*/  IMAD.MOV.U32 R106, RZ, RZ, R21 ;  /* 0x000000ffff6a7224 */ /* 0x000fe200078e0015 */
[----:B-1----:R-:W-:-:S04]  /*6810*/  SHF.R.U32.HI R6, RZ, 0x8, R39 ;  /* 0x00000008ff067819 */ /* 0x002fc80000011627 */
[----:B------:R-:W-:Y:S02]  /*6820*/  PRMT R19, R40, 0x5410, R6 ;  /* 0x0000541028137816 */ /* 0x000fe40000000006 */
[--C-:B------:R-:W-:Y:S02]  /*6830*/  SHF.R.U32.HI R6, RZ, 0x18, R16.reuse ;  /* 0x00000018ff067819 */ /* 0x100fe40000011610 */
[----:B--2---:R-:W-:Y:S02]  /*6840*/  LOP3.LUT R7, R30, 0xff, RZ, 0xc0, !PT ;  /* 0x000000ff1e077812 */ /* 0x004fe400078ec0ff */
[----:B------:R-:W-:Y:S02]  /*6850*/  ISETP.GE.U32.AND P3, PT, R235, R6, PT ;  /* 0x00000006eb00720c */ /* 0x000fe40003f66070 */
[----:B------:R-:W-:Y:S02]  /*6860*/  SHF.R.U32.HI R6, RZ, 0x10, R16 ;  /* 0x00000010ff067819 */ /* 0x000fe40000011610 */
[----:B------:R-:W-:-:S02]  /*6870*/  PRMT R21, R7, 0x5410, R31 ;  /* 0x0000541007157816 */ /* 0x000fc4000000001f */
[----:B------:R-:W-:Y:S02]  /*6880*/  LOP3.LUT R6, R6, 0xff, RZ, 0xc0, !PT ;  /* 0x000000ff06067812 */ /* 0x000fe400078ec0ff */
[----:B------:R-:W-:Y:S01]  /*6890*/  SHF.R.U32.HI R7, RZ, 0x8, R72 ;  /* 0x00000008ff077819 */ /* 0x000fe20000011648 */
[----:B------:R-:W-:Y:S01]  /*68a0*/  IMAD.MOV.U32 R72, RZ, RZ, R47 ;  /* 0x000000ffff487224 */ /* 0x000fe200078e002f */
[----:B------:R-:W-:Y:S02]  /*68b0*/  ISETP.GE.U32.AND P4, PT, R235, R6, PT ;  /* 0x00000006eb00720c */ /* 0x000fe40003f86070 */
[----:B---3--:R-:W-:Y:S02]  /*68c0*/  F2FP.BF16.PACK_AB R6, R101, R103 ;  /* 0x000000676506723e */ /* 0x008fe400000010ff */
[----:B------:R-:W-:Y:S02]  /*68d0*/  LOP3.LUT R7, R7, 0xffff, RZ, 0xc0, !PT ;  /* 0x0000ffff07077812 */ /* 0x000fe400078ec0ff */
[----:B------:R-:W-:-:S02]  /*68e0*/  PRMT R169, R6, 0x7610, R169 ;  /* 0x0000761006a97816 */ /* 0x000fc400000000a9 */
[----:B------:R-:W-:Y:S02]  /*68f0*/  PRMT R168, R6, 0x7632, R168 ;  /* 0x0000763206a87816 */ /* 0x000fe400000000a8 */
[----:B------:R-:W-:Y:S02]  /*6900*/  LOP3.LUT R6, R12, 0xffff, RZ, 0xc0, !PT ;  /* 0x0000ffff0c067812 */ /* 0x000fe400078ec0ff */
[----:B------:R-:W-:Y:S01]  /*6910*/  PRMT R33, R169, 0x5410, R168 ;  /* 0x00005410a9217816 */ /* 0x000fe200000000a8 */
[----:B------:R-:W-:Y:S01]  /*6920*/  @!P4 HFMA2.BF16_V2 R107, -RZ.H0_H0, RZ.H0_H0, -R169.H0_H0 ;  /* 0x200000ffff6bc231 */ /* 0x000fe200003409a9 */
[----:B------:R-:W-:Y:S01]  /*6930*/  SHF.R.U32.HI R6, RZ, 0x8, R6 ;  /* 0x00000008ff067819 */ /* 0x000fe20000011606 */
[----:B------:R-:W-:Y:S01]  /*6940*/  @!P3 HFMA2.BF16_V2 R114, -RZ.H0_H0, RZ.H0_H0, -R168.H0_H0 ;  /* 0x200000ffff72b231 */ /* 0x000fe200003409a8 */
[----:B------:R-:W-:Y:S02]  /*6950*/  PRMT R16, R9, 0x5410, R42 ;  /* 0x0000541009107816 */ /* 0x000fe4000000002a */
[----:B------:R-:W-:Y:S01]  /*6960*/  @!P4 PRMT R169, R107, 0x5410, RZ ;  /* 0x000054106ba9c816 */ /* 0x000fe200000000ff */
[----:B------:R-:W-:Y:S01]  /*6970*/  IMAD.MOV.U32 R107, RZ, RZ, R45 ;  /* 0x000000ffff6b7224 */ /* 0x000fe200078e002d */
[----:B------:R-:W-:Y:S01]  /*6980*/  ISETP.GE.U32.AND P4, PT, R235, R7, PT ;  /* 0x00000007eb00720c */ /* 0x000fe20003f86070 */
[----:B------:R-:W-:Y:S01]  /*6990*/  HSET2.LE.AND R0, R16, R94, PT ;  /* 0x0000005e10007233 */ /* 0x000fe20003803000 */
[----:B------:R-:W-:-:S02]  /*69a0*/  PRMT R13, R8, 0x5410, R6 ;  /* 0x00005410080d7816 */ /* 0x000fc40000000006 */
[----:B------:R-:W-:Y:S02]  /*69b0*/  SHF.R.U32.HI R7, RZ, 0x10, R12 ;  /* 0x00000010ff077819 */ /* 0x000fe4000001160c */
[----:B------:R-:W-:Y:S02]  /*69c0*/  LOP3.LUT R6, R18, 0xffff, RZ, 0xc0, !PT ;  /* 0x0000ffff12067812 */ /* 0x000fe400078ec0ff */
[----:B------:R-:W-:Y:S01]  /*69d0*/  SHF.R.U32.HI R8, RZ, 0x10, R18 ;  /* 0x00000010ff087819 */ /* 0x000fe20000011612 */
[----:B------:R-:W-:Y:S01]  /*69e0*/  IMAD.MOV.U32 R18, RZ, RZ, R44 ;  /* 0x000000ffff127224 */ /* 0x000fe200078e002c */
[----:B------:R-:W-:Y:S02]  /*69f0*/  LOP3.LUT R9, R7, 0xff, RZ, 0xc0, !PT ;  /* 0x000000ff07097812 */ /* 0x000fe400078ec0ff */
[----:B------:R-:W-:Y:S02]  /*6a00*/  SHF.R.U32.HI R7, RZ, 0x8, R6 ;  /* 0x00000008ff077819 */ /* 0x000fe40000011606 */
[----:B------:R-:W-:Y:S01]  /*6a10*/  LOP3.LUT R6, R8, 0xff, RZ, 0xc0, !PT ;  /* 0x000000ff08067812 */ /* 0x000fe200078ec0ff */
[----:B------:R-:W-:Y:S01]  /*6a20*/  FFMA.FTZ R8, R126, c[0x0][0x23c], -R5 ;  /* 0x00008f007e087a23 */ /* 0x000fe20000010805 */
[----:B------:R-:W-:Y:S01]  /*6a30*/  PRMT R11, R11, 0x5410, R7 ;  /* 0x000054100b0b7816 */ /* 0x000fe20000000007 */
[----:B------:R-:W-:Y:S01]  /*6a40*/  FFMA.FTZ R7, R127, c[0x0][0x23c], -R5 ;  /* 0x00008f007f077a23 */ /* 0x000fe20000010805 */
[----:B------:R-:W-:Y:S01]  /*6a50*/  PRMT R10, R6, 0x5410, R10 ;  /* 0x00005410060a7816 */ /* 0x000fe2000000000a */
[----:B------:R1:W-:Y:S01]  /*6a60*/  MUFU.EX2 R99, R8 ;  /* 0x0000000800637308 */ /* 0x0003e20000000800 */
[----:B------:R-:W-:-:S02]  /*6a70*/  LOP3.LUT R6, R26, 0xffff, RZ, 0xc0, !PT ;  /* 0x0000ffff1a067812 */ /* 0x000fc400078ec0ff */
[----:B------:R-:W-:Y:S02]  /*6a80*/  SHF.R.U32.HI R12, RZ, 0x18, R12 ;  /* 0x00000018ff0c7819 */ /* 0x000fe4000001160c */
[----:B------:R-:W-:Y:S01]  /*6a90*/  @!P3 PRMT R168, R114, 0x5410, RZ ;  /* 0x0000541072a8b816 */ /* 0x000fe200000000ff */
[----:B------:R-:W-:Y:S01]  /*6aa0*/  IMAD.MOV.U32 R114, RZ, RZ, R55 ;  /* 0x000000ffff727224 */ /* 0x000fe200078e0037 */
[----:B------:R-:W-:Y:S01]  /*6ab0*/  PRMT R12, R9, 0x5410, R12 ;  /* 0x00005410090c7816 */ /* 0x000fe2000000000c */
[----:B------:R2:W3:Y:S01]  /*6ac0*/  MUFU.EX2 R39, R7 ;  /* 0x0000000700277308 */ /* 0x0004e20000000800 */
[----:B------:R-:W-:Y:S01]  /*6ad0*/  FFMA.FTZ R9, R118, c[0x0][0x23c], -R5 ;  /* 0x00008f0076097a23 */ /* 0x000fe20000010805 */
[----:B-1----:R-:W-:-:S06]  /*6ae0*/  SHF.R.U32.HI R8, RZ, 0x18, R26 ;  /* 0x00000018ff087819 */ /* 0x002fcc000001161a */
[----:B------:R1:W-:Y:S01]  /*6af0*/  MUFU.EX2 R104, R9 ;  /* 0x0000000900687308 */ /* 0x0003e20000000800 */
[----:B--2---:R-:W-:Y:S02]  /*6b00*/  SHF.R.U32.HI R7, RZ, 0x8, R6 ;  /* 0x00000008ff077819 */ /* 0x004fe40000011606 */
[----:B------:R-:W-:-:S04]  /*6b10*/  LOP3.LUT R6, R26, 0xff, RZ, 0xc0, !PT ;  /* 0x000000ff1a067812 */ /* 0x000fc800078ec0ff */
[----:B------:R-:W-:Y:S01]  /*6b20*/  PRMT R15, R6, 0x5410, R7 ;  /* 0x00005410060f7816 */ /* 0x000fe20000000007 */
[--C-:B------:R-:W-:Y:S01]  /*6b30*/  FFMA.FTZ R7, R125, c[0x0][0x23c], -R5.reuse ;  /* 0x00008f007d077a23 */ /* 0x100fe20000010805 */
[----:B------:R-:W-:Y:S01]  /*6b40*/  SHF.R.U32.HI R6, RZ, 0x10, R26 ;  /* 0x00000010ff067819 */ /* 0x000fe2000001161a */
[----:B-1----:R-:W-:Y:S02]  /*6b50*/  FFMA.FTZ R9, R116, c[0x0][0x23c], -R5 ;  /* 0x00008f0074097a23 */ /* 0x002fe40000010805 */
[----:B------:R1:W-:Y:S01]  /*6b60*/  MUFU.EX2 R98, R7 ;  /* 0x0000000700627308 */ /* 0x0003e20000000800 */
[----:B------:R-:W-:-:S04]  /*6b70*/  LOP3.LUT R6, R6, 0xff, RZ, 0xc0, !PT ;  /* 0x000000ff06067812 */ /* 0x000fc800078ec0ff */
[----:B------:R-:W-:Y:S01]  /*6b80*/  PRMT R14, R6, 0x5410, R8 ;  /* 0x00005410060e7816 */ /* 0x000fe20000000008 */
[----:B------:R-:W-:Y:S01]  /*6b90*/  FFMA.FTZ R6, R130, c[0x0][0x23c], -R2 ;  /* 0x00008f0082067a23 */ /* 0x000fe20000010802 */
[----:B------:R-:W-:Y:S01]  /*6ba0*/  HSET2.LE.AND R8, R17, R94, PT ;  /* 0x0000005e11087233 */ /* 0x000fe20003803000 */
[----:B------:R2:W-:Y:S04]  /*6bb0*/  MUFU.EX2 R105, R9 ;  /* 0x0000000900697308 */ /* 0x0005e80000000800 */
[----:B------:R-:W-:Y:S02]  /*6bc0*/  LOP3.LUT R45, R8, R91, RZ, 0xc0, !PT ;  /* 0x0000005b082d7212 */ /* 0x000fe400078ec0ff */
[----:B---3--:R-:W-:Y:S01]  /*6bd0*/  F2FP.BF16.PACK_AB R8, R99, R39 ;  /* 0x000000276308723e */ /* 0x008fe200000010ff */
[----:B-1----:R-:W-:Y:S01]  /*6be0*/  FFMA.FTZ R7, R119, c[0x0][0x23c], -R5 ;  /* 0x00008f0077077a23 */ /* 0x002fe20000010805 */
[----:B------:R1:W-:Y:S02]  /*6bf0*/  MUFU.EX2 R38, R6 ;  /* 0x0000000600267308 */ /* 0x0003e40000000800 */
[----:B------:R-:W-:-:S02]  /*6c00*/  PRMT R167, R8, 0x7610, R167 ;  /* 0x0000761008a77816 */ /* 0x000fc400000000a7 */
[----:B------:R-:W-:Y:S01]  /*6c10*/  PRMT R166, R8, 0x7632, R166 ;  /* 0x0000763208a67816 */ /* 0x000fe200000000a6 */
[----:B------:R-:W-:Y:S02]  /*6c20*/  HSET2.LE.AND R8, R24, R94, PT ;  /* 0x0000005e18087233 */ /* 0x000fe40003803000 */
[----:B------:R-:W-:Y:S01]  /*6c30*/  @!P2 HFMA2.BF16_V2 R116, -RZ.H0_H0, RZ.H0_H0, -R167.H0_H0 ;  /* 0x200000ffff74a231 */ /* 0x000fe200003409a7 */
[--C-:B--2---:R-:W-:Y:S01]  /*6c40*/  FFMA.FTZ R9, R124, c[0x0][0x23c], -R2.reuse ;  /* 0x00008f007c097a23 */ /* 0x104fe20000010802 */
[----:B------:R2:W-:Y:S01]  /*6c50*/  MUFU.EX2 R102, R7 ;  /* 0x0000000700667308 */ /* 0x0005e20000000800 */
[----:B------:R-:W-:Y:S01]  /*6c60*/  LOP3.LUT R42, R8, R59, RZ, 0xc0, !PT ;  /* 0x0000003b082a7212 */ /* 0x000fe200078ec0ff */
[----:B------:R-:W-:Y:S01]  /*6c70*/  FFMA.FTZ R8, R122, c[0x0][0x23c], -R2 ;  /* 0x00008f007a087a23 */ /* 0x000fe20000010802 */
[----:B------:R-:W-:Y:S02]  /*6c80*/  @!P4 HFMA2.BF16_V2 R119, -RZ.H0_H0, RZ.H0_H0, -R166.H0_H0 ;  /* 0x200000ffff77c231 */ /* 0x000fe400003409a6 */
[----:B-1----:R-:W-:-:S03]  /*6c90*/  HSET2.LE.AND R6, R20, R94, PT ;  /* 0x0000005e14067233 */ /* 0x002fc60003803000 */
[----:B------:R1:W-:Y:S02]  /*6ca0*/  MUFU.EX2 R100, R9 ;  /* 0x0000000900647308 */ /* 0x0003e40000000800 */
[----:B------:R-:W-:Y:S01]  /*6cb0*/  LOP3.LUT R44, R6, R93, RZ, 0xc0, !PT ;  /* 0x0000005d062c7212 */ /* 0x000fe200078ec0ff */
[----:B------:R-:W-:Y:S01]  /*6cc0*/  HSET2.LE.AND R6, R28, R94, PT ;  /* 0x0000005e1c067233 */ /* 0x000fe20003803000 */
[----:B--2---:R-:W-:-:S04]  /*6cd0*/  FFMA.FTZ R7, R129, c[0x0][0x23c], -R2 ;  /* 0x00008f0081077a23 */ /* 0x004fc80000010802 */
[----:B------:R-:W-:Y:S01]  /*6ce0*/  MUFU.EX2 R247, R8 ;  /* 0x0000000800f77308 */ /* 0x000fe20000000800 */
[----:B------:R-:W-:Y:S01]  /*6cf0*/  LOP3.LUT R47, R6, R63, RZ, 0xc0, !PT ;  /* 0x0000003f062f7212 */ /* 0x000fe200078ec0ff */
[----:B------:R-:W-:-:S06]  /*6d00*/  HSET2.LE.AND R6, R12, R94, PT ;  /* 0x0000005e0c067233 */ /* 0x000fcc0003803000 */
[----:B------:R2:W3:Y:S01]  /*6d10*/  MUFU.EX2 R26, R7 ;  /* 0x00000007001a7308 */ /* 0x0004e20000000800 */
[----:B------:R-:W-:Y:S01]  /*6d20*/  LOP3.LUT R41, R6, R61, RZ, 0xc0, !PT ;  /* 0x0000003d06297212 */ /* 0x000fe200078ec0ff */
[----:B-1----:R-:W-:-:S06]  /*6d30*/  FFMA.FTZ R9, R133, c[0x0][0x23c], -R2 ;  /* 0x00008f0085097a23 */ /* 0x002fcc0000010802 */
[----:B------:R1:W-:Y:S01]  /*6d40*/  MUFU.EX2 R24, R9 ;  /* 0x0000000900187308 */ /* 0x0003e20000000800 */
[----:B--2---:R-:W-:Y:S01]  /*6d50*/  HSET2.LE.AND R7, R27, R94, PT ;  /* 0x0000005e1b077233 */ /* 0x004fe20003803000 */
[----:B---3--:R-:W-:Y:S01]  /*6d60*/  F2FP.BF16.PACK_AB R6, R26, R38 ;  /* 0x000000261a06723e */ /* 0x008fe200000010ff */
[----:B------:R-:W-:-:S03]  /*6d70*/  IMAD.MOV.U32 R27, RZ, RZ, R242 ;  /* 0x000000ffff1b7224 */ /* 0x000fc600078e00f2 */
[----:B------:R-:W-:Y:S01]  /*6d80*/  LOP3.LUT R46, R7, R46, RZ, 0xc0, !PT ;  /* 0x0000002e072e7212 */ /* 0x000fe200078ec0ff */
[--C-:B------:R-:W-:Y:S01]  /*6d90*/  HSET2.LE.AND R7, R13, R94.reuse, PT ;  /* 0x0000005e0d077233 */ /* 0x100fe20003803000 */
[C---:B------:R-:W-:Y:S02]  /*6da0*/  PRMT R165, R6.reuse, 0x7610, R165 ;  /* 0x0000761006a57816 */ /* 0x040fe400000000a5 */
[----:B------:R-:W-:Y:S01]  /*6db0*/  PRMT R164, R6, 0x7632, R164 ;  /* 0x0000763206a47816 */ /* 0x000fe200000000a4 */
[--C-:B------:R-:W-:Y:S01]  /*6dc0*/  HSET2.LE.AND R6, R19, R94.reuse, PT ;  /* 0x0000005e13067233 */ /* 0x100fe20003803000 */
[----:B------:R-:W-:Y:S01]  /*6dd0*/  LOP3.LUT R40, R7, R62, RZ, 0xc0, !PT ;  /* 0x0000003e07287212 */ /* 0x000fe200078ec0ff */
[----:B------:R-:W-:Y:S01]  /*6de0*/  HSET2.LE.AND R7, R23, R94, PT ;  /* 0x0000005e17077233 */ /* 0x000fe20003803000 */
[----:B------:R-:W-:Y:S01]  /*6df0*/  PRMT R8, R165, 0x5410, R164 ;  /* 0x00005410a5087816 */ /* 0x000fe200000000a4 */
[----:B------:R-:W-:Y:S02]  /*6e00*/  @!P5 HFMA2.BF16_V2 R129, -RZ.H0_H0, RZ.H0_H0, -R165.H0_H0 ;  /* 0x200000ffff81d231 */ /* 0x000fe400003409a5 */
[----:B------:R-:W-:Y:S01]  /*6e10*/  @!P0 HFMA2.BF16_V2 R118, -RZ.H0_H0, RZ.H0_H0, -R164.H0_H0 ;  /* 0x200000ffff768231 */ /* 0x000fe200003409a4 */
[----:B------:R-:W-:-:S02]  /*6e20*/  LOP3.LUT R43, R7, R43, RZ, 0xc0, !PT ;  /* 0x0000002b072b7212 */ /* 0x000fc400078ec0ff */
[----:B------:R-:W-:Y:S02]  /*6e30*/  PRMT R7, R167, 0x5410, R166 ;  /* 0x00005410a7077816 */ /* 0x000fe400000000a6 */
[----:B------:R-:W-:Y:S01]  /*6e40*/  LOP3.LUT R35, R0, R8, RZ, 0xc0, !PT ;  /* 0x0000000800237212 */ /* 0x000fe200078ec0ff */
[--C-:B------:R-:W-:Y:S01]  /*6e50*/  HSET2.LE.AND R0, R21, R94.reuse, PT ;  /* 0x0000005e15007233 */ /* 0x100fe20003803000 */
[----:B------:R-:W-:Y:S01]  /*6e60*/  LOP3.LUT R34, R6, R7, RZ, 0xc0, !PT ;  /* 0x0000000706227212 */ /* 0x000fe200078ec0ff */
[--C-:B------:R-:W-:Y:S01]  /*6e70*/  HSET2.LE.AND R7, R11, R94.reuse, PT ;  /* 0x0000005e0b077233 */ /* 0x100fe20003803000 */
[----:B------:R-:W-:Y:S01]  /*6e80*/  F2FP.BF16.PACK_AB R8, R105, R104 ;  /* 0x000000686908723e */ /* 0x000fe200000010ff */
[----:B------:R-:W-:Y:S01]  /*6e90*/  HSET2.LE.AND R6, R10, R94, PT ;  /* 0x0000005e0a067233 */ /* 0x000fe20003803000 */
[----:B------:R-:W-:Y:S01]  /*6ea0*/  @!P2 PRMT R167, R116, 0x5410, RZ ;  /* 0x0000541074a7a816 */ /* 0x000fe200000000ff */
[----:B------:R-:W-:Y:S01]  /*6eb0*/  IMAD.MOV.U32 R116, RZ, RZ, R56 ;  /* 0x000000ffff747224 */ /* 0x000fe200078e0038 */
[----:B------:R-:W-:Y:S01]  /*6ec0*/  LOP3.LUT R32, R7, R32, RZ, 0xc0, !PT ;  /* 0x0000002007207212 */ /* 0x000fe200078ec0ff */
[----:B------:R-:W-:Y:S01]  /*6ed0*/  FFMA.FTZ R7, R131, c[0x0][0x23c], -R2 ;  /* 0x00008f0083077a23 */ /* 0x000fe20000010802 */
[----:B------:R-:W-:-:S02]  /*6ee0*/  PRMT R163, R8, 0x7610, R163 ;  /* 0x0000761008a37816 */ /* 0x000fc400000000a3 */
[----:B------:R-:W-:Y:S01]  /*6ef0*/  PRMT R162, R8, 0x7632, R162 ;  /* 0x0000763208a27816 */ /* 0x000fe200000000a2 */
[----:B------:R2:W3:Y:S01]  /*6f00*/  MUFU.EX2 R96, R7 ;  /* 0x0000000700607308 */ /* 0x0004e20000000800 */
[----:B------:R-:W-:Y:S01]  /*6f10*/  LOP3.LUT R33, R6, R33, RZ, 0xc0, !PT ;  /* 0x0000002106217212 */ /* 0x000fe200078ec0ff */
[----:B------:R-:W-:Y:S01]  /*6f20*/  HSET2.LE.AND R6, R22, R94, PT ;  /* 0x0000005e16067233 */ /* 0x000fe20003803000 */
[----:B------:R-:W-:Y:S02]  /*6f30*/  F2FP.BF16.PACK_AB R8, R102, R98 ;  /* 0x000000626608723e */ /* 0x000fe400000010ff */
[----:B------:R-:W-:Y:S01]  /*6f40*/  @!P4 PRMT R166, R119, 0x5410, RZ ;  /* 0x0000541077a6c816 */ /* 0x000fe200000000ff */
[----:B------:R-:W-:Y:S01]  /*6f50*/  IMAD.MOV.U32 R119, RZ, RZ, R58 ;  /* 0x000000ffff777224 */ /* 0x000fe200078e003a */
[C---:B------:R-:W-:Y:S02]  /*6f60*/  PRMT R159, R8.reuse, 0x7610, R159 ;  /* 0x00007610089f7816 */ /* 0x040fe4000000009f */
[----:B------:R-:W-:-:S02]  /*6f70*/  PRMT R158, R8, 0x7632, R158 ;  /* 0x00007632089e7816 */ /* 0x000fc4000000009e */
[----:B-1----:R-:W-:Y:S01]  /*6f80*/  HMMA.16816.F32.BF16 R8, R32, R84, RZ ;  /* 0x000000542008723c */ /* 0x002fe200000418ff */
[----:B------:R-:W-:Y:S01]  /*6f90*/  @!P5 PRMT R165, R129, 0x5410, RZ ;  /* 0x0000541081a5d816 */ /* 0x000fe200000000ff */
[----:B------:R-:W-:Y:S01]  /*6fa0*/  IMAD.MOV.U32 R129, RZ, RZ, R18 ;  /* 0x000000ffff817224 */ /* 0x000fe200078e0012 */
[----:B------:R-:W-:Y:S01]  /*6fb0*/  ISETP.GE.U32.AND P5, PT, R235, R111, PT ;  /* 0x0000006feb00720c */ /* 0x000fe20003fa6070 */
[----:B------:R-:W-:Y:S01]  /*6fc0*/  IMAD.MOV.U32 R111, RZ, RZ, R107 ;  /* 0x000000ffff6f7224 */ /* 0x000fe200078e006b */
[----:B--2---:R-:W-:Y:S01]  /*6fd0*/  F2FP.BF16.PACK_AB R7, R247, R100 ;  /* 0x00000064f707723e */ /* 0x004fe200000010ff */
[----:B------:R-:W-:Y:S01]  /*6fe0*/  IMAD.MOV.U32 R107, RZ, RZ, R78 ;  /* 0x000000ffff6b7224 */ /* 0x000fe200078e004e */
[----:B------:R-:W-:Y:S01]  /*6ff0*/  @!P0 PRMT R164, R118, 0x5410, RZ ;  /* 0x0000541076a48816 */ /* 0x000fe200000000ff */
[----:B------:R-:W-:Y:S01]  /*7000*/  IMAD.MOV.U32 R118, RZ, RZ, R57 ;  /* 0x000000ffff767224 */ /* 0x000fe200078e0039 */
[C---:B------:R-:W-:Y:S02]  /*7010*/  PRMT R161, R7.reuse, 0x7610, R161 ;  /* 0x0000761007a17816 */ /* 0x040fe400000000a1 */
[----:B------:R-:W-:-:S02]  /*7020*/  PRMT R160, R7, 0x7632, R160 ;  /* 0x0000763207a07816 */ /* 0x000fc400000000a0 */
[----:B------:R-:W-:Y:S02]  /*7030*/  PRMT R7, R163, 0x5410, R162 ;  /* 0x00005410a3077816 */ /* 0x000fe400000000a2 */
[----:B------:R-:W-:Y:S01]  /*7040*/  ISETP.GE.U32.AND P0, PT, R235, R110, PT ;  /* 0x0000006eeb00720c */ /* 0x000fe20003f06070 */
[----:B------:R-:W-:Y:S01]  /*7050*/  @!P5 HFMA2.BF16_V2 R131, -RZ.H0_H0, RZ.H0_H0, -R163.H0_H0 ;  /* 0x200000ffff83d231 */ /* 0x000fe200003409a3 */
[----:B------:R-:W-:Y:S01]  /*7060*/  LOP3.LUT R30, R6, R7, RZ, 0xc0, !PT ;  /* 0x00000007061e7212 */ /* 0x000fe200078ec0ff */
[----:B------:R-:W-:Y:S01]  /*7070*/  IMAD.MOV.U32 R110, RZ, RZ, R72 ;  /* 0x000000ffff6e7224 */ /* 0x000fe200078e0048 */
[----:B------:R-:W-:Y:S02]  /*7080*/  PRMT R6, R161, 0x5410, R160 ;  /* 0x00005410a1067816 */ /* 0x000fe400000000a0 */
[----:B---3--:R-:W-:Y:S02]  /*7090*/  F2FP.BF16.PACK_AB R7, R96, R24 ;  /* 0x000000186007723e */ /* 0x008fe400000010ff */
[----:B------:R-:W-:Y:S01]  /*70a0*/  LOP3.LUT R31, R0, R6, RZ, 0xc0, !PT ;  /* 0x00000006001f7212 */ /* 0x000fe200078ec0ff */
[--C-:B------:R-:W-:Y:S01]  /*70b0*/  HSET2.LE.AND R6, R15, R94.reuse, PT ;  /* 0x0000005e0f067233 */ /* 0x100fe20003803000 */
[C---:B------:R-:W-:Y:S01]  /*70c0*/  PRMT R155, R7.reuse, 0x7610, R155 ;  /* 0x00007610079b7816 */ /* 0x040fe2000000009b */
[----:B------:R-:W-:Y:S01]  /*70d0*/  HSET2.LE.AND R0, R14, R94, PT ;  /* 0x0000005e0e007233 */ /* 0x000fe20003803000 */
[----:B------:R-:W-:Y:S01]  /*70e0*/  PRMT R154, R7, 0x7632, R154 ;  /* 0x00007632079a7816 */ /* 0x000fe2000000009a */
[----:B------:R-:W-:Y:S01]  /*70f0*/  HMMA.16816.F32.BF16 R12, R44, R84, RZ ;  /* 0x000000542c0c723c */ /* 0x000fe200000418ff */
[----:B------:R-:W-:Y:S01]  /*7100*/  PRMT R7, R159, 0x5410, R158 ;  /* 0x000054109f077816 */ /* 0x000fe2000000009e */
[----:B------:R-:W-:Y:S01]  /*7110*/  @!P0 HFMA2.BF16_V2 R143, -RZ.H0_H0, RZ.H0_H0, -R160.H0_H0 ;  /* 0x200000ffff8f8231 */ /* 0x000fe200003409a0 */
[----:B------:R-:W-:Y:S01]  /*7120*/  @!P5 PRMT R163, R131, 0x5410, RZ ;  /* 0x0000541083a3d816 */ /* 0x000fe200000000ff */
[----:B------:R-:W-:Y:S01]  /*7130*/  IMAD.MOV.U32 R131, RZ, RZ, R239 ;  /* 0x000000ffff837224 */ /* 0x000fe200078e00ef */
[----:B------:R-:W-:-:S02]  /*7140*/  LOP3.LUT R28, R6, R7, RZ, 0xc0, !PT ;  /* 0x00000007061c7212 */ /* 0x000fc400078ec0ff */
[----:B------:R-:W-:Y:S02]  /*7150*/  PRMT R6, R155, 0x5410, R154 ;  /* 0x000054109b067816 */ /* 0x000fe4000000009a */
[----:B------:R-:W-:Y:S02]  /*7160*/  @!P0 PRMT R160, R143, 0x5410, RZ ;  /* 0x000054108fa08816 */ /* 0x000fe400000000ff */
[----:B------:R-:W-:Y:S01]  /*7170*/  LOP3.LUT R29, R0, R6, RZ, 0xc0, !PT ;  /* 0x00000006001d7212 */ /* 0x000fe200078ec0ff */
[----:B------:R-:W-:Y:S01]  /*7180*/  IMAD.WIDE.U32 R6, R135, -0x2daee0ad, RZ ;  /* 0xd2511f5387067825 */ /* 0x000fe200078e00ff */
[----:B------:R-:W-:-:S03]  /*7190*/  LOP3.LUT R0, R25, 0xffff, RZ, 0xc0, !PT ;  /* 0x0000ffff19007812 */ /* 0x000fc600078ec0ff */
[----:B------:R-:W-:Y:S01]  /*71a0*/  IMAD.MOV.U32 R135, RZ, RZ, R73 ;  /* 0x000000ffff877224 */ /* 0x000fe200078e0049 */
[----:B------:R-:W-:Y:S01]  /*71b0*/  SHF.R.U32.HI R0, RZ, 0x8, R0 ;  /* 0x00000008ff007819 */ /* 0x000fe20000011600 */
[----:B------:R-:W-:Y:S01]  /*71c0*/  HMMA.16816.F32.BF16 R136, R28, R80, R8 ;  /* 0x000000501c88723c */ /* 0x000fe20000041808 */
[----:B------:R-:W-:Y:S02]  /*71d0*/  LOP3.LUT R23, R6, 0xffff, RZ, 0xc0, !PT ;  /* 0x0000ffff06177812 */ /* 0x000fe400078ec0ff */
[----:B------:R-:W-:-:S04]  /*71e0*/  LOP3.LUT R0, R0, 0xffff, RZ, 0xc0, !PT ;  /* 0x0000ffff00007812 */ /* 0x000fc800078ec0ff */
[----:B------:R-:W-:Y:S01]  /*71f0*/  ISETP.GE.U32.AND P3, PT, R235, R0, PT ;  /* 0x00000000eb00720c */ /* 0x000fe20003f66070 */
[----:B------:R-:W-:Y:S01]  /*7200*/  HMMA.16816.F32.BF16 R124, R40, R80, R12 ;  /* 0x00000050287c723c */ /* 0x000fe2000004180c */
[----:B------:R-:W-:Y:S02]  /*7210*/  LOP3.LUT R0, R25, 0xff, RZ, 0xc0, !PT ;  /* 0x000000ff19007812 */ /* 0x000fe400078ec0ff */
[----:B------:R-:W-:Y:S02]  /*7220*/  LOP3.LUT R10, R7, UR14, R90, 0x96, !PT ;  /* 0x0000000e070a7c12 */ /* 0x000fe4000f8e965a */
[----:B------:R-:W-:Y:S02]  /*7230*/  ISETP.GE.U32.AND P2, PT, R235, R0, PT ;  /* 0x00000000eb00720c */ /* 0x000fe40003f46070 */
[----:B------:R-:W-:Y:S02]  /*7240*/  SHF.R.U32.HI R0, RZ, 0x10, R25 ;  /* 0x00000010ff007819 */ /* 0x000fe40000011619 */
[----:B------:R-:W-:-:S02]  /*7250*/  LOP3.LUT R13, R6, 0xff, RZ, 0xc0, !PT ;  /* 0x000000ff060d7812 */ /* 0x000fc400078ec0ff */
[----:B------:R-:W-:Y:S01]  /*7260*/  LOP3.LUT R0, R0, 0xff, RZ, 0xc0, !PT ;  /* 0x000000ff00007812 */ /* 0x000fe200078ec0ff */
[----:B------:R-:W-:Y:S01]  /*7270*/  @!P3 HFMA2.BF16_V2 R122, -RZ.H0_H0, RZ.H0_H0, -R158.H0_H0 ;  /* 0x200000ffff7ab231 */ /* 0x000fe2000034099e */
[--C-:B------:R-:W-:Y:S02]  /*7280*/  SHF.R.U32.HI R14, RZ, 0x10, R6.reuse ;  /* 0x00000010ff0e7819 */ /* 0x100fe40000011606 */
[----:B------:R-:W-:Y:S02]  /*7290*/  ISETP.GE.U32.AND P4, PT, R235, R0, PT ;  /* 0x00000000eb00720c */ /* 0x000fe40003f86070 */
[----:B------:R-:W-:Y:S01]  /*72a0*/  SHF.R.U32.HI R0, RZ, 0x18, R25 ;  /* 0x00000018ff007819 */ /* 0x000fe20000011619 */
[----:B------:R-:W-:Y:S01]  /*72b0*/  @!P2 HFMA2.BF16_V2 R117, -RZ.H0_H0, RZ.H0_H0, -R159.H0_H0 ;  /* 0x200000ffff75a231 */ /* 0x000fe2000034099f */
[----:B------:R-:W-:Y:S01]  /*72c0*/  SHF.R.U32.HI R9, RZ, 0x18, R6 ;  /* 0x00000018ff097819 */ /* 0x000fe20000011606 */
[----:B------:R-:W-:Y:S01]  /*72d0*/  IMAD.WIDE.U32 R6, R141, -0x2daee0ad, RZ ;  /* 0xd2511f538d067825 */ /* 0x000fe200078e00ff */
[----:B------:R-:W-:-:S02]  /*72e0*/  SHF.R.U32.HI R8, RZ, 0x8, R152 ;  /* 0x00000008ff087819 */ /* 0x000fc40000011698 */
[----:B------:R-:W-:Y:S01]  /*72f0*/  @!P2 PRMT R159, R117, 0x5410, RZ ;  /* 0x00005410759fa816 */ /* 0x000fe200000000ff */
[----:B------:R-:W-:Y:S01]  /*7300*/  IMAD.MOV.U32 R25, RZ, RZ, R243 ;  /* 0x000000ffff197224 */ /* 0x000fe200078e00f3 */
[----:B------:R-:W-:Y:S01]  /*7310*/  ISETP.GE.U32.AND P2, PT, R235, R109, PT ;  /* 0x0000006deb00720c */ /* 0x000fe20003f46070 */
[----:B------:R-:W-:Y:S01]  /*7320*/  IMAD.MOV.U32 R109, RZ, RZ, R89 ;  /* 0x000000ffff6d7224 */ /* 0x000fe200078e0059 */
[----:B------:R-:W-:Y:S01]  /*7330*/  LOP3.LUT R11, R7, UR14, R140, 0x96, !PT ;  /* 0x0000000e070b7c12 */ /* 0x000fe2000f8e968c */
[----:B------:R-:W-:Y:S01]  /*7340*/  @!P4 HFMA2.BF16_V2 R115, -RZ.H0_H0, RZ.H0_H0, -R155.H0_H0 ;  /* 0x200000ffff73c231 */ /* 0x000fe2000034099b */
[C---:B------:R-:W-:Y:S01]  /*7350*/  LOP3.LUT R15, R6.reuse, 0xffff, RZ, 0xc0, !PT ;  /* 0x0000ffff060f7812 */ /* 0x040fe200078ec0ff */
[----:B------:R-:W-:Y:S01]  /*7360*/  IMAD.MOV.U32 R117, RZ, RZ, R106 ;  /* 0x000000ffff757224 */ /* 0x000fe200078e006a */
[----:B------:R-:W-:Y:S01]  /*7370*/  LOP3.LUT R16, R6, 0xff, RZ, 0xc0, !PT ;  /* 0x000000ff06107812 */ /* 0x000fe200078ec0ff */
[----:B------:R-:W-:Y:S01]  /*7380*/  IMAD.MOV.U32 R106, RZ, RZ, R75 ;  /* 0x000000ffff6a7224 */ /* 0x000fe200078e004b */
[----:B------:R-:W-:Y:S01]  /*7390*/  @!P4 PRMT R155, R115, 0x5410, RZ ;  /* 0x00005410739bc816 */ /* 0x000fe200000000ff */
[----:B------:R-:W-:Y:S01]  /*73a0*/  IMAD.MOV.U32 R115, RZ, RZ, R53 ;  /* 0x000000ffff737224 */ /* 0x000fe200078e0035 */
[----:B------:R-:W-:-:S02]  /*73b0*/  ISETP.GE.U32.AND P4, PT, R235, R0, PT ;  /* 0x00000000eb00720c */ /* 0x000fc40003f86070 */
[----:B------:R-:W-:Y:S02]  /*73c0*/  LOP3.LUT R0, R153, 0xff, RZ, 0xc0, !PT ;  /* 0x000000ff99007812 */ /* 0x000fe400078ec0ff */
[----:B------:R-:W-:Y:S02]  /*73d0*/  SHF.R.U32.HI R18, RZ, 0x10, R6 ;  /* 0x00000010ff127819 */ /* 0x000fe40000011606 */
[----:B------:R-:W-:Y:S02]  /*73e0*/  PRMT R89, R0, 0x5410, R227 ;  /* 0x0000541000597816 */ /* 0x000fe400000000e3 */
[----:B------:R-:W-:Y:S01]  /*73f0*/  SHF.R.U32.HI R0, RZ, 0x8, R112 ;  /* 0x00000008ff007819 */ /* 0x000fe20000011670 */
[----:B------:R-:W-:Y:S01]  /*7400*/  IMAD.MOV.U32 R112, RZ, RZ, R74 ;  /* 0x000000ffff707224 */ /* 0x000fe200078e004a */
[----:B------:R-:W-:Y:S01]  /*7410*/  SHF.R.U32.HI R17, RZ, 0x18, R6 ;  /* 0x00000018ff117819 */ /* 0x000fe20000011606 */
[----:B------:R-:W-:Y:S01]  /*7420*/  IMAD.WIDE.U32 R6, R134, -0x2daee0ad, RZ ;  /* 0xd2511f5386067825 */ /* 0x000fe200078e00ff */
[----:B------:R-:W-:Y:S01]  /*7430*/  LOP3.LUT R0, R0, 0xffff, RZ, 0xc0, !PT ;  /* 0x0000ffff00007812 */ /* 0x000fe200078ec0ff */
[----:B------:R-:W-:Y:S01]  /*7440*/  @!P4 HFMA2.BF16_V2 R130, -RZ.H0_H0, RZ.H0_H0, -R154.H0_H0 ;  /* 0x200000ffff82c231 */ /* 0x000fe2000034099a */
[----:B------:R-:W-:Y:S01]  /*7450*/  PRMT R90, R228, 0x5410, R8 ;  /* 0x00005410e45a7816 */ /* 0x000fe20000000008 */
[----:B------:R-:W-:Y:S01]  /*7460*/  IMAD.MOV.U32 R134, RZ, RZ, R238 ;  /* 0x000000ffff867224 */ /* 0x000fe200078e00ee */
[----:B------:R-:W-:Y:S01]  /*7470*/  LOP3.LUT R19, R6, 0xffff, RZ, 0xc0, !PT ;  /* 0x0000ffff06137812 */ /* 0x000fe200078ec0ff */
[----:B------:R-:W-:Y:S01]  /*7480*/  FFMA.FTZ R8, R156, c[0x0][0x23c], -R2 ;  /* 0x00008f009c087a23 */ /* 0x000fe20000010802 */
[----:B------:R-:W-:Y:S01]  /*7490*/  @!P4 PRMT R154, R130, 0x5410, RZ ;  /* 0x00005410829ac816 */ /* 0x000fe200000000ff */
[----:B------:R-:W-:Y:S01]  /*74a0*/  IMAD.MOV.U32 R130, RZ, RZ, R245 ;  /* 0x000000ffff827224 */ /* 0x000fe200078e00f5 */
[----:B------:R-:W-:-:S02]  /*74b0*/  ISETP.GE.U32.AND P4, PT, R235, R0, PT ;  /* 0x00000000eb00720c */ /* 0x000fc40003f86070 */
[----:B------:R-:W-:Y:S01]  /*74c0*/  LOP3.LUT R0, R113, 0xff, RZ, 0xc0, !PT ;  /* 0x000000ff71007812 */ /* 0x000fe200078ec0ff */
[----:B------:R-:W-:Y:S01]  /*74d0*/  IMAD.MOV.U32 R113, RZ, RZ, R244 ;  /* 0x000000ffff717224 */ /* 0x000fe200078e00f4 */
[----:B------:R-:W-:Y:S02]  /*74e0*/  LOP3.LUT R22, R6, 0xff, RZ, 0xc0, !PT ;  /* 0x000000ff06167812 */ /* 0x000fe400078ec0ff */
[----:B------:R-:W-:Y:S02]  /*74f0*/  ISETP.GE.U32.AND P5, PT, R235, R0, PT ;  /* 0x00000000eb00720c */ /* 0x000fe40003fa6070 */
[----:B------:R-:W-:Y:S02]  /*7500*/  SHF.R.U32.HI R0, RZ, 0x10, R37 ;  /* 0x00000010ff007819 */ /* 0x000fe40000011625 */
[--C-:B------:R-:W-:Y:S02]  /*7510*/  SHF.R.U32.HI R21, RZ, 0x10, R6.reuse ;  /* 0x00000010ff157819 */ /* 0x100fe40000011606 */
[----:B------:R-:W-:Y:S01]  /*7520*/  LOP3.LUT R0, R0, 0xff, RZ, 0xc0, !PT ;  /* 0x000000ff00007812 */ /* 0x000fe200078ec0ff */
[----:B------:R-:W-:Y:S01]  /*7530*/  @!P4 HFMA2.BF16_V2 R133, -RZ.H0_H0, RZ.H0_H0, -R162.H0_H0 ;  /* 0x200000ffff85c231 */ /* 0x000fe200003409a2 */
[----:B------:R-:W-:Y:S01]  /*7540*/  SHF.R.U32.HI R20, RZ, 0x18, R6 ;  /* 0x00000018ff147819 */ /* 0x000fe20000011606 */
[--C-:B------:R-:W-:Y:S01]  /*7550*/  FFMA.FTZ R6, R150, c[0x0][0x23c], -R5.reuse ;  /* 0x00008f0096067a23 */ /* 0x100fe20000010805 */
[----:B------:R-:W-:Y:S01]  /*7560*/  LOP3.LUT R12, R7, UR14, R92, 0x96, !PT ;  /* 0x0000000e070c7c12 */ /* 0x000fe2000f8e965c */
[----:B------:R-:W-:Y:S01]  /*7570*/  FFMA.FTZ R7, R151, c[0x0][0x23c], -R2 ;  /* 0x00008f0097077a23 */ /* 0x000fe20000010802 */
[----:B------:R-:W-:Y:S01]  /*7580*/  @!P4 PRMT R162, R133, 0x5410, RZ ;  /* 0x0000541085a2c816 */ /* 0x000fe200000000ff */
[----:B------:R1:W-:Y:S01]  /*7590*/  MUFU.EX2 R245, R6 ;  /* 0x0000000600f57308 */ /* 0x0003e20000000800 */
[C---:B------:R-:W-:Y:S01]  /*75a0*/  ISETP.GE.U32.AND P4, PT, R235.reuse, R0, PT ;  /* 0x00000000eb00720c */ /* 0x040fe20003f86070 */
[----:B------:R-:W-:Y:S01]  /*75b0*/  FFMA.FTZ R0, R148, c[0x0][0x23c], -R5 ;  /* 0x00008f0094007a23 */ /* 0x000fe20000010805 */
[----:B------:R-:W-:Y:S01]  /*75c0*/  @!P5 HFMA2.BF16_V2 R142, -RZ.H0_H0, RZ.H0_H0, -R161.H0_H0 ;  /* 0x200000ffff8ed231 */ /* 0x000fe200003409a1 */
[----:B------:R-:W-:Y:S01]  /*75d0*/  IMAD.MOV.U32 R133, RZ, RZ, R234 ;  /* 0x000000ffff857224 */ /* 0x000fe200078e00ea */
[----:B------:R-:W-:Y:S01]  /*75e0*/  @!P3 PRMT R158, R122, 0x5410, RZ ;  /* 0x000054107a9eb816 */ /* 0x000fe200000000ff */
[----:B------:R-:W-:Y:S01]  /*75f0*/  IMAD.MOV.U32 R122, RZ, RZ, R60 ;  /* 0x000000ffff7a7224 */ /* 0x000fe200078e003c */
[----:B------:R-:W-:Y:S01]  /*7600*/  ISETP.GE.U32.AND P3, PT, R235, R108, PT ;  /* 0x0000006ceb00720c */ /* 0x000fe20003f66070 */
[----:B------:R2:W3:Y:S01]  /*7610*/  MUFU.EX2 R244, R0 ;  /* 0x0000000000f47308 */ /* 0x0004e20000000800 */
[----:B------:R-:W-:Y:S01]  /*7620*/  @!P5 PRMT R161, R142, 0x5410, RZ ;  /* 0x000054108ea1d816 */ /* 0x000fe200000000ff */
[----:B------:R-:W-:Y:S01]  /*7630*/  IMAD.MOV.U32 R108, RZ, RZ, R54 ;  /* 0x000000ffff6c7224 */ /* 0x000fe200078e0036 */
[----:B-1----:R-:W-:-:S05]  /*7640*/  LOP3.LUT R6, R37, 0xff, RZ, 0xc0, !PT ;  /* 0x000000ff25067812 */ /* 0x002fca00078ec0ff */
[----:B------:R1:W-:Y:S01]  /*7650*/  MUFU.EX2 R242, R7 ;  /* 0x0000000700f27308 */ /* 0x0003e20000000800 */
[----:B------:R-:W-:Y:S01]  /*7660*/  ISETP.GE.U32.AND P0, PT, R235, R6, PT ;  /* 0x00000006eb00720c */ /* 0x000fe20003f06070 */
[----:B------:R-:W-:Y:S01]  /*7670*/  FFMA.FTZ R6, R149, c[0x0][0x23c], -R2 ;  /* 0x00008f0095067a23 */ /* 0x000fe20000010802 */
[----:B--2---:R-:W-:-:S05]  /*7680*/  LOP3.LUT R0, R37, 0xffff, RZ, 0xc0, !PT ;  /* 0x0000ffff25007812 */ /* 0x004fca00078ec0ff */
[----:B------:R2:W4:Y:S01]  /*7690*/  MUFU.EX2 R243, R6 ;  /* 0x0000000600f37308 */ /* 0x0005220000000800 */
[----:B------:R-:W-:-:S04]  /*76a0*/  SHF.R.U32.HI R0, RZ, 0x8, R0 ;  /* 0x00000008ff007819 */ /* 0x000fc80000011600 */
[----:B------:R-:W-:Y:S01]  /*76b0*/  LOP3.LUT R0, R0, 0xffff, RZ, 0xc0, !PT ;  /* 0x0000ffff00007812 */ /* 0x000fe200078ec0ff */
[----:B-1----:R-:W-:-:S03]  /*76c0*/  FFMA.FTZ R7, R175, c[0x0][0x23c], -R2 ;  /* 0x00008f00af077a23 */ /* 0x002fc60000010802 */
[----:B------:R-:W-:Y:S01]  /*76d0*/  ISETP.GE.U32.AND P5, PT, R235, R0, PT ;  /* 0x00000000eb00720c */ /* 0x000fe20003fa6070 */
[----:B------:R-:W-:Y:S01]  /*76e0*/  MUFU.EX2 R234, R7 ;  /* 0x0000000700ea7308 */ /* 0x000fe20000000800 */
[----:B---3--:R-:W-:Y:S01]  /*76f0*/  F2FP.BF16.PACK_AB R0, R244, R245 ;  /* 0x000000f5f400723e */ /* 0x008fe200000010ff */
[----:B--2---:R-:W-:-:S03]  /*7700*/  FFMA.FTZ R6, R147, c[0x0][0x23c], -R5 ;  /* 0x00008f0093067a23 */ /* 0x004fc60000010805 */
[C---:B------:R-:W-:Y:S02]  /*7710*/  PRMT R153, R0.reuse, 0x7610, R153 ;  /* 0x0000761000997816 */ /* 0x040fe40000000099 */
[----:B------:R-:W-:Y:S01]  /*7720*/  PRMT R152, R0, 0x7632, R152 ;  /* 0x0000763200987816 */ /* 0x000fe20000000098 */
[----:B------:R1:W-:Y:S01]  /*7730*/  MUFU.EX2 R239, R6 ;  /* 0x0000000600ef7308 */ /* 0x0003e20000000800 */
[----:B------:R-:W-:Y:S01]  /*7740*/  SHF.R.U32.HI R0, RZ, 0x18, R37 ;  /* 0x00000018ff007819 */ /* 0x000fe20000011625 */
[----:B------:R-:W-:Y:S01]  /*7750*/  @!P0 HFMA2.BF16_V2 R148, -RZ.H0_H0, RZ.H0_H0, -R153.H0_H0 ;  /* 0x200000ffff948231 */ /* 0x000fe20000340999 */
[----:B------:R-:W-:Y:S01]  /*7760*/  PRMT R93, R153, 0x5410, R152 ;  /* 0x00005410995d7816 */ /* 0x000fe20000000098 */
[----:B------:R-:W-:-:S03]  /*7770*/  IMAD.MOV.U32 R37, RZ, RZ, R233 ;  /* 0x000000ffff257224 */ /* 0x000fc600078e00e9 */
[----:B------:R-:W-:Y:S01]  /*7780*/  @!P0 PRMT R153, R148, 0x5410, RZ ;  /* 0x0000541094998816 */ /* 0x000fe200000000ff */
[----:B------:R-:W-:Y:S01]  /*7790*/  MUFU.EX2 R233, R8 ;  /* 0x0000000800e97308 */ /* 0x000fe20000000800 */
[----:B------:R-:W-:Y:S02]  /*77a0*/  ISETP.GE.U32.AND P0, PT, R235, R0, PT ;  /* 0x00000000eb00720c */ /* 0x000fe40003f06070 */
[----:B----4-:R-:W-:-:S04]  /*77b0*/  F2FP.BF16.PACK_AB R0, R243, R242 ;  /* 0x000000f2f300723e */ /* 0x010fc800000010ff */
[----:B------:R-:W-:Y:S01]  /*77c0*/  PRMT R151, R0, 0x7610, R151 ;  /* 0x0000761000977816 */ /* 0x000fe20000000097 */
[----:B-1----:R-:W-:Y:S01]  /*77d0*/  FFMA.FTZ R6, R144, c[0x0][0x23c], -R5 ;  /* 0x00008f0090067a23 */ /* 0x002fe20000010805 */
[----:B------:R-:W-:Y:S01]  /*77e0*/  PRMT R150, R0, 0x7632, R150 ;  /* 0x0000763200967816 */ /* 0x000fe20000000096 */
[----:B------:R-:W-:Y:S01]  /*77f0*/  @!P5 HFMA2.BF16_V2 R144, -RZ.H0_H0, RZ.H0_H0, -R152.H0_H0 ;  /* 0x200000ffff90d231 */ /* 0x000fe20000340998 */
[----:B------:R-:W-:Y:S01]  /*7800*/  LOP3.LUT R0, R123, 0xff, RZ, 0xc0, !PT ;  /* 0x000000ff7b007812 */ /* 0x000fe200078ec0ff */
[----:B------:R-:W1:Y:S01]  /*7810*/  MUFU.EX2 R238, R6 ;  /* 0x0000000600ee7308 */ /* 0x000e620000000800 */
[----:B------:R-:W-:Y:S01]  /*7820*/  @!P4 HFMA2.BF16_V2 R149, -RZ.H0_H0, RZ.H0_H0, -R151.H0_H0 ;  /* 0x200000ffff95c231 */ /* 0x000fe20000340997 */
[----:B------:R-:W-:Y:S01]  /*7830*/  PRMT R92, R151, 0x5410, R150 ;  /* 0x00005410975c7816 */ /* 0x000fe20000000096 */
[----:B------:R-:W-:Y:S01]  /*7840*/  IMAD.MOV.U32 R123, RZ, RZ, R231 ;  /* 0x000000ffff7b7224 */ /* 0x000fe200078e00e7 */
[----:B------:R-:W-:Y:S01]  /*7850*/  @!P5 PRMT R152, R144, 0x5410, RZ ;  /* 0x000054109098d816 */ /* 0x000fe200000000ff */
[----:B------:R-:W-:Y:S01]  /*7860*/  @!P0 HFMA2.BF16_V2 R147, -RZ.H0_H0, RZ.H0_H0, -R150.H0_H0 ;  /* 0x200000ffff938231 */ /* 0x000fe20000340996 */
[----:B------:R-:W-:-:S02]  /*7870*/  @!P4 PRMT R151, R149, 0x5410, RZ ;  /* 0x000054109597c816 */ /* 0x000fc400000000ff */
[----:B------:R-:W-:Y:S02]  /*7880*/  ISETP.GE.U32.AND P5, PT, R235, R0, PT ;  /* 0x00000000eb00720c */ /* 0x000fe40003fa6070 */
[----:B------:R-:W-:Y:S02]  /*7890*/  SHF.R.U32.HI R0, RZ, 0x8, R128 ;  /* 0x00000008ff007819 */ /* 0x000fe40000011680 */
[----:B------:R-:W-:Y:S02]  /*78a0*/  @!P0 PRMT R150, R147, 0x5410, RZ ;  /* 0x0000541093968816 */ /* 0x000fe400000000ff */
[----:B------:R-:W-:Y:S02]  /*78b0*/  LOP3.LUT R0, R0, 0xffff, RZ, 0xc0, !PT ;  /* 0x0000ffff00007812 */ /* 0x000fe400078ec0ff */
[----:B-1----:R-:W-:Y:S02]  /*78c0*/  F2FP.BF16.PACK_AB R6, R238, R239 ;  /* 0x000000efee06723e */ /* 0x002fe400000010ff */
[----:B------:R-:W-:-:S02]  /*78d0*/  ISETP.GE.U32.AND P0, PT, R235, R9, PT ;  /* 0x00000009eb00720c */ /* 0x000fc40003f06070 */
[C---:B------:R-:W-:Y:S02]  /*78e0*/  PRMT R149, R6.reuse, 0x7610, R149 ;  /* 0x0000761006957816 */ /* 0x040fe40000000095 */
[----:B------:R-:W-:Y:S02]  /*78f0*/  PRMT R148, R6, 0x7632, R148 ;  /* 0x0000763206947816 */ /* 0x000fe40000000094 */
[----:B------:R-:W-:Y:S01]  /*7900*/  SHF.R.U32.HI R9, RZ, 0x18, R52 ;  /* 0x00000018ff097819 */ /* 0x000fe20000011634 */
[----:B------:R-:W-:Y:S01]  /*7910*/  @!P2 HFMA2.BF16_V2 R176, -RZ.H0_H0, RZ.H0_H0, -R149.H0_H0 ;  /* 0x200000ffffb0a231 */ /* 0x000fe20000340995 */
[----:B------:R-:W-:Y:S02]  /*7920*/  PRMT R91, R149, 0x5410, R148 ;  /* 0x00005410955b7816 */ /* 0x000fe40000000094 */
[----:B------:R-:W-:Y:S02]  /*7930*/  SHF.R.U32.HI R8, RZ, 0x18, R36 ;  /* 0x00000018ff087819 */ /* 0x000fe40000011624 */
[----:B------:R-:W-:Y:S01]  /*7940*/  @!P2 PRMT R149, R176, 0x5410, RZ ;  /* 0x00005410b095a816 */ /* 0x000fe200000000ff */
[----:B------:R-:W-:Y:S01]  /*7950*/  IMAD R176, R3, 0x2, R173 ;  /* 0x0000000203b07824 */ /* 0x000fe200078e02ad */
[----:B------:R-:W-:-:S02]  /*7960*/  ISETP.GE.U32.AND P2, PT, R235, R0, PT ;  /* 0x00000000eb00720c */ /* 0x000fc40003f46070 */
[C---:B------:R-:W-:Y:S02]  /*7970*/  LOP3.LUT R0, R52.reuse, 0xffff, RZ, 0xc0, !PT ;  /* 0x0000ffff34007812 */ /* 0x040fe400078ec0ff */
[----:B------:R-:W1:Y:S01]  /*7980*/  LDSM.16.MT88.4 R60, [R176+0x6000] ;  /* 0x00600000b03c783b */ /* 0x000e620000004200 */
[----:B------:R-:W-:Y:S02]  /*7990*/  ISETP.GE.U32.AND P4, PT, R235, R13, PT ;  /* 0x0000000deb00720c */ /* 0x000fe40003f86070 */
[----:B------:R-:W-:Y:S02]  /*79a0*/  SHF.R.U32.HI R6, RZ, 0x8, R0 ;  /* 0x00000008ff067819 */ /* 0x000fe40000011600 */
[----:B------:R-:W-:-:S04]  /*79b0*/  LOP3.LUT R0, R52, 0xff, RZ, 0xc0, !PT ;  /* 0x000000ff34007812 */ /* 0x000fc800078ec0ff */
[----:B------:R-:W-:Y:S01]  /*79c0*/  PRMT R75, R0, 0x5410, R6 ;  /* 0x00005410004b7816 */ /* 0x000fe20000000006 */
[----:B------:R-:W-:Y:S01]  /*79d0*/  @!P2 HFMA2.BF16_V2 R156, -RZ.H0_H0, RZ.H0_H0, -R148.H0_H0 ;  /* 0x200000ffff9ca231 */ /* 0x000fe20000340994 */
[----:B------:R-:W-:Y:S02]  /*79e0*/  SHF.R.U32.HI R0, RZ, 0x10, R52 ;  /* 0x00000010ff007819 */ /* 0x000fe40000011634 */
[----:B------:R-:W-:Y:S01]  /*79f0*/  SHF.R.U32.HI R6, RZ, 0x8, R64 ;  /* 0x00000008ff067819 */ /* 0x000fe20000011640 */
[----:B------:R-:W2:Y:S01]  /*7a00*/  LDSM.16.MT88.4 R52, [R176+0x6800] ;  /* 0x00680000b034783b */ /* 0x000ea20000004200 */
[----:B------:R-:W-:Y:S02]  /*7a10*/  LOP3.LUT R7, R0, 0xff, RZ, 0xc0, !PT ;  /* 0x000000ff00077812 */ /* 0x000fe400078ec0ff */
[----:B------:R-:W-:Y:S02]  /*7a20*/  LOP3.LUT R0, R66, 0xff, RZ, 0xc0, !PT ;  /* 0x000000ff42007812 */ /* 0x000fe400078ec0ff */
[----:B------:R-:W-:Y:S01]  /*7a30*/  @!P2 PRMT R148, R156, 0x5410, RZ ;  /* 0x000054109c94a816 */ /* 0x000fe200000000ff */
[----:B------:R-:W-:Y:S01]  /*7a40*/  IMAD.MOV.U32 R156, RZ, RZ, R109 ;  /* 0x000000ffff9c7224 */ /* 0x000fe200078e006d */
[----:B------:R-:W-:-:S02]  /*7a50*/  PRMT R81, R0, 0x5410, R65 ;  /* 0x0000541000517816 */ /* 0x000fc40000000041 */
[----:B------:R-:W-:Y:S02]  /*7a60*/  LOP3.LUT R0, R14, 0xff, RZ, 0xc0, !PT ;  /* 0x000000ff0e007812 */ /* 0x000fe400078ec0ff */
[----:B------:R-:W-:Y:S02]  /*7a70*/  PRMT R84, R67, 0x5410, R6 ;  /* 0x0000541043547816 */ /* 0x000fe40000000006 */
[----:B------:R-:W-:Y:S01]  /*7a80*/  ISETP.GE.U32.AND P2, PT, R235, R0, PT ;  /* 0x00000000eb00720c */ /* 0x000fe20003f46070 */
[----:B------:R-:W-:Y:S01]  /*7a90*/  FFMA.FTZ R0, R146, c[0x0][0x23c], -R5 ;  /* 0x00008f0092007a23 */ /* 0x000fe20000010805 */
[----:B------:R-:W-:Y:S02]  /*7aa0*/  F2FP.BF16.PACK_AB R6, R233, R234 ;  /* 0x000000eae906723e */ /* 0x000fe400000010ff */
[----:B------:R-:W-:Y:S01]  /*7ab0*/  PRMT R74, R7, 0x5410, R9 ;  /* 0x00005410074a7816 */ /* 0x000fe20000000009 */
[----:B------:R3:W-:Y:S01]  /*7ac0*/  MUFU.EX2 R231, R0 ;  /* 0x0000000000e77308 */ /* 0x0007e20000000800 */
[----:B------:R-:W-:-:S02]  /*7ad0*/  PRMT R147, R6, 0x7610, R147 ;  /* 0x0000761006937816 */ /* 0x000fc40000000093 */
[----:B------:R-:W-:Y:S02]  /*7ae0*/  PRMT R146, R6, 0x7632, R146 ;  /* 0x0000763206927816 */ /* 0x000fe40000000092 */
[----:B------:R-:W-:Y:S01]  /*7af0*/  LOP3.LUT R6, R10, 0xff, RZ, 0xc0, !PT ;  /* 0x000000ff0a067812 */ /* 0x000fe200078ec0ff */
[----:B------:R-:W-:Y:S01]  /*7b00*/  @!P5 HFMA2.BF16_V2 R175, -RZ.H0_H0, RZ.H0_H0, -R147.H0_H0 ;  /* 0x200000ffffafd231 */ /* 0x000fe20000340993 */
[----:B------:R-:W-:Y:S02]  /*7b10*/  PRMT R85, R147, 0x5410, R146 ;  /* 0x0000541093557816 */ /* 0x000fe40000000092 */
[----:B------:R-:W-:Y:S02]  /*7b20*/  SHF.R.U32.HI R7, RZ, 0x8, R15 ;  /* 0x00000008ff077819 */ /* 0x000fe4000001160f */
[----:B------:R-:W-:Y:S01]  /*7b30*/  @!P5 PRMT R147, R175, 0x5410, RZ ;  /* 0x00005410af93d816 */ /* 0x000fe200000000ff */
[----:B------:R-:W-:Y:S01]  /*7b40*/  IMAD.MOV.U32 R175, RZ, RZ, R130 ;  /* 0x000000ffffaf7224 */ /* 0x000fe200078e0082 */
[----:B------:R-:W-:-:S02]  /*7b50*/  ISETP.GE.U32.AND P5, PT, R235, R6, PT ;  /* 0x00000006eb00720c */ /* 0x000fc40003fa6070 */
[----:B------:R-:W-:Y:S01]  /*7b60*/  LOP3.LUT R6, R18, 0xff, RZ, 0xc0, !PT ;  /* 0x000000ff12067812 */ /* 0x000fe200078ec0ff */
[----:B---3--:R-:W-:Y:S01]  /*7b70*/  FFMA.FTZ R0, R145, c[0x0][0x23c], -R5 ;  /* 0x00008f0091007a23 */ /* 0x008fe20000010805 */
[----:B------:R-:W-:Y:S01]  /*7b80*/  @!P3 HFMA2.BF16_V2 R145, -RZ.H0_H0, RZ.H0_H0, -R146.H0_H0 ;  /* 0x200000ffff91b231 */ /* 0x000fe20000340992 */
[----:B------:R-:W-:Y:S01]  /*7b90*/  PRMT R78, R16, 0x5410, R7 ;  /* 0x00005410104e7816 */ /* 0x000fe20000000007 */
[--C-:B------:R-:W-:Y:S01]  /*7ba0*/  FFMA.FTZ R7, R157, c[0x0][0x23c], -R2.reuse ;  /* 0x00008f009d077a23 */ /* 0x100fe20000010802 */
[----:B------:R3:W4:Y:S01]  /*7bb0*/  MUFU.EX2 R228, R0 ;  /* 0x0000000000e47308 */ /* 0x0007220000000800 */
[----:B------:R-:W-:Y:S01]  /*7bc0*/  PRMT R73, R6, 0x5410, R17 ;  /* 0x0000541006497816 */ /* 0x000fe20000000011 */
[--C-:B------:R-:W-:Y:S01]  /*7bd0*/  FFMA.FTZ R6, R174, c[0x0][0x23c], -R2.reuse ;  /* 0x00008f00ae067a23 */ /* 0x100fe20000010802 */
[----:B------:R-:W-:Y:S01]  /*7be0*/  @!P3 PRMT R146, R145, 0x5410, RZ ;  /* 0x000054109192b816 */ /* 0x000fe200000000ff */
[--C-:B------:R-:W-:Y:S01]  /*7bf0*/  FFMA.FTZ R16, R222, c[0x0][0x23c], -R2.reuse ;  /* 0x00008f00de107a23 */ /* 0x100fe20000010802 */
[----:B------:R-:W-:Y:S01]  /*7c00*/  SHF.R.U32.HI R9, RZ, 0x18, R11 ;  /* 0x00000018ff097819 */ /* 0x000fe2000001160b */
[----:B------:R-:W-:-:S02]  /*7c10*/  FFMA.FTZ R17, R218, c[0x0][0x23c], -R2 ;  /* 0x00008f00da117a23 */ /* 0x000fc40000010802 */
[----:B------:R-:W-:Y:S01]  /*7c20*/  MUFU.EX2 R227, R7 ;  /* 0x0000000700e37308 */ /* 0x000fe20000000800 */
[----:B------:R-:W-:Y:S02]  /*7c30*/  FADD.FTZ R2, R37, R123 ;  /* 0x0000007b25027221 */ /* 0x000fe40000010000 */
[----:B------:R-:W-:Y:S02]  /*7c40*/  FADD.FTZ R18, R131, R134 ;  /* 0x0000008683127221 */ /* 0x000fe40000010000 */
[----:B------:R-:W-:Y:S02]  /*7c50*/  IMAD.MOV.U32 R37, RZ, RZ, R113 ;  /* 0x000000ffff257224 */ /* 0x000fe400078e0071 */
[----:B------:R-:W-:Y:S01]  /*7c60*/  IMAD.MOV.U32 R113, RZ, RZ, R129 ;  /* 0x000000ffff717224 */ /* 0x000fe200078e0081 */
[----:B---3--:R-:W-:Y:S01]  /*7c70*/  LOP3.LUT R0, R10, 0xffff, RZ, 0xc0, !PT ;  /* 0x0000ffff0a007812 */ /* 0x008fe200078ec0ff */
[----:B------:R3:W-:Y:S01]  /*7c80*/  MUFU.EX2 R222, R16 ;  /* 0x0000001000de7308 */ /* 0x0007e20000000800 */
[----:B------:R-:W-:-:S02]  /*7c90*/  IMAD.MOV.U32 R123, RZ, RZ, R112 ;  /* 0x000000ffff7b7224 */ /* 0x000fc400078e0070 */
[----:B------:R-:W-:Y:S01]  /*7ca0*/  SHF.R.U32.HI R0, RZ, 0x8, R0 ;  /* 0x00000008ff007819 */ /* 0x000fe20000011600 */
[----:B------:R-:W-:Y:S02]  /*7cb0*/  IMAD.MOV.U32 R134, RZ, RZ, R115 ;  /* 0x000000ffff867224 */ /* 0x000fe400078e0073 */
[----:B------:R-:W-:Y:S01]  /*7cc0*/  IMAD.MOV.U32 R115, RZ, RZ, R110 ;  /* 0x000000ffff737224 */ /* 0x000fe200078e006e */
[----:B------:R-:W-:Y:S01]  /*7cd0*/  LOP3.LUT R0, R0, 0xffff, RZ, 0xc0, !PT ;  /* 0x0000ffff00007812 */ /* 0x000fe200078ec0ff */
[----:B------:R-:W-:-:S03]  /*7ce0*/  IMAD.MOV.U32 R112, RZ, RZ, R111 ;  /* 0x000000ffff707224 */ /* 0x000fc600078e006f */
[----:B------:R-:W-:Y:S02]  /*7cf0*/  ISETP.GE.U32.AND P3, PT, R235, R0, PT ;  /* 0x00000000eb00720c */ /* 0x000fe40003f66070 */
[----:B----4-:R-:W-:Y:S01]  /*7d00*/  F2FP.BF16.PACK_AB R0, R228, R231 ;  /* 0x000000e7e400723e */ /* 0x010fe200000010ff */
[----:B---3--:R-:W-:-:S03]  /*7d10*/  IMAD.MOV.U32 R16, RZ, RZ, R114 ;  /* 0x000000ffff107224 */ /* 0x008fc600078e0072 */
[C---:B------:R-:W-:Y:S02]  /*7d20*/  PRMT R145, R0.reuse, 0x7610, R145 ;  /* 0x0000761000917816 */ /* 0x040fe40000000091 */
[----:B------:R-:W-:Y:S02]  /*7d30*/  PRMT R144, R0, 0x7632, R144 ;  /* 0x0000763200907816 */ /* 0x000fe40000000090 */
[----:B------:R-:W-:Y:S01]  /*7d40*/  SHF.R.U32.HI R0, RZ, 0x18, R10 ;  /* 0x00000018ff007819 */ /* 0x000fe2000001160a */
[----:B------:R-:W-:Y:S01]  /*7d50*/  @!P5 HFMA2.BF16_V2 R224, -RZ.H0_H0, RZ.H0_H0, -R145.H0_H0 ;  /* 0x200000ffffe0d231 */ /* 0x000fe20000340991 */
[----:B------:R-:W-:Y:S01]  /*7d60*/  PRMT R80, R145, 0x5410, R144 ;  /* 0x0000541091507816 */ /* 0x000fe20000000090 */
[----:B------:R-:W-:-:S03]  /*7d70*/  @!P3 HFMA2.BF16_V2 R223, -RZ.H0_H0, RZ.H0_H0, -R144.H0_H0 ;  /* 0x200000ffffdfb231 */ /* 0x000fc60000340990 */
[----:B------:R-:W-:Y:S02]  /*7d80*/  @!P5 PRMT R145, R224, 0x5410, RZ ;  /* 0x00005410e091d816 */ /* 0x000fe400000000ff */
[----:B------:R-:W-:Y:S01]  /*7d90*/  ISETP.GE.U32.AND P5, PT, R235, R0, PT ;  /* 0x00000000eb00720c */ /* 0x000fe20003fa6070 */
[----:B------:R3:W4:Y:S01]  /*7da0*/  MUFU.EX2 R224, R6 ;  /* 0x0000000600e07308 */ /* 0x0007220000000800 */
[----:B------:R-:W-:Y:S02]  /*7db0*/  SHF.R.U32.HI R0, RZ, 0x10, R10 ;  /* 0x00000010ff007819 */ /* 0x000fe4000001160a */
[----:B------:R-:W-:Y:S02]  /*7dc0*/  @!P3 PRMT R144, R223, 0x5410, RZ ;  /* 0x00005410df90b816 */ /* 0x000fe400000000ff */
[----:B------:R-:W-:Y:S02]  /*7dd0*/  LOP3.LUT R0, R0, 0xff, RZ, 0xc0, !PT ;  /* 0x000000ff00007812 */ /* 0x000fe400078ec0ff */
[----:B------:R-:W-:-:S02]  /*7de0*/  LOP3.LUT R10, R11, 0xff, RZ, 0xc0, !PT ;  /* 0x000000ff0b0a7812 */ /* 0x000fc400078ec0ff */
[----:B------:R-:W-:Y:S02]  /*7df0*/  ISETP.GE.U32.AND P3, PT, R235, R0, PT ;  /* 0x00000000eb00720c */ /* 0x000fe40003f66070 */
[----:B------:R-:W-:-:S04]  /*7e00*/  LOP3.LUT R0, R36, 0xffff, RZ, 0xc0, !PT ;  /* 0x0000ffff24007812 */ /* 0x000fc800078ec0ff */
[----:B---3--:R-:W-:Y:S02]  /*7e10*/  SHF.R.U32.HI R6, RZ, 0x8, R0 ;  /* 0x00000008ff067819 */ /* 0x008fe40000011600 */
[----:B------:R-:W-:-:S04]  /*7e20*/  LOP3.LUT R0, R36, 0xff, RZ, 0xc0, !PT ;  /* 0x000000ff24007812 */ /* 0x000fc800078ec0ff */
[----:B------:R-:W-:Y:S02]  /*7e30*/  PRMT R72, R0, 0x5410, R6 ;  /* 0x0000541000487816 */ /* 0x000fe40000000006 */
[----:B------:R-:W-:Y:S01]  /*7e40*/  SHF.R.U32.HI R0, RZ, 0x10, R36 ;  /* 0x00000010ff007819 */ /* 0x000fe20000011624 */
[----:B------:R-:W-:Y:S01]  /*7e50*/  IMAD.MOV.U32 R36, RZ, RZ, R133 ;  /* 0x000000ffff247224 */ /* 0x000fe200078e0085 */
[----:B------:R-:W-:Y:S01]  /*7e60*/  SHF.R.U32.HI R6, RZ, 0x8, R19 ;  /* 0x00000008ff067819 */ /* 0x000fe20000011613 */
[----:B------:R-:W-:Y:S01]  /*7e70*/  IMAD.MOV.U32 R19, RZ, RZ, R25 ;  /* 0x000000ffff137224 */ /* 0x000fe200078e0019 */
[----:B------:R-:W-:Y:S01]  /*7e80*/  LOP3.LUT R7, R0, 0xff, RZ, 0xc0, !PT ;  /* 0x000000ff00077812 */ /* 0x000fe200078ec0ff */
[----:B------:R-:W-:Y:S01]  /*7e90*/  IMAD.MOV.U32 R133, RZ, RZ, R135 ;  /* 0x000000ffff857224 */ /* 0x000fe200078e0087 */
[----:B------:R-:W-:Y:S01]  /*7ea0*/  LOP3.LUT R0, R21, 0xff, RZ, 0xc0, !PT ;  /* 0x000000ff15007812 */ /* 0x000fe200078ec0ff */
[----:B------:R-:W-:Y:S01]  /*7eb0*/  IMAD.MOV.U32 R21, RZ, RZ, R37 ;  /* 0x000000ffff157224 */ /* 0x000fe200078e0025 */
[----:B------:R-:W-:Y:S01]  /*7ec0*/  PRMT R65, R22, 0x5410, R6 ;  /* 0x0000541016417816 */ /* 0x000fe20000000006 */
[----:B------:R-:W-:Y:S01]  /*7ed0*/  IMAD.MOV.U32 R22, RZ, RZ, R27 ;  /* 0x000000ffff167224 */ /* 0x000fe200078e001b */
[----:B------:R-:W-:Y:S01]  /*7ee0*/  PRMT R64, R0, 0x5410, R20 ;  /* 0x0000541000407816 */ /* 0x000fe20000000014 */
[----:B------:R-:W-:Y:S01]  /*7ef0*/  IMAD.MOV.U32 R135, RZ, RZ, R108 ;  /* 0x000000ffff877224 */ /* 0x000fe200078e006c */
[----:B----4-:R-:W-:-:S02]  /*7f00*/  F2FP.BF16.PACK_AB R0, R227, R224 ;  /* 0x000000e0e300723e */ /* 0x010fc400000010ff */
[----:B------:R-:W-:Y:S02]  /*7f10*/  SHF.R.U32.HI R6, RZ, 0x8, R23 ;  /* 0x00000008ff067819 */ /* 0x000fe40000011617 */
[C---:B------:R-:W-:Y:S02]  /*7f20*/  PRMT R143, R0.reuse, 0x7610, R143 ;  /* 0x00007610008f7816 */ /* 0x040fe4000000008f */
[----:B------:R-:W-:Y:S02]  /*7f30*/  PRMT R142, R0, 0x7632, R142 ;  /* 0x00007632008e7816 */ /* 0x000fe4000000008e */
[----:B------:R-:W-:Y:S01]  /*7f40*/  PRMT R66, R7, 0x5410, R8 ;  /* 0x0000541007427816 */ /* 0x000fe20000000008 */
[----:B------:R-:W-:Y:S01]  /*7f50*/  @!P3 HFMA2.BF16_V2 R157, -RZ.H0_H0, RZ.H0_H0, -R143.H0_H0 ;  /* 0x200000ffff9db231 */ /* 0x000fe2000034098f */
[----:B------:R-:W-:Y:S01]  /*7f60*/  LOP3.LUT R0, R11, 0xffff, RZ, 0xc0, !PT ;  /* 0x0000ffff0b007812 */ /* 0x000fe200078ec0ff */
[----:B------:R-:W-:Y:S01]  /*7f70*/  @!P5 HFMA2.BF16_V2 R174, -RZ.H0_H0, RZ.H0_H0, -R142.H0_H0 ;  /* 0x200000ffffaed231 */ /* 0x000fe2000034098e */
[----:B------:R-:W-:-:S02]  /*7f80*/  SHF.R.U32.HI R8, RZ, 0x10, R11 ;  /* 0x00000010ff087819 */ /* 0x000fc4000001160b */
[----:B------:R-:W-:Y:S02]  /*7f90*/  LOP3.LUT R7, R6, 0xffff, RZ, 0xc0, !PT ;  /* 0x0000ffff06077812 */ /* 0x000fe400078ec0ff */
[----:B------:R-:W-:Y:S02]  /*7fa0*/  SHF.R.U32.HI R6, RZ, 0x8, R0 ;  /* 0x00000008ff067819 */ /* 0x000fe40000011600 */
[----:B------:R-:W-:Y:S02]  /*7fb0*/  LOP3.LUT R0, R8, 0xff, RZ, 0xc0, !PT ;  /* 0x000000ff08007812 */ /* 0x000fe400078ec0ff */
[----:B------:R-:W-:Y:S02]  /*7fc0*/  PRMT R56, R10, 0x5410, R6 ;  /* 0x000054100a387816 */ /* 0x000fe40000000006 */
[----:B------:R-:W-:Y:S02]  /*7fd0*/  PRMT R57, R0, 0x5410, R9 ;  /* 0x0000541000397816 */ /* 0x000fe40000000009 */
[----:B------:R-:W-:-:S02]  /*7fe0*/  LOP3.LUT R0, R12, 0xffff, RZ, 0xc0, !PT ;  /* 0x0000ffff0c007812 */ /* 0x000fc400078ec0ff */
[----:B------:R-:W-:Y:S02]  /*7ff0*/  PRMT R67, R143, 0x5410, R142 ;  /* 0x000054108f437816 */ /* 0x000fe4000000008e */
[----:B------:R-:W-:Y:S02]  /*8000*/  SHF.R.U32.HI R6, RZ, 0x10, R12 ;  /* 0x00000010ff067819 */ /* 0x000fe4000001160c */
[----:B------:R-:W-:Y:S02]  /*8010*/  @!P3 PRMT R143, R157, 0x5410, RZ ;  /* 0x000054109d8fb816 */ /* 0x000fe400000000ff */
[----:B------:R-:W-:Y:S02]  /*8020*/  ISETP.GE.U32.AND P3, PT, R235, R7, PT ;  /* 0x00000007eb00720c */ /* 0x000fe40003f66070 */
[----:B------:R-:W-:Y:S02]  /*8030*/  SHF.R.U32.HI R7, RZ, 0x8, R0 ;  /* 0x00000008ff077819 */ /* 0x000fe40000011600 */
[----:B------:R-:W-:-:S02]  /*8040*/  LOP3.LUT R9, R12, 0xff, RZ, 0xc0, !PT ;  /* 0x000000ff0c097812 */ /* 0x000fc400078ec0ff */
[----:B------:R-:W-:Y:S02]  /*8050*/  SHF.R.U32.HI R8, RZ, 0x18, R12 ;  /* 0x00000018ff087819 */ /* 0x000fe4000001160c */
[----:B------:R-:W-:Y:S01]  /*8060*/  LOP3.LUT R0, R6, 0xff, RZ, 0xc0, !PT ;  /* 0x000000ff06007812 */ /* 0x000fe200078ec0ff */
[----:B------:R-:W-:Y:S01]  /*8070*/  FADD.FTZ R6, R230, R229 ;  /* 0x000000e5e6067221 */ /* 0x000fe20000010000 */
[----:B------:R-:W-:Y:S01]  /*8080*/  PRMT R59, R9, 0x5410, R7 ;  /* 0x00005410093b7816 */ /* 0x000fe20000000007 */
[----:B------:R-:W-:Y:S01]  /*8090*/  FADD.FTZ R7, R103, R101 ;  /* 0x0000006567077221 */ /* 0x000fe20000010000 */
[----:B------:R-:W-:Y:S01]  /*80a0*/  PRMT R58, R0, 0x5410, R8 ;  /* 0x00005410003a7816 */ /* 0x000fe20000000008 */
[--C-:B------:R-:W-:Y:S01]  /*80b0*/  FFMA.FTZ R0, R220, c[0x0][0x23c], -R5.reuse ;  /* 0x00008f00dc007a23 */ /* 0x100fe20000010805 */
[----:B-1----:R-:W-:Y:S01]  /*80c0*/  HMMA.16816.F32.BF16 R8, R32, R60, RZ ;  /* 0x0000003c2008723c */ /* 0x002fe200000418ff */
[----:B------:R-:W-:Y:S01]  /*80d0*/  FFMA.FTZ R5, R217, c[0x0][0x23c], -R5 ;  /* 0x00008f00d9057a23 */ /* 0x000fe20000010805 */
[----:B------:R-:W-:Y:S01]  /*80e0*/  @!P5 PRMT R142, R174, 0x5410, RZ ;  /* 0x00005410ae8ed816 */ /* 0x000fe200000000ff */
[----:B------:R1:W-:Y:S01]  /*80f0*/  MUFU.EX2 R223, R0 ;  /* 0x0000000000df7308 */ /* 0x0003e20000000800 */
[----:B------:R-:W-:-:S02]  /*8100*/  IMAD R174, R4, 0x2, R173 ;  /* 0x0000000204ae7824 */ /* 0x000fc400078e02ad */
[----:B------:R-:W-:Y:S02]  /*8110*/  IMAD.MOV.U32 R101, RZ, RZ, R21 ;  /* 0x000000ffff657224 */ /* 0x000fe400078e0015 */
[----:B------:R-:W-:Y:S01]  /*8120*/  HMMA.16816.F32.BF16 R12, R44, R60, RZ ;  /* 0x0000003c2c0c723c */ /* 0x000fe200000418ff */
[----:B------:R-:W-:Y:S02]  /*8130*/  IMAD.MOV.U32 R103, RZ, RZ, R113 ;  /* 0x000000ffff677224 */ /* 0x000fe400078e0071 */
[----:B------:R-:W-:Y:S02]  /*8140*/  IMAD.MOV.U32 R230, RZ, RZ, R118 ;  /* 0x000000ffffe67224 */ /* 0x000fe400078e0076 */
[----:B------:R-:W-:Y:S02]  /*8150*/  IMAD.MOV.U32 R229, RZ, RZ, R119 ;  /* 0x000000ffffe57224 */ /* 0x000fe400078e0077 */
[----:B-1----:R-:W-:Y:S02]  /*8160*/  FADD.FTZ R0, R240, R2 ;  /* 0x00000002f0007221 */ /* 0x002fe40000010000 */
[----:B------:R-:W-:Y:S01]  /*8170*/  FADD.FTZ R2, R39, R6 ;  /* 0x0000000627027221 */ /* 0x000fe20000010000 */
[----:B------:R1:W3:Y:S01]  /*8180*/  MUFU.EX2 R240, R5 ;  /* 0x0000000500f07308 */ /* 0x0002e20000000800 */
[----:B------:R-:W-:-:S05]  /*8190*/  FADD.FTZ R6, R38, R7 ;  /* 0x0000000726067221 */ /* 0x000fca0000010000 */
[-C--:B--2---:R-:W-:Y:S01]  /*81a0*/  HMMA.16816.F32.BF16 R128, R28, R52.reuse, R8 ;  /* 0x000000341c80723c */ /* 0x084fe20000041808 */
[----:B------:R-:W-:Y:S02]  /*81b0*/  FADD.FTZ R7, R36, R18 ;  /* 0x0000001224077221 */ /* 0x000fe40000010000 */
[----:B------:R-:W-:Y:S01]  /*81c0*/  FADD.FTZ R2, R99, R2 ;  /* 0x0000000263027221 */ /* 0x000fe20000010000 */
[----:B------:R-:W-:Y:S01]  /*81d0*/  LDSM.16.MT88.4 R36, [R174+0x6800] ;  /* 0x00680000ae24783b */ /* 0x000fe20000004200 */
[----:B------:R-:W-:Y:S02]  /*81e0*/  IMAD.MOV.U32 R18, RZ, RZ, R115 ;  /* 0x000000ffff127224 */ /* 0x000fe400078e0073 */
[----:B------:R-:W-:Y:S01]  /*81f0*/  IMAD.MOV.U32 R99, RZ, RZ, R116 ;  /* 0x000000ffff637224 */ /* 0x000fe200078e0074 */
[----:B------:R-:W-:Y:S01]  /*8200*/  HMMA.16816.F32.BF16 R108, R40, R52, R12 ;  /* 0x00000034286c723c */ /* 0x000fe2000004180c */
[----:B-1----:R-:W-:Y:S02]  /*8210*/  FADD.FTZ R5, R251, R0 ;  /* 0x00000000fb057221 */ /* 0x002fe40000010000 */
[----:B------:R-:W-:-:S02]  /*8220*/  FADD.FTZ R0, R26, R6 ;  /* 0x000000061a007221 */ /* 0x000fc40000010000 */
[----:B------:R-:W-:Y:S02]  /*8230*/  FADD.FTZ R6, R175, R7 ;  /* 0x00000007af067221 */ /* 0x000fe40000010000 */
[----:B------:R-:W-:Y:S02]  /*8240*/  FADD.FTZ R7, R98, R2 ;  /* 0x0000000262077221 */ /* 0x000fe40000010000 */
[----:B------:R-:W-:Y:S01]  /*8250*/  FADD.FTZ R2, R24, R0 ;  /* 0x0000000018027221 */ /* 0x000fe20000010000 */
[----:B---3--:R-:W-:Y:S01]  /*8260*/  F2FP.BF16.PACK_AB R0, R240, R223 ;  /* 0x000000dff000723e */ /* 0x008fe200000010ff */
[----:B------:R-:W1:Y:S01]  /*8270*/  LDSM.16.MT88.4 R24, [R174+0x6000] ;  /* 0x00600000ae18783b */ /* 0x000e620000004200 */
[----:B------:R-:W-:Y:S02]  /*8280*/  FADD.FTZ R8, R241, R5 ;  /* 0x00000005f1087221 */ /* 0x000fe40000010000 */
[----:B------:R-:W2:Y:S01]  /*8290*/  MUFU.EX2 R241, R17 ;  /* 0x0000001100f17308 */ /* 0x000ea20000000800 */
[----:B------:R-:W-:Y:S01]  /*82a0*/  PRMT R141, R0, 0x7610, R141 ;  /* 0x00007610008d7816 */ /* 0x000fe2000000008d */
[----:B------:R-:W-:Y:S01]  /*82b0*/  FADD.FTZ R5, R248, R6 ;  /* 0x00000006f8057221 */ /* 0x000fe20000010000 */
[----:B------:R-:W-:Y:S01]  /*82c0*/  PRMT R140, R0, 0x7632, R140 ;  /* 0x00007632008c7816 */ /* 0x000fe2000000008c */
[----:B------:R-:W-:-:S02]  /*82d0*/  IMAD.MOV.U32 R175, RZ, RZ, R156 ;  /* 0x000000ffffaf7224 */ /* 0x000fc400078e009c */
[----:B------:R-:W-:Y:S01]  /*82e0*/  @!P4 HFMA2.BF16_V2 R218, -RZ.H0_H0, RZ.H0_H0, -R141.H0_H0 ;  /* 0x200000ffffdac231 */ /* 0x000fe2000034098d */
[----:B------:R-:W-:Y:S01]  /*82f0*/  FADD.FTZ R14, R249, R8 ;  /* 0x00000008f90e7221 */ /* 0x000fe20000010000 */
[----:B------:R-:W-:Y:S01]  /*8300*/  PRMT R52, R141, 0x5410, R140 ;  /* 0x000054108d347816 */ /* 0x000fe2000000008c */
[----:B------:R-:W-:Y:S01]  /*8310*/  FADD.FTZ R13, R102, R7 ;  /* 0x00000007660d7221 */ /* 0x000fe20000010000 */
[----:B------:R-:W-:Y:S01]  /*8320*/  @!P3 HFMA2.BF16_V2 R217, -RZ.H0_H0, RZ.H0_H0, -R140.H0_H0 ;  /* 0x200000ffffd9b231 */ /* 0x000fe2000034098c */
[----:B------:R-:W-:Y:S01]  /*8330*/  @!P4 PRMT R141, R218, 0x5410, RZ ;  /* 0x00005410da8dc816 */ /* 0x000fe200000000ff */
[----:B------:R-:W-:Y:S02]  /*8340*/  FADD.FTZ R12, R96, R2 ;  /* 0x00000002600c7221 */ /* 0x000fe40000010000 */
[----:B------:R-:W-:Y:S01]  /*8350*/  FADD.FTZ R2, R250, R14 ;  /* 0x0000000efa027221 */ /* 0x000fe20000010000 */
[----:B------:R-:W-:Y:S01]  /*8360*/  @!P3 PRMT R140, R217, 0x5410, RZ ;  /* 0x00005410d98cb816 */ /* 0x000fe200000000ff */
[----:B------:R-:W-:Y:S01]  /*8370*/  IMAD.MOV.U32 R15, RZ, RZ, R112 ;  /* 0x000000ffff0f7224 */ /* 0x000fe200078e0070 */
[----:B--2---:R-:W-:Y:S01]  /*8380*/  F2FP.BF16.PACK_AB R0, R241, R222 ;  /* 0x000000def100723e */ /* 0x004fe200000010ff */
[----:B------:R-:W-:-:S02]  /*8390*/  IMAD.MOV.U32 R251, RZ, RZ, R117 ;  /* 0x000000fffffb7224 */ /* 0x000fc400078e0075 */
[----:B------:R-:W-:Y:S01]  /*83a0*/  IMAD.MOV.U32 R248, RZ, RZ, R18 ;  /* 0x000000fffff87224 */ /* 0x000fe200078e0012 */
[----:B------:R-:W-:Y:S01]  /*83b0*/  PRMT R60, R0, 0x7632, R60 ;  /* 0x00007632003c7816 */ /* 0x000fe2000000003c */
[----:B------:R-:W-:Y:S01]  /*83c0*/  FADD.FTZ R217, R100, R12 ;  /* 0x0000000c64d97221 */ /* 0x000fe20000010000 */
[----:B------:R-:W-:Y:S01]  /*83d0*/  PRMT R61, R0, 0x7610, R61 ;  /* 0x00007610003d7816 */ /* 0x000fe2000000003d */
[----:B------:R-:W-:Y:S02]  /*83e0*/  FADD.FTZ R0, R22, R5 ;  /* 0x0000000516007221 */ /* 0x000fe40000010000 */
[----:B------:R-:W-:Y:S01]  /*83f0*/  @!P0 HFMA2.BF16_V2 R4, -RZ.H0_H0, RZ.H0_H0, -R60.H0_H0 ;  /* 0x200000ffff048231 */ /* 0x000fe2000034093c */
[----:B------:R-:W-:Y:S01]  /*8400*/  PRMT R53, R61, 0x5410, R60 ;  /* 0x000054103d357816 */ /* 0x000fe2000000003c */
[----:B------:R-:W-:Y:S01]  /*8410*/  FADD.FTZ R218, R175, R0 ;  /* 0x00000000afda7221 */ /* 0x000fe20000010000 */
[----:B------:R-:W-:Y:S01]  /*8420*/  @!P2 HFMA2.BF16_V2 R220, -RZ.H0_H0, RZ.H0_H0, -R61.H0_H0 ;  /* 0x200000ffffdca231 */ /* 0x000fe2000034093d */
[----:B------:R-:W-:Y:S01]  /*8430*/  IMAD R175, R3, 0x2, R174 ;  /* 0x0000000203af7824 */ /* 0x000fe200078e02ae */
[----:B------:R-:W-:Y:S01]  /*8440*/  @!P0 PRMT R60, R4, 0x5410, RZ ;  /* 0x00005410043c8816 */ /* 0x000fe200000000ff */
[----:B------:R-:W-:Y:S01]  /*8450*/  IMAD.U32 R0, RZ, RZ, UR4 ;  /* 0x00000004ff007e24 */ /* 0x000fe2000f8e00ff */
[C---:B------:R-:W-:Y:S01]  /*8460*/  LEA R156, P0, R219.reuse, c[0x0][0x1f8], 0x1 ;  /* 0x00007e00db9c7a11 */ /* 0x040fe200078008ff */
[----:B------:R-:W-:Y:S01]  /*8470*/  IMAD.MOV.U32 R249, RZ, RZ, R15 ;  /* 0x000000fffff97224 */ /* 0x000fe200078e000f */
[----:B------:R-:W2:Y:S01]  /*8480*/  LDSM.16.MT88.4 R20, [R175+0x6000] ;  /* 0x00600000af14783b */ /* 0x000ea20000004200 */
[----:B------:R-:W-:Y:S01]  /*8490*/  @!P2 PRMT R61, R220, 0x5410, RZ ;  /* 0x00005410dc3da816 */ /* 0x000fe200000000ff */
[-C--:B-1----:R-:W-:Y:S01]  /*84a0*/  HMMA.16816.F32.BF16 R8, R44, R24.reuse, RZ ;  /* 0x000000182c08723c */ /* 0x082fe200000418ff */
[----:B------:R-:W-:Y:S01]  /*84b0*/  LEA.HI.X R157, R219, c[0x0][0x1fc], R246, 0x1, P0 ;  /* 0x00007f00db9d7a11 */ /* 0x000fe200000f0cf6 */
[----:B------:R-:W-:Y:S01]  /*84c0*/  FADD.FTZ R220, R252, R2 ;  /* 0x00000002fcdc7221 */ /* 0x000fe20000010000 */
[--C-:B------:R-:W-:Y:S01]  /*84d0*/  HSET2.LE.AND R2, R89, R94.reuse, PT ;  /* 0x0000005e59027233 */ /* 0x100fe20003803000 */
[----:B------:R-:W-:Y:S01]  /*84e0*/  IMAD.MOV.U32 R252, RZ, RZ, R99 ;  /* 0x000000fffffc7224 */ /* 0x000fe200078e0063 */
[----:B------:R-:W-:Y:S01]  /*84f0*/  HSET2.LE.AND R3, R56, R94, PT ;  /* 0x0000005e38037233 */ /* 0x000fe20003803000 */
[----:B------:R1:W-:Y:S01]  /*8500*/  STG.E.U16 [R156.64], R77 ;  /* 0x0000004d9c007986 */ /* 0x0003e2000c101522 */
[----:B------:R-:W-:Y:S01]  /*8510*/  IMAD.MOV.U32 R246, RZ, RZ, R103 ;  /* 0x000000fffff67224 */ /* 0x000fe200078e0067 */
[----:B------:R-:W-:Y:S01]  /*8520*/  HMMA.16816.F32.BF16 R4, R32, R24, RZ ;  /* 0x000000182004723c */ /* 0x000fe200000418ff */
[----:B------:R-:W-:Y:S01]  /*8530*/  IMAD.MOV.U32 R250, RZ, RZ, R101 ;  /* 0x000000fffffa7224 */ /* 0x000fe200078e0065 */
[----:B------:R-:W-:Y:S01]  /*8540*/  STG.E.U16 [R156.64+0x2], R88 ;  /* 0x000002589c007986 */ /* 0x000fe2000c101522 */
[----:B------:R-:W-:-:S04]  /*8550*/  USHF.L.U32 UR4, UR7, 0x6, URZ ;  /* 0x0000000607047899 */ /* 0x000fc8000800063f */
[----:B------:R-:W-:-:S09]  /*8560*/  IMAD.MOV.U32 R25, RZ, RZ, R106 ;  /* 0x000000ffff197224 */ /* 0x000fd200078e006a */
[-C--:B------:R-:W-:Y:S07]  /*8570*/  HMMA.16816.F32.BF16 R116, R40, R36.reuse, R8 ;  /* 0x000000242874723c */ /* 0x080fee0000041808 */
[----:B------:R-:W-:Y:S01]  /*8580*/  LOP3.LUT R11, R2, R132, RZ, 0xc0, !PT ;  /* 0x00000084020b7212 */ /* 0x000fe200078ec0ff */
[----:B------:R-:W-:Y:S01]  /*8590*/  HMMA.16816.F32.BF16 R112, R28, R36, R4 ;  /* 0x000000241c70723c */ /* 0x000fe20000041804 */
[----:B------:R-:W-:Y:S01]  /*85a0*/  IMAD.MOV.U32 R132, RZ, RZ, R19 ;  /* 0x000000ffff847224 */ /* 0x000fe200078e0013 */
[----:B------:R-:W-:-:S05]  /*85b0*/  HSET2.LE.AND R2, R74, R94, PT ;  /* 0x0000005e4a027233 */ /* 0x000fca0003803000 */
[----:B------:R-:W-:Y:S01]  /*85c0*/  IMAD.WIDE R36, R0, 0x2, R156 ;  /* 0x0000000200247825 */ /* 0x000fe200078e029c */
[--C-:B------:R-:W-:Y:S01]  /*85d0*/  HSET2.LE.AND R0, R90, R94.reuse, PT ;  /* 0x0000005e5a007233 */ /* 0x100fe20003803000 */
[----:B------:R-:W-:Y:S01]  /*85e0*/  LOP3.LUT R9, R2, R225, RZ, 0xc0, !PT ;  /* 0x000000e102097212 */ /* 0x000fe200078ec0ff */
[--C-:B------:R-:W-:Y:S01]  /*85f0*/  HSET2.LE.AND R2, R73, R94.reuse, PT ;  /* 0x0000005e49027233 */ /* 0x100fe20003803000 */
[----:B------:R-:W-:Y:S01]  /*8600*/  FADD.FTZ R4, R104, R13 ;  /* 0x0000000d68047221 */ /* 0x000fe20000010000 */
[----:B------:R3:W-:Y:S01]  /*8610*/  STG.E.U16 [R36.64], R76 ;  /* 0x0000004c24007986 */ /* 0x0007e2000c101522 */
[----:B------:R-:W-:Y:S01]  /*8620*/  LOP3.LUT R10, R0, R221, RZ, 0xc0, !PT ;  /* 0x000000dd000a7212 */ /* 0x000fe200078ec0ff */
[----:B------:R-:W-:Y:S01]  /*8630*/  IMAD.MOV.U32 R221, RZ, RZ, R16 ;  /* 0x000000ffffdd7224 */ /* 0x000fe200078e0010 */
[-C--:B--2---:R-:W-:Y:S01]  /*8640*/  HMMA.16816.F32.BF16 R12, R44, R20.reuse, RZ ;  /* 0x000000142c0c723c */ /* 0x084fe200000418ff */
[----:B------:R-:W2:Y:S01]  /*8650*/  LDSM.16.MT88.4 R16, [R175+0x6800] ;  /* 0x00680000af10783b */ /* 0x000ea20000004200 */
[----:B------:R-:W-:Y:S01]  /*8660*/  FADD.FTZ R219, R105, R4 ;  /* 0x0000000469db7221 */ /* 0x000fe20000010000 */
[--C-:B------:R-:W-:Y:S01]  /*8670*/  HSET2.LE.AND R0, R75, R94.reuse, PT ;  /* 0x0000005e4b007233 */ /* 0x100fe20003803000 */
[----:B------:R-:W-:Y:S01]  /*8680*/  IMAD.MOV.U32 R225, RZ, RZ, R123 ;  /* 0x000000ffffe17224 */ /* 0x000fe200078e007b */
[----:B------:R4:W-:Y:S03]  /*8690*/  STG.E.U16 [R36.64+0x2], R79 ;  /* 0x0000024f24007986 */ /* 0x0009e6000c101522 */
[----:B------:R-:W-:Y:S01]  /*86a0*/  HMMA.16816.F32.BF16 R4, R32, R20, RZ ;  /* 0x000000142004723c */ /* 0x000fe200000418ff */
[----:B------:R-:W-:Y:S01]  /*86b0*/  LOP3.LUT R8, R0, R226, RZ, 0xc0, !PT ;  /* 0x000000e200087212 */ /* 0x000fe200078ec0ff */
[----:B------:R-:W-:Y:S01]  /*86c0*/  HSET2.LE.AND R0, R57, R94, PT ;  /* 0x0000005e39007233 */ /* 0x000fe20003803000 */
[----:B------:R-:W-:-:S04]  /*86d0*/  IMAD.MOV.U32 R226, RZ, RZ, R107 ;  /* 0x000000ffffe27224 */ /* 0x000fc800078e006b */
[----:B-1----:R-:W-:Y:S01]  /*86e0*/  LOP3.LUT R77, R0, R121, RZ, 0xc0, !PT ;  /* 0x00000079004d7212 */ /* 0x002fe200078ec0ff */
[--C-:B------:R-:W-:Y:S02]  /*86f0*/  HSET2.LE.AND R0, R72, R94.reuse, PT ;  /* 0x0000005e48007233 */ /* 0x100fe40003803000 */
[----:B------:R-:W-:Y:S01]  /*8700*/  HMMA.16816.F32.BF16 R72, R32, R86, RZ ;  /* 0x000000562048723c */ /* 0x000fe200000418ff */
[----:B---3--:R-:W-:Y:S01]  /*8710*/  LOP3.LUT R76, R3, R97, RZ, 0xc0, !PT ;  /* 0x00000061034c7212 */ /* 0x008fe200078ec0ff */
[----:B------:R-:W-:-:S05]  /*8720*/  HSET2.LE.AND R3, R78, R94, PT ;  /* 0x0000005e4e037233 */ /* 0x000fca0003803000 */
[----:B------:R-:W-:Y:S01]  /*8730*/  LOP3.LUT R78, R3, R120, RZ, 0xc0, !PT ;  /* 0x00000078034e7212 */ /* 0x000fe200078ec0ff */
[----:B------:R-:W-:Y:S01]  /*8740*/  IMAD.MOV.U32 R3, RZ, RZ, R134 ;  /* 0x000000ffff037224 */ /* 0x000fe200078e0086 */
[----:B----4-:R-:W-:Y:S01]  /*8750*/  LOP3.LUT R79, R2, R95, RZ, 0xc0, !PT ;  /* 0x0000005f024f7212 */ /* 0x010fe200078ec0ff */
[----:B------:R-:W-:-:S04]  /*8760*/  IMAD.MOV.U32 R2, RZ, RZ, R122 ;  /* 0x000000ffff027224 */ /* 0x000fc800078e007a */
[-C--:B--2---:R-:W-:Y:S07]  /*8770*/  HMMA.16816.F32.BF16 R96, R28, R16.reuse, R4 ;  /* 0x000000101c60723c */ /* 0x084fee0000041804 */
[--C-:B------:R-:W-:Y:S01]  /*8780*/  HSET2.LE.AND R6, R84, R94.reuse, PT ;  /* 0x0000005e54067233 */ /* 0x100fe20003803000 */
[----:B------:R-:W-:Y:S01]  /*8790*/  HMMA.16816.F32.BF16 R100, R40, R16, R12 ;  /* 0x000000102864723c */ /* 0x000fe2000004180c */
[--C-:B------:R-:W-:Y:S01]  /*87a0*/  HSET2.LE.AND R5, R66, R94.reuse, PT ;  /* 0x0000005e42057233 */ /* 0x100fe20003803000 */
[----:B------:R-:W-:Y:S01]  /*87b0*/  LOP3.LUT R4, R0, R93, RZ, 0xc0, !PT ;  /* 0x0000005d00047212 */ /* 0x000fe200078ec0ff */
[--C-:B------:R-:W-:Y:S01]  /*87c0*/  HSET2.LE.AND R7, R81, R94.reuse, PT ;  /* 0x0000005e51077233 */ /* 0x100fe20003803000 */
[----:B------:R-:W-:Y:S01]  /*87d0*/  LOP3.LUT R6, R6, R91, RZ, 0xc0, !PT ;  /* 0x0000005b06067212 */ /* 0x000fe200078ec0ff */
[----:B------:R-:W-:Y:S01]  /*87e0*/  IMAD.U32 R0, RZ, RZ, UR4 ;  /* 0x00000004ff007e24 */ /* 0x000fe2000f8e00ff */
[----:B------:R-:W-:Y:S01]  /*87f0*/  LOP3.LUT R5, R5, R92, RZ, 0xc0, !PT ;  /* 0x0000005c05057212 */ /* 0x000fe200078ec0ff */
[--C-:B------:R-:W-:Y:S01]  /*8800*/  HSET2.LE.AND R14, R65, R94.reuse, PT ;  /* 0x0000005e410e7233 */ /* 0x100fe20003803000 */
[----:B------:R-:W-:Y:S01]  /*8810*/  HMMA.16816.F32.BF16 R72, R28, R82, R72 ;  /* 0x000000521c48723c */ /* 0x000fe20000041848 */
[--C-:B------:R-:W-:Y:S01]  /*8820*/  HSET2.LE.AND R15, R64, R94.reuse, PT ;  /* 0x0000005e400f7233 */ /* 0x100fe20003803000 */
[----:B------:R-:W-:Y:S01]  /*8830*/  LOP3.LUT R7, R7, R85, RZ, 0xc0, !PT ;  /* 0x0000005507077212 */ /* 0x000fe200078ec0ff */
[--C-:B------:R-:W-:Y:S01]  /*8840*/  HSET2.LE.AND R12, R59, R94.reuse, PT ;  /* 0x0000005e3b0c7233 */ /* 0x100fe20003803000 */
[----:B------:R-:W-:Y:S01]  /*8850*/  LOP3.LUT R90, R14, R52, RZ, 0xc0, !PT ;  /* 0x000000340e5a7212 */ /* 0x000fe200078ec0ff */
[----:B------:R-:W-:Y:S01]  /*8860*/  HSET2.LE.AND R13, R58, R94, PT ;  /* 0x0000005e3a0d7233 */ /* 0x000fe20003803000 */
[----:B------:R-:W-:-:S02]  /*8870*/  LOP3.LUT R91, R15, R53, RZ, 0xc0, !PT ;  /* 0x000000350f5b7212 */ /* 0x000fc400078ec0ff */
[----:B------:R-:W-:Y:S01]  /*8880*/  LOP3.LUT R88, R12, R80, RZ, 0xc0, !PT ;  /* 0x000000500c587212 */ /* 0x000fe200078ec0ff */
[----:B------:R-:W-:Y:S01]  /*8890*/  HMMA.16816.F32.BF16 R56, R32, R26, RZ ;  /* 0x0000001a2038723c */ /* 0x000fe200000418ff */
[----:B------:R-:W-:-:S07]  /*88a0*/  LOP3.LUT R89, R13, R67, RZ, 0xc0, !PT ;  /* 0x000000430d597212 */ /* 0x000fce00078ec0ff */
[C---:B------:R-:W-:Y:S08]  /*88b0*/  HMMA.16816.F32.BF16 R12, R32.reuse, R22, RZ ;  /* 0x00000016200c723c */ /* 0x040ff000000418ff */
[----:B------:R-:W-:Y:S08]  /*88c0*/  HMMA.16816.F32.BF16 R64, R32, R62, RZ ;  /* 0x0000003e2040723c */ /* 0x000ff000000418ff */
[C---:B------:R-:W-:Y:S08]  /*88d0*/  HMMA.16816.F32.BF16 R104, R28.reuse, R38, R56 ;  /* 0x000000261c68723c */ /* 0x040ff00000041838 */
[----:B------:R-:W-:Y:S08]  /*88e0*/  HMMA.16816.F32.BF16 R56, R28, R18, R12 ;  /* 0x000000121c38723c */ /* 0x000ff0000004180c */
[----:B------:R-:W-:Y:S01]  /*88f0*/  HMMA.16816.F32.BF16 R12, R44, R86, RZ ;  /* 0x000000562c0c723c */ /* 0x000fe200000418ff */
[----:B------:R-:W-:Y:S07]  /*8900*/  LDSM.16.MT88.4 R84, [R174+0x7800] ;  /* 0x00780000ae54783b */ /* 0x000fee0000004200 */
[----:B------:R-:W-:Y:S08]  /*8910*/  HMMA.16816.F32.BF16 R64, R28, R54, R64 ;  /* 0x000000361c40723c */ /* 0x000ff00000041840 */
[----:B------:R-:W-:Y:S07]  /*8920*/  HMMA.16816.F32.BF16 R28, R44, R62, RZ ;  /* 0x0000003e2c1c723c */ /* 0x000fee00000418ff */
[----:B------:R-:W-:Y:S01]  /*8930*/  IMAD.MOV.U32 R62, RZ, RZ, R25 ;  /* 0x000000ffff3e7224 */ /* 0x000fe200078e0019 */
[----:B------:R-:W-:Y:S01]  /*8940*/  HMMA.16816.F32.BF16 R32, R40, R82, R12 ;  /* 0x000000522820723c */ /* 0x000fe2000004180c */
[----:B------:R-:W1:Y:S01]  /*8950*/  LDSM.16.MT88.4 R12, [R173+0x7000] ;  /* 0x00700000ad0c783b */ /* 0x000e620000004200 */
[----:B------:R-:W-:-:S06]  /*8960*/  IMAD.MOV.U32 R63, RZ, RZ, R3 ;  /* 0x000000ffff3f7224 */ /* 0x000fcc00078e0003 */
[C---:B------:R-:W-:Y:S08]  /*8970*/  HMMA.16816.F32.BF16 R24, R44.reuse, R26, RZ ;  /* 0x0000001a2c18723c */ /* 0x040ff000000418ff */
[----:B------:R-:W-:Y:S07]  /*8980*/  HMMA.16816.F32.BF16 R20, R44, R22, RZ ;  /* 0x000000162c14723c */ /* 0x000fee00000418ff */
[----:B------:R-:W-:Y:S01]  /*8990*/  IMAD.MOV.U32 R47, RZ, RZ, R226 ;  /* 0x000000ffff2f7224 */ /* 0x000fe200078e00e2 */
[----:B------:R-:W-:Y:S01]  /*89a0*/  HMMA.16816.F32.BF16 R52, R40, R54, R28 ;  /* 0x000000362834723c */ /* 0x000fe2000004181c */
[----:B------:R-:W-:-:S02]  /*89b0*/  IMAD.MOV.U32 R45, RZ, RZ, R221 ;  /* 0x000000ffff2d7224 */ /* 0x000fc400078e00dd */
[----:B------:R-:W-:Y:S02]  /*89c0*/  IMAD.MOV.U32 R46, RZ, RZ, R132 ;  /* 0x000000ffff2e7224 */ /* 0x000fe400078e0084 */
[----:B------:R-:W-:Y:S02]  /*89d0*/  IMAD.MOV.U32 R226, RZ, RZ, R133 ;  /* 0x000000ffffe27224 */ /* 0x000fe400078e0085 */
[----:B------:R-:W-:Y:S01]  /*89e0*/  IMAD.MOV.U32 R221, RZ, RZ, R135 ;  /* 0x000000ffffdd7224 */ /* 0x000fe200078e0087 */
[C---:B------:R-:W-:Y:S08]  /*89f0*/  HMMA.16816.F32.BF16 R28, R40.reuse, R38, R24 ;  /* 0x00000026281c723c */ /* 0x040ff00000041818 */
[----:B------:R-:W-:Y:S01]  /*8a00*/  HMMA.16816.F32.BF16 R24, R40, R18, R20 ;  /* 0x000000122818723c */ /* 0x000fe20000041814 */
[----:B------:R-:W2:Y:S04]  /*8a10*/  LDSM.16.MT88.4 R20, [R176+0x7000] ;  /* 0x00700000b014783b */ /* 0x000ea80000004200 */
[----:B------:R-:W3:Y:S03]  /*8a20*/  LDSM.16.MT88.4 R16, [R174+0x7000] ;  /* 0x00700000ae10783b */ /* 0x000ee60000004200 */
[-C--:B-1----:R-:W-:Y:S08]  /*8a30*/  HMMA.16816.F32.BF16 R124, R8, R12.reuse, R124 ;  /* 0x0000000c087c723c */ /* 0x082ff0000004187c */
[C---:B------:R-:W-:Y:S08]  /*8a40*/  HMMA.16816.F32.BF16 R136, R4.reuse, R12, R136 ;  /* 0x0000000c0488723c */ /* 0x040ff00000041888 */
[-C--:B------:R-:W-:Y:S08]  /*8a50*/  HMMA.16816.F32.BF16 R132, R4, R14.reuse, R72 ;  /* 0x0000000e0484723c */ /* 0x080ff00000041848 */
[C---:B------:R-:W-:Y:S01]  /*8a60*/  HMMA.16816.F32.BF16 R32, R8.reuse, R14, R32 ;  /* 0x0000000e0820723c */ /* 0x040fe20000041820 */
[----:B------:R-:W1:Y:S07]  /*8a70*/  LDSM.16.MT88.4 R12, [R175+0x7000] ;  /* 0x00700000af0c783b */ /* 0x000e6e0000004200 */
[C---:B--2---:R-:W-:Y:S08]  /*8a80*/  HMMA.16816.F32.BF16 R108, R8.reuse, R20, R108 ;  /* 0x00000014086c723c */ /* 0x044ff0000004186c */
[C---:B------:R-:W-:Y:S08]  /*8a90*/  HMMA.16816.F32.BF16 R52, R8.reuse, R22, R52 ;  /* 0x000000160834723c */ /* 0x040ff00000041834 */
[C---:B---3--:R-:W-:Y:S01]  /*8aa0*/  HMMA.16816.F32.BF16 R92, R8.reuse, R16, R116 ;  /* 0x00000010085c723c */ /* 0x048fe20000041874 */
[----:B------:R-:W2:Y:S07]  /*8ab0*/  LDSM.16.MT88.4 R116, [R173+0x7800] ;  /* 0x00780000ad74783b */ /* 0x000eae0000004200 */
[C---:B------:R-:W-:Y:S08]  /*8ac0*/  HMMA.16816.F32.BF16 R28, R8.reuse, R18, R28 ;  /* 0x00000012081c723c */ /* 0x040ff0000004181c */
[C---:B-1----:R-:W-:Y:S01]  /*8ad0*/  HMMA.16816.F32.BF16 R80, R8.reuse, R12, R100 ;  /* 0x0000000c0850723c */ /* 0x042fe20000041864 */
[----:B------:R-:W1:Y:S07]  /*8ae0*/  LDSM.16.MT88.4 R100, [R176+0x7800] ;  /* 0x00780000b064783b */ /* 0x000e6e0000004200 */
[----:B------:R-:W-:Y:S01]  /*8af0*/  HMMA.16816.F32.BF16 R24, R8, R14, R24 ;  /* 0x0000000e0818723c */ /* 0x000fe20000041818 */
[----:B------:R-:W3:Y:S07]  /*8b00*/  LDSM.16.MT88.4 R8, [R175+0x7800] ;  /* 0x00780000af08783b */ /* 0x000eee0000004200 */
[C---:B------:R-:W-:Y:S08]  /*8b10*/  HMMA.16816.F32.BF16 R128, R4.reuse, R20, R128 ;  /* 0x000000140480723c */ /* 0x040ff00000041880 */
[C---:B------:R-:W-:Y:S08]  /*8b20*/  HMMA.16816.F32.BF16 R112, R4.reuse, R16, R112 ;  /* 0x000000100470723c */ /* 0x040ff00000041870 */
[C---:B------:R-:W-:Y:S07]  /*8b30*/  HMMA.16816.F32.BF16 R96, R4.reuse, R12, R96 ;  /* 0x0000000c0460723c */ /* 0x040fee0000041860 */
[----:B------:R-:W-:Y:S01]  /*8b40*/  FADD.FTZ R12, R2, R218 ;  /* 0x000000da020c7221 */ /* 0x000fe20000010000 */
[----:B------:R-:W-:Y:S01]  /*8b50*/  HMMA.16816.F32.BF16 R120, R4, R22, R64 ;  /* 0x000000160478723c */ /* 0x000fe20000041840 */
[----:B------:R-:W-:-:S04]  /*8b60*/  IMAD.U32 R2, RZ, RZ, UR26 ;  /* 0x0000001aff027e24 */ /* 0x000fc8000f8e00ff */
[----:B------:R-:W-:-:S03]  /*8b70*/  IMAD.WIDE R2, R2, 0x2, R156 ;  /* 0x0000000202027825 */ /* 0x000fc600078e029c */
[C---:B------:R-:W-:Y:S08]  /*8b80*/  HMMA.16816.F32.BF16 R104, R4.reuse, R18, R104 ;  /* 0x000000120468723c */ /* 0x040ff00000041868 */
[----:B------:R-:W-:Y:S08]  /*8b90*/  HMMA.16816.F32.BF16 R4, R4, R14, R56 ;  /* 0x0000000e0404723c */ /* 0x000ff00000041838 */
[C---:B--2---:R-:W-:Y:S08]  /*8ba0*/  HMMA.16816.F32.BF16 R136, R88.reuse, R116, R136 ;  /* 0x000000745888723c */ /* 0x044ff00000041888 */
[C---:B------:R-:W-:Y:S08]  /*8bb0*/  HMMA.16816.F32.BF16 R132, R88.reuse, R118, R132 ;  /* 0x000000765884723c */ /* 0x040ff00000041884 */
[C---:B-1----:R-:W-:Y:S08]  /*8bc0*/  HMMA.16816.F32.BF16 R128, R88.reuse, R100, R128 ;  /* 0x000000645880723c */ /* 0x042ff00000041880 */
[C---:B------:R-:W-:Y:S08]  /*8bd0*/  HMMA.16816.F32.BF16 R120, R88.reuse, R102, R120 ;  /* 0x000000665878723c */ /* 0x040ff00000041878 */
[C---:B------:R-:W-:Y:S08]  /*8be0*/  HMMA.16816.F32.BF16 R112, R88.reuse, R84, R112 ;  /* 0x000000545870723c */ /* 0x040ff00000041870 */
[C---:B------:R-:W-:Y:S08]  /*8bf0*/  HMMA.16816.F32.BF16 R104, R88.reuse, R86, R104 ;  /* 0x000000565868723c */ /* 0x040ff00000041868 */
[C---:B---3--:R-:W-:Y:S08]  /*8c00*/  HMMA.16816.F32.BF16 R96, R88.reuse, R8, R96 ;  /* 0x000000085860723c */ /* 0x048ff00000041860 */
[----:B------:R-:W-:Y:S07]  /*8c10*/  HMMA.16816.F32.BF16 R88, R88, R10, R4 ;  /* 0x0000000a5858723c */ /* 0x000fee0000041804 */
[----:B------:R-:W-:Y:S01]  /*8c20*/  IMAD.WIDE R4, R0, 0x2, R156 ;  /* 0x0000000200047825 */ /* 0x000fe200078e029c */
[----:B------:R-:W-:Y:S03]  /*8c30*/  HMMA.16816.F32.BF16 R80, R76, R8, R80 ;  /* 0x000000084c50723c */ /* 0x000fe60000041850 */
[----:B------:R-:W-:Y:S01]  /*8c40*/  FADD.FTZ R7, R247, R217 ;  /* 0x000000d9f7077221 */ /* 0x000fe20000010000 */
[----:B------:R-:W-:Y:S01]  /*8c50*/  STG.E.U16 [R4.64], R171 ;  /* 0x000000ab04007986 */ /* 0x000fe2000c101522 */
[----:B------:R-:W-:-:S02]  /*8c60*/  FADD.FTZ R6, R45, R220 ;  /* 0x000000dc2d067221 */ /* 0x000fc40000010000 */
[----:B------:R-:W-:Y:S01]  /*8c70*/  FADD.FTZ R0, R245, R219 ;  /* 0x000000dbf5007221 */ /* 0x000fe20000010000 */
[----:B------:R-:W-:Y:S01]  /*8c80*/  STG.E.U16 [R4.64+0x2], R170 ;  /* 0x000002aa04007986 */ /* 0x000fe2000c101522 */
[----:B------:R-:W-:Y:S01]  /*8c90*/  FADD.FTZ R7, R242, R7 ;  /* 0x00000007f2077221 */ /* 0x000fe20000010000 */
[C---:B------:R-:W-:Y:S01]  /*8ca0*/  HMMA.16816.F32.BF16 R124, R76.reuse, R116, R124 ;  /* 0x000000744c7c723c */ /* 0x040fe2000004187c */
[----:B------:R-:W-:Y:S01]  /*8cb0*/  FADD.FTZ R9, R46, R12 ;  /* 0x0000000c2e097221 */ /* 0x000fe20000010000 */
[----:B------:R-:W-:Y:S01]  /*8cc0*/  STG.E.U16 [R2.64], R169 ;  /* 0x000000a902007986 */ /* 0x000fe2000c101522 */
[----:B------:R-:W-:Y:S02]  /*8cd0*/  FADD.FTZ R8, R47, R6 ;  /* 0x000000062f087221 */ /* 0x000fe40000010000 */
[----:B------:R-:W-:Y:S01]  /*8ce0*/  FADD.FTZ R6, R244, R0 ;  /* 0x00000000f4067221 */ /* 0x000fe20000010000 */
[----:B------:R-:W-:Y:S01]  /*8cf0*/  STG.E.U16 [R2.64+0x2], R168 ;  /* 0x000002a802007986 */ /* 0x000fe2000c101522 */
[----:B------:R-:W-:Y:S01]  /*8d00*/  FADD.FTZ R0, R243, R7 ;  /* 0x00000007f3007221 */ /* 0x000fe20000010000 */
[----:B------:R-:W-:Y:S01]  /*8d10*/  HMMA.16816.F32.BF16 R108, R76, R100, R108 ;  /* 0x000000644c6c723c */ /* 0x000fe2000004186c */
[----:B------:R-:W-:Y:S01]  /*8d20*/  FADD.FTZ R9, R62, R9 ;  /* 0x000000093e097221 */ /* 0x000fe20000010000 */
[----:B------:R-:W-:Y:S01]  /*8d30*/  STG.E.U16 [R156.64+0x10], R216 ;  /* 0x000010d89c007986 */ /* 0x000fe2000c101522 */
[----:B------:R-:W-:-:S02]  /*8d40*/  FADD.FTZ R7, R63, R8 ;  /* 0x000000083f077221 */ /* 0x000fc40000010000 */
[----:B------:R-:W-:Y:S01]  /*8d50*/  FADD.FTZ R6, R239, R6 ;  /* 0x00000006ef067221 */ /* 0x000fe20000010000 */
[----:B------:R-:W-:Y:S01]  /*8d60*/  STG.E.U16 [R156.64+0x12], R215 ;  /* 0x000012d79c007986 */ /* 0x000fe2000c101522 */
[----:B------:R-:W-:Y:S01]  /*8d70*/  FADD.FTZ R0, R234, R0 ;  /* 0x00000000ea007221 */ /* 0x000fe20000010000 */
[C---:B------:R-:W-:Y:S01]  /*8d80*/  HMMA.16816.F32.BF16 R92, R76.reuse, R84, R92 ;  /* 0x000000544c5c723c */ /* 0x040fe2000004185c */
[----:B------:R-:W-:Y:S01]  /*8d90*/  FADD.FTZ R8, R225, R9 ;  /* 0x00000009e1087221 */ /* 0x000fe20000010000 */
[----:B------:R-:W-:Y:S01]  /*8da0*/  STG.E.U16 [R36.64+0x10], R213 ;  /* 0x000010d524007986 */ /* 0x000fe2000c101522 */
        /* <DEDUP_REMOVED lines=9> */
[----:B------:R-:W-:Y:S02]  /*8e40*/  STG.E.U16 [R4.64+0x12], R166 ;  /* 0x000012a604007986 */ /* 0x000fe4000c101522 */
[C---:B------:R-:W-:Y:S01]  /*8e50*/  HMMA.16816.F32.BF16 R100, R76.reuse, R102, R52 ;  /* 0x000000664c64723c */ /* 0x040fe20000041834 */
[----:B------:R-:W-:Y:S01]  /*8e60*/  FADD.FTZ R0, R227, R0 ;  /* 0x00000000e3007221 */ /* 0x000fe20000010000 */
[----:B------:R-:W-:Y:S03]  /*8e70*/  STG.E.U16 [R2.64+0x10], R165 ;  /* 0x000010a502007986 */ /* 0x000fe6000c101522 */
[----:B------:R-:W-:Y:S01]  /*8e80*/  FADD.FTZ R0, R222, R0 ;  /* 0x00000000de007221 */ /* 0x000fe20000010000 */
[----:B------:R-:W-:Y:S02]  /*8e90*/  STG.E.U16 [R2.64+0x12], R164 ;  /* 0x000012a402007986 */ /* 0x000fe4000c101522 */
[C---:B------:R-:W-:Y:S01]  /*8ea0*/  HMMA.16816.F32.BF16 R84, R76.reuse, R86, R28 ;  /* 0x000000564c54723c */ /* 0x040fe2000004181c */
[----:B------:R-:W-:Y:S01]  /*8eb0*/  FADD.FTZ R241, R241, R0 ;  /* 0x00000000f1f17221 */ /* 0x000fe20000010000 */
[----:B------:R-:W-:Y:S04]  /*8ec0*/  STG.E.U16 [R156.64+0x20], R212 ;  /* 0x000020d49c007986 */ /* 0x000fe8000c101522 */
[----:B------:R-:W-:Y:S02]  /*8ed0*/  STG.E.U16 [R156.64+0x22], R211 ;  /* 0x000022d39c007986 */ /* 0x000fe4000c101522 */
[----:B------:R-:W-:Y:S02]  /*8ee0*/  HMMA.16816.F32.BF16 R76, R76, R10, R24 ;  /* 0x0000000a4c4c723c */ /* 0x000fe40000041818 */
        /* <DEDUP_REMOVED lines=23> */
[----:B------:R1:W-:Y:S04]  /*9060*/  STG.E.U16 [R156.64+0x52], R199 ;  /* 0x000052c79c007986 */ /* 0x0003e8000c101522 */
[----:B------:R-:W-:Y:S04]  /*9070*/  STG.E.U16 [R36.64+0x50], R197 ;  /* 0x000050c524007986 */ /* 0x000fe8000c101522 */
[----:B------:R2:W-:Y:S04]  /*9080*/  STG.E.U16 [R36.64+0x52], R198 ;  /* 0x000052c624007986 */ /* 0x0005e8000c101522 */
[----:B------:R-:W-:Y:S04]  /*9090*/  STG.E.U16 [R4.64+0x50], R149 ;  /* 0x0000509504007986 */ /* 0x000fe8000c101522 */
[----:B------:R-:W-:Y:S04]  /*90a0*/  STG.E.U16 [R4.64+0x52], R148 ;  /* 0x0000529404007986 */ /* 0x000fe8000c101522 */
[----:B------:R-:W-:Y:S04]  /*90b0*/  STG.E.U16 [R2.64+0x50], R147 ;  /* 0x0000509302007986 */ /* 0x000fe8000c101522 */
[----:B------:R-:W-:Y:S01]  /*90c0*/  STG.E.U16 [R2.64+0x52], R146 ;  /* 0x0000529202007986 */ /* 0x000fe2000c101522 */
[----:B-1----:R-:W-:-:S03]  /*90d0*/  IADD3 R199, P0, R156, -0x80, RZ ;  /* 0xffffff809cc77810 */ /* 0x002fc60007f1e0ff */
[----:B------:R-:W-:Y:S04]  /*90e0*/  STG.E.U16 [R156.64+0x60], R196 ;  /* 0x000060c49c007986 */ /* 0x000fe8000c101522 */
[----:B------:R-:W-:Y:S01]  /*90f0*/  STG.E.U16 [R156.64+0x62], R195 ;  /* 0x000062c39c007986 */ /* 0x000fe2000c101522 */
[----:B--2---:R-:W-:-:S03]  /*9100*/  IADD3.X R198, R157, -0x1, RZ, P0, !PT ;  /* 0xffffffff9dc67810 */ /* 0x004fc600007fe4ff */
        /* <DEDUP_REMOVED lines=13> */
[----:B------:R2:W-:Y:S01]  /*91e0*/  STG.E.U16 [R2.64+0x72], R60 ;  /* 0x0000723c02007986 */ /* 0x0005e2000c101522 */
[----:B-1----:R-:W-:-:S04]  /*91f0*/  FADD.FTZ R4, R250, R8 ;  /* 0x00000008fa047221 */ /* 0x002fc80000010000 */
[----:B------:R-:W-:Y:S02]  /*9200*/  FADD.FTZ R4, R249, R4 ;  /* 0x00000004f9047221 */ /* 0x000fe40000010000 */
[----:B--2---:R-:W-:Y:S02]  /*9210*/  FADD.FTZ R2, R231, R6 ;  /* 0x00000006e7027221 */ /* 0x004fe40000010000 */
        /* <DEDUP_REMOVED lines=16> */
[----:B------:R-:W-:Y:S01]  /*9320*/  IMAD.SHL.U32 R230, R230, 0x40, RZ ;  /* 0x00000040e6e67824 */ /* 0x000fe200078e00ff */
[----:B------:R-:W1:Y:S02]  /*9330*/  S2R R242, SR_TID.X ;  /* 0x0000000000f27919 */ /* 0x000e640000002100 */
[----:B-1----:R-:W-:-:S05]  /*9340*/  IMAD.SHL.U32 R242, R242, 0x2, RZ ;  /* 0x00000002f2f27824 */ /* 0x002fca00078e00ff */
[----:B------:R-:W-:Y:S01]  /*9350*/  LOP3.LUT R242, R242, 0x6, RZ, 0xc0, !PT ;  /* 0x00000006f2f27812 */ /* 0x000fe200078ec0ff */
        /* <DEDUP_REMOVED lines=8> */
[----:B------:R-:W-:Y:S02]  /*93e0*/  IMAD.MOV.U32 R251, RZ, RZ, 0x20 ;  /* 0x00000020fffb7424 */ /* 0x000fe400078e00ff */
[----:B------:R-:W-:Y:S02]  /*93f0*/  IMAD.SHL.U32 R230, R230, 0x10, RZ ;  /* 0x00000010e6e67824 */ /* 0x000fe400078e00ff */
[----:B------:R-:W-:Y:S01]  /*9400*/  IMAD.WIDE.U32 R12, R251, c[0x0][0x1a0], RZ ;  /* 0x00006800fb0c7a25 */ /* 0x000fe200078e00ff */
[----:B------:R-:W-:-:S03]  /*9410*/  @!P0 LEA R10, P3, R2, c[0x0][0x170], 0x1 ;  /* 0x00005c00020a8a11 */ /* 0x000fc600078608ff */
[----:B------:R-:W-:Y:S01]  /*9420*/  IMAD.IADD R3, R3, 0x1, R0 ;  /* 0x0000000103037824 */ /* 0x000fe200078e0200 */
[----:B------:R-:W-:Y:S01]  /*9430*/  @!P0 IADD3 R0, P1, R230, R2, RZ ;  /* 0x00000002e6008210 */ /* 0x000fe20007f3e0ff */
[----:B------:R-:W-:Y:S01]  /*9440*/  IMAD R6, R251, c[0x0][0x1a4], RZ ;  /* 0x00006900fb067a24 */ /* 0x000fe200078e02ff */
[C---:B------:R-:W-:Y:S01]  /*9450*/  @!P0 IADD3 R4, P2, R2.reuse, R12, RZ ;  /* 0x0000000c02048210 */ /* 0x040fe20007f5e0ff */
[----:B------:R-:W-:Y:S01]  /*9460*/  @!P0 IMAD.MOV.U32 R5, RZ, RZ, 0x30 ;  /* 0x00000030ff058424 */ /* 0x000fe200078e00ff */
[--C-:B------:R-:W-:Y:S01]  /*9470*/  @!P0 LEA.HI.X R11, R2, c[0x0][0x174], R3.reuse, 0x1, P3 ;  /* 0x00005d00020b8a11 */ /* 0x100fe200018f0c03 */
[--C-:B------:R-:W-:Y:S01]  /*9480*/  @!P0 IMAD.X R7, R229, 0x1, R3.reuse, P1 ;  /* 0x00000001e5078824 */ /* 0x100fe200008e0603 */
[----:B------:R-:W-:Y:S01]  /*9490*/  @!P0 IADD3.X R12, R3, R13, R6, P2, !PT ;  /* 0x0000000d030c8210 */ /* 0x000fe200017fe406 */
[C---:B------:R-:W-:Y:S01]  /*94a0*/  @!P0 IMAD.WIDE.U32 R2, R5.reuse, c[0x0][0x1a0], R2 ;  /* 0x0000680005028a25 */ /* 0x040fe200078e0002 */
[----:B------:R-:W-:Y:S02]  /*94b0*/  @!P0 LEA R8, P2, R0, c[0x0][0x170], 0x1 ;  /* 0x00005c0000088a11 */ /* 0x000fe400078408ff */
[----:B------:R-:W-:Y:S01]  /*94c0*/  @!P0 LEA R6, P1, R4, c[0x0][0x170], 0x1 ;  /* 0x00005c0004068a11 */ /* 0x000fe200078208ff */
[----:B------:R-:W-:Y:S01]  /*94d0*/  @!P0 IMAD R5, R5, c[0x0][0x1a4], RZ ;  /* 0x0000690005058a24 */ /* 0x000fe200078e02ff */
[----:B------:R-:W-:-:S02]  /*94e0*/  @!P0 LEA.HI.X R9, R0, c[0x0][0x174], R7, 0x1, P2 ;  /* 0x00005d0000098a11 */ /* 0x000fc400010f0c07 */
        /* <DEDUP_REMOVED lines=26> */
[----:B-1----:R-:W1:Y:S04]  /*9690*/  LDSM.16.M88.4 R8, [R179+0x2000] ;  /* 0x00200000b308783b */ /* 0x002e680000000200 */
[----:B------:R-:W3:Y:S04]  /*96a0*/  LDSM.16.M88.4 R24, [R172+0x5000] ;  /* 0x00500000ac18783b */ /* 0x000ee80000000200 */
[----:B------:R-:W4:Y:S04]  /*96b0*/  LDSM.16.M88.4 R16, [R172+0x5800] ;  /* 0x00580000ac10783b */ /* 0x000f280000000200 */
[----:B------:R-:W5:Y:S04]  /*96c0*/  LDSM.16.M88.4 R12, [R179] ;  /* 0x00000000b30c783b */ /* 0x000f680000000200 */
[----:B--2---:R-:W-:Y:S04]  /*96d0*/  LDSM.16.M88.4 R4, [R182+0x2000] ;  /* 0x00200000b604783b */ /* 0x004fe80000000200 */
[----:B------:R-:W2:Y:S04]  /*96e0*/  LDSM.16.M88.4 R52, [R178+0x5000] ;  /* 0x00500000b234783b */ /* 0x000ea80000000200 */
[----:B------:R-:W-:Y:S04]  /*96f0*/  LDSM.16.M88.4 R40, [R178+0x4000] ;  /* 0x00400000b228783b */ /* 0x000fe80000000200 */
[----:B------:R-:W2:Y:S04]  /*9700*/  LDSM.16.M88.4 R20, [R182] ;  /* 0x00000000b614783b */ /* 0x000ea80000000200 */
[----:B------:R-:W2:Y:S04]  /*9710*/  LDSM.16.M88.4 R44, [R178+0x4800] ;  /* 0x00480000b22c783b */ /* 0x000ea80000000200 */
[----:B------:R-:W2:Y:S01]  /*9720*/  LDSM.16.M88.4 R56, [R178+0x5800] ;  /* 0x00580000b238783b */ /* 0x000ea20000000200 */
[----:B-1----:R-:W-:Y:S01]  /*9730*/  HMMA.16816.F32.BF16 R152, R8, R32, RZ ;  /* 0x000000200898723c */ /* 0x002fe200000418ff */
[----:B------:R-:W-:-:S02]  /*9740*/  IMAD R0, R232, 0x40, R242 ;  /* 0x00000040e8007824 */ /* 0x000fc400078e02f2 */
[----:B------:R-:W0:Y:S05]  /*9750*/  LDGDEPBAR ;  /* 0x00000000000079af */ /* 0x000e2a0000000000 */
[C---:B------:R-:W-:Y:S08]  /*9760*/  HMMA.16816.F32.BF16 R144, R8.reuse, R28, RZ ;  /* 0x0000001c0890723c */ /* 0x040ff000000418ff */
[C---:B---3--:R-:W-:Y:S08]  /*9770*/  HMMA.16816.F32.BF16 R72, R8.reuse, R24, RZ ;  /* 0x000000180848723c */ /* 0x048ff000000418ff */
[C---:B----4-:R-:W-:Y:S08]  /*9780*/  HMMA.16816.F32.BF16 R60, R8.reuse, R16, RZ ;  /* 0x00000010083c723c */ /* 0x050ff000000418ff */
[C---:B------:R-:W-:Y:S08]  /*9790*/  HMMA.16816.F32.BF16 R148, R8.reuse, R34, RZ ;  /* 0x000000220894723c */ /* 0x040ff000000418ff */
[C---:B------:R-:W-:Y:S08]  /*97a0*/  HMMA.16816.F32.BF16 R140, R8.reuse, R30, RZ ;  /* 0x0000001e088c723c */ /* 0x040ff000000418ff */
[C---:B------:R-:W-:Y:S08]  /*97b0*/  HMMA.16816.F32.BF16 R64, R8.reuse, R26, RZ ;  /* 0x0000001a0840723c */ /* 0x040ff000000418ff */
[----:B------:R-:W-:Y:S08]  /*97c0*/  HMMA.16816.F32.BF16 R36, R8, R18, RZ ;  /* 0x000000120824723c */ /* 0x000ff000000418ff */
[C---:B-----5:R-:W-:Y:S08]  /*97d0*/  HMMA.16816.F32.BF16 R8, R12.reuse, R32, RZ ;  /* 0x000000200c08723c */ /* 0x060ff000000418ff */
[C---:B------:R-:W-:Y:S01]  /*97e0*/  HMMA.16816.F32.BF16 R208, R12.reuse, R34, RZ ;  /* 0x000000220cd0723c */ /* 0x040fe200000418ff */
[----:B------:R-:W-:Y:S07]  /*97f0*/  LDSM.16.M88.4 R32, [R183] ;  /* 0x00000000b720783b */ /* 0x000fee0000000200 */
[C---:B------:R-:W-:Y:S08]  /*9800*/  HMMA.16816.F32.BF16 R164, R12.reuse, R16, RZ ;  /* 0x000000100ca4723c */ /* 0x040ff000000418ff */
[C---:B------:R-:W-:Y:S01]  /*9810*/  HMMA.16816.F32.BF16 R220, R12.reuse, R18, RZ ;  /* 0x000000120cdc723c */ /* 0x040fe200000418ff */
[----:B------:R-:W1:Y:S07]  /*9820*/  LDSM.16.M88.4 R16, [R180] ;  /* 0x00000000b410783b */ /* 0x000e6e0000000200 */
[C---:B------:R-:W-:Y:S08]  /*9830*/  HMMA.16816.F32.BF16 R160, R12.reuse, R28, RZ ;  /* 0x0000001c0ca0723c */ /* 0x040ff000000418ff */
[C---:B------:R-:W-:Y:S01]  /*9840*/  HMMA.16816.F32.BF16 R204, R12.reuse, R30, RZ ;  /* 0x0000001e0ccc723c */ /* 0x040fe200000418ff */
[----:B------:R-:W-:Y:S07]  /*9850*/  LDSM.16.M88.4 R28, [R186] ;  /* 0x00000000ba1c783b */ /* 0x000fee0000000200 */
[C---:B------:R-:W-:Y:S08]  /*9860*/  HMMA.16816.F32.BF16 R168, R12.reuse, R24, RZ ;  /* 0x000000180ca8723c */ /* 0x040ff000000418ff */
[----:B------:R-:W-:Y:S01]  /*9870*/  HMMA.16816.F32.BF16 R200, R12, R26, RZ ;  /* 0x0000001a0cc8723c */ /* 0x000fe200000418ff */
[----:B------:R-:W3:Y:S04]  /*9880*/  LDSM.16.M88.4 R12, [R180+0x2000] ;  /* 0x00200000b40c783b */ /* 0x000ee80000000200 */
[----:B------:R-:W4:Y:S03]  /*9890*/  LDSM.16.M88.4 R24, [R185] ;  /* 0x00000000b918783b */ /* 0x000f260000000200 */
[----:B--2---:R-:W-:Y:S08]  /*98a0*/  HMMA.16816.F32.BF16 R244, R4, R52, R72 ;  /* 0x0000003404f4723c */ /* 0x004ff00000041848 */
[----:B------:R-:W-:Y:S01]  /*98b0*/  HMMA.16816.F32.BF16 R72, R20, R40, R8 ;  /* 0x000000281448723c */ /* 0x000fe20000041808 */
[----:B------:R-:W-:Y:S07]  /*98c0*/  LDSM.16.M88.4 R8, [R181] ;  /* 0x00000000b508783b */ /* 0x000fee0000000200 */
[C---:B------:R-:W-:Y:S08]  /*98d0*/  HMMA.16816.F32.BF16 R196, R4.reuse, R54, R64 ;  /* 0x0000003604c4723c */ /* 0x040ff00000041840 */
[C---:B------:R-:W-:Y:S08]  /*98e0*/  HMMA.16816.F32.BF16 R228, R4.reuse, R40, R152 ;  /* 0x0000002804e4723c */ /* 0x040ff00000041898 */
[-C--:B------:R-:W-:Y:S08]  /*98f0*/  HMMA.16816.F32.BF16 R216, R4, R42.reuse, R148 ;  /* 0x0000002a04d8723c */ /* 0x080ff00000041894 */
[----:B------:R-:W-:Y:S01]  /*9900*/  HMMA.16816.F32.BF16 R64, R20, R42, R208 ;  /* 0x0000002a1440723c */ /* 0x000fe200000418d0 */
[----:B------:R-:W2:Y:S07]  /*9910*/  LDSM.16.M88.4 R40, [R177] ;  /* 0x00000000b128783b */ /* 0x000eae0000000200 */
[C---:B------:R-:W-:Y:S08]  /*9920*/  HMMA.16816.F32.BF16 R248, R4.reuse, R44, R144 ;  /* 0x0000002c04f8723c */ /* 0x040ff00000041890 */
[C---:B------:R-:W-:Y:S08]  /*9930*/  HMMA.16816.F32.BF16 R224, R4.reuse, R56, R60 ;  /* 0x0000003804e0723c */ /* 0x040ff0000004183c */
[C---:B------:R-:W-:Y:S08]  /*9940*/  HMMA.16816.F32.BF16 R212, R4.reuse, R46, R140 ;  /* 0x0000002e04d4723c */ /* 0x040ff0000004188c */
[----:B------:R-:W-:Y:S01]  /*9950*/  HMMA.16816.F32.BF16 R192, R4, R58, R36 ;  /* 0x0000003a04c0723c */ /* 0x000fe20000041824 */
[----:B------:R-:W5:Y:S04]  /*9960*/  LDSM.16.M88.4 R36, [R184] ;  /* 0x00000000b824783b */ /* 0x000f680000000200 */
[----:B------:R-:W2:Y:S03]  /*9970*/  LDSM.16.M88.4 R4, [R181+0x2000] ;  /* 0x00200000b504783b */ /* 0x000ea60000000200 */
[C---:B------:R-:W-:Y:S08]  /*9980*/  HMMA.16816.F32.BF16 R160, R20.reuse, R44, R160 ;  /* 0x0000002c14a0723c */ /* 0x040ff000000418a0 */
[C---:B------:R-:W-:Y:S08]  /*9990*/  HMMA.16816.F32.BF16 R140, R20.reuse, R46, R204 ;  /* 0x0000002e148c723c */ /* 0x040ff000000418cc */
[----:B------:R-:W-:Y:S08]  /*99a0*/  HMMA.16816.F32.BF16 R60, R20, R54, R200 ;  /* 0x00000036143c723c */ /* 0x000ff000000418c8 */
[----:B-1----:R-:W-:Y:S08]  /*99b0*/  HMMA.16816.F32.BF16 R44, R16, R32, R72 ;  /* 0x00000020102c723c */ /* 0x002ff00000041848 */
[----:B------:R-:W-:Y:S08]  /*99c0*/  HMMA.16816.F32.BF16 R152, R20, R52, R168 ;  /* 0x000000341498723c */ /* 0x000ff000000418a8 */
[C---:B---3--:R-:W-:Y:S08]  /*99d0*/  HMMA.16816.F32.BF16 R52, R12.reuse, R32, R228 ;  /* 0x000000200c34723c */ /* 0x048ff000000418e4 */
[-C--:B------:R-:W-:Y:S08]  /*99e0*/  HMMA.16816.F32.BF16 R72, R12, R34.reuse, R216 ;  /* 0x000000220c48723c */ /* 0x080ff000000418d8 */
[----:B------:R-:W-:Y:S08]  /*99f0*/  HMMA.16816.F32.BF16 R32, R16, R34, R64 ;  /* 0x000000221020723c */ /* 0x000ff00000041840 */
[C---:B------:R-:W-:Y:S08]  /*9a00*/  HMMA.16816.F32.BF16 R148, R20.reuse, R56, R164 ;  /* 0x000000381494723c */ /* 0x040ff000000418a4 */
[----:B------:R-:W-:Y:S01]  /*9a10*/  HMMA.16816.F32.BF16 R144, R20, R58, R220 ;  /* 0x0000003a1490723c */ /* 0x000fe200000418dc */
[----:B------:R-:W1:Y:S01]  /*9a20*/  LDSM.16.M88.4 R20, [R177+0x800] ;  /* 0x00080000b114783b */ /* 0x000e620000000200 */
[----:B------:R-:W-:-:S06]  /*9a30*/  IADD3 R2, R0, 0x1, RZ ;  /* 0x0000000100027810 */ /* 0x000fcc0007ffe0ff */
[----:B----4-:R-:W-:Y:S08]  /*9a40*/  HMMA.16816.F32.BF16 R64, R16, R26, R60 ;  /* 0x0000001a1040723c */ /* 0x010ff0000004183c */
[----:B--2---:R-:W-:Y:S08]  /*9a50*/  HMMA.16816.F32.BF16 R60, R8, R40, R44 ;  /* 0x00000028083c723c */ /* 0x004ff0000004182c */
[C---:B------:R-:W-:Y:S08]  /*9a60*/  HMMA.16816.F32.BF16 R164, R12.reuse, R28, R248 ;  /* 0x0000001c0ca4723c */ /* 0x040ff000000418f8 */
[C---:B------:R-:W-:Y:S08]  /*9a70*/  HMMA.16816.F32.BF16 R244, R12.reuse, R24, R244 ;  /* 0x000000180cf4723c */ /* 0x040ff000000418f4 */
[C---:B-----5:R-:W-:Y:S08]  /*9a80*/  HMMA.16816.F32.BF16 R224, R12.reuse, R36, R224 ;  /* 0x000000240ce0723c */ /* 0x060ff000000418e0 */
[C---:B------:R-:W-:Y:S08]  /*9a90*/  HMMA.16816.F32.BF16 R212, R12.reuse, R30, R212 ;  /* 0x0000001e0cd4723c */ /* 0x040ff000000418d4 */
[C---:B------:R-:W-:Y:S08]  /*9aa0*/  HMMA.16816.F32.BF16 R196, R12.reuse, R26, R196 ;  /* 0x0000001a0cc4723c */ /* 0x040ff000000418c4 */
[----:B------:R-:W-:Y:S01]  /*9ab0*/  HMMA.16816.F32.BF16 R200, R12, R38, R192 ;  /* 0x000000260cc8723c */ /* 0x000fe200000418c0 */
[----:B------:R-:W2:Y:S07]  /*9ac0*/  I2F R13, R2 ;  /* 0x00000002000d7306 */ /* 0x000eae0000201400 */
[----:B------:R-:W-:Y:S01]  /*9ad0*/  HMMA.16816.F32.BF16 R52, R4, R40, R52 ;  /* 0x000000280434723c */ /* 0x000fe20000041834 */
[----:B------:R-:W-:-:S07]  /*9ae0*/  IADD3 R3, R0, 0x8, RZ ;  /* 0x0000000800037810 */ /* 0x000fce0007ffe0ff */
[----:B------:R-:W-:Y:S08]  /*9af0*/  HMMA.16816.F32.BF16 R56, R16, R28, R160 ;  /* 0x0000001c1038723c */ /* 0x000ff000000418a0 */
[----:B------:R-:W-:Y:S01]  /*9b00*/  HMMA.16816.F32.BF16 R32, R8, R42, R32 ;  /* 0x0000002a0820723c */ /* 0x000fe20000041820 */
[----:B------:R3:W4:Y:S01]  /*9b10*/  I2F R12, R3 ;  /* 0x00000003000c7306 */ /* 0x0007220000201400 */
[CC--:B--2---:R-:W-:Y:S01]  /*9b20*/  FFMA.FTZ R15, R13.reuse, R187.reuse, R61 ;  /* 0x000000bb0d0f7223 */ /* 0x0c4fe2000001003d */
[----:B------:R-:W-:Y:S01]  /*9b30*/  ISETP.GE.AND P5, PT, R2, R48, PT ;  /* 0x000000300200720c */ /* 0x000fe20003fa6270 */
[----:B------:R-:W-:-:S04]  /*9b40*/  FFMA.FTZ R14, R13, R187, R63 ;  /* 0x000000bb0d0e7223 */ /* 0x000fc8000001003f */
[----:B------:R-:W-:Y:S01]  /*9b50*/  HMMA.16816.F32.BF16 R40, R4, R42, R72 ;  /* 0x0000002a0428723c */ /* 0x000fe20000041848 */
[C---:B------:R-:W-:Y:S02]  /*9b60*/  ISETP.GE.AND P4, PT, R2.reuse, R49, PT ;  /* 0x000000310200720c */ /* 0x040fe40003f86270 */
[C---:B------:R-:W-:Y:S02]  /*9b70*/  ISETP.GE.AND P3, PT, R2.reuse, R51, PT ;  /* 0x000000330200720c */ /* 0x040fe40003f66270 */
[----:B------:R-:W-:Y:S02]  /*9b80*/  ISETP.GE.AND P1, PT, R2, R50, PT ;  /* 0x000000320200720c */ /* 0x000fe40003f26270 */
[----:B------:R-:W-:Y:S02]  /*9b90*/  IADD3 R2, R0, 0x9, RZ ;  /* 0x0000000900027810 */ /* 0x000fe40007ffe0ff */
[----:B------:R-:W-:Y:S02]  /*9ba0*/  FSEL R72, R15, -INF , !P5 ;  /* 0xff8000000f487808 */ /* 0x000fe40006800000 */
[----:B------:R-:W-:Y:S01]  /*9bb0*/  FSEL R158, R14, -INF , !P4 ;  /* 0xff8000000e9e7808 */ /* 0x000fe20006000000 */
[----:B------:R-:W-:Y:S01]  /*9bc0*/  FFMA.FTZ R15, R13, R187, R53 ;  /* 0x000000bb0d0f7223 */ /* 0x000fe20000010035 */
[----:B------:R-:W-:-:S02]  /*9bd0*/  ISETP.GE.AND P6, PT, R3, R48, PT ;  /* 0x000000300300720c */ /* 0x000fc40003fc6270 */
[C---:B------:R-:W-:Y:S02]  /*9be0*/  ISETP.GE.AND P2, PT, R3.reuse, R49, PT ;  /* 0x000000310300720c */ /* 0x040fe40003f46270 */
[C---:B------:R-:W-:Y:S02]  /*9bf0*/  ISETP.GE.AND P5, PT, R3.reuse, R51, PT ;  /* 0x000000330300720c */ /* 0x040fe40003fa6270 */
[----:B------:R-:W-:Y:S01]  /*9c00*/  ISETP.GE.AND P4, PT, R3, R50, PT ;  /* 0x000000320300720c */ /* 0x000fe20003f86270 */
[-C--:B---3--:R-:W-:Y:S02]  /*9c10*/  FFMA.FTZ R3, R13, R187.reuse, R55 ;  /* 0x000000bb0d037223 */ /* 0x088fe40000010037 */
[----:B------:R-:W2:Y:S01]  /*9c20*/  I2F R13, R2 ;  /* 0x00000002000d7306 */ /* 0x000ea20000201400 */
[----:B------:R-:W-:Y:S01]  /*9c30*/  HMMA.16816.F32.BF16 R140, R16, R30, R140 ;  /* 0x0000001e108c723c */ /* 0x000fe2000004188c */
[----:B------:R-:W-:Y:S01]  /*9c40*/  FSEL R195, R15, -INF , !P3 ;  /* 0xff8000000fc37808 */ /* 0x000fe20005800000 */
[----:B----4-:R-:W-:-:S02]  /*9c50*/  FFMA.FTZ R15, R12, R187, R32 ;  /* 0x000000bb0c0f7223 */ /* 0x010fc40000010020 */
[----:B------:R-:W-:Y:S01]  /*9c60*/  FFMA.FTZ R14, R12, R187, R34 ;  /* 0x000000bb0c0e7223 */ /* 0x000fe20000010022 */
[----:B------:R-:W-:-:S03]  /*9c70*/  FSEL R204, R3, -INF , !P1 ;  /* 0xff80000003cc7808 */ /* 0x000fc60004800000 */
[----:B-1----:R-:W-:Y:S01]  /*9c80*/  HMMA.16816.F32.BF16 R44, R8, R20, R56 ;  /* 0x00000014082c723c */ /* 0x002fe20000041838 */
[----:B------:R-:W-:Y:S02]  /*9c90*/  IADD3 R3, R0, 0x10, RZ ;  /* 0x0000001000037810 */ /* 0x000fe40007ffe0ff */
[----:B------:R-:W-:Y:S01]  /*9ca0*/  FSEL R159, R15, -INF , !P6 ;  /* 0xff8000000f9f7808 */ /* 0x000fe20007000000 */
[-C--:B------:R-:W-:Y:S01]  /*9cb0*/  FFMA.FTZ R15, R12, R187.reuse, R40 ;  /* 0x000000bb0c0f7223 */ /* 0x080fe20000010028 */
[----:B------:R-:W-:Y:S01]  /*9cc0*/  FSEL R160, R14, -INF , !P2 ;  /* 0xff8000000ea07808 */ /* 0x000fe20005000000 */
[----:B------:R-:W-:Y:S02]  /*9cd0*/  FFMA.FTZ R14, R12, R187, R42 ;  /* 0x000000bb0c0e7223 */ /* 0x000fe4000001002a */
[C---:B------:R-:W-:Y:S01]  /*9ce0*/  HMMA.16816.F32.BF16 R152, R16.reuse, R24, R152 ;  /* 0x000000181098723c */ /* 0x040fe20000041898 */
[----:B------:R-:W1:Y:S01]  /*9cf0*/  LDSM.16.M88.4 R24, [R177+0x1000] ;  /* 0x00100000b118783b */ /* 0x000e620000000200 */
[----:B------:R3:W4:Y:S06]  /*9d00*/  I2F R12, R3 ;  /* 0x00000003000c7306 */ /* 0x00072c0000201400 */
[----:B------:R-:W-:Y:S01]  /*9d10*/  HMMA.16816.F32.BF16 R148, R16, R36, R148 ;  /* 0x000000241094723c */ /* 0x000fe20000041894 */
[----:B------:R-:W-:-:S07]  /*9d20*/  ISETP.GE.AND P3, PT, R2, R48, PT ;  /* 0x000000300200720c */ /* 0x000fce0003f66270 */
[----:B------:R-:W-:Y:S01]  /*9d30*/  HMMA.16816.F32.BF16 R144, R16, R38, R144 ;  /* 0x000000261090723c */ /* 0x000fe20000041890 */
[----:B------:R-:W-:-:S07]  /*9d40*/  ISETP.GE.AND P1, PT, R2, R49, PT ;  /* 0x000000310200720c */ /* 0x000fce0003f26270 */
[----:B------:R-:W-:Y:S01]  /*9d50*/  HMMA.16816.F32.BF16 R36, R4, R20, R164 ;  /* 0x000000140424723c */ /* 0x000fe200000418a4 */
[CC--:B--2---:R-:W-:Y:S02]  /*9d60*/  FFMA.FTZ R16, R13.reuse, R187.reuse, R33 ;  /* 0x000000bb0d107223 */ /* 0x0c4fe40000010021 */
[----:B------:R-:W-:Y:S01]  /*9d70*/  FFMA.FTZ R17, R13, R187, R35 ;  /* 0x000000bb0d117223 */ /* 0x000fe20000010023 */
[C---:B------:R-:W-:Y:S02]  /*9d80*/  ISETP.GE.AND P6, PT, R2.reuse, R51, PT ;  /* 0x000000330200720c */ /* 0x040fe40003fc6270 */
[----:B------:R-:W-:Y:S02]  /*9d90*/  ISETP.GE.AND P2, PT, R2, R50, PT ;  /* 0x000000320200720c */ /* 0x000fe40003f46270 */
[----:B------:R-:W-:Y:S02]  /*9da0*/  IADD3 R2, R0, 0x11, RZ ;  /* 0x0000001100027810 */ /* 0x000fe40007ffe0ff */
[----:B------:R-:W-:-:S02]  /*9db0*/  FSEL R193, R15, -INF , !P5 ;  /* 0xff8000000fc17808 */ /* 0x000fc40006800000 */
[----:B------:R-:W-:Y:S02]  /*9dc0*/  FSEL R194, R14, -INF , !P4 ;  /* 0xff8000000ec27808 */ /* 0x000fe40006000000 */
[----:B------:R-:W-:Y:S02]  /*9dd0*/  FSEL R73, R16, -INF , !P3 ;  /* 0xff80000010497808 */ /* 0x000fe40005800000 */
[----:B------:R-:W-:Y:S01]  /*9de0*/  FSEL R75, R17, -INF , !P1 ;  /* 0xff800000114b7808 */ /* 0x000fe20004800000 */
[----:B------:R-:W-:Y:S01]  /*9df0*/  FFMA.FTZ R14, R13, R187, R41 ;  /* 0x000000bb0d0e7223 */ /* 0x000fe20000010029 */
[C---:B------:R-:W-:Y:S02]  /*9e00*/  ISETP.GE.AND P5, PT, R3.reuse, R48, PT ;  /* 0x000000300300720c */ /* 0x040fe40003fa6270 */
[C---:B------:R-:W-:Y:S02]  /*9e10*/  ISETP.GE.AND P4, PT, R3.reuse, R49, PT ;  /* 0x000000310300720c */ /* 0x040fe40003f86270 */
[----:B------:R-:W-:-:S02]  /*9e20*/  ISETP.GE.AND P3, PT, R3, R51, PT ;  /* 0x000000330300720c */ /* 0x000fc40003f66270 */
[----:B------:R-:W-:Y:S01]  /*9e30*/  ISETP.GE.AND P1, PT, R3, R50, PT ;  /* 0x000000320300720c */ /* 0x000fe20003f26270 */
[-C--:B---3--:R-:W-:Y:S02]  /*9e40*/  FFMA.FTZ R3, R13, R187.reuse, R43 ;  /* 0x000000bb0d037223 */ /* 0x088fe4000001002b */
[----:B------:R-:W2:Y:S01]  /*9e50*/  I2F R13, R2 ;  /* 0x00000002000d7306 */ /* 0x000ea20000201400 */
[----:B------:R-:W-:Y:S01]  /*9e60*/  FSEL R189, R14, -INF , !P6 ;  /* 0xff8000000ebd7808 */ /* 0x000fe20007000000 */
[-C--:B------:R-:W-:Y:S01]  /*9e70*/  HMMA.16816.F32.BF16 R32, R8, R22.reuse, R140 ;  /* 0x000000160820723c */ /* 0x080fe2000004188c */
[-C--:B----4-:R-:W-:Y:S01]  /*9e80*/  FFMA.FTZ R14, R12, R187.reuse, R46 ;  /* 0x000000bb0c0e7223 */ /* 0x090fe2000001002e */
[----:B------:R-:W-:Y:S02]  /*9e90*/  FSEL R192, R3, -INF , !P2 ;  /* 0xff80000003c07808 */ /* 0x000fe40005000000 */
[----:B------:R-:W-:Y:S01]  /*9ea0*/  IADD3 R3, R0, 0x18, RZ ;  /* 0x0000001800037810 */ /* 0x000fe20007ffe0ff */
[-C--:B------:R-:W-:Y:S01]  /*9eb0*/  FFMA.FTZ R15, R12, R187.reuse, R44 ;  /* 0x000000bb0c0f7223 */ /* 0x080fe2000001002c */
[----:B------:R-:W-:Y:S01]  /*9ec0*/  FSEL R166, R14, -INF , !P4 ;  /* 0xff8000000ea67808 */ /* 0x000fe20006000000 */
[CC--:B------:R-:W-:Y:S01]  /*9ed0*/  FFMA.FTZ R16, R12.reuse, R187.reuse, R36 ;  /* 0x000000bb0c107223 */ /* 0x0c0fe20000010024 */
[----:B------:R-:W-:Y:S01]  /*9ee0*/  HMMA.16816.F32.BF16 R28, R4, R22, R212 ;  /* 0x00000016041c723c */ /* 0x000fe200000418d4 */
[----:B------:R-:W-:-:S02]  /*9ef0*/  FFMA.FTZ R14, R12, R187, R38 ;  /* 0x000000bb0c0e7223 */ /* 0x000fc40000010026 */
[----:B------:R3:W4:Y:S01]  /*9f00*/  I2F R12, R3 ;  /* 0x00000003000c7306 */ /* 0x0007220000201400 */
[----:B------:R-:W-:Y:S01]  /*9f10*/  FSEL R140, R15, -INF , !P5 ;  /* 0xff8000000f8c7808 */ /* 0x000fe20006800000 */
[CC--:B--2---:R-:W-:Y:S01]  /*9f20*/  FFMA.FTZ R15, R13.reuse, R187.reuse, R45 ;  /* 0x000000bb0d0f7223 */ /* 0x0c4fe2000001002d */
[C---:B------:R-:W-:Y:S01]  /*9f30*/  ISETP.GE.AND P6, PT, R2.reuse, R48, PT ;  /* 0x000000300200720c */ /* 0x040fe20003fc6270 */
[----:B------:R-:W-:Y:S01]  /*9f40*/  FFMA.FTZ R17, R13, R187, R47 ;  /* 0x000000bb0d117223 */ /* 0x000fe2000001002f */
[C---:B------:R-:W-:Y:S02]  /*9f50*/  ISETP.GE.AND P2, PT, R2.reuse, R49, PT ;  /* 0x000000310200720c */ /* 0x040fe40003f46270 */
[C---:B------:R-:W-:Y:S02]  /*9f60*/  ISETP.GE.AND P5, PT, R2.reuse, R51, PT ;  /* 0x000000330200720c */ /* 0x040fe40003fa6270 */
[----:B------:R-:W-:Y:S02]  /*9f70*/  ISETP.GE.AND P4, PT, R2, R50, PT ;  /* 0x000000320200720c */ /* 0x000fe40003f86270 */
[----:B------:R-:W-:-:S02]  /*9f80*/  IADD3 R2, R0, 0x19, RZ ;  /* 0x0000001900027810 */ /* 0x000fc40007ffe0ff */
[----:B------:R-:W-:Y:S02]  /*9f90*/  FSEL R170, R16, -INF , !P3 ;  /* 0xff80000010aa7808 */ /* 0x000fe40005800000 */
[----:B------:R-:W-:Y:S01]  /*9fa0*/  FSEL R171, R14, -INF , !P1 ;  /* 0xff8000000eab7808 */ /* 0x000fe20004800000 */
[----:B------:R-:W-:Y:S01]  /*9fb0*/  FFMA.FTZ R14, R13, R187, R37 ;  /* 0x000000bb0d0e7223 */ /* 0x000fe20000010025 */
[----:B------:R-:W-:Y:S02]  /*9fc0*/  FSEL R74, R15, -INF , !P6 ;  /* 0xff8000000f4a7808 */ /* 0x000fe40007000000 */
[----:B------:R-:W-:Y:S02]  /*9fd0*/  FSEL R162, R17, -INF , !P2 ;  /* 0xff80000011a27808 */ /* 0x000fe40005000000 */
[C---:B------:R-:W-:Y:S02]  /*9fe0*/  ISETP.GE.AND P3, PT, R3.reuse, R48, PT ;  /* 0x000000300300720c */ /* 0x040fe40003f66270 */
[----:B------:R-:W-:-:S02]  /*9ff0*/  ISETP.GE.AND P1, PT, R3, R49, PT ;  /* 0x000000310300720c */ /* 0x000fc40003f26270 */
[C---:B------:R-:W-:Y:S01]  /*a000*/  ISETP.GE.AND P6, PT, R3.reuse, R51, PT ;  /* 0x000000330300720c */ /* 0x040fe20003fc6270 */
[-C--:B-1----:R-:W-:Y:S01]  /*a010*/  HMMA.16816.F32.BF16 R40, R8, R24.reuse, R152 ;  /* 0x000000180828723c */ /* 0x082fe20000041898 */
[----:B------:R-:W-:Y:S01]  /*a020*/  ISETP.GE.AND P2, PT, R3, R50, PT ;  /* 0x000000320300720c */ /* 0x000fe20003f46270 */
[-C--:B---3--:R-:W-:Y:S01]  /*a030*/  FFMA.FTZ R3, R13, R187.reuse, R39 ;  /* 0x000000bb0d037223 */ /* 0x088fe20000010027 */
[----:B------:R-:W-:Y:S01]  /*a040*/  FSEL R168, R14, -INF , !P5 ;  /* 0xff8000000ea87808 */ /* 0x000fe20006800000 */
[----:B------:R-:W1:Y:S01]  /*a050*/  I2F R13, R2 ;  /* 0x00000002000d7306 */ /* 0x000e620000201400 */
[CC--:B----4-:R-:W-:Y:S01]  /*a060*/  FFMA.FTZ R15, R12.reuse, R187.reuse, R32 ;  /* 0x000000bb0c0f7223 */ /* 0x0d0fe20000010020 */
[----:B------:R-:W2:Y:S01]  /*a070*/  LDSM.16.M88.4 R16, [R177+0x1800] ;  /* 0x00180000b110783b */ /* 0x000ea20000000200 */
[----:B------:R-:W-:Y:S01]  /*a080*/  FFMA.FTZ R14, R12, R187, R34 ;  /* 0x000000bb0c0e7223 */ /* 0x000fe20000010022 */
[----:B------:R-:W-:Y:S01]  /*a090*/  FSEL R169, R3, -INF , !P4 ;  /* 0xff80000003a97808 */ /* 0x000fe20006000000 */
[----:B------:R-:W-:Y:S01]  /*a0a0*/  HMMA.16816.F32.BF16 R36, R4, R24, R244 ;  /* 0x000000180424723c */ /* 0x000fe200000418f4 */
[----:B------:R-:W-:Y:S01]  /*a0b0*/  IADD3 R3, R0, 0x20, RZ ;  /* 0x0000002000037810 */ /* 0x000fe20007ffe0ff */
[----:B------:R-:W-:-:S04]  /*a0c0*/  DEPBAR.LE SB0, 0x0 ;  /* 0x000080000000791a */ /* 0x000fc80000000000 */
[----:B------:R-:W-:Y:S01]  /*a0d0*/  FSEL R61, R15, -INF , !P3 ;  /* 0xff8000000f3d7808 */ /* 0x000fe20005800000 */
[-C--:B------:R-:W-:Y:S01]  /*a0e0*/  FFMA.FTZ R15, R12, R187.reuse, R28 ;  /* 0x000000bb0c0f7223 */ /* 0x080fe2000001001c */
[----:B------:R-:W-:Y:S01]  /*a0f0*/  FSEL R161, R14, -INF , !P1 ;  /* 0xff8000000ea17808 */ /* 0x000fe20004800000 */
[-C--:B------:R-:W-:Y:S02]  /*a100*/  FFMA.FTZ R14, R12, R187.reuse, R30 ;  /* 0x000000bb0c0e7223 */ /* 0x080fe4000001001e */
[----:B------:R3:W4:Y:S01]  /*a110*/  I2F R12, R3 ;  /* 0x00000003000c7306 */ /* 0x0007220000201400 */
[C---:B------:R-:W-:Y:S01]  /*a120*/  ISETP.GE.AND P5, PT, R2.reuse, R48, PT ;  /* 0x000000300200720c */ /* 0x040fe20003fa6270 */
[C---:B-1----:R-:W-:Y:S01]  /*a130*/  FFMA.FTZ R20, R13.reuse, R187, R33 ;  /* 0x000000bb0d147223 */ /* 0x042fe20000010021 */
[----:B------:R-:W-:Y:S01]  /*a140*/  BAR.SYNC.DEFER_BLOCKING 0x0 ;  /* 0x0000000000007b1d */ /* 0x000fe20000010000 */
[C---:B------:R-:W-:Y:S01]  /*a150*/  ISETP.GE.AND P4, PT, R2.reuse, R49, PT ;  /* 0x000000310200720c */ /* 0x040fe20003f86270 */
[----:B------:R-:W-:Y:S01]  /*a160*/  FFMA.FTZ R21, R13, R187, R35 ;  /* 0x000000bb0d157223 */ /* 0x000fe20000010023 */
[----:B------:R-:W-:-:S02]  /*a170*/  ISETP.GE.AND P3, PT, R2, R51, PT ;  /* 0x000000330200720c */ /* 0x000fc40003f66270 */
[----:B------:R-:W-:Y:S02]  /*a180*/  ISETP.GE.AND P1, PT, R2, R50, PT ;  /* 0x000000320200720c */ /* 0x000fe40003f26270 */
[----:B------:R-:W-:Y:S02]  /*a190*/  IADD3 R2, R0, 0x21, RZ ;  /* 0x0000002100027810 */ /* 0x000fe40007ffe0ff */
[----:B------:R-:W-:Y:S02]  /*a1a0*/  FSEL R167, R14, -INF , !P2 ;  /* 0xff8000000ea77808 */ /* 0x000fe40005000000 */
[----:B------:R-:W-:Y:S01]  /*a1b0*/  FSEL R165, R15, -INF , !P6 ;  /* 0xff8000000fa57808 */ /* 0x000fe20007000000 */
[----:B------:R-:W1:Y:S01]  /*a1c0*/  I2F R14, R2 ;  /* 0x00000002000e7306 */ /* 0x000e620000201400 */
[----:B------:R-:W-:Y:S02]  /*a1d0*/  FSEL R56, R20, -INF , !P5 ;  /* 0xff80000014387808 */ /* 0x000fe40006800000 */
[----:B------:R-:W-:-:S02]  /*a1e0*/  FSEL R152, R21, -INF , !P4 ;  /* 0xff80000015987808 */ /* 0x000fc40006000000 */
[C---:B------:R-:W-:Y:S02]  /*a1f0*/  ISETP.GE.AND P6, PT, R3.reuse, R48, PT ;  /* 0x000000300300720c */ /* 0x040fe40003fc6270 */
[C---:B------:R-:W-:Y:S02]  /*a200*/  ISETP.GE.AND P2, PT, R3.reuse, R49, PT ;  /* 0x000000310300720c */ /* 0x040fe40003f46270 */
[C---:B------:R-:W-:Y:S02]  /*a210*/  ISETP.GE.AND P5, PT, R3.reuse, R51, PT ;  /* 0x000000330300720c */ /* 0x040fe40003fa6270 */
[----:B------:R-:W-:Y:S01]  /*a220*/  ISETP.GE.AND P4, PT, R3, R50, PT ;  /* 0x000000320300720c */ /* 0x000fe20003f86270 */
[CC--:B---3--:R-:W-:Y:S02]  /*a230*/  FFMA.FTZ R3, R13.reuse, R187.reuse, R31 ;  /* 0x000000bb0d037223 */ /* 0x0c8fe4000001001f */
[-C--:B------:R-:W-:Y:S02]  /*a240*/  FFMA.FTZ R15, R13, R187.reuse, R29 ;  /* 0x000000bb0d0f7223 */ /* 0x080fe4000001001d */
[----:B------:R-:W-:Y:S01]  /*a250*/  HMMA.16816.F32.BF16 R28, R8, R26, R64 ;  /* 0x0000001a081c723c */ /* 0x000fe20000041840 */
[----:B----4-:R-:W-:Y:S01]  /*a260*/  FFMA.FTZ R13, R12, R187, R42 ;  /* 0x000000bb0c0d7223 */ /* 0x010fe2000001002a */
[----:B------:R-:W-:-:S02]  /*a270*/  FSEL R164, R3, -INF , !P1 ;  /* 0xff80000003a47808 */ /* 0x000fc40004800000 */
[----:B------:R-:W-:Y:S02]  /*a280*/  IADD3 R3, R0, 0x28, RZ ;  /* 0x0000002800037810 */ /* 0x000fe40007ffe0ff */
[----:B------:R-:W-:Y:S01]  /*a290*/  FSEL R163, R15, -INF , !P3 ;  /* 0xff8000000fa37808 */ /* 0x000fe20005800000 */
[-C--:B------:R-:W-:Y:S01]  /*a2a0*/  FFMA.FTZ R15, R12, R187.reuse, R40 ;  /* 0x000000bb0c0f7223 */ /* 0x080fe20000010028 */
[----:B------:R-:W-:Y:S02]  /*a2b0*/  FSEL R142, R13, -INF , !P2 ;  /* 0xff8000000d8e7808 */ /* 0x000fe40005000000 */
[----:B------:R3:W4:Y:S01]  /*a2c0*/  I2F R13, R3 ;  /* 0x00000003000d7306 */ /* 0x0007220000201400 */
[----:B------:R-:W-:Y:S01]  /*a2d0*/  HMMA.16816.F32.BF16 R24, R4, R26, R196 ;  /* 0x0000001a0418723c */ /* 0x000fe200000418c4 */
[----:B------:R-:W-:Y:S01]  /*a2e0*/  FSEL R44, R15, -INF , !P6 ;  /* 0xff8000000f2c7808 */ /* 0x000fe20007000000 */
[-C--:B-1----:R-:W-:Y:S01]  /*a2f0*/  FFMA.FTZ R15, R14, R187.reuse, R41 ;  /* 0x000000bb0e0f7223 */ /* 0x082fe20000010029 */
[----:B------:R-:W-:Y:S01]  /*a300*/  ISETP.GE.AND P3, PT, R2, R48, PT ;  /* 0x000000300200720c */ /* 0x000fe20003f66270 */
[----:B------:R-:W-:Y:S01]  /*a310*/  FFMA.FTZ R20, R12, R187, R36 ;  /* 0x000000bb0c147223 */ /* 0x000fe20000010024 */
[----:B------:R-:W-:Y:S01]  /*a320*/  ISETP.GE.AND P1, PT, R2, R49, PT ;  /* 0x000000310200720c */ /* 0x000fe20003f26270 */
[-C--:B------:R-:W-:Y:S01]  /*a330*/  FFMA.FTZ R12, R12, R187.reuse, R38 ;  /* 0x000000bb0c0c7223 */ /* 0x080fe20000010026 */
[----:B------:R-:W-:Y:S01]  /*a340*/  FSEL R41, R15, -INF , !P3 ;  /* 0xff8000000f297808 */ /* 0x000fe20005800000 */
[----:B------:R-:W-:Y:S01]  /*a350*/  FFMA.FTZ R21, R14, R187, R43 ;  /* 0x000000bb0e157223 */ /* 0x000fe2000001002b */
[----:B------:R-:W-:Y:S01]  /*a360*/  ISETP.GE.AND P6, PT, R2, R51, PT ;  /* 0x000000330200720c */ /* 0x000fe20003fc6270 */
[----:B------:R-:W-:Y:S01]  /*a370*/  FFMA.FTZ R15, R14, R187, R37 ;  /* 0x000000bb0e0f7223 */ /* 0x000fe20000010025 */
[----:B------:R-:W-:-:S02]  /*a380*/  FSEL R154, R20, -INF , !P5 ;  /* 0xff800000149a7808 */ /* 0x000fc40006800000 */
[----:B------:R-:W-:Y:S02]  /*a390*/  FSEL R155, R12, -INF , !P4 ;  /* 0xff8000000c9b7808 */ /* 0x000fe40006000000 */
[----:B------:R-:W-:Y:S02]  /*a3a0*/  FSEL R67, R21, -INF , !P1 ;  /* 0xff80000015437808 */ /* 0x000fe40004800000 */
[C---:B------:R-:W-:Y:S02]  /*a3b0*/  ISETP.GE.AND P5, PT, R3.reuse, R48, PT ;  /* 0x000000300300720c */ /* 0x040fe40003fa6270 */
[C---:B------:R-:W-:Y:S02]  /*a3c0*/  ISETP.GE.AND P4, PT, R3.reuse, R49, PT ;  /* 0x000000310300720c */ /* 0x040fe40003f86270 */
[C---:B------:R-:W-:Y:S02]  /*a3d0*/  ISETP.GE.AND P3, PT, R3.reuse, R51, PT ;  /* 0x000000330300720c */ /* 0x040fe40003f66270 */
[-C--:B------:R-:W-:Y:S01]  /*a3e0*/  ISETP.GE.AND P1, PT, R3, R50.reuse, PT ;  /* 0x000000320300720c */ /* 0x080fe20003f26270 */
[-C--:B---3--:R-:W-:Y:S01]  /*a3f0*/  FFMA.FTZ R3, R14, R187.reuse, R39 ;  /* 0x000000bb0e037223 */ /* 0x088fe20000010027 */
[----:B------:R-:W-:Y:S01]  /*a400*/  FSEL R153, R15, -INF , !P6 ;  /* 0xff8000000f997808 */ /* 0x000fe20007000000 */
[CC--:B----4-:R-:W-:Y:S01]  /*a410*/  FFMA.FTZ R15, R13.reuse, R187.reuse, R28 ;  /* 0x000000bb0d0f7223 */ /* 0x0d0fe2000001001c */
[----:B------:R-:W-:Y:S01]  /*a420*/  ISETP.GE.AND P2, PT, R2, R50, PT ;  /* 0x000000320200720c */ /* 0x000fe20003f46270 */
[----:B------:R-:W-:Y:S01]  /*a430*/  FFMA.FTZ R14, R13, R187, R30 ;  /* 0x000000bb0d0e7223 */ /* 0x000fe2000001001e */
[----:B------:R-:W-:Y:S01]  /*a440*/  IADD3 R2, R0, 0x29, RZ ;  /* 0x0000002900027810 */ /* 0x000fe20007ffe0ff */
[----:B--2---:R-:W-:Y:S01]  /*a450*/  HMMA.16816.F32.BF16 R36, R8, R16, R148 ;  /* 0x000000100824723c */ /* 0x004fe20000041894 */
[----:B------:R-:W-:-:S02]  /*a460*/  FSEL R40, R15, -INF , !P5 ;  /* 0xff8000000f287808 */ /* 0x000fc40006800000 */
[----:B------:R1:W2:Y:S01]  /*a470*/  I2F R12, R2 ;  /* 0x00000002000c7306 */ /* 0x0002a20000201400 */
[----:B------:R-:W-:Y:S02]  /*a480*/  FSEL R65, R14, -INF , !P4 ;  /* 0xff8000000e417808 */ /* 0x000fe40006000000 */
[C---:B------:R-:W-:Y:S02]  /*a490*/  ISETP.GE.AND P6, PT, R2.reuse, R48, PT ;  /* 0x000000300200720c */ /* 0x040fe40003fc6270 */
[----:B------:R-:W-:Y:S02]  /*a4a0*/  FSEL R148, R3, -INF , !P2 ;  /* 0xff80000003947808 */ /* 0x000fe40005000000 */
[C---:B------:R-:W-:Y:S02]  /*a4b0*/  ISETP.GE.AND P2, PT, R2.reuse, R49, PT ;  /* 0x000000310200720c */ /* 0x040fe40003f46270 */
[C---:B------:R-:W-:Y:S02]  /*a4c0*/  ISETP.GE.AND P5, PT, R2.reuse, R51, PT ;  /* 0x000000330200720c */ /* 0x040fe40003fa6270 */
[----:B------:R-:W-:Y:S01]  /*a4d0*/  ISETP.GE.AND P4, PT, R2, R50, PT ;  /* 0x000000320200720c */ /* 0x000fe20003f86270 */
[----:B------:R-:W-:Y:S01]  /*a4e0*/  HMMA.16816.F32.BF16 R32, R4, R16, R224 ;  /* 0x000000100420723c */ /* 0x000fe200000418e0 */
[----:B------:R-:W-:Y:S01]  /*a4f0*/  FFMA.FTZ R3, R13, R187, R26 ;  /* 0x000000bb0d037223 */ /* 0x000fe2000001001a */
[----:B-1----:R-:W-:-:S05]  /*a500*/  IADD3 R2, R0, 0x30, RZ ;  /* 0x0000003000027810 */ /* 0x002fca0007ffe0ff */
[-C--:B------:R-:W-:Y:S02]  /*a510*/  FFMA.FTZ R16, R13, R187.reuse, R24 ;  /* 0x000000bb0d107223 */ /* 0x080fe40000010018 */
[----:B------:R-:W1:Y:S01]  /*a520*/  I2F R13, R2 ;  /* 0x00000002000d7306 */ /* 0x000e620000201400 */
[----:B------:R-:W-:Y:S01]  /*a530*/  FSEL R143, R3, -INF , !P1 ;  /* 0xff800000038f7808 */ /* 0x000fe20004800000 */
[----:B------:R-:W-:Y:S01]  /*a540*/  HMMA.16816.F32.BF16 R20, R8, R18, R144 ;  /* 0x000000120814723c */ /* 0x000fe20000041890 */
[----:B------:R-:W-:Y:S01]  /*a550*/  IADD3 R3, R0, 0x31, RZ ;  /* 0x0000003100037810 */ /* 0x000fe20007ffe0ff */
[CC--:B--2---:R-:W-:Y:S02]  /*a560*/  FFMA.FTZ R15, R12.reuse, R187.reuse, R29 ;  /* 0x000000bb0c0f7223 */ /* 0x0c4fe4000001001d */
[----:B------:R-:W-:-:S03]  /*a570*/  FFMA.FTZ R14, R12, R187, R31 ;  /* 0x000000bb0c0e7223 */ /* 0x000fc6000001001f */
[-C--:B------:R-:W-:Y:S01]  /*a580*/  FFMA.FTZ R10, R12, R187.reuse, R25 ;  /* 0x000000bb0c0a7223 */ /* 0x080fe20000010019 */
[----:B------:R-:W2:Y:S01]  /*a590*/  I2F R8, R3 ;  /* 0x0000000300087306 */ /* 0x000ea20000201400 */
[----:B------:R-:W-:Y:S01]  /*a5a0*/  FSEL R141, R16, -INF , !P3 ;  /* 0xff800000108d7808 */ /* 0x000fe20005800000 */
[-C--:B------:R-:W-:Y:S02]  /*a5b0*/  FFMA.FTZ R9, R12, R187.reuse, R27 ;  /* 0x000000bb0c097223 */ /* 0x080fe4000001001b */
[----:B------:R-:W-:Y:S01]  /*a5c0*/  FSEL R64, R10, -INF , !P5 ;  /* 0xff8000000a407808 */ /* 0x000fe20006800000 */
[CC--:B-1----:R-:W-:Y:S01]  /*a5d0*/  FFMA.FTZ R11, R13.reuse, R187.reuse, R36 ;  /* 0x000000bb0d0b7223 */ /* 0x0c2fe20000010024 */
[C---:B------:R-:W-:Y:S01]  /*a5e0*/  ISETP.GE.AND P3, PT, R2.reuse, R48, PT ;  /* 0x000000300200720c */ /* 0x040fe20003f66270 */
[----:B------:R-:W-:Y:S01]  /*a5f0*/  FFMA.FTZ R10, R13, R187, R38 ;  /* 0x000000bb0d0a7223 */ /* 0x000fe20000010026 */
[----:B------:R-:W-:Y:S02]  /*a600*/  ISETP.GE.AND P1, PT, R2, R49, PT ;  /* 0x000000310200720c */ /* 0x000fe40003f26270 */
[----:B------:R-:W-:-:S02]  /*a610*/  FSEL R28, R15, -INF , !P6 ;  /* 0xff8000000f1c7808 */ /* 0x000fc40007000000 */
[----:B------:R-:W-:Y:S02]  /*a620*/  FSEL R59, R14, -INF , !P2 ;  /* 0xff8000000e3b7808 */ /* 0x000fe40005000000 */
[C---:B------:R-:W-:Y:S02]  /*a630*/  ISETP.GE.AND P6, PT, R2.reuse, R51, PT ;  /* 0x000000330200720c */ /* 0x040fe40003fc6270 */
[----:B------:R-:W-:Y:S02]  /*a640*/  ISETP.GE.AND P2, PT, R2, R50, PT ;  /* 0x000000320200720c */ /* 0x000fe40003f46270 */
[----:B------:R-:W-:Y:S01]  /*a650*/  IADD3 R2, R0, 0x38, RZ ;  /* 0x0000003800027810 */ /* 0x000fe20007ffe0ff */
[----:B------:R-:W-:Y:S01]  /*a660*/  HMMA.16816.F32.BF16 R16, R4, R18, R200 ;  /* 0x000000120410723c */ /* 0x000fe200000418c8 */
[----:B------:R-:W-:Y:S02]  /*a670*/  FSEL R66, R9, -INF , !P4 ;  /* 0xff80000009427808 */ /* 0x000fe40006000000 */
[----:B------:R-:W-:-:S02]  /*a680*/  FSEL R25, R11, -INF , !P3 ;  /* 0xff8000000b197808 */ /* 0x000fc40005800000 */
[----:B------:R-:W-:Y:S02]  /*a690*/  FSEL R53, R10, -INF , !P1 ;  /* 0xff8000000a357808 */ /* 0x000fe40004800000 */
[C---:B------:R-:W-:Y:S02]  /*a6a0*/  ISETP.GE.AND P5, PT, R3.reuse, R48, PT ;  /* 0x000000300300720c */ /* 0x040fe40003fa6270 */
[C---:B------:R-:W-:Y:S02]  /*a6b0*/  ISETP.GE.AND P4, PT, R3.reuse, R49, PT ;  /* 0x000000310300720c */ /* 0x040fe40003f86270 */
[C---:B------:R-:W-:Y:S02]  /*a6c0*/  ISETP.GE.AND P3, PT, R3.reuse, R51, PT ;  /* 0x000000330300720c */ /* 0x040fe40003f66270 */
[----:B------:R-:W-:Y:S02]  /*a6d0*/  ISETP.GE.AND P1, PT, R3, R50, PT ;  /* 0x000000320300720c */ /* 0x000fe40003f26270 */
[----:B------:R-:W1:Y:S01]  /*a6e0*/  I2F R3, R2 ;  /* 0x0000000200037306 */ /* 0x000e620000201400 */
[----:B--2---:R-:W-:-:S02]  /*a6f0*/  FFMA.FTZ R5, R8, R187, R39 ;  /* 0x000000bb08057223 */ /* 0x004fc40000010027 */
[CC--:B------:R-:W-:Y:S02]  /*a700*/  FFMA.FTZ R4, R13.reuse, R187.reuse, R34 ;  /* 0x000000bb0d047223 */ /* 0x0c0fe40000010022 */
[-C--:B------:R-:W-:Y:S01]  /*a710*/  FFMA.FTZ R7, R13, R187.reuse, R32 ;  /* 0x000000bb0d077223 */ /* 0x080fe20000010020 */
[----:B------:R-:W-:Y:S01]  /*a720*/  FSEL R39, R5, -INF , !P4 ;  /* 0xff80000005277808 */ /* 0x000fe20006000000 */
[-C--:B------:R-:W-:Y:S01]  /*a730*/  FFMA.FTZ R6, R8, R187.reuse, R37 ;  /* 0x000000bb08067223 */ /* 0x080fe20000010025 */
[----:B------:R-:W-:Y:S01]  /*a740*/  FSEL R63, R4, -INF , !P2 ;  /* 0xff800000043f7808 */ /* 0x000fe20005000000 */
[----:B------:R-:W-:Y:S01]  /*a750*/  FFMA.FTZ R5, R8, R187, R33 ;  /* 0x000000bb08057223 */ /* 0x000fe20000010021 */
[----:B------:R2:W3:Y:S01]  /*a760*/  I2F R4, R0 ;  /* 0x0000000000047306 */ /* 0x0004e20000201400 */
[----:B------:R-:W-:Y:S02]  /*a770*/  FSEL R58, R7, -INF , !P6 ;  /* 0xff800000073a7808 */ /* 0x000fe40007000000 */
[----:B------:R-:W-:-:S02]  /*a780*/  FSEL R24, R6, -INF , !P5 ;  /* 0xff80000006187808 */ /* 0x000fc40006800000 */
[C---:B------:R-:W-:Y:S01]  /*a790*/  ISETP.GE.AND P6, PT, R2.reuse, R48, PT ;  /* 0x000000300200720c */ /* 0x040fe20003fc6270 */
[----:B-1----:R-:W-:Y:S01]  /*a7a0*/  FFMA.FTZ R6, R3, R187, R20 ;  /* 0x000000bb03067223 */ /* 0x002fe20000010014 */
[C---:B------:R-:W-:Y:S02]  /*a7b0*/  ISETP.GE.AND P2, PT, R2.reuse, R49, PT ;  /* 0x000000310200720c */ /* 0x040fe40003f46270 */
[C---:B------:R-:W-:Y:S02]  /*a7c0*/  ISETP.GE.AND P5, PT, R2.reuse, R51, PT ;  /* 0x000000330200720c */ /* 0x040fe40003fa6270 */
[----:B------:R-:W-:Y:S01]  /*a7d0*/  ISETP.GE.AND P4, PT, R2, R50, PT ;  /* 0x000000320200720c */ /* 0x000fe20003f86270 */
[-C--:B------:R-:W-:Y:S01]  /*a7e0*/  FFMA.FTZ R2, R8, R187.reuse, R35 ;  /* 0x000000bb08027223 */ /* 0x080fe20000010023 */
[----:B------:R-:W-:Y:S01]  /*a7f0*/  FSEL R55, R5, -INF , !P3 ;  /* 0xff80000005377808 */ /* 0x000fe20005800000 */
[CC--:B------:R-:W-:Y:S01]  /*a800*/  FFMA.FTZ R5, R3.reuse, R187.reuse, R22 ;  /* 0x000000bb03057223 */ /* 0x0c0fe20000010016 */
[----:B------:R-:W-:Y:S01]  /*a810*/  FSEL R20, R6, -INF , !P6 ;  /* 0xff80000006147808 */ /* 0x000fe20007000000 */
[CC--:B------:R-:W-:Y:S01]  /*a820*/  FFMA.FTZ R6, R3.reuse, R187.reuse, R16 ;  /* 0x000000bb03067223 */ /* 0x0c0fe20000010010 */
[----:B------:R-:W-:Y:S01]  /*a830*/  FSEL R57, R2, -INF , !P1 ;  /* 0xff80000002397808 */ /* 0x000fe20004800000 */
[----:B------:R-:W-:Y:S01]  /*a840*/  FFMA.FTZ R3, R3, R187, R18 ;  /* 0x000000bb03037223 */ /* 0x000fe20000010012 */
[----:B------:R-:W-:-:S02]  /*a850*/  FSEL R37, R5, -INF , !P2 ;  /* 0xff80000005257808 */ /* 0x000fc40005000000 */
[C---:B------:R-:W-:Y:S02]  /*a860*/  ISETP.GE.AND P3, PT, R0.reuse, R48, PT ;  /* 0x000000300000720c */ /* 0x040fe40003f66270 */
[C---:B------:R-:W-:Y:S02]  /*a870*/  ISETP.GE.AND P1, PT, R0.reuse, R49, PT ;  /* 0x000000310000720c */ /* 0x040fe40003f26270 */
[C---:B------:R-:W-:Y:S02]  /*a880*/  ISETP.GE.AND P6, PT, R0.reuse, R51, PT ;  /* 0x000000330000720c */ /* 0x040fe40003fc6270 */
[C---:B------:R-:W-:Y:S02]  /*a890*/  ISETP.GE.AND P2, PT, R0.reuse, R50, PT ;  /* 0x000000320000720c */ /* 0x040fe40003f46270 */
[----:B--2---:R-:W-:Y:S02]  /*a8a0*/  IADD3 R0, R0, 0x39, RZ ;  /* 0x0000003900007810 */ /* 0x004fe40007ffe0ff */
[----:B------:R-:W-:Y:S01]  /*a8b0*/  FSEL R45, R3, -INF , !P4 ;  /* 0xff800000032d7808 */ /* 0x000fe20006000000 */
[CC--:B---3--:R-:W-:Y:S01]  /*a8c0*/  FFMA.FTZ R3, R4.reuse, R187.reuse, R52 ;  /* 0x000000bb04037223 */ /* 0x0c8fe20000010034 */
[----:B------:R-:W1:Y:S01]  /*a8d0*/  I2F R2, R0 ;  /* 0x0000000000027306 */ /* 0x000e620000201400 */
[----:B------:R-:W-:-:S03]  /*a8e0*/  FFMA.FTZ R5, R4, R187, R60 ;  /* 0x000000bb04057223 */ /* 0x000fc6000001003c */
[----:B------:R-:W-:Y:S02]  /*a8f0*/  FSEL R35, R3, -INF , !P6 ;  /* 0xff80000003237808 */ /* 0x000fe40007000000 */
[----:B------:R-:W-:Y:S01]  /*a900*/  ISETP.GE.AND P6, PT, R252, 0x3, PT ;  /* 0x00000003fc00780c */ /* 0x000fe20003fc6270 */
[----:B------:R-:W-:Y:S01]  /*a910*/  FFMA.FTZ R7, R4, R187, R62 ;  /* 0x000000bb04077223 */ /* 0x000fe2000001003e */
[----:B------:R-:W-:Y:S02]  /*a920*/  FSEL R43, R6, -INF , !P5 ;  /* 0xff800000062b7808 */ /* 0x000fe40006800000 */
[----:B------:R-:W-:Y:S02]  /*a930*/  FSEL R14, R5, -INF , !P3 ;  /* 0xff800000050e7808 */ /* 0x000fe40005800000 */
[----:B------:R-:W-:Y:S02]  /*a940*/  FSEL R15, R7, -INF , !P1 ;  /* 0xff800000070f7808 */ /* 0x000fe40004800000 */
[----:B------:R-:W-:-:S02]  /*a950*/  ISETP.GE.AND P5, PT, R0, R48, PT ;  /* 0x000000300000720c */ /* 0x000fc40003fa6270 */
[----:B------:R-:W-:Y:S01]  /*a960*/  ISETP.GE.AND P4, PT, R0, R49, PT ;  /* 0x000000310000720c */ /* 0x000fe20003f86270 */
[----:B-1----:R-:W-:Y:S01]  /*a970*/  FFMA.FTZ R6, R2, R187, R21 ;  /* 0x000000bb02067223 */ /* 0x002fe20000010015 */
[----:B------:R-:W-:Y:S01]  /*a980*/  ISETP.GE.AND P3, PT, R0, R51, PT ;  /* 0x000000330000720c */ /* 0x000fe20003f66270 */
[-C--:B------:R-:W-:Y:S01]  /*a990*/  FFMA.FTZ R5, R2, R187.reuse, R23 ;  /* 0x000000bb02057223 */ /* 0x080fe20000010017 */
[----:B------:R-:W-:Y:S01]  /*a9a0*/  ISETP.GE.AND P1, PT, R0, R50, PT ;  /* 0x000000320000720c */ /* 0x000fe20003f26270 */
[-C--:B------:R-:W-:Y:S02]  /*a9b0*/  FFMA.FTZ R0, R2, R187.reuse, R17 ;  /* 0x000000bb02007223 */ /* 0x080fe40000010011 */
[-C--:B------:R-:W-:Y:S02]  /*a9c0*/  FFMA.FTZ R4, R4, R187.reuse, R54 ;  /* 0x000000bb04047223 */ /* 0x080fe40000010036 */
[----:B------:R-:W-:Y:S01]  /*a9d0*/  FFMA.FTZ R2, R2, R187, R19 ;  /* 0x000000bb02027223 */ /* 0x000fe20000010013 */
[----:B------:R-:W-:-:S02]  /*a9e0*/  FSEL R16, R6, -INF , !P5 ;  /* 0xff80000006107808 */ /* 0x000fc40006800000 */
[----:B------:R-:W-:Y:S02]  /*a9f0*/  FSEL R19, R4, -INF , !P2 ;  /* 0xff80000004137808 */ /* 0x000fe40005000000 */
[----:B------:R-:W-:Y:S02]  /*aa00*/  FSEL R18, R5, -INF , !P4 ;  /* 0xff80000005127808 */ /* 0x000fe40006000000 */
[----:B------:R-:W-:Y:S02]  /*aa10*/  FSEL R36, R0, -INF , !P3 ;  /* 0xff80000000247808 */ /* 0x000fe40005800000 */
[----:B------:R-:W-:Y:S01]  /*aa20*/  FSEL R38, R2, -INF , !P1 ;  /* 0xff80000002267808 */ /* 0x000fe20004800000 */
        /* <DEDUP_REMOVED lines=53> */
.L_x_1003:
[----:B------:R-:W-:Y:S05]  /*ad80*/  BSYNC B0 ;  /* 0x0000000000007941 */ /* 0x000fea0003800000 */
.L_x_1002:
[----:B------:R-:W0:Y:S02]  /*ad90*/  LDGDEPBAR ;  /* 0x00000000000079af */ /* 0x000e240000000000 */
.L_x_1001:
[----:B-1----:R-:W3:Y:S04]  /*ada0*/  LDL R6, [R1+0x12c] ;  /* 0x00012c0001067983 */ /* 0x002ee80000100800 */
[----:B------:R-:W4:Y:S04]  /*adb0*/  LDL R5, [R1+0xa8] ;  /* 0x0000a80001057983 */ /* 0x000f280000100800 */
[----:B--2---:R-:W2:Y:S04]  /*adc0*/  LDL R4, [R1+0xa4] ;  /* 0x0000a40001047983 */ /* 0x004ea80000100800 */
[----:B------:R-:W2:Y:S01]  /*add0*/  LDL R3, [R1+0x128] ;  /* 0x0001280001037983 */ /* 0x000ea20000100800 */
        /* <DEDUP_REMOVED lines=29> */
[----:B------:R-:W-:-:S03]  /*afb0*/  FMNMX.FTZ R8, R39, R8, !PT ;  /* 0x0000000827087209 */ /* 0x000fc60007810000 */
[----:B------:R-:W1:Y:S01]  /*afc0*/  SHFL.BFLY PT, R2, R0, 0x2, 0x1f ;  /* 0x0c401f0000027f89 */ /* 0x000e6200000e0000 */
[----:B------:R-:W-:-:S04]  /*afd0*/  FMNMX.FTZ R8, R37, R8, !PT ;  /* 0x0000000825087209 */ /* 0x000fc80007810000 */
[----:B------:R-:W-:Y:S01]  /*afe0*/  FMNMX.FTZ R8, R18, R8, !PT ;  /* 0x0000000812087209 */ /* 0x000fe20007810000 */
[----:B------:R-:W-:-:S04]  /*aff0*/  IMAD.SHL.U32 R224, R232, 0x2, RZ ;  /* 0x00000002e8e07824 */ /* 0x000fc800078e00ff */
[----:B------:R-:W1:Y:S02]  /*b000*/  SHFL.BFLY PT, R9, R8, 0x2, 0x1f ;  /* 0x0c401f0008097f89 */ /* 0x000e6400000e0000 */
[----:B-1----:R-:W-:-:S05]  /*b010*/  FMNMX.FTZ R0, R0, R2, !PT ;  /* 0x0000000200007209 */ /* 0x002fca0007810000 */
[----:B------:R-:W1:Y:S01]  /*b020*/  SHFL.BFLY PT, R13, R0, 0x1, 0x1f ;  /* 0x0c201f00000d7f89 */ /* 0x000e6200000e0000 */
[----:B------:R-:W-:Y:S02]  /*b030*/  FMNMX.FTZ R8, R8, R9, !PT ;  /* 0x0000000908087209 */ /* 0x000fe40007810000 */
[----:B-1----:R-:W-:-:S04]  /*b040*/  FMNMX.FTZ R223, R0, R13, !PT ;  /* 0x0000000d00df7209 */ /* 0x002fc80007810000 */
[----:B------:R-:W-:Y:S01]  /*b050*/  FSETP.NEU.FTZ.AND P1, PT, R223, -INF , PT ;  /* 0xff800000df00780b */ /* 0x000fe20003f3d000 */
        /* <DEDUP_REMOVED lines=13> */
[----:B---3--:R-:W-:-:S05]  /*b130*/  IMAD.WIDE.U32 R190, R6, -0x2daee0ad, RZ ;  /* 0xd2511f5306be7825 */ /* 0x008fca00078e00ff */
[----:B------:R-:W-:Y:S02]  /*b140*/  LOP3.LUT R213, R191, UR37, R224, 0x96, !PT ;  /* 0x00000025bfd57c12 */ /* 0x000fe4000f8e96e0 */
[----:B------:R-:W-:Y:S01]  /*b150*/  LOP3.LUT R6, R237, UR17, R190, 0x96, !PT ;  /* 0x00000011ed067c12 */ /* 0x000fe2000f8e96be */
[----:B----4-:R-:W-:Y:S02]  /*b160*/  IMAD R230, R5, -0x326172a9, RZ ;  /* 0xcd9e8d5705e67824 */ /* 0x010fe400078e02ff */
[----:B------:R-:W-:-:S04]  /*b170*/  IMAD.WIDE.U32 R22, R213, -0x326172a9, RZ ;  /* 0xcd9e8d57d5167825 */ /* 0x000fc800078e00ff */
[----:B------:R-:W-:Y:S01]  /*b180*/  IMAD.WIDE.U32 R6, R6, -0x326172a9, RZ ;  /* 0xcd9e8d5706067825 */ /* 0x000fe200078e00ff */
[----:B------:R-:W-:-:S03]  /*b190*/  LOP3.LUT R2, R23, UR18, R230, 0x96, !PT ;  /* 0x0000001217027c12 */ /* 0x000fc6000f8e96e6 */
[----:B--2---:R-:W-:Y:S01]  /*b1a0*/  IMAD.MOV.U32 R226, RZ, RZ, R4 ;  /* 0x000000ffffe27224 */ /* 0x004fe200078e0004 */
[----:B------:R-:W-:Y:S01]  /*b1b0*/  LOP3.LUT R4, R7, UR16, R22, 0x96, !PT ;  /* 0x0000001007047c12 */ /* 0x000fe2000f8e9616 */
[----:B------:R-:W-:Y:S02]  /*b1c0*/  IMAD.MOV.U32 R231, RZ, RZ, R3 ;  /* 0x000000ffffe77224 */ /* 0x000fe400078e0003 */
[----:B------:R-:W-:-:S04]  /*b1d0*/  IMAD.WIDE.U32 R2, R2, -0x2daee0ad, RZ ;  /* 0xd2511f5302027825 */ /* 0x000fc800078e00ff */
[----:B------:R-:W-:Y:S01]  /*b1e0*/  IMAD.WIDE.U32 R4, R4, -0x2daee0ad, RZ ;  /* 0xd2511f5304047825 */ /* 0x000fe200078e00ff */
[----:B------:R-:W-:-:S04]  /*b1f0*/  LOP3.LUT R3, R3, UR15, R236, 0x96, !PT ;  /* 0x0000000f03037c12 */ /* 0x000fc8000f8e96ec */
[----:B------:R-:W-:Y:S02]  /*b200*/  LOP3.LUT R10, R5, UR11, R2, 0x96, !PT ;  /* 0x0000000b050a7c12 */ /* 0x000fe4000f8e9602 */
[----:B------:R-:W1:Y:S01]  /*b210*/  SHFL.BFLY PT, R5, R8, 0x1, 0x1f ;  /* 0x0c201f0008057f89 */ /* 0x000e6200000e0000 */
        /* <DEDUP_REMOVED lines=8> */
[----:B------:R-:W-:Y:S01]  /*b2a0*/  FMUL.FTZ R2, R223, c[0x0][0x23c] ;  /* 0x00008f00df027a20 */ /* 0x000fe20000410000 */
[----:B-1----:R-:W-:Y:S01]  /*b2b0*/  FMNMX.FTZ R242, R8, R5, !PT ;  /* 0x0000000508f27209 */ /* 0x002fe20007810000 */
[----:B------:R-:W-:-:S03]  /*b2c0*/  IMAD.WIDE.U32 R8, R9, -0x326172a9, RZ ;  /* 0xcd9e8d5709087825 */ /* 0x000fc600078e00ff */
[----:B------:R-:W-:Y:S01]  /*b2d0*/  FSEL R2, R2, RZ, P1 ;  /* 0x000000ff02027208 */ /* 0x000fe20000800000 */
[----:B------:R-:W-:-:S04]  /*b2e0*/  IMAD.WIDE.U32 R4, R4, -0x326172a9, RZ ;  /* 0xcd9e8d5704047825 */ /* 0x000fc800078e00ff */
[----:B------:R-:W-:Y:S01]  /*b2f0*/  FFMA.FTZ R0, R14, c[0x0][0x23c], -R2 ;  /* 0x00008f000e007a23 */ /* 0x000fe20000010802 */
[----:B------:R-:W-:Y:S01]  /*b300*/  LOP3.LUT R14, R9, UR8, R10, 0x96, !PT ;  /* 0x00000008090e7c12 */ /* 0x000fe2000f8e960a */
[----:B------:R-:W-:Y:S01]  /*b310*/  FFMA.FTZ R10, R72, c[0x0][0x23c], -R2 ;  /* 0x00008f00480a7a23 */ /* 0x000fe20000010802 */
[----:B------:R-:W-:Y:S01]  /*b320*/  LOP3.LUT R3, R5, UR13, R8, 0x96, !PT ;  /* 0x0000000d05037c12 */ /* 0x000fe2000f8e9608 */
[----:B------:R1:W-:Y:S01]  /*b330*/  MUFU.EX2 R196, R0 ;  /* 0x0000000000c47308 */ /* 0x0003e20000000800 */
[C---:B------:R-:W-:Y:S01]  /*b340*/  FMUL.FTZ R9, R242.reuse, c[0x0][0x23c] ;  /* 0x00008f00f2097a20 */ /* 0x040fe20000410000 */
[----:B------:R-:W-:-:S06]  /*b350*/  FSETP.NEU.FTZ.AND P2, PT, R242, -INF , PT ;  /* 0xff800000f200780b */ /* 0x000fcc0003f5d000 */
[----:B------:R2:W3:Y:S01]  /*b360*/  MUFU.EX2 R229, R10 ;  /* 0x0000000a00e57308 */ /* 0x0004e20000000800 */
[----:B------:R-:W-:Y:S02]  /*b370*/  LOP3.LUT R11, R4, 0xffff, RZ, 0xc0, !PT ;  /* 0x0000ffff040b7812 */ /* 0x000fe400078ec0ff */
[C---:B------:R-:W-:Y:S02]  /*b380*/  LOP3.LUT R5, R3.reuse, 0xff, RZ, 0xc0, !PT ;  /* 0x000000ff03057812 */ /* 0x040fe400078ec0ff */
[----:B-1----:R-:W-:-:S04]  /*b390*/  LOP3.LUT R0, R3, 0xffff, RZ, 0xc0, !PT ;  /* 0x0000ffff03007812 */ /* 0x002fc800078ec0ff */
[----:B------:R-:W-:Y:S02]  /*b3a0*/  SHF.R.U32.HI R8, RZ, 0x8, R0 ;  /* 0x00000008ff087819 */ /* 0x000fe40000011600 */
[----:B------:R-:W-:Y:S02]  /*b3b0*/  FSEL R0, R9, RZ, P2 ;  /* 0x000000ff09007208 */ /* 0x000fe40001000000 */
[----:B--2---:R-:W-:Y:S02]  /*b3c0*/  LOP3.LUT R10, R4, 0xff, RZ, 0xc0, !PT ;  /* 0x000000ff040a7812 */ /* 0x004fe400078ec0ff */
[--C-:B------:R-:W-:Y:S02]  /*b3d0*/  SHF.R.U32.HI R13, RZ, 0x10, R4.reuse ;  /* 0x00000010ff0d7819 */ /* 0x100fe40000011604 */
[----:B------:R-:W-:Y:S02]  /*b3e0*/  SHF.R.U32.HI R9, RZ, 0x18, R4 ;  /* 0x00000018ff097819 */ /* 0x000fe40000011604 */
[----:B------:R-:W-:-:S02]  /*b3f0*/  LOP3.LUT R4, R8, 0xffff, RZ, 0xc0, !PT ;  /* 0x0000ffff08047812 */ /* 0x000fc400078ec0ff */
[C---:B------:R-:W-:Y:S02]  /*b400*/  ISETP.GE.U32.AND P3, PT, R235.reuse, R5, PT ;  /* 0x00000005eb00720c */ /* 0x040fe40003f66070 */
[----:B------:R-:W-:Y:S01]  /*b410*/  ISETP.GE.U32.AND P5, PT, R235, R4, PT ;  /* 0x00000004eb00720c */ /* 0x000fe20003fa6070 */
[--C-:B------:R-:W-:Y:S01]  /*b420*/  FFMA.FTZ R4, R158, c[0x0][0x23c], -R0.reuse ;  /* 0x00008f009e047a23 */ /* 0x100fe20000010800 */
[----:B---3--:R-:W-:Y:S01]  /*b430*/  F2FP.BF16.PACK_AB R5, R229, R196 ;  /* 0x000000c4e505723e */ /* 0x008fe200000010ff */
[----:B------:R-:W-:Y:S02]  /*b440*/  FFMA.FTZ R8, R15, c[0x0][0x23c], -R0 ;  /* 0x00008f000f087a23 */ /* 0x000fe40000010800 */
[----:B------:R1:W-:Y:S01]  /*b450*/  MUFU.EX2 R158, R4 ;  /* 0x00000004009e7308 */ /* 0x0003e20000000800 */
[C---:B------:R-:W-:Y:S02]  /*b460*/  PRMT R34, R5.reuse, 0x7610, R34 ;  /* 0x0000761005227816 */ /* 0x040fe40000000022 */
[----:B------:R-:W-:-:S03]  /*b470*/  PRMT R32, R5, 0x7632, R32 ;  /* 0x0000763205207816 */ /* 0x000fc60000000020 */
[----:B------:R-:W-:Y:S02]  /*b480*/  @!P3 HFMA2.BF16_V2 R15, -RZ.H0_H0, RZ.H0_H0, -R34.H0_H0 ;  /* 0x200000ffff0fb231 */ /* 0x000fe40000340922 */
[----:B------:R-:W2:Y:S01]  /*b490*/  MUFU.EX2 R146, R8 ;  /* 0x0000000800927308 */ /* 0x000ea20000000800 */
[----:B------:R-:W-:Y:S02]  /*b4a0*/  PRMT R245, R34, 0x5410, R32 ;  /* 0x0000541022f57816 */ /* 0x000fe40000000020 */
[--C-:B-1----:R-:W-:Y:S02]  /*b4b0*/  SHF.R.U32.HI R4, RZ, 0x18, R3.reuse ;  /* 0x00000018ff047819 */ /* 0x102fe40000011603 */
[----:B------:R-:W-:-:S04]  /*b4c0*/  SHF.R.U32.HI R3, RZ, 0x10, R3 ;  /* 0x00000010ff037819 */ /* 0x000fc80000011603 */
[----:B------:R-:W-:Y:S02]  /*b4d0*/  LOP3.LUT R3, R3, 0xff, RZ, 0xc0, !PT ;  /* 0x000000ff03037812 */ /* 0x000fe400078ec0ff */
[----:B------:R-:W-:Y:S02]  /*b4e0*/  @!P3 PRMT R34, R15, 0x5410, RZ ;  /* 0x000054100f22b816 */ /* 0x000fe400000000ff */
[----:B------:R-:W-:Y:S01]  /*b4f0*/  ISETP.GE.U32.AND P3, PT, R235, R3, PT ;  /* 0x00000003eb00720c */ /* 0x000fe20003f66070 */
[----:B------:R-:W-:-:S04]  /*b500*/  FFMA.FTZ R3, R159, c[0x0][0x23c], -R2 ;  /* 0x00008f009f037a23 */ /* 0x000fc80000010802 */
[----:B------:R1:W-:Y:S01]  /*b510*/  MUFU.EX2 R228, R3 ;  /* 0x0000000300e47308 */ /* 0x0003e20000000800 */
[----:B------:R-:W-:Y:S02]  /*b520*/  ISETP.GE.U32.AND P4, PT, R235, R4, PT ;  /* 0x00000004eb00720c */ /* 0x000fe40003f86070 */
[----:B--2---:R-:W-:Y:S01]  /*b530*/  F2FP.BF16.PACK_AB R4, R158, R146 ;  /* 0x000000929e04723e */ /* 0x004fe200000010ff */
[----:B------:R-:W-:-:S03]  /*b540*/  @!P5 HFMA2.BF16_V2 R17, -RZ.H0_H0, RZ.H0_H0, -R32.H0_H0 ;  /* 0x200000ffff11d231 */ /* 0x000fc60000340920 */
[----:B------:R-:W-:Y:S01]  /*b550*/  PRMT R31, R4, 0x7610, R31 ;  /* 0x00007610041f7816 */ /* 0x000fe2000000001f */
[----:B-1----:R-:W-:-:S04]  /*b560*/  FFMA.FTZ R3, R73, c[0x0][0x23c], -R2 ;  /* 0x00008f0049037a23 */ /* 0x002fc80000010802 */
[----:B------:R1:W2:Y:S01]  /*b570*/  MUFU.EX2 R187, R3 ;  /* 0x0000000300bb7308 */ /* 0x0002a20000000800 */
[----:B------:R-:W-:Y:S01]  /*b580*/  PRMT R33, R4, 0x7632, R33 ;  /* 0x0000763204217816 */ /* 0x000fe20000000021 */
[----:B------:R-:W-:Y:S01]  /*b590*/  @!P3 HFMA2.BF16_V2 R21, -RZ.H0_H0, RZ.H0_H0, -R31.H0_H0 ;  /* 0x200000ffff15b231 */ /* 0x000fe2000034091f */
[--C-:B------:R-:W-:Y:S01]  /*b5a0*/  FFMA.FTZ R4, R160, c[0x0][0x23c], -R0.reuse ;  /* 0x00008f00a0047a23 */ /* 0x100fe20000010800 */
[----:B------:R-:W-:Y:S01]  /*b5b0*/  STL [R1+0x170], R50 ;  /* 0x0001703201007387 */ /* 0x000fe20000100800 */
[----:B------:R-:W-:Y:S01]  /*b5c0*/  FFMA.FTZ R8, R75, c[0x0][0x23c], -R0 ;  /* 0x00008f004b087a23 */ /* 0x000fe20000010800 */
[----:B------:R-:W-:Y:S02]  /*b5d0*/  @!P5 PRMT R32, R17, 0x5410, RZ ;  /* 0x000054101120d816 */ /* 0x000fe400000000ff */
[----:B------:R3:W-:Y:S01]  /*b5e0*/  STL [R1+0x16c], R49 ;  /* 0x00016c3101007387 */ /* 0x0007e20000100800 */
[----:B------:R-:W-:Y:S02]  /*b5f0*/  ISETP.GE.U32.AND P5, PT, R235, R10, PT ;  /* 0x0000000aeb00720c */ /* 0x000fe40003fa6070 */
[----:B-1----:R-:W-:Y:S01]  /*b600*/  SHF.R.U32.HI R3, RZ, 0x8, R11 ;  /* 0x00000008ff037819 */ /* 0x002fe2000001160b */
[----:B------:R1:W-:Y:S03]  /*b610*/  MUFU.EX2 R159, R4 ;  /* 0x00000004009f7308 */ /* 0x0003e60000000800 */
[----:B------:R-:W-:-:S05]  /*b620*/  LOP3.LUT R3, R3, 0xffff, RZ, 0xc0, !PT ;  /* 0x0000ffff03037812 */ /* 0x000fca00078ec0ff */
[----:B------:R4:W4:Y:S01]  /*b630*/  MUFU.EX2 R186, R8 ;  /* 0x0000000800ba7308 */ /* 0x0009220000000800 */
[----:B------:R-:W-:Y:S01]  /*b640*/  @!P4 HFMA2.BF16_V2 R26, -RZ.H0_H0, RZ.H0_H0, -R33.H0_H0 ;  /* 0x200000ffff1ac231 */ /* 0x000fe20000340921 */
[----:B---3--:R-:W-:Y:S02]  /*b650*/  PRMT R49, R31, 0x5410, R33 ;  /* 0x000054101f317816 */ /* 0x008fe40000000021 */
[----:B------:R-:W-:Y:S02]  /*b660*/  @!P3 PRMT R31, R21, 0x5410, RZ ;  /* 0x00005410151fb816 */ /* 0x000fe400000000ff */
[----:B------:R-:W-:Y:S02]  /*b670*/  ISETP.GE.U32.AND P3, PT, R235, R3, PT ;  /* 0x00000003eb00720c */ /* 0x000fe40003f66070 */
[----:B--2---:R-:W-:Y:S01]  /*b680*/  F2FP.BF16.PACK_AB R3, R187, R228 ;  /* 0x000000e4bb03723e */ /* 0x004fe200000010ff */
[----:B-1----:R-:W-:-:S03]  /*b690*/  IMAD.WIDE.U32 R4, R14, -0x2daee0ad, RZ ;  /* 0xd2511f530e047825 */ /* 0x002fc600078e00ff */
[C---:B------:R-:W-:Y:S02]  /*b6a0*/  PRMT R30, R3.reuse, 0x7610, R30 ;  /* 0x00007610031e7816 */ /* 0x040fe4000000001e */
[----:B------:R-:W-:Y:S02]  /*b6b0*/  PRMT R29, R3, 0x7632, R29 ;  /* 0x00007632031d7816 */ /* 0x000fe4000000001d */
[----:B------:R-:W-:Y:S01]  /*b6c0*/  @!P4 PRMT R33, R26, 0x5410, RZ ;  /* 0x000054101a21c816 */ /* 0x000fe200000000ff */
[----:B------:R-:W-:Y:S01]  /*b6d0*/  @!P5 HFMA2.BF16_V2 R42, -RZ.H0_H0, RZ.H0_H0, -R30.H0_H0 ;  /* 0x200000ffff2ad231 */ /* 0x000fe2000034091e */
[----:B------:R-:W-:Y:S01]  /*b6e0*/  ISETP.GE.U32.AND P4, PT, R235, R9, PT ;  /* 0x00000009eb00720c */ /* 0x000fe20003f86070 */
[----:B------:R-:W-:Y:S01]  /*b6f0*/  @!P3 HFMA2.BF16_V2 R27, -RZ.H0_H0, RZ.H0_H0, -R29.H0_H0 ;  /* 0x200000ffff1bb231 */ /* 0x000fe2000034091d */
[----:B----4-:R-:W-:Y:S02]  /*b700*/  LOP3.LUT R8, R13, 0xff, RZ, 0xc0, !PT ;  /* 0x000000ff0d087812 */ /* 0x010fe400078ec0ff */
[----:B------:R-:W-:-:S02]  /*b710*/  LOP3.LUT R3, R5, UR14, R12, 0x96, !PT ;  /* 0x0000000e05037c12 */ /* 0x000fc4000f8e960c */
[----:B------:R-:W-:Y:S02]  /*b720*/  PRMT R184, R30, 0x5410, R29 ;  /* 0x000054101eb87816 */ /* 0x000fe4000000001d */
[----:B------:R-:W-:Y:S02]  /*b730*/  @!P5 PRMT R30, R42, 0x5410, RZ ;  /* 0x000054102a1ed816 */ /* 0x000fe400000000ff */
[----:B------:R-:W-:Y:S02]  /*b740*/  F2FP.BF16.PACK_AB R9, R186, R159 ;  /* 0x0000009fba09723e */ /* 0x000fe400000010ff */
[----:B------:R-:W-:Y:S02]  /*b750*/  ISETP.GE.U32.AND P5, PT, R235, R8, PT ;  /* 0x00000008eb00720c */ /* 0x000fe40003fa6070 */
[----:B------:R-:W-:Y:S02]  /*b760*/  LOP3.LUT R8, R3, 0xffff, RZ, 0xc0, !PT ;  /* 0x0000ffff03087812 */ /* 0x000fe400078ec0ff */
[----:B------:R-:W-:-:S02]  /*b770*/  @!P3 PRMT R29, R27, 0x5410, RZ ;  /* 0x000054101b1db816 */ /* 0x000fc400000000ff */
[C---:B------:R-:W-:Y:S02]  /*b780*/  PRMT R27, R9.reuse, 0x7632, R27 ;  /* 0x00007632091b7816 */ /* 0x040fe4000000001b */
[----:B------:R-:W-:Y:S02]  /*b790*/  SHF.R.U32.HI R8, RZ, 0x8, R8 ;  /* 0x00000008ff087819 */ /* 0x000fe40000011608 */
[----:B------:R-:W-:Y:S01]  /*b7a0*/  PRMT R26, R9, 0x7610, R26 ;  /* 0x00007610091a7816 */ /* 0x000fe2000000001a */
[----:B------:R-:W-:Y:S01]  /*b7b0*/  @!P4 HFMA2.BF16_V2 R46, -RZ.H0_H0, RZ.H0_H0, -R27.H0_H0 ;  /* 0x200000ffff2ec231 */ /* 0x000fe2000034091b */
[--C-:B------:R-:W-:Y:S01]  /*b7c0*/  FFMA.FTZ R9, R140, c[0x0][0x23c], -R2.reuse ;  /* 0x00008f008c097a23 */ /* 0x100fe20000010802 */
[----:B------:R-:W-:Y:S01]  /*b7d0*/  LOP3.LUT R8, R8, 0xffff, RZ, 0xc0, !PT ;  /* 0x0000ffff08087812 */ /* 0x000fe200078ec0ff */
        /* <DEDUP_REMOVED lines=11> */
[----:B------:R-:W-:Y:S02]  /*b890*/  LOP3.LUT R2, R4, 0xff, RZ, 0xc0, !PT ;  /* 0x000000ff04027812 */ /* 0x000fe400078ec0ff */
[----:B------:R-:W-:Y:S02]  /*b8a0*/  PRMT R183, R26, 0x5410, R27 ;  /* 0x000054101ab77816 */ /* 0x000fe4000000001b */
[----:B------:R-:W-:Y:S02]  /*b8b0*/  ISETP.GE.U32.AND P3, PT, R235, R8, PT ;  /* 0x00000008eb00720c */ /* 0x000fe40003f66070 */
[----:B------:R-:W-:-:S02]  /*b8c0*/  @!P4 PRMT R27, R46, 0x5410, RZ ;  /* 0x000054102e1bc816 */ /* 0x000fc400000000ff */
[----:B------:R-:W-:Y:S02]  /*b8d0*/  ISETP.GE.U32.AND P4, PT, R235, R2, PT ;  /* 0x00000002eb00720c */ /* 0x000fe40003f86070 */
        /* <DEDUP_REMOVED lines=20> */
[----:B------:R1:W-:Y:S01]  /*ba20*/  MUFU.EX2 R243, R9 ;  /* 0x0000000900f37308 */ /* 0x0003e20000000800 */
[----:B------:R-:W-:-:S07]  /*ba30*/  FSEL R14, R223, RZ, P1 ;  /* 0x000000ffdf0e7208 */ /* 0x000fce0000800000 */
[----:B------:R-:W2:Y:S01]  /*ba40*/  MUFU.EX2 R178, R10 ;  /* 0x0000000a00b27308 */ /* 0x000ea20000000800 */
[----:B-1----:R-:W-:Y:S02]  /*ba50*/  FMNMX.FTZ R9, R141, R8, !PT ;  /* 0x000000088d097209 */ /* 0x002fe40007810000 */
[----:B------:R-:W-:Y:S02]  /*ba60*/  FMNMX.FTZ R8, R143, R2, !PT ;  /* 0x000000028f087209 */ /* 0x000fe40007810000 */
[----:B------:R-:W-:Y:S02]  /*ba70*/  LOP3.LUT R2, R3, 0xff, RZ, 0xc0, !PT ;  /* 0x000000ff03027812 */ /* 0x000fe400078ec0ff */
[----:B------:R-:W-:Y:S02]  /*ba80*/  FMNMX.FTZ R9, R64, R9, !PT ;  /* 0x0000000940097209 */ /* 0x000fe40007810000 */
[----:B------:R-:W-:Y:S02]  /*ba90*/  ISETP.GE.U32.AND P1, PT, R235, R2, PT ;  /* 0x00000002eb00720c */ /* 0x000fe40003f26070 */
[----:B------:R-:W-:-:S02]  /*baa0*/  FMNMX.FTZ R2, R66, R8, !PT ;  /* 0x0000000842027209 */ /* 0x000fc40007810000 */
[----:B------:R-:W-:Y:S02]  /*bab0*/  FMNMX.FTZ R9, R58, R9, !PT ;  /* 0x000000093a097209 */ /* 0x000fe40007810000 */
[----:B------:R-:W-:Y:S02]  /*bac0*/  FMNMX.FTZ R2, R63, R2, !PT ;  /* 0x000000023f027209 */ /* 0x000fe40007810000 */
[----:B------:R-:W-:Y:S02]  /*bad0*/  FMNMX.FTZ R9, R55, R9, !PT ;  /* 0x0000000937097209 */ /* 0x000fe40007810000 */
[----:B------:R-:W-:Y:S02]  /*bae0*/  SHF.R.U32.HI R8, RZ, 0x18, R3 ;  /* 0x00000018ff087819 */ /* 0x000fe40000011603 */
[----:B------:R-:W-:Y:S02]  /*baf0*/  FMNMX.FTZ R2, R57, R2, !PT ;  /* 0x0000000239027209 */ /* 0x000fe40007810000 */
[----:B------:R-:W-:-:S02]  /*bb00*/  FMNMX.FTZ R9, R43, R9, !PT ;  /* 0x000000092b097209 */ /* 0x000fc40007810000 */
[----:B------:R-:W-:Y:S02]  /*bb10*/  FSEL R13, R242, RZ, P2 ;  /* 0x000000fff20d7208 */ /* 0x000fe40001000000 */
[----:B------:R-:W-:Y:S02]  /*bb20*/  ISETP.GE.U32.AND P2, PT, R235, R8, PT ;  /* 0x00000008eb00720c */ /* 0x000fe40003f46070 */
[----:B--2---:R-:W-:Y:S02]  /*bb30*/  F2FP.BF16.PACK_AB R10, R178, R243 ;  /* 0x000000f3b20a723e */ /* 0x004fe400000010ff */
[----:B------:R-:W-:Y:S02]  /*bb40*/  FMNMX.FTZ R8, R45, R2, !PT ;  /* 0x000000022d087209 */ /* 0x000fe40007810000 */
[----:B------:R-:W-:Y:S02]  /*bb50*/  FMNMX.FTZ R2, R36, R9, !PT ;  /* 0x0000000924027209 */ /* 0x000fe40007810000 */
[----:B------:R-:W-:-:S02]  /*bb60*/  PRMT R210, R10, 0x7610, R210 ;  /* 0x000076100ad27816 */ /* 0x000fc400000000d2 */
[----:B------:R-:W-:Y:S02]  /*bb70*/  PRMT R209, R10, 0x7632, R209 ;  /* 0x000076320ad17816 */ /* 0x000fe400000000d1 */
[----:B------:R-:W1:Y:S01]  /*bb80*/  SHFL.BFLY PT, R10, R2, 0x2, 0x1f ;  /* 0x0c401f00020a7f89 */ /* 0x000e6200000e0000 */
[----:B------:R-:W-:Y:S01]  /*bb90*/  SHF.R.U32.HI R3, RZ, 0x10, R3 ;  /* 0x00000010ff037819 */ /* 0x000fe20000011603 */
[----:B------:R-:W-:Y:S01]  /*bba0*/  @!P1 HFMA2.BF16_V2 R16, -RZ.H0_H0, RZ.H0_H0, -R210.H0_H0 ;  /* 0x200000ffff109231 */ /* 0x000fe200003409d2 */
[----:B------:R-:W-:Y:S02]  /*bbb0*/  FMNMX.FTZ R8, R38, R8, !PT ;  /* 0x0000000826087209 */ /* 0x000fe40007810000 */
[----:B------:R-:W-:Y:S02]  /*bbc0*/  LOP3.LUT R9, R3, 0xff, RZ, 0xc0, !PT ;  /* 0x000000ff03097812 */ /* 0x000fe400078ec0ff */
[----:B------:R-:W-:Y:S02]  /*bbd0*/  LOP3.LUT R3, R4, 0xffff, RZ, 0xc0, !PT ;  /* 0x0000ffff04037812 */ /* 0x000fe400078ec0ff */
[--C-:B------:R-:W-:Y:S01]  /*bbe0*/  SHF.R.U32.HI R12, RZ, 0x10, R4.reuse ;  /* 0x00000010ff0c7819 */ /* 0x100fe20000011604 */
[----:B------:R2:W-:Y:S01]  /*bbf0*/  STL [R1+0x168], R48 ;  /* 0x0001683001007387 */ /* 0x0005e20000100800 */
[----:B------:R-:W-:-:S03]  /*bc00*/  SHF.R.U32.HI R4, RZ, 0x18, R4 ;  /* 0x00000018ff047819 */ /* 0x000fc60000011604 */
[----:B------:R-:W3:Y:S01]  /*bc10*/  SHFL.BFLY PT, R11, R8, 0x2, 0x1f ;  /* 0x0c401f00080b7f89 */ /* 0x000ee200000e0000 */
[----:B------:R-:W-:Y:S01]  /*bc20*/  SHF.R.U32.HI R3, RZ, 0x8, R3 ;  /* 0x00000008ff037819 */ /* 0x000fe20000011603 */
[----:B------:R-:W-:-:S03]  /*bc30*/  @!P3 HFMA2.BF16_V2 R20, -RZ.H0_H0, RZ.H0_H0, -R209.H0_H0 ;  /* 0x200000ffff14b231 */ /* 0x000fc600003409d1 */
[----:B------:R-:W-:Y:S02]  /*bc40*/  LOP3.LUT R3, R3, 0xffff, RZ, 0xc0, !PT ;  /* 0x0000ffff03037812 */ /* 0x000fe400078ec0ff */
[----:B--2---:R-:W-:Y:S02]  /*bc50*/  PRMT R48, R210, 0x5410, R209 ;  /* 0x00005410d2307816 */ /* 0x004fe400000000d1 */
[----:B------:R-:W-:Y:S02]  /*bc60*/  @!P1 PRMT R210, R16, 0x5410, RZ ;  /* 0x0000541010d29816 */ /* 0x000fe400000000ff */
[----:B------:R-:W-:Y:S01]  /*bc70*/  ISETP.GE.U32.AND P1, PT, R235, R4, PT ;  /* 0x00000004eb00720c */ /* 0x000fe20003f26070 */
[----:B------:R-:W-:-:S04]  /*bc80*/  FFMA.FTZ R4, R166, c[0x0][0x23c], -R0 ;  /* 0x00008f00a6047a23 */ /* 0x000fc80000010800 */
[----:B------:R2:W-:Y:S01]  /*bc90*/  MUFU.EX2 R166, R4 ;  /* 0x0000000400a67308 */ /* 0x0005e20000000800 */
[----:B------:R-:W-:Y:S02]  /*bca0*/  @!P3 PRMT R209, R20, 0x5410, RZ ;  /* 0x0000541014d1b816 */ /* 0x000fe400000000ff */
[----:B------:R-:W-:Y:S02]  /*bcb0*/  ISETP.GE.U32.AND P3, PT, R235, R3, PT ;  /* 0x00000003eb00720c */ /* 0x000fe40003f66070 */
[----:B-1----:R-:W-:Y:S01]  /*bcc0*/  FMNMX.FTZ R3, R2, R10, !PT ;  /* 0x0000000a02037209 */ /* 0x002fe20007810000 */
[----:B--2---:R-:W-:-:S04]  /*bcd0*/  FFMA.FTZ R4, R162, c[0x0][0x23c], -R0 ;  /* 0x00008f00a2047a23 */ /* 0x004fc80000010800 */
[----:B------:R-:W1:Y:S01]  /*bce0*/  MUFU.EX2 R252, R4 ;  /* 0x0000000400fc7308 */ /* 0x000e620000000800 */
[----:B------:R-:W2:Y:S01]  /*bcf0*/  SHFL.BFLY PT, R5, R3, 0x1, 0x1f ;  /* 0x0c201f0003057f89 */ /* 0x000ea200000e0000 */
[----:B------:R-:W-:Y:S01]  /*bd00*/  @!P5 HFMA2.BF16_V2 R47, -RZ.H0_H0, RZ.H0_H0, -R26.H0_H0 ;  /* 0x200000ffff2fd231 */ /* 0x000fe2000034091a */
[----:B---3--:R-:W-:Y:S01]  /*bd10*/  FMNMX.FTZ R2, R8, R11, !PT ;  /* 0x0000000b08027209 */ /* 0x008fe20007810000 */
[----:B------:R-:W-:-:S03]  /*bd20*/  FFMA.FTZ R10, R152, c[0x0][0x23c], -R0 ;  /* 0x00008f00980a7a23 */ /* 0x000fc60000010800 */
[----:B------:R-:W-:Y:S01]  /*bd30*/  @!P5 PRMT R26, R47, 0x5410, RZ ;  /* 0x000054102f1ad816 */ /* 0x000fe200000000ff */
[--C-:B------:R-:W-:Y:S01]  /*bd40*/  FFMA.FTZ R21, R142, c[0x0][0x23c], -R0.reuse ;  /* 0x00008f008e157a23 */ /* 0x100fe20000010800 */
[----:B------:R-:W-:Y:S01]  /*bd50*/  ISETP.GE.U32.AND P5, PT, R235, R9, PT ;  /* 0x00000009eb00720c */ /* 0x000fe20003fa6070 */
[--C-:B------:R-:W-:Y:S01]  /*bd60*/  FFMA.FTZ R9, R161, c[0x0][0x23c], -R0.reuse ;  /* 0x00008f00a1097a23 */ /* 0x100fe20000010800 */
[----:B------:R-:W-:Y:S01]  /*bd70*/  MUFU.EX2 R162, R15 ;  /* 0x0000000f00a27308 */ /* 0x000fe20000000800 */
[--C-:B------:R-:W-:Y:S02]  /*bd80*/  FFMA.FTZ R28, R67, c[0x0][0x23c], -R0.reuse ;  /* 0x00008f00431c7a23 */ /* 0x100fe40000010800 */
[--C-:B------:R-:W-:Y:S02]  /*bd90*/  FFMA.FTZ R41, R65, c[0x0][0x23c], -R0.reuse ;  /* 0x00008f0041297a23 */ /* 0x100fe40000010800 */
[--C-:B------:R-:W-:Y:S02]  /*bda0*/  FFMA.FTZ R40, R59, c[0x0][0x23c], -R0.reuse ;  /* 0x00008f003b287a23 */ /* 0x100fe40000010800 */
[--C-:B------:R-:W-:Y:S01]  /*bdb0*/  FFMA.FTZ R46, R53, c[0x0][0x23c], -R0.reuse ;  /* 0x00008f00352e7a23 */ /* 0x100fe20000010800 */
[----:B------:R-:W3:Y:S01]  /*bdc0*/  MUFU.EX2 R185, R17 ;  /* 0x0000001100b97308 */ /* 0x000ee20000000800 */
[----:B------:R-:W-:-:S02]  /*bdd0*/  FFMA.FTZ R47, R39, c[0x0][0x23c], -R0 ;  /* 0x00008f00272f7a23 */ /* 0x000fc40000010800 */
[--C-:B------:R-:W-:Y:S02]  /*bde0*/  FFMA.FTZ R144, R37, c[0x0][0x23c], -R0.reuse ;  /* 0x00008f0025907a23 */ /* 0x100fe40000010800 */
[----:B------:R-:W-:Y:S01]  /*bdf0*/  FFMA.FTZ R145, R18, c[0x0][0x23c], -R0 ;  /* 0x00008f0012917a23 */ /* 0x000fe20000010800 */
[----:B-1----:R-:W-:Y:S01]  /*be00*/  F2FP.BF16.PACK_AB R0, R252, R166 ;  /* 0x000000a6fc00723e */ /* 0x002fe200000010ff */
[----:B------:R-:W1:Y:S03]  /*be10*/  SHFL.BFLY PT, R4, R2, 0x1, 0x1f ;  /* 0x0c201f0002047f89 */ /* 0x000e6600000e0000 */
[C---:B------:R-:W-:Y:S02]  /*be20*/  PRMT R208, R0.reuse, 0x7632, R208 ;  /* 0x0000763200d07816 */ /* 0x040fe400000000d0 */
[----:B------:R-:W-:-:S03]  /*be30*/  PRMT R207, R0, 0x7610, R207 ;  /* 0x0000761000cf7816 */ /* 0x000fc600000000cf */
[----:B------:R-:W-:Y:S01]  /*be40*/  @!P2 HFMA2.BF16_V2 R24, -RZ.H0_H0, RZ.H0_H0, -R208.H0_H0 ;  /* 0x200000ffff18a231 */ /* 0x000fe200003409d0 */
[----:B------:R-:W-:Y:S02]  /*be50*/  LOP3.LUT R0, R12, 0xff, RZ, 0xc0, !PT ;  /* 0x000000ff0c007812 */ /* 0x000fe400078ec0ff */
[----:B------:R-:W-:Y:S02]  /*be60*/  PRMT R246, R207, 0x5410, R208 ;  /* 0x00005410cff67816 */ /* 0x000fe400000000d0 */
[----:B------:R-:W-:Y:S02]  /*be70*/  @!P2 PRMT R208, R24, 0x5410, RZ ;  /* 0x0000541018d0a816 */ /* 0x000fe400000000ff */
[----:B------:R-:W-:Y:S02]  /*be80*/  ISETP.GE.U32.AND P2, PT, R235, R0, PT ;  /* 0x00000000eb00720c */ /* 0x000fe40003f46070 */
[----:B--2---:R-:W-:Y:S01]  /*be90*/  FMNMX.FTZ R233, R3, R5, !PT ;  /* 0x0000000503e97209 */ /* 0x004fe20007810000 */
[----:B------:R-:W-:Y:S01]  /*bea0*/  FADD.FTZ R3, R70, -R13 ;  /* 0x8000000d46037221 */ /* 0x000fe20000010000 */
[----:B---3--:R-:W-:-:S03]  /*beb0*/  F2FP.BF16.PACK_AB R0, R185, R162 ;  /* 0x000000a2b900723e */ /* 0x008fc600000010ff */
[----:B------:R-:W-:Y:S01]  /*bec0*/  FMUL.FTZ R3, R3, c[0x0][0x23c] ;  /* 0x00008f0003037a20 */ /* 0x000fe20000410000 */
[----:B------:R-:W-:Y:S02]  /*bed0*/  PRMT R206, R0, 0x7610, R206 ;  /* 0x0000761000ce7816 */ /* 0x000fe400000000ce */
[----:B-1----:R-:W-:Y:S01]  /*bee0*/  FMNMX.FTZ R234, R2, R4, !PT ;  /* 0x0000000402ea7209 */ /* 0x002fe20007810000 */
[----:B------:R-:W1:Y:S01]  /*bef0*/  MUFU.EX2 R8, R3 ;  /* 0x0000000300087308 */ /* 0x000e620000000800 */
[----:B------:R-:W-:Y:S01]  /*bf00*/  PRMT R205, R0, 0x7632, R205 ;  /* 0x0000763200cd7816 */ /* 0x000fe200000000cd */
[----:B------:R-:W-:Y:S02]  /*bf10*/  @!P4 HFMA2.BF16_V2 R18, -RZ.H0_H0, RZ.H0_H0, -R206.H0_H0 ;  /* 0x200000ffff12c231 */ /* 0x000fe400003409ce */
[----:B------:R-:W-:Y:S01]  /*bf20*/  FMUL.FTZ R0, R234, c[0x0][0x23c] ;  /* 0x00008f00ea007a20 */ /* 0x000fe20000410000 */
[----:B------:R-:W-:Y:S02]  /*bf30*/  PRMT R227, R206, 0x5410, R205 ;  /* 0x00005410cee37816 */ /* 0x000fe400000000cd */
[----:B------:R-:W-:-:S02]  /*bf40*/  @!P4 PRMT R206, R18, 0x5410, RZ ;  /* 0x0000541012cec816 */ /* 0x000fc400000000ff */
[----:B------:R-:W-:Y:S01]  /*bf50*/  FSETP.NEU.FTZ.AND P4, PT, R234, -INF , PT ;  /* 0xff800000ea00780b */ /* 0x000fe20003f9d000 */
[----:B------:R-:W-:-:S03]  /*bf60*/  @!P5 HFMA2.BF16_V2 R25, -RZ.H0_H0, RZ.H0_H0, -R207.H0_H0 ;  /* 0x200000ffff19d231 */ /* 0x000fc600003409cf */
[----:B------:R-:W-:Y:S01]  /*bf70*/  FSEL R0, R0, RZ, P4 ;  /* 0x000000ff00007208 */ /* 0x000fe20002000000 */
[----:B------:R-:W-:Y:S02]  /*bf80*/  FMUL.FTZ R2, R233, c[0x0][0x23c] ;  /* 0x00008f00e9027a20 */ /* 0x000fe40000410000 */
[----:B-1----:R-:W-:Y:S02]  /*bf90*/  FFMA.FTZ R239, R239, R8, R146 ;  /* 0x00000008efef7223 */ /* 0x002fe40000010092 */
[--C-:B------:R-:W-:Y:S02]  /*bfa0*/  FFMA.FTZ R16, R19, c[0x0][0x23c], -R0.reuse ;  /* 0x00008f0013107a23 */ /* 0x100fe40000010800 */
[--C-:B------:R-:W-:Y:S02]  /*bfb0*/  FFMA.FTZ R17, R204, c[0x0][0x23c], -R0.reuse ;  /* 0x00008f00cc117a23 */ /* 0x100fe40000010800 */
[--C-:B------:R-:W-:Y:S01]  /*bfc0*/  FFMA.FTZ R221, R148, c[0x0][0x23c], -R0.reuse ;  /* 0x00008f0094dd7a23 */ /* 0x100fe20000010800 */
[----:B------:R-:W-:Y:S01]  /*bfd0*/  @!P5 PRMT R207, R25, 0x5410, RZ ;  /* 0x0000541019cfd816 */ /* 0x000fe200000000ff */
        /* <DEDUP_REMOVED lines=13> */
[----:B------:R-:W-:-:S02]  /*c0b0*/  LEA R0, R232, 0x1, 0x1 ;  /* 0x00000001e8007811 */ /* 0x000fc400078e08ff */
[----:B------:R-:W-:Y:S02]  /*c0c0*/  FSETP.NEU.FTZ.AND P5, PT, R233, -INF , PT ;  /* 0xff800000e900780b */ /* 0x000fe40003fbd000 */
[----:B------:R-:W-:Y:S02]  /*c0d0*/  LOP3.LUT R0, R0, UR37, RZ, 0x3c, !PT ;  /* 0x0000002500007c12 */ /* 0x000fe4000f8e3cff */
[----:B------:R-:W-:Y:S01]  /*c0e0*/  FSEL R2, R2, RZ, P5 ;  /* 0x000000ff02027208 */ /* 0x000fe20002800000 */
[----:B------:R-:W-:Y:S01]  /*c0f0*/  FADD.FTZ R4, R71, -R14 ;  /* 0x8000000e47047221 */ /* 0x000fe20000010000 */
[----:B------:R-:W-:Y:S01]  /*c100*/  LOP3.LUT R0, R191, R0, RZ, 0x3c, !PT ;  /* 0x00000000bf007212 */ /* 0x000fe200078e3cff */
[----:B------:R-:W-:Y:S02]  /*c110*/  MUFU.EX2 R161, R9 ;  /* 0x0000000900a17308 */ /* 0x000fe40000000800 */
[----:B------:R-:W-:Y:S02]  /*c120*/  FFMA.FTZ R160, R154, c[0x0][0x23c], -R2 ;  /* 0x00008f009aa07a23 */ /* 0x000fe40000010802 */
[----:B------:R-:W-:-:S02]  /*c130*/  FMUL.FTZ R4, R4, c[0x0][0x23c] ;  /* 0x00008f0004047a20 */ /* 0x000fc40000410000 */
[----:B------:R-:W-:Y:S02]  /*c140*/  IMAD.WIDE.U32 R66, R0, -0x326172a9, RZ ;  /* 0xcd9e8d5700427825 */ /* 0x000fe400078e00ff */
[----:B------:R-:W1:Y:S08]  /*c150*/  MUFU.EX2 R154, R10 ;  /* 0x0000000a009a7308 */ /* 0x000e700000000800 */
[----:B------:R2:W3:Y:S01]  /*c160*/  MUFU.EX2 R9, R4 ;  /* 0x0000000400097308 */ /* 0x0004e20000000800 */
[----:B------:R-:W-:-:S02]  /*c170*/  FFMA.FTZ R14, R35, c[0x0][0x23c], -R2 ;  /* 0x00008f00230e7a23 */ /* 0x000fc40000010802 */
[--C-:B------:R-:W-:Y:S02]  /*c180*/  FFMA.FTZ R15, R195, c[0x0][0x23c], -R2.reuse ;  /* 0x00008f00c30f7a23 */ /* 0x100fe40000010802 */
[--C-:B------:R-:W-:Y:S02]  /*c190*/  FFMA.FTZ R35, R193, c[0x0][0x23c], -R2.reuse ;  /* 0x00008f00c1237a23 */ /* 0x100fe40000010802 */
[----:B------:R-:W-:Y:S01]  /*c1a0*/  FFMA.FTZ R37, R189, c[0x0][0x23c], -R2 ;  /* 0x00008f00bd257a23 */ /* 0x000fe20000010802 */
[----:B--2---:R-:W-:Y:S01]  /*c1b0*/  LOP3.LUT R4, R67, UR18, R230, 0x96, !PT ;  /* 0x0000001243047c12 */ /* 0x004fe2000f8e96e6 */
[----:B------:R-:W-:-:S04]  /*c1c0*/  FFMA.FTZ R52, R170, c[0x0][0x23c], -R2 ;  /* 0x00008f00aa347a23 */ /* 0x000fc80000010802 */
[----:B------:R-:W-:-:S04]  /*c1d0*/  IMAD.WIDE.U32 R4, R4, -0x2daee0ad, RZ ;  /* 0xd2511f5304047825 */ /* 0x000fc800078e00ff */
        /* <DEDUP_REMOVED lines=10> */
[----:B-1----:R-:W-:Y:S02]  /*c280*/  F2FP.BF16.PACK_AB R2, R154, R161 ;  /* 0x000000a19a02723e */ /* 0x002fe400000010ff */
[----:B------:R-:W-:Y:S02]  /*c290*/  LOP3.LUT R10, R5, UR15, R236, 0x96, !PT ;  /* 0x0000000f050a7c12 */ /* 0x000fe4000f8e96ec */
[----:B------:R-:W-:-:S02]  /*c2a0*/  PRMT R203, R2, 0x7632, R203 ;  /* 0x0000763202cb7816 */ /* 0x000fc400000000cb */
[----:B------:R-:W-:Y:S01]  /*c2b0*/  PRMT R202, R2, 0x7610, R202 ;  /* 0x0000761002ca7816 */ /* 0x000fe200000000ca */
[----:B------:R-:W-:Y:S01]  /*c2c0*/  IMAD.WIDE.U32 R10, R10, -0x326172a9, RZ ;  /* 0xcd9e8d570a0a7825 */ /* 0x000fe200078e00ff */
[----:B------:R-:W-:-:S04]  /*c2d0*/  LOP3.LUT R2, R7, UR16, R66, 0x96, !PT ;  /* 0x0000001007027c12 */ /* 0x000fc8000f8e9642 */
[----:B------:R-:W-:Y:S01]  /*c2e0*/  LOP3.LUT R5, R11, UR12, R6, 0x96, !PT ;  /* 0x0000000c0b057c12 */ /* 0x000fe2000f8e9606 */
[----:B------:R-:W-:-:S05]  /*c2f0*/  IMAD.WIDE.U32 R2, R2, -0x2daee0ad, RZ ;  /* 0xd2511f5302027825 */ /* 0x000fca00078e00ff */
[----:B------:R-:W-:Y:S01]  /*c300*/  LOP3.LUT R3, R3, UR11, R4, 0x96, !PT ;  /* 0x0000000b03037c12 */ /* 0x000fe2000f8e9604 */
[----:B------:R-:W-:-:S05]  /*c310*/  IMAD.WIDE.U32 R4, R5, -0x2daee0ad, RZ ;  /* 0xd2511f5305047825 */ /* 0x000fca00078e00ff */
[----:B------:R-:W-:Y:S01]  /*c320*/  LOP3.LUT R5, R5, UR9, R2, 0x96, !PT ;  /* 0x0000000905057c12 */ /* 0x000fe2000f8e9602 */
        /* <DEDUP_REMOVED lines=10> */
[----:B------:R-:W-:-:S03]  /*c3d0*/  @!P1 HFMA2.BF16_V2 R36, -RZ.H0_H0, RZ.H0_H0, -R203.H0_H0 ;  /* 0x200000ffff249231 */ /* 0x000fc600003409cb */
[----:B------:R-:W-:Y:S01]  /*c3e0*/  FADD.FTZ R13, R68, -R0 ;  /* 0x80000000440d7221 */ /* 0x000fe20000010000 */
[----:B------:R-:W-:Y:S01]  /*c3f0*/  LOP3.LUT R0, R3, UR13, R4, 0x96, !PT ;  /* 0x0000000d03007c12 */ /* 0x000fe2000f8e9604 */
[----:B------:R-:W-:Y:S01]  /*c400*/  FMUL.FTZ R5, R12, c[0x0][0x23c] ;  /* 0x00008f000c057a20 */ /* 0x000fe20000410000 */
[----:B------:R-:W-:Y:S02]  /*c410*/  PRMT R225, R202, 0x5410, R203 ;  /* 0x00005410cae17816 */ /* 0x000fe400000000cb */
[----:B------:R-:W-:Y:S02]  /*c420*/  LOP3.LUT R4, R0, 0xff, RZ, 0xc0, !PT ;  /* 0x000000ff00047812 */ /* 0x000fe400078ec0ff */
[----:B------:R-:W-:Y:S02]  /*c430*/  @!P1 PRMT R203, R36, 0x5410, RZ ;  /* 0x0000541024cb9816 */ /* 0x000fe400000000ff */
[----:B------:R-:W-:Y:S02]  /*c440*/  ISETP.GE.U32.AND P1, PT, R235, R4, PT ;  /* 0x00000004eb00720c */ /* 0x000fe40003f26070 */
[----:B------:R-:W-:Y:S01]  /*c450*/  LOP3.LUT R4, R0, 0xffff, RZ, 0xc0, !PT ;  /* 0x0000ffff00047812 */ /* 0x000fe200078ec0ff */
[----:B------:R-:W-:Y:S01]  /*c460*/  MUFU.EX2 R14, R14 ;  /* 0x0000000e000e7308 */ /* 0x000fe20000000800 */
[----:B------:R-:W-:-:S02]  /*c470*/  @!P3 HFMA2.BF16_V2 R39, -RZ.H0_H0, RZ.H0_H0, -R205.H0_H0 ;  /* 0x200000ffff27b231 */ /* 0x000fc400003409cd */
[----:B------:R-:W-:-:S05]  /*c480*/  SHF.R.U32.HI R4, RZ, 0x8, R4 ;  /* 0x00000008ff047819 */ /* 0x000fca0000011604 */
[----:B------:R-:W1:Y:S01]  /*c490*/  MUFU.EX2 R5, R5 ;  /* 0x0000000500057308 */ /* 0x000e620000000800 */
[----:B------:R-:W-:Y:S01]  /*c4a0*/  LOP3.LUT R4, R4, 0xffff, RZ, 0xc0, !PT ;  /* 0x0000ffff04047812 */ /* 0x000fe200078ec0ff */
[----:B---3--:R-:W-:Y:S01]  /*c4b0*/  FFMA.FTZ R25, R238, R9, R196 ;  /* 0x00000009ee197223 */ /* 0x008fe200000100c4 */
[----:B------:R-:W-:-:S05]  /*c4c0*/  @!P3 PRMT R205, R39, 0x5410, RZ ;  /* 0x0000541027cdb816 */ /* 0x000fca00000000ff */
[----:B------:R-:W2:Y:S01]  /*c4d0*/  MUFU.EX2 R15, R15 ;  /* 0x0000000f000f7308 */ /* 0x000ea20000000800 */
[----:B------:R-:W-:Y:S02]  /*c4e0*/  ISETP.GE.U32.AND P3, PT, R235, R4, PT ;  /* 0x00000004eb00720c */ /* 0x000fe40003f66070 */
[----:B------:R-:W-:-:S05]  /*c4f0*/  SHF.R.U32.HI R4, RZ, 0x10, R0 ;  /* 0x00000010ff047819 */ /* 0x000fca0000011600 */
[----:B------:R-:W3:Y:S01]  /*c500*/  MUFU.EX2 R50, R42 ;  /* 0x0000002a00327308 */ /* 0x000ee20000000800 */
[----:B------:R-:W-:Y:S01]  /*c510*/  @!P2 HFMA2.BF16_V2 R38, -RZ.H0_H0, RZ.H0_H0, -R202.H0_H0 ;  /* 0x200000ffff26a231 */ /* 0x000fe200003409ca */
[----:B------:R-:W-:-:S06]  /*c520*/  LOP3.LUT R4, R4, 0xff, RZ, 0xc0, !PT ;  /* 0x000000ff04047812 */ /* 0x000fcc00078ec0ff */
[----:B------:R-:W4:Y:S01]  /*c530*/  MUFU.EX2 R238, R44 ;  /* 0x0000002c00ee7308 */ /* 0x000f220000000800 */
[----:B------:R-:W-:Y:S01]  /*c540*/  SHF.R.U32.HI R0, RZ, 0x18, R0 ;  /* 0x00000018ff007819 */ /* 0x000fe20000011600 */
[----:B-1----:R-:W-:Y:S01]  /*c550*/  FFMA.FTZ R240, R240, R5, R14 ;  /* 0x00000005f0f07223 */ /* 0x002fe2000001000e */
[----:B------:R-:W-:Y:S01]  /*c560*/  ISETP.GE.U32.AND P5, PT, R235, R4, PT ;  /* 0x00000004eb00720c */ /* 0x000fe20003fa6070 */
[----:B------:R-:W-:Y:S01]  /*c570*/  FMUL.FTZ R4, R13, c[0x0][0x23c] ;  /* 0x00008f000d047a20 */ /* 0x000fe20000410000 */
[----:B------:R-:W-:Y:S01]  /*c580*/  @!P2 PRMT R202, R38, 0x5410, RZ ;  /* 0x0000541026caa816 */ /* 0x000fe200000000ff */
[----:B------:R-:W-:Y:S01]  /*c590*/  FADD.FTZ R239, R158, R239 ;  /* 0x000000ef9eef7221 */ /* 0x000fe20000010000 */
[----:B------:R-:W-:Y:S01]  /*c5a0*/  ISETP.GE.U32.AND P2, PT, R235, R0, PT ;  /* 0x00000000eb00720c */ /* 0x000fe20003f46070 */
[C---:B--2---:R-:W-:Y:S01]  /*c5b0*/  FADD.FTZ R13, R15.reuse, R240 ;  /* 0x000000f00f0d7221 */ /* 0x044fe20000010000 */
[----:B------:R-:W-:Y:S01]  /*c5c0*/  F2FP.BF16.PACK_AB R36, R15, R14 ;  /* 0x0000000e0f24723e */ /* 0x000fe200000010ff */
[----:B---3--:R-:W-:Y:S01]  /*c5d0*/  IMAD.MOV.U32 R15, RZ, RZ, R50 ;  /* 0x000000ffff0f7224 */ /* 0x008fe200078e0032 */
[----:B------:R-:W-:Y:S01]  /*c5e0*/  LOP3.LUT R0, R2, 0xff, RZ, 0xc0, !PT ;  /* 0x000000ff02007812 */ /* 0x000fe200078ec0ff */
[----:B------:R-:W-:Y:S01]  /*c5f0*/  FADD.FTZ R12, R159, R239 ;  /* 0x000000ef9f0c7221 */ /* 0x000fe20000010000 */
[----:B------:R-:W-:Y:S02]  /*c600*/  MUFU.EX2 R247, R21 ;  /* 0x0000001500f77308 */ /* 0x000fe40000000800 */
[----:B------:R-:W-:-:S02]  /*c610*/  ISETP.GE.U32.AND P4, PT, R235, R0, PT ;  /* 0x00000000eb00720c */ /* 0x000fc40003f86070 */
[----:B----4-:R-:W-:-:S04]  /*c620*/  F2FP.BF16.PACK_AB R0, R15, R238 ;  /* 0x000000ee0f00723e */ /* 0x010fc800000010ff */
[----:B------:R-:W1:Y:S01]  /*c630*/  MUFU.EX2 R239, R28 ;  /* 0x0000001c00ef7308 */ /* 0x000e620000000800 */
[----:B------:R-:W-:Y:S02]  /*c640*/  LOP3.LUT R3, R2, 0xffff, RZ, 0xc0, !PT ;  /* 0x0000ffff02037812 */ /* 0x000fe400078ec0ff */
[C---:B------:R-:W-:Y:S02]  /*c650*/  PRMT R200, R0.reuse, 0x7632, R200 ;  /* 0x0000763200c87816 */ /* 0x040fe400000000c8 */
[----:B------:R-:W-:-:S03]  /*c660*/  PRMT R201, R0, 0x7610, R201 ;  /* 0x0000761000c97816 */ /* 0x000fc600000000c9 */
[----:B------:R-:W-:Y:S01]  /*c670*/  MUFU.EX2 R16, R16 ;  /* 0x0000001000107308 */ /* 0x000fe20000000800 */
[----:B------:R-:W-:Y:S01]  /*c680*/  SHF.R.U32.HI R0, RZ, 0x8, R3 ;  /* 0x00000008ff007819 */ /* 0x000fe20000011603 */
[----:B------:R-:W-:-:S06]  /*c690*/  @!P3 HFMA2.BF16_V2 R71, -RZ.H0_H0, RZ.H0_H0, -R200.H0_H0 ;  /* 0x200000ffff47b231 */ /* 0x000fcc00003409c8 */
[----:B------:R-:W2:Y:S01]  /*c6a0*/  MUFU.EX2 R4, R4 ;  /* 0x0000000400047308 */ /* 0x000ea20000000800 */
[----:B------:R-:W-:Y:S01]  /*c6b0*/  LOP3.LUT R0, R0, 0xffff, RZ, 0xc0, !PT ;  /* 0x0000ffff00007812 */ /* 0x000fe200078ec0ff */
[----:B------:R-:W-:Y:S01]  /*c6c0*/  IMAD.MOV.U32 R180, RZ, RZ, R226 ;  /* 0x000000ffffb47224 */ /* 0x000fe200078e00e2 */
[----:B------:R-:W-:-:S05]  /*c6d0*/  PRMT R226, R201, 0x5410, R200 ;  /* 0x00005410c9e27816 */ /* 0x000fca00000000c8 */
[----:B------:R-:W3:Y:S01]  /*c6e0*/  MUFU.EX2 R17, R17 ;  /* 0x0000001100117308 */ /* 0x000ee20000000800 */
[----:B------:R-:W-:Y:S01]  /*c6f0*/  @!P1 HFMA2.BF16_V2 R73, -RZ.H0_H0, RZ.H0_H0, -R201.H0_H0 ;  /* 0x200000ffff499231 */ /* 0x000fe200003409c9 */
[----:B------:R-:W-:Y:S02]  /*c700*/  @!P3 PRMT R200, R71, 0x5410, RZ ;  /* 0x0000541047c8b816 */ /* 0x000fe400000000ff */
[--C-:B------:R-:W-:Y:S02]  /*c710*/  SHF.R.U32.HI R7, RZ, 0x10, R2.reuse ;  /* 0x00000010ff077819 */ /* 0x100fe40000011602 */
[----:B------:R-:W-:Y:S02]  /*c720*/  ISETP.GE.U32.AND P3, PT, R235, R0, PT ;  /* 0x00000000eb00720c */ /* 0x000fe40003f66070 */
[----:B------:R-:W4:Y:S01]  /*c730*/  MUFU.EX2 R19, R19 ;  /* 0x0000001300137308 */ /* 0x000f220000000800 */
[----:B------:R-:W-:Y:S02]  /*c740*/  SHF.R.U32.HI R2, RZ, 0x18, R2 ;  /* 0x00000018ff027819 */ /* 0x000fe40000011602 */
[----:B-1----:R-:W-:-:S02]  /*c750*/  F2FP.BF16.PACK_AB R0, R239, R247 ;  /* 0x000000f7ef00723e */ /* 0x002fc400000010ff */
[----:B------:R-:W-:-:S03]  /*c760*/  @!P1 PRMT R201, R73, 0x5410, RZ ;  /* 0x0000541049c99816 */ /* 0x000fc600000000ff */
[----:B------:R-:W1:Y:S01]  /*c770*/  MUFU.EX2 R18, R18 ;  /* 0x0000001200127308 */ /* 0x000e620000000800 */
[----:B------:R-:W-:Y:S01]  /*c780*/  ISETP.GE.U32.AND P1, PT, R235, R2, PT ;  /* 0x00000002eb00720c */ /* 0x000fe20003f26070 */
[----:B--2---:R-:W-:Y:S01]  /*c790*/  FFMA.FTZ R241, R241, R4, R16 ;  /* 0x00000004f1f17223 */ /* 0x004fe20000010010 */
[----:B------:R-:W-:Y:S01]  /*c7a0*/  PRMT R199, R0, 0x7632, R199 ;  /* 0x0000763200c77816 */ /* 0x000fe200000000c7 */
[----:B------:R-:W-:-:S04]  /*c7b0*/  IMAD.WIDE.U32 R2, R10, -0x2daee0ad, RZ ;  /* 0xd2511f530a027825 */ /* 0x000fc800078e00ff */
[----:B------:R-:W2:Y:S01]  /*c7c0*/  MUFU.EX2 R20, R20 ;  /* 0x0000001400147308 */ /* 0x000ea20000000800 */
[----:B---3--:R-:W-:Y:S01]  /*c7d0*/  FADD.FTZ R11, R17, R241 ;  /* 0x000000f1110b7221 */ /* 0x008fe20000010000 */
[----:B------:R-:W-:Y:S01]  /*c7e0*/  PRMT R198, R0, 0x7610, R198 ;  /* 0x0000761000c67816 */ /* 0x000fe200000000c6 */
[----:B------:R-:W-:-:S05]  /*c7f0*/  @!P2 HFMA2.BF16_V2 R141, -RZ.H0_H0, RZ.H0_H0, -R199.H0_H0 ;  /* 0x200000ffff8da231 */ /* 0x000fca00003409c7 */
[----:B------:R-:W3:Y:S01]  /*c800*/  MUFU.EX2 R14, R72 ;  /* 0x00000048000e7308 */ /* 0x000ee20000000800 */
[----:B------:R-:W-:Y:S02]  /*c810*/  LOP3.LUT R0, R3, UR14, R6, 0x96, !PT ;  /* 0x0000000e03007c12 */ /* 0x000fe4000f8e9606 */
[----:B------:R-:W-:Y:S01]  /*c820*/  LOP3.LUT R6, R7, 0xff, RZ, 0xc0, !PT ;  /* 0x000000ff07067812 */ /* 0x000fe200078ec0ff */
[----:B----4-:R-:W-:-:S04]  /*c830*/  FADD.FTZ R11, R19, R11 ;  /* 0x0000000b130b7221 */ /* 0x010fc80000010000 */
[----:B------:R-:W4:Y:S01]  /*c840*/  MUFU.EX2 R10, R24 ;  /* 0x00000018000a7308 */ /* 0x000f220000000800 */
[----:B------:R-:W-:Y:S02]  /*c850*/  PRMT R73, R198, 0x5410, R199 ;  /* 0x00005410c6497816 */ /* 0x000fe400000000c7 */
[----:B------:R-:W-:-:S05]  /*c860*/  @!P2 PRMT R199, R141, 0x5410, RZ ;  /* 0x000054108dc7a816 */ /* 0x000fca00000000ff */
[----:B------:R-:W2:Y:S01]  /*c870*/  MUFU.EX2 R240, R62 ;  /* 0x0000003e00f07308 */ /* 0x000ea20000000800 */
[----:B------:R-:W-:Y:S01]  /*c880*/  ISETP.GE.U32.AND P2, PT, R235, R6, PT ;  /* 0x00000006eb00720c */ /* 0x000fe20003f46070 */
[----:B-1----:R-:W-:Y:S01]  /*c890*/  FADD.FTZ R11, R18, R11 ;  /* 0x0000000b120b7221 */ /* 0x002fe20000010000 */
[----:B------:R-:W-:-:S05]  /*c8a0*/  LOP3.LUT R6, R0, 0xffff, RZ, 0xc0, !PT ;  /* 0x0000ffff00067812 */ /* 0x000fca00078ec0ff */
[----:B------:R-:W-:Y:S01]  /*c8b0*/  MUFU.EX2 R72, R41 ;  /* 0x0000002900487308 */ /* 0x000fe20000000800 */
[----:B------:R-:W-:-:S07]  /*c8c0*/  SHF.R.U32.HI R6, RZ, 0x8, R6 ;  /* 0x00000008ff067819 */ /* 0x000fce0000011606 */
[----:B------:R-:W1:Y:S01]  /*c8d0*/  MUFU.EX2 R41, R40 ;  /* 0x0000002800297308 */ /* 0x000e620000000800 */
[----:B------:R-:W-:Y:S01]  /*c8e0*/  FMUL.FTZ R251, R127, R8 ;  /* 0x000000087ffb7220 */ /* 0x000fe20000410000 */
[----:B------:R-:W-:Y:S01]  /*c8f0*/  @!P5 HFMA2.BF16_V2 R142, -RZ.H0_H0, RZ.H0_H0, -R198.H0_H0 ;  /* 0x200000ffff8ed231 */ /* 0x000fe200003409c6 */
[----:B--2---:R-:W-:Y:S02]  /*c900*/  FADD.FTZ R7, R20, R11 ;  /* 0x0000000b14077221 */ /* 0x004fe40000010000 */
[----:B---3--:R-:W-:Y:S01]  /*c910*/  IMAD.MOV.U32 R127, RZ, RZ, R14 ;  /* 0x000000ffff7f7224 */ /* 0x008fe200078e000e */
[----:B------:R-:W-:Y:S01]  /*c920*/  LOP3.LUT R6, R6, 0xffff, RZ, 0xc0, !PT ;  /* 0x0000ffff06067812 */ /* 0x000fe200078ec0ff */
[----:B----4-:R-:W-:Y:S01]  /*c930*/  FADD.FTZ R42, R10, R7 ;  /* 0x000000070a2a7221 */ /* 0x010fe20000010000 */
[----:B------:R-:W-:Y:S02]  /*c940*/  @!P5 PRMT R198, R142, 0x5410, RZ ;  /* 0x000054108ec6d816 */ /* 0x000fe400000000ff */
[----:B------:R-:W-:-:S02]  /*c950*/  F2FP.BF16.PACK_AB R7, R127, R240 ;  /* 0x000000f07f07723e */ /* 0x000fc400000010ff */
[----:B------:R-:W-:Y:S02]  /*c960*/  ISETP.GE.U32.AND P5, PT, R235, R6, PT ;  /* 0x00000006eb00720c */ /* 0x000fe40003fa6070 */
[----:B------:R-:W-:Y:S02]  /*c970*/  PRMT R197, R7, 0x7610, R197 ;  /* 0x0000761007c57816 */ /* 0x000fe400000000c5 */
[----:B-1----:R-:W-:Y:S02]  /*c980*/  F2FP.BF16.PACK_AB R6, R41, R72 ;  /* 0x000000482906723e */ /* 0x002fe400000010ff */
[----:B------:R-:W-:Y:S02]  /*c990*/  PRMT R196, R7, 0x7632, R196 ;  /* 0x0000763207c47816 */ /* 0x000fe400000000c4 */
[C---:B------:R-:W-:Y:S01]  /*c9a0*/  PRMT R195, R6.reuse, 0x7610, R195 ;  /* 0x0000761006c37816 */ /* 0x040fe200000000c3 */
[----:B------:R-:W-:Y:S01]  /*c9b0*/  @!P4 HFMA2.BF16_V2 R55, -RZ.H0_H0, RZ.H0_H0, -R197.H0_H0 ;  /* 0x200000ffff37c231 */ /* 0x000fe200003409c5 */
[----:B------:R-:W-:Y:S01]  /*c9c0*/  IMAD.MOV.U32 R71, RZ, RZ, R180 ;  /* 0x000000ffff477224 */ /* 0x000fe200078e00b4 */
[----:B------:R-:W-:Y:S01]  /*c9d0*/  PRMT R194, R6, 0x7632, R194 ;  /* 0x0000763206c27816 */ /* 0x000fe200000000c2 */
[----:B------:R-:W-:Y:S01]  /*c9e0*/  IMAD.MOV.U32 R14, RZ, RZ, R48 ;  /* 0x000000ffff0e7224 */ /* 0x000fe200078e0030 */
[----:B------:R-:W-:Y:S01]  /*c9f0*/  @!P2 HFMA2.BF16_V2 R45, -RZ.H0_H0, RZ.H0_H0, -R195.H0_H0 ;  /* 0x200000ffff2da231 */ /* 0x000fe200003409c3 */
[----:B------:R-:W-:Y:S01]  /*ca00*/  FMUL.FTZ R48, R103, R8 ;  /* 0x0000000867307220 */ /* 0x000fe20000410000 */
[----:B------:R-:W-:Y:S01]  /*ca10*/  MUFU.EX2 R180, R140 ;  /* 0x0000008c00b47308 */ /* 0x000fe20000000800 */
[----:B------:R-:W-:-:S02]  /*ca20*/  PRMT R62, R197, 0x5410, R196 ;  /* 0x00005410c53e7816 */ /* 0x000fc400000000c4 */
[----:B------:R-:W-:Y:S01]  /*ca30*/  @!P4 PRMT R197, R55, 0x5410, RZ ;  /* 0x0000541037c5c816 */ /* 0x000fe200000000ff */
[----:B------:R-:W-:Y:S01]  /*ca40*/  IMAD.MOV.U32 R55, RZ, RZ, R71 ;  /* 0x000000ffff377224 */ /* 0x000fe200078e0047 */
[----:B------:R-:W-:-:S03]  /*ca50*/  LOP3.LUT R6, R2, 0xff, RZ, 0xc0, !PT ;  /* 0x000000ff02067812 */ /* 0x000fc600078ec0ff */
[----:B------:R-:W1:Y:S01]  /*ca60*/  MUFU.EX2 R103, R75 ;  /* 0x0000004b00677308 */ /* 0x000e620000000800 */
[----:B------:R-:W-:Y:S02]  /*ca70*/  PRMT R71, R195, 0x5410, R194 ;  /* 0x00005410c3477816 */ /* 0x000fe400000000c2 */
[----:B------:R-:W-:Y:S02]  /*ca80*/  @!P2 PRMT R195, R45, 0x5410, RZ ;  /* 0x000054102dc3a816 */ /* 0x000fe400000000ff */
[----:B------:R-:W-:Y:S02]  /*ca90*/  ISETP.GE.U32.AND P2, PT, R235, R6, PT ;  /* 0x00000006eb00720c */ /* 0x000fe40003f46070 */
[----:B------:R-:W-:Y:S01]  /*caa0*/  LOP3.LUT R6, R0, 0xff, RZ, 0xc0, !PT ;  /* 0x000000ff00067812 */ /* 0x000fe200078ec0ff */
[----:B------:R-:W-:-:S03]  /*cab0*/  @!P1 HFMA2.BF16_V2 R43, -RZ.H0_H0, RZ.H0_H0, -R194.H0_H0 ;  /* 0x200000ffff2b9231 */ /* 0x000fc600003409c2 */
[----:B------:R-:W-:Y:S02]  /*cac0*/  ISETP.GE.U32.AND P4, PT, R235, R6, PT ;  /* 0x00000006eb00720c */ /* 0x000fe40003f86070 */
[----:B------:R-:W-:Y:S01]  /*cad0*/  SHF.R.U32.HI R6, RZ, 0x18, R0 ;  /* 0x00000018ff067819 */ /* 0x000fe20000011600 */
[----:B------:R-:W-:Y:S01]  /*cae0*/  FMUL.FTZ R24, R116, R9 ;  /* 0x0000000974187220 */ /* 0x000fe20000410000 */
[----:B------:R-:W-:Y:S01]  /*caf0*/  @!P1 PRMT R194, R43, 0x5410, RZ ;  /* 0x000054102bc29816 */ /* 0x000fe200000000ff */
[----:B------:R-:W-:Y:S01]  /*cb00*/  FMUL.FTZ R116, R79, R8 ;  /* 0x000000084f747220 */ /* 0x000fe20000410000 */
[----:B------:R-:W-:Y:S01]  /*cb10*/  ISETP.GE.U32.AND P1, PT, R235, R6, PT ;  /* 0x00000006eb00720c */ /* 0x000fe20003f26070 */
[----:B------:R-:W-:Y:S01]  /*cb20*/  FADD.FTZ R7, R229, R25 ;  /* 0x00000019e5077221 */ /* 0x000fe20000010000 */
[----:B-1----:R-:W-:Y:S01]  /*cb30*/  F2FP.BF16.PACK_AB R6, R103, R180 ;  /* 0x000000b46706723e */ /* 0x002fe200000010ff */
[----:B------:R-:W1:Y:S01]  /*cb40*/  MUFU.EX2 R25, R47 ;  /* 0x0000002f00197308 */ /* 0x000e620000000800 */
[----:B------:R-:W-:-:S02]  /*cb50*/  IMAD.MOV.U32 R75, RZ, RZ, R116 ;  /* 0x000000ffff4b7224 */ /* 0x000fc400078e0074 */
[----:B------:R-:W-:-:S05]  /*cb60*/  PRMT R192, R6, 0x7632, R192 ;  /* 0x0000763206c07816 */ /* 0x000fca00000000c0 */
[----:B------:R-:W2:Y:S01]  /*cb70*/  MUFU.EX2 R116, R46 ;  /* 0x0000002e00747308 */ /* 0x000ea20000000800 */
[----:B------:R-:W-:Y:S01]  /*cb80*/  PRMT R193, R6, 0x7610, R193 ;  /* 0x0000761006c17816 */ /* 0x000fe200000000c1 */
[----:B------:R-:W-:Y:S01]  /*cb90*/  @!P5 HFMA2.BF16_V2 R56, -RZ.H0_H0, RZ.H0_H0, -R192.H0_H0 ;  /* 0x200000ffff38d231 */ /* 0x000fe200003409c0 */
[----:B------:R-:W-:Y:S01]  /*cba0*/  SHF.R.U32.HI R0, RZ, 0x10, R0 ;  /* 0x00000010ff007819 */ /* 0x000fe20000011600 */
[----:B------:R-:W-:Y:S01]  /*cbb0*/  @!P3 HFMA2.BF16_V2 R54, -RZ.H0_H0, RZ.H0_H0, -R196.H0_H0 ;  /* 0x200000ffff36b231 */ /* 0x000fe200003409c4 */
[----:B------:R-:W-:Y:S01]  /*cbc0*/  PRMT R45, R193, 0x5410, R192 ;  /* 0x00005410c12d7816 */ /* 0x000fe200000000c0 */
[----:B------:R-:W-:Y:S01]  /*cbd0*/  @!P4 HFMA2.BF16_V2 R57, -RZ.H0_H0, RZ.H0_H0, -R193.H0_H0 ;  /* 0x200000ffff39c231 */ /* 0x000fe200003409c1 */
[----:B------:R-:W-:Y:S02]  /*cbe0*/  LOP3.LUT R0, R0, 0xff, RZ, 0xc0, !PT ;  /* 0x000000ff00007812 */ /* 0x000fe400078ec0ff */
[----:B------:R-:W-:Y:S01]  /*cbf0*/  @!P5 PRMT R192, R56, 0x5410, RZ ;  /* 0x0000541038c0d816 */ /* 0x000fe200000000ff */
[----:B-1----:R-:W-:Y:S01]  /*cc00*/  IMAD.MOV.U32 R56, RZ, RZ, R25 ;  /* 0x000000ffff387224 */ /* 0x002fe200078e0019 */
[----:B------:R-:W-:-:S02]  /*cc10*/  LOP3.LUT R3, R2, 0xffff, RZ, 0xc0, !PT ;  /* 0x0000ffff02037812 */ /* 0x000fc400078ec0ff */
[--C-:B------:R-:W-:Y:S02]  /*cc20*/  SHF.R.U32.HI R6, RZ, 0x10, R2.reuse ;  /* 0x00000010ff067819 */ /* 0x100fe40000011602 */
[----:B------:R-:W-:Y:S02]  /*cc30*/  @!P3 PRMT R196, R54, 0x5410, RZ ;  /* 0x0000541036c4b816 */ /* 0x000fe400000000ff */
[----:B------:R-:W-:Y:S02]  /*cc40*/  SHF.R.U32.HI R2, RZ, 0x18, R2 ;  /* 0x00000018ff027819 */ /* 0x000fe40000011602 */
[----:B------:R-:W-:Y:S02]  /*cc50*/  ISETP.GE.U32.AND P3, PT, R235, R0, PT ;  /* 0x00000000eb00720c */ /* 0x000fe40003f66070 */
[----:B------:R-:W-:Y:S02]  /*cc60*/  @!P4 PRMT R193, R57, 0x5410, RZ ;  /* 0x0000541039c1c816 */ /* 0x000fe400000000ff */
[----:B------:R-:W-:-:S02]  /*cc70*/  ISETP.GE.U32.AND P4, PT, R235, R2, PT ;  /* 0x00000002eb00720c */ /* 0x000fc40003f86070 */
[----:B--2---:R-:W-:Y:S02]  /*cc80*/  F2FP.BF16.PACK_AB R0, R56, R116 ;  /* 0x000000743800723e */ /* 0x004fe400000010ff */
[----:B------:R-:W-:Y:S02]  /*cc90*/  SHF.R.U32.HI R2, RZ, 0x8, R3 ;  /* 0x00000008ff027819 */ /* 0x000fe40000011603 */
[C---:B------:R-:W-:Y:S02]  /*cca0*/  PRMT R189, R0.reuse, 0x7610, R189 ;  /* 0x0000761000bd7816 */ /* 0x040fe400000000bd */
[----:B------:R-:W-:Y:S01]  /*ccb0*/  PRMT R171, R0, 0x7632, R171 ;  /* 0x0000763200ab7816 */ /* 0x000fe200000000ab */
[----:B------:R-:W-:Y:S01]  /*ccc0*/  IMAD.MOV.U32 R182, RZ, RZ, R231 ;  /* 0x000000ffffb67224 */ /* 0x000fe200078e00e7 */
[----:B------:R-:W-:Y:S01]  /*ccd0*/  LOP3.LUT R0, R2, 0xffff, RZ, 0xc0, !PT ;  /* 0x0000ffff02007812 */ /* 0x000fe200078ec0ff */
[----:B------:R-:W-:Y:S02]  /*cce0*/  FMUL.FTZ R11, R108, R9 ;  /* 0x000000096c0b7220 */ /* 0x000fe40000410000 */
[----:B------:R-:W-:Y:S01]  /*ccf0*/  FMUL.FTZ R108, R118, R8 ;  /* 0x00000008766c7220 */ /* 0x000fe20000410000 */
[----:B------:R-:W-:Y:S01]  /*cd00*/  ISETP.GE.U32.AND P5, PT, R235, R0, PT ;  /* 0x00000000eb00720c */ /* 0x000fe20003fa6070 */
[-C--:B------:R-:W-:Y:S01]  /*cd10*/  FMUL.FTZ R250, R126, R8.reuse ;  /* 0x000000087efa7220 */ /* 0x080fe20000410000 */
[----:B------:R-:W-:Y:S01]  /*cd20*/  @!P3 HFMA2.BF16_V2 R59, -RZ.H0_H0, RZ.H0_H0, -R189.H0_H0 ;  /* 0x200000ffff3bb231 */ /* 0x000fe200003409bd */
[----:B------:R-:W-:Y:S01]  /*cd30*/  FMUL.FTZ R44, R95, R8 ;  /* 0x000000085f2c7220 */ /* 0x000fe20000410000 */
[----:B------:R-:W-:Y:S01]  /*cd40*/  LOP3.LUT R0, R6, 0xff, RZ, 0xc0, !PT ;  /* 0x000000ff06007812 */ /* 0x000fe200078ec0ff */
[----:B------:R-:W-:Y:S01]  /*cd50*/  IMAD.MOV.U32 R126, RZ, RZ, R182 ;  /* 0x000000ffff7e7224 */ /* 0x000fe200078e00b6 */
[----:B------:R-:W1:Y:S01]  /*cd60*/  MUFU.EX2 R6, R35 ;  /* 0x0000002300067308 */ /* 0x000e620000000800 */
[----:B------:R-:W-:Y:S01]  /*cd70*/  IMAD.MOV.U32 R57, RZ, RZ, R246 ;  /* 0x000000ffff397224 */ /* 0x000fe200078e00f6 */
[----:B------:R-:W-:Y:S01]  /*cd80*/  F2FP.BF16.PACK_AB R39, R18, R19 ;  /* 0x000000131227723e */ /* 0x000fe200000010ff */
[----:B------:R-:W-:-:S02]  /*cd90*/  IMAD.MOV.U32 R47, RZ, RZ, R108 ;  /* 0x000000ffff2f7224 */ /* 0x000fc400078e006c */
[-C--:B------:R-:W-:Y:S02]  /*cda0*/  FMUL.FTZ R177, R109, R9.reuse ;  /* 0x000000096db17220 */ /* 0x080fe40000410000 */
[-C--:B------:R-:W-:Y:S02]  /*cdb0*/  FMUL.FTZ R18, R85, R9.reuse ;  /* 0x0000000955127220 */ /* 0x080fe40000410000 */
[----:B------:R-:W-:Y:S02]  /*cdc0*/  FMUL.FTZ R19, R87, R8 ;  /* 0x0000000857137220 */ /* 0x000fe40000410000 */
[----:B------:R-:W-:Y:S01]  /*cdd0*/  IMAD.MOV.U32 R25, RZ, RZ, R44 ;  /* 0x000000ffff197224 */ /* 0x000fe200078e002c */
[----:B------:R-:W-:Y:S01]  /*cde0*/  PRMT R44, R189, 0x5410, R171 ;  /* 0x00005410bd2c7816 */ /* 0x000fe200000000ab */
[-C--:B------:R-:W-:Y:S01]  /*cdf0*/  FMUL.FTZ R244, R92, R9.reuse ;  /* 0x000000095cf47220 */ /* 0x080fe20000410000 */
[----:B------:R-:W-:Y:S01]  /*ce00*/  @!P3 PRMT R189, R59, 0x5410, RZ ;  /* 0x000054103bbdb816 */ /* 0x000fe200000000ff */
[----:B------:R-:W-:-:S02]  /*ce10*/  FMUL.FTZ R109, R76, R9 ;  /* 0x000000094c6d7220 */ /* 0x000fc40000410000 */
[----:B------:R-:W-:Y:S02]  /*ce20*/  IMAD.MOV.U32 R43, RZ, RZ, R126 ;  /* 0x000000ffff2b7224 */ /* 0x000fe400078e007e */
[----:B------:R-:W-:Y:S02]  /*ce30*/  FMUL.FTZ R108, R120, R5 ;  /* 0x00000005786c7220 */ /* 0x000fe40000410000 */
[----:B------:R-:W-:Y:S01]  /*ce40*/  IMAD.MOV.U32 R120, RZ, RZ, R57 ;  /* 0x000000ffff787224 */ /* 0x000fe200078e0039 */
[----:B------:R-:W-:Y:S01]  /*ce50*/  ISETP.GE.U32.AND P3, PT, R235, R0, PT ;  /* 0x00000000eb00720c */ /* 0x000fe20003f66070 */
[----:B------:R-:W-:Y:S02]  /*ce60*/  IMAD.MOV.U32 R59, RZ, RZ, R47 ;  /* 0x000000ffff3b7224 */ /* 0x000fe400078e002f */
[----:B------:R-:W-:Y:S02]  /*ce70*/  IMAD.MOV.U32 R57, RZ, RZ, R75 ;  /* 0x000000ffff397224 */ /* 0x000fe400078e004b */
[----:B------:R-:W-:-:S02]  /*ce80*/  IMAD.MOV.U32 R75, RZ, RZ, R19 ;  /* 0x000000ffff4b7224 */ /* 0x000fc400078e0013 */
[----:B------:R-:W-:Y:S02]  /*ce90*/  IMAD.MOV.U32 R47, RZ, RZ, R18 ;  /* 0x000000ffff2f7224 */ /* 0x000fe400078e0012 */
[----:B------:R-:W-:Y:S02]  /*cea0*/  IMAD.MOV.U32 R46, RZ, RZ, R109 ;  /* 0x000000ffff2e7224 */ /* 0x000fe400078e006d */
[----:B------:R-:W-:Y:S02]  /*ceb0*/  IMAD.MOV.U32 R54, RZ, RZ, R245 ;  /* 0x000000ffff367224 */ /* 0x000fe400078e00f5 */
[----:B------:R-:W-:Y:S02]  /*cec0*/  IMAD.MOV.U32 R118, RZ, RZ, R244 ;  /* 0x000000ffff767224 */ /* 0x000fe400078e00f4 */
[----:B------:R-:W-:Y:S02]  /*ced0*/  FADD.FTZ R7, R228, R7 ;  /* 0x00000007e4077221 */ /* 0x000fe40000010000 */
[----:B------:R-:W-:-:S02]  /*cee0*/  FADD.FTZ R0, R186, R12 ;  /* 0x0000000cba007221 */ /* 0x000fc40000010000 */
[----:B------:R-:W-:Y:S01]  /*cef0*/  IMAD.WIDE.U32 R18, R43, -0x326172a9, RZ ;  /* 0xcd9e8d572b127825 */ /* 0x000fe200078e00ff */
[----:B------:R-:W-:-:S03]  /*cf00*/  @!P1 HFMA2.BF16_V2 R58, -RZ.H0_H0, RZ.H0_H0, -R171.H0_H0 ;  /* 0x200000ffff3a9231 */ /* 0x000fc600003409ab */
        /* <DEDUP_REMOVED lines=14> */
[----:B------:R-:W-:Y:S02]  /*cff0*/  FMUL.FTZ R245, R89, R5 ;  /* 0x0000000559f57220 */ /* 0x000fe40000410000 */
[----:B------:R2:W3:Y:S01]  /*d000*/  MUFU.EX2 R5, R37 ;  /* 0x0000002500057308 */ /* 0x0004e20000000800 */
[----:B------:R-:W-:Y:S01]  /*d010*/  IMAD.MOV.U32 R3, RZ, RZ, R230 ;  /* 0x000000ffff037224 */ /* 0x000fe200078e00e6 */
[----:B------:R-:W-:Y:S01]  /*d020*/  F2FP.BF16.PACK_AB R28, R10, R20 ;  /* 0x000000140a1c723e */ /* 0x000fe200000010ff */
[----:B------:R-:W-:Y:S01]  /*d030*/  FMUL.FTZ R20, R86, R8 ;  /* 0x0000000856147220 */ /* 0x000fe20000410000 */
[----:B------:R-:W-:Y:S01]  /*d040*/  @!P1 PRMT R171, R58, 0x5410, RZ ;  /* 0x000054103aab9816 */ /* 0x000fe200000000ff */
[----:B------:R-:W-:-:S02]  /*d050*/  IMAD.MOV.U32 R121, RZ, RZ, R3 ;  /* 0x000000ffff797224 */ /* 0x000fc400078e0003 */
[----:B------:R-:W-:Y:S02]  /*d060*/  FADD.FTZ R2, R187, R7 ;  /* 0x00000007bb027221 */ /* 0x000fe40000010000 */
[----:B------:R-:W-:Y:S02]  /*d070*/  IMAD.MOV.U32 R58, RZ, RZ, R56 ;  /* 0x000000ffff3a7224 */ /* 0x000fe400078e0038 */
[----:B--2---:R-:W-:Y:S02]  /*d080*/  IMAD.MOV.U32 R37, RZ, RZ, R14 ;  /* 0x000000ffff257224 */ /* 0x004fe400078e000e */
[----:B------:R-:W-:Y:S01]  /*d090*/  FADD.FTZ R14, R166, R0 ;  /* 0x00000000a60e7221 */ /* 0x000fe20000010000 */
[----:B------:R-:W-:Y:S01]  /*d0a0*/  LOP3.LUT R0, R19, R55, RZ, 0x3c, !PT ;  /* 0x0000003713007212 */ /* 0x000fe200078e3cff */
[----:B-1----:R-:W-:Y:S02]  /*d0b0*/  FADD.FTZ R3, R6, R13 ;  /* 0x0000000d06037221 */ /* 0x002fe40000010000 */
[----:B------:R-:W-:-:S02]  /*d0c0*/  IMAD.MOV.U32 R56, RZ, RZ, R46 ;  /* 0x000000ffff387224 */ /* 0x000fc400078e002e */
[----:B------:R-:W-:Y:S01]  /*d0d0*/  IMAD.WIDE.U32 R12, R0, -0x2daee0ad, RZ ;  /* 0xd2511f53000c7825 */ /* 0x000fe200078e00ff */
[----:B------:R-:W-:-:S03]  /*d0e0*/  F2FP.BF16.PACK_AB R38, R17, R16 ;  /* 0x000000101126723e */ /* 0x000fc600000010ff */
[----:B------:R-:W-:Y:S02]  /*d0f0*/  IMAD.MOV.U32 R46, RZ, RZ, R20 ;  /* 0x000000ffff2e7224 */ /* 0x000fe400078e0014 */
[----:B------:R-:W-:Y:S02]  /*d100*/  IMAD.MOV.U32 R20, RZ, RZ, R15 ;  /* 0x000000ffff147224 */ /* 0x000fe400078e000f */
[----:B------:R-:W-:Y:S02]  /*d110*/  IMAD.MOV.U32 R16, RZ, RZ, R49 ;  /* 0x000000ffff107224 */ /* 0x000fe400078e0031 */
[----:B------:R-:W-:Y:S01]  /*d120*/  FADD.FTZ R15, R243, R2 ;  /* 0x00000002f30f7221 */ /* 0x000fe20000010000 */
[----:B------:R-:W-:Y:S01]  /*d130*/  LOP3.LUT R2, R23, UR18, R18, 0x96, !PT ;  /* 0x0000001217027c12 */ /* 0x000fe2000f8e9612 */
[-C--:B------:R-:W-:Y:S01]  /*d140*/  FMUL.FTZ R231, R93, R9.reuse ;  /* 0x000000095de77220 */ /* 0x080fe20000410000 */
[----:B------:R-:W-:Y:S01]  /*d150*/  LOP3.LUT R0, R13, UR17, R190, 0x96, !PT ;  /* 0x000000110d007c12 */ /* 0x000fe2000f8e96be */
        /* <DEDUP_REMOVED lines=8> */
[----:B------:R-:W-:Y:S02]  /*d1e0*/  FMUL.FTZ R181, R77, R9 ;  /* 0x000000094db57220 */ /* 0x000fe40000410000 */
[-C--:B------:R-:W-:Y:S01]  /*d1f0*/  FMUL.FTZ R40, R119, R8.reuse ;  /* 0x0000000877287220 */ /* 0x080fe20000410000 */
[----:B------:R1:W-:Y:S01]  /*d200*/  STL [R1+0x154], R230 ;  /* 0x000154e601007387 */ /* 0x0003e20000100800 */
[-C--:B------:R-:W-:Y:S02]  /*d210*/  FMUL.FTZ R10, R110, R8.reuse ;  /* 0x000000086e0a7220 */ /* 0x080fe40000410000 */
[-C--:B------:R-:W-:Y:S02]  /*d220*/  FMUL.FTZ R9, R111, R8.reuse ;  /* 0x000000086f097220 */ /* 0x080fe40000410000 */
[----:B------:R-:W-:Y:S01]  /*d230*/  FMUL.FTZ R182, R82, R8 ;  /* 0x0000000852b67220 */ /* 0x000fe20000410000 */
[----:B---3--:R-:W-:Y:S01]  /*d240*/  F2FP.BF16.PACK_AB R21, R5, R6 ;  /* 0x000000060515723e */ /* 0x008fe200000010ff */
        /* <DEDUP_REMOVED lines=12> */
[----:B------:R-:W-:Y:S01]  /*d310*/  PRMT R17, R36, 0x7632, R17 ;  /* 0x0000763224117816 */ /* 0x000fe20000000011 */
[-C--:B------:R-:W-:Y:S01]  /*d320*/  FMUL.FTZ R117, R94, R8.reuse ;  /* 0x000000085e757220 */ /* 0x080fe20000410000 */
[----:B------:R-:W-:Y:S01]  /*d330*/  PRMT R164, R39, 0x7632, R164 ;  /* 0x0000763227a47816 */ /* 0x000fe200000000a4 */
[-C--:B------:R-:W-:Y:S01]  /*d340*/  FMUL.FTZ R119, R83, R8.reuse ;  /* 0x0000000853777220 */ /* 0x080fe20000410000 */
[----:B------:R-:W-:Y:S01]  /*d350*/  PRMT R163, R39, 0x7610, R163 ;  /* 0x0000761027a37816 */ /* 0x000fe200000000a3 */
[----:B------:R-:W-:Y:S01]  /*d360*/  FMUL.FTZ R125, R78, R8 ;  /* 0x000000084e7d7220 */ /* 0x000fe20000410000 */
[----:B------:R-:W-:Y:S01]  /*d370*/  MUFU.EX2 R212, R212 ;  /* 0x000000d400d47308 */ /* 0x000fe20000000800 */
[----:B------:R-:W-:Y:S01]  /*d380*/  IMAD.MOV.U32 R35, RZ, RZ, R16 ;  /* 0x000000ffff237224 */ /* 0x000fe200078e0010 */
[----:B------:R-:W-:Y:S01]  /*d390*/  USHF.L.U32 UR5, UR7, 0x3, URZ ;  /* 0x0000000307057899 */ /* 0x000fe2000800063f */
[----:B------:R-:W-:Y:S01]  /*d3a0*/  IMAD.MOV.U32 R8, RZ, RZ, R247 ;  /* 0x000000ffff087224 */ /* 0x000fe200078e00f7 */
[----:B------:R-:W-:Y:S01]  /*d3b0*/  USHF.L.U32 UR4, UR7, 0x6, URZ ;  /* 0x0000000607047899 */ /* 0x000fe2000800063f */
[----:B------:R-:W-:Y:S01]  /*d3c0*/  IMAD.MOV.U32 R126, RZ, RZ, R231 ;  /* 0x000000ffff7e7224 */ /* 0x000fe200078e00e7 */
[----:B------:R2:W5:Y:S01]  /*d3d0*/  LDL.LU R187, [R1+0x1a4] ;  /* 0x0001a40001bb7983 */ /* 0x0005620000300800 */
[----:B------:R-:W-:-:S02]  /*d3e0*/  FADD.FTZ R16, R5, R3 ;  /* 0x0000000305107221 */ /* 0x000fc40000010000 */
[-C--:B------:R-:W-:Y:S02]  /*d3f0*/  FMUL.FTZ R110, R122, R4.reuse ;  /* 0x000000047a6e7220 */ /* 0x080fe40000410000 */
[-C--:B------:R-:W-:Y:S02]  /*d400*/  FMUL.FTZ R111, R123, R4.reuse ;  /* 0x000000047b6f7220 */ /* 0x080fe40000410000 */
[-C--:B-1----:R-:W-:Y:S02]  /*d410*/  FMUL.FTZ R230, R98, R4.reuse ;  /* 0x0000000462e67220 */ /* 0x082fe40000410000 */
[----:B------:R-:W-:Y:S02]  /*d420*/  IMAD.MOV.U32 R243, RZ, RZ, R9 ;  /* 0x000000fffff37224 */ /* 0x000fe400078e0009 */
[----:B------:R-:W-:Y:S01]  /*d430*/  IMAD.MOV.U32 R23, RZ, RZ, R121 ;  /* 0x000000ffff177224 */ /* 0x000fe200078e0079 */
[----:B------:R-:W-:Y:S01]  /*d440*/  PRMT R13, R21, 0x7632, R13 ;  /* 0x00007632150d7816 */ /* 0x000fe2000000000d */
[-C--:B------:R-:W-:Y:S01]  /*d450*/  FMUL.FTZ R231, R99, R4.reuse ;  /* 0x0000000463e77220 */ /* 0x080fe20000410000 */
[----:B------:R-:W-:Y:S01]  /*d460*/  MUFU.EX2 R220, R220 ;  /* 0x000000dc00dc7308 */ /* 0x000fe20000000800 */
[----:B------:R-:W-:Y:S01]  /*d470*/  FMUL.FTZ R247, R91, R4 ;  /* 0x000000045bf77220 */ /* 0x000fe20000410000 */
[----:B------:R2:W5:Y:S01]  /*d480*/  LDL.LU R186, [R1+0x1a0] ;  /* 0x0001a00001ba7983 */ /* 0x0005620000300800 */
[----:B------:R-:W-:-:S04]  /*d490*/  IMAD.WIDE.U32 R2, R2, -0x2daee0ad, RZ ;  /* 0xd2511f5302027825 */ /* 0x000fc800078e00ff */
[----:B------:R-:W-:Y:S01]  /*d4a0*/  IMAD.WIDE.U32 R4, R0, -0x326172a9, RZ ;  /* 0xcd9e8d5700047825 */ /* 0x000fe200078e00ff */
[----:B------:R-:W-:-:S04]  /*d4b0*/  LOP3.LUT R0, R3, UR15, R12, 0x96, !PT ;  /* 0x0000000f03007c12 */ /* 0x000fc8000f8e960c */
[----:B------:R-:W-:Y:S01]  /*d4c0*/  LOP3.LUT R3, R5, UR16, R22, 0x96, !PT ;  /* 0x0000001005037c12 */ /* 0x000fe2000f8e9616 */
[----:B------:R-:W-:-:S04]  /*d4d0*/  IMAD.MOV.U32 R22, RZ, RZ, R120 ;  /* 0x000000ffff167224 */ /* 0x000fc800078e0078 */
[----:B------:R-:W-:-:S04]  /*d4e0*/  IMAD.WIDE.U32 R6, R3, -0x2daee0ad, RZ ;  /* 0xd2511f5303067825 */ /* 0x000fc800078e00ff */
[----:B------:R-:W-:Y:S02]  /*d4f0*/  IMAD.MOV.U32 R120, RZ, RZ, R10 ;  /* 0x000000ffff787224 */ /* 0x000fe400078e000a */
[----:B------:R-:W-:Y:S02]  /*d500*/  IMAD.MOV.U32 R122, RZ, RZ, R11 ;  /* 0x000000ffff7a7224 */ /* 0x000fe400078e000b */
[----:B------:R-:W-:Y:S01]  /*d510*/  IMAD.WIDE.U32 R10, R0, -0x326172a9, RZ ;  /* 0xcd9e8d57000a7825 */ /* 0x000fe200078e00ff */
[----:B------:R-:W-:-:S03]  /*d520*/  LOP3.LUT R0, R7, UR11, R2, 0x96, !PT ;  /* 0x0000000b07007c12 */ /* 0x000fc6000f8e9602 */
[----:B------:R-:W-:Y:S02]  /*d530*/  IMAD.MOV.U32 R123, RZ, RZ, R8 ;  /* 0x000000ffff7b7224 */ /* 0x000fe400078e0008 */
        /* <DEDUP_REMOVED lines=9> */
[----:B------:R-:W1:Y:S04]  /*d5d0*/  MUFU.EX2 R11, R52 ;  /* 0x00000034000b7308 */ /* 0x000e680000000800 */
[----:B------:R-:W-:Y:S02]  /*d5e0*/  LOP3.LUT R0, R3, UR13, R6, 0x96, !PT ;  /* 0x0000000d03007c12 */ /* 0x000fe4000f8e9606 */
[----:B------:R-:W-:Y:S02]  /*d5f0*/  LOP3.LUT R9, R7, UR8, R8, 0x96, !PT ;  /* 0x0000000807097c12 */ /* 0x000fe4000f8e9608 */
[----:B------:R-:W-:Y:S01]  /*d600*/  LOP3.LUT R6, R0, 0xffff, RZ, 0xc0, !PT ;  /* 0x0000ffff00067812 */ /* 0x000fe200078ec0ff */
[----:B------:R-:W3:Y:S01]  /*d610*/  MUFU.EX2 R8, R53 ;  /* 0x0000003500087308 */ /* 0x000ee20000000800 */
[----:B------:R-:W-:-:S02]  /*d620*/  IMAD.MOV.U32 R121, RZ, RZ, R177 ;  /* 0x000000ffff797224 */ /* 0x000fc400078e00b1 */
[----:B------:R-:W-:Y:S01]  /*d630*/  IMAD.MOV.U32 R7, RZ, RZ, R178 ;  /* 0x000000ffff077224 */ /* 0x000fe200078e00b2 */
[----:B------:R-:W-:-:S04]  /*d640*/  SHF.R.U32.HI R6, RZ, 0x8, R6 ;  /* 0x00000008ff067819 */ /* 0x000fc80000011606 */
[----:B------:R-:W-:Y:S01]  /*d650*/  MUFU.EX2 R177, R147 ;  /* 0x0000009300b17308 */ /* 0x000fe20000000800 */
[----:B------:R-:W-:-:S07]  /*d660*/  LOP3.LUT R6, R6, 0xffff, RZ, 0xc0, !PT ;  /* 0x0000ffff06067812 */ /* 0x000fce00078ec0ff */
[----:B------:R-:W4:Y:S01]  /*d670*/  MUFU.EX2 R178, R151 ;  /* 0x0000009700b27308 */ /* 0x000f220000000800 */
[----:B------:R-:W-:Y:S01]  /*d680*/  LOP3.LUT R19, R5, UR16, R66, 0x96, !PT ;  /* 0x0000001005137c12 */ /* 0x000fe2000f8e9642 */
[----:B------:R-:W-:Y:S01]  /*d690*/  FADD.FTZ R5, R252, R14 ;  /* 0x0000000efc057221 */ /* 0x000fe20000010000 */
[----:B------:R-:W-:Y:S01]  /*d6a0*/  ISETP.GE.U32.AND P1, PT, R235, R6, PT ;  /* 0x00000006eb00720c */ /* 0x000fe20003f26070 */
[----:B------:R-:W-:Y:S02]  /*d6b0*/  FADD.FTZ R6, R7, R15 ;  /* 0x0000000f07067221 */ /* 0x000fe40000010000 */
[----:B------:R-:W-:Y:S02]  /*d6c0*/  IMAD.MOV.U32 R66, RZ, RZ, R59 ;  /* 0x000000ffff427224 */ /* 0x000fe400078e003b */
[----:B------:R-:W-:Y:S01]  /*d6d0*/  IMAD.MOV.U32 R252, RZ, RZ, R124 ;  /* 0x000000fffffc7224 */ /* 0x000fe200078e007c */
[----:B------:R-:W-:Y:S01]  /*d6e0*/  MUFU.EX2 R59, R144 ;  /* 0x00000090003b7308 */ /* 0x000fe20000000800 */
[----:B-1----:R-:W-:Y:S01]  /*d6f0*/  FADD.FTZ R7, R11, R16 ;  /* 0x000000100b077221 */ /* 0x002fe20000010000 */
[----:B---3--:R-:W-:Y:S01]  /*d700*/  F2FP.BF16.PACK_AB R11, R8, R11 ;  /* 0x0000000b080b723e */ /* 0x008fe200000010ff */
[----:B------:R-:W-:-:S05]  /*d710*/  IMAD.MOV.U32 R53, RZ, RZ, R23 ;  /* 0x000000ffff357224 */ /* 0x000fca00078e0017 */
[----:B------:R-:W1:Y:S01]  /*d720*/  MUFU.EX2 R124, R145 ;  /* 0x00000091007c7308 */ /* 0x000e620000000800 */
[----:B------:R-:W-:Y:S02]  /*d730*/  FADD.FTZ R23, R8, R7 ;  /* 0x0000000708177221 */ /* 0x000fe40000010000 */
[----:B------:R-:W-:Y:S01]  /*d740*/  FADD.FTZ R8, R161, R5 ;  /* 0x00000005a1087221 */ /* 0x000fe20000010000 */
[----:B----4-:R-:W-:-:S04]  /*d750*/  F2FP.BF16.PACK_AB R5, R178, R177 ;  /* 0x000000b1b205723e */ /* 0x010fc800000010ff */
[C---:B------:R-:W-:Y:S01]  /*d760*/  PRMT R170, R5.reuse, 0x7610, R170 ;  /* 0x0000761005aa7816 */ /* 0x040fe200000000aa */
[----:B------:R-:W-:Y:S01]  /*d770*/  FADD.FTZ R7, R162, R6 ;  /* 0x00000006a2077221 */ /* 0x000fe20000010000 */
[----:B------:R-:W-:Y:S01]  /*d780*/  PRMT R169, R5, 0x7632, R169 ;  /* 0x0000763205a97816 */ /* 0x000fe200000000a9 */
[----:B------:R-:W-:Y:S02]  /*d790*/  IMAD.MOV.U32 R52, RZ, RZ, R20 ;  /* 0x000000ffff347224 */ /* 0x000fe400078e0014 */
[----:B------:R-:W-:Y:S01]  /*d7a0*/  @!P2 HFMA2.BF16_V2 R60, -RZ.H0_H0, RZ.H0_H0, -R170.H0_H0 ;  /* 0x200000ffff3ca231 */ /* 0x000fe200003409aa */
[----:B------:R-:W-:Y:S02]  /*d7b0*/  LOP3.LUT R20, R67, UR18, R18, 0x96, !PT ;  /* 0x0000001243147c12 */ /* 0x000fe4000f8e9612 */
[----:B-1----:R-:W-:Y:S01]  /*d7c0*/  F2FP.BF16.PACK_AB R6, R124, R59 ;  /* 0x0000003b7c06723e */ /* 0x002fe200000010ff */
[----:B------:R-:W-:Y:S01]  /*d7d0*/  IMAD.MOV.U32 R67, RZ, RZ, R37 ;  /* 0x000000ffff437224 */ /* 0x000fe200078e0025 */
[----:B------:R-:W-:-:S02]  /*d7e0*/  LOP3.LUT R5, R0, 0xff, RZ, 0xc0, !PT ;  /* 0x000000ff00057812 */ /* 0x000fc400078ec0ff */
[----:B------:R-:W-:Y:S02]  /*d7f0*/  PRMT R37, R170, 0x5410, R169 ;  /* 0x00005410aa257816 */ /* 0x000fe400000000a9 */
[----:B------:R-:W-:Y:S02]  /*d800*/  @!P2 PRMT R170, R60, 0x5410, RZ ;  /* 0x000054103caaa816 */ /* 0x000fe400000000ff */
[C---:B------:R-:W-:Y:S02]  /*d810*/  PRMT R168, R6.reuse, 0x7610, R168 ;  /* 0x0000761006a87816 */ /* 0x040fe400000000a8 */
[----:B------:R-:W-:Y:S02]  /*d820*/  ISETP.GE.U32.AND P2, PT, R235, R5, PT ;  /* 0x00000005eb00720c */ /* 0x000fe40003f46070 */
[--C-:B------:R-:W-:Y:S02]  /*d830*/  SHF.R.U32.HI R5, RZ, 0x18, R0.reuse ;  /* 0x00000018ff057819 */ /* 0x100fe40000011600 */
[----:B------:R-:W-:Y:S01]  /*d840*/  SHF.R.U32.HI R0, RZ, 0x10, R0 ;  /* 0x00000010ff007819 */ /* 0x000fe20000011600 */
[----:B------:R-:W-:Y:S01]  /*d850*/  @!P3 HFMA2.BF16_V2 R63, -RZ.H0_H0, RZ.H0_H0, -R168.H0_H0 ;  /* 0x200000ffff3fb231 */ /* 0x000fe200003409a8 */
[----:B------:R-:W-:Y:S01]  /*d860*/  PRMT R167, R6, 0x7632, R167 ;  /* 0x0000763206a77816 */ /* 0x000fe200000000a7 */
[----:B------:R-:W-:Y:S01]  /*d870*/  IMAD.MOV.U32 R60, RZ, RZ, R40 ;  /* 0x000000ffff3c7224 */ /* 0x000fe200078e0028 */
        /* <DEDUP_REMOVED lines=14> */
[--C-:B------:R-:W-:Y:S01]  /*d960*/  SHF.R.U32.HI R5, RZ, 0x10, R2.reuse ;  /* 0x00000010ff057819 */ /* 0x100fe20000011602 */
        /* <DEDUP_REMOVED lines=11> */
[----:B------:R-:W-:Y:S01]  /*da20*/  PRMT R16, R38, 0x7610, R16 ;  /* 0x0000761026107816 */ /* 0x000fe20000000010 */
[----:B------:R-:W-:Y:S01]  /*da30*/  IMAD.MOV.U32 R6, RZ, RZ, R53 ;  /* 0x000000ffff067224 */ /* 0x000fe200078e0035 */
[----:B------:R-:W-:Y:S01]  /*da40*/  @!P1 PRMT R17, R68, 0x5410, RZ ;  /* 0x0000541044119816 */ /* 0x000fe200000000ff */
[----:B------:R-:W-:Y:S01]  /*da50*/  IMAD.MOV.U32 R53, RZ, RZ, R123 ;  /* 0x000000ffff357224 */ /* 0x000fe200078e007b */
[----:B------:R-:W-:Y:S01]  /*da60*/  ISETP.GE.U32.AND P1, PT, R235, R0, PT ;  /* 0x00000000eb00720c */ /* 0x000fe20003f26070 */
[----:B------:R-:W-:Y:S01]  /*da70*/  IMAD.MOV.U32 R123, RZ, RZ, R41 ;  /* 0x000000ffff7b7224 */ /* 0x000fe200078e0029 */
[----:B------:R-:W-:-:S02]  /*da80*/  LOP3.LUT R5, R5, 0xff, RZ, 0xc0, !PT ;  /* 0x000000ff05057812 */ /* 0x000fc400078ec0ff */
[----:B------:R-:W-:Y:S02]  /*da90*/  LOP3.LUT R0, R3, UR14, R10, 0x96, !PT ;  /* 0x0000000e03007c12 */ /* 0x000fe4000f8e960a */
        /* <DEDUP_REMOVED lines=10> */
[----:B------:R-:W-:Y:S02]  /*db40*/  ISETP.GE.U32.AND P3, PT, R235, R5, PT ;  /* 0x00000005eb00720c */ /* 0x000fe40003f66070 */
[----:B------:R-:W-:Y:S02]  /*db50*/  LOP3.LUT R5, R0, 0xff, RZ, 0xc0, !PT ;  /* 0x000000ff00057812 */ /* 0x000fe400078ec0ff */
[----:B------:R-:W-:Y:S02]  /*db60*/  PRMT R38, R14, 0x5410, R13 ;  /* 0x000054100e267816 */ /* 0x000fe4000000000d */
[----:B------:R-:W-:-:S02]  /*db70*/  @!P4 PRMT R14, R74, 0x5410, RZ ;  /* 0x000054104a0ec816 */ /* 0x000fc400000000ff */
[----:B------:R-:W-:Y:S02]  /*db80*/  ISETP.GE.U32.AND P4, PT, R235, R5, PT ;  /* 0x00000005eb00720c */ /* 0x000fe40003f86070 */
[----:B------:R-:W-:Y:S01]  /*db90*/  SHF.R.U32.HI R5, RZ, 0x18, R0 ;  /* 0x00000018ff057819 */ /* 0x000fe20000011600 */
[----:B------:R-:W-:Y:S01]  /*dba0*/  IMAD.MOV.U32 R63, RZ, RZ, R52 ;  /* 0x000000ffff3f7224 */ /* 0x000fe200078e0034 */
[----:B------:R-:W-:Y:S01]  /*dbb0*/  SHF.R.U32.HI R0, RZ, 0x10, R0 ;  /* 0x00000010ff007819 */ /* 0x000fe20000011600 */
[----:B------:R-:W-:Y:S01]  /*dbc0*/  IMAD.MOV.U32 R52, RZ, RZ, R22 ;  /* 0x000000ffff347224 */ /* 0x000fe200078e0016 */
[----:B------:R-:W-:Y:S01]  /*dbd0*/  @!P2 HFMA2.BF16_V2 R77, -RZ.H0_H0, RZ.H0_H0, -R164.H0_H0 ;  /* 0x200000ffff4da231 */ /* 0x000fe200003409a4 */
[----:B------:R-:W-:Y:S01]  /*dbe0*/  IMAD.MOV.U32 R61, RZ, RZ, R24 ;  /* 0x000000ffff3d7224 */ /* 0x000fe200078e0018 */
[----:B------:R-:W-:Y:S01]  /*dbf0*/  @!P1 HFMA2.BF16_V2 R76, -RZ.H0_H0, RZ.H0_H0, -R13.H0_H0 ;  /* 0x200000ffff4c9231 */ /* 0x000fe2000034090d */
[----:B------:R-:W-:Y:S01]  /*dc00*/  FADD.FTZ R22, R154, R8 ;  /* 0x000000089a167221 */ /* 0x000fe20000010000 */
[----:B------:R-:W-:Y:S01]  /*dc10*/  LOP3.LUT R0, R0, 0xff, RZ, 0xc0, !PT ;  /* 0x000000ff00007812 */ /* 0x000fe200078ec0ff */
[----:B------:R-:W-:-:S02]  /*dc20*/  FADD.FTZ R24, R185, R7 ;  /* 0x00000007b9187221 */ /* 0x000fc40000010000 */
[----:B------:R-:W-:Y:S01]  /*dc30*/  IMAD.MOV.U32 R39, RZ, RZ, R6 ;  /* 0x000000ffff277224 */ /* 0x000fe200078e0006 */
[----:B------:R-:W-:Y:S01]  /*dc40*/  PRMT R36, R163, 0x5410, R164 ;  /* 0x00005410a3247816 */ /* 0x000fe200000000a4 */
[----:B------:R-:W-:Y:S01]  /*dc50*/  IMAD.WIDE.U32 R8, R20, -0x2daee0ad, RZ ;  /* 0xd2511f5314087825 */ /* 0x000fe200078e00ff */
[----:B------:R-:W-:Y:S02]  /*dc60*/  @!P2 PRMT R164, R77, 0x5410, RZ ;  /* 0x000054104da4a816 */ /* 0x000fe400000000ff */
[----:B------:R-:W-:Y:S01]  /*dc70*/  PRMT R166, R11, 0x7610, R166 ;  /* 0x000076100ba67816 */ /* 0x000fe200000000a6 */
[----:B------:R-:W-:Y:S01]  /*dc80*/  IMAD.WIDE.U32 R6, R19, -0x2daee0ad, RZ ;  /* 0xd2511f5313067825 */ /* 0x000fe200078e00ff */
[----:B------:R-:W-:Y:S02]  /*dc90*/  @!P1 PRMT R13, R76, 0x5410, RZ ;  /* 0x000054104c0d9816 */ /* 0x000fe400000000ff */
[----:B------:R-:W-:Y:S02]  /*dca0*/  PRMT R165, R11, 0x7632, R165 ;  /* 0x000076320ba57816 */ /* 0x000fe400000000a5 */
[----:B------:R-:W-:-:S02]  /*dcb0*/  PRMT R162, R28, 0x7632, R162 ;  /* 0x000076321ca27816 */ /* 0x000fc400000000a2 */
[----:B------:R-:W-:Y:S01]  /*dcc0*/  PRMT R161, R28, 0x7610, R161 ;  /* 0x000076101ca17816 */ /* 0x000fe200000000a1 */
[----:B------:R-:W-:Y:S01]  /*dcd0*/  IMAD.MOV.U32 R70, RZ, RZ, R52 ;  /* 0x000000ffff467224 */ /* 0x000fe200078e0034 */
[C---:B------:R-:W-:Y:S01]  /*dce0*/  ISETP.GE.U32.AND P2, PT, R235.reuse, R0, PT ;  /* 0x00000000eb00720c */ /* 0x040fe20003f46070 */
[----:B------:R-:W1:Y:S01]  /*dcf0*/  MUFU.EX2 R21, R150 ;  /* 0x0000009600157308 */ /* 0x000e620000000800 */
[----:B------:R-:W-:Y:S01]  /*dd00*/  ISETP.GE.U32.AND P1, PT, R235, R5, PT ;  /* 0x00000005eb00720c */ /* 0x000fe20003f26070 */
[----:B------:R-:W-:Y:S01]  /*dd10*/  @!P5 HFMA2.BF16_V2 R78, -RZ.H0_H0, RZ.H0_H0, -R163.H0_H0 ;  /* 0x200000ffff4ed231 */ /* 0x000fe200003409a3 */
[----:B------:R-:W-:Y:S01]  /*dd20*/  LOP3.LUT R0, R9, UR15, R12, 0x96, !PT ;  /* 0x0000000f09007c12 */ /* 0x000fe2000f8e960c */
[----:B------:R-:W-:Y:S01]  /*dd30*/  IMAD.MOV.U32 R74, RZ, RZ, R64 ;  /* 0x000000ffff4a7224 */ /* 0x000fe200078e0040 */
[----:B------:R-:W-:Y:S01]  /*dd40*/  LOP3.LUT R5, R7, UR11, R8, 0x96, !PT ;  /* 0x0000000b07057c12 */ /* 0x000fe2000f8e9608 */
[----:B------:R-:W-:Y:S01]  /*dd50*/  IMAD.MOV.U32 R68, RZ, RZ, R61 ;  /* 0x000000ffff447224 */ /* 0x000fe200078e003d */
[----:B------:R2:W5:Y:S01]  /*dd60*/  LDL.LU R185, [R1+0x19c] ;  /* 0x00019c0001b97983 */ /* 0x0005620000300800 */
[----:B------:R-:W-:-:S04]  /*dd70*/  IMAD.WIDE.U32 R10, R0, -0x326172a9, RZ ;  /* 0xcd9e8d57000a7825 */ /* 0x000fc800078e00ff */
[----:B------:R-:W-:Y:S01]  /*dd80*/  IMAD.WIDE.U32 R8, R5, -0x326172a9, RZ ;  /* 0xcd9e8d5705087825 */ /* 0x000fe200078e00ff */
[----:B------:R-:W-:-:S04]  /*dd90*/  LOP3.LUT R4, R11, UR12, R4, 0x96, !PT ;  /* 0x0000000c0b047c12 */ /* 0x000fc8000f8e9604 */
[----:B------:R-:W-:Y:S01]  /*dda0*/  LOP3.LUT R0, R9, UR10, R10, 0x96, !PT ;  /* 0x0000000a09007c12 */ /* 0x000fe2000f8e960a */
[----:B------:R-:W-:-:S04]  /*ddb0*/  IMAD.WIDE.U32 R10, R4, -0x2daee0ad, RZ ;  /* 0xd2511f53040a7825 */ /* 0x000fc800078e00ff */
[----:B------:R-:W-:Y:S01]  /*ddc0*/  IMAD.WIDE.U32 R4, R0, -0x2daee0ad, RZ ;  /* 0xd2511f5300047825 */ /* 0x000fe200078e00ff */
[----:B------:R-:W-:-:S04]  /*ddd0*/  LOP3.LUT R6, R11, UR9, R6, 0x96, !PT ;  /* 0x000000090b067c12 */ /* 0x000fc8000f8e9606 */
[----:B------:R-:W-:Y:S02]  /*dde0*/  LOP3.LUT R5, R5, UR6, R10, 0x96, !PT ;  /* 0x0000000605057c12 */ /* 0x000fe4000f8e960a */
[C---:B------:R-:W-:Y:S02]  /*ddf0*/  LOP3.LUT R0, R2.reuse, 0xff, RZ, 0xc0, !PT ;  /* 0x000000ff02007812 */ /* 0x040fe400078ec0ff */
[----:B------:R-:W-:Y:S02]  /*de00*/  LOP3.LUT R10, R2, 0xffff, RZ, 0xc0, !PT ;  /* 0x0000ffff020a7812 */ /* 0x000fe400078ec0ff */
[--C-:B------:R-:W-:Y:S02]  /*de10*/  SHF.R.U32.HI R11, RZ, 0x10, R2.reuse ;  /* 0x00000010ff0b7819 */ /* 0x100fe40000011602 */
[----:B------:R-:W-:Y:S01]  /*de20*/  SHF.R.U32.HI R9, RZ, 0x18, R2 ;  /* 0x00000018ff097819 */ /* 0x000fe20000011602 */
[----:B------:R-:W-:Y:S01]  /*de30*/  IMAD.WIDE.U32 R2, R5, -0x326172a9, RZ ;  /* 0xcd9e8d5705027825 */ /* 0x000fe200078e00ff */
[----:B------:R-:W-:-:S02]  /*de40*/  @!P1 HFMA2.BF16_V2 R81, -RZ.H0_H0, RZ.H0_H0, -R162.H0_H0 ;  /* 0x200000ffff519231 */ /* 0x000fc400003409a2 */
[----:B------:R-:W-:Y:S02]  /*de50*/  @!P4 HFMA2.BF16_V2 R79, -RZ.H0_H0, RZ.H0_H0, -R166.H0_H0 ;  /* 0x200000ffff4fc231 */ /* 0x000fe400003409a6 */
[----:B------:R-:W-:Y:S01]  /*de60*/  LOP3.LUT R5, R2, 0xff, RZ, 0xc0, !PT ;  /* 0x000000ff02057812 */ /* 0x000fe200078ec0ff */
[----:B------:R-:W-:Y:S01]  /*de70*/  IMAD.MOV.U32 R52, RZ, RZ, R120 ;  /* 0x000000ffff347224 */ /* 0x000fe200078e0078 */
[----:B------:R-:W-:Y:S01]  /*de80*/  PRMT R120, R161, 0x5410, R162 ;  /* 0x00005410a1787816 */ /* 0x000fe200000000a2 */
[----:B------:R-:W-:Y:S01]  /*de90*/  IMAD.MOV.U32 R77, RZ, RZ, R53 ;  /* 0x000000ffff4d7224 */ /* 0x000fe200078e0035 */
[----:B------:R-:W-:Y:S01]  /*dea0*/  @!P1 PRMT R162, R81, 0x5410, RZ ;  /* 0x0000541051a29816 */ /* 0x000fe200000000ff */
[----:B------:R-:W-:Y:S01]  /*deb0*/  IMAD.MOV.U32 R53, RZ, RZ, R121 ;  /* 0x000000ffff357224 */ /* 0x000fe200078e0079 */
[----:B------:R-:W-:Y:S01]  /*dec0*/  PRMT R121, R166, 0x5410, R165 ;  /* 0x00005410a6797816 */ /* 0x000fe200000000a5 */
[----:B------:R-:W-:Y:S01]  /*ded0*/  @!P3 HFMA2.BF16_V2 R80, -RZ.H0_H0, RZ.H0_H0, -R165.H0_H0 ;  /* 0x200000ffff50b231 */ /* 0x000fe200003409a5 */
[----:B------:R-:W-:Y:S01]  /*dee0*/  ISETP.GE.U32.AND P1, PT, R235, R5, PT ;  /* 0x00000005eb00720c */ /* 0x000fe20003f26070 */
[----:B------:R-:W-:Y:S01]  /*def0*/  IMAD.WIDE.U32 R6, R6, -0x326172a9, RZ ;  /* 0xcd9e8d5706067825 */ /* 0x000fe200078e00ff */
[----:B------:R-:W-:Y:S01]  /*df00*/  @!P4 PRMT R166, R79, 0x5410, RZ ;  /* 0x000054104fa6c816 */ /* 0x000fe200000000ff */
[----:B------:R-:W3:Y:S01]  /*df10*/  MUFU.EX2 R5, R152 ;  /* 0x0000009800057308 */ /* 0x000ee20000000800 */
[----:B------:R-:W-:-:S02]  /*df20*/  ISETP.GE.U32.AND P4, PT, R235, R0, PT ;  /* 0x00000000eb00720c */ /* 0x000fc40003f86070 */
[----:B------:R-:W-:Y:S02]  /*df30*/  SHF.R.U32.HI R0, RZ, 0x18, R2 ;  /* 0x00000018ff007819 */ /* 0x000fe40000011602 */
[----:B------:R-:W-:Y:S02]  /*df40*/  @!P3 PRMT R165, R80, 0x5410, RZ ;  /* 0x0000541050a5b816 */ /* 0x000fe400000000ff */
[----:B------:R-:W-:Y:S02]  /*df50*/  LOP3.LUT R7, R7, UR8, R8, 0x96, !PT ;  /* 0x0000000807077c12 */ /* 0x000fe4000f8e9608 */
[----:B------:R-:W-:Y:S01]  /*df60*/  ISETP.GE.U32.AND P3, PT, R235, R0, PT ;  /* 0x00000000eb00720c */ /* 0x000fe20003f66070 */
[----:B------:R-:W-:Y:S01]  /*df70*/  @!P2 HFMA2.BF16_V2 R82, -RZ.H0_H0, RZ.H0_H0, -R161.H0_H0 ;  /* 0x200000ffff52a231 */ /* 0x000fe200003409a1 */
[----:B------:R-:W-:Y:S02]  /*df80*/  SHF.R.U32.HI R0, RZ, 0x8, R10 ;  /* 0x00000008ff007819 */ /* 0x000fe4000001160a */
[----:B------:R-:W-:-:S02]  /*df90*/  LOP3.LUT R6, R3, UR13, R6, 0x96, !PT ;  /* 0x0000000d03067c12 */ /* 0x000fc4000f8e9606 */
[----:B------:R-:W-:Y:S02]  /*dfa0*/  LOP3.LUT R12, R2, 0xffff, RZ, 0xc0, !PT ;  /* 0x0000ffff020c7812 */ /* 0x000fe400078ec0ff */
[----:B------:R-:W-:Y:S01]  /*dfb0*/  SHF.R.U32.HI R8, RZ, 0x10, R2 ;  /* 0x00000010ff087819 */ /* 0x000fe20000011602 */
[----:B------:R-:W-:Y:S01]  /*dfc0*/  IMAD.WIDE.U32 R2, R7, -0x2daee0ad, RZ ;  /* 0xd2511f5307027825 */ /* 0x000fe200078e00ff */
[----:B------:R-:W-:Y:S02]  /*dfd0*/  LOP3.LUT R0, R0, 0xffff, RZ, 0xc0, !PT ;  /* 0x0000ffff00007812 */ /* 0x000fe400078ec0ff */
[----:B------:R-:W-:Y:S02]  /*dfe0*/  @!P2 PRMT R161, R82, 0x5410, RZ ;  /* 0x0000541052a1a816 */ /* 0x000fe400000000ff */
[----:B------:R-:W-:Y:S02]  /*dff0*/  @!P5 PRMT R163, R78, 0x5410, RZ ;  /* 0x000054104ea3d816 */ /* 0x000fe400000000ff */
[----:B------:R-:W-:-:S02]  /*e000*/  ISETP.GE.U32.AND P2, PT, R235, R9, PT ;  /* 0x00000009eb00720c */ /* 0x000fc40003f46070 */
[C---:B------:R-:W-:Y:S02]  /*e010*/  LOP3.LUT R10, R2.reuse, 0xff, RZ, 0xc0, !PT ;  /* 0x000000ff020a7812 */ /* 0x040fe400078ec0ff */
[----:B------:R-:W-:Y:S02]  /*e020*/  LOP3.LUT R20, R2, 0xffff, RZ, 0xc0, !PT ;  /* 0x0000ffff02147812 */ /* 0x000fe400078ec0ff */
[--C-:B------:R-:W-:Y:S02]  /*e030*/  SHF.R.U32.HI R19, RZ, 0x10, R2.reuse ;  /* 0x00000010ff137819 */ /* 0x100fe40000011602 */
[----:B------:R-:W-:Y:S01]  /*e040*/  SHF.R.U32.HI R9, RZ, 0x18, R2 ;  /* 0x00000018ff097819 */ /* 0x000fe20000011602 */
[----:B-1----:R-:W-:Y:S01]  /*e050*/  FADD.FTZ R2, R21, R23 ;  /* 0x0000001715027221 */ /* 0x002fe20000010000 */
[----:B------:R-:W-:Y:S01]  /*e060*/  ISETP.GE.U32.AND P5, PT, R235, R0, PT ;  /* 0x00000000eb00720c */ /* 0x000fe20003fa6070 */
[----:B------:R-:W-:Y:S01]  /*e070*/  MUFU.EX2 R7, R146 ;  /* 0x0000009200077308 */ /* 0x000fe20000000800 */
[----:B---3--:R-:W-:-:S04]  /*e080*/  F2FP.BF16.PACK_AB R0, R5, R21 ;  /* 0x000000150500723e */ /* 0x008fc800000010ff */
[----:B------:R-:W-:-:S03]  /*e090*/  PRMT R159, R0, 0x7610, R159 ;  /* 0x00007610009f7816 */ /* 0x000fc6000000009f */
[----:B------:R-:W1:Y:S01]  /*e0a0*/  MUFU.EX2 R21, R149 ;  /* 0x0000009500157308 */ /* 0x000e620000000800 */
[----:B------:R-:W-:Y:S01]  /*e0b0*/  PRMT R158, R0, 0x7632, R158 ;  /* 0x00007632009e7816 */ /* 0x000fe2000000009e */
[----:B------:R-:W-:Y:S01]  /*e0c0*/  @!P4 HFMA2.BF16_V2 R84, -RZ.H0_H0, RZ.H0_H0, -R159.H0_H0 ;  /* 0x200000ffff54c231 */ /* 0x000fe2000034099f */
[----:B------:R-:W-:Y:S01]  /*e0d0*/  LOP3.LUT R0, R11, 0xff, RZ, 0xc0, !PT ;  /* 0x000000ff0b007812 */ /* 0x000fe200078ec0ff */
[----:B------:R-:W-:Y:S01]  /*e0e0*/  IMAD.MOV.U32 R64, RZ, RZ, R118 ;  /* 0x000000ffff407224 */ /* 0x000fe200078e0076 */
[----:B------:R-:W-:Y:S02]  /*e0f0*/  PRMT R118, R159, 0x5410, R158 ;  /* 0x000054109f767816 */ /* 0x000fe4000000009e */
[----:B------:R-:W-:Y:S02]  /*e100*/  @!P4 PRMT R159, R84, 0x5410, RZ ;  /* 0x00005410549fc816 */ /* 0x000fe400000000ff */
[----:B------:R-:W-:Y:S02]  /*e110*/  ISETP.GE.U32.AND P4, PT, R235, R0, PT ;  /* 0x00000000eb00720c */ /* 0x000fe40003f86070 */
[----:B-1----:R-:W-:-:S04]  /*e120*/  F2FP.BF16.PACK_AB R0, R21, R7 ;  /* 0x000000071500723e */ /* 0x002fc800000010ff */
[C---:B------:R-:W-:Y:S02]  /*e130*/  PRMT R155, R0.reuse, 0x7610, R155 ;  /* 0x00007610009b7816 */ /* 0x040fe4000000009b */
[----:B------:R-:W-:Y:S02]  /*e140*/  PRMT R154, R0, 0x7632, R154 ;  /* 0x00007632009a7816 */ /* 0x000fe4000000009a */
[----:B------:R-:W-:Y:S01]  /*e150*/  LOP3.LUT R0, R6, 0xffff, RZ, 0xc0, !PT ;  /* 0x0000ffff06007812 */ /* 0x000fe200078ec0ff */
[----:B------:R-:W-:Y:S02]  /*e160*/  MUFU.EX2 R11, R160 ;  /* 0x000000a0000b7308 */ /* 0x000fe40000000800 */
[----:B------:R-:W-:Y:S01]  /*e170*/  @!P4 HFMA2.BF16_V2 R85, -RZ.H0_H0, RZ.H0_H0, -R155.H0_H0 ;  /* 0x200000ffff55c231 */ /* 0x000fe2000034099b */
[----:B------:R-:W-:Y:S01]  /*e180*/  SHF.R.U32.HI R0, RZ, 0x8, R0 ;  /* 0x00000008ff007819 */ /* 0x000fe20000011600 */
[----:B------:R-:W-:-:S04]  /*e190*/  IMAD.MOV.U32 R61, RZ, RZ, R66 ;  /* 0x000000ffff3d7224 */ /* 0x000fc800078e0042 */
[----:B------:R-:W1:Y:S01]  /*e1a0*/  MUFU.EX2 R23, R153 ;  /* 0x0000009900177308 */ /* 0x000e620000000800 */
[----:B------:R-:W-:Y:S01]  /*e1b0*/  LOP3.LUT R0, R0, 0xffff, RZ, 0xc0, !PT ;  /* 0x0000ffff00007812 */ /* 0x000fe200078ec0ff */
[----:B------:R-:W-:Y:S01]  /*e1c0*/  IMAD.MOV.U32 R66, RZ, RZ, R117 ;  /* 0x000000ffff427224 */ /* 0x000fe200078e0075 */
[----:B------:R-:W-:Y:S01]  /*e1d0*/  PRMT R117, R155, 0x5410, R154 ;  /* 0x000054109b757816 */ /* 0x000fe2000000009a */
[----:B------:R-:W-:Y:S01]  /*e1e0*/  @!P2 HFMA2.BF16_V2 R86, -RZ.H0_H0, RZ.H0_H0, -R154.H0_H0 ;  /* 0x200000ffff56a231 */ /* 0x000fe2000034099a */
[----:B------:R-:W-:Y:S02]  /*e1f0*/  @!P4 PRMT R155, R85, 0x5410, RZ ;  /* 0x00005410559bc816 */ /* 0x000fe400000000ff */
[----:B------:R-:W-:Y:S02]  /*e200*/  ISETP.GE.U32.AND P4, PT, R235, R0, PT ;  /* 0x00000000eb00720c */ /* 0x000fe40003f86070 */
[----:B------:R-:W-:Y:S02]  /*e210*/  LOP3.LUT R0, R6, 0xff, RZ, 0xc0, !PT ;  /* 0x000000ff06007812 */ /* 0x000fe400078ec0ff */
[----:B------:R-:W-:-:S02]  /*e220*/  @!P2 PRMT R154, R86, 0x5410, RZ ;  /* 0x00005410569aa816 */ /* 0x000fc400000000ff */
[----:B------:R-:W-:Y:S01]  /*e230*/  ISETP.GE.U32.AND P2, PT, R235, R0, PT ;  /* 0x00000000eb00720c */ /* 0x000fe20003f46070 */
[----:B------:R-:W-:Y:S01]  /*e240*/  IMAD.MOV.U32 R76, RZ, RZ, R63 ;  /* 0x000000ffff4c7224 */ /* 0x000fe200078e003f */
[----:B-1----:R-:W-:Y:S01]  /*e250*/  F2FP.BF16.PACK_AB R0, R23, R11 ;  /* 0x0000000b1700723e */ /* 0x002fe200000010ff */
[----:B------:R-:W-:Y:S02]  /*e260*/  IMAD.MOV.U32 R63, RZ, RZ, R252 ;  /* 0x000000ffff3f7224 */ /* 0x000fe400078e00fc */
[----:B------:R-:W-:Y:S01]  /*e270*/  IMAD.MOV.U32 R252, RZ, RZ, R67 ;  /* 0x000000fffffc7224 */ /* 0x000fe200078e0043 */
[C---:B------:R-:W-:Y:S01]  /*e280*/  PRMT R153, R0.reuse, 0x7610, R153 ;  /* 0x0000761000997816 */ /* 0x040fe20000000099 */
[----:B------:R-:W-:Y:S02]  /*e290*/  IMAD.MOV.U32 R67, RZ, RZ, R25 ;  /* 0x000000ffff437224 */ /* 0x000fe400078e0019 */
[----:B------:R-:W1:Y:S01]  /*e2a0*/  MUFU.EX2 R25, R211 ;  /* 0x000000d300197308 */ /* 0x000e620000000800 */
[----:B------:R-:W-:Y:S01]  /*e2b0*/  LOP3.LUT R4, R3, UR14, R4, 0x96, !PT ;  /* 0x0000000e03047c12 */ /* 0x000fe2000f8e9604 */
[----:B------:R-:W-:Y:S01]  /*e2c0*/  FADD.FTZ R3, R7, R42 ;  /* 0x0000002a07037221 */ /* 0x000fe20000010000 */
[----:B------:R-:W-:Y:S01]  /*e2d0*/  PRMT R152, R0, 0x7632, R152 ;  /* 0x0000763200987816 */ /* 0x000fe20000000098 */
[----:B------:R-:W-:Y:S01]  /*e2e0*/  IMAD.MOV.U32 R69, RZ, RZ, R122 ;  /* 0x000000ffff457224 */ /* 0x000fe200078e007a */
[----:B------:R-:W-:Y:S01]  /*e2f0*/  SHF.R.U32.HI R0, RZ, 0x8, R12 ;  /* 0x00000008ff007819 */ /* 0x000fe2000001160c */
[----:B------:R-:W-:Y:S01]  /*e300*/  FADD.FTZ R7, R238, R24 ;  /* 0x00000018ee077221 */ /* 0x000fe20000010000 */
[----:B------:R-:W-:Y:S01]  /*e310*/  @!P2 HFMA2.BF16_V2 R87, -RZ.H0_H0, RZ.H0_H0, -R153.H0_H0 ;  /* 0x200000ffff57a231 */ /* 0x000fe20000340999 */
[----:B------:R-:W-:Y:S01]  /*e320*/  MUFU.EX2 R122, R143 ;  /* 0x0000008f007a7308 */ /* 0x000fe20000000800 */
[----:B------:R-:W-:Y:S01]  /*e330*/  IMAD.MOV.U32 R65, RZ, RZ, R126 ;  /* 0x000000ffff417224 */ /* 0x000fe200078e007e */
[----:B------:R-:W-:Y:S01]  /*e340*/  LOP3.LUT R0, R0, 0xffff, RZ, 0xc0, !PT ;  /* 0x0000ffff00007812 */ /* 0x000fe200078ec0ff */
[----:B------:R-:W-:Y:S01]  /*e350*/  @!P5 HFMA2.BF16_V2 R83, -RZ.H0_H0, RZ.H0_H0, -R158.H0_H0 ;  /* 0x200000ffff53d231 */ /* 0x000fe2000034099e */
[----:B------:R-:W-:-:S04]  /*e360*/  PRMT R126, R153, 0x5410, R152 ;  /* 0x00005410997e7816 */ /* 0x000fc80000000098 */
[----:B------:R-:W3:Y:S01]  /*e370*/  MUFU.EX2 R238, R148 ;  /* 0x0000009400ee7308 */ /* 0x000ee20000000800 */
[----:B------:R-:W-:Y:S01]  /*e380*/  FADD.FTZ R5, R5, R2 ;  /* 0x0000000205057221 */ /* 0x000fe20000010000 */
[----:B------:R-:W-:Y:S01]  /*e390*/  @!P2 PRMT R153, R87, 0x5410, RZ ;  /* 0x000054105799a816 */ /* 0x000fe200000000ff */
[----:B------:R-:W-:Y:S01]  /*e3a0*/  IMAD.MOV.U32 R87, RZ, RZ, R212 ;  /* 0x000000ffff577224 */ /* 0x000fe200078e00d4 */
[----:B------:R-:W-:Y:S02]  /*e3b0*/  LOP3.LUT R2, R8, 0xff, RZ, 0xc0, !PT ;  /* 0x000000ff08027812 */ /* 0x000fe400078ec0ff */
[----:B------:R-:W-:Y:S02]  /*e3c0*/  ISETP.GE.U32.AND P2, PT, R235, R0, PT ;  /* 0x00000000eb00720c */ /* 0x000fe40003f46070 */
[----:B------:R-:W-:Y:S02]  /*e3d0*/  @!P5 PRMT R158, R83, 0x5410, RZ ;  /* 0x00005410539ed816 */ /* 0x000fe400000000ff */
[----:B------:R-:W-:-:S02]  /*e3e0*/  ISETP.GE.U32.AND P5, PT, R235, R2, PT ;  /* 0x00000002eb00720c */ /* 0x000fc40003fa6070 */
[----:B-1----:R-:W-:Y:S01]  /*e3f0*/  F2FP.BF16.PACK_AB R2, R87, R25 ;  /* 0x000000195702723e */ /* 0x002fe200000010ff */
[----:B------:R-:W-:Y:S02]  /*e400*/  IMAD.MOV.U32 R78, RZ, RZ, R77 ;  /* 0x000000ffff4e7224 */ /* 0x000fe400078e004d */
[----:B------:R-:W-:Y:S01]  /*e410*/  IMAD.MOV.U32 R77, RZ, RZ, R76 ;  /* 0x000000ffff4d7224 */ /* 0x000fe200078e004c */
[C---:B------:R-:W-:Y:S02]  /*e420*/  PRMT R150, R2.reuse, 0x7632, R150 ;  /* 0x0000763202967816 */ /* 0x040fe40000000096 */
[----:B------:R-:W-:Y:S01]  /*e430*/  PRMT R151, R2, 0x7610, R151 ;  /* 0x0000761002977816 */ /* 0x000fe20000000097 */
[----:B------:R-:W-:Y:S01]  /*e440*/  FADD.FTZ R8, R21, R3 ;  /* 0x0000000315087221 */ /* 0x000fe20000010000 */
[----:B---3--:R-:W-:Y:S01]  /*e450*/  F2FP.BF16.PACK_AB R0, R238, R122 ;  /* 0x0000007aee00723e */ /* 0x008fe200000010ff */
[----:B------:R-:W1:Y:S01]  /*e460*/  MUFU.EX2 R2, R217 ;  /* 0x000000d900027308 */ /* 0x000e620000000800 */
[----:B------:R-:W-:Y:S01]  /*e470*/  FADD.FTZ R3, R78, R22 ;  /* 0x000000164e037221 */ /* 0x000fe20000010000 */
[----:B------:R-:W-:Y:S01]  /*e480*/  @!P2 HFMA2.BF16_V2 R92, -RZ.H0_H0, RZ.H0_H0, -R150.H0_H0 ;  /* 0x200000ffff5ca231 */ /* 0x000fe20000340996 */
[----:B------:R-:W-:Y:S01]  /*e490*/  IMAD.MOV.U32 R76, RZ, RZ, R74 ;  /* 0x000000ffff4c7224 */ /* 0x000fe200078e004a */
[C---:B------:R-:W-:Y:S01]  /*e4a0*/  PRMT R149, R0.reuse, 0x7610, R149 ;  /* 0x0000761000957816 */ /* 0x040fe20000000095 */
[----:B------:R-:W-:Y:S01]  /*e4b0*/  IMAD.MOV.U32 R78, RZ, RZ, R77 ;  /* 0x000000ffff4e7224 */ /* 0x000fe200078e004d */
[----:B------:R-:W-:Y:S01]  /*e4c0*/  PRMT R148, R0, 0x7632, R148 ;  /* 0x0000763200947816 */ /* 0x000fe20000000094 */
[----:B------:R-:W-:Y:S01]  /*e4d0*/  IMAD.MOV.U32 R74, RZ, RZ, R59 ;  /* 0x000000ffff4a7224 */ /* 0x000fe200078e003b */
[----:B------:R-:W-:Y:S01]  /*e4e0*/  LOP3.LUT R0, R19, 0xff, RZ, 0xc0, !PT ;  /* 0x000000ff13007812 */ /* 0x000fe200078ec0ff */
[----:B------:R-:W-:-:S02]  /*e4f0*/  IMAD.MOV.U32 R59, RZ, RZ, R56 ;  /* 0x000000ffff3b7224 */ /* 0x000fc400078e0038 */
[----:B------:R-:W-:Y:S01]  /*e500*/  IMAD.MOV.U32 R56, RZ, RZ, R125 ;  /* 0x000000ffff387224 */ /* 0x000fe200078e007d */
[----:B------:R-:W-:Y:S01]  /*e510*/  PRMT R125, R151, 0x5410, R150 ;  /* 0x00005410977d7816 */ /* 0x000fe20000000096 */
[----:B------:R-:W-:Y:S01]  /*e520*/  IMAD.MOV.U32 R28, RZ, RZ, R78 ;  /* 0x000000ffff1c7224 */ /* 0x000fe200078e004e */
[----:B------:R-:W-:Y:S01]  /*e530*/  @!P2 PRMT R150, R92, 0x5410, RZ ;  /* 0x000054105c96a816 */ /* 0x000fe200000000ff */
[----:B------:R-:W-:Y:S01]  /*e540*/  IMAD.MOV.U32 R78, RZ, RZ, R35 ;  /* 0x000000ffff4e7224 */ /* 0x000fe200078e0023 */
[----:B------:R-:W-:Y:S01]  /*e550*/  ISETP.GE.U32.AND P2, PT, R235, R0, PT ;  /* 0x00000000eb00720c */ /* 0x000fe20003f46070 */
[----:B------:R-:W3:Y:S01]  /*e560*/  MUFU.EX2 R35, R216 ;  /* 0x000000d800237308 */ /* 0x000ee20000000800 */
[----:B------:R-:W-:Y:S01]  /*e570*/  IMAD.MOV.U32 R77, RZ, RZ, R76 ;  /* 0x000000ffff4d7224 */ /* 0x000fe200078e004c */
[----:B------:R-:W-:Y:S01]  /*e580*/  @!P3 HFMA2.BF16_V2 R90, -RZ.H0_H0, RZ.H0_H0, -R148.H0_H0 ;  /* 0x200000ffff5ab231 */ /* 0x000fe20000340994 */
[----:B------:R-:W-:Y:S01]  /*e590*/  LOP3.LUT R0, R4, 0xffff, RZ, 0xc0, !PT ;  /* 0x0000ffff04007812 */ /* 0x000fe200078ec0ff */
[----:B------:R-:W-:-:S02]  /*e5a0*/  IMAD.MOV.U32 R76, RZ, RZ, R74 ;  /* 0x000000ffff4c7224 */ /* 0x000fc400078e004a */
[----:B------:R-:W-:Y:S01]  /*e5b0*/  IMAD.MOV.U32 R74, RZ, RZ, R70 ;  /* 0x000000ffff4a7224 */ /* 0x000fe200078e0046 */
[----:B------:R-:W-:Y:S01]  /*e5c0*/  SHF.R.U32.HI R0, RZ, 0x8, R0 ;  /* 0x00000008ff007819 */ /* 0x000fe20000011600 */
[----:B------:R-:W-:Y:S01]  /*e5d0*/  IMAD.MOV.U32 R70, RZ, RZ, R124 ;  /* 0x000000ffff467224 */ /* 0x000fe200078e007c */
[----:B------:R-:W-:Y:S01]  /*e5e0*/  PRMT R124, R149, 0x5410, R148 ;  /* 0x00005410957c7816 */ /* 0x000fe20000000094 */
[----:B------:R-:W-:Y:S01]  /*e5f0*/  @!P5 HFMA2.BF16_V2 R91, -RZ.H0_H0, RZ.H0_H0, -R149.H0_H0 ;  /* 0x200000ffff5bd231 */ /* 0x000fe20000340995 */
[----:B------:R-:W-:Y:S01]  /*e600*/  @!P3 PRMT R148, R90, 0x5410, RZ ;  /* 0x000054105a94b816 */ /* 0x000fe200000000ff */
[----:B-1----:R-:W-:Y:S01]  /*e610*/  IMAD.MOV.U32 R90, RZ, RZ, R2 ;  /* 0x000000ffff5a7224 */ /* 0x002fe200078e0002 */
[----:B------:R-:W-:Y:S01]  /*e620*/  LOP3.LUT R2, R4, 0xff, RZ, 0xc0, !PT ;  /* 0x000000ff04027812 */ /* 0x000fe200078ec0ff */
[----:B------:R-:W-:Y:S01]  /*e630*/  @!P1 HFMA2.BF16_V2 R88, -RZ.H0_H0, RZ.H0_H0, -R151.H0_H0 ;  /* 0x200000ffff589231 */ /* 0x000fe20000340997 */
[----:B------:R-:W-:Y:S02]  /*e640*/  LOP3.LUT R0, R0, 0xffff, RZ, 0xc0, !PT ;  /* 0x0000ffff00007812 */ /* 0x000fe400078ec0ff */
[----:B------:R-:W-:-:S02]  /*e650*/  @!P5 PRMT R149, R91, 0x5410, RZ ;  /* 0x000054105b95d816 */ /* 0x000fc400000000ff */
[C---:B------:R-:W-:Y:S02]  /*e660*/  ISETP.GE.U32.AND P3, PT, R235.reuse, R2, PT ;  /* 0x00000002eb00720c */ /* 0x040fe40003f66070 */
[C---:B------:R-:W-:Y:S02]  /*e670*/  ISETP.GE.U32.AND P5, PT, R235.reuse, R0, PT ;  /* 0x00000000eb00720c */ /* 0x040fe40003fa6070 */
[----:B------:R-:W-:Y:S02]  /*e680*/  @!P1 PRMT R151, R88, 0x5410, RZ ;  /* 0x0000541058979816 */ /* 0x000fe400000000ff */
[----:B------:R-:W-:Y:S02]  /*e690*/  ISETP.GE.U32.AND P1, PT, R235, R9, PT ;  /* 0x00000009eb00720c */ /* 0x000fe40003f26070 */
[----:B---3--:R-:W-:Y:S01]  /*e6a0*/  F2FP.BF16.PACK_AB R0, R35, R90 ;  /* 0x0000005a2300723e */ /* 0x008fe200000010ff */
[----:B------:R-:W1:Y:S01]  /*e6b0*/  MUFU.EX2 R9, R219 ;  /* 0x000000db00097308 */ /* 0x000e620000000800 */
[----:B------:R-:W-:-:S02]  /*e6c0*/  IMAD.MOV.U32 R79, RZ, RZ, R39 ;  /* 0x000000ffff4f7224 */ /* 0x000fc400078e0027 */
[----:B------:R-:W-:Y:S01]  /*e6d0*/  IMAD.MOV.U32 R39, RZ, RZ, R252 ;  /* 0x000000ffff277224 */ /* 0x000fe200078e00fc */
[C---:B------:R-:W-:Y:S02]  /*e6e0*/  PRMT R147, R0.reuse, 0x7610, R147 ;  /* 0x0000761000937816 */ /* 0x040fe40000000093 */
[----:B------:R-:W-:Y:S02]  /*e6f0*/  PRMT R146, R0, 0x7632, R146 ;  /* 0x0000763200927816 */ /* 0x000fe40000000092 */
[----:B------:R3:W4:Y:S01]  /*e700*/  MUFU.EX2 R252, R218 ;  /* 0x000000da00fc7308 */ /* 0x0007220000000800 */
[----:B------:R-:W-:Y:S01]  /*e710*/  SHF.R.U32.HI R0, RZ, 0x8, R20 ;  /* 0x00000008ff007819 */ /* 0x000fe20000011614 */
[----:B------:R-:W-:Y:S02]  /*e720*/  @!P3 HFMA2.BF16_V2 R94, -RZ.H0_H0, RZ.H0_H0, -R147.H0_H0 ;  /* 0x200000ffff5eb231 */ /* 0x000fe40000340993 */
[----:B------:R-:W-:Y:S01]  /*e730*/  @!P5 HFMA2.BF16_V2 R93, -RZ.H0_H0, RZ.H0_H0, -R146.H0_H0 ;  /* 0x200000ffff5dd231 */ /* 0x000fe20000340992 */
[----:B------:R-:W-:Y:S01]  /*e740*/  LOP3.LUT R0, R0, 0xffff, RZ, 0xc0, !PT ;  /* 0x0000ffff00007812 */ /* 0x000fe200078ec0ff */
[----:B------:R-:W-:Y:S01]  /*e750*/  @!P4 HFMA2.BF16_V2 R89, -RZ.H0_H0, RZ.H0_H0, -R152.H0_H0 ;  /* 0x200000ffff59c231 */ /* 0x000fe20000340998 */
[----:B------:R-:W-:-:S04]  /*e760*/  IMAD.MOV.U32 R86, RZ, RZ, R77 ;  /* 0x000000ffff567224 */ /* 0x000fc800078e004d */
[----:B------:R-:W-:Y:S02]  /*e770*/  @!P4 PRMT R152, R89, 0x5410, RZ ;  /* 0x000054105998c816 */ /* 0x000fe400000000ff */
[----:B---3--:R-:W-:Y:S02]  /*e780*/  PRMT R218, R147, 0x5410, R146 ;  /* 0x0000541093da7816 */ /* 0x008fe40000000092 */
[----:B------:R-:W-:Y:S02]  /*e790*/  @!P3 PRMT R147, R94, 0x5410, RZ ;  /* 0x000054105e93b816 */ /* 0x000fe400000000ff */
[----:B------:R-:W-:Y:S02]  /*e7a0*/  ISETP.GE.U32.AND P3, PT, R235, R0, PT ;  /* 0x00000000eb00720c */ /* 0x000fe40003f66070 */
[----:B------:R-:W-:Y:S01]  /*e7b0*/  @!P5 PRMT R146, R93, 0x5410, RZ ;  /* 0x000054105d92d816 */ /* 0x000fe200000000ff */
[----:B-1----:R-:W-:Y:S01]  /*e7c0*/  IMAD.MOV.U32 R93, RZ, RZ, R9 ;  /* 0x000000ffff5d7224 */ /* 0x002fe200078e0009 */
[----:B------:R-:W-:-:S02]  /*e7d0*/  SHF.R.U32.HI R0, RZ, 0x18, R6 ;  /* 0x00000018ff007819 */ /* 0x000fc40000011606 */
[C---:B------:R-:W-:Y:S01]  /*e7e0*/  ISETP.GE.U32.AND P4, PT, R235.reuse, R10, PT ;  /* 0x0000000aeb00720c */ /* 0x040fe20003f86070 */
[----:B------:R-:W-:Y:S01]  /*e7f0*/  IMAD.MOV.U32 R88, RZ, RZ, R79 ;  /* 0x000000ffff587224 */ /* 0x000fe200078e004f */
[----:B------:R-:W-:Y:S01]  /*e800*/  ISETP.GE.U32.AND P5, PT, R235, R0, PT ;  /* 0x00000000eb00720c */ /* 0x000fe20003fa6070 */
[----:B------:R-:W-:Y:S01]  /*e810*/  IMAD.MOV.U32 R77, RZ, RZ, R70 ;  /* 0x000000ffff4d7224 */ /* 0x000fe200078e0046 */
[----:B----4-:R-:W-:Y:S01]  /*e820*/  F2FP.BF16.PACK_AB R0, R93, R252 ;  /* 0x000000fc5d00723e */ /* 0x010fe200000010ff */
[----:B------:R-:W-:Y:S02]  /*e830*/  IMAD.MOV.U32 R79, RZ, RZ, R243 ;  /* 0x000000ffff4f7224 */ /* 0x000fe400078e00f3 */
[----:B------:R-:W-:Y:S01]  /*e840*/  IMAD.MOV.U32 R70, RZ, RZ, R241 ;  /* 0x000000ffff467224 */ /* 0x000fe200078e00f1 */
[----:B------:R-:W-:Y:S01]  /*e850*/  MUFU.EX2 R243, R214 ;  /* 0x000000d600f37308 */ /* 0x000fe20000000800 */
[C---:B------:R-:W-:Y:S02]  /*e860*/  PRMT R145, R0.reuse, 0x7610, R145 ;  /* 0x0000761000917816 */ /* 0x040fe40000000091 */
[----:B------:R-:W-:-:S05]  /*e870*/  PRMT R144, R0, 0x7632, R144 ;  /* 0x0000763200907816 */ /* 0x000fca0000000090 */
[----:B------:R-:W1:Y:S01]  /*e880*/  MUFU.EX2 R241, R204 ;  /* 0x000000cc00f17308 */ /* 0x000e620000000800 */
[----:B------:R-:W-:Y:S01]  /*e890*/  SHF.R.U32.HI R0, RZ, 0x10, R6 ;  /* 0x00000010ff007819 */ /* 0x000fe20000011606 */
[----:B------:R-:W-:Y:S01]  /*e8a0*/  @!P4 HFMA2.BF16_V2 R96, -RZ.H0_H0, RZ.H0_H0, -R145.H0_H0 ;  /* 0x200000ffff60c231 */ /* 0x000fe20000340991 */
[----:B------:R-:W-:Y:S02]  /*e8b0*/  PRMT R216, R145, 0x5410, R144 ;  /* 0x0000541091d87816 */ /* 0x000fe40000000090 */
[----:B------:R-:W-:Y:S01]  /*e8c0*/  LOP3.LUT R0, R0, 0xff, RZ, 0xc0, !PT ;  /* 0x000000ff00007812 */ /* 0x000fe200078ec0ff */
[----:B------:R-:W-:Y:S01]  /*e8d0*/  @!P3 HFMA2.BF16_V2 R95, -RZ.H0_H0, RZ.H0_H0, -R144.H0_H0 ;  /* 0x200000ffff5fb231 */ /* 0x000fe20000340990 */
[----:B------:R-:W-:Y:S01]  /*e8e0*/  @!P4 PRMT R145, R96, 0x5410, RZ ;  /* 0x000054106091c816 */ /* 0x000fe200000000ff */
[----:B------:R-:W3:Y:S01]  /*e8f0*/  MUFU.EX2 R222, R222 ;  /* 0x000000de00de7308 */ /* 0x000ee20000000800 */
[----:B------:R-:W-:Y:S02]  /*e900*/  ISETP.GE.U32.AND P4, PT, R235, R0, PT ;  /* 0x00000000eb00720c */ /* 0x000fe40003f86070 */
[----:B------:R-:W-:-:S02]  /*e910*/  SHF.R.U32.HI R0, RZ, 0x18, R4 ;  /* 0x00000018ff007819 */ /* 0x000fc40000011604 */
[----:B------:R-:W-:Y:S02]  /*e920*/  @!P3 PRMT R144, R95, 0x5410, RZ ;  /* 0x000054105f90b816 */ /* 0x000fe400000000ff */
[----:B-1----:R-:W-:Y:S02]  /*e930*/  F2FP.BF16.PACK_AB R160, R243, R241 ;  /* 0x000000f1f3a0723e */ /* 0x002fe400000010ff */
[----:B------:R-:W-:Y:S02]  /*e940*/  ISETP.GE.U32.AND P3, PT, R235, R0, PT ;  /* 0x00000000eb00720c */ /* 0x000fe40003f66070 */
[----:B------:R-:W-:Y:S01]  /*e950*/  SHF.R.U32.HI R0, RZ, 0x10, R4 ;  /* 0x00000010ff007819 */ /* 0x000fe20000011604 */
[----:B------:R-:W-:Y:S01]  /*e960*/  @!P2 HFMA2.BF16_V2 R97, -RZ.H0_H0, RZ.H0_H0, -R160.H0_H0 ;  /* 0x200000ffff61a231 */ /* 0x000fe200003409a0 */
[----:B------:R-:W-:Y:S02]  /*e970*/  @P2 PRMT R211, R160, 0x7610, R211 ;  /* 0x00007610a0d32816 */ /* 0x000fe400000000d3 */
[----:B------:R-:W-:-:S02]  /*e980*/  LOP3.LUT R0, R0, 0xff, RZ, 0xc0, !PT ;  /* 0x000000ff00007812 */ /* 0x000fc400078ec0ff */
[----:B------:R-:W-:Y:S02]  /*e990*/  @!P2 PRMT R211, R97, 0x5410, RZ ;  /* 0x0000541061d3a816 */ /* 0x000fe400000000ff */
[----:B------:R-:W-:Y:S02]  /*e9a0*/  ISETP.GE.U32.AND P2, PT, R235, R0, PT ;  /* 0x00000000eb00720c */ /* 0x000fe40003f46070 */
[----:B---3--:R-:W-:Y:S01]  /*e9b0*/  F2FP.BF16.PACK_AB R0, R222, R220 ;  /* 0x000000dcde00723e */ /* 0x008fe200000010ff */
[----:B------:R-:W-:Y:S02]  /*e9c0*/  IMAD.MOV.U32 R82, RZ, RZ, R58 ;  /* 0x000000ffff527224 */ /* 0x000fe400078e003a */
[----:B------:R-:W-:Y:S01]  /*e9d0*/  IMAD.MOV.U32 R83, RZ, RZ, R59 ;  /* 0x000000ffff537224 */ /* 0x000fe200078e003b */
[C---:B------:R-:W-:Y:S01]  /*e9e0*/  PRMT R141, R0.reuse, 0x7610, R141 ;  /* 0x00007610008d7816 */ /* 0x040fe2000000008d */
[----:B------:R-:W-:Y:S01]  /*e9f0*/  IMAD.MOV.U32 R58, RZ, RZ, R156 ;  /* 0x000000ffff3a7224 */ /* 0x000fe200078e009c */
[----:B------:R-:W-:Y:S01]  /*ea00*/  PRMT R140, R0, 0x7632, R140 ;  /* 0x00007632008c7816 */ /* 0x000fe2000000008c */
[----:B------:R-:W-:-:S02]  /*ea10*/  IMAD.MOV.U32 R59, RZ, RZ, R157 ;  /* 0x000000ffff3b7224 */ /* 0x000fc400078e009d */
[----:B------:R-:W-:Y:S02]  /*ea20*/  IMAD.U32 R0, RZ, RZ, UR5 ;  /* 0x00000005ff007e24 */ /* 0x000fe4000f8e00ff */
[----:B------:R-:W-:Y:S02]  /*ea30*/  IMAD.MOV.U32 R42, RZ, RZ, R56 ;  /* 0x000000ffff2a7224 */ /* 0x000fe400078e0038 */
[----:B------:R-:W-:Y:S02]  /*ea40*/  IMAD.MOV.U32 R84, RZ, RZ, R57 ;  /* 0x000000ffff547224 */ /* 0x000fe400078e0039 */
[----:B------:R-:W-:Y:S01]  /*ea50*/  IMAD.WIDE R56, R0, 0x2, R58 ;  /* 0x0000000200387825 */ /* 0x000fe200078e023a */
[----:B------:R-:W1:Y:S03]  /*ea60*/  MUFU.EX2 R2, R215 ;  /* 0x000000d700027308 */ /* 0x000e660000000800 */
[----:B------:R-:W-:-:S02]  /*ea70*/  IMAD.U32 R0, RZ, RZ, UR4 ;  /* 0x00000004ff007e24 */ /* 0x000fc4000f8e00ff */
[----:B------:R-:W-:Y:S02]  /*ea80*/  IMAD.MOV.U32 R85, RZ, RZ, R74 ;  /* 0x000000ffff557224 */ /* 0x000fe400078e004a */
[----:B------:R-:W-:Y:S01]  /*ea90*/  IMAD.MOV.U32 R24, RZ, RZ, R54 ;  /* 0x000000ffff187224 */ /* 0x000fe200078e0036 */
[----:B------:R-:W3:Y:S01]  /*eaa0*/  MUFU.EX2 R6, R221 ;  /* 0x000000dd00067308 */ /* 0x000ee20000000800 */
[----:B------:R-:W-:Y:S02]  /*eab0*/  IMAD.MOV.U32 R74, RZ, RZ, R55 ;  /* 0x000000ffff4a7224 */ /* 0x000fe400078e0037 */
[----:B------:R-:W-:-:S04]  /*eac0*/  IMAD.WIDE R54, R0, 0x2, R58 ;  /* 0x0000000200367825 */ /* 0x000fc800078e023a */
[----:B------:R-:W-:Y:S02]  /*ead0*/  IMAD.U32 R0, RZ, RZ, UR26 ;  /* 0x0000001aff007e24 */ /* 0x000fe4000f8e00ff */
[----:B------:R-:W-:Y:S02]  /*eae0*/  IMAD.MOV.U32 R81, RZ, RZ, R53 ;  /* 0x000000ffff517224 */ /* 0x000fe400078e0035 */
[----:B------:R-:W-:Y:S02]  /*eaf0*/  IMAD.MOV.U32 R80, RZ, RZ, R52 ;  /* 0x000000ffff507224 */ /* 0x000fe400078e0034 */
[----:B------:R-:W-:Y:S01]  /*eb00*/  IMAD.WIDE R52, R0, 0x2, R58 ;  /* 0x0000000200347825 */ /* 0x000fe200078e023a */
[----:B------:R-:W-:Y:S04]  /*eb10*/  STG.E.U16 [R58.64+-0x80], R34 ;  /* 0xffff80223a007986 */ /* 0x000fe8000c101522 */
[----:B------:R-:W-:Y:S04]  /*eb20*/  STG.E.U16 [R58.64+-0x7e], R32 ;  /* 0xffff82203a007986 */ /* 0x000fe8000c101522 */
[----:B------:R-:W-:Y:S04]  /*eb30*/  STG.E.U16 [R56.64+-0x80], R31 ;  /* 0xffff801f38007986 */ /* 0x000fe8000c101522 */
[----:B------:R-:W-:Y:S01]  /*eb40*/  STG.E.U16 [R56.64+-0x7e], R33 ;  /* 0xffff822138007986 */ /* 0x000fe2000c101522 */
[----:B------:R-:W-:-:S03]  /*eb50*/  FADD.FTZ R21, R239, R3 ;  /* 0x00000003ef157221 */ /* 0x000fc60000010000 */
[----:B------:R-:W-:Y:S04]  /*eb60*/  STG.E.U16 [R54.64+-0x80], R18 ;  /* 0xffff801236007986 */ /* 0x000fe8000c101522 */
[----:B------:R-:W-:Y:S01]  /*eb70*/  STG.E.U16 [R54.64+-0x7e], R17 ;  /* 0xffff821136007986 */ /* 0x000fe2000c101522 */
[----:B-1----:R-:W-:-:S03]  /*eb80*/  FADD.FTZ R3, R2, R8 ;  /* 0x0000000802037221 */ /* 0x002fc60000010000 */
[----:B------:R-:W-:Y:S04]  /*eb90*/  STG.E.U16 [R52.64+-0x80], R16 ;  /* 0xffff801034007986 */ /* 0x000fe8000c101522 */
[----:B------:R-:W-:Y:S01]  /*eba0*/  STG.E.U16 [R52.64+-0x7e], R15 ;  /* 0xffff820f34007986 */ /* 0x000fe2000c101522 */
[----:B---3--:R-:W-:-:S03]  /*ebb0*/  F2FP.BF16.PACK_AB R2, R6, R2 ;  /* 0x000000020602723e */ /* 0x008fc600000010ff */
[----:B------:R-:W-:Y:S04]  /*ebc0*/  STG.E.U16 [R58.64+-0x70], R30 ;  /* 0xffff901e3a007986 */ /* 0x000fe8000c101522 */
[----:B------:R-:W-:Y:S04]  /*ebd0*/  STG.E.U16 [R58.64+-0x6e], R29 ;  /* 0xffff921d3a007986 */ /* 0x000fe8000c101522 */
[----:B------:R-:W-:Y:S04]  /*ebe0*/  STG.E.U16 [R56.64+-0x70], R26 ;  /* 0xffff901a38007986 */ /* 0x000fe8000c101522 */
[----:B------:R-:W-:Y:S04]  /*ebf0*/  STG.E.U16 [R56.64+-0x6e], R27 ;  /* 0xffff921b38007986 */ /* 0x000fe8000c101522 */
[----:B------:R1:W-:Y:S01]  /*ec00*/  STG.E.U16 [R54.64+-0x70], R14 ;  /* 0xffff900e36007986 */ /* 0x0003e2000c101522 */
[----:B------:R-:W-:-:S02]  /*ec10*/  PRMT R143, R2, 0x7610, R143 ;  /* 0x00007610028f7816 */ /* 0x000fc4000000008f */
[----:B------:R-:W-:Y:S01]  /*ec20*/  PRMT R142, R2, 0x7632, R142 ;  /* 0x00007632028e7816 */ /* 0x000fe2000000008e */
[----:B------:R-:W-:Y:S01]  /*ec30*/  FADD.FTZ R5, R11, R5 ;  /* 0x000000050b057221 */ /* 0x000fe20000010000 */
[----:B------:R-:W-:Y:S01]  /*ec40*/  LOP3.LUT R0, R237, UR17, R190, 0x96, !PT ;  /* 0x00000011ed007c12 */ /* 0x000fe2000f8e96be */
[----:B------:R-:W-:Y:S02]  /*ec50*/  FADD.FTZ R219, R6, R3 ;  /* 0x0000000306db7221 */ /* 0x000fe40000010000 */
[----:B------:R-:W-:Y:S02]  /*ec60*/  FADD.FTZ R19, R23, R5 ;  /* 0x0000000517137221 */ /* 0x000fe40000010000 */
[----:B------:R-:W-:-:S04]  /*ec70*/  IMAD.WIDE.U32 R4, R0, -0x326172a9, RZ ;  /* 0xcd9e8d5700047825 */ /* 0x000fc800078e00ff */
[----:B-1----:R-:W-:-:S05]  /*ec80*/  IMAD.WIDE.U32 R14, R213, -0x326172a9, RZ ;  /* 0xcd9e8d57d50e7825 */ /* 0x002fca00078e00ff */
[----:B------:R-:W-:-:S05]  /*ec90*/  LOP3.LUT R2, R15, UR18, R88, 0x96, !PT ;  /* 0x000000120f027c12 */ /* 0x000fca000f8e9658 */
[----:B------:R-:W-:-:S05]  /*eca0*/  IMAD.WIDE.U32 R2, R2, -0x2daee0ad, RZ ;  /* 0xd2511f5302027825 */ /* 0x000fca00078e00ff */
[----:B------:R-:W-:Y:S02]  /*ecb0*/  LOP3.LUT R0, R3, UR15, R236, 0x96, !PT ;  /* 0x0000000f03007c12 */ /* 0x000fe4000f8e96ec */
[----:B------:R-:W-:Y:S01]  /*ecc0*/  LOP3.LUT R3, R5, UR16, R14, 0x96, !PT ;  /* 0x0000001005037c12 */ /* 0x000fe2000f8e960e */
[----:B------:R-:W-:-:S04]  /*ecd0*/  FADD.FTZ R12, R28, R7 ;  /* 0x000000071c0c7221 */ /* 0x000fc80000010000 */
[----:B------:R-:W-:-:S04]  /*ece0*/  IMAD.WIDE.U32 R6, R3, -0x2daee0ad, RZ ;  /* 0xd2511f5303067825 */ /* 0x000fc800078e00ff */
        /* <DEDUP_REMOVED lines=16> */
[----:B------:R-:W-:Y:S02]  /*edf0*/  SHF.R.U32.HI R3, RZ, 0x18, R2 ;  /* 0x00000018ff037819 */ /* 0x000fe40000011602 */
[----:B------:R-:W-:-:S02]  /*ee00*/  SHF.R.U32.HI R2, RZ, 0x8, R0 ;  /* 0x00000008ff027819 */ /* 0x000fc40000011600 */
[----:B------:R-:W-:Y:S01]  /*ee10*/  LOP3.LUT R0, R7, 0xff, RZ, 0xc0, !PT ;  /* 0x000000ff07007812 */ /* 0x000fe200078ec0ff */
[----:B------:R-:W-:Y:S01]  /*ee20*/  FADD.FTZ R217, R240, R12 ;  /* 0x0000000cf0d97221 */ /* 0x000fe20000010000 */
[----:B------:R-:W-:Y:S02]  /*ee30*/  PRMT R12, R8, 0x5410, R2 ;  /* 0x00005410080c7816 */ /* 0x000fe40000000002 */
[----:B------:R-:W-:Y:S01]  /*ee40*/  PRMT R11, R0, 0x5410, R3 ;  /* 0x00005410000b7816 */ /* 0x000fe20000000003 */
        /* <DEDUP_REMOVED lines=13> */
[----:B------:R-:W-:Y:S02]  /*ef20*/  SHF.R.U32.HI R6, RZ, 0x18, R6 ;  /* 0x00000018ff067819 */ /* 0x000fe40000011606 */
[----:B------:R-:W-:Y:S02]  /*ef30*/  LOP3.LUT R3, R3, 0xff, RZ, 0xc0, !PT ;  /* 0x000000ff03037812 */ /* 0x000fe400078ec0ff */
[----:B------:R-:W-:Y:S01]  /*ef40*/  LOP3.LUT R2, R9, 0xff, RZ, 0xc0, !PT ;  /* 0x000000ff09027812 */ /* 0x000fe200078ec0ff */
[----:B------:R1:W-:Y:S01]  /*ef50*/  STG.E.U16 [R54.64+-0x6e], R13 ;  /* 0xffff920d36007986 */ /* 0x0003e2000c101522 */
[----:B------:R-:W-:Y:S01]  /*ef60*/  PRMT R212, R235, 0x7054, R235 ;  /* 0x00007054ebd47816 */ /* 0x000fe200000000eb */
[----:B------:R-:W-:-:S02]  /*ef70*/  IMAD.MOV.U32 R89, RZ, RZ, R184 ;  /* 0x000000ffff597224 */ /* 0x000fc400078e00b8 */
[----:B------:R-:W-:Y:S01]  /*ef80*/  IMAD.MOV.U32 R28, RZ, RZ, R78 ;  /* 0x000000ffff1c7224 */ /* 0x000fe200078e004e */
[----:B------:R2:W5:Y:S01]  /*ef90*/  LDL.LU R184, [R1+0x198] ;  /* 0x0001980001b87983 */ /* 0x0005620000300800 */
[----:B-1----:R-:W-:Y:S02]  /*efa0*/  PRMT R13, R3, 0x5410, R6 ;  /* 0x00005410030d7816 */ /* 0x002fe40000000006 */
[----:B------:R-:W-:Y:S02]  /*efb0*/  PRMT R6, R2, 0x5410, R8 ;  /* 0x0000541002067816 */ /* 0x000fe40000000008 */
[----:B------:R-:W-:-:S04]  /*efc0*/  LOP3.LUT R2, R0, 0xffff, RZ, 0xc0, !PT ;  /* 0x0000ffff00027812 */ /* 0x000fc800078ec0ff */
[----:B------:R-:W-:Y:S02]  /*efd0*/  SHF.R.U32.HI R3, RZ, 0x8, R2 ;  /* 0x00000008ff037819 */ /* 0x000fe40000011602 */
[----:B------:R-:W-:-:S04]  /*efe0*/  LOP3.LUT R2, R0, 0xff, RZ, 0xc0, !PT ;  /* 0x000000ff00027812 */ /* 0x000fc800078ec0ff */
[----:B------:R-:W-:Y:S02]  /*eff0*/  PRMT R22, R2, 0x5410, R3 ;  /* 0x0000541002167816 */ /* 0x000fe40000000003 */
[--C-:B------:R-:W-:Y:S02]  /*f000*/  SHF.R.U32.HI R3, RZ, 0x10, R0.reuse ;  /* 0x00000010ff037819 */ /* 0x100fe40000011600 */
[----:B------:R-:W-:Y:S02]  /*f010*/  SHF.R.U32.HI R2, RZ, 0x18, R0 ;  /* 0x00000018ff027819 */ /* 0x000fe40000011600 */
[----:B------:R-:W-:Y:S02]  /*f020*/  LOP3.LUT R0, R3, 0xff, RZ, 0xc0, !PT ;  /* 0x000000ff03007812 */ /* 0x000fe400078ec0ff */
[----:B------:R-:W-:Y:S02]  /*f030*/  IADD3 R3, R224, 0x1, RZ ;  /* 0x00000001e0037810 */ /* 0x000fe40007ffe0ff */
[----:B------:R-:W-:Y:S01]  /*f040*/  PRMT R20, R0, 0x5410, R2 ;  /* 0x0000541000147816 */ /* 0x000fe20000000002 */
[----:B------:R-:W-:-:S02]  /*f050*/  HSET2.LE.AND R2, R12, R212, PT ;  /* 0x000000d40c027233 */ /* 0x000fc40003803000 */
[--C-:B------:R-:W-:Y:S01]  /*f060*/  HSET2.LE.AND R0, R11, R212.reuse, PT ;  /* 0x000000d40b007233 */ /* 0x100fe20003803000 */
[----:B------:R-:W-:Y:S01]  /*f070*/  LOP3.LUT R3, R191, UR37, R3, 0x96, !PT ;  /* 0x00000025bf037c12 */ /* 0x000fe2000f8e9603 */
[----:B------:R-:W-:Y:S01]  /*f080*/  FADD.FTZ R213, R25, R19 ;  /* 0x0000001319d57221 */ /* 0x000fe20000010000 */
[----:B------:R-:W-:Y:S01]  /*f090*/  LOP3.LUT R18, R2, R89, RZ, 0xc0, !PT ;  /* 0x0000005902127212 */ /* 0x000fe200078ec0ff */
[----:B------:R-:W-:Y:S01]  /*f0a0*/  IMAD.MOV.U32 R89, RZ, RZ, R24 ;  /* 0x000000ffff597224 */ /* 0x000fe200078e0018 */
[----:B------:R-:W-:Y:S01]  /*f0b0*/  LOP3.LUT R19, R0, R183, RZ, 0xc0, !PT ;  /* 0x000000b700137212 */ /* 0x000fe200078ec0ff */
[----:B------:R-:W-:Y:S01]  /*f0c0*/  IMAD.MOV.U32 R24, RZ, RZ, R28 ;  /* 0x000000ffff187224 */ /* 0x000fe200078e001c */
[--C-:B------:R-:W-:Y:S01]  /*f0d0*/  HSET2.LE.AND R0, R6, R212.reuse, PT ;  /* 0x000000d406007233 */ /* 0x100fe20003803000 */
[----:B------:R-:W-:Y:S01]  /*f0e0*/  IMAD.WIDE.U32 R28, R3, -0x326172a9, RZ ;  /* 0xcd9e8d57031c7825 */ /* 0x000fe200078e00ff */
[----:B------:R-:W-:Y:S01]  /*f0f0*/  HSET2.LE.AND R2, R7, R212, PT ;  /* 0x000000d407027233 */ /* 0x000fe20003803000 */
[----:B------:R2:W5:Y:S02]  /*f100*/  LDL.LU R183, [R1+0x194] ;  /* 0x0001940001b77983 */ /* 0x0005640000300800 */
[----:B------:R-:W-:-:S02]  /*f110*/  LOP3.LUT R27, R0, R225, RZ, 0xc0, !PT ;  /* 0x000000e1001b7212 */ /* 0x000fc400078ec0ff */
[----:B------:R-:W-:-:S05]  /*f120*/  LOP3.LUT R0, R29, UR18, R88, 0x96, !PT ;  /* 0x000000121d007c12 */ /* 0x000fca000f8e9658 */
[----:B------:R-:W-:-:S05]  /*f130*/  IMAD.WIDE.U32 R6, R0, -0x2daee0ad, RZ ;  /* 0xd2511f5300067825 */ /* 0x000fca00078e00ff */
[----:B------:R-:W-:Y:S02]  /*f140*/  LOP3.LUT R0, R7, UR15, R236, 0x96, !PT ;  /* 0x0000000f07007c12 */ /* 0x000fe4000f8e96ec */
[----:B------:R-:W-:Y:S02]  /*f150*/  LOP3.LUT R26, R2, R227, RZ, 0xc0, !PT ;  /* 0x000000e3021a7212 */ /* 0x000fe400078ec0ff */
        /* <DEDUP_REMOVED lines=51> */
[--C-:B------:R-:W-:Y:S01]  /*f490*/  SHF.R.U32.HI R0, RZ, 0x10, R2.reuse ;  /* 0x00000010ff007819 */ /* 0x100fe20000011602 */
[----:B------:R-:W-:Y:S01]  /*f4a0*/  IMAD.MOV.U32 R24, RZ, RZ, R85 ;  /* 0x000000ffff187224 */ /* 0x000fe200078e0055 */
[----:B------:R-:W-:Y:S02]  /*f4b0*/  SHF.R.U32.HI R2, RZ, 0x18, R2 ;  /* 0x00000018ff027819 */ /* 0x000fe40000011602 */
[----:B------:R-:W-:Y:S01]  /*f4c0*/  LOP3.LUT R0, R0, 0xff, RZ, 0xc0, !PT ;  /* 0x000000ff00007812 */ /* 0x000fe200078ec0ff */
[----:B------:R-:W-:Y:S02]  /*f4d0*/  IMAD.MOV.U32 R89, RZ, RZ, R74 ;  /* 0x000000ffff597224 */ /* 0x000fe400078e004a */
[----:B------:R-:W-:Y:S01]  /*f4e0*/  IMAD.MOV.U32 R88, RZ, RZ, R24 ;  /* 0x000000ffff587224 */ /* 0x000fe200078e0018 */
[----:B------:R-:W-:Y:S01]  /*f4f0*/  PRMT R13, R0, 0x5410, R2 ;  /* 0x00005410000d7816 */ /* 0x000fe20000000002 */
[----:B------:R-:W-:Y:S01]  /*f500*/  HSET2.LE.AND R2, R20, R212, PT ;  /* 0x000000d414027233 */ /* 0x000fe20003803000 */
[----:B------:R-:W-:-:S02]  /*f510*/  IMAD.MOV.U32 R221, RZ, RZ, R89 ;  /* 0x000000ffffdd7224 */ /* 0x000fc400078e0059 */
[----:B------:R-:W-:Y:S02]  /*f520*/  IMAD.MOV.U32 R89, RZ, RZ, R86 ;  /* 0x000000ffff597224 */ /* 0x000fe400078e0056 */
[----:B------:R-:W-:Y:S02]  /*f530*/  LOP3.LUT R25, R2, R88, RZ, 0xc0, !PT ;  /* 0x0000005802197212 */ /* 0x000fe400078ec0ff */
[----:B------:R-:W-:Y:S01]  /*f540*/  IMAD.MOV.U32 R88, RZ, RZ, R89 ;  /* 0x000000ffff587224 */ /* 0x000fe200078e0059 */
[----:B------:R-:W-:-:S03]  /*f550*/  HSET2.LE.AND R0, R11, R212, PT ;  /* 0x000000d40b007233 */ /* 0x000fc60003803000 */
[----:B------:R-:W-:Y:S02]  /*f560*/  IMAD.WIDE.U32 R4, R88, -0x326172a9, RZ ;  /* 0xcd9e8d5758047825 */ /* 0x000fe400078e00ff */
[----:B------:R-:W-:-:S03]  /*f570*/  LOP3.LUT R30, R0, R62, RZ, 0xc0, !PT ;  /* 0x0000003e001e7212 */ /* 0x000fc600078ec0ff */
[----:B------:R-:W-:Y:S01]  /*f580*/  LOP3.LUT R2, R5, R221, RZ, 0x3c, !PT ;  /* 0x000000dd05027212 */ /* 0x000fe200078e3cff */
[----:B------:R-:W-:Y:S01]  /*f590*/  IMAD.MOV.U32 R94, RZ, RZ, R35 ;  /* 0x000000ffff5e7224 */ /* 0x000fe200078e0023 */
[----:B------:R-:W-:-:S03]  /*f5a0*/  HSET2.LE.AND R0, R9, R212, PT ;  /* 0x000000d409007233 */ /* 0x000fc60003803000 */
[----:B------:R-:W-:Y:S02]  /*f5b0*/  IMAD.WIDE.U32 R34, R2, -0x2daee0ad, RZ ;  /* 0xd2511f5302227825 */ /* 0x000fe400078e00ff */
[----:B------:R-:W-:-:S03]  /*f5c0*/  LOP3.LUT R31, R0, R71, RZ, 0xc0, !PT ;  /* 0x00000047001f7212 */ /* 0x000fc600078ec0ff */
[----:B------:R-:W-:Y:S01]  /*f5d0*/  LOP3.LUT R0, R35, UR17, R190, 0x96, !PT ;  /* 0x0000001123007c12 */ /* 0x000fe2000f8e96be */
[----:B------:R-:W-:Y:S02]  /*f5e0*/  IMAD.MOV.U32 R86, RZ, RZ, R180 ;  /* 0x000000ffff567224 */ /* 0x000fe400078e00b4 */
[----:B------:R-:W-:Y:S02]  /*f5f0*/  IMAD.MOV.U32 R89, RZ, RZ, R87 ;  /* 0x000000ffff597224 */ /* 0x000fe400078e0057 */
[----:B------:R-:W-:Y:S01]  /*f600*/  IMAD.WIDE.U32 R32, R0, -0x326172a9, RZ ;  /* 0xcd9e8d5700207825 */ /* 0x000fe200078e00ff */
[--C-:B------:R-:W-:Y:S02]  /*f610*/  HSET2.LE.AND R3, R22, R212.reuse, PT ;  /* 0x000000d416037233 */ /* 0x100fe40003803000 */
[----:B------:R-:W-:Y:S01]  /*f620*/  HSET2.LE.AND R2, R12, R212, PT ;  /* 0x000000d40c027233 */ /* 0x000fe20003803000 */
[----:B------:R-:W-:Y:S02]  /*f630*/  IMAD.MOV.U32 R87, RZ, RZ, R86 ;  /* 0x000000ffff577224 */ /* 0x000fe400078e0056 */
[----:B------:R-:W-:-:S02]  /*f640*/  IMAD.MOV.U32 R78, RZ, RZ, R69 ;  /* 0x000000ffff4e7224 */ /* 0x000fc400078e0045 */
[----:B------:R-:W-:Y:S02]  /*f650*/  IMAD.MOV.U32 R24, RZ, RZ, R39 ;  /* 0x000000ffff187224 */ /* 0x000fe400078e0027 */
[----:B------:R-:W-:Y:S01]  /*f660*/  IMAD.MOV.U32 R86, RZ, RZ, R83 ;  /* 0x000000ffff567224 */ /* 0x000fe200078e0053 */
[----:B------:R-:W-:Y:S01]  /*f670*/  LOP3.LUT R5, R15, UR18, R4, 0x96, !PT ;  /* 0x000000120f057c12 */ /* 0x000fe2000f8e9604 */
[----:B------:R-:W-:Y:S02]  /*f680*/  IMAD.MOV.U32 R83, RZ, RZ, R82 ;  /* 0x000000ffff537224 */ /* 0x000fe400078e0052 */
[----:B------:R-:W-:Y:S01]  /*f690*/  IMAD.MOV.U32 R96, RZ, RZ, R116 ;  /* 0x000000ffff607224 */ /* 0x000fe200078e0074 */
[----:B------:R-:W-:Y:S01]  /*f6a0*/  LOP3.LUT R116, R29, UR18, R4, 0x96, !PT ;  /* 0x000000121d747c12 */ /* 0x000fe2000f8e9604 */
[----:B------:R-:W-:Y:S01]  /*f6b0*/  IMAD.MOV.U32 R82, RZ, RZ, R80 ;  /* 0x000000ffff527224 */ /* 0x000fe200078e0050 */
[C---:B------:R-:W-:Y:S01]  /*f6c0*/  LOP3.LUT R4, R33.reuse, UR16, R14, 0x96, !PT ;  /* 0x0000001021047c12 */ /* 0x040fe2000f8e960e */
[----:B------:R-:W-:Y:S01]  /*f6d0*/  IMAD.MOV.U32 R80, RZ, RZ, R79 ;  /* 0x000000ffff507224 */ /* 0x000fe200078e004f */
[----:B------:R-:W-:Y:S01]  /*f6e0*/  LOP3.LUT R33, R33, UR16, R28, 0x96, !PT ;  /* 0x0000001021217c12 */ /* 0x000fe2000f8e961c */
[----:B------:R-:W-:Y:S01]  /*f6f0*/  IMAD.MOV.U32 R79, RZ, RZ, R78 ;  /* 0x000000ffff4f7224 */ /* 0x000fe200078e004e */
[----:B------:R-:W-:Y:S01]  /*f700*/  LOP3.LUT R24, R3, R24, RZ, 0xc0, !PT ;  /* 0x0000001803187212 */ /* 0x000fe200078ec0ff */
[----:B------:R-:W-:Y:S01]  /*f710*/  IMAD.MOV.U32 R78, RZ, RZ, R77 ;  /* 0x000000ffff4e7224 */ /* 0x000fe200078e004d */
[----:B------:R-:W-:Y:S01]  /*f720*/  LOP3.LUT R28, R2, R226, RZ, 0xc0, !PT ;  /* 0x000000e2021c7212 */ /* 0x000fe200078ec0ff */
[----:B------:R-:W-:Y:S01]  /*f730*/  IMAD.MOV.U32 R77, RZ, RZ, R178 ;  /* 0x000000ffff4d7224 */ /* 0x000fe200078e00b2 */
[----:B------:R-:W-:-:S02]  /*f740*/  HSET2.LE.AND R0, R10, R212, PT ;  /* 0x000000d40a007233 */ /* 0x000fc40003803000 */
[--C-:B------:R-:W-:Y:S02]  /*f750*/  HSET2.LE.AND R3, R8, R212.reuse, PT ;  /* 0x000000d408037233 */ /* 0x100fe40003803000 */
[--C-:B------:R-:W-:Y:S01]  /*f760*/  HSET2.LE.AND R2, R7, R212.reuse, PT ;  /* 0x000000d407027233 */ /* 0x100fe20003803000 */
[----:B------:R-:W-:Y:S01]  /*f770*/  IMAD.MOV.U32 R88, RZ, RZ, R77 ;  /* 0x000000ffff587224 */ /* 0x000fe200078e004d */
[----:B------:R-:W-:Y:S01]  /*f780*/  LOP3.LUT R29, R0, R73, RZ, 0xc0, !PT ;  /* 0x00000049001d7212 */ /* 0x000fe200078ec0ff */
[----:B------:R-:W-:Y:S01]  /*f790*/  IMAD.MOV.U32 R92, RZ, RZ, R76 ;  /* 0x000000ffff5c7224 */ /* 0x000fe200078e004c */
[----:B------:R-:W-:Y:S01]  /*f7a0*/  LOP3.LUT R76, R3, R45, RZ, 0xc0, !PT ;  /* 0x0000002d034c7212 */ /* 0x000fe200078ec0ff */
[----:B------:R-:W-:Y:S01]  /*f7b0*/  HSET2.LE.AND R0, R6, R212, PT ;  /* 0x000000d406007233 */ /* 0x000fe20003803000 */
[----:B------:R-:W-:Y:S01]  /*f7c0*/  LOP3.LUT R77, R2, R44, RZ, 0xc0, !PT ;  /* 0x0000002c024d7212 */ /* 0x000fe200078ec0ff */
[----:B------:R-:W-:Y:S01]  /*f7d0*/  IMAD.WIDE.U32 R2, R5, -0x2daee0ad, RZ ;  /* 0xd2511f5305027825 */ /* 0x000fe200078e00ff */
[----:B------:R-:W1:Y:S03]  /*f7e0*/  LDSM.16.MT88.4 R8, [R173+0x6000] ;  /* 0x00600000ad08783b */ /* 0x000e660000004200 */
        /* <DEDUP_REMOVED lines=10> */
[----:B------:R-:W-:Y:S02]  /*f890*/  FADD.FTZ R214, R72, R21 ;  /* 0x0000001548d67221 */ /* 0x000fe40000010000 */
[----:B------:R-:W-:-:S04]  /*f8a0*/  IMAD.WIDE.U32 R2, R3, -0x2daee0ad, RZ ;  /* 0xd2511f5303027825 */ /* 0x000fc800078e00ff */
[----:B------:R-:W-:Y:S01]  /*f8b0*/  IMAD.WIDE.U32 R20, R0, -0x2daee0ad, RZ ;  /* 0xd2511f5300147825 */ /* 0x000fe200078e00ff */
[----:B------:R-:W-:-:S04]  /*f8c0*/  LOP3.LUT R3, R3, UR9, R4, 0x96, !PT ;  /* 0x0000000903037c12 */ /* 0x000fc8000f8e9604 */
[----:B------:R-:W-:Y:S01]  /*f8d0*/  LOP3.LUT R2, R21, UR6, R2, 0x96, !PT ;  /* 0x0000000615027c12 */ /* 0x000fe2000f8e9602 */
[----:B------:R-:W-:Y:S01]  /*f8e0*/  IMAD.WIDE.U32 R4, R3, -0x326172a9, RZ ;  /* 0xcd9e8d5703047825 */ /* 0x000fe200078e00ff */
[----:B------:R-:W-:-:S03]  /*f8f0*/  HSET2.LE.AND R0, R13, R212, PT ;  /* 0x000000d40d007233 */ /* 0x000fc60003803000 */
[----:B------:R-:W-:Y:S01]  /*f900*/  IMAD.WIDE.U32 R2, R2, -0x326172a9, RZ ;  /* 0xcd9e8d5702027825 */ /* 0x000fe200078e00ff */
[----:B------:R-:W-:-:S03]  /*f910*/  LOP3.LUT R21, R5, UR8, R6, 0x96, !PT ;  /* 0x0000000805157c12 */ /* 0x000fc6000f8e9606 */
[----:B------:R-:W-:Y:S02]  /*f920*/  IMAD.MOV.U32 R22, RZ, RZ, R87 ;  /* 0x000000ffff167224 */ /* 0x000fe400078e0057 */
[----:B------:R-:W-:Y:S01]  /*f930*/  IMAD.MOV.U32 R87, RZ, RZ, R83 ;  /* 0x000000ffff577224 */ /* 0x000fe200078e0053 */
[----:B------:R-:W-:Y:S01]  /*f940*/  SHF.R.U32.HI R5, RZ, 0x10, R2 ;  /* 0x00000010ff057819 */ /* 0x000fe20000011602 */
[----:B------:R-:W-:Y:S02]  /*f950*/  IMAD.MOV.U32 R83, RZ, RZ, R80 ;  /* 0x000000ffff537224 */ /* 0x000fe400078e0050 */
[----:B------:R-:W-:Y:S01]  /*f960*/  IMAD.MOV.U32 R80, RZ, RZ, R79 ;  /* 0x000000ffff507224 */ /* 0x000fe200078e004f */
[----:B------:R-:W-:Y:S02]  /*f970*/  LOP3.LUT R79, R0, R40, RZ, 0xc0, !PT ;  /* 0x00000028004f7212 */ /* 0x000fe400078ec0ff */
[----:B------:R-:W-:Y:S02]  /*f980*/  LOP3.LUT R0, R3, UR13, R4, 0x96, !PT ;  /* 0x0000000d03007c12 */ /* 0x000fe4000f8e9604 */
[----:B------:R-:W-:-:S02]  /*f990*/  LOP3.LUT R3, R2, 0xffff, RZ, 0xc0, !PT ;  /* 0x0000ffff02037812 */ /* 0x000fc400078ec0ff */
[----:B------:R-:W-:Y:S02]  /*f9a0*/  LOP3.LUT R6, R2, 0xff, RZ, 0xc0, !PT ;  /* 0x000000ff02067812 */ /* 0x000fe400078ec0ff */
[----:B------:R-:W-:Y:S02]  /*f9b0*/  SHF.R.U32.HI R4, RZ, 0x18, R2 ;  /* 0x00000018ff047819 */ /* 0x000fe40000011602 */
[----:B------:R-:W-:Y:S02]  /*f9c0*/  LOP3.LUT R2, R5, 0xff, RZ, 0xc0, !PT ;  /* 0x000000ff05027812 */ /* 0x000fe400078ec0ff */
[----:B------:R-:W-:Y:S02]  /*f9d0*/  SHF.R.U32.HI R3, RZ, 0x8, R3 ;  /* 0x00000008ff037819 */ /* 0x000fe40000011603 */
[----:B------:R-:W-:Y:S01]  /*f9e0*/  PRMT R5, R2, 0x5410, R4 ;  /* 0x0000541002057816 */ /* 0x000fe20000000004 */
[----:B------:R-:W-:Y:S01]  /*f9f0*/  IMAD.MOV.U32 R74, RZ, RZ, R70 ;  /* 0x000000ffff4a7224 */ /* 0x000fe200078e0046 */
[----:B------:R-:W-:Y:S01]  /*fa00*/  LOP3.LUT R2, R0, 0xffff, RZ, 0xc0, !PT ;  /* 0x0000ffff00027812 */ /* 0x000fe200078ec0ff */
        /* <DEDUP_REMOVED lines=8> */
[----:B------:R-:W-:Y:S01]  /*fa90*/  LOP3.LUT R2, R0, 0xff, RZ, 0xc0, !PT ;  /* 0x000000ff00027812 */ /* 0x000fe200078ec0ff */
[----:B------:R-:W-:-:S02]  /*faa0*/  IMAD.MOV.U32 R224, RZ, RZ, R89 ;  /* 0x000000ffffe07224 */ /* 0x000fc400078e0059 */
[----:B------:R2:W5:Y:S01]  /*fab0*/  LDL.LU R180, [R1+0x188] ;  /* 0x0001880001b47983 */ /* 0x0005620000300800 */
        /* <DEDUP_REMOVED lines=12> */
[----:B------:R-:W-:-:S02]  /*fb80*/  IMAD.MOV.U32 R92, RZ, RZ, R86 ;  /* 0x000000ffff5c7224 */ /* 0x000fc400078e0056 */
[----:B------:R-:W-:Y:S02]  /*fb90*/  IMAD.MOV.U32 R87, RZ, RZ, R60 ;  /* 0x000000ffff577224 */ /* 0x000fe400078e003c */
[----:B------:R-:W-:Y:S02]  /*fba0*/  IMAD.MOV.U32 R68, RZ, RZ, R172 ;  /* 0x000000ffff447224 */ /* 0x000fe400078e00ac */
[----:B------:R-:W-:Y:S01]  /*fbb0*/  IMAD.MOV.U32 R227, RZ, RZ, R88 ;  /* 0x000000ffffe37224 */ /* 0x000fe200078e0058 */
[----:B------:R2:W5:Y:S01]  /*fbc0*/  LDL.LU R172, [R1+0x178] ;  /* 0x0001780001ac7983 */ /* 0x0005620000300800 */
[----:B------:R-:W-:Y:S02]  /*fbd0*/  IMAD.MOV.U32 R86, RZ, RZ, R61 ;  /* 0x000000ffff567224 */ /* 0x000fe400078e003d */
[----:B------:R-:W-:Y:S02]  /*fbe0*/  IMAD.MOV.U32 R60, RZ, RZ, R51 ;  /* 0x000000ffff3c7224 */ /* 0x000fe400078e0033 */
[----:B------:R-:W-:Y:S01]  /*fbf0*/  IMAD.MOV.U32 R88, RZ, RZ, R85 ;  /* 0x000000ffff587224 */ /* 0x000fe200078e0055 */
[----:B------:R2:W5:Y:S01]  /*fc00*/  LDL.LU R51, [R1+0x174] ;  /* 0x0001740001337983 */ /* 0x0005620000300800 */
[----:B------:R-:W-:Y:S01]  /*fc10*/  IMAD.MOV.U32 R61, RZ, RZ, R50 ;  /* 0x000000ffff3d7224 */ /* 0x000fe200078e0032 */
[----:B------:R-:W-:Y:S01]  /*fc20*/  SHF.R.U32.HI R2, RZ, 0x18, R0 ;  /* 0x00000018ff027819 */ /* 0x000fe20000011600 */
[----:B------:R-:W-:Y:S01]  /*fc30*/  IMAD.MOV.U32 R85, RZ, RZ, R63 ;  /* 0x000000ffff557224 */ /* 0x000fe200078e003f */
[----:B------:R2:W5:Y:S01]  /*fc40*/  LDL.LU R50, [R1+0x170] ;  /* 0x0001700001327983 */ /* 0x0005620000300800 */
[----:B------:R-:W-:Y:S01]  /*fc50*/  IMAD.MOV.U32 R62, RZ, RZ, R49 ;  /* 0x000000ffff3e7224 */ /* 0x000fe200078e0031 */
[----:B------:R-:W-:Y:S01]  /*fc60*/  LOP3.LUT R0, R3, 0xff, RZ, 0xc0, !PT ;  /* 0x000000ff03007812 */ /* 0x000fe200078ec0ff */
[----:B------:R-:W-:Y:S01]  /*fc70*/  IMAD.MOV.U32 R63, RZ, RZ, R48 ;  /* 0x000000ffff3f7224 */ /* 0x000fe200078e0030 */
[----:B------:R2:W5:Y:S04]  /*fc80*/  LDL.LU R49, [R1+0x16c] ;  /* 0x00016c0001317983 */ /* 0x0005680000300800 */
[----:B------:R2:W5:Y:S01]  /*fc90*/  LDL.LU R48, [R1+0x168] ;  /* 0x0001680001307983 */ /* 0x0005620000300800 */
[----:B------:R-:W-:Y:S01]  /*fca0*/  PRMT R12, R0, 0x5410, R2 ;  /* 0x00005410000c7816 */ /* 0x000fe20000000002 */
[----:B------:R-:W-:-:S02]  /*fcb0*/  HSET2.LE.AND R0, R6, R212, PT ;  /* 0x000000d406007233 */ /* 0x000fc40003803000 */
[--C-:B------:R-:W-:Y:S02]  /*fcc0*/  HSET2.LE.AND R2, R5, R212.reuse, PT ;  /* 0x000000d405027233 */ /* 0x100fe40003803000 */
[--C-:B------:R-:W-:Y:S01]  /*fcd0*/  HSET2.LE.AND R3, R4, R212.reuse, PT ;  /* 0x000000d404037233 */ /* 0x100fe20003803000 */
[----:B------:R-:W-:Y:S01]  /*fce0*/  LOP3.LUT R6, R0, R38, RZ, 0xc0, !PT ;  /* 0x0000002600067212 */ /* 0x000fe200078ec0ff */
[----:B------:R-:W-:Y:S01]  /*fcf0*/  HSET2.LE.AND R0, R12, R212, PT ;  /* 0x000000d40c007233 */ /* 0x000fe20003803000 */
[----:B------:R-:W-:Y:S01]  /*fd00*/  LOP3.LUT R7, R2, R36, RZ, 0xc0, !PT ;  /* 0x0000002402077212 */ /* 0x000fe200078ec0ff */
[----:B------:R-:W-:Y:S01]  /*fd10*/  @!P1 HFMA2.BF16_V2 R98, -RZ.H0_H0, RZ.H0_H0, -R160.H1_H1 ;  /* 0x200000ffff629231 */ /* 0x000fe200003609a0 */
[----:B------:R-:W-:Y:S01]  /*fd20*/  LOP3.LUT R4, R3, R43, RZ, 0xc0, !PT ;  /* 0x0000002b03047212 */ /* 0x000fe200078ec0ff */
[----:B------:R-:W-:Y:S01]  /*fd30*/  @!P4 HFMA2.BF16_V2 R99, -RZ.H0_H0, RZ.H0_H0, -R143.H0_H0 ;  /* 0x200000ffff63c231 */ /* 0x000fe2000034098f */
[----:B------:R-:W-:Y:S01]  /*fd40*/  LOP3.LUT R5, R0, R41, RZ, 0xc0, !PT ;  /* 0x0000002900057212 */ /* 0x000fe200078ec0ff */
[----:B------:R-:W-:-:S02]  /*fd50*/  @!P5 HFMA2.BF16_V2 R102, -RZ.H0_H0, RZ.H0_H0, -R142.H0_H0 ;  /* 0x200000ffff66d231 */ /* 0x000fc4000034098e */
[----:B------:R-:W-:Y:S02]  /*fd60*/  @!P2 HFMA2.BF16_V2 R101, -RZ.H0_H0, RZ.H0_H0, -R141.H0_H0 ;  /* 0x200000ffff65a231 */ /* 0x000fe4000034098d */
[----:B------:R-:W-:Y:S01]  /*fd70*/  @!P3 HFMA2.BF16_V2 R100, -RZ.H0_H0, RZ.H0_H0, -R140.H0_H0 ;  /* 0x200000ffff64b231 */ /* 0x000fe2000034098c */
[----:B------:R-:W-:Y:S01]  /*fd80*/  IMAD.MOV.U32 R69, RZ, RZ, R119 ;  /* 0x000000ffff457224 */ /* 0x000fe200078e0077 */
[----:B------:R-:W-:Y:S01]  /*fd90*/  @P1 PRMT R204, R160, 0x7632, R204 ;  /* 0x00007632a0cc1816 */ /* 0x000fe200000000cc */
[----:B------:R-:W-:Y:S01]  /*fda0*/  IMAD.MOV.U32 R2, RZ, RZ, R96 ;  /* 0x000000ffff027224 */ /* 0x000fe200078e0060 */
[----:B------:R-:W-:Y:S01]  /*fdb0*/  PRMT R119, R143, 0x5410, R142 ;  /* 0x000054108f777816 */ /* 0x000fe2000000008e */
[----:B------:R-:W-:Y:S01]  /*fdc0*/  IMAD.MOV.U32 R0, RZ, RZ, R103 ;  /* 0x000000ffff007224 */ /* 0x000fe200078e0067 */
[----:B------:R-:W-:Y:S01]  /*fdd0*/  PRMT R215, R141, 0x5410, R140 ;  /* 0x000054108dd77816 */ /* 0x000fe2000000008c */
[----:B------:R-:W-:Y:S01]  /*fde0*/  IMAD.MOV.U32 R240, RZ, RZ, R93 ;  /* 0x000000fffff07224 */ /* 0x000fe200078e005d */
[----:B------:R-:W-:Y:S01]  /*fdf0*/  @!P1 PRMT R204, R98, 0x5410, RZ ;  /* 0x0000541062cc9816 */ /* 0x000fe200000000ff */
[----:B------:R-:W-:Y:S01]  /*fe00*/  IMAD.MOV.U32 R226, RZ, RZ, R94 ;  /* 0x000000ffffe27224 */ /* 0x000fe200078e005e */
[----:B------:R-:W-:Y:S01]  /*fe10*/  @!P4 PRMT R143, R99, 0x5410, RZ ;  /* 0x00005410638fc816 */ /* 0x000fe200000000ff */
[----:B------:R-:W-:Y:S01]  /*fe20*/  LDSM.16.MT88.4 R12, [R174+0x6000] ;  /* 0x00600000ae0c783b */ /* 0x000fe20000004200 */
[----:B------:R-:W-:Y:S01]  /*fe30*/  @!P5 PRMT R142, R102, 0x5410, RZ ;  /* 0x00005410668ed816 */ /* 0x000fe200000000ff */
[----:B-1----:R-:W-:Y:S01]  /*fe40*/  HMMA.16816.F32.BF16 R96, R4, R8, R136 ;  /* 0x000000080460723c */ /* 0x002fe20000041888 */
[----:B------:R-:W-:-:S02]  /*fe50*/  @!P2 PRMT R141, R101, 0x5410, RZ ;  /* 0x00005410658da816 */ /* 0x000fc400000000ff */
[----:B------:R-:W-:Y:S01]  /*fe60*/  @!P3 PRMT R140, R100, 0x5410, RZ ;  /* 0x00005410648cb816 */ /* 0x000fe200000000ff */
[----:B------:R-:W-:-:S03]  /*fe70*/  IMAD.MOV.U32 R3, RZ, RZ, R90 ;  /* 0x000000ffff037224 */ /* 0x000fc600078e005a */
[----:B------:R-:W-:Y:S01]  /*fe80*/  IMAD.MOV.U32 R136, RZ, RZ, R92 ;  /* 0x000000ffff887224 */ /* 0x000fe200078e005c */
[----:B------:R-:W-:Y:S01]  /*fe90*/  HMMA.16816.F32.BF16 R100, R16, R8, R248 ;  /* 0x000000081064723c */ /* 0x000fe200000418f8 */
[----:B------:R-:W-:Y:S02]  /*fea0*/  IMAD.MOV.U32 R137, RZ, RZ, R88 ;  /* 0x000000ffff897224 */ /* 0x000fe400078e0058 */
[----:B------:R-:W-:-:S04]  /*feb0*/  IMAD.MOV.U32 R138, RZ, RZ, R89 ;  /* 0x000000ffff8a7224 */ /* 0x000fc800078e0059 */
[----:B------:R-:W-:Y:S01]  /*fec0*/  IMAD.MOV.U32 R251, RZ, RZ, R91 ;  /* 0x000000fffffb7224 */ /* 0x000fe200078e005b */
[-C--:B------:R-:W-:Y:S08]  /*fed0*/  HMMA.16816.F32.BF16 R92, R4, R10.reuse, R132 ;  /* 0x0000000a045c723c */ /* 0x080ff00000041884 */
[----:B------:R-:W-:Y:S01]  /*fee0*/  HMMA.16816.F32.BF16 R88, R16, R10, R84 ;  /* 0x0000000a1058723c */ /* 0x000fe20000041854 */
[----:B------:R-:W1:Y:S01]  /*fef0*/  LDSM.16.MT88.4 R8, [R176+0x6000] ;  /* 0x00600000b008783b */ /* 0x000e620000004200 */
[----:B------:R-:W-:-:S02]  /*ff00*/  IMAD.MOV.U32 R133, RZ, RZ, R74 ;  /* 0x000000ffff857224 */ /* 0x000fc400078e004a */
[----:B------:R-:W-:Y:S02]  /*ff10*/  IMAD.MOV.U32 R134, RZ, RZ, R70 ;  /* 0x000000ffff867224 */ /* 0x000fe400078e0046 */
[----:B------:R-:W-:Y:S02]  /*ff20*/  IMAD.MOV.U32 R135, RZ, RZ, R69 ;  /* 0x000000ffff877224 */ /* 0x000fe400078e0045 */
[-C--:B-1----:R-:W-:Y:S08]  /*ff30*/  HMMA.16816.F32.BF16 R84, R16, R8.reuse, R80 ;  /* 0x000000081054723c */ /* 0x082ff00000041850 */
[----:B------:R-:W-:Y:S07]  /*ff40*/  HMMA.16816.F32.BF16 R80, R4, R8, R128 ;  /* 0x000000080450723c */ /* 0x000fee0000041880 */
[----:B------:R-:W-:-:S02]  /*ff50*/  IMAD.MOV.U32 R128, RZ, RZ, R68 ;  /* 0x000000ffff807224 */ /* 0x000fc400078e0044 */
[----:B------:R-:W-:Y:S01]  /*ff60*/  IMAD.MOV.U32 R131, RZ, RZ, R75 ;  /* 0x000000ffff837224 */ /* 0x000fe200078e004b */
[-C--:B------:R-:W-:Y:S08]  /*ff70*/  HMMA.16816.F32.BF16 R68, R16, R10.reuse, R60 ;  /* 0x0000000a1044723c */ /* 0x080ff0000004183c */
[----:B------:R-:W-:Y:S01]  /*ff80*/  HMMA.16816.F32.BF16 R72, R4, R10, R108 ;  /* 0x0000000a0448723c */ /* 0x000fe2000004186c */
[----:B------:R-:W1:Y:S01]  /*ff90*/  LDSM.16.MT88.4 R8, [R175+0x6000] ;  /* 0x00600000af08783b */ /* 0x000e620000004200 */
[----:B------:R-:W-:-:S02]  /*ffa0*/  IMAD.MOV.U32 R249, RZ, RZ, R3 ;  /* 0x000000fffff97224 */ /* 0x000fc400078e0003 */
[----:B------:R-:W-:Y:S02]  /*ffb0*/  IMAD.MOV.U32 R248, RZ, RZ, R2 ;  /* 0x000000fffff87224 */ /* 0x000fe400078e0002 */
[----:B------:R-:W-:Y:S02]  /*ffc0*/  IMAD.WIDE.U32 R2, R21, -0x2daee0ad, RZ ;  /* 0xd2511f5315027825 */ /* 0x000fe400078e00ff */
[----:B------:R-:W-:Y:S02]  /*ffd0*/  HMMA.16816.F32.BF16 R60, R4, R12, R112 ;  /* 0x0000000c043c723c */ /* 0x000fe40000041870 */
[----:B------:R-:W-:Y:S02]  /*ffe0*/  IMAD.MOV.U32 R139, RZ, RZ, R42 ;  /* 0x000000ffff8b7224 */ /* 0x000fe400078e002a */
[----:B------:R-:W-:Y:S02]  /*fff0*/  IMAD.MOV.U32 R132, RZ, RZ, R39 ;  /* 0x000000ffff847224 */ /* 0x000fe400078e0027 */
[----:B------:R-:W-:-:S02]  /*10000*/  IMAD.MOV.U32 R129, RZ, RZ, R47 ;  /* 0x000000ffff817224 */ /* 0x000fc400078e002f */
[----:B------:R-:W-:Y:S02]  /*10010*/  IMAD.MOV.U32 R130, RZ, RZ, R46 ;  /* 0x000000ffff827224 */ /* 0x000fe400078e002e */
[----:B------:R-:W-:Y:S01]  /*10020*/  IMAD.MOV.U32 R250, RZ, RZ, R0 ;  /* 0x000000fffffa7224 */ /* 0x000fe200078e0000 */
[----:B------:R-:W-:Y:S01]  /*10030*/  HMMA.16816.F32.BF16 R44, R4, R14, R104 ;  /* 0x0000000e042c723c */ /* 0x000fe20000041868 */
[----:B------:R-:W-:Y:S02]  /*10040*/  LOP3.LUT R0, R3, UR14, R20, 0x96, !PT ;  /* 0x0000000e03007c12 */ /* 0x000fe4000f8e9614 */
[----:B------:R-:W-:-:S04]  /*10050*/  LOP3.LUT R3, R2, 0xffff, RZ, 0xc0, !PT ;  /* 0x0000ffff02037812 */ /* 0x000fc800078ec0ff */
[----:B------:R-:W-:Y:S01]  /*10060*/  SHF.R.U32.HI R3, RZ, 0x8, R3 ;  /* 0x00000008ff037819 */ /* 0x000fe20000011603 */
[C---:B-1----:R-:W-:Y:S08]  /*10070*/  HMMA.16816.F32.BF16 R40, R4.reuse, R8, R228 ;  /* 0x000000080428723c */ /* 0x042ff000000418e4 */
        /* <DEDUP_REMOVED lines=17> */
[----:B------:R-:W-:Y:S01]  /*10190*/  HSET2.LE.AND R0, R8, R212, PT ;  /* 0x000000d408007233 */ /* 0x000fe20003803000 */
[----:B------:R-:W-:Y:S01]  /*101a0*/  IMAD.MOV.U32 R231, RZ, RZ, R22 ;  /* 0x000000ffffe77224 */ /* 0x000fe200078e0016 */
[C---:B------:R-:W-:Y:S01]  /*101b0*/  HMMA.16816.F32.BF16 R104, R16.reuse, R14, R128 ;  /* 0x0000000e1068723c */ /* 0x040fe20000041880 */
[----:B------:R-:W-:Y:S01]  /*101c0*/  IMAD.MOV.U32 R230, RZ, RZ, R23 ;  /* 0x000000ffffe67224 */ /* 0x000fe200078e0017 */
[----:B------:R-:W1:Y:S04]  /*101d0*/  LDSM.16.MT88.4 R12, [R173+0x6800] ;  /* 0x00680000ad0c783b */ /* 0x000e680000004200 */
[----:B------:R-:W-:Y:S02]  /*101e0*/  LDSM.16.MT88.4 R20, [R175+0x6800] ;  /* 0x00680000af14783b */ /* 0x000fe40000004200 */
[----:B------:R-:W-:Y:S02]  /*101f0*/  HMMA.16816.F32.BF16 R112, R16, R10, R136 ;  /* 0x0000000a1070723c */ /* 0x000fe40000041888 */
        /* <DEDUP_REMOVED lines=9> */
[----:B------:R-:W-:Y:S02]  /*10290*/  IMAD.MOV.U32 R229, RZ, RZ, R123 ;  /* 0x000000ffffe57224 */ /* 0x000fe400078e007b */
[----:B------:R-:W-:Y:S02]  /*102a0*/  IMAD.MOV.U32 R247, RZ, RZ, R122 ;  /* 0x000000fffff77224 */ /* 0x000fe400078e007a */
[----:B------:R-:W-:-:S02]  /*102b0*/  IMAD.WIDE.U32 R2, R33, -0x2daee0ad, RZ ;  /* 0xd2511f5321027825 */ /* 0x000fc400078e00ff */
        /* <DEDUP_REMOVED lines=21> */
[----:B------:R-:W-:Y:S04]  /*10410*/  HMMA.16816.F32.BF16 R100, R24, R12, R100 ;  /* 0x0000000c1864723c */ /* 0x000fe80000041864 */
[----:B------:R-:W-:-:S04]  /*10420*/  LOP3.LUT R0, R3, UR13, R36, 0x96, !PT ;  /* 0x0000000d03007c12 */ /* 0x000fc8000f8e9624 */
[----:B------:R-:W-:Y:S01]  /*10430*/  HMMA.16816.F32.BF16 R88, R24, R14, R88 ;  /* 0x0000000e1858723c */ /* 0x000fe20000041858 */
[----:B------:R-:W1:Y:S01]  /*10440*/  LDSM.16.MT88.4 R12, [R176+0x7000] ;  /* 0x00700000b00c783b */ /* 0x000e620000004200 */
[----:B------:R-:W-:Y:S02]  /*10450*/  LOP3.LUT R3, R2, 0xffff, RZ, 0xc0, !PT ;  /* 0x0000ffff02037812 */ /* 0x000fe400078ec0ff */
[----:B------:R-:W-:-:S04]  /*10460*/  LOP3.LUT R4, R0, 0xffff, RZ, 0xc0, !PT ;  /* 0x0000ffff00047812 */ /* 0x000fc800078ec0ff */
[----:B------:R-:W-:Y:S01]  /*10470*/  HMMA.16816.F32.BF16 R64, R24, R16, R64 ;  /* 0x000000101840723c */ /* 0x000fe20000041840 */
[----:B------:R-:W-:-:S07]  /*10480*/  SHF.R.U32.HI R5, RZ, 0x8, R3 ;  /* 0x00000008ff057819 */ /* 0x000fce0000011603 */
[----:B------:R-:W-:Y:S01]  /*10490*/  HMMA.16816.F32.BF16 R60, R24, R18, R104 ;  /* 0x00000012183c723c */ /* 0x000fe20000041868 */
[----:B------:R-:W3:Y:S01]  /*104a0*/  LDSM.16.MT88.4 R16, [R173+0x7000] ;  /* 0x00700000ad10783b */ /* 0x000ee20000004200 */
[----:B------:R-:W-:-:S06]  /*104b0*/  LOP3.LUT R6, R0, 0xff, RZ, 0xc0, !PT ;  /* 0x000000ff00067812 */ /* 0x000fcc00078ec0ff */
[----:B------:R-:W-:Y:S01]  /*104c0*/  HMMA.16816.F32.BF16 R84, R24, R8, R84 ;  /* 0x000000081854723c */ /* 0x000fe20000041854 */
[----:B------:R-:W-:-:S07]  /*104d0*/  SHF.R.U32.HI R3, RZ, 0x8, R4 ;  /* 0x00000008ff037819 */ /* 0x000fce0000011604 */
[C---:B------:R-:W-:Y:S01]  /*104e0*/  HMMA.16816.F32.BF16 R68, R24.reuse, R10, R68 ;  /* 0x0000000a1844723c */ /* 0x040fe20000041844 */
[----:B------:R-:W4:Y:S07]  /*104f0*/  LDSM.16.MT88.4 R8, [R174+0x7000] ;  /* 0x00700000ae08783b */ /* 0x000f2e0000004200 */
[----:B------:R-:W-:Y:S01]  /*10500*/  HMMA.16816.F32.BF16 R44, R24, R20, R108 ;  /* 0x00000014182c723c */ /* 0x000fe2000004186c */
[----:B------:R-:W-:-:S07]  /*10510*/  LOP3.LUT R7, R2, 0xff, RZ, 0xc0, !PT ;  /* 0x000000ff02077812 */ /* 0x000fce00078ec0ff */
[----:B------:R-:W-:Y:S01]  /*10520*/  HMMA.16816.F32.BF16 R40, R24, R22, R112 ;  /* 0x000000161828723c */ /* 0x000fe20000041870 */
[----:B------:R-:W2:Y:S01]  /*10530*/  LDSM.16.MT88.4 R20, [R175+0x7000] ;  /* 0x00700000af14783b */ /* 0x000ea20000004200 */
        /* <DEDUP_REMOVED lines=20> */
[-C--:B-1----:R-:W-:Y:S01]  /*10680*/  HMMA.16816.F32.BF16 R108, R28, R12.reuse, R84 ;  /* 0x0000000c1c6c723c */ /* 0x082fe20000041854 */
[----:B------:R-:W1:Y:S02]  /*10690*/  LDSM.16.MT88.4 R116, [R173+0x7800] ;  /* 0x00780000ad74783b */ /* 0x000e640000004200 */
[----:B------:R-:W-:Y:S01]  /*106a0*/  IMAD.MOV.U32 R228, RZ, RZ, R127 ;  /* 0x000000ffffe47224 */ /* 0x000fe200078e007f */
[----:B------:R-:W-:Y:S01]  /*106b0*/  LOP3.LUT R0, R2, 0xffff, RZ, 0xc0, !PT ;  /* 0x0000ffff02007812 */ /* 0x000fe200078ec0ff */
[----:B------:R-:W-:Y:S03]  /*106c0*/  LDSM.16.MT88.4 R84, [R174+0x7800] ;  /* 0x00780000ae54783b */ /* 0x000fe60000004200 */
[C---:B------:R-:W-:Y:S01]  /*106d0*/  HMMA.16816.F32.BF16 R128, R4.reuse, R12, R128 ;  /* 0x0000000c0480723c */ /* 0x040fe20000041880 */
[----:B------:R-:W-:Y:S04]  /*106e0*/  STG.E.U16 [R52.64+-0x70], R163 ;  /* 0xffff90a334007986 */ /* 0x000fe8000c101522 */
[----:B------:R-:W-:Y:S03]  /*106f0*/  STG.E.U16 [R52.64+-0x6e], R164 ;  /* 0xffff92a434007986 */ /* 0x000fe6000c101522 */
[----:B------:R-:W-:Y:S01]  /*10700*/  HMMA.16816.F32.BF16 R120, R4, R14, R120 ;  /* 0x0000000e0478723c */ /* 0x000fe20000041878 */
[----:B------:R-:W-:Y:S04]  /*10710*/  STG.E.U16 [R58.64+-0x60], R210 ;  /* 0xffffa0d23a007986 */ /* 0x000fe8000c101522 */
[----:B------:R-:W-:Y:S03]  /*10720*/  STG.E.U16 [R58.64+-0x5e], R209 ;  /* 0xffffa2d13a007986 */ /* 0x000fe6000c101522 */
[C---:B---3--:R-:W-:Y:S01]  /*10730*/  HMMA.16816.F32.BF16 R124, R28.reuse, R16, R100 ;  /* 0x000000101c7c723c */ /* 0x048fe20000041864 */
[----:B------:R-:W3:Y:S07]  /*10740*/  LDSM.16.MT88.4 R100, [R176+0x7800] ;  /* 0x00780000b064783b */ /* 0x000eee0000004200 */
[----:B------:R-:W-:Y:S01]  /*10750*/  HMMA.16816.F32.BF16 R68, R28, R14, R68 ;  /* 0x0000000e1c44723c */ /* 0x000fe20000041844 */
[----:B------:R-:W1:Y:S04]  /*10760*/  LDSM.16.MT88.4 R12, [R175+0x7800] ;  /* 0x00780000af0c783b */ /* 0x000e680000004200 */
[----:B------:R-:W-:Y:S03]  /*10770*/  STG.E.U16 [R56.64+-0x60], R207 ;  /* 0xffffa0cf38007986 */ /* 0x000fe6000c101522 */
[C---:B------:R-:W-:Y:S01]  /*10780*/  HMMA.16816.F32.BF16 R136, R4.reuse, R16, R136 ;  /* 0x000000100488723c */ /* 0x040fe20000041888 */
[----:B------:R-:W-:Y:S04]  /*10790*/  STG.E.U16 [R56.64+-0x5e], R208 ;  /* 0xffffa2d038007986 */ /* 0x000fe8000c101522 */
[----:B------:R-:W-:Y:S03]  /*107a0*/  STG.E.U16 [R54.64+-0x60], R166 ;  /* 0xffffa0a636007986 */ /* 0x000fe6000c101522 */
[C---:B------:R-:W-:Y:S01]  /*107b0*/  HMMA.16816.F32.BF16 R132, R4.reuse, R18, R132 ;  /* 0x000000120484723c */ /* 0x040fe20000041884 */
[----:B------:R-:W-:Y:S07]  /*107c0*/  STG.E.U16 [R54.64+-0x5e], R165 ;  /* 0xffffa2a536007986 */ /* 0x000fee000c101522 */
[C---:B----4-:R-:W-:Y:S01]  /*107d0*/  HMMA.16816.F32.BF16 R112, R4.reuse, R8, R96 ;  /* 0x000000080470723c */ /* 0x050fe20000041860 */
[----:B------:R-:W-:Y:S07]  /*107e0*/  STG.E.U16 [R52.64+-0x60], R161 ;  /* 0xffffa0a134007986 */ /* 0x000fee000c101522 */
[C---:B------:R-:W-:Y:S01]  /*107f0*/  HMMA.16816.F32.BF16 R104, R4.reuse, R10, R92 ;  /* 0x0000000a0468723c */ /* 0x040fe2000004185c */
[----:B------:R-:W-:Y:S07]  /*10800*/  STG.E.U16 [R52.64+-0x5e], R162 ;  /* 0xffffa2a234007986 */ /* 0x000fee000c101522 */
[C---:B--2---:R-:W-:Y:S01]  /*10810*/  HMMA.16816.F32.BF16 R80, R4.reuse, R20, R80 ;  /* 0x000000140450723c */ /* 0x044fe20000041850 */
[----:B------:R-:W-:Y:S07]  /*10820*/  STG.E.U16 [R58.64+-0x50], R206 ;  /* 0xffffb0ce3a007986 */ /* 0x000fee000c101522 */
[----:B------:R-:W-:Y:S01]  /*10830*/  HMMA.16816.F32.BF16 R72, R4, R22, R72 ;  /* 0x000000160448723c */ /* 0x000fe20000041848 */
[----:B------:R-:W-:Y:S06]  /*10840*/  STG.E.U16 [R58.64+-0x4e], R205 ;  /* 0xffffb2cd3a007986 */ /* 0x000fec000c101522 */
[----:B------:R-:W-:-:S02]  /*10850*/  SHF.R.U32.HI R4, RZ, 0x8, R0 ;  /* 0x00000008ff047819 */ /* 0x000fc40000011600 */
[----:B------:R-:W-:Y:S01]  /*10860*/  LOP3.LUT R0, R3, UR14, R32, 0x96, !PT ;  /* 0x0000000e03007c12 */ /* 0x000fe2000f8e9620 */
[----:B------:R-:W-:Y:S01]  /*10870*/  HMMA.16816.F32.BF16 R64, R28, R8, R64 ;  /* 0x000000081c40723c */ /* 0x000fe20000041840 */
[----:B------:R-:W-:Y:S01]  /*10880*/  LOP3.LUT R5, R2, 0xff, RZ, 0xc0, !PT ;  /* 0x000000ff02057812 */ /* 0x000fe200078ec0ff */
[----:B------:R-:W-:Y:S01]  /*10890*/  STG.E.U16 [R56.64+-0x50], R202 ;  /* 0xffffb0ca38007986 */ /* 0x000fe2000c101522 */
[----:B------:R-:W-:Y:S02]  /*108a0*/  SHF.R.U32.HI R7, RZ, 0x10, R2 ;  /* 0x00000010ff077819 */ /* 0x000fe40000011602 */
[----:B------:R-:W-:Y:S01]  /*108b0*/  SHF.R.U32.HI R3, RZ, 0x10, R0 ;  /* 0x00000010ff037819 */ /* 0x000fe20000011600 */
[----:B------:R-:W-:Y:S01]  /*108c0*/  STG.E.U16 [R56.64+-0x4e], R203 ;  /* 0xffffb2cb38007986 */ /* 0x000fe2000c101522 */
[----:B------:R-:W-:Y:S02]  /*108d0*/  SHF.R.U32.HI R8, RZ, 0x18, R2 ;  /* 0x00000018ff087819 */ /* 0x000fe40000011602 */
[----:B------:R-:W-:Y:S01]  /*108e0*/  LOP3.LUT R2, R0, 0xffff, RZ, 0xc0, !PT ;  /* 0x0000ffff00027812 */ /* 0x000fe200078ec0ff */
[----:B------:R-:W-:Y:S01]  /*108f0*/  STG.E.U16 [R54.64+-0x50], R159 ;  /* 0xffffb09f36007986 */ /* 0x000fe2000c101522 */
[----:B------:R-:W-:-:S02]  /*10900*/  PRMT R9, R5, 0x5410, R4 ;  /* 0x0000541005097816 */ /* 0x000fc40000000004 */
[----:B------:R-:W-:Y:S01]  /*10910*/  LOP3.LUT R6, R0, 0xff, RZ, 0xc0, !PT ;  /* 0x000000ff00067812 */ /* 0x000fe200078ec0ff */
[----:B------:R-:W-:Y:S01]  /*10920*/  STG.E.U16 [R54.64+-0x4e], R158 ;  /* 0xffffb29e36007986 */ /* 0x000fe2000c101522 */
[----:B------:R-:W-:Y:S02]  /*10930*/  SHF.R.U32.HI R5, RZ, 0x18, R0 ;  /* 0x00000018ff057819 */ /* 0x000fe40000011600 */
[----:B------:R-:W-:Y:S01]  /*10940*/  LOP3.LUT R0, R7, 0xff, RZ, 0xc0, !PT ;  /* 0x000000ff07007812 */ /* 0x000fe200078ec0ff */
[----:B------:R-:W-:Y:S01]  /*10950*/  STG.E.U16 [R52.64+-0x50], R155 ;  /* 0xffffb09b34007986 */ /* 0x000fe2000c101522 */
[----:B------:R-:W-:-:S03]  /*10960*/  SHF.R.U32.HI R4, RZ, 0x8, R2 ;  /* 0x00000008ff047819 */ /* 0x000fc60000011602 */
[----:B------:R-:W-:Y:S01]  /*10970*/  STG.E.U16 [R52.64+-0x4e], R154 ;  /* 0xffffb29a34007986 */ /* 0x000fe2000c101522 */
[----:B------:R-:W-:-:S03]  /*10980*/  LOP3.LUT R2, R3, 0xff, RZ, 0xc0, !PT ;  /* 0x000000ff03027812 */ /* 0x000fc600078ec0ff */
[----:B------:R-:W-:Y:S04]  /*10990*/  STG.E.U16 [R58.64+-0x40], R201 ;  /* 0xffffc0c93a007986 */ /* 0x000fe8000c101522 */
[----:B------:R-:W-:Y:S01]  /*109a0*/  STG.E.U16 [R58.64+-0x3e], R200 ;  /* 0xffffc2c83a007986 */ /* 0x000fe2000c101522 */
[----:B------:R-:W-:-:S03]  /*109b0*/  PRMT R0, R0, 0x5410, R8 ;  /* 0x0000541000007816 */ /* 0x000fc60000000008 */
[----:B------:R-:W-:Y:S04]  /*109c0*/  STG.E.U16 [R56.64+-0x40], R198 ;  /* 0xffffc0c638007986 */ /* 0x000fe8000c101522 */
[----:B------:R2:W-:Y:S04]  /*109d0*/  STG.E.U16 [R56.64+-0x3e], R199 ;  /* 0xffffc2c738007986 */ /* 0x0005e8000c101522 */
[----:B------:R4:W-:Y:S04]  /*109e0*/  STG.E.U16 [R54.64+-0x40], R153 ;  /* 0xffffc09936007986 */ /* 0x0009e8000c101522 */
[----:B------:R4:W-:Y:S01]  /*109f0*/  STG.E.U16 [R54.64+-0x3e], R152 ;  /* 0xffffc29836007986 */ /* 0x0009e2000c101522 */
[----:B------:R-:W-:-:S03]  /*10a00*/  PRMT R3, R2, 0x5410, R5 ;  /* 0x0000541002037816 */ /* 0x000fc60000000005 */
[----:B------:R4:W-:Y:S04]  /*10a10*/  STG.E.U16 [R52.64+-0x40], R143 ;  /* 0xffffc08f34007986 */ /* 0x0009e8000c101522 */
[----:B------:R4:W-:Y:S01]  /*10a20*/  STG.E.U16 [R52.64+-0x3e], R142 ;  /* 0xffffc28e34007986 */ /* 0x0009e2000c101522 */
[----:B------:R-:W-:Y:S03]  /*10a30*/  HMMA.16816.F32.BF16 R16, R28, R18, R88 ;  /* 0x000000121c10723c */ /* 0x000fe60000041858 */
[----:B------:R4:W-:Y:S01]  /*10a40*/  STG.E.U16 [R58.64+-0x30], R197 ;  /* 0xffffd0c53a007986 */ /* 0x0009e2000c101522 */
[----:B------:R-:W-:-:S03]  /*10a50*/  PRMT R4, R6, 0x5410, R4 ;  /* 0x0000541006047816 */ /* 0x000fc60000000004 */
[----:B------:R4:W-:Y:S01]  /*10a60*/  STG.E.U16 [R58.64+-0x2e], R196 ;  /* 0xffffd2c43a007986 */ /* 0x0009e2000c101522 */
[C---:B------:R-:W-:Y:S03]  /*10a70*/  HMMA.16816.F32.BF16 R60, R28.reuse, R10, R60 ;  /* 0x0000000a1c3c723c */ /* 0x040fe6000004183c */
[----:B------:R4:W-:Y:S04]  /*10a80*/  STG.E.U16 [R56.64+-0x30], R195 ;  /* 0xffffd0c338007986 */ /* 0x0009e8000c101522 */
[----:B------:R4:W-:Y:S01]  /*10a90*/  STG.E.U16 [R56.64+-0x2e], R194 ;  /* 0xffffd2c238007986 */ /* 0x0009e2000c101522 */
[----:B------:R-:W-:Y:S03]  /*10aa0*/  HMMA.16816.F32.BF16 R44, R28, R20, R44 ;  /* 0x000000141c2c723c */ /* 0x000fe6000004182c */
[----:B------:R4:W-:Y:S01]  /*10ab0*/  STG.E.U16 [R54.64+-0x30], R151 ;  /* 0xffffd09736007986 */ /* 0x0009e2000c101522 */
[----:B------:R-:W-:-:S03]  /*10ac0*/  HSET2.LE.AND R0, R0, R212, PT ;  /* 0x000000d400007233 */ /* 0x000fc60003803000 */
[----:B------:R4:W-:Y:S01]  /*10ad0*/  STG.E.U16 [R54.64+-0x2e], R150 ;  /* 0xffffd29636007986 */ /* 0x0009e2000c101522 */
[----:B------:R-:W-:Y:S01]  /*10ae0*/  HMMA.16816.F32.BF16 R40, R28, R22, R40 ;  /* 0x000000161c28723c */ /* 0x000fe20000041828 */
[----:B------:R-:W-:Y:S02]  /*10af0*/  IMAD.MOV.U32 R5, RZ, RZ, R160 ;  /* 0x000000ffff057224 */ /* 0x000fe400078e00a0 */
[----:B------:R4:W-:Y:S04]  /*10b00*/  STG.E.U16 [R52.64+-0x30], R149 ;  /* 0xffffd09534007986 */ /* 0x0009e8000c101522 */
[----:B------:R4:W-:Y:S01]  /*10b10*/  STG.E.U16 [R52.64+-0x2e], R148 ;  /* 0xffffd29434007986 */ /* 0x0009e2000c101522 */
[----:B------:R-:W-:-:S03]  /*10b20*/  HSET2.LE.AND R3, R3, R212, PT ;  /* 0x000000d403037233 */ /* 0x000fc60003803000 */
        /* <DEDUP_REMOVED lines=8> */
[----:B------:R-:W-:-:S03]  /*10bb0*/  LOP3.LUT R91, R0, R5, RZ, 0xc0, !PT ;  /* 0x00000005005b7212 */ /* 0x000fc600078ec0ff */
[----:B------:R4:W-:Y:S04]  /*10bc0*/  STG.E.U16 [R52.64+-0x20], R141 ;  /* 0xffffe08d34007986 */ /* 0x0009e8000c101522 */
[----:B------:R4:W-:Y:S01]  /*10bd0*/  STG.E.U16 [R52.64+-0x1e], R140 ;  /* 0xffffe28c34007986 */ /* 0x0009e2000c101522 */
[----:B------:R-:W-:-:S03]  /*10be0*/  FADD.FTZ R0, R247, R219 ;  /* 0x000000dbf7007221 */ /* 0x000fc60000010000 */
[----:B------:R4:W-:Y:S04]  /*10bf0*/  STG.E.U16 [R58.64+-0x10], R170 ;  /* 0xfffff0aa3a007986 */ /* 0x0009e8000c101522 */
[----:B------:R4:W-:Y:S01]  /*10c00*/  STG.E.U16 [R58.64+-0xe], R169 ;  /* 0xfffff2a93a007986 */ /* 0x0009e2000c101522 */
[----:B------:R-:W-:-:S03]  /*10c10*/  LOP3.LUT R89, R3, R215, RZ, 0xc0, !PT ;  /* 0x000000d703597212 */ /* 0x000fc600078ec0ff */
[----:B------:R4:W-:Y:S04]  /*10c20*/  STG.E.U16 [R56.64+-0x10], R168 ;  /* 0xfffff0a838007986 */ /* 0x0009e8000c101522 */
[----:B------:R4:W-:Y:S01]  /*10c30*/  STG.E.U16 [R56.64+-0xe], R167 ;  /* 0xfffff2a738007986 */ /* 0x0009e2000c101522 */
[----:B------:R-:W-:-:S03]  /*10c40*/  LOP3.LUT R88, R2, R218, RZ, 0xc0, !PT ;  /* 0x000000da02587212 */ /* 0x000fc600078ec0ff */
[----:B------:R4:W-:Y:S01]  /*10c50*/  STG.E.U16 [R54.64+-0x10], R145 ;  /* 0xfffff09136007986 */ /* 0x0009e2000c101522 */
[----:B------:R-:W-:-:S03]  /*10c60*/  FADD.FTZ R3, R228, R217 ;  /* 0x000000d9e4037221 */ /* 0x000fc60000010000 */
[----:B------:R4:W-:Y:S01]  /*10c70*/  STG.E.U16 [R54.64+-0xe], R144 ;  /* 0xfffff29036007986 */ /* 0x0009e2000c101522 */
[----:B------:R-:W-:-:S03]  /*10c80*/  LOP3.LUT R90, R4, R216, RZ, 0xc0, !PT ;  /* 0x000000d8045a7212 */ /* 0x000fc600078ec0ff */
[----:B------:R4:W-:Y:S01]  /*10c90*/  STG.E.U16 [R52.64+-0x10], R211 ;  /* 0xfffff0d334007986 */ /* 0x0009e2000c101522 */
[----:B------:R-:W-:-:S03]  /*10ca0*/  FADD.FTZ R2, R229, R214 ;  /* 0x000000d6e5027221 */ /* 0x000fc60000010000 */
        /* <DEDUP_REMOVED lines=11> */
[----:B-1----:R-:W-:Y:S01]  /*10d60*/  HMMA.16816.F32.BF16 R136, R88, R116, R136 ;  /* 0x000000745888723c */ /* 0x002fe20000041888 */
[----:B------:R-:W-:Y:S01]  /*10d70*/  FADD.FTZ R238, R225, R238 ;  /* 0x000000eee1ee7221 */ /* 0x000fe20000010000 */
[----:B--2---:R-:W-:Y:S01]  /*10d80*/  IADD3 R199, P1, R156, -0x100, RZ ;  /* 0xffffff009cc77810 */ /* 0x004fe20007f3e0ff */
[----:B------:R-:W-:-:S02]  /*10d90*/  FADD.FTZ R239, R239, R3 ;  /* 0x00000003efef7221 */ /* 0x000fc40000010000 */
[----:B------:R-:W-:Y:S02]  /*10da0*/  FADD.FTZ R2, R252, R2 ;  /* 0x00000002fc027221 */ /* 0x000fe40000010000 */
[----:B------:R-:W-:Y:S01]  /*10db0*/  FADD.FTZ R0, R241, R0 ;  /* 0x00000000f1007221 */ /* 0x000fe20000010000 */
[----:B------:R-:W-:Y:S01]  /*10dc0*/  HMMA.16816.F32.BF16 R132, R88, R118, R132 ;  /* 0x000000765884723c */ /* 0x000fe20000041884 */
[----:B------:R-:W-:Y:S01]  /*10dd0*/  FADD.FTZ R238, R227, R238 ;  /* 0x000000eee3ee7221 */ /* 0x000fe20000010000 */
[----:B------:R-:W-:Y:S01]  /*10de0*/  IADD3.X R198, R157, -0x1, RZ, P1, !PT ;  /* 0xffffffff9dc67810 */ /* 0x000fe20000ffe4ff */
[----:B------:R-:W-:-:S05]  /*10df0*/  FADD.FTZ R239, R224, R239 ;  /* 0x000000efe0ef7221 */ /* 0x000fca0000010000 */
[----:B---3--:R-:W-:Y:S01]  /*10e00*/  HMMA.16816.F32.BF16 R128, R88, R100, R128 ;  /* 0x000000645880723c */ /* 0x008fe20000041880 */
[----:B------:R-:W-:Y:S02]  /*10e10*/  FADD.FTZ R240, R240, R2 ;  /* 0x00000002f0f07221 */ /* 0x000fe40000010000 */
[----:B------:R-:W-:-:S05]  /*10e20*/  FADD.FTZ R241, R243, R0 ;  /* 0x00000000f3f17221 */ /* 0x000fca0000010000 */
        /* <DEDUP_REMOVED lines=17> */
[----:B------:R-:W-:Y:S05]  /*10f40*/  @!UPT UIADD3 URZ, URZ, URZ, URZ ;  /* 0x0000003f3f3ff290 */ /* 0x000fea000fffe03f */
[----:B------:R-:W-:Y:S11]  /*10f50*/  @!P6 BRA `(.L_x_1000) ;  /* 0x000080200000e947 */ /* 0x000ff60003800000 */
[----:B----4-:R-:W2:Y:S04]  /*10f60*/  LDL R247, [R1+0x74] ;  /* 0x0000740001f77983 */ /* 0x010ea80000100800 */
        /* <DEDUP_REMOVED lines=9> */
[----:B------:R-:W-:Y:S01]  /*11000*/  @P0 STS.128 [R188+0x6000], RZ ;  /* 0x006000ffbc000388 */ /* 0x000fe20000000c00 */
        /* <DEDUP_REMOVED lines=43> */
[----:B-----5:R-:W-:Y:S04]  /*112c0*/  LDSM.16.M88.4 R28, [R172+0x4000] ;  /* 0x00400000ac1c783b */ /* 0x020fe80000000200 */
[----:B------:R-:W-:Y:S04]  /*112d0*/  LDSM.16.M88.4 R24, [R172+0x4800] ;  /* 0x00480000ac18783b */ /* 0x000fe80000000200 */
[----:B-1----:R-:W1:Y:S04]  /*112e0*/  LDSM.16.M88.4 R8, [R179] ;  /* 0x00000000b308783b */ /* 0x002e680000000200 */
[----:B------:R-:W-:Y:S04]  /*112f0*/  LDSM.16.M88.4 R16, [R172+0x5000] ;  /* 0x00500000ac10783b */ /* 0x000fe80000000200 */
[----:B------:R-:W-:Y:S04]  /*11300*/  LDSM.16.M88.4 R12, [R172+0x5800] ;  /* 0x00580000ac0c783b */ /* 0x000fe80000000200 */
[----:B------:R-:W-:Y:S04]  /*11310*/  LDSM.16.M88.4 R20, [R182+0x2000] ;  /* 0x00200000b614783b */ /* 0x000fe80000000200 */
[----:B--2---:R-:W2:Y:S04]  /*11320*/  LDSM.16.M88.4 R4, [R179+0x2000] ;  /* 0x00200000b304783b */ /* 0x004ea80000000200 */
[----:B------:R-:W3:Y:S04]  /*11330*/  LDSM.16.M88.4 R52, [R178+0x4800] ;  /* 0x00480000b234783b */ /* 0x000ee80000000200 */
[----:B------:R-:W4:Y:S04]  /*11340*/  LDSM.16.M88.4 R44, [R178+0x5000] ;  /* 0x00500000b22c783b */ /* 0x000f280000000200 */
[----:B------:R-:W3:Y:S04]  /*11350*/  LDSM.16.M88.4 R40, [R178+0x5800] ;  /* 0x00580000b228783b */ /* 0x000ee80000000200 */
[----:B------:R-:W3:Y:S04]  /*11360*/  LDSM.16.M88.4 R56, [R178+0x4000] ;  /* 0x00400000b238783b */ /* 0x000ee80000000200 */
[----:B------:R-:W-:Y:S01]  /*11370*/  LDSM.16.M88.4 R36, [R183] ;  /* 0x00000000b724783b */ /* 0x000fe20000000200 */
[C---:B-1----:R-:W-:Y:S03]  /*11380*/  HMMA.16816.F32.BF16 R196, R8.reuse, R28, RZ ;  /* 0x0000001c08c4723c */ /* 0x042fe600000418ff */
[----:B------:R-:W1:Y:S04]  /*11390*/  S2R R251, SR_TID.X ;  /* 0x0000000000fb7919 */ /* 0x000e680000002100 */
[----:B------:R-:W0:Y:S01]  /*113a0*/  LDGDEPBAR ;  /* 0x00000000000079af */ /* 0x000e220000000000 */
[----:B------:R-:W-:Y:S08]  /*113b0*/  HMMA.16816.F32.BF16 R216, R8, R30, RZ ;  /* 0x0000001e08d8723c */ /* 0x000ff000000418ff */
[C---:B--2---:R-:W-:Y:S08]  /*113c0*/  HMMA.16816.F32.BF16 R32, R4.reuse, R28, RZ ;  /* 0x0000001c0420723c */ /* 0x044ff000000418ff */
[C---:B------:R-:W-:Y:S08]  /*113d0*/  HMMA.16816.F32.BF16 R72, R4.reuse, R30, RZ ;  /* 0x0000001e0448723c */ /* 0x040ff000000418ff */
[C---:B------:R-:W-:Y:S08]  /*113e0*/  HMMA.16816.F32.BF16 R28, R4.reuse, R24, RZ ;  /* 0x00000018041c723c */ /* 0x040ff000000418ff */
[C---:B------:R-:W-:Y:S08]  /*113f0*/  HMMA.16816.F32.BF16 R60, R4.reuse, R16, RZ ;  /* 0x00000010043c723c */ /* 0x040ff000000418ff */
[C---:B------:R-:W-:Y:S08]  /*11400*/  HMMA.16816.F32.BF16 R64, R4.reuse, R12, RZ ;  /* 0x0000000c0440723c */ /* 0x040ff000000418ff */
[C---:B------:R-:W-:Y:S08]  /*11410*/  HMMA.16816.F32.BF16 R68, R4.reuse, R26, RZ ;  /* 0x0000001a0444723c */ /* 0x040ff000000418ff */
[C---:B------:R-:W-:Y:S08]  /*11420*/  HMMA.16816.F32.BF16 R144, R4.reuse, R18, RZ ;  /* 0x000000120490723c */ /* 0x040ff000000418ff */
[----:B------:R-:W-:Y:S01]  /*11430*/  HMMA.16816.F32.BF16 R140, R4, R14, RZ ;  /* 0x0000000e048c723c */ /* 0x000fe200000418ff */
[----:B------:R-:W2:Y:S07]  /*11440*/  LDSM.16.M88.4 R4, [R182] ;  /* 0x00000000b604783b */ /* 0x000eae0000000200 */
[C---:B------:R-:W-:Y:S08]  /*11450*/  HMMA.16816.F32.BF16 R152, R8.reuse, R12, RZ ;  /* 0x0000000c0898723c */ /* 0x040ff000000418ff */
[----:B------:R-:W-:Y:S01]  /*11460*/  HMMA.16816.F32.BF16 R204, R8, R14, RZ ;  /* 0x0000000e08cc723c */ /* 0x000fe200000418ff */
[----:B------:R-:W-:Y:S07]  /*11470*/  LDSM.16.M88.4 R12, [R180+0x2000] ;  /* 0x00200000b40c783b */ /* 0x000fee0000000200 */
[----:B---3--:R-:W-:Y:S01]  /*11480*/  HMMA.16816.F32.BF16 R192, R20, R52, R28 ;  /* 0x0000003414c0723c */ /* 0x008fe2000004181c */
[----:B------:R-:W3:Y:S07]  /*11490*/  LDSM.16.M88.4 R28, [R185] ;  /* 0x00000000b91c783b */ /* 0x000eee0000000200 */
[C---:B------:R-:W-:Y:S08]  /*114a0*/  HMMA.16816.F32.BF16 R208, R8.reuse, R18, RZ ;  /* 0x0000001208d0723c */ /* 0x040ff000000418ff */
[C---:B------:R-:W-:Y:S01]  /*114b0*/  HMMA.16816.F32.BF16 R148, R8.reuse, R16, RZ ;  /* 0x000000100894723c */ /* 0x040fe200000418ff */
[----:B------:R-:W1:Y:S07]  /*114c0*/  LDSM.16.M88.4 R16, [R180] ;  /* 0x00000000b410783b */ /* 0x000e6e0000000200 */
[C---:B------:R-:W-:Y:S08]  /*114d0*/  HMMA.16816.F32.BF16 R160, R8.reuse, R24, RZ ;  /* 0x0000001808a0723c */ /* 0x040ff000000418ff */
[----:B------:R-:W-:Y:S01]  /*114e0*/  HMMA.16816.F32.BF16 R212, R8, R26, RZ ;  /* 0x0000001a08d4723c */ /* 0x000fe200000418ff */
[----:B------:R-:W-:Y:S07]  /*114f0*/  LDSM.16.M88.4 R24, [R184] ;  /* 0x00000000b818783b */ /* 0x000fee0000000200 */
[C---:B----4-:R-:W-:Y:S08]  /*11500*/  HMMA.16816.F32.BF16 R8, R20.reuse, R44, R60 ;  /* 0x0000002c1408723c */ /* 0x050ff0000004183c */
[C---:B------:R-:W-:Y:S08]  /*11510*/  HMMA.16816.F32.BF16 R168, R20.reuse, R40, R64 ;  /* 0x0000002814a8723c */ /* 0x040ff00000041840 */
[C---:B------:R-:W-:Y:S01]  /*11520*/  HMMA.16816.F32.BF16 R200, R20.reuse, R56, R32 ;  /* 0x0000003814c8723c */ /* 0x040fe20000041820 */
[----:B------:R-:W4:Y:S07]  /*11530*/  LDSM.16.M88.4 R32, [R186] ;  /* 0x00000000ba20783b */ /* 0x000f2e0000000200 */
        /* <DEDUP_REMOVED lines=8> */
[----:B------:R-:W-:Y:S01]  /*115c0*/  HMMA.16816.F32.BF16 R144, R4, R42, R204 ;  /* 0x0000002a0490723c */ /* 0x000fe200000418cc */
[----:B------:R-:W-:Y:S07]  /*115d0*/  LDSM.16.M88.4 R40, [R177] ;  /* 0x00000000b128783b */ /* 0x000fee0000000200 */
[----:B---3--:R-:W-:Y:S01]  /*115e0*/  HMMA.16816.F32.BF16 R216, R12, R28, R8 ;  /* 0x0000001c0cd8723c */ /* 0x008fe20000041808 */
[----:B------:R-:W2:Y:S07]  /*115f0*/  LDSM.16.M88.4 R8, [R181] ;  /* 0x00000000b508783b */ /* 0x000eae0000000200 */
[C---:B------:R-:W-:Y:S08]  /*11600*/  HMMA.16816.F32.BF16 R140, R4.reuse, R52, R160 ;  /* 0x00000034048c723c */ /* 0x040ff000000418a0 */
[C---:B------:R-:W-:Y:S08]  /*11610*/  HMMA.16816.F32.BF16 R52, R4.reuse, R54, R212 ;  /* 0x000000360434723c */ /* 0x040ff000000418d4 */
[----:B------:R-:W-:Y:S08]  /*11620*/  HMMA.16816.F32.BF16 R148, R4, R44, R148 ;  /* 0x0000002c0494723c */ /* 0x000ff00000041894 */
[C---:B------:R-:W-:Y:S01]  /*11630*/  HMMA.16816.F32.BF16 R212, R12.reuse, R30, R64 ;  /* 0x0000001e0cd4723c */ /* 0x040fe20000041840 */
[----:B------:R-:W3:Y:S07]  /*11640*/  LDSM.16.M88.4 R64, [R177+0x800] ;  /* 0x00080000b140783b */ /* 0x000eee0000000200 */
[C---:B------:R-:W-:Y:S08]  /*11650*/  HMMA.16816.F32.BF16 R200, R12.reuse, R36, R200 ;  /* 0x000000240cc8723c */ /* 0x040ff000000418c8 */
[----:B------:R-:W-:Y:S08]  /*11660*/  HMMA.16816.F32.BF16 R196, R12, R38, R164 ;  /* 0x000000260cc4723c */ /* 0x000ff000000418a4 */
[C---:B-1----:R-:W-:Y:S01]  /*11670*/  HMMA.16816.F32.BF16 R4, R16.reuse, R36, R60 ;  /* 0x000000241004723c */ /* 0x042fe2000004183c */
[----:B------:R-:W-:Y:S07]  /*11680*/  LDSM.16.M88.4 R60, [R177+0x1000] ;  /* 0x00100000b13c783b */ /* 0x000fee0000000200 */
[C---:B------:R-:W-:Y:S08]  /*11690*/  HMMA.16816.F32.BF16 R56, R16.reuse, R38, R56 ;  /* 0x000000261038723c */ /* 0x040ff00000041838 */
[----:B------:R-:W-:Y:S01]  /*116a0*/  HMMA.16816.F32.BF16 R36, R16, R30, R72 ;  /* 0x0000001e1024723c */ /* 0x000fe20000041848 */
[----:B------:R-:W1:Y:S01]  /*116b0*/  LDSM.16.M88.4 R72, [R177+0x1800] ;  /* 0x00180000b148783b */ /* 0x000e620000000200 */
[----:B------:R-:W-:-:S06]  /*116c0*/  IMAD.SHL.U32 R251, R251, 0x2, RZ ;  /* 0x00000002fbfb7824 */ /* 0x000fcc00078e00ff */
[----:B----4-:R-:W-:Y:S08]  /*116d0*/  HMMA.16816.F32.BF16 R52, R16, R34, R52 ;  /* 0x000000221034723c */ /* 0x010ff00000041834 */
[C---:B------:R-:W-:Y:S08]  /*116e0*/  HMMA.16816.F32.BF16 R208, R12.reuse, R32, R192 ;  /* 0x000000200cd0723c */ /* 0x040ff000000418c0 */
[C---:B------:R-:W-:Y:S08]  /*116f0*/  HMMA.16816.F32.BF16 R228, R12.reuse, R24, R168 ;  /* 0x000000180ce4723c */ /* 0x040ff000000418a8 */
[C---:B------:R-:W-:Y:S08]  /*11700*/  HMMA.16816.F32.BF16 R204, R12.reuse, R34, R68 ;  /* 0x000000220ccc723c */ /* 0x040ff00000041844 */
[----:B------:R-:W-:Y:S08]  /*11710*/  HMMA.16816.F32.BF16 R224, R12, R26, R20 ;  /* 0x0000001a0ce0723c */ /* 0x000ff00000041814 */
[----:B------:R-:W-:Y:S01]  /*11720*/  HMMA.16816.F32.BF16 R12, R16, R24, R152 ;  /* 0x00000018100c723c */ /* 0x000fe20000041898 */
[----:B------:R-:W-:-:S07]  /*11730*/  LOP3.LUT R251, R251, 0x6, RZ, 0xc0, !PT ;  /* 0x00000006fbfb7812 */ /* 0x000fce00078ec0ff */
[C---:B------:R-:W-:Y:S08]  /*11740*/  HMMA.16816.F32.BF16 R140, R16.reuse, R32, R140 ;  /* 0x00000020108c723c */ /* 0x040ff0000004188c */
[----:B------:R-:W-:Y:S01]  /*11750*/  HMMA.16816.F32.BF16 R44, R16, R28, R148 ;  /* 0x0000001c102c723c */ /* 0x000fe20000041894 */
[----:B------:R-:W-:-:S07]  /*11760*/  IMAD R0, R220, 0x40, R251 ;  /* 0x00000040dc007824 */ /* 0x000fce00078e02fb */
[----:B------:R-:W-:Y:S08]  /*11770*/  HMMA.16816.F32.BF16 R32, R16, R26, R144 ;  /* 0x0000001a1020723c */ /* 0x000ff00000041890 */
[----:B--2---:R-:W-:Y:S01]  /*11780*/  HMMA.16816.F32.BF16 R192, R8, R40, R4 ;  /* 0x0000002808c0723c */ /* 0x004fe20000041804 */
[----:B------:R-:W2:Y:S01]  /*11790*/  LDSM.16.M88.4 R4, [R181+0x2000] ;  /* 0x00200000b504783b */ /* 0x000ea20000000200 */
[----:B------:R-:W4:Y:S01]  /*117a0*/  I2F R68, R0 ;  /* 0x0000000000447306 */ /* 0x000f220000201400 */
[----:B------:R-:W-:Y:S01]  /*117b0*/  IADD3 R18, R0, 0x9, RZ ;  /* 0x0000000900127810 */ /* 0x000fe20007ffe0ff */
[----:B------:R-:W-:-:S04]  /*117c0*/  DEPBAR.LE SB0, 0x0 ;  /* 0x000080000000791a */ /* 0x000fc80000000000 */
[C---:B------:R-:W-:Y:S01]  /*117d0*/  HMMA.16816.F32.BF16 R168, R8.reuse, R42, R56 ;  /* 0x0000002a08a8723c */ /* 0x040fe20000041838 */
[C---:B------:R-:W-:Y:S01]  /*117e0*/  IADD3 R19, R0.reuse, 0x8, RZ ;  /* 0x0000000800137810 */ /* 0x040fe20007ffe0ff */
[----:B------:R-:W2:Y:S06]  /*117f0*/  I2F R29, R18 ;  /* 0x00000012001d7306 */ /* 0x000eac0000201400 */
[C---:B---3--:R-:W-:Y:S02]  /*11800*/  HMMA.16816.F32.BF16 R152, R8.reuse, R66, R52 ;  /* 0x000000420898723c */ /* 0x048fe40000041834 */
[----:B------:R-:W3:Y:S06]  /*11810*/  I2F R30, R19 ;  /* 0x00000013001e7306 */ /* 0x000eec0000201400 */
[----:B-1----:R-:W-:Y:S01]  /*11820*/  HMMA.16816.F32.BF16 R148, R8, R72, R12 ;  /* 0x000000480894723c */ /* 0x002fe2000004180c */
[----:B------:R-:W-:-:S06]  /*11830*/  IADD3 R20, R0, 0x1, RZ ;  /* 0x0000000100147810 */ /* 0x000fcc0007ffe0ff */
[C---:B------:R-:W-:Y:S01]  /*11840*/  IADD3 R15, R0.reuse, 0x18, RZ ;  /* 0x00000018000f7810 */ /* 0x040fe20007ffe0ff */
[C---:B------:R-:W-:Y:S01]  /*11850*/  HMMA.16816.F32.BF16 R160, R8.reuse, R64, R140 ;  /* 0x0000004008a0723c */ /* 0x040fe2000004188c */
[----:B------:R-:W-:Y:S02]  /*11860*/  IADD3 R16, R0, 0x11, RZ ;  /* 0x0000001100107810 */ /* 0x000fe40007ffe0ff */
[----:B------:R-:W1:Y:S05]  /*11870*/  I2F R26, R15 ;  /* 0x0000000f001a7306 */ /* 0x000e6a0000201400 */
[C---:B------:R-:W-:Y:S01]  /*11880*/  HMMA.16816.F32.BF16 R144, R8.reuse, R60, R44 ;  /* 0x0000003c0890723c */ /* 0x040fe2000004182c */
[----:B----4-:R-:W-:Y:S01]  /*11890*/  FFMA.FTZ R14, R68, R187, R192 ;  /* 0x000000bb440e7223 */ /* 0x010fe200000100c0 */
[C---:B------:R-:W-:Y:S01]  /*118a0*/  ISETP.GE.AND P4, PT, R0.reuse, R48, PT ;  /* 0x000000300000720c */ /* 0x040fe20003f86270 */
[----:B------:R-:W4:Y:S05]  /*118b0*/  I2F R31, R20 ;  /* 0x00000014001f7306 */ /* 0x000f2a0000201400 */
[----:B------:R-:W-:Y:S01]  /*118c0*/  HMMA.16816.F32.BF16 R140, R8, R62, R36 ;  /* 0x0000003e088c723c */ /* 0x000fe20000041824 */
[----:B------:R-:W-:-:S02]  /*118d0*/  IADD3 R17, R0, 0x10, RZ ;  /* 0x0000001000117810 */ /* 0x000fc40007ffe0ff */
[----:B------:R-:W1:Y:S05]  /*118e0*/  I2F R27, R16 ;  /* 0x00000010001b7306 */ /* 0x000e6a0000201400 */
[----:B------:R-:W-:Y:S01]  /*118f0*/  HMMA.16816.F32.BF16 R56, R8, R74, R32 ;  /* 0x0000004a0838723c */ /* 0x000fe20000041820 */
[----:B------:R-:W-:-:S06]  /*11900*/  IADD3 R12, R0, 0x20, RZ ;  /* 0x00000020000c7810 */ /* 0x000fcc0007ffe0ff */
[C---:B------:R-:W-:Y:S02]  /*11910*/  IADD3 R11, R0.reuse, 0x21, RZ ;  /* 0x00000021000b7810 */ /* 0x040fe40007ffe0ff */
[----:B------:R-:W-:Y:S02]  /*11920*/  IADD3 R8, R0, 0x30, RZ ;  /* 0x0000003000087810 */ /* 0x000fe40007ffe0ff */
[----:B------:R-:W4:Y:S01]  /*11930*/  I2F R23, R11 ;  /* 0x0000000b00177306 */ /* 0x000f220000201400 */
[----:B------:R-:W-:Y:S01]  /*11940*/  FSEL R53, R14, -INF , !P4 ;  /* 0xff8000000e357808 */ /* 0x000fe20006000000 */
[-C--:B--2---:R-:W-:Y:S01]  /*11950*/  FFMA.FTZ R14, R29, R187.reuse, R169 ;  /* 0x000000bb1d0e7223 */ /* 0x084fe200000100a9 */
[----:B------:R-:W-:Y:S01]  /*11960*/  ISETP.GE.AND P4, PT, R18, R48, PT ;  /* 0x000000301200720c */ /* 0x000fe20003f86270 */
[----:B---3--:R-:W-:-:S04]  /*11970*/  FFMA.FTZ R21, R30, R187, R168 ;  /* 0x000000bb1e157223 */ /* 0x008fc800000100a8 */
[----:B------:R-:W2:Y:S01]  /*11980*/  I2F R28, R17 ;  /* 0x00000011001c7306 */ /* 0x000ea20000201400 */
[----:B------:R-:W-:Y:S01]  /*11990*/  FSEL R159, R14, -INF , !P4 ;  /* 0xff8000000e9f7808 */ /* 0x000fe20006000000 */
[----:B-1----:R-:W-:Y:S01]  /*119a0*/  FFMA.FTZ R14, R26, R187, R152 ;  /* 0x000000bb1a0e7223 */ /* 0x002fe20000010098 */
[----:B------:R-:W-:-:S05]  /*119b0*/  ISETP.GE.AND P5, PT, R19, R48, PT ;  /* 0x000000301300720c */ /* 0x000fca0003fa6270 */
[----:B------:R-:W1:Y:S01]  /*119c0*/  I2F R24, R12 ;  /* 0x0000000c00187306 */ /* 0x000e620000201400 */
[----:B------:R-:W-:-:S07]  /*119d0*/  ISETP.GE.AND P4, PT, R15, R48, PT ;  /* 0x000000300f00720c */ /* 0x000fce0003f86270 */
[----:B------:R-:W3:Y:S01]  /*119e0*/  I2F R46, R8 ;  /* 0x00000008002e7306 */ /* 0x000ee20000201400 */
[----:B------:R-:W-:Y:S01]  /*119f0*/  IADD3 R13, R0, 0x19, RZ ;  /* 0x00000019000d7810 */ /* 0x000fe20007ffe0ff */
[----:B------:R-:W-:Y:S01]  /*11a00*/  HMMA.16816.F32.BF16 R164, R4, R40, R200 ;  /* 0x0000002804a4723c */ /* 0x000fe200000418c8 */
[----:B------:R-:W-:Y:S01]  /*11a10*/  FSEL R158, R21, -INF , !P5 ;  /* 0xff800000159e7808 */ /* 0x000fe20006800000 */
[-C--:B----4-:R-:W-:Y:S01]  /*11a20*/  FFMA.FTZ R22, R31, R187.reuse, R193 ;  /* 0x000000bb1f167223 */ /* 0x090fe200000100c1 */
[-C--:B------:R-:W-:Y:S01]  /*11a30*/  ISETP.GE.AND P3, PT, R20, R48.reuse, PT ;  /* 0x000000301400720c */ /* 0x080fe20003f66270 */
[-C--:B------:R-:W-:Y:S01]  /*11a40*/  FFMA.FTZ R21, R27, R187.reuse, R161 ;  /* 0x000000bb1b157223 */ /* 0x080fe200000100a1 */
[-C--:B------:R-:W-:Y:S01]  /*11a50*/  ISETP.GE.AND P5, PT, R16, R48.reuse, PT ;  /* 0x000000301000720c */ /* 0x080fe20003fa6270 */
[----:B------:R-:W4:Y:S01]  /*11a60*/  I2F R25, R13 ;  /* 0x0000000d00197306 */ /* 0x000f220000201400 */
[----:B------:R-:W-:Y:S01]  /*11a70*/  FSEL R203, R14, -INF , !P4 ;  /* 0xff8000000ecb7808 */ /* 0x000fe20006000000 */
[----:B------:R-:W-:Y:S01]  /*11a80*/  FFMA.FTZ R14, R23, R187, R145 ;  /* 0x000000bb170e7223 */ /* 0x000fe20000010091 */
[----:B------:R-:W-:-:S02]  /*11a90*/  ISETP.GE.AND P4, PT, R11, R48, PT ;  /* 0x000000300b00720c */ /* 0x000fc40003f86270 */
[C---:B------:R-:W-:Y:S02]  /*11aa0*/  IADD3 R10, R0.reuse, 0x28, RZ ;  /* 0x00000028000a7810 */ /* 0x040fe40007ffe0ff */
[----:B------:R-:W-:Y:S02]  /*11ab0*/  IADD3 R9, R0, 0x29, RZ ;  /* 0x0000002900097810 */ /* 0x000fe40007ffe0ff */
[----:B------:R-:W-:Y:S01]  /*11ac0*/  FSEL R69, R22, -INF , !P3 ;  /* 0xff80000016457808 */ /* 0x000fe20005800000 */
[-C--:B--2---:R-:W-:Y:S01]  /*11ad0*/  FFMA.FTZ R22, R28, R187.reuse, R160 ;  /* 0x000000bb1c167223 */ /* 0x084fe200000100a0 */
[----:B------:R-:W-:Y:S01]  /*11ae0*/  FSEL R152, R21, -INF , !P5 ;  /* 0xff80000015987808 */ /* 0x000fe20006800000 */
[-C--:B-1----:R-:W-:Y:S01]  /*11af0*/  FFMA.FTZ R21, R24, R187.reuse, R144 ;  /* 0x000000bb18157223 */ /* 0x082fe20000010090 */
[----:B------:R-:W-:Y:S01]  /*11b00*/  FSEL R200, R14, -INF , !P4 ;  /* 0xff8000000ec87808 */ /* 0x000fe20006000000 */
[----:B------:R-:W1:Y:S01]  /*11b10*/  I2F R52, R10 ;  /* 0x0000000a00347306 */ /* 0x000e620000201400 */
[-C--:B------:R-:W-:Y:S01]  /*11b20*/  ISETP.GE.AND P3, PT, R17, R48.reuse, PT ;  /* 0x000000301100720c */ /* 0x080fe20003f66270 */
[----:B---3--:R-:W-:Y:S01]  /*11b30*/  FFMA.FTZ R14, R46, R187, R148 ;  /* 0x000000bb2e0e7223 */ /* 0x008fe20000010094 */
[----:B------:R-:W-:-:S02]  /*11b40*/  ISETP.GE.AND P5, PT, R12, R48, PT ;  /* 0x000000300c00720c */ /* 0x000fc40003fa6270 */
[C---:B------:R-:W-:Y:S02]  /*11b50*/  ISETP.GE.AND P6, PT, R0.reuse, R49, PT ;  /* 0x000000310000720c */ /* 0x040fe40003fc6270 */
[C---:B------:R-:W-:Y:S01]  /*11b60*/  ISETP.GE.AND P2, PT, R0.reuse, R51, PT ;  /* 0x000000330000720c */ /* 0x040fe20003f46270 */
[----:B------:R-:W2:Y:S01]  /*11b70*/  I2F R47, R9 ;  /* 0x00000009002f7306 */ /* 0x000ea20000201400 */
[C---:B------:R-:W-:Y:S02]  /*11b80*/  ISETP.GE.AND P1, PT, R0.reuse, R50, PT ;  /* 0x000000320000720c */ /* 0x040fe40003f26270 */
[C---:B------:R-:W-:Y:S02]  /*11b90*/  IADD3 R3, R0.reuse, 0x31, RZ ;  /* 0x0000003100037810 */ /* 0x040fe40007ffe0ff */
[----:B------:R-:W-:Y:S02]  /*11ba0*/  IADD3 R2, R0, 0x38, RZ ;  /* 0x0000003800027810 */ /* 0x000fe40007ffe0ff */
[----:B------:R-:W-:-:S02]  /*11bb0*/  ISETP.GE.AND P4, PT, R8, R48, PT ;  /* 0x000000300800720c */ /* 0x000fc40003f86270 */
[----:B------:R-:W-:Y:S02]  /*11bc0*/  IADD3 R0, R0, 0x39, RZ ;  /* 0x0000003900007810 */ /* 0x000fe40007ffe0ff */
[----:B------:R-:W-:Y:S02]  /*11bd0*/  FSEL R160, R22, -INF , !P3 ;  /* 0xff80000016a07808 */ /* 0x000fe40005800000 */
[----:B------:R-:W-:Y:S01]  /*11be0*/  FSEL R201, R21, -INF , !P5 ;  /* 0xff80000015c97808 */ /* 0x000fe20006800000 */
[----:B------:R-:W3:Y:S01]  /*11bf0*/  I2F R22, R3 ;  /* 0x0000000300167306 */ /* 0x000ee20000201400 */
[----:B------:R-:W-:Y:S01]  /*11c00*/  FSEL R189, R14, -INF , !P4 ;  /* 0xff8000000ebd7808 */ /* 0x000fe20006000000 */
[----:B----4-:R-:W-:-:S06]  /*11c10*/  FFMA.FTZ R32, R25, R187, R153 ;  /* 0x000000bb19207223 */ /* 0x010fcc0000010099 */
[----:B------:R-:W4:Y:S01]  /*11c20*/  I2F R21, R2 ;  /* 0x0000000200157306 */ /* 0x000f220000201400 */
[----:B------:R-:W-:-:S07]  /*11c30*/  ISETP.GE.AND P3, PT, R13, R48, PT ;  /* 0x000000300d00720c */ /* 0x000fce0003f66270 */
[----:B------:R-:W4:Y:S01]  /*11c40*/  I2F R14, R0 ;  /* 0x00000000000e7306 */ /* 0x000f220000201400 */
[----:B------:R-:W-:Y:S01]  /*11c50*/  FSEL R202, R32, -INF , !P3 ;  /* 0xff80000020ca7808 */ /* 0x000fe20005800000 */
[-C--:B-1----:R-:W-:Y:S01]  /*11c60*/  FFMA.FTZ R33, R52, R187.reuse, R140 ;  /* 0x000000bb34217223 */ /* 0x082fe2000001008c */
[-C--:B------:R-:W-:Y:S01]  /*11c70*/  ISETP.GE.AND P3, PT, R10, R48.reuse, PT ;  /* 0x000000300a00720c */ /* 0x080fe20003f66270 */
[-C--:B--2---:R-:W-:Y:S01]  /*11c80*/  FFMA.FTZ R32, R47, R187.reuse, R141 ;  /* 0x000000bb2f207223 */ /* 0x084fe2000001008d */
[-C--:B------:R-:W-:Y:S01]  /*11c90*/  ISETP.GE.AND P5, PT, R9, R48.reuse, PT ;  /* 0x000000300900720c */ /* 0x080fe20003fa6270 */
[----:B------:R-:W-:Y:S01]  /*11ca0*/  HMMA.16816.F32.BF16 R196, R4, R42, R196 ;  /* 0x0000002a04c4723c */ /* 0x000fe200000418c4 */
[----:B------:R-:W-:Y:S01]  /*11cb0*/  FSEL R193, R33, -INF , !P3 ;  /* 0xff80000021c17808 */ /* 0x000fe20005800000 */
[-C--:B---3--:R-:W-:Y:S01]  /*11cc0*/  FFMA.FTZ R45, R22, R187.reuse, R149 ;  /* 0x000000bb162d7223 */ /* 0x088fe20000010095 */
[----:B------:R-:W-:Y:S01]  /*11cd0*/  FSEL R192, R32, -INF , !P5 ;  /* 0xff80000020c07808 */ /* 0x000fe20006800000 */
[----:B----4-:R-:W-:Y:S01]  /*11ce0*/  FFMA.FTZ R44, R21, R187, R56 ;  /* 0x000000bb152c7223 */ /* 0x010fe20000010038 */
[----:B------:R-:W-:-:S02]  /*11cf0*/  ISETP.GE.AND P3, PT, R3, R48, PT ;  /* 0x000000300300720c */ /* 0x000fc40003f66270 */
[-C--:B------:R-:W-:Y:S02]  /*11d00*/  ISETP.GE.AND P5, PT, R2, R48.reuse, PT ;  /* 0x000000300200720c */ /* 0x080fe40003fa6270 */
[----:B------:R-:W-:Y:S01]  /*11d10*/  ISETP.GE.AND P4, PT, R0, R48, PT ;  /* 0x000000300000720c */ /* 0x000fe20003f86270 */
[-C--:B------:R-:W-:Y:S02]  /*11d20*/  FFMA.FTZ R43, R14, R187.reuse, R57 ;  /* 0x000000bb0e2b7223 */ /* 0x080fe40000010039 */
[-C--:B------:R-:W-:Y:S02]  /*11d30*/  FFMA.FTZ R42, R68, R187.reuse, R194 ;  /* 0x000000bb442a7223 */ /* 0x080fe400000100c2 */
[-C--:B------:R-:W-:Y:S01]  /*11d40*/  FFMA.FTZ R40, R30, R187.reuse, R170 ;  /* 0x000000bb1e287223 */ /* 0x080fe200000100aa */
[----:B------:R-:W-:Y:S01]  /*11d50*/  FSEL R170, R44, -INF , !P5 ;  /* 0xff8000002caa7808 */ /* 0x000fe20006800000 */
[-C--:B------:R-:W-:Y:S01]  /*11d60*/  FFMA.FTZ R39, R29, R187.reuse, R171 ;  /* 0x000000bb1d277223 */ /* 0x080fe200000100ab */
[----:B------:R-:W-:Y:S01]  /*11d70*/  FSEL R171, R45, -INF , !P3 ;  /* 0xff8000002dab7808 */ /* 0x000fe20005800000 */
[----:B------:R-:W-:Y:S01]  /*11d80*/  FFMA.FTZ R41, R31, R187, R195 ;  /* 0x000000bb1f297223 */ /* 0x000fe200000100c3 */
[----:B------:R-:W-:-:S02]  /*11d90*/  ISETP.GE.AND P3, PT, R20, R49, PT ;  /* 0x000000311400720c */ /* 0x000fc40003f66270 */
[-C--:B------:R-:W-:Y:S02]  /*11da0*/  ISETP.GE.AND P5, PT, R19, R49.reuse, PT ;  /* 0x000000311300720c */ /* 0x080fe40003fa6270 */
[----:B------:R-:W-:Y:S02]  /*11db0*/  FSEL R169, R43, -INF , !P4 ;  /* 0xff8000002ba97808 */ /* 0x000fe40006000000 */
[----:B------:R-:W-:Y:S01]  /*11dc0*/  ISETP.GE.AND P4, PT, R18, R49, PT ;  /* 0x000000311200720c */ /* 0x000fe20003f86270 */
[-C--:B------:R-:W-:Y:S01]  /*11dd0*/  FFMA.FTZ R38, R28, R187.reuse, R162 ;  /* 0x000000bb1c267223 */ /* 0x080fe200000100a2 */
[----:B------:R-:W-:Y:S01]  /*11de0*/  FSEL R44, R42, -INF , !P6 ;  /* 0xff8000002a2c7808 */ /* 0x000fe20007000000 */
[----:B------:R-:W-:Y:S01]  /*11df0*/  FFMA.FTZ R37, R27, R187, R163 ;  /* 0x000000bb1b257223 */ /* 0x000fe200000100a3 */
[----:B------:R-:W-:Y:S01]  /*11e00*/  ISETP.GE.AND P6, PT, R17, R49, PT ;  /* 0x000000311100720c */ /* 0x000fe20003fc6270 */
[-C--:B------:R-:W-:Y:S01]  /*11e10*/  FFMA.FTZ R36, R26, R187.reuse, R154 ;  /* 0x000000bb1a247223 */ /* 0x080fe2000001009a */
[----:B------:R-:W-:Y:S01]  /*11e20*/  FSEL R45, R41, -INF , !P3 ;  /* 0xff800000292d7808 */ /* 0x000fe20005800000 */
[----:B------:R-:W-:Y:S01]  /*11e30*/  FFMA.FTZ R35, R25, R187, R155 ;  /* 0x000000bb19237223 */ /* 0x000fe2000001009b */
[----:B------:R-:W-:-:S02]  /*11e40*/  FSEL R55, R40, -INF , !P5 ;  /* 0xff80000028377808 */ /* 0x000fc40006800000 */
[-C--:B------:R-:W-:Y:S02]  /*11e50*/  ISETP.GE.AND P3, PT, R16, R49.reuse, PT ;  /* 0x000000311000720c */ /* 0x080fe40003f66270 */
[-C--:B------:R-:W-:Y:S02]  /*11e60*/  ISETP.GE.AND P5, PT, R15, R49.reuse, PT ;  /* 0x000000310f00720c */ /* 0x080fe40003fa6270 */
[----:B------:R-:W-:Y:S02]  /*11e70*/  FSEL R54, R39, -INF , !P4 ;  /* 0xff80000027367808 */ /* 0x000fe40006000000 */
[----:B------:R-:W-:Y:S01]  /*11e80*/  ISETP.GE.AND P4, PT, R13, R49, PT ;  /* 0x000000310d00720c */ /* 0x000fe20003f86270 */
[-C--:B------:R-:W-:Y:S01]  /*11e90*/  FFMA.FTZ R34, R24, R187.reuse, R146 ;  /* 0x000000bb18227223 */ /* 0x080fe20000010092 */
[----:B------:R-:W-:Y:S01]  /*11ea0*/  FSEL R140, R38, -INF , !P6 ;  /* 0xff800000268c7808 */ /* 0x000fe20007000000 */
[-C--:B------:R-:W-:Y:S01]  /*11eb0*/  FFMA.FTZ R33, R23, R187.reuse, R147 ;  /* 0x000000bb17217223 */ /* 0x080fe20000010093 */
[----:B------:R-:W-:Y:S01]  /*11ec0*/  BAR.SYNC.DEFER_BLOCKING 0x0 ;  /* 0x0000000000007b1d */ /* 0x000fe20000010000 */
[----:B------:R-:W-:Y:S01]  /*11ed0*/  FFMA.FTZ R32, R52, R187, R142 ;  /* 0x000000bb34207223 */ /* 0x000fe2000001008e */
[----:B------:R-:W-:Y:S01]  /*11ee0*/  ISETP.GE.AND P6, PT, R12, R49, PT ;  /* 0x000000310c00720c */ /* 0x000fe20003fc6270 */
[----:B------:R-:W-:Y:S01]  /*11ef0*/  FFMA.FTZ R48, R47, R187, R143 ;  /* 0x000000bb2f307223 */ /* 0x000fe2000001008f */
[----:B------:R-:W-:-:S02]  /*11f00*/  FSEL R141, R37, -INF , !P3 ;  /* 0xff800000258d7808 */ /* 0x000fc40005800000 */
[----:B------:R-:W-:Y:S01]  /*11f10*/  FSEL R168, R36, -INF , !P5 ;  /* 0xff80000024a87808 */ /* 0x000fe20006800000 */
[----:B------:R-:W-:Y:S01]  /*11f20*/  HMMA.16816.F32.BF16 R40, R4, R64, R208 ;  /* 0x000000400428723c */ /* 0x000fe200000418d0 */
[-C--:B------:R-:W-:Y:S02]  /*11f30*/  ISETP.GE.AND P3, PT, R11, R49.reuse, PT ;  /* 0x000000310b00720c */ /* 0x080fe40003f66270 */
[-C--:B------:R-:W-:Y:S02]  /*11f40*/  ISETP.GE.AND P5, PT, R10, R49.reuse, PT ;  /* 0x000000310a00720c */ /* 0x080fe40003fa6270 */
[----:B------:R-:W-:Y:S02]  /*11f50*/  FSEL R163, R35, -INF , !P4 ;  /* 0xff80000023a37808 */ /* 0x000fe40006000000 */
[----:B------:R-:W-:Y:S01]  /*11f60*/  ISETP.GE.AND P4, PT, R9, R49, PT ;  /* 0x000000310900720c */ /* 0x000fe20003f86270 */
[-C--:B------:R-:W-:Y:S01]  /*11f70*/  FFMA.FTZ R35, R46, R187.reuse, R150 ;  /* 0x000000bb2e237223 */ /* 0x080fe20000010096 */
[----:B------:R-:W-:Y:S01]  /*11f80*/  FSEL R162, R34, -INF , !P6 ;  /* 0xff80000022a27808 */ /* 0x000fe20007000000 */
        /* <DEDUP_REMOVED lines=8> */
[-C--:B------:R-:W-:Y:S02]  /*12010*/  ISETP.GE.AND P5, PT, R2, R49.reuse, PT ;  /* 0x000000310200720c */ /* 0x080fe40003fa6270 */
[----:B------:R-:W-:Y:S01]  /*12020*/  ISETP.GE.AND P4, PT, R0, R49, PT ;  /* 0x000000310000720c */ /* 0x000fe20003f86270 */
[----:B------:R-:W-:Y:S01]  /*12030*/  HMMA.16816.F32.BF16 R56, R4, R66, R204 ;  /* 0x000000420438723c */ /* 0x000fe200000418cc */
[----:B------:R-:W-:Y:S02]  /*12040*/  FSEL R151, R35, -INF , !P6 ;  /* 0xff80000023977808 */ /* 0x000fe40007000000 */
[----:B------:R-:W-:-:S02]  /*12050*/  FSEL R150, R34, -INF , !P3 ;  /* 0xff80000022967808 */ /* 0x000fc40005800000 */
[C---:B------:R-:W-:Y:S02]  /*12060*/  ISETP.GE.AND P6, PT, R20.reuse, R51, PT ;  /* 0x000000331400720c */ /* 0x040fe40003fc6270 */
[-C--:B------:R-:W-:Y:S01]  /*12070*/  ISETP.GE.AND P3, PT, R20, R50.reuse, PT ;  /* 0x000000321400720c */ /* 0x080fe20003f66270 */
[CC--:B------:R-:W-:Y:S01]  /*12080*/  FFMA.FTZ R20, R68.reuse, R187.reuse, R166 ;  /* 0x000000bb44147223 */ /* 0x0c0fe200000100a6 */
[----:B------:R-:W-:Y:S01]  /*12090*/  FSEL R149, R33, -INF , !P5 ;  /* 0xff80000021957808 */ /* 0x000fe20006800000 */
[-C--:B------:R-:W-:Y:S01]  /*120a0*/  FFMA.FTZ R33, R68, R187.reuse, R164 ;  /* 0x000000bb44217223 */ /* 0x080fe200000100a4 */
[----:B------:R-:W-:Y:S01]  /*120b0*/  FSEL R148, R32, -INF , !P4 ;  /* 0xff80000020947808 */ /* 0x000fe20006000000 */
[----:B------:R-:W-:Y:S01]  /*120c0*/  FFMA.FTZ R32, R31, R187, R165 ;  /* 0x000000bb1f207223 */ /* 0x000fe200000100a5 */
[C---:B------:R-:W-:Y:S02]  /*120d0*/  ISETP.GE.AND P5, PT, R19.reuse, R51, PT ;  /* 0x000000331300720c */ /* 0x040fe40003fa6270 */
[----:B------:R-:W-:Y:S01]  /*120e0*/  ISETP.GE.AND P4, PT, R19, R50, PT ;  /* 0x000000321300720c */ /* 0x000fe20003f86270 */
[----:B------:R-:W-:Y:S01]  /*120f0*/  FFMA.FTZ R19, R31, R187, R167 ;  /* 0x000000bb1f137223 */ /* 0x000fe200000100a7 */
[----:B------:R-:W-:Y:S01]  /*12100*/  HMMA.16816.F32.BF16 R36, R4, R60, R216 ;  /* 0x0000003c0424723c */ /* 0x000fe200000418d8 */
[----:B------:R-:W-:-:S02]  /*12110*/  FSEL R145, R33, -INF , !P2 ;  /* 0xff80000021917808 */ /* 0x000fc40005000000 */
[----:B------:R-:W-:Y:S01]  /*12120*/  FSEL R194, R20, -INF , !P1 ;  /* 0xff80000014c27808 */ /* 0x000fe20004800000 */
[----:B------:R-:W-:Y:S01]  /*12130*/  FFMA.FTZ R20, R30, R187, R196 ;  /* 0x000000bb1e147223 */ /* 0x000fe200000100c4 */
[C---:B------:R-:W-:Y:S02]  /*12140*/  ISETP.GE.AND P2, PT, R18.reuse, R51, PT ;  /* 0x000000331200720c */ /* 0x040fe40003f46270 */
[----:B------:R-:W-:Y:S01]  /*12150*/  ISETP.GE.AND P1, PT, R18, R50, PT ;  /* 0x000000321200720c */ /* 0x000fe20003f26270 */
[-C--:B------:R-:W-:Y:S01]  /*12160*/  FFMA.FTZ R18, R30, R187.reuse, R198 ;  /* 0x000000bb1e127223 */ /* 0x080fe200000100c6 */
[----:B------:R-:W-:Y:S02]  /*12170*/  FSEL R153, R32, -INF , !P6 ;  /* 0xff80000020997808 */ /* 0x000fe40007000000 */
[----:B------:R-:W-:Y:S01]  /*12180*/  FSEL R195, R19, -INF , !P3 ;  /* 0xff80000013c37808 */ /* 0x000fe20005800000 */
[----:B------:R-:W-:Y:S01]  /*12190*/  FFMA.FTZ R19, R29, R187, R197 ;  /* 0x000000bb1d137223 */ /* 0x000fe200000100c5 */
[----:B------:R-:W-:-:S02]  /*121a0*/  ISETP.GE.AND P6, PT, R17, R51, PT ;  /* 0x000000331100720c */ /* 0x000fc40003fc6270 */
[-C--:B------:R-:W-:Y:S01]  /*121b0*/  ISETP.GE.AND P3, PT, R17, R50.reuse, PT ;  /* 0x000000321100720c */ /* 0x080fe20003f66270 */
[-C--:B------:R-:W-:Y:S01]  /*121c0*/  FFMA.FTZ R17, R29, R187.reuse, R199 ;  /* 0x000000bb1d117223 */ /* 0x080fe200000100c7 */
[----:B------:R-:W-:Y:S01]  /*121d0*/  HMMA.16816.F32.BF16 R32, R4, R62, R212 ;  /* 0x0000003e0420723c */ /* 0x000fe200000418d4 */
[----:B------:R-:W-:Y:S02]  /*121e0*/  FSEL R144, R20, -INF , !P5 ;  /* 0xff80000014907808 */ /* 0x000fe40006800000 */
[----:B------:R-:W-:Y:S01]  /*121f0*/  FSEL R167, R18, -INF , !P4 ;  /* 0xff80000012a77808 */ /* 0x000fe20006000000 */
[----:B------:R-:W-:Y:S01]  /*12200*/  FFMA.FTZ R18, R28, R187, R40 ;  /* 0x000000bb1c127223 */ /* 0x000fe20000010028 */
[C---:B------:R-:W-:Y:S02]  /*12210*/  ISETP.GE.AND P5, PT, R16.reuse, R51, PT ;  /* 0x000000331000720c */ /* 0x040fe40003fa6270 */
[----:B------:R-:W-:Y:S01]  /*12220*/  ISETP.GE.AND P4, PT, R16, R50, PT ;  /* 0x000000321000720c */ /* 0x000fe20003f86270 */
[----:B------:R-:W-:Y:S01]  /*12230*/  FFMA.FTZ R16, R28, R187, R42 ;  /* 0x000000bb1c107223 */ /* 0x000fe2000001002a */
[----:B------:R-:W-:-:S02]  /*12240*/  FSEL R143, R19, -INF , !P2 ;  /* 0xff800000138f7808 */ /* 0x000fc40005000000 */
[----:B------:R-:W-:Y:S01]  /*12250*/  FSEL R166, R17, -INF , !P1 ;  /* 0xff80000011a67808 */ /* 0x000fe20004800000 */
[----:B------:R-:W-:Y:S01]  /*12260*/  FFMA.FTZ R17, R27, R187, R41 ;  /* 0x000000bb1b117223 */ /* 0x000fe20000010029 */
[C---:B------:R-:W-:Y:S01]  /*12270*/  ISETP.GE.AND P2, PT, R15.reuse, R51, PT ;  /* 0x000000330f00720c */ /* 0x040fe20003f46270 */
[----:B------:R-:W-:Y:S01]  /*12280*/  HMMA.16816.F32.BF16 R28, R4, R72, R228 ;  /* 0x00000048041c723c */ /* 0x000fe200000418e4 */
        /* <DEDUP_REMOVED lines=8> */
[----:B------:R-:W-:Y:S02]  /*12310*/  FSEL R67, R17, -INF , !P5 ;  /* 0xff80000011437808 */ /* 0x000fe40006800000 */
[----:B------:R-:W-:Y:S01]  /*12320*/  FSEL R164, R15, -INF , !P4 ;  /* 0xff8000000fa47808 */ /* 0x000fe20006000000 */
[C---:B------:R-:W-:Y:S01]  /*12330*/  FFMA.FTZ R15, R25.reuse, R187, R57 ;  /* 0x000000bb190f7223 */ /* 0x040fe20000010039 */
[C---:B------:R-:W-:Y:S02]  /*12340*/  ISETP.GE.AND P5, PT, R12.reuse, R51, PT ;  /* 0x000000330c00720c */ /* 0x040fe40003fa6270 */
[----:B------:R-:W-:Y:S01]  /*12350*/  ISETP.GE.AND P4, PT, R12, R50, PT ;  /* 0x000000320c00720c */ /* 0x000fe20003f86270 */
[----:B------:R-:W-:Y:S01]  /*12360*/  FFMA.FTZ R12, R25, R187, R59 ;  /* 0x000000bb190c7223 */ /* 0x000fe2000001003b */
[----:B------:R-:W-:-:S02]  /*12370*/  FSEL R66, R16, -INF , !P2 ;  /* 0xff80000010427808 */ /* 0x000fc40005000000 */
[----:B------:R-:W-:Y:S02]  /*12380*/  FSEL R147, R13, -INF , !P1 ;  /* 0xff8000000d937808 */ /* 0x000fe40004800000 */
        /* <DEDUP_REMOVED lines=10> */
[-C--:B------:R-:W-:Y:S01]  /*12430*/  FFMA.FTZ R13, R24, R187.reuse, R36 ;  /* 0x000000bb180d7223 */ /* 0x080fe20000010024 */
[----:B------:R-:W-:Y:S02]  /*12440*/  FSEL R73, R11, -INF , !P4 ;  /* 0xff8000000b497808 */ /* 0x000fe40006000000 */
[----:B------:R-:W-:Y:S02]  /*12450*/  ISETP.GE.AND P4, PT, R9, R50, PT ;  /* 0x000000320900720c */ /* 0x000fe40003f86270 */
[----:B------:R-:W-:Y:S01]  /*12460*/  FSEL R60, R12, -INF , !P2 ;  /* 0xff8000000c3c7808 */ /* 0x000fe20005000000 */
[-C--:B------:R-:W-:Y:S01]  /*12470*/  FFMA.FTZ R4, R47, R187.reuse, R35 ;  /* 0x000000bb2f047223 */ /* 0x080fe20000010023 */
[----:B------:R-:W-:Y:S01]  /*12480*/  FSEL R72, R10, -INF , !P1 ;  /* 0xff8000000a487808 */ /* 0x000fe20004800000 */
[----:B------:R-:W-:Y:S01]  /*12490*/  FFMA.FTZ R5, R52, R187, R34 ;  /* 0x000000bb34057223 */ /* 0x000fe20000010022 */
[----:B------:R-:W-:-:S02]  /*124a0*/  ISETP.GE.AND P2, PT, R8, R51, PT ;  /* 0x000000330800720c */ /* 0x000fc40003f46270 */
[----:B------:R-:W-:Y:S01]  /*124b0*/  ISETP.GE.AND P1, PT, R8, R50, PT ;  /* 0x000000320800720c */ /* 0x000fe20003f26270 */
[-C--:B------:R-:W-:Y:S01]  /*124c0*/  FFMA.FTZ R8, R52, R187.reuse, R32 ;  /* 0x000000bb34087223 */ /* 0x080fe20000010020 */
[----:B------:R-:W-:Y:S01]  /*124d0*/  FSEL R62, R13, -INF , !P5 ;  /* 0xff8000000d3e7808 */ /* 0x000fe20006800000 */
[----:B------:R-:W-:Y:S01]  /*124e0*/  FFMA.FTZ R6, R47, R187, R33 ;  /* 0x000000bb2f067223 */ /* 0x000fe20000010021 */
[----:B------:R-:W-:Y:S02]  /*124f0*/  ISETP.GE.AND P5, PT, R9, R51, PT ;  /* 0x000000330900720c */ /* 0x000fe40003fa6270 */
[----:B------:R-:W-:Y:S01]  /*12500*/  FSEL R63, R4, -INF , !P4 ;  /* 0xff800000043f7808 */ /* 0x000fe20006000000 */
[----:B------:R-:W-:Y:S01]  /*12510*/  FFMA.FTZ R4, R46, R187, R28 ;  /* 0x000000bb2e047223 */ /* 0x000fe2000001001c */
[----:B------:R-:W-:Y:S02]  /*12520*/  FSEL R56, R8, -INF , !P6 ;  /* 0xff80000008387808 */ /* 0x000fe40007000000 */
[----:B------:R-:W-:-:S02]  /*12530*/  FSEL R64, R5, -INF , !P3 ;  /* 0xff80000005407808 */ /* 0x000fc40005800000 */
[C---:B------:R-:W-:Y:S02]  /*12540*/  ISETP.GE.AND P6, PT, R3.reuse, R51, PT ;  /* 0x000000330300720c */ /* 0x040fe40003fc6270 */
[----:B------:R-:W-:Y:S01]  /*12550*/  ISETP.GE.AND P3, PT, R3, R50, PT ;  /* 0x000000320300720c */ /* 0x000fe20003f66270 */
[----:B------:R-:W-:Y:S01]  /*12560*/  FFMA.FTZ R3, R46, R187, R30 ;  /* 0x000000bb2e037223 */ /* 0x000fe2000001001e */
[----:B------:R-:W-:Y:S02]  /*12570*/  FSEL R52, R6, -INF , !P5 ;  /* 0xff80000006347808 */ /* 0x000fe40006800000 */
[-C--:B------:R-:W-:Y:S02]  /*12580*/  ISETP.GE.AND P5, PT, R2, R51.reuse, PT ;  /* 0x000000330200720c */ /* 0x080fe40003fa6270 */
[----:B------:R-:W-:Y:S02]  /*12590*/  ISETP.GE.AND P4, PT, R0, R51, PT ;  /* 0x000000330000720c */ /* 0x000fe40003f86270 */
[----:B------:R-:W-:Y:S01]  /*125a0*/  FSEL R51, R4, -INF , !P2 ;  /* 0xff80000004337808 */ /* 0x000fe20005000000 */
[----:B------:R-:W-:Y:S01]  /*125b0*/  FFMA.FTZ R4, R22, R187, R29 ;  /* 0x000000bb16047223 */ /* 0x000fe2000001001d */
[----:B------:R-:W-:-:S02]  /*125c0*/  FSEL R61, R3, -INF , !P1 ;  /* 0xff800000033d7808 */ /* 0x000fc40004800000 */
[-C--:B------:R-:W-:Y:S02]  /*125d0*/  ISETP.GE.AND P2, PT, R2, R50.reuse, PT ;  /* 0x000000320200720c */ /* 0x080fe40003f46270 */
[----:B------:R-:W-:Y:S02]  /*125e0*/  ISETP.GE.AND P1, PT, R0, R50, PT ;  /* 0x000000320000720c */ /* 0x000fe40003f26270 */
[----:B------:R-:W-:Y:S02]  /*125f0*/  FSEL R50, R4, -INF , !P6 ;  /* 0xff80000004327808 */ /* 0x000fe40007000000 */
[----:B------:R-:W-:Y:S01]  /*12600*/  ISETP.GE.AND P6, PT, R247, 0x4, PT ;  /* 0x00000004f700780c */ /* 0x000fe20003fc6270 */
[-C--:B------:R-:W-:Y:S02]  /*12610*/  FFMA.FTZ R3, R21, R187.reuse, R16 ;  /* 0x000000bb15037223 */ /* 0x080fe40000010010 */
[-C--:B------:R-:W-:Y:S02]  /*12620*/  FFMA.FTZ R0, R14, R187.reuse, R17 ;  /* 0x000000bb0e007223 */ /* 0x080fe40000010011 */
[----:B------:R-:W-:-:S02]  /*12630*/  FFMA.FTZ R2, R22, R187, R31 ;  /* 0x000000bb16027223 */ /* 0x000fc4000001001f */
[-C--:B------:R-:W-:Y:S02]  /*12640*/  FFMA.FTZ R21, R21, R187.reuse, R18 ;  /* 0x000000bb15157223 */ /* 0x080fe40000010012 */
[----:B------:R-:W-:Y:S01]  /*12650*/  FFMA.FTZ R14, R14, R187, R19 ;  /* 0x000000bb0e0e7223 */ /* 0x000fe20000010013 */
[----:B------:R-:W-:Y:S02]  /*12660*/  FSEL R59, R2, -INF , !P3 ;  /* 0xff800000023b7808 */ /* 0x000fe40005800000 */
[----:B------:R-:W-:Y:S02]  /*12670*/  FSEL R49, R3, -INF , !P5 ;  /* 0xff80000003317808 */ /* 0x000fe40006800000 */
[----:B------:R-:W-:Y:S02]  /*12680*/  FSEL R48, R0, -INF , !P4 ;  /* 0xff80000000307808 */ /* 0x000fe40006000000 */
[----:B------:R-:W-:Y:S02]  /*12690*/  FSEL R58, R21, -INF , !P2 ;  /* 0xff800000153a7808 */ /* 0x000fe40005000000 */
        /* <DEDUP_REMOVED lines=53> */
.L_x_1006:
[----:B------:R-:W-:Y:S05]  /*129f0*/  BSYNC B0 ;  /* 0x0000000000007941 */ /* 0x000fea0003800000 */
.L_x_1005:
[----:B------:R-:W0:Y:S02]  /*12a00*/  LDGDEPBAR ;  /* 0x00000000000079af */ /* 0x000e240000000000 */
.L_x_1004:
[----:B------:R-:W2:Y:S01]  /*12a10*/  LDL.LU R244, [R1+0x154] ;  /* 0x0001540001f47983 */ /* 0x000ea20000300800 */
[----:B------:R-:W-:-:S03]  /*12a20*/  FMNMX.FTZ R0, R223, R53, !PT ;  /* 0x00000035df007209 */ /* 0x000fc60007810000 */
[----:B------:R-:W3:Y:S01]  /*12a30*/  LDL.LU R229, [R1+0x128] ;  /* 0x0001280001e57983 */ /* 0x000ee20000300800 */
[----:B------:R-:W-:Y:S01]  /*12a40*/  FMNMX.FTZ R0, R69, R0, !PT ;  /* 0x0000000045007209 */ /* 0x000fe20007810000 */
[----:B------:R-:W-:Y:S01]  /*12a50*/  IMAD.MOV.U32 R228, RZ, RZ, R221 ;  /* 0x000000ffffe47224 */ /* 0x000fe200078e00dd */
[----:B-1----:R-:W-:Y:S01]  /*12a60*/  LOP3.LUT R6, R237, UR17, R190, 0x96, !PT ;  /* 0x00000011ed067c12 */ /* 0x002fe2000f8e96be */
[----:B------:R-:W-:Y:S01]  /*12a70*/  STL [R1+0x1a8], R173 ;  /* 0x0001a8ad01007387 */ /* 0x000fe20000100800 */
[----:B------:R-:W-:-:S03]  /*12a80*/  FMNMX.FTZ R0, R158, R0, !PT ;  /* 0x000000009e007209 */ /* 0x000fc60007810000 */
[----:B------:R-:W-:Y:S01]  /*12a90*/  STL [R1+0x1a4], R176 ;  /* 0x0001a4b001007387 */ /* 0x000fe20000100800 */
[----:B------:R-:W-:Y:S01]  /*12aa0*/  FMNMX.FTZ R0, R159, R0, !PT ;  /* 0x000000009f007209 */ /* 0x000fe20007810000 */
[----:B------:R-:W-:Y:S02]  /*12ab0*/  IMAD.WIDE.U32 R6, R6, -0x326172a9, RZ ;  /* 0xcd9e8d5706067825 */ /* 0x000fe400078e00ff */
        /* <DEDUP_REMOVED lines=34> */
[----:B------:R-:W-:Y:S01]  /*12ce0*/  FMNMX.FTZ R0, R169, R2, !PT ;  /* 0x00000002a9007209 */ /* 0x000fe20007810000 */
[----:B------:R-:W-:Y:S01]  /*12cf0*/  IMAD.SHL.U32 R2, R220, 0x2, RZ ;  /* 0x00000002dc027824 */ /* 0x000fe200078e00ff */
[----:B------:R-:W-:Y:S01]  /*12d00*/  FMNMX.FTZ R8, R154, R8, !PT ;  /* 0x000000089a087209 */ /* 0x000fe20007810000 */
[----:B------:R-:W-:Y:S03]  /*12d10*/  STL [R1+0x170], R178 ;  /* 0x000170b201007387 */ /* 0x000fe60000100800 */
[----:B------:R-:W-:Y:S01]  /*12d20*/  FMNMX.FTZ R8, R151, R8, !PT ;  /* 0x0000000897087209 */ /* 0x000fe20007810000 */
[----:B------:R-:W4:Y:S01]  /*12d30*/  SHFL.BFLY PT, R3, R0, 0x2, 0x1f ;  /* 0x0c401f0000037f89 */ /* 0x000f2200000e0000 */
[----:B------:R-:W-:-:S02]  /*12d40*/  LOP3.LUT R2, R191, UR37, R2, 0x96, !PT ;  /* 0x00000025bf027c12 */ /* 0x000fc4000f8e9602 */
[----:B------:R-:W-:Y:S01]  /*12d50*/  FMNMX.FTZ R8, R150, R8, !PT ;  /* 0x0000000896087209 */ /* 0x000fe20007810000 */
[----:B------:R-:W-:Y:S02]  /*12d60*/  STL [R1+0x16c], R177 ;  /* 0x00016cb101007387 */ /* 0x000fe40000100800 */
[----:B-1----:R-:W-:Y:S01]  /*12d70*/  IMAD.WIDE.U32 R186, R2, -0x326172a9, RZ ;  /* 0xcd9e8d5702ba7825 */ /* 0x002fe200078e00ff */
[----:B------:R-:W-:Y:S01]  /*12d80*/  FMNMX.FTZ R8, R149, R8, !PT ;  /* 0x0000000895087209 */ /* 0x000fe20007810000 */
[----:B------:R-:W-:Y:S03]  /*12d90*/  STL [R1+0x168], R172 ;  /* 0x000168ac01007387 */ /* 0x000fe60000100800 */
[----:B------:R-:W-:Y:S02]  /*12da0*/  FMNMX.FTZ R8, R148, R8, !PT ;  /* 0x0000000894087209 */ /* 0x000fe40007810000 */
[----:B------:R-:W-:-:S03]  /*12db0*/  LOP3.LUT R4, R7, UR16, R186, 0x96, !PT ;  /* 0x0000001007047c12 */ /* 0x000fc6000f8e96ba */
[----:B------:R-:W1:Y:S02]  /*12dc0*/  SHFL.BFLY PT, R70, R8, 0x2, 0x1f ;  /* 0x0c401f0008467f89 */ /* 0x000e6400000e0000 */
[----:B------:R-:W-:Y:S01]  /*12dd0*/  IMAD.WIDE.U32 R4, R4, -0x2daee0ad, RZ ;  /* 0xd2511f5304047825 */ /* 0x000fe200078e00ff */
[----:B----4-:R-:W-:-:S05]  /*12de0*/  FMNMX.FTZ R0, R0, R3, !PT ;  /* 0x0000000300007209 */ /* 0x010fca0007810000 */
[----:B------:R-:W4:Y:S01]  /*12df0*/  SHFL.BFLY PT, R71, R0, 0x1, 0x1f ;  /* 0x0c201f0000477f89 */ /* 0x000f2200000e0000 */
[----:B-1----:R-:W-:-:S05]  /*12e00*/  FMNMX.FTZ R70, R8, R70, !PT ;  /* 0x0000004608467209 */ /* 0x002fca0007810000 */
[----:B------:R-:W1:Y:S01]  /*12e10*/  SHFL.BFLY PT, R14, R70, 0x1, 0x1f ;  /* 0x0c201f00460e7f89 */ /* 0x000e6200000e0000 */
[----:B----4-:R-:W-:-:S04]  /*12e20*/  FMNMX.FTZ R71, R0, R71, !PT ;  /* 0x0000004700477209 */ /* 0x010fc80007810000 */
[----:B------:R-:W-:-:S04]  /*12e30*/  FSETP.NEU.FTZ.AND P4, PT, R71, -INF , PT ;  /* 0xff8000004700780b */ /* 0x000fc80003f9d000 */
[----:B------:R-:W-:Y:S02]  /*12e40*/  FSEL R26, R71, RZ, P4 ;  /* 0x000000ff471a7208 */ /* 0x000fe40002000000 */
[----:B-1----:R-:W-:-:S04]  /*12e50*/  FMNMX.FTZ R70, R70, R14, !PT ;  /* 0x0000000e46467209 */ /* 0x002fc80007810000 */
[----:B------:R-:W-:Y:S02]  /*12e60*/  FSETP.NEU.FTZ.AND P2, PT, R70, -INF , PT ;  /* 0xff8000004600780b */ /* 0x000fe40003f5d000 */
[----:B--2---:R-:W-:-:S05]  /*12e70*/  LOP3.LUT R2, R187, UR18, R244, 0x96, !PT ;  /* 0x00000012bb027c12 */ /* 0x004fca000f8e96f4 */
        /* <DEDUP_REMOVED lines=11> */
[----:B------:R-:W-:Y:S02]  /*12f30*/  FMUL.FTZ R2, R71, c[0x0][0x23c] ;  /* 0x00008f0047027a20 */ /* 0x000fe40000410000 */
[----:B------:R-:W-:-:S03]  /*12f40*/  IMAD.WIDE.U32 R8, R8, -0x326172a9, RZ ;  /* 0xcd9e8d5708087825 */ /* 0x000fc600078e00ff */
[----:B------:R-:W-:Y:S01]  /*12f50*/  FSEL R2, R2, RZ, P4 ;  /* 0x000000ff02027208 */ /* 0x000fe20002000000 */
[----:B------:R-:W-:Y:S01]  /*12f60*/  IMAD.WIDE.U32 R4, R4, -0x326172a9, RZ ;  /* 0xcd9e8d5704047825 */ /* 0x000fe200078e00ff */
[----:B------:R-:W-:-:S03]  /*12f70*/  LOP3.LUT R11, R9, UR8, R10, 0x96, !PT ;  /* 0x00000008090b7c12 */ /* 0x000fc6000f8e960a */
[--C-:B------:R-:W-:Y:S01]  /*12f80*/  FFMA.FTZ R28, R171, c[0x0][0x23c], -R2.reuse ;  /* 0x00008f00ab1c7a23 */ /* 0x100fe20000010802 */
[----:B------:R-:W-:Y:S01]  /*12f90*/  LOP3.LUT R3, R4, 0xff, RZ, 0xc0, !PT ;  /* 0x000000ff04037812 */ /* 0x000fe200078ec0ff */
[----:B------:R-:W-:Y:S01]  /*12fa0*/  FFMA.FTZ R30, R170, c[0x0][0x23c], -R2 ;  /* 0x00008f00aa1e7a23 */ /* 0x000fe20000010802 */
[----:B------:R-:W-:Y:S01]  /*12fb0*/  LOP3.LUT R8, R5, UR13, R8, 0x96, !PT ;  /* 0x0000000d05087c12 */ /* 0x000fe2000f8e9608 */
[--C-:B------:R-:W-:Y:S01]  /*12fc0*/  FFMA.FTZ R32, R169, c[0x0][0x23c], -R2.reuse ;  /* 0x00008f00a9207a23 */ /* 0x100fe20000010802 */
[----:B------:R-:W-:Y:S01]  /*12fd0*/  LOP3.LUT R13, R4, 0xffff, RZ, 0xc0, !PT ;  /* 0x0000ffff040d7812 */ /* 0x000fe200078ec0ff */
[----:B------:R-:W-:Y:S01]  /*12fe0*/  FFMA.FTZ R5, R53, c[0x0][0x23c], -R2 ;  /* 0x00008f0035057a23 */ /* 0x000fe20000010802 */
[--C-:B------:R-:W-:Y:S01]  /*12ff0*/  SHF.R.U32.HI R0, RZ, 0x18, R4.reuse ;  /* 0x00000018ff007819 */ /* 0x100fe20000011604 */
[----:B------:R-:W-:Y:S01]  /*13000*/  MUFU.EX2 R28, R28 ;  /* 0x0000001c001c7308 */ /* 0x000fe20000000800 */
[----:B------:R-:W-:Y:S02]  /*13010*/  SHF.R.U32.HI R4, RZ, 0x10, R4 ;  /* 0x00000010ff047819 */ /* 0x000fe40000011604 */
[----:B------:R-:W-:Y:S01]  /*13020*/  ISETP.GE.U32.AND P5, PT, R235, R3, PT ;  /* 0x00000003eb00720c */ /* 0x000fe20003fa6070 */
[----:B------:R-:W-:Y:S01]  /*13030*/  FFMA.FTZ R3, R69, c[0x0][0x23c], -R2 ;  /* 0x00008f0045037a23 */ /* 0x000fe20000010802 */
[----:B------:R-:W-:-:S02]  /*13040*/  LOP3.LUT R10, R4, 0xff, RZ, 0xc0, !PT ;  /* 0x000000ff040a7812 */ /* 0x000fc400078ec0ff */
[C---:B------:R-:W-:Y:S01]  /*13050*/  ISETP.GE.U32.AND P3, PT, R235.reuse, R0, PT ;  /* 0x00000000eb00720c */ /* 0x040fe20003f66070 */
[----:B------:R1:W-:Y:S01]  /*13060*/  MUFU.EX2 R196, R5 ;  /* 0x0000000500c47308 */ /* 0x0003e20000000800 */
[C---:B------:R-:W-:Y:S02]  /*13070*/  LOP3.LUT R0, R8.reuse, 0xff, RZ, 0xc0, !PT ;  /* 0x000000ff08007812 */ /* 0x040fe400078ec0ff */
[----:B------:R-:W-:Y:S02]  /*13080*/  LOP3.LUT R9, R8, 0xffff, RZ, 0xc0, !PT ;  /* 0x0000ffff08097812 */ /* 0x000fe400078ec0ff */
[C---:B------:R-:W-:Y:S02]  /*13090*/  ISETP.GE.U32.AND P0, PT, R235.reuse, R0, PT ;  /* 0x00000000eb00720c */ /* 0x040fe40003f06070 */
[----:B------:R-:W-:Y:S01]  /*130a0*/  SHF.R.U32.HI R9, RZ, 0x8, R9 ;  /* 0x00000008ff097819 */ /* 0x000fe20000011609 */
[----:B------:R2:W4:Y:S01]  /*130b0*/  MUFU.EX2 R199, R3 ;  /* 0x0000000300c77308 */ /* 0x0005220000000800 */
[----:B------:R-:W-:-:S02]  /*130c0*/  ISETP.GE.U32.AND P1, PT, R235, R10, PT ;  /* 0x0000000aeb00720c */ /* 0x000fc40003f26070 */
[----:B------:R-:W-:Y:S01]  /*130d0*/  FSEL R53, R70, RZ, P2 ;  /* 0x000000ff46357208 */ /* 0x000fe20001000000 */
[----:B-1----:R-:W-:-:S04]  /*130e0*/  IMAD.WIDE.U32 R4, R11, -0x2daee0ad, RZ ;  /* 0xd2511f530b047825 */ /* 0x002fc800078e00ff */
[----:B------:R3:W-:Y:S01]  /*130f0*/  MUFU.EX2 R188, R32 ;  /* 0x0000002000bc7308 */ /* 0x0007e20000000800 */
[----:B------:R-:W-:Y:S01]  /*13100*/  FMUL.FTZ R11, R70, c[0x0][0x23c] ;  /* 0x00008f00460b7a20 */ /* 0x000fe20000410000 */
[C---:B------:R-:W-:Y:S02]  /*13110*/  LOP3.LUT R16, R4.reuse, 0xffff, RZ, 0xc0, !PT ;  /* 0x0000ffff04107812 */ /* 0x040fe400078ec0ff */
[----:B------:R-:W-:Y:S02]  /*13120*/  LOP3.LUT R10, R4, 0xff, RZ, 0xc0, !PT ;  /* 0x000000ff040a7812 */ /* 0x000fe400078ec0ff */
[----:B------:R-:W-:Y:S02]  /*13130*/  FSEL R0, R11, RZ, P2 ;  /* 0x000000ff0b007208 */ /* 0x000fe40001000000 */
[----:B--2---:R-:W-:Y:S02]  /*13140*/  LOP3.LUT R3, R5, UR14, R12, 0x96, !PT ;  /* 0x0000000e05037c12 */ /* 0x004fe4000f8e960c */
[----:B------:R-:W-:Y:S01]  /*13150*/  SHF.R.U32.HI R12, RZ, 0x10, R4 ;  /* 0x00000010ff0c7819 */ /* 0x000fe20000011604 */
[----:B------:R-:W-:Y:S01]  /*13160*/  FFMA.FTZ R5, R44, c[0x0][0x23c], -R0 ;  /* 0x00008f002c057a23 */ /* 0x000fe20000010800 */
[----:B------:R-:W-:Y:S01]  /*13170*/  SHF.R.U32.HI R11, RZ, 0x18, R4 ;  /* 0x00000018ff0b7819 */ /* 0x000fe20000011604 */
[--C-:B------:R-:W-:Y:S01]  /*13180*/  FFMA.FTZ R29, R155, c[0x0][0x23c], -R0.reuse ;  /* 0x00008f009b1d7a23 */ /* 0x100fe20000010800 */
[----:B------:R-:W-:Y:S01]  /*13190*/  LOP3.LUT R4, R9, 0xffff, RZ, 0xc0, !PT ;  /* 0x0000ffff09047812 */ /* 0x000fe200078ec0ff */
[----:B------:R1:W-:Y:S01]  /*131a0*/  MUFU.EX2 R197, R5 ;  /* 0x0000000500c57308 */ /* 0x0003e20000000800 */
[----:B----4-:R-:W-:Y:S01]  /*131b0*/  F2FP.BF16.PACK_AB R9, R199, R196 ;  /* 0x000000c4c709723e */ /* 0x010fe200000010ff */
[--C-:B------:R-:W-:Y:S01]  /*131c0*/  FFMA.FTZ R31, R154, c[0x0][0x23c], -R0.reuse ;  /* 0x00008f009a1f7a23 */ /* 0x100fe20000010800 */
[----:B------:R-:W-:Y:S01]  /*131d0*/  ISETP.GE.U32.AND P4, PT, R235, R4, PT ;  /* 0x00000004eb00720c */ /* 0x000fe20003f86070 */
[----:B------:R-:W-:Y:S01]  /*131e0*/  FFMA.FTZ R34, R151, c[0x0][0x23c], -R0 ;  /* 0x00008f0097227a23 */ /* 0x000fe20000010800 */
[----:B------:R-:W-:Y:S01]  /*131f0*/  SHF.R.U32.HI R4, RZ, 0x18, R8 ;  /* 0x00000018ff047819 */ /* 0x000fe20000011608 */
[----:B------:R-:W-:Y:S01]  /*13200*/  FFMA.FTZ R33, R150, c[0x0][0x23c], -R0 ;  /* 0x00008f0096217a23 */ /* 0x000fe20000010800 */
[----:B------:R-:W-:Y:S01]  /*13210*/  PRMT R44, R9, 0x7632, R44 ;  /* 0x00007632092c7816 */ /* 0x000fe2000000002c */
[--C-:B------:R-:W-:Y:S01]  /*13220*/  FFMA.FTZ R35, R149, c[0x0][0x23c], -R0.reuse ;  /* 0x00008f0095237a23 */ /* 0x100fe20000010800 */
[----:B------:R-:W-:Y:S01]  /*13230*/  ISETP.GE.U32.AND P2, PT, R235, R4, PT ;  /* 0x00000004eb00720c */ /* 0x000fe20003f46070 */
[----:B------:R-:W-:Y:S01]  /*13240*/  FFMA.FTZ R37, R148, c[0x0][0x23c], -R0 ;  /* 0x00008f0094257a23 */ /* 0x000fe20000010800 */
[----:B------:R-:W-:Y:S01]  /*13250*/  SHF.R.U32.HI R4, RZ, 0x10, R8 ;  /* 0x00000010ff047819 */ /* 0x000fe20000011608 */
[----:B------:R-:W-:Y:S01]  /*13260*/  MUFU.EX2 R31, R31 ;  /* 0x0000001f001f7308 */ /* 0x000fe20000000800 */
[----:B---3--:R-:W-:-:S02]  /*13270*/  IMAD.MOV.U32 R32, RZ, RZ, R229 ;  /* 0x000000ffff207224 */ /* 0x008fc400078e00e5 */
[----:B------:R-:W-:Y:S01]  /*13280*/  LOP3.LUT R4, R4, 0xff, RZ, 0xc0, !PT ;  /* 0x000000ff04047812 */ /* 0x000fe200078ec0ff */
[----:B-1----:R-:W-:Y:S01]  /*13290*/  FFMA.FTZ R5, R45, c[0x0][0x23c], -R0 ;  /* 0x00008f002d057a23 */ /* 0x002fe20000010800 */
[----:B------:R-:W-:Y:S01]  /*132a0*/  PRMT R45, R9, 0x7610, R45 ;  /* 0x00007610092d7816 */ /* 0x000fe2000000002d */
[----:B------:R-:W-:Y:S02]  /*132b0*/  @!P4 HFMA2.BF16_V2 R17, -RZ.H0_H0, RZ.H0_H0, -R44.H0_H0 ;  /* 0x200000ffff11c231 */ /* 0x000fe4000034092c */
[----:B------:R1:W2:Y:S01]  /*132c0*/  MUFU.EX2 R198, R5 ;  /* 0x0000000500c67308 */ /* 0x0002a20000000800 */
[----:B------:R-:W-:Y:S01]  /*132d0*/  PRMT R248, R45, 0x5410, R44 ;  /* 0x000054102df87816 */ /* 0x000fe2000000002c */
[----:B------:R-:W-:Y:S01]  /*132e0*/  @!P0 HFMA2.BF16_V2 R15, -RZ.H0_H0, RZ.H0_H0, -R45.H0_H0 ;  /* 0x200000ffff0f8231 */ /* 0x000fe2000034092d */
[----:B------:R-:W-:-:S04]  /*132f0*/  @!P4 PRMT R44, R17, 0x5410, RZ ;  /* 0x00005410112cc816 */ /* 0x000fc800000000ff */
[----:B------:R-:W-:Y:S01]  /*13300*/  @!P0 PRMT R45, R15, 0x5410, RZ ;  /* 0x000054100f2d8816 */ /* 0x000fe200000000ff */
[----:B------:R3:W-:Y:S01]  /*13310*/  MUFU.EX2 R183, R29 ;  /* 0x0000001d00b77308 */ /* 0x0007e20000000800 */
[----:B------:R-:W-:Y:S02]  /*13320*/  ISETP.GE.U32.AND P0, PT, R235, R4, PT ;  /* 0x00000004eb00720c */ /* 0x000fe40003f06070 */
[----:B------:R-:W-:-:S04]  /*13330*/  SHF.R.U32.HI R4, RZ, 0x8, R13 ;  /* 0x00000008ff047819 */ /* 0x000fc8000001160d */
[----:B------:R-:W-:Y:S01]  /*13340*/  LOP3.LUT R4, R4, 0xffff, RZ, 0xc0, !PT ;  /* 0x0000ffff04047812 */ /* 0x000fe200078ec0ff */
[----:B-1----:R-:W-:Y:S01]  /*13350*/  FFMA.FTZ R5, R158, c[0x0][0x23c], -R2 ;  /* 0x00008f009e057a23 */ /* 0x002fe20000010802 */
[----:B--2---:R-:W-:Y:S01]  /*13360*/  F2FP.BF16.PACK_AB R8, R198, R197 ;  /* 0x000000c5c608723e */ /* 0x004fe200000010ff */
[----:B------:R-:W-:Y:S01]  /*13370*/  MUFU.EX2 R33, R33 ;  /* 0x0000002100217308 */ /* 0x000fe20000000800 */
[----:B------:R-:W-:Y:S01]  /*13380*/  ISETP.GE.U32.AND P4, PT, R235, R4, PT ;  /* 0x00000004eb00720c */ /* 0x000fe20003f86070 */
[----:B------:R-:W-:Y:S01]  /*13390*/  FFMA.FTZ R4, R55, c[0x0][0x23c], -R0 ;  /* 0x00008f0037047a23 */ /* 0x000fe20000010800 */
[C---:B------:R-:W-:Y:S02]  /*133a0*/  PRMT R39, R8.reuse, 0x7632, R39 ;  /* 0x0000763208277816 */ /* 0x040fe40000000027 */
[----:B------:R-:W-:Y:S01]  /*133b0*/  PRMT R38, R8, 0x7610, R38 ;  /* 0x0000761008267816 */ /* 0x000fe20000000026 */
[----:B---3--:R-:W-:Y:S02]  /*133c0*/  IMAD.MOV.U32 R29, RZ, RZ, R247 ;  /* 0x000000ffff1d7224 */ /* 0x008fe400078e00f7 */
[----:B------:R1:W-:Y:S01]  /*133d0*/  MUFU.EX2 R224, R5 ;  /* 0x0000000500e07308 */ /* 0x0003e20000000800 */
[----:B------:R-:W-:Y:S01]  /*133e0*/  @!P2 HFMA2.BF16_V2 R19, -RZ.H0_H0, RZ.H0_H0, -R39.H0_H0 ;  /* 0x200000ffff13a231 */ /* 0x000fe20000340927 */
[----:B------:R-:W-:Y:S01]  /*133f0*/  PRMT R249, R38, 0x5410, R39 ;  /* 0x0000541026f97816 */ /* 0x000fe20000000027 */
[----:B------:R-:W-:-:S03]  /*13400*/  @!P0 HFMA2.BF16_V2 R18, -RZ.H0_H0, RZ.H0_H0, -R38.H0_H0 ;  /* 0x200000ffff128231 */ /* 0x000fc60000340926 */
[----:B------:R-:W-:Y:S01]  /*13410*/  @!P2 PRMT R39, R19, 0x5410, RZ ;  /* 0x000054101327a816 */ /* 0x000fe200000000ff */
[--C-:B------:R-:W-:Y:S01]  /*13420*/  FFMA.FTZ R19, R200, c[0x0][0x23c], -R2.reuse ;  /* 0x00008f00c8137a23 */ /* 0x100fe20000010802 */
[----:B------:R-:W-:Y:S01]  /*13430*/  MUFU.EX2 R158, R4 ;  /* 0x00000004009e7308 */ /* 0x000fe20000000800 */
[C---:B------:R-:W-:Y:S02]  /*13440*/  ISETP.GE.U32.AND P2, PT, R235.reuse, R10, PT ;  /* 0x0000000aeb00720c */ /* 0x040fe40003f46070 */
[----:B------:R-:W-:Y:S02]  /*13450*/  @!P0 PRMT R38, R18, 0x5410, RZ ;  /* 0x0000541012268816 */ /* 0x000fe400000000ff */
[----:B------:R-:W-:Y:S01]  /*13460*/  ISETP.GE.U32.AND P0, PT, R235, R11, PT ;  /* 0x0000000beb00720c */ /* 0x000fe20003f06070 */
[----:B-1----:R-:W-:Y:S02]  /*13470*/  FFMA.FTZ R5, R159, c[0x0][0x23c], -R2 ;  /* 0x00008f009f057a23 */ /* 0x002fe40000010802 */
[----:B------:R-:W-:Y:S08]  /*13480*/  MUFU.EX2 R226, R19 ;  /* 0x0000001300e27308 */ /* 0x000ff00000000800 */
[----:B------:R-:W1:Y:S08]  /*13490*/  MUFU.EX2 R225, R5 ;  /* 0x0000000500e17308 */ /* 0x000e700000000800 */
[----:B------:R-:W-:Y:S01]  /*134a0*/  MUFU.EX2 R175, R37 ;  /* 0x0000002500af7308 */ /* 0x000fe20000000800 */
[----:B-1----:R-:W-:Y:S01]  /*134b0*/  F2FP.BF16.PACK_AB R4, R225, R224 ;  /* 0x000000e0e104723e */ /* 0x002fe200000010ff */
[----:B------:R-:W-:-:S03]  /*134c0*/  FFMA.FTZ R5, R54, c[0x0][0x23c], -R0 ;  /* 0x00008f0036057a23 */ /* 0x000fc60000010800 */
[----:B------:R-:W-:-:S03]  /*134d0*/  PRMT R43, R4, 0x7610, R43 ;  /* 0x00007610042b7816 */ /* 0x000fc6000000002b */
[----:B------:R1:W2:Y:S01]  /*134e0*/  MUFU.EX2 R173, R5 ;  /* 0x0000000500ad7308 */ /* 0x0002a20000000800 */
[----:B------:R-:W-:Y:S02]  /*134f0*/  PRMT R42, R4, 0x7632, R42 ;  /* 0x00007632042a7816 */ /* 0x000fe4000000002a */
[----:B------:R-:W-:Y:S01]  /*13500*/  LOP3.LUT R4, R12, 0xff, RZ, 0xc0, !PT ;  /* 0x000000ff0c047812 */ /* 0x000fe200078ec0ff */
[----:B------:R-:W-:Y:S01]  /*13510*/  @!P5 HFMA2.BF16_V2 R21, -RZ.H0_H0, RZ.H0_H0, -R43.H0_H0 ;  /* 0x200000ffff15d231 */ /* 0x000fe2000034092b */
[----:B------:R-:W-:Y:S01]  /*13520*/  PRMT R185, R43, 0x5410, R42 ;  /* 0x000054102bb97816 */ /* 0x000fe2000000002a */
[----:B------:R-:W-:Y:S01]  /*13530*/  @!P4 HFMA2.BF16_V2 R20, -RZ.H0_H0, RZ.H0_H0, -R42.H0_H0 ;  /* 0x200000ffff14c231 */ /* 0x000fe2000034092a */
[----:B------:R-:W-:Y:S02]  /*13540*/  FFMA.FTZ R12, R201, c[0x0][0x23c], -R2 ;  /* 0x00008f00c90c7a23 */ /* 0x000fe40000010802 */
[----:B------:R-:W-:Y:S01]  /*13550*/  @!P5 PRMT R43, R21, 0x5410, RZ ;  /* 0x00005410152bd816 */ /* 0x000fe200000000ff */
[----:B------:R-:W-:Y:S01]  /*13560*/  FFMA.FTZ R21, R162, c[0x0][0x23c], -R0 ;  /* 0x00008f00a2157a23 */ /* 0x000fe20000010800 */
[----:B------:R-:W-:Y:S01]  /*13570*/  ISETP.GE.U32.AND P5, PT, R235, R4, PT ;  /* 0x00000004eb00720c */ /* 0x000fe20003fa6070 */
[--C-:B------:R-:W-:Y:S01]  /*13580*/  FFMA.FTZ R4, R152, c[0x0][0x23c], -R2.reuse ;  /* 0x00008f0098047a23 */ /* 0x100fe20000010802 */
[----:B------:R-:W-:Y:S01]  /*13590*/  @!P4 PRMT R42, R20, 0x5410, RZ ;  /* 0x00005410142ac816 */ /* 0x000fe200000000ff */
[----:B------:R-:W-:Y:S01]  /*135a0*/  MUFU.EX2 R177, R12 ;  /* 0x0000000c00b17308 */ /* 0x000fe20000000800 */
[----:B-1----:R-:W-:Y:S01]  /*135b0*/  FFMA.FTZ R5, R160, c[0x0][0x23c], -R2 ;  /* 0x00008f00a0057a23 */ /* 0x002fe20000010802 */
[----:B--2---:R-:W-:-:S04]  /*135c0*/  F2FP.BF16.PACK_AB R8, R173, R158 ;  /* 0x0000009ead08723e */ /* 0x004fc800000010ff */
[C---:B------:R-:W-:Y:S02]  /*135d0*/  PRMT R41, R8.reuse, 0x7632, R41 ;  /* 0x0000763208297816 */ /* 0x040fe40000000029 */
[----:B------:R1:W-:Y:S01]  /*135e0*/  MUFU.EX2 R176, R5 ;  /* 0x0000000500b07308 */ /* 0x0003e20000000800 */
[----:B------:R-:W-:Y:S02]  /*135f0*/  PRMT R40, R8, 0x7610, R40 ;  /* 0x0000761008287816 */ /* 0x000fe40000000028 */
[----:B------:R-:W-:Y:S02]  /*13600*/  @!P3 HFMA2.BF16_V2 R22, -RZ.H0_H0, RZ.H0_H0, -R41.H0_H0 ;  /* 0x200000ffff16b231 */ /* 0x000fe40000340929 */
[----:B------:R-:W-:Y:S01]  /*13610*/  PRMT R243, R40, 0x5410, R41 ;  /* 0x0000541028f37816 */ /* 0x000fe20000000029 */
[----:B------:R-:W-:Y:S02]  /*13620*/  @!P1 HFMA2.BF16_V2 R24, -RZ.H0_H0, RZ.H0_H0, -R40.H0_H0 ;  /* 0x200000ffff189231 */ /* 0x000fe40000340928 */
[----:B------:R2:W3:Y:S01]  /*13630*/  MUFU.EX2 R174, R4 ;  /* 0x0000000400ae7308 */ /* 0x0004e20000000800 */
[----:B------:R-:W-:Y:S01]  /*13640*/  @!P3 PRMT R41, R22, 0x5410, RZ ;  /* 0x000054101629b816 */ /* 0x000fe200000000ff */
[--C-:B------:R-:W-:Y:S01]  /*13650*/  FFMA.FTZ R22, R193, c[0x0][0x23c], -R2.reuse ;  /* 0x00008f00c1167a23 */ /* 0x100fe20000010802 */
[----:B------:R-:W-:Y:S01]  /*13660*/  @!P1 PRMT R40, R24, 0x5410, RZ ;  /* 0x0000541018289816 */ /* 0x000fe200000000ff */
[----:B------:R-:W-:Y:S01]  /*13670*/  FFMA.FTZ R24, R192, c[0x0][0x23c], -R2 ;  /* 0x00008f00c0187a23 */ /* 0x000fe20000010802 */
[----:B-1----:R-:W-:-:S03]  /*13680*/  LOP3.LUT R5, R3, 0xff, RZ, 0xc0, !PT ;  /* 0x000000ff03057812 */ /* 0x002fc600078ec0ff */
[----:B------:R-:W-:Y:S01]  /*13690*/  MUFU.EX2 R250, R21 ;  /* 0x0000001500fa7308 */ /* 0x000fe20000000800 */
[----:B------:R-:W-:Y:S02]  /*136a0*/  ISETP.GE.U32.AND P4, PT, R235, R5, PT ;  /* 0x00000005eb00720c */ /* 0x000fe40003f86070 */
[----:B--2---:R-:W-:-:S05]  /*136b0*/  LOP3.LUT R4, R3, 0xffff, RZ, 0xc0, !PT ;  /* 0x0000ffff03047812 */ /* 0x004fca00078ec0ff */
[----:B------:R-:W-:Y:S01]  /*136c0*/  MUFU.EX2 R245, R24 ;  /* 0x0000001800f57308 */ /* 0x000fe20000000800 */
[----:B---3--:R-:W-:Y:S02]  /*136d0*/  F2FP.BF16.PACK_AB R5, R174, R176 ;  /* 0x000000b0ae05723e */ /* 0x008fe400000010ff */
[----:B------:R-:W-:Y:S02]  /*136e0*/  SHF.R.U32.HI R4, RZ, 0x8, R4 ;  /* 0x00000008ff047819 */ /* 0x000fe40000011604 */
[C---:B------:R-:W-:Y:S02]  /*136f0*/  PRMT R217, R5.reuse, 0x7610, R217 ;  /* 0x0000761005d97816 */ /* 0x040fe400000000d9 */
[----:B------:R-:W-:Y:S01]  /*13700*/  LOP3.LUT R4, R4, 0xffff, RZ, 0xc0, !PT ;  /* 0x0000ffff04047812 */ /* 0x000fe200078ec0ff */
[----:B------:R1:W-:Y:S01]  /*13710*/  MUFU.EX2 R184, R22 ;  /* 0x0000001600b87308 */ /* 0x0003e20000000800 */
[----:B------:R-:W-:Y:S01]  /*13720*/  PRMT R215, R5, 0x7632, R215 ;  /* 0x0000763205d77816 */ /* 0x000fe200000000d7 */
[----:B------:R-:W-:Y:S01]  /*13730*/  @!P4 HFMA2.BF16_V2 R25, -RZ.H0_H0, RZ.H0_H0, -R217.H0_H0 ;  /* 0x200000ffff19c231 */ /* 0x000fe200003409d9 */
[----:B------:R-:W-:-:S02]  /*13740*/  ISETP.GE.U32.AND P3, PT, R235, R4, PT ;  /* 0x00000004eb00720c */ /* 0x000fc40003f66070 */
[--C-:B------:R-:W-:Y:S02]  /*13750*/  SHF.R.U32.HI R4, RZ, 0x18, R3.reuse ;  /* 0x00000018ff047819 */ /* 0x100fe40000011603 */
[----:B------:R-:W-:Y:S02]  /*13760*/  SHF.R.U32.HI R3, RZ, 0x10, R3 ;  /* 0x00000010ff037819 */ /* 0x000fe40000011603 */
[----:B------:R-:W-:Y:S02]  /*13770*/  PRMT R230, R217, 0x5410, R215 ;  /* 0x00005410d9e67816 */ /* 0x000fe400000000d7 */
[----:B------:R-:W-:Y:S02]  /*13780*/  LOP3.LUT R3, R3, 0xff, RZ, 0xc0, !PT ;  /* 0x000000ff03037812 */ /* 0x000fe400078ec0ff */
[----:B------:R-:W-:Y:S01]  /*13790*/  @!P4 PRMT R217, R25, 0x5410, RZ ;  /* 0x0000541019d9c816 */ /* 0x000fe200000000ff */
[----:B------:R-:W-:Y:S01]  /*137a0*/  FFMA.FTZ R25, R189, c[0x0][0x23c], -R2 ;  /* 0x00008f00bd197a23 */ /* 0x000fe20000010802 */
[C---:B------:R-:W-:Y:S01]  /*137b0*/  ISETP.GE.U32.AND P4, PT, R235.reuse, R3, PT ;  /* 0x00000003eb00720c */ /* 0x040fe20003f86070 */
[----:B------:R-:W-:Y:S01]  /*137c0*/  @!P3 HFMA2.BF16_V2 R23, -RZ.H0_H0, RZ.H0_H0, -R215.H0_H0 ;  /* 0x200000ffff17b231 */ /* 0x000fe200003409d7 */
[----:B------:R-:W-:Y:S01]  /*137d0*/  LEA R3, R220, 0x1, 0x1 ;  /* 0x00000001dc037811 */ /* 0x000fe200078e08ff */
[----:B-1----:R-:W-:Y:S01]  /*137e0*/  IMAD.MOV.U32 R22, RZ, RZ, R186 ;  /* 0x000000ffff167224 */ /* 0x002fe200078e00ba */
[----:B------:R-:W-:Y:S01]  /*137f0*/  ISETP.GE.U32.AND P1, PT, R235, R4, PT ;  /* 0x00000004eb00720c */ /* 0x000fe20003f26070 */
[----:B------:R-:W-:Y:S01]  /*13800*/  MUFU.EX2 R186, R35 ;  /* 0x0000002300ba7308 */ /* 0x000fe20000000800 */
[----:B------:R-:W-:-:S02]  /*13810*/  LOP3.LUT R214, R3, UR37, RZ, 0x3c, !PT ;  /* 0x0000002503d67c12 */ /* 0x000fc4000f8e3cff */
[----:B------:R-:W-:Y:S02]  /*13820*/  FMNMX.FTZ R3, R233, R145, !PT ;  /* 0x00000091e9037209 */ /* 0x000fe40007810000 */
[----:B------:R-:W-:Y:S02]  /*13830*/  LOP3.LUT R14, R191, R214, RZ, 0x3c, !PT ;  /* 0x000000d6bf0e7212 */ /* 0x000fe400078e3cff */
[----:B------:R-:W-:Y:S02]  /*13840*/  FMNMX.FTZ R3, R153, R3, !PT ;  /* 0x0000000399037209 */ /* 0x000fe40007810000 */
[----:B------:R-:W-:Y:S01]  /*13850*/  @!P3 PRMT R215, R23, 0x5410, RZ ;  /* 0x0000541017d7b816 */ /* 0x000fe200000000ff */
[----:B------:R-:W-:Y:S01]  /*13860*/  IMAD.WIDE.U32 R14, R14, -0x326172a9, RZ ;  /* 0xcd9e8d570e0e7825 */ /* 0x000fe200078e00ff */
[----:B------:R-:W-:-:S03]  /*13870*/  FMNMX.FTZ R3, R144, R3, !PT ;  /* 0x0000000390037209 */ /* 0x000fc60007810000 */
[----:B------:R-:W-:Y:S01]  /*13880*/  FFMA.FTZ R23, R161, c[0x0][0x23c], -R0 ;  /* 0x00008f00a1177a23 */ /* 0x000fe20000010800 */
[----:B------:R-:W-:Y:S02]  /*13890*/  LOP3.LUT R4, R15, UR18, R244, 0x96, !PT ;  /* 0x000000120f047c12 */ /* 0x000fe4000f8e96f4 */
[----:B------:R-:W-:Y:S01]  /*138a0*/  LOP3.LUT R10, R7, UR16, R14, 0x96, !PT ;  /* 0x00000010070a7c12 */ /* 0x000fe2000f8e960e */
[----:B------:R1:W-:Y:S01]  /*138b0*/  MUFU.EX2 R227, R23 ;  /* 0x0000001700e37308 */ /* 0x0003e20000000800 */
[----:B------:R-:W-:Y:S01]  /*138c0*/  FMNMX.FTZ R3, R143, R3, !PT ;  /* 0x000000038f037209 */ /* 0x000fe20007810000 */
[----:B------:R-:W-:-:S03]  /*138d0*/  IMAD.WIDE.U32 R4, R4, -0x2daee0ad, RZ ;  /* 0xd2511f5304047825 */ /* 0x000fc600078e00ff */
[----:B------:R-:W-:Y:S01]  /*138e0*/  FMNMX.FTZ R3, R142, R3, !PT ;  /* 0x000000038e037209 */ /* 0x000fe20007810000 */
[----:B------:R-:W-:Y:S01]  /*138f0*/  IMAD.WIDE.U32 R10, R10, -0x2daee0ad, RZ ;  /* 0xd2511f530a0a7825 */ /* 0x000fe200078e00ff */
[----:B------:R-:W-:Y:S02]  /*13900*/  LOP3.LUT R5, R5, UR15, R236, 0x96, !PT ;  /* 0x0000000f05057c12 */ /* 0x000fe4000f8e96ec */
[----:B------:R-:W-:Y:S02]  /*13910*/  FMNMX.FTZ R3, R67, R3, !PT ;  /* 0x0000000343037209 */ /* 0x000fe40007810000 */
[----:B------:R-:W-:Y:S01]  /*13920*/  LOP3.LUT R8, R11, UR11, R4, 0x96, !PT ;  /* 0x0000000b0b087c12 */ /* 0x000fe2000f8e9604 */
[----:B------:R-:W-:Y:S01]  /*13930*/  IMAD.WIDE.U32 R4, R5, -0x326172a9, RZ ;  /* 0xcd9e8d5705047825 */ /* 0x000fe200078e00ff */
[----:B------:R-:W-:-:S03]  /*13940*/  FMNMX.FTZ R3, R66, R3, !PT ;  /* 0x0000000342037209 */ /* 0x000fc60007810000 */
[----:B------:R-:W-:Y:S01]  /*13950*/  IMAD.WIDE.U32 R8, R8, -0x326172a9, RZ ;  /* 0xcd9e8d5708087825 */ /* 0x000fe200078e00ff */
[----:B------:R-:W-:Y:S02]  /*13960*/  LOP3.LUT R5, R5, UR12, R6, 0x96, !PT ;  /* 0x0000000c05057c12 */ /* 0x000fe4000f8e9606 */
[----:B------:R-:W-:Y:S01]  /*13970*/  FMNMX.FTZ R3, R65, R3, !PT ;  /* 0x0000000341037209 */ /* 0x000fe20007810000 */
[----:B-1----:R-:W-:Y:S01]  /*13980*/  IMAD.MOV.U32 R23, RZ, RZ, R187 ;  /* 0x000000ffff177224 */ /* 0x002fe200078e00bb */
[----:B------:R-:W-:Y:S01]  /*13990*/  LOP3.LUT R6, R9, UR10, R4, 0x96, !PT ;  /* 0x0000000a09067c12 */ /* 0x000fe2000f8e9604 */
[----:B------:R-:W-:Y:S01]  /*139a0*/  IMAD.WIDE.U32 R4, R5, -0x2daee0ad, RZ ;  /* 0xd2511f5305047825 */ /* 0x000fe200078e00ff */
[----:B------:R-:W-:Y:S01]  /*139b0*/  FMNMX.FTZ R3, R62, R3, !PT ;  /* 0x000000033e037209 */ /* 0x000fe20007810000 */
[----:B------:R1:W-:Y:S02]  /*139c0*/  MUFU.EX2 R187, R30 ;  /* 0x0000001e00bb7308 */ /* 0x0003e40000000800 */
[----:B------:R-:W-:Y:S01]  /*139d0*/  IMAD.MOV.U32 R35, RZ, RZ, R23 ;  /* 0x000000ffff237224 */ /* 0x000fe200078e0017 */
        /* <DEDUP_REMOVED lines=12> */
[----:B------:R-:W-:Y:S01]  /*13aa0*/  FMNMX.FTZ R5, R51, R5, !PT ;  /* 0x0000000533057209 */ /* 0x000fe20007810000 */
[----:B-1----:R-:W-:-:S02]  /*13ab0*/  IMAD.MOV.U32 R30, RZ, RZ, R244 ;  /* 0x000000ffff1e7224 */ /* 0x002fc400078e00f4 */
[----:B------:R1:W3:Y:S01]  /*13ac0*/  MUFU.EX2 R160, R4 ;  /* 0x0000000400a07308 */ /* 0x0002e20000000800 */
[----:B--2---:R-:W-:-:S07]  /*13ad0*/  SHF.R.U32.HI R3, RZ, 0x8, R16 ;  /* 0x00000008ff037819 */ /* 0x004fce0000011610 */
[----:B------:R2:W-:Y:S01]  /*13ae0*/  MUFU.EX2 R155, R11 ;  /* 0x0000000b009b7308 */ /* 0x0005e20000000800 */
[----:B------:R-:W-:Y:S02]  /*13af0*/  LOP3.LUT R3, R3, 0xffff, RZ, 0xc0, !PT ;  /* 0x0000ffff03037812 */ /* 0x000fe400078ec0ff */
[----:B-1----:R-:W-:Y:S02]  /*13b00*/  FMNMX.FTZ R4, R50, R5, !PT ;  /* 0x0000000532047209 */ /* 0x002fe40007810000 */
        /* <DEDUP_REMOVED lines=32> */
[----:B------:R-:W-:Y:S01]  /*13d10*/  FMNMX.FTZ R2, R73, R2, !PT ;  /* 0x0000000249027209 */ /* 0x000fe20007810000 */
[----:B------:R-:W-:Y:S03]  /*13d20*/  MUFU.EX2 R251, R9 ;  /* 0x0000000900fb7308 */ /* 0x000fe60000000800 */
        /* <DEDUP_REMOVED lines=11> */
[----:B------:R-:W-:Y:S01]  /*13de0*/  FMUL.FTZ R6, R6, c[0x0][0x23c] ;  /* 0x00008f0006067a20 */ /* 0x000fe20000410000 */
[----:B--2---:R-:W-:-:S02]  /*13df0*/  FSEL R11, R69, RZ, P1 ;  /* 0x000000ff450b7208 */ /* 0x004fc40000800000 */
[----:B------:R-:W-:Y:S01]  /*13e00*/  FSEL R0, R0, RZ, P1 ;  /* 0x000000ff00007208 */ /* 0x000fe20000800000 */
[----:B------:R-:W1:Y:S02]  /*13e10*/  SHFL.BFLY PT, R2, R68, 0x2, 0x1f ;  /* 0x0c401f0044027f89 */ /* 0x000e6400000e0000 */
[----:B------:R-:W-:Y:S02]  /*13e20*/  MUFU.EX2 R6, R6 ;  /* 0x0000000600067308 */ /* 0x000fe40000000800 */
[--C-:B------:R-:W-:Y:S02]  /*13e30*/  FFMA.FTZ R27, R153, c[0x0][0x23c], -R0.reuse ;  /* 0x00008f00991b7a23 */ /* 0x100fe40000010800 */
[--C-:B------:R-:W-:Y:S02]  /*13e40*/  FFMA.FTZ R26, R145, c[0x0][0x23c], -R0.reuse ;  /* 0x00008f00911a7a23 */ /* 0x100fe40000010800 */
[--C-:B------:R-:W-:Y:S02]  /*13e50*/  FFMA.FTZ R46, R144, c[0x0][0x23c], -R0.reuse ;  /* 0x00008f00902e7a23 */ /* 0x100fe40000010800 */
[----:B------:R-:W2:Y:S01]  /*13e60*/  MUFU.EX2 R153, R8 ;  /* 0x0000000800997308 */ /* 0x000ea20000000800 */
[----:B------:R-:W-:-:S02]  /*13e70*/  FFMA.FTZ R47, R143, c[0x0][0x23c], -R0 ;  /* 0x00008f008f2f7a23 */ /* 0x000fc40000010800 */
[--C-:B------:R-:W-:Y:S02]  /*13e80*/  FFMA.FTZ R54, R142, c[0x0][0x23c], -R0.reuse ;  /* 0x00008f008e367a23 */ /* 0x100fe40000010800 */
[--C-:B------:R-:W-:Y:S02]  /*13e90*/  FFMA.FTZ R55, R67, c[0x0][0x23c], -R0.reuse ;  /* 0x00008f0043377a23 */ /* 0x100fe40000010800 */
[--C-:B------:R-:W-:Y:S01]  /*13ea0*/  FFMA.FTZ R148, R66, c[0x0][0x23c], -R0.reuse ;  /* 0x00008f0042947a23 */ /* 0x100fe20000010800 */
[----:B------:R-:W-:Y:S01]  /*13eb0*/  MUFU.EX2 R26, R26 ;  /* 0x0000001a001a7308 */ /* 0x000fe20000000800 */
[--C-:B------:R-:W-:Y:S02]  /*13ec0*/  FFMA.FTZ R149, R65, c[0x0][0x23c], -R0.reuse ;  /* 0x00008f0041957a23 */ /* 0x100fe40000010800 */
[--C-:B------:R-:W-:Y:S02]  /*13ed0*/  FFMA.FTZ R150, R62, c[0x0][0x23c], -R0.reuse ;  /* 0x00008f003e967a23 */ /* 0x100fe40000010800 */
[--C-:B------:R-:W-:Y:S01]  /*13ee0*/  FFMA.FTZ R151, R60, c[0x0][0x23c], -R0.reuse ;  /* 0x00008f003c977a23 */ /* 0x100fe20000010800 */
[----:B-1----:R-:W-:Y:S01]  /*13ef0*/  FMNMX.FTZ R68, R68, R2, !PT ;  /* 0x0000000244447209 */ /* 0x002fe20007810000 */
[--C-:B------:R-:W-:Y:S01]  /*13f00*/  FFMA.FTZ R152, R56, c[0x0][0x23c], -R0.reuse ;  /* 0x00008f0038987a23 */ /* 0x100fe20000010800 */
[----:B--2---:R-:W-:Y:S01]  /*13f10*/  F2FP.BF16.PACK_AB R2, R251, R153 ;  /* 0x00000099fb02723e */ /* 0x004fe200000010ff */
[--C-:B------:R-:W-:Y:S01]  /*13f20*/  FFMA.FTZ R218, R52, c[0x0][0x23c], -R0.reuse ;  /* 0x00008f0034da7a23 */ /* 0x100fe20000010800 */
[----:B------:R-:W-:Y:S01]  /*13f30*/  LOP3.LUT R8, R4, 0xffff, RZ, 0xc0, !PT ;  /* 0x0000ffff04087812 */ /* 0x000fe200078ec0ff */
[--C-:B------:R-:W-:Y:S01]  /*13f40*/  FFMA.FTZ R219, R51, c[0x0][0x23c], -R0.reuse ;  /* 0x00008f0033db7a23 */ /* 0x100fe20000010800 */
[----:B------:R-:W1:Y:S01]  /*13f50*/  SHFL.BFLY PT, R7, R68, 0x1, 0x1f ;  /* 0x0c201f0044077f89 */ /* 0x000e6200000e0000 */
[--C-:B------:R-:W-:Y:S01]  /*13f60*/  FFMA.FTZ R221, R50, c[0x0][0x23c], -R0.reuse ;  /* 0x00008f0032dd7a23 */ /* 0x100fe20000010800 */
[C---:B------:R-:W-:Y:S01]  /*13f70*/  PRMT R209, R2.reuse, 0x7610, R209 ;  /* 0x0000761002d17816 */ /* 0x040fe200000000d1 */
[----:B------:R-:W-:Y:S01]  /*13f80*/  FFMA.FTZ R222, R49, c[0x0][0x23c], -R0 ;  /* 0x00008f0031de7a23 */ /* 0x000fe20000010800 */
[----:B------:R-:W-:Y:S01]  /*13f90*/  PRMT R208, R2, 0x7632, R208 ;  /* 0x0000763202d07816 */ /* 0x000fe200000000d0 */
[----:B------:R-:W-:Y:S01]  /*13fa0*/  FFMA.FTZ R223, R48, c[0x0][0x23c], -R0 ;  /* 0x00008f0030df7a23 */ /* 0x000fe20000010800 */
[----:B------:R-:W-:Y:S01]  /*13fb0*/  F2FP.BF16.PACK_AB R0, R155, R154 ;  /* 0x0000009a9b00723e */ /* 0x000fe200000010ff */
[----:B------:R-:W-:Y:S01]  /*13fc0*/  @!P5 HFMA2.BF16_V2 R62, -RZ.H0_H0, RZ.H0_H0, -R209.H0_H0 ;  /* 0x200000ffff3ed231 */ /* 0x000fe200003409d1 */
[----:B------:R-:W-:Y:S01]  /*13fd0*/  PRMT R232, R209, 0x5410, R208 ;  /* 0x00005410d1e87816 */ /* 0x000fe200000000d0 */
[----:B------:R-:W-:Y:S01]  /*13fe0*/  @!P0 HFMA2.BF16_V2 R60, -RZ.H0_H0, RZ.H0_H0, -R208.H0_H0 ;  /* 0x200000ffff3c8231 */ /* 0x000fe200003409d0 */
[----:B------:R-:W-:Y:S01]  /*13ff0*/  PRMT R211, R0, 0x7610, R211 ;  /* 0x0000761000d37816 */ /* 0x000fe200000000d3 */
[-C--:B------:R-:W-:Y:S01]  /*14000*/  FFMA.FTZ R238, R238, R6.reuse, R196 ;  /* 0x00000006eeee7223 */ /* 0x080fe200000100c4 */
[----:B------:R-:W-:Y:S01]  /*14010*/  PRMT R210, R0, 0x7632, R210 ;  /* 0x0000763200d27816 */ /* 0x000fe200000000d2 */
[----:B------:R-:W-:Y:S01]  /*14020*/  MUFU.EX2 R27, R27 ;  /* 0x0000001b001b7308 */ /* 0x000fe20000000800 */
[----:B------:R-:W-:Y:S01]  /*14030*/  LOP3.LUT R0, R3, 0xff, RZ, 0xc0, !PT ;  /* 0x000000ff03007812 */ /* 0x000fe200078ec0ff */
[----:B------:R-:W-:Y:S01]  /*14040*/  @!P2 HFMA2.BF16_V2 R48, -RZ.H0_H0, RZ.H0_H0, -R211.H0_H0 ;  /* 0x200000ffff30a231 */ /* 0x000fe200003409d3 */
[----:B------:R-:W-:Y:S01]  /*14050*/  PRMT R252, R211, 0x5410, R210 ;  /* 0x00005410d3fc7816 */ /* 0x000fe200000000d2 */
[----:B------:R-:W-:Y:S01]  /*14060*/  @!P3 HFMA2.BF16_V2 R56, -RZ.H0_H0, RZ.H0_H0, -R210.H0_H0 ;  /* 0x200000ffff38b231 */ /* 0x000fe200003409d2 */
[----:B------:R-:W-:Y:S01]  /*14070*/  @!P5 PRMT R209, R62, 0x5410, RZ ;  /* 0x000054103ed1d816 */ /* 0x000fe200000000ff */
[----:B------:R-:W-:Y:S01]  /*14080*/  FADD.FTZ R238, R199, R238 ;  /* 0x000000eec7ee7221 */ /* 0x000fe20000010000 */
[----:B------:R-:W-:Y:S01]  /*14090*/  @!P2 PRMT R211, R48, 0x5410, RZ ;  /* 0x0000541030d3a816 */ /* 0x000fe200000000ff */
[----:B------:R-:W-:Y:S01]  /*140a0*/  FMUL.FTZ R229, R125, R6 ;  /* 0x000000067de57220 */ /* 0x000fe20000410000 */
[C---:B------:R-:W-:Y:S01]  /*140b0*/  ISETP.GE.U32.AND P2, PT, R235.reuse, R0, PT ;  /* 0x00000000eb00720c */ /* 0x040fe20003f46070 */
[----:B------:R-:W-:Y:S01]  /*140c0*/  FADD.FTZ R21, R224, R238 ;  /* 0x000000eee0157221 */ /* 0x000fe20000010000 */
[--C-:B------:R-:W-:Y:S01]  /*140d0*/  SHF.R.U32.HI R0, RZ, 0x18, R3.reuse ;  /* 0x00000018ff007819 */ /* 0x100fe20000011603 */
[----:B------:R-:W-:Y:S01]  /*140e0*/  IMAD.MOV.U32 R238, RZ, RZ, R28 ;  /* 0x000000ffffee7224 */ /* 0x000fe200078e001c */
[----:B------:R-:W-:Y:S01]  /*140f0*/  @!P3 PRMT R210, R56, 0x5410, RZ ;  /* 0x0000541038d2b816 */ /* 0x000fe200000000ff */
[----:B------:R2:W-:Y:S01]  /*14100*/  MUFU.EX2 R28, R34 ;  /* 0x00000022001c7308 */ /* 0x0005e20000000800 */
[----:B------:R-:W-:Y:S01]  /*14110*/  ISETP.GE.U32.AND P3, PT, R235, R0, PT ;  /* 0x00000000eb00720c */ /* 0x000fe20003f66070 */
[----:B------:R-:W-:Y:S01]  /*14120*/  FMUL.FTZ R244, R116, R6 ;  /* 0x0000000674f47220 */ /* 0x000fe20000410000 */
[----:B------:R-:W-:Y:S01]  /*14130*/  SHF.R.U32.HI R0, RZ, 0x10, R3 ;  /* 0x00000010ff007819 */ /* 0x000fe20000011603 */
[----:B------:R-:W-:Y:S01]  /*14140*/  FADD.FTZ R3, R242, -R53 ;  /* 0x80000035f2037221 */ /* 0x000fe20000010000 */
[----:B-1----:R-:W-:Y:S01]  /*14150*/  FMNMX.FTZ R68, R68, R7, !PT ;  /* 0x0000000744447209 */ /* 0x002fe20007810000 */
[----:B------:R-:W-:Y:S01]  /*14160*/  IMAD.MOV.U32 R242, RZ, RZ, R230 ;  /* 0x000000fffff27224 */ /* 0x000fe200078e00e6 */
[----:B------:R-:W-:Y:S01]  /*14170*/  LOP3.LUT R0, R0, 0xff, RZ, 0xc0, !PT ;  /* 0x000000ff00007812 */ /* 0x000fe200078ec0ff */
[----:B------:R-:W-:Y:S01]  /*14180*/  FMUL.FTZ R3, R3, c[0x0][0x23c] ;  /* 0x00008f0003037a20 */ /* 0x000fe20000410000 */
[----:B------:R-:W-:Y:S01]  /*14190*/  @!P0 PRMT R208, R60, 0x5410, RZ ;  /* 0x000054103cd08816 */ /* 0x000fe200000000ff */
[----:B------:R-:W-:Y:S01]  /*141a0*/  IMAD.MOV.U32 R230, RZ, RZ, R228 ;  /* 0x000000ffffe67224 */ /* 0x000fe200078e00e4 */
[----:B------:R-:W-:Y:S01]  /*141b0*/  ISETP.GE.U32.AND P5, PT, R235, R0, PT ;  /* 0x00000000eb00720c */ /* 0x000fe20003fa6070 */
[C---:B------:R-:W-:Y:S01]  /*141c0*/  FMUL.FTZ R0, R68.reuse, c[0x0][0x23c] ;  /* 0x00008f0044007a20 */ /* 0x040fe20000410000 */
[----:B------:R-:W-:Y:S01]  /*141d0*/  FSETP.NEU.FTZ.AND P0, PT, R68, -INF , PT ;  /* 0xff8000004400780b */ /* 0x000fe20003f1d000 */
[-C--:B------:R-:W-:Y:S01]  /*141e0*/  FMUL.FTZ R228, R124, R6.reuse ;  /* 0x000000067ce47220 */ /* 0x080fe20000410000 */
[----:B------:R-:W-:Y:S01]  /*141f0*/  LOP3.LUT R2, R4, 0xff, RZ, 0xc0, !PT ;  /* 0x000000ff04027812 */ /* 0x000fe200078ec0ff */
[----:B--2---:R-:W-:Y:S01]  /*14200*/  IMAD.MOV.U32 R34, RZ, RZ, R22 ;  /* 0x000000ffff227224 */ /* 0x004fe200078e0016 */
[----:B------:R-:W-:Y:S01]  /*14210*/  FSEL R0, R0, RZ, P0 ;  /* 0x000000ff00007208 */ /* 0x000fe20000000000 */
[----:B------:R-:W-:Y:S01]  /*14220*/  FMUL.FTZ R101, R101, R6 ;  /* 0x0000000665657220 */ /* 0x000fe20000410000 */
[----:B------:R-:W-:Y:S01]  /*14230*/  ISETP.GE.U32.AND P1, PT, R235, R2, PT ;  /* 0x00000002eb00720c */ /* 0x000fe20003f26070 */
[----:B------:R-:W-:Y:S01]  /*14240*/  FMUL.FTZ R23, R84, R6 ;  /* 0x0000000654177220 */ /* 0x000fe20000410000 */
[----:B------:R-:W-:Y:S01]  /*14250*/  SHF.R.U32.HI R2, RZ, 0x18, R4 ;  /* 0x00000018ff027819 */ /* 0x000fe20000011604 */
[----:B------:R-:W-:Y:S01]  /*14260*/  FFMA.FTZ R48, R147, c[0x0][0x23c], -R0 ;  /* 0x00008f0093307a23 */ /* 0x000fe20000010800 */
[----:B------:R-:W-:Y:S01]  /*14270*/  SHF.R.U32.HI R5, RZ, 0x10, R4 ;  /* 0x00000010ff057819 */ /* 0x000fe20000011604 */
[--C-:B------:R-:W-:Y:S01]  /*14280*/  FFMA.FTZ R53, R146, c[0x0][0x23c], -R0.reuse ;  /* 0x00008f0092357a23 */ /* 0x100fe20000010800 */
[----:B------:R-:W-:Y:S01]  /*14290*/  FSEL R17, R68, RZ, P0 ;  /* 0x000000ff44117208 */ /* 0x000fe20000000000 */
[--C-:B------:R-:W-:Y:S01]  /*142a0*/  FFMA.FTZ R12, R194, c[0x0][0x23c], -R0.reuse ;  /* 0x00008f00c20c7a23 */ /* 0x100fe20000010800 */
[----:B------:R1:W2:Y:S01]  /*142b0*/  MUFU.EX2 R4, R3 ;  /* 0x0000000300047308 */ /* 0x0002a20000000800 */
[--C-:B------:R-:W-:Y:S01]  /*142c0*/  FFMA.FTZ R13, R195, c[0x0][0x23c], -R0.reuse ;  /* 0x00008f00c30d7a23 */ /* 0x100fe20000010800 */
[----:B------:R-:W-:Y:S01]  /*142d0*/  ISETP.GE.U32.AND P0, PT, R235, R2, PT ;  /* 0x00000002eb00720c */ /* 0x000fe20003f06070 */
[----:B------:R-:W-:-:S02]  /*142e0*/  FFMA.FTZ R16, R167, c[0x0][0x23c], -R0 ;  /* 0x00008f00a7107a23 */ /* 0x000fc40000010800 */
[--C-:B------:R-:W-:Y:S02]  /*142f0*/  FFMA.FTZ R18, R166, c[0x0][0x23c], -R0.reuse ;  /* 0x00008f00a6127a23 */ /* 0x100fe40000010800 */
[--C-:B------:R-:W-:Y:S01]  /*14300*/  FFMA.FTZ R19, R165, c[0x0][0x23c], -R0.reuse ;  /* 0x00008f00a5137a23 */ /* 0x100fe20000010800 */
[----:B------:R-:W-:Y:S01]  /*14310*/  MUFU.EX2 R12, R12 ;  /* 0x0000000c000c7308 */ /* 0x000fe20000000800 */
[--C-:B------:R-:W-:Y:S02]  /*14320*/  FFMA.FTZ R20, R164, c[0x0][0x23c], -R0.reuse ;  /* 0x00008f00a4147a23 */ /* 0x100fe40000010800 */
[--C-:B------:R-:W-:Y:S02]  /*14330*/  FFMA.FTZ R56, R73, c[0x0][0x23c], -R0.reuse ;  /* 0x00008f0049387a23 */ /* 0x100fe40000010800 */
[--C-:B------:R-:W-:Y:S02]  /*14340*/  FFMA.FTZ R60, R72, c[0x0][0x23c], -R0.reuse ;  /* 0x00008f00483c7a23 */ /* 0x100fe40000010800 */
[--C-:B------:R-:W-:Y:S01]  /*14350*/  FFMA.FTZ R62, R64, c[0x0][0x23c], -R0.reuse ;  /* 0x00008f00403e7a23 */ /* 0x100fe20000010800 */
[----:B------:R-:W-:Y:S01]  /*14360*/  MUFU.EX2 R13, R13 ;  /* 0x0000000d000d7308 */ /* 0x000fe20000000800 */
[----:B------:R-:W-:-:S02]  /*14370*/  FFMA.FTZ R146, R63, c[0x0][0x23c], -R0 ;  /* 0x00008f003f927a23 */ /* 0x000fc40000010800 */
[--C-:B------:R-:W-:Y:S02]  /*14380*/  FFMA.FTZ R147, R61, c[0x0][0x23c], -R0.reuse ;  /* 0x00008f003d937a23 */ /* 0x100fe40000010800 */
[--C-:B------:R-:W-:Y:S02]  /*14390*/  FFMA.FTZ R206, R59, c[0x0][0x23c], -R0.reuse ;  /* 0x00008f003bce7a23 */ /* 0x100fe40000010800 */
[--C-:B------:R-:W-:Y:S01]  /*143a0*/  FFMA.FTZ R207, R58, c[0x0][0x23c], -R0.reuse ;  /* 0x00008f003acf7a23 */ /* 0x100fe20000010800 */
[----:B------:R-:W-:Y:S01]  /*143b0*/  MUFU.EX2 R16, R16 ;  /* 0x0000001000107308 */ /* 0x000fe20000000800 */
[----:B------:R-:W-:Y:S01]  /*143c0*/  FFMA.FTZ R216, R57, c[0x0][0x23c], -R0 ;  /* 0x00008f0039d87a23 */ /* 0x000fe20000010800 */
[----:B------:R-:W-:Y:S01]  /*143d0*/  F2FP.BF16.PACK_AB R0, R226, R177 ;  /* 0x000000b1e200723e */ /* 0x000fe200000010ff */
[----:B-1----:R-:W-:-:S03]  /*143e0*/  IMAD.WIDE.U32 R2, R36, -0x2daee0ad, RZ ;  /* 0xd2511f5324027825 */ /* 0x002fc600078e00ff */
[C---:B------:R-:W-:Y:S01]  /*143f0*/  PRMT R205, R0.reuse, 0x7610, R205 ;  /* 0x0000761000cd7816 */ /* 0x040fe200000000cd */
[----:B------:R-:W-:Y:S01]  /*14400*/  IMAD.MOV.U32 R36, RZ, RZ, R245 ;  /* 0x000000ffff247224 */ /* 0x000fe200078e00f5 */
[----:B------:R-:W-:Y:S01]  /*14410*/  PRMT R204, R0, 0x7632, R204 ;  /* 0x0000763200cc7816 */ /* 0x000fe200000000cc */
[----:B--2---:R-:W-:Y:S01]  /*14420*/  FFMA.FTZ R239, R239, R4, R197 ;  /* 0x00000004efef7223 */ /* 0x004fe200000100c5 */
[----:B------:R-:W-:Y:S01]  /*14430*/  LOP3.LUT R0, R5, 0xff, RZ, 0xc0, !PT ;  /* 0x000000ff05007812 */ /* 0x000fe200078ec0ff */
[----:B------:R-:W-:Y:S01]  /*14440*/  @!P2 HFMA2.BF16_V2 R52, -RZ.H0_H0, RZ.H0_H0, -R205.H0_H0 ;  /* 0x200000ffff34a231 */ /* 0x000fe200003409cd */
[----:B------:R-:W-:Y:S01]  /*14450*/  PRMT R181, R205, 0x5410, R204 ;  /* 0x00005410cdb57816 */ /* 0x000fe200000000cc */
[----:B------:R-:W-:Y:S01]  /*14460*/  @!P4 HFMA2.BF16_V2 R58, -RZ.H0_H0, RZ.H0_H0, -R204.H0_H0 ;  /* 0x200000ffff3ac231 */ /* 0x000fe200003409cc */
[----:B------:R-:W-:Y:S01]  /*14470*/  LOP3.LUT R5, R2, 0xff, RZ, 0xc0, !PT ;  /* 0x000000ff02057812 */ /* 0x000fe200078ec0ff */
[----:B------:R-:W-:Y:S01]  /*14480*/  FADD.FTZ R239, R198, R239 ;  /* 0x000000efc6ef7221 */ /* 0x000fe20000010000 */
[----:B------:R-:W-:Y:S01]  /*14490*/  @!P2 PRMT R205, R52, 0x5410, RZ ;  /* 0x0000541034cda816 */ /* 0x000fe200000000ff */
[----:B------:R-:W-:Y:S01]  /*144a0*/  MUFU.EX2 R18, R18 ;  /* 0x0000001200127308 */ /* 0x000fe20000000800 */
[----:B------:R-:W-:Y:S01]  /*144b0*/  ISETP.GE.U32.AND P2, PT, R235, R0, PT ;  /* 0x00000000eb00720c */ /* 0x000fe20003f46070 */
[----:B------:R-:W-:Y:S01]  /*144c0*/  FMUL.FTZ R246, R118, R4 ;  /* 0x0000000476f67220 */ /* 0x000fe20000410000 */
[----:B------:R-:W-:Y:S01]  /*144d0*/  LOP3.LUT R0, R3, UR14, R10, 0x96, !PT ;  /* 0x0000000e03007c12 */ /* 0x000fe2000f8e960a */
[----:B------:R-:W-:Y:S01]  /*144e0*/  FMUL.FTZ R245, R117, R6 ;  /* 0x0000000675f57220 */ /* 0x000fe20000410000 */
[----:B------:R-:W-:Y:S01]  /*144f0*/  LOP3.LUT R10, R2, 0xffff, RZ, 0xc0, !PT ;  /* 0x0000ffff020a7812 */ /* 0x000fe200078ec0ff */
[----:B------:R-:W-:Y:S01]  /*14500*/  IMAD.MOV.U32 R118, RZ, RZ, R32 ;  /* 0x000000ffff767224 */ /* 0x000fe200078e0020 */
[--C-:B------:R-:W-:Y:S01]  /*14510*/  SHF.R.U32.HI R9, RZ, 0x10, R2.reuse ;  /* 0x00000010ff097819 */ /* 0x100fe20000011602 */
[----:B------:R-:W1:Y:S01]  /*14520*/  MUFU.EX2 R52, R25 ;  /* 0x0000001900347308 */ /* 0x000e620000000800 */
[----:B------:R-:W-:Y:S01]  /*14530*/  SHF.R.U32.HI R7, RZ, 0x18, R2 ;  /* 0x00000018ff077819 */ /* 0x000fe20000011602 */
[----:B------:R-:W-:Y:S01]  /*14540*/  IMAD.MOV.U32 R117, RZ, RZ, R230 ;  /* 0x000000ffff757224 */ /* 0x000fe200078e00e6 */
[----:B------:R-:W-:Y:S01]  /*14550*/  SHF.R.U32.HI R2, RZ, 0x8, R8 ;  /* 0x00000008ff027819 */ /* 0x000fe20000011608 */
[----:B------:R-:W-:Y:S01]  /*14560*/  FADD.FTZ R8, R158, R239 ;  /* 0x000000ef9e087221 */ /* 0x000fe20000010000 */
[----:B------:R-:W-:Y:S01]  /*14570*/  F2FP.BF16.PACK_AB R3, R227, R250 ;  /* 0x000000fae303723e */ /* 0x000fe200000010ff */
[----:B------:R-:W-:Y:S01]  /*14580*/  FMUL.FTZ R22, R85, R6 ;  /* 0x0000000655167220 */ /* 0x000fe20000410000 */
[----:B------:R-:W-:Y:S01]  /*14590*/  LOP3.LUT R2, R2, 0xffff, RZ, 0xc0, !PT ;  /* 0x0000ffff02027812 */ /* 0x000fe200078ec0ff */
[----:B------:R-:W-:Y:S01]  /*145a0*/  MUFU.EX2 R19, R19 ;  /* 0x0000001300137308 */ /* 0x000fe20000000800 */
[----:B------:R-:W-:Y:S01]  /*145b0*/  PRMT R202, R3, 0x7610, R202 ;  /* 0x0000761003ca7816 */ /* 0x000fe200000000ca */
[----:B------:R-:W-:Y:S01]  /*145c0*/  IMAD.MOV.U32 R32, RZ, RZ, R185 ;  /* 0x000000ffff207224 */ /* 0x000fe200078e00b9 */
[----:B------:R-:W-:Y:S01]  /*145d0*/  @!P4 PRMT R204, R58, 0x5410, RZ ;  /* 0x000054103accc816 */ /* 0x000fe200000000ff */
[----:B------:R-:W-:Y:S01]  /*145e0*/  FMUL.FTZ R230, R126, R4 ;  /* 0x000000047ee67220 */ /* 0x000fe20000410000 */
[----:B------:R-:W-:Y:S01]  /*145f0*/  ISETP.GE.U32.AND P4, PT, R235, R2, PT ;  /* 0x00000002eb00720c */ /* 0x000fe20003f86070 */
[----:B------:R-:W-:Y:S01]  /*14600*/  @!P5 HFMA2.BF16_V2 R61, -RZ.H0_H0, RZ.H0_H0, -R202.H0_H0 ;  /* 0x200000ffff3dd231 */ /* 0x000fe200003409ca */
[----:B------:R-:W-:Y:S01]  /*14610*/  SHF.R.U32.HI R2, RZ, 0x10, R0 ;  /* 0x00000010ff027819 */ /* 0x000fe20000011600 */
[----:B-1----:R-:W-:Y:S01]  /*14620*/  IMAD.MOV.U32 R224, RZ, RZ, R52 ;  /* 0x000000ffffe07224 */ /* 0x002fe200078e0034 */
[----:B------:R-:W-:Y:S01]  /*14630*/  PRMT R203, R3, 0x7632, R203 ;  /* 0x0000763203cb7816 */ /* 0x000fe200000000cb */
[----:B------:R-:W-:Y:S01]  /*14640*/  MUFU.EX2 R20, R20 ;  /* 0x0000001400147308 */ /* 0x000fe20000000800 */
[----:B------:R-:W-:Y:S01]  /*14650*/  LOP3.LUT R2, R2, 0xff, RZ, 0xc0, !PT ;  /* 0x000000ff02027812 */ /* 0x000fe200078ec0ff */
[----:B------:R-:W-:Y:S01]  /*14660*/  IMAD.MOV.U32 R52, RZ, RZ, R231 ;  /* 0x000000ffff347224 */ /* 0x000fe200078e00e7 */
[----:B------:R-:W-:Y:S01]  /*14670*/  PRMT R180, R202, 0x5410, R203 ;  /* 0x00005410cab47816 */ /* 0x000fe200000000cb */
[----:B------:R-:W-:Y:S01]  /*14680*/  @!P3 HFMA2.BF16_V2 R59, -RZ.H0_H0, RZ.H0_H0, -R203.H0_H0 ;  /* 0x200000ffff3bb231 */ /* 0x000fe200003409cb */
[----:B------:R-:W-:Y:S01]  /*14690*/  @!P5 PRMT R202, R61, 0x5410, RZ ;  /* 0x000054103dcad816 */ /* 0x000fe200000000ff */
[----:B------:R-:W-:Y:S01]  /*146a0*/  FMUL.FTZ R61, R111, R4 ;  /* 0x000000046f3d7220 */ /* 0x000fe20000410000 */
[----:B------:R-:W-:Y:S01]  /*146b0*/  ISETP.GE.U32.AND P5, PT, R235, R2, PT ;  /* 0x00000002eb00720c */ /* 0x000fe20003fa6070 */
[----:B------:R-:W-:Y:S01]  /*146c0*/  FMUL.FTZ R231, R127, R4 ;  /* 0x000000047fe77220 */ /* 0x000fe20000410000 */
[----:B------:R-:W-:Y:S01]  /*146d0*/  F2FP.BF16.PACK_AB R2, R36, R184 ;  /* 0x000000b82402723e */ /* 0x000fe200000010ff */
[-C--:B------:R-:W-:Y:S01]  /*146e0*/  FMUL.FTZ R247, R119, R4.reuse ;  /* 0x0000000477f77220 */ /* 0x080fe20000410000 */
[----:B------:R-:W-:Y:S01]  /*146f0*/  @!P3 PRMT R203, R59, 0x5410, RZ ;  /* 0x000054103bcbb816 */ /* 0x000fe200000000ff */
[-C--:B------:R-:W-:Y:S01]  /*14700*/  FMUL.FTZ R102, R102, R4.reuse ;  /* 0x0000000466667220 */ /* 0x080fe20000410000 */
[C---:B------:R-:W-:Y:S01]  /*14710*/  PRMT R201, R2.reuse, 0x7610, R201 ;  /* 0x0000761002c97816 */ /* 0x040fe200000000c9 */
[-C--:B------:R-:W-:Y:S01]  /*14720*/  FMUL.FTZ R103, R103, R4.reuse ;  /* 0x0000000467677220 */ /* 0x080fe20000410000 */
[----:B------:R-:W-:Y:S01]  /*14730*/  ISETP.GE.U32.AND P3, PT, R235, R5, PT ;  /* 0x00000005eb00720c */ /* 0x000fe20003f66070 */
[----:B------:R-:W-:Y:S01]  /*14740*/  FADD.FTZ R5, R233, -R11 ;  /* 0x8000000be9057221 */ /* 0x000fe20000010000 */
[----:B------:R-:W-:Y:S01]  /*14750*/  PRMT R200, R2, 0x7632, R200 ;  /* 0x0000763202c87816 */ /* 0x000fe200000000c8 */
[----:B------:R-:W-:Y:S01]  /*14760*/  @!P1 HFMA2.BF16_V2 R63, -RZ.H0_H0, RZ.H0_H0, -R201.H0_H0 ;  /* 0x200000ffff3f9231 */ /* 0x000fe200003409c9 */
[----:B------:R-:W-:Y:S01]  /*14770*/  IMAD.MOV.U32 R11, RZ, RZ, R31 ;  /* 0x000000ffff0b7224 */ /* 0x000fe200078e001f */
[----:B------:R-:W-:Y:S01]  /*14780*/  LOP3.LUT R2, R0, 0xff, RZ, 0xc0, !PT ;  /* 0x000000ff00027812 */ /* 0x000fe200078ec0ff */
[----:B------:R-:W-:Y:S01]  /*14790*/  IMAD.MOV.U32 R233, RZ, RZ, R28 ;  /* 0x000000ffffe97224 */ /* 0x000fe200078e001c */
[----:B------:R-:W-:Y:S01]  /*147a0*/  PRMT R178, R201, 0x5410, R200 ;  /* 0x00005410c9b27816 */ /* 0x000fe200000000c8 */
[----:B------:R-:W-:Y:S01]  /*147b0*/  @!P4 HFMA2.BF16_V2 R64, -RZ.H0_H0, RZ.H0_H0, -R200.H0_H0 ;  /* 0x200000ffff40c231 */ /* 0x000fe200003409c8 */
[----:B------:R-:W-:Y:S01]  /*147c0*/  @!P1 PRMT R201, R63, 0x5410, RZ ;  /* 0x000054103fc99816 */ /* 0x000fe200000000ff */
[-C--:B------:R-:W-:Y:S01]  /*147d0*/  FMUL.FTZ R63, R110, R4.reuse ;  /* 0x000000046e3f7220 */ /* 0x080fe20000410000 */
[----:B------:R-:W-:Y:S01]  /*147e0*/  F2FP.BF16.PACK_AB R3, R11, R183 ;  /* 0x000000b70b03723e */ /* 0x000fe200000010ff */
[----:B------:R-:W-:Y:S01]  /*147f0*/  FMUL.FTZ R111, R94, R4 ;  /* 0x000000045e6f7220 */ /* 0x000fe20000410000 */
[----:B------:R-:W-:Y:S01]  /*14800*/  ISETP.GE.U32.AND P1, PT, R235, R2, PT ;  /* 0x00000002eb00720c */ /* 0x000fe20003f26070 */
[-C--:B------:R-:W-:Y:S01]  /*14810*/  FMUL.FTZ R110, R95, R4.reuse ;  /* 0x000000045f6e7220 */ /* 0x080fe20000410000 */
[----:B------:R-:W-:Y:S01]  /*14820*/  SHF.R.U32.HI R2, RZ, 0x18, R0 ;  /* 0x00000018ff027819 */ /* 0x000fe20000011600 */
[-C--:B------:R-:W-:Y:S01]  /*14830*/  FMUL.FTZ R31, R86, R4.reuse ;  /* 0x00000004561f7220 */ /* 0x080fe20000410000 */
[----:B------:R-:W-:Y:S01]  /*14840*/  LOP3.LUT R0, R0, 0xffff, RZ, 0xc0, !PT ;  /* 0x0000ffff00007812 */ /* 0x000fe200078ec0ff */
[-C--:B------:R-:W-:Y:S01]  /*14850*/  FMUL.FTZ R185, R82, R4.reuse ;  /* 0x0000000452b97220 */ /* 0x080fe20000410000 */
[----:B------:R-:W-:Y:S01]  /*14860*/  PRMT R198, R3, 0x7610, R198 ;  /* 0x0000761003c67816 */ /* 0x000fe200000000c6 */
[----:B------:R-:W-:Y:S01]  /*14870*/  FMUL.FTZ R59, R83, R4 ;  /* 0x00000004533b7220 */ /* 0x000fe20000410000 */
[----:B------:R-:W-:Y:S01]  /*14880*/  SHF.R.U32.HI R0, RZ, 0x8, R0 ;  /* 0x00000008ff007819 */ /* 0x000fe20000011600 */
[----:B------:R-:W-:Y:S01]  /*14890*/  IMAD.MOV.U32 R116, RZ, RZ, R242 ;  /* 0x000000ffff747224 */ /* 0x000fe200078e00f2 */
[----:B------:R-:W-:Y:S01]  /*148a0*/  PRMT R199, R3, 0x7632, R199 ;  /* 0x0000763203c77816 */ /* 0x000fe200000000c7 */
[----:B------:R-:W-:Y:S01]  /*148b0*/  @!P2 HFMA2.BF16_V2 R66, -RZ.H0_H0, RZ.H0_H0, -R198.H0_H0 ;  /* 0x200000ffff42a231 */ /* 0x000fe200003409c6 */
[----:B------:R-:W-:Y:S01]  /*148c0*/  LOP3.LUT R0, R0, 0xffff, RZ, 0xc0, !PT ;  /* 0x0000ffff00007812 */ /* 0x000fe200078ec0ff */
[----:B------:R-:W-:Y:S01]  /*148d0*/  FADD.FTZ R3, R234, -R17 ;  /* 0x80000011ea037221 */ /* 0x000fe20000010000 */
[----:B------:R-:W-:Y:S01]  /*148e0*/  PRMT R239, R198, 0x5410, R199 ;  /* 0x00005410c6ef7816 */ /* 0x000fe200000000c7 */
[----:B------:R-:W-:Y:S01]  /*148f0*/  @!P0 HFMA2.BF16_V2 R65, -RZ.H0_H0, RZ.H0_H0, -R199.H0_H0 ;  /* 0x200000ffff418231 */ /* 0x000fe200003409c7 */
[----:B------:R-:W-:Y:S01]  /*14900*/  @!P2 PRMT R198, R66, 0x5410, RZ ;  /* 0x0000541042c6a816 */ /* 0x000fe200000000ff */
[----:B------:R-:W-:Y:S01]  /*14910*/  FMUL.FTZ R66, R80, R6 ;  /* 0x0000000650427220 */ /* 0x000fe20000410000 */
[----:B------:R-:W-:Y:S01]  /*14920*/  ISETP.GE.U32.AND P2, PT, R235, R0, PT ;  /* 0x00000000eb00720c */ /* 0x000fe20003f46070 */
[----:B------:R-:W-:Y:S01]  /*14930*/  IMAD.MOV.U32 R234, RZ, RZ, R243 ;  /* 0x000000ffffea7224 */ /* 0x000fe200078e00f3 */
[----:B------:R-:W-:Y:S01]  /*14940*/  F2FP.BF16.PACK_AB R0, R238, R224 ;  /* 0x000000e0ee00723e */ /* 0x000fe200000010ff */
[----:B------:R-:W-:Y:S01]  /*14950*/  IMAD.MOV.U32 R119, RZ, RZ, R52 ;  /* 0x000000ffff777224 */ /* 0x000fe200078e0034 */
[----:B------:R-:W-:Y:S01]  /*14960*/  @!P4 PRMT R200, R64, 0x5410, RZ ;  /* 0x0000541040c8c816 */ /* 0x000fe200000000ff */
[-C--:B------:R-:W-:Y:S01]  /*14970*/  FMUL.FTZ R64, R109, R6.reuse ;  /* 0x000000066d407220 */ /* 0x080fe20000410000 */
[----:B------:R-:W-:Y:S01]  /*14980*/  PRMT R197, R0, 0x7610, R197 ;  /* 0x0000761000c57816 */ /* 0x000fe200000000c5 */
[----:B------:R-:W-:Y:S01]  /*14990*/  FMUL.FTZ R109, R92, R6 ;  /* 0x000000065c6d7220 */ /* 0x000fe20000410000 */
[----:B------:R-:W-:-:S02]  /*149a0*/  PRMT R196, R0, 0x7632, R196 ;  /* 0x0000763200c47816 */ /* 0x000fc400000000c4 */
[----:B------:R-:W-:Y:S01]  /*149b0*/  LOP3.LUT R0, R9, 0xff, RZ, 0xc0, !PT ;  /* 0x000000ff09007812 */ /* 0x000fe200078ec0ff */
[----:B------:R-:W-:Y:S01]  /*149c0*/  @!P1 HFMA2.BF16_V2 R72, -RZ.H0_H0, RZ.H0_H0, -R197.H0_H0 ;  /* 0x200000ffff489231 */ /* 0x000fe200003409c5 */
[----:B------:R-:W-:Y:S01]  /*149d0*/  PRMT R179, R197, 0x5410, R196 ;  /* 0x00005410c5b37816 */ /* 0x000fe200000000c4 */
[----:B------:R-:W-:Y:S01]  /*149e0*/  @!P2 HFMA2.BF16_V2 R74, -RZ.H0_H0, RZ.H0_H0, -R196.H0_H0 ;  /* 0x200000ffff4aa231 */ /* 0x000fe200003409c4 */
[----:B------:R-:W-:Y:S01]  /*149f0*/  ISETP.GE.U32.AND P4, PT, R235, R2, PT ;  /* 0x00000002eb00720c */ /* 0x000fe20003f86070 */
[----:B------:R-:W-:Y:S01]  /*14a00*/  FMUL.FTZ R2, R5, c[0x0][0x23c] ;  /* 0x00008f0005027a20 */ /* 0x000fe20000410000 */
[----:B------:R-:W-:Y:S01]  /*14a10*/  @!P1 PRMT R197, R72, 0x5410, RZ ;  /* 0x0000541048c59816 */ /* 0x000fe200000000ff */
[----:B------:R-:W-:Y:S01]  /*14a20*/  FMUL.FTZ R72, R81, R6 ;  /* 0x0000000651487220 */ /* 0x000fe20000410000 */
[----:B------:R-:W-:Y:S01]  /*14a30*/  ISETP.GE.U32.AND P1, PT, R235, R0, PT ;  /* 0x00000000eb00720c */ /* 0x000fe20003f26070 */
[----:B------:R-:W-:Y:S01]  /*14a40*/  FMUL.FTZ R0, R3, c[0x0][0x23c] ;  /* 0x00008f0003007a20 */ /* 0x000fe20000410000 */
[----:B------:R-:W-:Y:S01]  /*14a50*/  F2FP.BF16.PACK_AB R3, R33, R233 ;  /* 0x000000e92103723e */ /* 0x000fe200000010ff */
[----:B------:R-:W1:Y:S01]  /*14a60*/  MUFU.EX2 R2, R2 ;  /* 0x0000000200027308 */ /* 0x000e620000000800 */
[----:B------:R-:W-:Y:S01]  /*14a70*/  SHF.R.U32.HI R5, RZ, 0x8, R10 ;  /* 0x00000008ff057819 */ /* 0x000fe2000001160a */
[-C--:B------:R-:W-:Y:S01]  /*14a80*/  FMUL.FTZ R10, R77, R6.reuse ;  /* 0x000000064d0a7220 */ /* 0x080fe20000410000 */
[C---:B------:R-:W-:Y:S01]  /*14a90*/  PRMT R195, R3.reuse, 0x7610, R195 ;  /* 0x0000761003c37816 */ /* 0x040fe200000000c3 */
[----:B------:R-:W-:Y:S01]  /*14aa0*/  IMAD.MOV.U32 R9, RZ, RZ, R30 ;  /* 0x000000ffff097224 */ /* 0x000fe200078e001e */
[----:B------:R-:W-:Y:S01]  /*14ab0*/  PRMT R194, R3, 0x7632, R194 ;  /* 0x0000763203c27816 */ /* 0x000fe200000000c2 */
[----:B------:R-:W-:Y:S01]  /*14ac0*/  IMAD.MOV.U32 R30, RZ, RZ, R250 ;  /* 0x000000ffff1e7224 */ /* 0x000fe200078e00fa */
[----:B------:R-:W-:Y:S01]  /*14ad0*/  LOP3.LUT R3, R5, 0xffff, RZ, 0xc0, !PT ;  /* 0x0000ffff05037812 */ /* 0x000fe200078ec0ff */
[----:B------:R-:W2:Y:S01]  /*14ae0*/  MUFU.EX2 R0, R0 ;  /* 0x0000000000007308 */ /* 0x000ea20000000800 */
[----:B------:R-:W-:Y:S01]  /*14af0*/  @!P2 PRMT R196, R74, 0x5410, RZ ;  /* 0x000054104ac4a816 */ /* 0x000fe200000000ff */
[----:B------:R-:W-:Y:S01]  /*14b00*/  FMUL.FTZ R74, R100, R6 ;  /* 0x00000006644a7220 */ /* 0x000fe20000410000 */
[----:B------:R-:W-:Y:S01]  /*14b10*/  ISETP.GE.U32.AND P2, PT, R235, R3, PT ;  /* 0x00000003eb00720c */ /* 0x000fe20003f46070 */
[----:B------:R-:W-:Y:S01]  /*14b20*/  @!P5 HFMA2.BF16_V2 R141, -RZ.H0_H0, RZ.H0_H0, -R195.H0_H0 ;  /* 0x200000ffff8dd231 */ /* 0x000fe200003409c3 */
[----:B------:R-:W-:Y:S01]  /*14b30*/  F2FP.BF16.PACK_AB R3, R188, R187 ;  /* 0x000000bbbc03723e */ /* 0x000fe200000010ff */
[----:B------:R-:W-:Y:S01]  /*14b40*/  @!P4 HFMA2.BF16_V2 R140, -RZ.H0_H0, RZ.H0_H0, -R194.H0_H0 ;  /* 0x200000ffff8cc231 */ /* 0x000fe200003409c2 */
[----:B------:R-:W-:Y:S01]  /*14b50*/  @!P0 PRMT R199, R65, 0x5410, RZ ;  /* 0x0000541041c78816 */ /* 0x000fe200000000ff */
[-C--:B-1----:R-:W-:Y:S01]  /*14b60*/  FFMA.FTZ R240, R240, R2.reuse, R26 ;  /* 0x00000002f0f07223 */ /* 0x082fe2000001001a */
[----:B------:R-:W-:Y:S01]  /*14b70*/  PRMT R193, R3, 0x7610, R193 ;  /* 0x0000761003c17816 */ /* 0x000fe200000000c1 */
[----:B------:R-:W-:Y:S01]  /*14b80*/  FMUL.FTZ R125, R121, R2 ;  /* 0x00000002797d7220 */ /* 0x000fe20000410000 */
[----:B------:R-:W-:Y:S01]  /*14b90*/  PRMT R192, R3, 0x7632, R192 ;  /* 0x0000763203c07816 */ /* 0x000fe200000000c0 */
[----:B------:R-:W-:Y:S01]  /*14ba0*/  IMAD.MOV.U32 R121, RZ, RZ, R224 ;  /* 0x000000ffff797224 */ /* 0x000fe200078e00e0 */
[----:B------:R-:W-:Y:S01]  /*14bb0*/  F2FP.BF16.PACK_AB R3, R175, R186 ;  /* 0x000000baaf03723e */ /* 0x000fe200000010ff */
[----:B------:R-:W-:Y:S01]  /*14bc0*/  FMUL.FTZ R224, R112, R2 ;  /* 0x0000000270e07220 */ /* 0x000fe20000410000 */
[----:B------:R-:W-:Y:S01]  /*14bd0*/  ISETP.GE.U32.AND P0, PT, R235, R7, PT ;  /* 0x00000007eb00720c */ /* 0x000fe20003f06070 */
[----:B--2---:R-:W-:Y:S01]  /*14be0*/  FFMA.FTZ R241, R241, R0, R12 ;  /* 0x00000000f1f17223 */ /* 0x004fe2000001000c */
[----:B------:R-:W-:Y:S01]  /*14bf0*/  PRMT R189, R3, 0x7610, R189 ;  /* 0x0000761003bd7816 */ /* 0x000fe200000000bd */
[C---:B------:R-:W-:Y:S01]  /*14c00*/  FADD.FTZ R7, R27.reuse, R240 ;  /* 0x000000f01b077221 */ /* 0x040fe20000010000 */
[----:B------:R-:W-:Y:S01]  /*14c10*/  F2FP.BF16.PACK_AB R27, R27, R26 ;  /* 0x0000001a1b1b723e */ /* 0x000fe200000010ff */
[----:B------:R-:W-:Y:S01]  /*14c20*/  FADD.FTZ R5, R13, R241 ;  /* 0x000000f10d057221 */ /* 0x000fe20000010000 */
[----:B------:R-:W-:Y:S01]  /*14c30*/  PRMT R171, R3, 0x7632, R171 ;  /* 0x0000763203ab7816 */ /* 0x000fe200000000ab */
[----:B------:R-:W-:Y:S01]  /*14c40*/  FMUL.FTZ R65, R108, R6 ;  /* 0x000000066c417220 */ /* 0x000fe20000410000 */
[----:B------:R-:W-:Y:S01]  /*14c50*/  F2FP.BF16.PACK_AB R24, R13, R12 ;  /* 0x0000000c0d18723e */ /* 0x000fe200000010ff */
[----:B------:R-:W-:Y:S01]  /*14c60*/  FADD.FTZ R5, R16, R5 ;  /* 0x0000000510057221 */ /* 0x000fe20000010000 */
[----:B------:R-:W-:Y:S01]  /*14c70*/  F2FP.BF16.PACK_AB R26, R20, R19 ;  /* 0x00000013141a723e */ /* 0x000fe200000010ff */
[----:B------:R-:W-:Y:S01]  /*14c80*/  FADD.FTZ R3, R225, R21 ;  /* 0x00000015e1037221 */ /* 0x000fe20000010000 */
[----:B------:R-:W-:Y:S01]  /*14c90*/  PRMT R182, R195, 0x5410, R194 ;  /* 0x00005410c3b67816 */ /* 0x000fe200000000c2 */
[----:B------:R-:W-:Y:S01]  /*14ca0*/  FADD.FTZ R5, R18, R5 ;  /* 0x0000000512057221 */ /* 0x000fe20000010000 */
[----:B------:R-:W-:Y:S01]  /*14cb0*/  @!P5 PRMT R195, R141, 0x5410, RZ ;  /* 0x000054108dc3d816 */ /* 0x000fe200000000ff */
[----:B------:R-:W-:Y:S01]  /*14cc0*/  IMAD.MOV.U32 R112, RZ, RZ, R11 ;  /* 0x000000ffff707224 */ /* 0x000fe200078e000b */
[----:B------:R-:W-:Y:S01]  /*14cd0*/  @!P4 PRMT R194, R140, 0x5410, RZ ;  /* 0x000054108cc2c816 */ /* 0x000fe200000000ff */
[----:B------:R-:W-:Y:S01]  /*14ce0*/  FADD.FTZ R5, R19, R5 ;  /* 0x0000000513057221 */ /* 0x000fe20000010000 */
[----:B------:R-:W-:Y:S01]  /*14cf0*/  F2FP.BF16.PACK_AB R25, R18, R16 ;  /* 0x000000101219723e */ /* 0x000fe200000010ff */
[-C--:B------:R-:W-:Y:S01]  /*14d00*/  FMUL.FTZ R108, R93, R6.reuse ;  /* 0x000000065d6c7220 */ /* 0x080fe20000410000 */
[----:B------:R-:W-:Y:S01]  /*14d10*/  @!P2 HFMA2.BF16_V2 R142, -RZ.H0_H0, RZ.H0_H0, -R192.H0_H0 ;  /* 0x200000ffff8ea231 */ /* 0x000fe200003409c0 */
[----:B------:R-:W-:Y:S01]  /*14d20*/  FADD.FTZ R28, R20, R5 ;  /* 0x00000005141c7221 */ /* 0x000fe20000010000 */
[----:B------:R-:W-:Y:S01]  /*14d30*/  @!P1 HFMA2.BF16_V2 R145, -RZ.H0_H0, RZ.H0_H0, -R189.H0_H0 ;  /* 0x200000ffff919231 */ /* 0x000fe200003409bd */
[----:B------:R1:W2:Y:S01]  /*14d40*/  MUFU.EX2 R5, R46 ;  /* 0x0000002e00057308 */ /* 0x0002a20000000800 */
[----:B------:R-:W-:Y:S01]  /*14d50*/  FMUL.FTZ R12, R76, R6 ;  /* 0x000000064c0c7220 */ /* 0x000fe20000410000 */
[----:B------:R-:W-:Y:S01]  /*14d60*/  PRMT R58, R193, 0x5410, R192 ;  /* 0x00005410c13a7816 */ /* 0x000fe200000000c0 */
[-C--:B------:R-:W-:Y:S01]  /*14d70*/  FMUL.FTZ R20, R87, R4.reuse ;  /* 0x0000000457147220 */ /* 0x080fe20000410000 */
[----:B------:R-:W-:Y:S01]  /*14d80*/  @!P2 PRMT R192, R142, 0x5410, RZ ;  /* 0x000054108ec0a816 */ /* 0x000fe200000000ff */
[----:B------:R-:W-:Y:S01]  /*14d90*/  IMAD.MOV.U32 R21, RZ, RZ, R233 ;  /* 0x000000ffff157224 */ /* 0x000fe200078e00e9 */
[----:B------:R-:W-:Y:S01]  /*14da0*/  PRMT R172, R189, 0x5410, R171 ;  /* 0x00005410bdac7816 */ /* 0x000fe200000000ab */
[-C--:B------:R-:W-:Y:S01]  /*14db0*/  FMUL.FTZ R13, R78, R4.reuse ;  /* 0x000000044e0d7220 */ /* 0x080fe20000410000 */
[----:B------:R-:W-:Y:S01]  /*14dc0*/  @!P0 HFMA2.BF16_V2 R144, -RZ.H0_H0, RZ.H0_H0, -R171.H0_H0 ;  /* 0x200000ffff908231 */ /* 0x000fe200003409ab */
[----:B------:R-:W-:Y:S01]  /*14dd0*/  FMUL.FTZ R6, R79, R4 ;  /* 0x000000044f067220 */ /* 0x000fe20000410000 */
[----:B------:R-:W-:Y:S01]  /*14de0*/  @!P1 PRMT R189, R145, 0x5410, RZ ;  /* 0x0000541091bd9816 */ /* 0x000fe200000000ff */
[----:B------:R3:W4:Y:S01]  /*14df0*/  MUFU.EX2 R4, R47 ;  /* 0x0000002f00047308 */ /* 0x0007220000000800 */
[-C--:B------:R-:W-:Y:S01]  /*14e00*/  FMUL.FTZ R242, R106, R0.reuse ;  /* 0x000000006af27220 */ /* 0x080fe20000410000 */
[----:B------:R-:W-:Y:S01]  /*14e10*/  @!P0 PRMT R171, R144, 0x5410, RZ ;  /* 0x0000541090ab8816 */ /* 0x000fe200000000ff */
[----:B------:R-:W-:Y:S01]  /*14e20*/  FMUL.FTZ R243, R107, R0 ;  /* 0x000000006bf37220 */ /* 0x000fe20000410000 */
[----:B------:R-:W-:Y:S01]  /*14e30*/  @!P3 HFMA2.BF16_V2 R143, -RZ.H0_H0, RZ.H0_H0, -R193.H0_H0 ;  /* 0x200000ffff8fb231 */ /* 0x000fe200003409c1 */
[----:B-1----:R-:W-:-:S02]  /*14e40*/  IMAD.MOV.U32 R46, RZ, RZ, R238 ;  /* 0x000000ffff2e7224 */ /* 0x002fc400078e00ee */
[----:B------:R-:W-:Y:S02]  /*14e50*/  IMAD.MOV.U32 R11, RZ, RZ, R29 ;  /* 0x000000ffff0b7224 */ /* 0x000fe400078e001d */
[----:B------:R-:W-:Y:S01]  /*14e60*/  IMAD.MOV.U32 R233, RZ, RZ, R227 ;  /* 0x000000ffffe97224 */ /* 0x000fe200078e00e3 */
[----:B------:R-:W-:Y:S01]  /*14e70*/  @!P3 PRMT R193, R143, 0x5410, RZ ;  /* 0x000054108fc1b816 */ /* 0x000fe200000000ff */
[----:B------:R-:W-:Y:S02]  /*14e80*/  IMAD.MOV.U32 R238, RZ, RZ, R226 ;  /* 0x000000ffffee7224 */ /* 0x000fe400078e00e2 */
[----:B------:R-:W-:Y:S02]  /*14e90*/  FMUL.FTZ R127, R123, R0 ;  /* 0x000000007b7f7220 */ /* 0x000fe40000410000 */
[----:B------:R-:W-:Y:S02]  /*14ea0*/  IMAD.MOV.U32 R106, RZ, RZ, R34 ;  /* 0x000000ffff6a7224 */ /* 0x000fe400078e0022 */
[----:B------:R-:W-:-:S02]  /*14eb0*/  IMAD.MOV.U32 R107, RZ, RZ, R35 ;  /* 0x000000ffff6b7224 */ /* 0x000fc400078e0023 */
[----:B------:R-:W-:Y:S02]  /*14ec0*/  IMAD.MOV.U32 R29, RZ, RZ, R251 ;  /* 0x000000ffff1d7224 */ /* 0x000fe400078e00fb */
[----:B---3--:R-:W-:Y:S02]  /*14ed0*/  IMAD.MOV.U32 R47, RZ, RZ, R112 ;  /* 0x000000ffff2f7224 */ /* 0x008fe400078e0070 */
        /* <DEDUP_REMOVED lines=13> */
[----:B------:R-:W-:Y:S02]  /*14fb0*/  IMAD.MOV.U32 R123, RZ, RZ, R21 ;  /* 0x000000ffff7b7224 */ /* 0x000fe400078e0015 */
[----:B------:R-:W-:Y:S02]  /*14fc0*/  IMAD.MOV.U32 R112, RZ, RZ, R20 ;  /* 0x000000ffff707224 */ /* 0x000fe400078e0014 */
[----:B------:R-:W-:-:S02]  /*14fd0*/  FADD.FTZ R0, R176, R3 ;  /* 0x00000003b0007221 */ /* 0x000fc40000010000 */
[----:B------:R-:W-:-:S04]  /*14fe0*/  IMAD.WIDE.U32 R20, R118, -0x326172a9, RZ ;  /* 0xcd9e8d5776147825 */ /* 0x000fc800078e00ff */
[----:B------:R-:W-:Y:S01]  /*14ff0*/  FADD.FTZ R17, R174, R0 ;  /* 0x00000000ae117221 */ /* 0x000fe20000010000 */
[----:B------:R-:W-:Y:S01]  /*15000*/  LOP3.LUT R0, R21, R117, RZ, 0x3c, !PT ;  /* 0x0000007515007212 */ /* 0x000fe200078e3cff */
[-C--:B------:R-:W-:Y:S02]  /*15010*/  FMUL.FTZ R124, R120, R2.reuse ;  /* 0x00000002787c7220 */ /* 0x080fe40000410000 */
[----:B------:R-:W-:Y:S02]  /*15020*/  IMAD.MOV.U32 R120, RZ, RZ, R33 ;  /* 0x000000ffff787224 */ /* 0x000fe400078e0021 */
[----:B------:R-:W-:Y:S02]  /*15030*/  IMAD.MOV.U32 R140, RZ, RZ, R249 ;  /* 0x000000ffff8c7224 */ /* 0x000fe400078e00f9 */
[----:B------:R-:W-:Y:S02]  /*15040*/  IMAD.MOV.U32 R141, RZ, RZ, R248 ;  /* 0x000000ffff8d7224 */ /* 0x000fe400078e00f8 */
        /* <DEDUP_REMOVED lines=13> */
[----:B------:R-:W-:Y:S02]  /*15120*/  IMAD.MOV.U32 R122, RZ, RZ, R121 ;  /* 0x000000ffff7a7224 */ /* 0x000fe400078e0079 */
[----:B------:R-:W-:Y:S02]  /*15130*/  FADD.FTZ R2, R173, R8 ;  /* 0x00000008ad027221 */ /* 0x000fe40000010000 */
[----:B--2---:R-:W-:Y:S01]  /*15140*/  FADD.FTZ R3, R5, R7 ;  /* 0x0000000705037221 */ /* 0x004fe20000010000 */
[----:B----4-:R-:W-:Y:S01]  /*15150*/  F2FP.BF16.PACK_AB R19, R4, R5 ;  /* 0x000000050413723e */ /* 0x010fe200000010ff */
[----:B------:R-:W-:Y:S01]  /*15160*/  IMAD.MOV.U32 R121, RZ, RZ, R6 ;  /* 0x000000ffff797224 */ /* 0x000fe200078e0006 */
[C---:B------:R-:W-:Y:S01]  /*15170*/  PRMT R165, R25.reuse, 0x7610, R165 ;  /* 0x0000761019a57816 */ /* 0x040fe200000000a5 */
[----:B------:R-:W-:Y:S01]  /*15180*/  IMAD.WIDE.U32 R6, R0, -0x2daee0ad, RZ ;  /* 0xd2511f5300067825 */ /* 0x000fe200078e00ff */
[----:B------:R-:W-:Y:S01]  /*15190*/  PRMT R166, R25, 0x7632, R166 ;  /* 0x0000763219a67816 */ /* 0x000fe200000000a6 */
[----:B------:R-:W-:Y:S01]  /*151a0*/  USHF.L.U32 UR4, UR7, 0x6, URZ ;  /* 0x0000000607047899 */ /* 0x000fe2000800063f */
[----:B------:R-:W-:Y:S01]  /*151b0*/  PRMT R164, R26, 0x7632, R164 ;  /* 0x000076321aa47816 */ /* 0x000fe200000000a4 */
[----:B------:R-:W-:Y:S01]  /*151c0*/  FADD.FTZ R16, R159, R2 ;  /* 0x000000029f107221 */ /* 0x000fe20000010000 */
[----:B------:R-:W-:Y:S01]  /*151d0*/  LOP3.LUT R2, R107, UR18, R20, 0x96, !PT ;  /* 0x000000126b027c12 */ /* 0x000fe2000f8e9614 */
[----:B------:R-:W-:Y:S01]  /*151e0*/  IMAD.MOV.U32 R114, RZ, RZ, R9 ;  /* 0x000000ffff727224 */ /* 0x000fe200078e0009 */
[----:B------:R-:W-:Y:S01]  /*151f0*/  LOP3.LUT R0, R7, UR17, R190, 0x96, !PT ;  /* 0x0000001107007c12 */ /* 0x000fe2000f8e96be */
[----:B------:R-:W-:Y:S01]  /*15200*/  FADD.FTZ R18, R4, R3 ;  /* 0x0000000304127221 */ /* 0x000fe20000010000 */
[----:B------:R-:W-:Y:S01]  /*15210*/  PRMT R163, R26, 0x7610, R163 ;  /* 0x000076101aa37816 */ /* 0x000fe200000000a3 */
[----:B------:R-:W-:Y:S01]  /*15220*/  IMAD.WIDE.U32 R2, R2, -0x2daee0ad, RZ ;  /* 0xd2511f5302027825 */ /* 0x000fe200078e00ff */
[----:B------:R-:W2:Y:S03]  /*15230*/  LDL.LU R173, [R1+0x1a8] ;  /* 0x0001a80001ad7983 */ /* 0x000ea60000300800 */
[----:B------:R-:W-:Y:S01]  /*15240*/  IMAD.WIDE.U32 R4, R0, -0x326172a9, RZ ;  /* 0xcd9e8d5700047825 */ /* 0x000fe200078e00ff */
[----:B------:R-:W-:Y:S01]  /*15250*/  LOP3.LUT R0, R3, UR15, R6, 0x96, !PT ;  /* 0x0000000f03007c12 */ /* 0x000fe2000f8e9606 */
[----:B------:R-:W3:Y:S03]  /*15260*/  LDL.LU R176, [R1+0x1a4] ;  /* 0x0001a40001b07983 */ /* 0x000ee60000300800 */
[----:B------:R-:W-:Y:S01]  /*15270*/  LOP3.LUT R3, R5, UR16, R106, 0x96, !PT ;  /* 0x0000001005037c12 */ /* 0x000fe2000f8e966a */
[----:B------:R-:W-:-:S02]  /*15280*/  IMAD.MOV.U32 R104, RZ, RZ, R13 ;  /* 0x000000ffff687224 */ /* 0x000fc400078e000d */
[----:B------:R-:W-:Y:S02]  /*15290*/  IMAD.MOV.U32 R113, RZ, RZ, R12 ;  /* 0x000000ffff717224 */ /* 0x000fe400078e000c */
[----:B------:R-:W-:Y:S02]  /*152a0*/  IMAD.MOV.U32 R105, RZ, RZ, R10 ;  /* 0x000000ffff697224 */ /* 0x000fe400078e000a */
[----:B------:R-:W-:Y:S01]  /*152b0*/  IMAD.MOV.U32 R115, RZ, RZ, R11 ;  /* 0x000000ffff737224 */ /* 0x000fe200078e000b */
[----:B------:R-:W-:Y:S01]  /*152c0*/  PRMT R167, R19, 0x7632, R167 ;  /* 0x0000763213a77816 */ /* 0x000fe200000000a7 */
[----:B------:R-:W-:Y:S01]  /*152d0*/  IMAD.WIDE.U32 R8, R3, -0x2daee0ad, RZ ;  /* 0xd2511f5303087825 */ /* 0x000fe200078e00ff */
[----:B------:R-:W-:Y:S01]  /*152e0*/  PRMT R170, R19, 0x7610, R170 ;  /* 0x0000761013aa7816 */ /* 0x000fe200000000aa */
[----:B------:R-:W4:Y:S01]  /*152f0*/  LDL.LU R174, [R1+0x1a0] ;  /* 0x0001a00001ae7983 */ /* 0x000f220000300800 */
[----:B------:R-:W-:Y:S01]  /*15300*/  MUFU.EX2 R19, R148 ;  /* 0x0000009400137308 */ /* 0x000fe20000000800 */
[----:B------:R-:W-:Y:S01]  /*15310*/  IMAD.WIDE.U32 R12, R0, -0x326172a9, RZ ;  /* 0xcd9e8d57000c7825 */ /* 0x000fe200078e00ff */
[----:B------:R-:W-:-:S03]  /*15320*/  LOP3.LUT R0, R9, UR11, R2, 0x96, !PT ;  /* 0x0000000b09007c12 */ /* 0x000fc6000f8e9602 */
[----:B------:R-:W-:Y:S01]  /*15330*/  IMAD.MOV.U32 R21, RZ, RZ, R107 ;  /* 0x000000ffff157224 */ /* 0x000fe200078e006b */
[----:B------:R-:W-:Y:S01]  /*15340*/  LOP3.LUT R3, R13, UR12, R4, 0x96, !PT ;  /* 0x0000000c0d037c12 */ /* 0x000fe2000f8e9604 */
[----:B------:R-:W-:-:S04]  /*15350*/  IMAD.WIDE.U32 R10, R0, -0x326172a9, RZ ;  /* 0xcd9e8d57000a7825 */ /* 0x000fc800078e00ff */
[----:B------:R-:W-:Y:S01]  /*15360*/  IMAD.WIDE.U32 R2, R3, -0x2daee0ad, RZ ;  /* 0xd2511f5303027825 */ /* 0x000fe200078e00ff */
[----:B------:R-:W-:Y:S02]  /*15370*/  LOP3.LUT R0, R11, UR10, R12, 0x96, !PT ;  /* 0x0000000a0b007c12 */ /* 0x000fe4000f8e960c */
[----:B------:R-:W-:Y:S01]  /*15380*/  LOP3.LUT R11, R5, UR16, R14, 0x96, !PT ;  /* 0x00000010050b7c12 */ /* 0x000fe2000f8e960e */
[----:B------:R-:W-:Y:S01]  /*15390*/  IMAD.MOV.U32 R107, RZ, RZ, R30 ;  /* 0x000000ffff6b7224 */ /* 0x000fe200078e001e */
[----:B------:R-:W-:Y:S01]  /*153a0*/  LOP3.LUT R3, R3, UR9, R8, 0x96, !PT ;  /* 0x0000000903037c12 */ /* 0x000fe2000f8e9608 */
[----:B------:R-:W-:Y:S01]  /*153b0*/  IMAD.WIDE.U32 R12, R0, -0x2daee0ad, RZ ;  /* 0xd2511f53000c7825 */ /* 0x000fe200078e00ff */
[----:B------:R-:W-:Y:S02]  /*153c0*/  PRMT R14, R27, 0x7632, R14 ;  /* 0x000076321b0e7816 */ /* 0x000fe4000000000e */
[----:B------:R-:W-:Y:S01]  /*153d0*/  PRMT R30, R170, 0x5410, R167 ;  /* 0x00005410aa1e7816 */ /* 0x000fe200000000a7 */
[----:B------:R-:W-:Y:S01]  /*153e0*/  IMAD.WIDE.U32 R8, R3, -0x326172a9, RZ ;  /* 0xcd9e8d5703087825 */ /* 0x000fe200078e00ff */
[----:B------:R-:W-:-:S02]  /*153f0*/  LOP3.LUT R2, R13, UR6, R2, 0x96, !PT ;  /* 0x000000060d027c12 */ /* 0x000fc4000f8e9602 */
[----:B------:R-:W-:Y:S01]  /*15400*/  PRMT R13, R24, 0x7610, R13 ;  /* 0x00007610180d7816 */ /* 0x000fe2000000000d */
[----:B------:R-:W-:Y:S01]  /*15410*/  IMAD.MOV.U32 R25, RZ, RZ, R29 ;  /* 0x000000ffff197224 */ /* 0x000fe200078e001d */
[----:B------:R-:W-:Y:S01]  /*15420*/  LOP3.LUT R10, R9, UR8, R10, 0x96, !PT ;  /* 0x00000008090a7c12 */ /* 0x000fe2000f8e960a */
[----:B------:R-:W-:Y:S01]  /*15430*/  IMAD.WIDE.U32 R2, R2, -0x326172a9, RZ ;  /* 0xcd9e8d5702027825 */ /* 0x000fe200078e00ff */
[----:B------:R-:W-:Y:S02]  /*15440*/  LOP3.LUT R9, R15, UR18, R20, 0x96, !PT ;  /* 0x000000120f097c12 */ /* 0x000fe4000f8e9614 */
[----:B------:R-:W-:Y:S01]  /*15450*/  PRMT R15, R27, 0x7610, R15 ;  /* 0x000076101b0f7816 */ /* 0x000fe2000000000f */
[----:B------:R-:W-:Y:S01]  /*15460*/  IMAD.MOV.U32 R27, RZ, RZ, R32 ;  /* 0x000000ffff1b7224 */ /* 0x000fe200078e0020 */
[----:B------:R-:W-:Y:S01]  /*15470*/  LOP3.LUT R0, R3, UR13, R8, 0x96, !PT ;  /* 0x0000000d03007c12 */ /* 0x000fe2000f8e9608 */
[----:B------:R-:W-:Y:S01]  /*15480*/  IMAD.MOV.U32 R20, RZ, RZ, R106 ;  /* 0x000000ffff147224 */ /* 0x000fe200078e006a */
[----:B------:R-:W-:Y:S01]  /*15490*/  MUFU.EX2 R8, R55 ;  /* 0x0000003700087308 */ /* 0x000fe20000000800 */
[----:B------:R-:W-:Y:S01]  /*154a0*/  LOP3.LUT R3, R2, 0xffff, RZ, 0xc0, !PT ;  /* 0x0000ffff02037812 */ /* 0x000fe200078ec0ff */
[----:B------:R-:W-:Y:S01]  /*154b0*/  IMAD.MOV.U32 R106, RZ, RZ, R114 ;  /* 0x000000ffff6a7224 */ /* 0x000fe200078e0072 */
[C---:B------:R-:W-:Y:S01]  /*154c0*/  LOP3.LUT R7, R0.reuse, 0xff, RZ, 0xc0, !PT ;  /* 0x000000ff00077812 */ /* 0x040fe200078ec0ff */
[----:B------:R-:W-:Y:S01]  /*154d0*/  IMAD.MOV.U32 R114, RZ, RZ, R112 ;  /* 0x000000ffff727224 */ /* 0x000fe200078e0070 */
[----:B------:R-:W-:Y:S01]  /*154e0*/  SHF.R.U32.HI R5, RZ, 0x10, R0 ;  /* 0x00000010ff057819 */ /* 0x000fe20000011600 */
[----:B------:R-:W-:Y:S01]  /*154f0*/  IMAD.MOV.U32 R112, RZ, RZ, R22 ;  /* 0x000000ffff707224 */ /* 0x000fe200078e0016 */
[----:B------:R-:W-:Y:S01]  /*15500*/  ISETP.GE.U32.AND P5, PT, R235, R7, PT ;  /* 0x00000007eb00720c */ /* 0x000fe20003fa6070 */
[----:B------:R-:W-:Y:S01]  /*15510*/  IMAD.MOV.U32 R26, RZ, RZ, R177 ;  /* 0x000000ffff1a7224 */ /* 0x000fe200078e00b1 */
[----:B------:R-:W-:Y:S01]  /*15520*/  LOP3.LUT R7, R0, 0xffff, RZ, 0xc0, !PT ;  /* 0x0000ffff00077812 */ /* 0x000fe200078ec0ff */
[----:B------:R-:W-:Y:S01]  /*15530*/  MUFU.EX2 R177, R218 ;  /* 0x000000da00b17308 */ /* 0x000fe20000000800 */
[----:B------:R-:W-:-:S02]  /*15540*/  SHF.R.U32.HI R0, RZ, 0x18, R0 ;  /* 0x00000018ff007819 */ /* 0x000fc40000011600 */
[----:B------:R-:W-:Y:S02]  /*15550*/  SHF.R.U32.HI R7, RZ, 0x8, R7 ;  /* 0x00000008ff077819 */ /* 0x000fe40000011607 */
[----:B------:R-:W-:Y:S02]  /*15560*/  ISETP.GE.U32.AND P1, PT, R235, R0, PT ;  /* 0x00000000eb00720c */ /* 0x000fe40003f26070 */
[----:B------:R-:W-:Y:S02]  /*15570*/  LOP3.LUT R7, R7, 0xffff, RZ, 0xc0, !PT ;  /* 0x0000ffff07077812 */ /* 0x000fe400078ec0ff */
[----:B------:R-:W-:Y:S01]  /*15580*/  LOP3.LUT R0, R2, 0xff, RZ, 0xc0, !PT ;  /* 0x000000ff02007812 */ /* 0x000fe200078ec0ff */
[----:B------:R-:W-:Y:S01]  /*15590*/  @!P5 HFMA2.BF16_V2 R49, -RZ.H0_H0, RZ.H0_H0, -R15.H0_H0 ;  /* 0x200000ffff31d231 */ /* 0x000fe2000034090f */
[C---:B------:R-:W-:Y:S02]  /*155a0*/  ISETP.GE.U32.AND P2, PT, R235.reuse, R7, PT ;  /* 0x00000007eb00720c */ /* 0x040fe40003f46070 */
[----:B------:R-:W1:Y:S01]  /*155b0*/  MUFU.EX2 R7, R54 ;  /* 0x0000003600077308 */ /* 0x000e620000000800 */
[----:B------:R-:W-:-:S02]  /*155c0*/  ISETP.GE.U32.AND P0, PT, R235, R0, PT ;  /* 0x00000000eb00720c */ /* 0x000fc40003f06070 */
[----:B------:R-:W-:Y:S02]  /*155d0*/  SHF.R.U32.HI R0, RZ, 0x10, R2 ;  /* 0x00000010ff007819 */ /* 0x000fe40000011602 */
[----:B------:R-:W-:Y:S02]  /*155e0*/  LOP3.LUT R5, R5, 0xff, RZ, 0xc0, !PT ;  /* 0x000000ff05057812 */ /* 0x000fe400078ec0ff */
[----:B------:R-:W-:Y:S02]  /*155f0*/  LOP3.LUT R0, R0, 0xff, RZ, 0xc0, !PT ;  /* 0x000000ff00007812 */ /* 0x000fe400078ec0ff */
[----:B------:R-:W-:Y:S02]  /*15600*/  ISETP.GE.U32.AND P3, PT, R235, R5, PT ;  /* 0x00000005eb00720c */ /* 0x000fe40003f66070 */
[----:B------:R-:W-:Y:S01]  /*15610*/  PRMT R32, R15, 0x5410, R14 ;  /* 0x000054100f207816 */ /* 0x000fe2000000000e */
[----:B------:R-:W-:Y:S01]  /*15620*/  @!P2 HFMA2.BF16_V2 R50, -RZ.H0_H0, RZ.H0_H0, -R14.H0_H0 ;  /* 0x200000ffff32a231 */ /* 0x000fe2000034090e */
[----:B------:R-:W-:Y:S01]  /*15630*/  SHF.R.U32.HI R5, RZ, 0x18, R2 ;  /* 0x00000018ff057819 */ /* 0x000fe20000011602 */
[----:B------:R-:W-:Y:S01]  /*15640*/  @!P0 HFMA2.BF16_V2 R67, -RZ.H0_H0, RZ.H0_H0, -R170.H0_H0 ;  /* 0x200000ffff438231 */ /* 0x000fe200003409aa */
[----:B------:R-:W-:Y:S01]  /*15650*/  @!P5 PRMT R15, R49, 0x5410, RZ ;  /* 0x00005410310fd816 */ /* 0x000fe200000000ff */
[----:B-1----:R-:W-:Y:S01]  /*15660*/  FADD.FTZ R2, R7, R18 ;  /* 0x0000001207027221 */ /* 0x002fe20000010000 */
[C---:B------:R-:W-:Y:S01]  /*15670*/  ISETP.GE.U32.AND P5, PT, R235.reuse, R0, PT ;  /* 0x00000000eb00720c */ /* 0x040fe20003fa6070 */
[----:B------:R-:W-:Y:S01]  /*15680*/  IMAD.MOV.U32 R54, RZ, RZ, R115 ;  /* 0x000000ffff367224 */ /* 0x000fe200078e0073 */
[----:B------:R-:W-:Y:S01]  /*15690*/  SHF.R.U32.HI R0, RZ, 0x8, R3 ;  /* 0x00000008ff007819 */ /* 0x000fe20000011603 */
[----:B------:R-:W-:Y:S01]  /*156a0*/  FADD.FTZ R22, R8, R2 ;  /* 0x0000000208167221 */ /* 0x000fe20000010000 */
[----:B------:R-:W-:Y:S01]  /*156b0*/  @!P2 PRMT R14, R50, 0x5410, RZ ;  /* 0x00005410320ea816 */ /* 0x000fe200000000ff */
[----:B------:R-:W-:Y:S01]  /*156c0*/  IMAD.WIDE.U32 R2, R10, -0x2daee0ad, RZ ;  /* 0xd2511f530a027825 */ /* 0x000fe200078e00ff */
[----:B------:R-:W-:Y:S01]  /*156d0*/  LOP3.LUT R0, R0, 0xffff, RZ, 0xc0, !PT ;  /* 0x0000ffff00007812 */ /* 0x000fe200078ec0ff */
[----:B------:R-:W-:Y:S01]  /*156e0*/  @!P3 HFMA2.BF16_V2 R57, -RZ.H0_H0, RZ.H0_H0, -R13.H0_H0 ;  /* 0x200000ffff39b231 */ /* 0x000fe2000034090d */
[C---:B------:R-:W-:Y:S01]  /*156f0*/  ISETP.GE.U32.AND P4, PT, R235.reuse, R5, PT ;  /* 0x00000005eb00720c */ /* 0x040fe20003f86070 */
[----:B------:R-:W-:Y:S01]  /*15700*/  IMAD.MOV.U32 R115, RZ, RZ, R113 ;  /* 0x000000ffff737224 */ /* 0x000fe200078e0071 */
[----:B------:R-:W-:Y:S01]  /*15710*/  ISETP.GE.U32.AND P2, PT, R235, R0, PT ;  /* 0x00000000eb00720c */ /* 0x000fe20003f46070 */
[----:B------:R-:W-:Y:S01]  /*15720*/  IMAD.MOV.U32 R49, RZ, RZ, R106 ;  /* 0x000000ffff317224 */ /* 0x000fe200078e006a */
[--C-:B------:R-:W-:Y:S01]  /*15730*/  LOP3.LUT R0, R3, UR14, R12.reuse, 0x96, !PT ;  /* 0x0000000e03007c12 */ /* 0x100fe2000f8e960c */
[----:B------:R-:W-:Y:S01]  /*15740*/  IMAD.MOV.U32 R106, RZ, RZ, R115 ;  /* 0x000000ffff6a7224 */ /* 0x000fe200078e0073 */
[----:B------:R-:W-:Y:S01]  /*15750*/  PRMT R12, R24, 0x7632, R12 ;  /* 0x00007632180c7816 */ /* 0x000fe2000000000c */
[----:B------:R-:W-:Y:S01]  /*15760*/  IMAD.MOV.U32 R115, RZ, RZ, R31 ;  /* 0x000000ffff737224 */ /* 0x000fe200078e001f */
[----:B------:R-:W-:Y:S01]  /*15770*/  SHF.R.U32.HI R5, RZ, 0x10, R0 ;  /* 0x00000010ff057819 */ /* 0x000fe20000011600 */
[----:B------:R-:W-:Y:S01]  /*15780*/  IMAD.WIDE.U32 R10, R11, -0x2daee0ad, RZ ;  /* 0xd2511f530b0a7825 */ /* 0x000fe200078e00ff */
[----:B------:R-:W-:Y:S01]  /*15790*/  PRMT R31, R13, 0x5410, R12 ;  /* 0x000054100d1f7816 */ /* 0x000fe2000000000c */
[----:B------:R-:W-:Y:S01]  /*157a0*/  @!P1 HFMA2.BF16_V2 R51, -RZ.H0_H0, RZ.H0_H0, -R12.H0_H0 ;  /* 0x200000ffff339231 */ /* 0x000fe2000034090c */
[----:B------:R-:W-:Y:S01]  /*157b0*/  LOP3.LUT R5, R5, 0xff, RZ, 0xc0, !PT ;  /* 0x000000ff05057812 */ /* 0x000fe200078ec0ff */
[----:B------:R-:W-:Y:S01]  /*157c0*/  @!P5 HFMA2.BF16_V2 R76, -RZ.H0_H0, RZ.H0_H0, -R165.H0_H0 ;  /* 0x200000ffff4cd231 */ /* 0x000fe200003409a5 */
[----:B------:R-:W-:Y:S01]  /*157d0*/  @!P3 PRMT R13, R57, 0x5410, RZ ;  /* 0x00005410390db816 */ /* 0x000fe200000000ff */
[----:B------:R-:W-:Y:S01]  /*157e0*/  @!P2 HFMA2.BF16_V2 R73, -RZ.H0_H0, RZ.H0_H0, -R167.H0_H0 ;  /* 0x200000ffff49a231 */ /* 0x000fe200003409a7 */
[----:B------:R-:W-:Y:S01]  /*157f0*/  @!P1 PRMT R12, R51, 0x5410, RZ ;  /* 0x00005410330c9816 */ /* 0x000fe200000000ff */
[----:B------:R-:W1:Y:S01]  /*15800*/  MUFU.EX2 R24, R149 ;  /* 0x0000009500187308 */ /* 0x000e620000000800 */
[----:B------:R-:W-:Y:S01]  /*15810*/  ISETP.GE.U32.AND P1, PT, R235, R5, PT ;  /* 0x00000005eb00720c */ /* 0x000fe20003f26070 */
[----:B------:R-:W-:Y:S01]  /*15820*/  @!P4 HFMA2.BF16_V2 R75, -RZ.H0_H0, RZ.H0_H0, -R166.H0_H0 ;  /* 0x200000ffff4bc231 */ /* 0x000fe200003409a6 */
[----:B------:R-:W-:Y:S01]  /*15830*/  LOP3.LUT R5, R0, 0xff, RZ, 0xc0, !PT ;  /* 0x000000ff00057812 */ /* 0x000fe200078ec0ff */
[----:B------:R-:W-:Y:S01]  /*15840*/  IMAD.MOV.U32 R113, RZ, RZ, R23 ;  /* 0x000000ffff717224 */ /* 0x000fe200078e0017 */
[----:B------:R-:W-:Y:S01]  /*15850*/  F2FP.BF16.PACK_AB R7, R8, R7 ;  /* 0x000000070807723e */ /* 0x000fe200000010ff */
[----:B------:R-:W-:Y:S01]  /*15860*/  IMAD.WIDE.U32 R8, R9, -0x2daee0ad, RZ ;  /* 0xd2511f5309087825 */ /* 0x000fe200078e00ff */
[----:B------:R-:W-:-:S02]  /*15870*/  ISETP.GE.U32.AND P3, PT, R235, R5, PT ;  /* 0x00000005eb00720c */ /* 0x000fc40003f66070 */
[----:B------:R-:W-:Y:S01]  /*15880*/  SHF.R.U32.HI R5, RZ, 0x18, R0 ;  /* 0x00000018ff057819 */ /* 0x000fe20000011600 */
[----:B------:R-:W-:Y:S01]  /*15890*/  IMAD.MOV.U32 R51, RZ, RZ, R21 ;  /* 0x000000ffff337224 */ /* 0x000fe200078e0015 */
[----:B------:R-:W-:Y:S01]  /*158a0*/  LOP3.LUT R0, R0, 0xffff, RZ, 0xc0, !PT ;  /* 0x0000ffff00007812 */ /* 0x000fe200078ec0ff */
[----:B------:R-:W-:Y:S01]  /*158b0*/  FADD.FTZ R23, R160, R16 ;  /* 0x00000010a0177221 */ /* 0x000fe20000010000 */
[----:B------:R-:W-:Y:S01]  /*158c0*/  LOP3.LUT R6, R9, UR15, R6, 0x96, !PT ;  /* 0x0000000f09067c12 */ /* 0x000fe2000f8e9606 */
[----:B------:R-:W-:Y:S01]  /*158d0*/  IMAD.MOV.U32 R50, RZ, RZ, R20 ;  /* 0x000000ffff327224 */ /* 0x000fe200078e0014 */
[----:B------:R-:W-:Y:S01]  /*158e0*/  SHF.R.U32.HI R0, RZ, 0x8, R0 ;  /* 0x00000008ff007819 */ /* 0x000fe20000011600 */
[----:B------:R-:W-:Y:S01]  /*158f0*/  FADD.FTZ R21, R154, R17 ;  /* 0x000000119a157221 */ /* 0x000fe20000010000 */
[----:B------:R-:W-:Y:S01]  /*15900*/  @!P2 PRMT R167, R73, 0x5410, RZ ;  /* 0x0000541049a7a816 */ /* 0x000fe200000000ff */
[----:B------:R-:W-:Y:S01]  /*15910*/  IMAD.MOV.U32 R73, RZ, RZ, R107 ;  /* 0x000000ffff497224 */ /* 0x000fe200078e006b */
[----:B------:R-:W-:Y:S01]  /*15920*/  LOP3.LUT R0, R0, 0xffff, RZ, 0xc0, !PT ;  /* 0x0000ffff00007812 */ /* 0x000fe200078ec0ff */
[----:B------:R-:W-:Y:S01]  /*15930*/  IMAD.MOV.U32 R107, RZ, RZ, R105 ;  /* 0x000000ffff6b7224 */ /* 0x000fe200078e0069 */
[----:B------:R-:W-:Y:S01]  /*15940*/  PRMT R169, R7, 0x7610, R169 ;  /* 0x0000761007a97816 */ /* 0x000fe200000000a9 */
[----:B------:R-:W-:Y:S01]  /*15950*/  IMAD.MOV.U32 R55, RZ, RZ, R106 ;  /* 0x000000ffff377224 */ /* 0x000fe200078e006a */
[----:B------:R-:W-:Y:S01]  /*15960*/  ISETP.GE.U32.AND P2, PT, R235, R0, PT ;  /* 0x00000000eb00720c */ /* 0x000fe20003f46070 */
[----:B------:R-:W-:Y:S01]  /*15970*/  @!P1 HFMA2.BF16_V2 R80, -RZ.H0_H0, RZ.H0_H0, -R163.H0_H0 ;  /* 0x200000ffff509231 */ /* 0x000fe200003409a3 */
[----:B------:R-:W-:Y:S01]  /*15980*/  PRMT R168, R7, 0x7632, R168 ;  /* 0x0000763207a87816 */ /* 0x000fe200000000a8 */
[----:B------:R-:W-:Y:S01]  /*15990*/  IMAD.WIDE.U32 R6, R6, -0x326172a9, RZ ;  /* 0xcd9e8d5706067825 */ /* 0x000fe200078e00ff */
[----:B------:R-:W-:Y:S01]  /*159a0*/  LOP3.LUT R0, R11, UR11, R8, 0x96, !PT ;  /* 0x0000000b0b007c12 */ /* 0x000fe2000f8e9608 */
[----:B------:R-:W-:Y:S01]  /*159b0*/  @!P3 HFMA2.BF16_V2 R77, -RZ.H0_H0, RZ.H0_H0, -R169.H0_H0 ;  /* 0x200000ffff4db231 */ /* 0x000fe200003409a9 */
[----:B------:R-:W-:Y:S01]  /*159c0*/  @!P0 PRMT R170, R67, 0x5410, RZ ;  /* 0x0000541043aa8816 */ /* 0x000fe200000000ff */
[----:B------:R-:W-:Y:S01]  /*159d0*/  IMAD.MOV.U32 R67, RZ, RZ, R104 ;  /* 0x000000ffff437224 */ /* 0x000fe200078e0068 */
[----:B------:R-:W-:Y:S01]  /*159e0*/  LOP3.LUT R4, R7, UR12, R4, 0x96, !PT ;  /* 0x0000000c07047c12 */ /* 0x000fe2000f8e9604 */
[----:B------:R-:W-:Y:S01]  /*159f0*/  IMAD.WIDE.U32 R8, R0, -0x326172a9, RZ ;  /* 0xcd9e8d5700087825 */ /* 0x000fe200078e00ff */
[----:B------:R-:W-:-:S02]  /*15a00*/  ISETP.GE.U32.AND P0, PT, R235, R5, PT ;  /* 0x00000005eb00720c */ /* 0x000fc40003f06070 */
[----:B------:R-:W-:Y:S01]  /*15a10*/  SHF.R.U32.HI R11, RZ, 0x10, R2 ;  /* 0x00000010ff0b7819 */ /* 0x000fe20000011602 */
[----:B------:R-:W-:Y:S01]  /*15a20*/  IMAD.WIDE.U32 R4, R4, -0x2daee0ad, RZ ;  /* 0xd2511f5304047825 */ /* 0x000fe200078e00ff */
[----:B------:R-:W-:Y:S01]  /*15a30*/  LOP3.LUT R0, R9, UR10, R6, 0x96, !PT ;  /* 0x0000000a09007c12 */ /* 0x000fe2000f8e9606 */
[----:B------:R-:W-:Y:S01]  /*15a40*/  @!P2 HFMA2.BF16_V2 R78, -RZ.H0_H0, RZ.H0_H0, -R168.H0_H0 ;  /* 0x200000ffff4ea231 */ /* 0x000fe200003409a8 */
[----:B------:R-:W-:Y:S01]  /*15a50*/  SHF.R.U32.HI R9, RZ, 0x18, R2 ;  /* 0x00000018ff097819 */ /* 0x000fe20000011602 */
[----:B------:R-:W-:Y:S01]  /*15a60*/  IMAD.MOV.U32 R57, RZ, RZ, R121 ;  /* 0x000000ffff397224 */ /* 0x000fe200078e0079 */
[----:B------:R-:W-:Y:S01]  /*15a70*/  LOP3.LUT R5, R5, UR9, R10, 0x96, !PT ;  /* 0x0000000905057c12 */ /* 0x000fe2000f8e960a */
[----:B------:R-:W-:Y:S01]  /*15a80*/  IMAD.WIDE.U32 R6, R0, -0x2daee0ad, RZ ;  /* 0xd2511f5300067825 */ /* 0x000fe200078e00ff */
[C---:B------:R-:W-:Y:S02]  /*15a90*/  LOP3.LUT R0, R2.reuse, 0xff, RZ, 0xc0, !PT ;  /* 0x000000ff02007812 */ /* 0x040fe400078ec0ff */
[----:B------:R-:W-:Y:S01]  /*15aa0*/  LOP3.LUT R10, R2, 0xffff, RZ, 0xc0, !PT ;  /* 0x0000ffff020a7812 */ /* 0x000fe200078ec0ff */
[----:B------:R-:W-:Y:S01]  /*15ab0*/  @!P0 HFMA2.BF16_V2 R79, -RZ.H0_H0, RZ.H0_H0, -R164.H0_H0 ;  /* 0x200000ffff4f8231 */ /* 0x000fe200003409a4 */
[----:B------:R-:W-:Y:S01]  /*15ac0*/  LOP3.LUT R7, R7, UR6, R4, 0x96, !PT ;  /* 0x0000000607077c12 */ /* 0x000fe2000f8e9604 */
[----:B------:R-:W-:Y:S01]  /*15ad0*/  IMAD.WIDE.U32 R4, R5, -0x326172a9, RZ ;  /* 0xcd9e8d5705047825 */ /* 0x000fe200078e00ff */
[----:B------:R-:W-:-:S02]  /*15ae0*/  PRMT R29, R165, 0x5410, R166 ;  /* 0x00005410a51d7816 */ /* 0x000fc400000000a6 */
[----:B------:R-:W-:Y:S01]  /*15af0*/  @!P5 PRMT R165, R76, 0x5410, RZ ;  /* 0x000054104ca5d816 */ /* 0x000fe200000000ff */
[----:B------:R-:W-:Y:S01]  /*15b00*/  IMAD.WIDE.U32 R2, R7, -0x326172a9, RZ ;  /* 0xcd9e8d5707027825 */ /* 0x000fe200078e00ff */
[----:B------:R-:W-:Y:S02]  /*15b10*/  LOP3.LUT R7, R5, UR8, R8, 0x96, !PT ;  /* 0x0000000805077c12 */ /* 0x000fe4000f8e9608 */
[----:B------:R-:W-:Y:S01]  /*15b20*/  ISETP.GE.U32.AND P5, PT, R235, R0, PT ;  /* 0x00000000eb00720c */ /* 0x000fe20003fa6070 */
[----:B------:R-:W-:Y:S01]  /*15b30*/  IMAD.MOV.U32 R76, RZ, RZ, R73 ;  /* 0x000000ffff4c7224 */ /* 0x000fe200078e0049 */
[----:B------:R-:W-:Y:S01]  /*15b40*/  LOP3.LUT R4, R3, UR13, R4, 0x96, !PT ;  /* 0x0000000d03047c12 */ /* 0x000fe2000f8e9604 */
[----:B------:R-:W-:Y:S01]  /*15b50*/  IMAD.MOV.U32 R73, RZ, RZ, R54 ;  /* 0x000000ffff497224 */ /* 0x000fe200078e0036 */
[C---:B------:R-:W-:Y:S01]  /*15b60*/  LOP3.LUT R5, R2.reuse, 0xff, RZ, 0xc0, !PT ;  /* 0x000000ff02057812 */ /* 0x040fe200078ec0ff */
[----:B------:R-:W-:Y:S01]  /*15b70*/  IMAD.MOV.U32 R54, RZ, RZ, R120 ;  /* 0x000000ffff367224 */ /* 0x000fe200078e0078 */
[----:B------:R-:W-:-:S02]  /*15b80*/  LOP3.LUT R18, R2, 0xffff, RZ, 0xc0, !PT ;  /* 0x0000ffff02127812 */ /* 0x000fc400078ec0ff */
[--C-:B------:R-:W-:Y:S02]  /*15b90*/  SHF.R.U32.HI R0, RZ, 0x18, R2.reuse ;  /* 0x00000018ff007819 */ /* 0x100fe40000011602 */
[----:B------:R-:W-:Y:S01]  /*15ba0*/  SHF.R.U32.HI R8, RZ, 0x10, R2 ;  /* 0x00000010ff087819 */ /* 0x000fe20000011602 */
[----:B------:R-:W-:Y:S01]  /*15bb0*/  IMAD.WIDE.U32 R2, R7, -0x2daee0ad, RZ ;  /* 0xd2511f5307027825 */ /* 0x000fe200078e00ff */
[----:B------:R-:W-:Y:S02]  /*15bc0*/  PRMT R105, R163, 0x5410, R164 ;  /* 0x00005410a3697816 */ /* 0x000fe400000000a4 */
[----:B------:R-:W-:Y:S01]  /*15bd0*/  @!P0 PRMT R164, R79, 0x5410, RZ ;  /* 0x000054104fa48816 */ /* 0x000fe200000000ff */
[----:B------:R-:W-:Y:S01]  /*15be0*/  FADD.FTZ R7, R19, R22 ;  /* 0x0000001613077221 */ /* 0x000fe20000010000 */
[----:B------:R-:W-:Y:S01]  /*15bf0*/  ISETP.GE.U32.AND P0, PT, R235, R9, PT ;  /* 0x00000009eb00720c */ /* 0x000fe20003f06070 */
[----:B------:R-:W-:Y:S01]  /*15c00*/  MUFU.EX2 R22, R151 ;  /* 0x0000009700167308 */ /* 0x000fe20000000800 */
[----:B------:R-:W-:-:S02]  /*15c10*/  LOP3.LUT R9, R2, 0xff, RZ, 0xc0, !PT ;  /* 0x000000ff02097812 */ /* 0x000fc400078ec0ff */
[----:B------:R-:W-:Y:S02]  /*15c20*/  LOP3.LUT R20, R2, 0xffff, RZ, 0xc0, !PT ;  /* 0x0000ffff02147812 */ /* 0x000fe400078ec0ff */
[--C-:B------:R-:W-:Y:S02]  /*15c30*/  SHF.R.U32.HI R17, RZ, 0x10, R2.reuse ;  /* 0x00000010ff117819 */ /* 0x100fe40000011602 */
[----:B------:R-:W-:Y:S01]  /*15c40*/  SHF.R.U32.HI R16, RZ, 0x18, R2 ;  /* 0x00000018ff107819 */ /* 0x000fe20000011602 */
[----:B------:R-:W-:Y:S01]  /*15c50*/  MUFU.EX2 R79, R219 ;  /* 0x000000db004f7308 */ /* 0x000fe20000000800 */
[----:B------:R-:W-:Y:S02]  /*15c60*/  SHF.R.U32.HI R2, RZ, 0x8, R10 ;  /* 0x00000008ff027819 */ /* 0x000fe4000001160a */
[----:B------:R-:W-:Y:S01]  /*15c70*/  @!P4 PRMT R166, R75, 0x5410, RZ ;  /* 0x000054104ba6c816 */ /* 0x000fe200000000ff */
[----:B------:R-:W-:Y:S01]  /*15c80*/  IMAD.MOV.U32 R75, RZ, RZ, R27 ;  /* 0x000000ffff4b7224 */ /* 0x000fe200078e001b */
[----:B------:R-:W-:Y:S01]  /*15c90*/  ISETP.GE.U32.AND P4, PT, R235, R0, PT ;  /* 0x00000000eb00720c */ /* 0x000fe20003f86070 */
[----:B------:R-:W-:Y:S01]  /*15ca0*/  IMAD.MOV.U32 R27, RZ, RZ, R118 ;  /* 0x000000ffff1b7224 */ /* 0x000fe200078e0076 */
[----:B------:R-:W-:Y:S01]  /*15cb0*/  LOP3.LUT R0, R3, UR14, R6, 0x96, !PT ;  /* 0x0000000e03007c12 */ /* 0x000fe2000f8e9606 */
[----:B------:R-:W-:Y:S01]  /*15cc0*/  MUFU.EX2 R10, R53 ;  /* 0x00000035000a7308 */ /* 0x000fe20000000800 */
[----:B------:R-:W-:-:S02]  /*15cd0*/  LOP3.LUT R3, R11, 0xff, RZ, 0xc0, !PT ;  /* 0x000000ff0b037812 */ /* 0x000fc400078ec0ff */
[----:B------:R-:W-:Y:S02]  /*15ce0*/  LOP3.LUT R2, R2, 0xffff, RZ, 0xc0, !PT ;  /* 0x0000ffff02027812 */ /* 0x000fe400078ec0ff */
[----:B------:R-:W-:Y:S02]  /*15cf0*/  PRMT R106, R169, 0x5410, R168 ;  /* 0x00005410a96a7816 */ /* 0x000fe400000000a8 */
[----:B------:R-:W-:Y:S01]  /*15d00*/  @!P3 PRMT R169, R77, 0x5410, RZ ;  /* 0x000054104da9b816 */ /* 0x000fe200000000ff */
[----:B------:R-:W-:Y:S01]  /*15d10*/  MUFU.EX2 R11, R56 ;  /* 0x00000038000b7308 */ /* 0x000fe20000000800 */
[----:B------:R-:W-:Y:S01]  /*15d20*/  @!P2 PRMT R168, R78, 0x5410, RZ ;  /* 0x000054104ea8a816 */ /* 0x000fe200000000ff */
[----:B------:R-:W-:Y:S01]  /*15d30*/  IMAD.MOV.U32 R77, RZ, RZ, R49 ;  /* 0x000000ffff4d7224 */ /* 0x000fe200078e0031 */
[C---:B------:R-:W-:Y:S01]  /*15d40*/  ISETP.GE.U32.AND P3, PT, R235.reuse, R2, PT ;  /* 0x00000002eb00720c */ /* 0x040fe20003f66070 */
[----:B------:R-:W-:Y:S01]  /*15d50*/  IMAD.MOV.U32 R49, RZ, RZ, R119 ;  /* 0x000000ffff317224 */ /* 0x000fe200078e0077 */
[----:B------:R-:W-:-:S02]  /*15d60*/  ISETP.GE.U32.AND P2, PT, R235, R3, PT ;  /* 0x00000003eb00720c */ /* 0x000fc40003f46070 */
[----:B-1----:R-:W-:Y:S01]  /*15d70*/  F2FP.BF16.PACK_AB R2, R24, R19 ;  /* 0x000000131802723e */ /* 0x002fe200000010ff */
[----:B------:R-:W1:Y:S01]  /*15d80*/  MUFU.EX2 R3, R48 ;  /* 0x0000003000037308 */ /* 0x000e620000000800 */
[----:B------:R-:W-:Y:S01]  /*15d90*/  @!P1 PRMT R163, R80, 0x5410, RZ ;  /* 0x0000541050a39816 */ /* 0x000fe200000000ff */
[----:B------:R-:W-:Y:S01]  /*15da0*/  IMAD.MOV.U32 R80, RZ, RZ, R50 ;  /* 0x000000ffff507224 */ /* 0x000fe200078e0032 */
[C---:B------:R-:W-:Y:S01]  /*15db0*/  PRMT R162, R2.reuse, 0x7610, R162 ;  /* 0x0000761002a27816 */ /* 0x040fe200000000a2 */
[----:B------:R-:W-:Y:S01]  /*15dc0*/  IMAD.MOV.U32 R50, RZ, RZ, R47 ;  /* 0x000000ffff327224 */ /* 0x000fe200078e002f */
[----:B------:R-:W-:Y:S02]  /*15dd0*/  PRMT R161, R2, 0x7632, R161 ;  /* 0x0000763202a17816 */ /* 0x000fe400000000a1 */
[----:B------:R-:W-:Y:S01]  /*15de0*/  LOP3.LUT R2, R8, 0xff, RZ, 0xc0, !PT ;  /* 0x000000ff08027812 */ /* 0x000fe200078ec0ff */
[----:B------:R-:W-:Y:S01]  /*15df0*/  @!P5 HFMA2.BF16_V2 R81, -RZ.H0_H0, RZ.H0_H0, -R162.H0_H0 ;  /* 0x200000ffff51d231 */ /* 0x000fe200003409a2 */
[----:B------:R-:W-:Y:S01]  /*15e00*/  PRMT R104, R162, 0x5410, R161 ;  /* 0x00005410a2687816 */ /* 0x000fe200000000a1 */
[----:B------:R-:W-:Y:S01]  /*15e10*/  @!P3 HFMA2.BF16_V2 R82, -RZ.H0_H0, RZ.H0_H0, -R161.H0_H0 ;  /* 0x200000ffff52b231 */ /* 0x000fe200003409a1 */
[----:B------:R-:W1:Y:S01]  /*15e20*/  MUFU.EX2 R19, R150 ;  /* 0x0000009600137308 */ /* 0x000e620000000800 */
[----:B------:R-:W-:Y:S01]  /*15e30*/  ISETP.GE.U32.AND P1, PT, R235, R5, PT ;  /* 0x00000005eb00720c */ /* 0x000fe20003f26070 */
[----:B------:R-:W-:Y:S01]  /*15e40*/  FADD.FTZ R5, R153, R23 ;  /* 0x0000001799057221 */ /* 0x000fe20000010000 */
[----:B------:R-:W-:Y:S01]  /*15e50*/  @!P5 PRMT R162, R81, 0x5410, RZ ;  /* 0x0000541051a2d816 */ /* 0x000fe200000000ff */
[----:B------:R-:W-:Y:S01]  /*15e60*/  FADD.FTZ R8, R155, R21 ;  /* 0x000000159b087221 */ /* 0x000fe20000010000 */
[----:B------:R-:W-:Y:S01]  /*15e70*/  ISETP.GE.U32.AND P5, PT, R235, R2, PT ;  /* 0x00000002eb00720c */ /* 0x000fe20003fa6070 */
[----:B-1----:R-:W-:Y:S01]  /*15e80*/  FADD.FTZ R6, R3, R28 ;  /* 0x0000001c03067221 */ /* 0x002fe20000010000 */
[----:B------:R-:W-:Y:S01]  /*15e90*/  LOP3.LUT R2, R4, 0xffff, RZ, 0xc0, !PT ;  /* 0x0000ffff04027812 */ /* 0x000fe200078ec0ff */
[----:B------:R-:W-:Y:S01]  /*15ea0*/  IMAD.MOV.U32 R81, RZ, RZ, R51 ;  /* 0x000000ffff517224 */ /* 0x000fe200078e0033 */
[----:B------:R-:W-:Y:S01]  /*15eb0*/  F2FP.BF16.PACK_AB R3, R10, R3 ;  /* 0x000000030a03723e */ /* 0x000fe200000010ff */
[----:B------:R-:W-:Y:S01]  /*15ec0*/  IMAD.MOV.U32 R51, RZ, RZ, R122 ;  /* 0x000000ffff337224 */ /* 0x000fe200078e007a */
[----:B------:R-:W-:Y:S01]  /*15ed0*/  SHF.R.U32.HI R2, RZ, 0x8, R2 ;  /* 0x00000008ff027819 */ /* 0x000fe20000011602 */
[----:B------:R-:W-:Y:S01]  /*15ee0*/  IMAD.MOV.U32 R122, RZ, RZ, R46 ;  /* 0x000000ffff7a7224 */ /* 0x000fe200078e002e */
[C---:B------:R-:W-:Y:S01]  /*15ef0*/  PRMT R159, R3.reuse, 0x7632, R159 ;  /* 0x00007632039f7816 */ /* 0x040fe2000000009f */
[----:B------:R-:W-:Y:S01]  /*15f00*/  MUFU.EX2 R46, R152 ;  /* 0x00000098002e7308 */ /* 0x000fe20000000800 */
[----:B------:R-:W-:Y:S01]  /*15f10*/  LOP3.LUT R2, R2, 0xffff, RZ, 0xc0, !PT ;  /* 0x0000ffff02027812 */ /* 0x000fe200078ec0ff */
[----:B------:R-:W-:Y:S01]  /*15f20*/  IMAD.MOV.U32 R28, RZ, RZ, R140 ;  /* 0x000000ffff1c7224 */ /* 0x000fe200078e008c */
[----:B------:R-:W-:Y:S01]  /*15f30*/  PRMT R160, R3, 0x7610, R160 ;  /* 0x0000761003a07816 */ /* 0x000fe200000000a0 */
[----:B------:R-:W-:Y:S01]  /*15f40*/  @!P0 HFMA2.BF16_V2 R83, -RZ.H0_H0, RZ.H0_H0, -R159.H0_H0 ;  /* 0x200000ffff538231 */ /* 0x000fe2000034099f */
[----:B------:R-:W-:Y:S01]  /*15f50*/  @!P3 PRMT R161, R82, 0x5410, RZ ;  /* 0x0000541052a1b816 */ /* 0x000fe200000000ff */
[----:B------:R-:W-:Y:S01]  /*15f60*/  IMAD.MOV.U32 R140, RZ, RZ, R156 ;  /* 0x000000ffff8c7224 */ /* 0x000fe200078e009c */
[----:B------:R-:W-:Y:S01]  /*15f70*/  ISETP.GE.U32.AND P3, PT, R235, R2, PT ;  /* 0x00000002eb00720c */ /* 0x000fe20003f66070 */
[----:B------:R-:W-:Y:S01]  /*15f80*/  @!P2 HFMA2.BF16_V2 R84, -RZ.H0_H0, RZ.H0_H0, -R160.H0_H0 ;  /* 0x200000ffff54a231 */ /* 0x000fe200003409a0 */
[----:B------:R-:W-:Y:S01]  /*15f90*/  LOP3.LUT R2, R4, 0xff, RZ, 0xc0, !PT ;  /* 0x000000ff04027812 */ /* 0x000fe200078ec0ff */
[----:B------:R-:W1:Y:S01]  /*15fa0*/  MUFU.EX2 R82, R60 ;  /* 0x0000003c00527308 */ /* 0x000e620000000800 */
[----:B------:R-:W-:Y:S01]  /*15fb0*/  PRMT R23, R160, 0x5410, R159 ;  /* 0x00005410a0177816 */ /* 0x000fe2000000009f */
[----:B------:R-:W-:Y:S01]  /*15fc0*/  IMAD.MOV.U32 R78, RZ, RZ, R50 ;  /* 0x000000ffff4e7224 */ /* 0x000fe200078e0032 */
[----:B------:R-:W-:Y:S01]  /*15fd0*/  @!P0 PRMT R159, R83, 0x5410, RZ ;  /* 0x00005410539f8816 */ /* 0x000fe200000000ff */
[----:B------:R-:W-:Y:S01]  /*15fe0*/  IMAD.MOV.U32 R83, RZ, RZ, R75 ;  /* 0x000000ffff537224 */ /* 0x000fe200078e004b */
[C---:B------:R-:W-:Y:S01]  /*15ff0*/  ISETP.GE.U32.AND P0, PT, R235.reuse, R2, PT ;  /* 0x00000002eb00720c */ /* 0x040fe20003f06070 */
[----:B------:R-:W-:Y:S01]  /*16000*/  FADD.FTZ R6, R10, R6 ;  /* 0x000000060a067221 */ /* 0x000fe20000010000 */
[----:B------:R-:W-:Y:S01]  /*16010*/  SHF.R.U32.HI R2, RZ, 0x18, R4 ;  /* 0x00000018ff027819 */ /* 0x000fe20000011604 */
[----:B------:R-:W-:Y:S01]  /*16020*/  MUFU.EX2 R47, R62 ;  /* 0x0000003e002f7308 */ /* 0x000fe20000000800 */
[----:B------:R-:W-:Y:S01]  /*16030*/  @!P2 PRMT R160, R84, 0x5410, RZ ;  /* 0x0000541054a0a816 */ /* 0x000fe200000000ff */
[----:B------:R-:W-:Y:S01]  /*16040*/  IMAD.MOV.U32 R84, RZ, RZ, R77 ;  /* 0x000000ffff547224 */ /* 0x000fe200078e004d */
[----:B------:R-:W-:-:S02]  /*16050*/  ISETP.GE.U32.AND P2, PT, R235, R2, PT ;  /* 0x00000002eb00720c */ /* 0x000fc40003f46070 */
[----:B------:R-:W-:-:S03]  /*16060*/  F2FP.BF16.PACK_AB R2, R22, R19 ;  /* 0x000000131602723e */ /* 0x000fc600000010ff */
[----:B------:R-:W-:Y:S01]  /*16070*/  MUFU.EX2 R53, R221 ;  /* 0x000000dd00357308 */ /* 0x000fe20000000800 */
[C---:B------:R-:W-:Y:S02]  /*16080*/  PRMT R158, R2.reuse, 0x7610, R158 ;  /* 0x00007610029e7816 */ /* 0x040fe4000000009e */
[----:B------:R-:W-:Y:S02]  /*16090*/  PRMT R155, R2, 0x7632, R155 ;  /* 0x00007632029b7816 */ /* 0x000fe4000000009b */
[----:B------:R-:W-:Y:S01]  /*160a0*/  SHF.R.U32.HI R2, RZ, 0x10, R4 ;  /* 0x00000010ff027819 */ /* 0x000fe20000011604 */
[----:B------:R-:W-:Y:S01]  /*160b0*/  @!P0 HFMA2.BF16_V2 R86, -RZ.H0_H0, RZ.H0_H0, -R158.H0_H0 ;  /* 0x200000ffff568231 */ /* 0x000fe2000034099e */
[----:B------:R-:W-:Y:S01]  /*160c0*/  PRMT R121, R158, 0x5410, R155 ;  /* 0x000054109e797816 */ /* 0x000fe2000000009b */
[----:B------:R-:W-:Y:S01]  /*160d0*/  @!P3 HFMA2.BF16_V2 R85, -RZ.H0_H0, RZ.H0_H0, -R155.H0_H0 ;  /* 0x200000ffff55b231 */ /* 0x000fe2000034099b */
[----:B------:R-:W-:Y:S01]  /*160e0*/  LOP3.LUT R2, R2, 0xff, RZ, 0xc0, !PT ;  /* 0x000000ff02027812 */ /* 0x000fe200078ec0ff */
[----:B------:R-:W-:Y:S01]  /*160f0*/  MUFU.EX2 R56, R206 ;  /* 0x000000ce00387308 */ /* 0x000fe20000000800 */
[----:B------:R-:W-:Y:S01]  /*16100*/  @!P0 PRMT R158, R86, 0x5410, RZ ;  /* 0x00005410569e8816 */ /* 0x000fe200000000ff */
[----:B------:R-:W-:Y:S01]  /*16110*/  FADD.FTZ R4, R26, R8 ;  /* 0x000000081a047221 */ /* 0x000fe20000010000 */
[----:B------:R-:W-:Y:S01]  /*16120*/  ISETP.GE.U32.AND P0, PT, R235, R2, PT ;  /* 0x00000002eb00720c */ /* 0x000fe20003f06070 */
[----:B------:R-:W-:Y:S01]  /*16130*/  IMAD.MOV.U32 R26, RZ, RZ, R76 ;  /* 0x000000ffff1a7224 */ /* 0x000fe200078e004c */
[----:B-1----:R-:W-:-:S02]  /*16140*/  F2FP.BF16.PACK_AB R2, R82, R11 ;  /* 0x0000000b5202723e */ /* 0x002fc400000010ff */
[----:B------:R-:W-:Y:S01]  /*16150*/  @!P3 PRMT R155, R85, 0x5410, RZ ;  /* 0x00005410559bb816 */ /* 0x000fe200000000ff */
        /* <DEDUP_REMOVED lines=9> */
[----:B------:R-:W-:-:S02]  /*161f0*/  @!P2 PRMT R153, R88, 0x5410, RZ ;  /* 0x000054105899a816 */ /* 0x000fc400000000ff */
[----:B------:R-:W-:Y:S01]  /*16200*/  ISETP.GE.U32.AND P3, PT, R235, R9, PT ;  /* 0x00000009eb00720c */ /* 0x000fe20003f66070 */
[----:B------:R-:W-:Y:S01]  /*16210*/  FADD.FTZ R9, R25, R5 ;  /* 0x0000000519097221 */ /* 0x000fe20000010000 */
[----:B------:R-:W-:Y:S01]  /*16220*/  ISETP.GE.U32.AND P2, PT, R235, R2, PT ;  /* 0x00000002eb00720c */ /* 0x000fe20003f46070 */
[----:B------:R-:W-:Y:S01]  /*16230*/  IMAD.MOV.U32 R25, RZ, RZ, R123 ;  /* 0x000000ffff197224 */ /* 0x000fe200078e007b */
[----:B------:R-:W-:Y:S01]  /*16240*/  F2FP.BF16.PACK_AB R2, R177, R46 ;  /* 0x0000002eb102723e */ /* 0x000fe200000010ff */
[----:B------:R-:W1:Y:S01]  /*16250*/  MUFU.EX2 R123, R146 ;  /* 0x00000092007b7308 */ /* 0x000e620000000800 */
[----:B------:R-:W-:Y:S01]  /*16260*/  @!P0 PRMT R154, R87, 0x5410, RZ ;  /* 0x00005410579a8816 */ /* 0x000fe200000000ff */
[----:B------:R-:W-:Y:S01]  /*16270*/  IMAD.MOV.U32 R75, RZ, RZ, R25 ;  /* 0x000000ffff4b7224 */ /* 0x000fe200078e0019 */
[C---:B------:R-:W-:Y:S01]  /*16280*/  PRMT R152, R2.reuse, 0x7610, R152 ;  /* 0x0000761002987816 */ /* 0x040fe20000000098 */
[----:B------:R-:W-:Y:S01]  /*16290*/  IMAD.MOV.U32 R25, RZ, RZ, R27 ;  /* 0x000000ffff197224 */ /* 0x000fe200078e001b */
[----:B------:R-:W-:Y:S01]  /*162a0*/  PRMT R151, R2, 0x7632, R151 ;  /* 0x0000763202977816 */ /* 0x000fe20000000097 */
[----:B------:R-:W-:Y:S01]  /*162b0*/  IMAD.MOV.U32 R27, RZ, RZ, R117 ;  /* 0x000000ffff1b7224 */ /* 0x000fe200078e0075 */
[----:B------:R-:W-:Y:S01]  /*162c0*/  LOP3.LUT R2, R17, 0xff, RZ, 0xc0, !PT ;  /* 0x000000ff11027812 */ /* 0x000fe200078ec0ff */
[----:B------:R-:W-:Y:S01]  /*162d0*/  @!P1 HFMA2.BF16_V2 R89, -RZ.H0_H0, RZ.H0_H0, -R152.H0_H0 ;  /* 0x200000ffff599231 */ /* 0x000fe20000340998 */
[----:B------:R-:W-:Y:S01]  /*162e0*/  PRMT R118, R152, 0x5410, R151 ;  /* 0x0000541098767816 */ /* 0x000fe20000000097 */
[----:B------:R-:W-:Y:S01]  /*162f0*/  @!P2 HFMA2.BF16_V2 R90, -RZ.H0_H0, RZ.H0_H0, -R151.H0_H0 ;  /* 0x200000ffff5aa231 */ /* 0x000fe20000340997 */
[----:B------:R2:W-:Y:S01]  /*16300*/  MUFU.EX2 R17, R147 ;  /* 0x0000009300117308 */ /* 0x0005e20000000800 */
[----:B------:R-:W-:Y:S01]  /*16310*/  IMAD.MOV.U32 R117, RZ, RZ, R234 ;  /* 0x000000ffff757224 */ /* 0x000fe200078e00ea */
[----:B------:R-:W-:Y:S01]  /*16320*/  @!P1 PRMT R152, R89, 0x5410, RZ ;  /* 0x0000541059989816 */ /* 0x000fe200000000ff */
[----:B------:R-:W-:Y:S01]  /*16330*/  FADD.FTZ R5, R24, R7 ;  /* 0x0000000718057221 */ /* 0x000fe20000010000 */
[----:B------:R-:W-:Y:S01]  /*16340*/  ISETP.GE.U32.AND P1, PT, R235, R2, PT ;  /* 0x00000002eb00720c */ /* 0x000fe20003f26070 */
[----:B------:R-:W-:Y:S01]  /*16350*/  IMAD.MOV.U32 R234, RZ, RZ, R238 ;  /* 0x000000ffffea7224 */ /* 0x000fe200078e00ee */
[----:B------:R-:W-:Y:S01]  /*16360*/  LOP3.LUT R2, R0, 0xffff, RZ, 0xc0, !PT ;  /* 0x0000ffff00027812 */ /* 0x000fe200078ec0ff */
[----:B------:R-:W-:Y:S01]  /*16370*/  FADD.FTZ R238, R11, R6 ;  /* 0x000000060bee7221 */ /* 0x000fe20000010000 */
[----:B-1----:R-:W-:Y:S01]  /*16380*/  F2FP.BF16.PACK_AB R3, R123, R47 ;  /* 0x0000002f7b03723e */ /* 0x002fe200000010ff */
[----:B------:R-:W-:Y:S01]  /*16390*/  MUFU.EX2 R87, R207 ;  /* 0x000000cf00577308 */ /* 0x000fe20000000800 */
[----:B------:R-:W-:Y:S01]  /*163a0*/  SHF.R.U32.HI R2, RZ, 0x8, R2 ;  /* 0x00000008ff027819 */ /* 0x000fe20000011602 */
[----:B------:R-:W-:Y:S01]  /*163b0*/  FADD.FTZ R234, R234, R4 ;  /* 0x00000004eaea7221 */ /* 0x000fe20000010000 */
[----:B------:R-:W-:-:S02]  /*163c0*/  PRMT R150, R3, 0x7610, R150 ;  /* 0x0000761003967816 */ /* 0x000fc40000000096 */
[----:B------:R-:W-:Y:S02]  /*163d0*/  LOP3.LUT R2, R2, 0xffff, RZ, 0xc0, !PT ;  /* 0x0000ffff02027812 */ /* 0x000fe400078ec0ff */
[----:B------:R-:W-:Y:S01]  /*163e0*/  PRMT R149, R3, 0x7632, R149 ;  /* 0x0000763203957816 */ /* 0x000fe20000000095 */
[----:B------:R-:W-:Y:S01]  /*163f0*/  @!P5 HFMA2.BF16_V2 R92, -RZ.H0_H0, RZ.H0_H0, -R150.H0_H0 ;  /* 0x200000ffff5cd231 */ /* 0x000fe20000340996 */
[----:B------:R-:W-:Y:S01]  /*16400*/  @!P2 PRMT R151, R90, 0x5410, RZ ;  /* 0x000054105a97a816 */ /* 0x000fe200000000ff */
[----:B------:R-:W1:Y:S01]  /*16410*/  MUFU.EX2 R76, R223 ;  /* 0x000000df004c7308 */ /* 0x000e620000000800 */
[C---:B------:R-:W-:Y:S01]  /*16420*/  ISETP.GE.U32.AND P2, PT, R235.reuse, R2, PT ;  /* 0x00000002eb00720c */ /* 0x040fe20003f46070 */
[----:B------:R-:W-:Y:S01]  /*16430*/  @!P4 HFMA2.BF16_V2 R91, -RZ.H0_H0, RZ.H0_H0, -R149.H0_H0 ;  /* 0x200000ffff5bc231 */ /* 0x000fe20000340995 */
[----:B------:R-:W-:Y:S01]  /*16440*/  LOP3.LUT R2, R0, 0xff, RZ, 0xc0, !PT ;  /* 0x000000ff00027812 */ /* 0x000fe200078ec0ff */
[----:B------:R-:W-:Y:S01]  /*16450*/  FADD.FTZ R3, R26, R9 ;  /* 0x000000091a037221 */ /* 0x000fe20000010000 */
[----:B------:R-:W-:Y:S01]  /*16460*/  PRMT R119, R150, 0x5410, R149 ;  /* 0x0000541096777816 */ /* 0x000fe20000000095 */
[----:B------:R-:W-:Y:S01]  /*16470*/  IMAD.MOV.U32 R26, RZ, RZ, R51 ;  /* 0x000000ffff1a7224 */ /* 0x000fe200078e0033 */
[----:B------:R-:W-:Y:S01]  /*16480*/  @!P5 PRMT R150, R92, 0x5410, RZ ;  /* 0x000054105c96d816 */ /* 0x000fe200000000ff */
[----:B------:R-:W-:Y:S01]  /*16490*/  IMAD.MOV.U32 R90, RZ, RZ, R80 ;  /* 0x000000ffff5a7224 */ /* 0x000fe200078e0050 */
[----:B------:R-:W-:Y:S01]  /*164a0*/  ISETP.GE.U32.AND P5, PT, R235, R2, PT ;  /* 0x00000002eb00720c */ /* 0x000fe20003fa6070 */
[----:B------:R-:W-:Y:S01]  /*164b0*/  IMAD.MOV.U32 R80, RZ, RZ, R49 ;  /* 0x000000ffff507224 */ /* 0x000fe200078e0031 */
[----:B------:R-:W-:Y:S01]  /*164c0*/  SHF.R.U32.HI R2, RZ, 0x18, R0 ;  /* 0x00000018ff027819 */ /* 0x000fe20000011600 */
[----:B------:R-:W-:Y:S01]  /*164d0*/  FADD.FTZ R233, R233, R3 ;  /* 0x00000003e9e97221 */ /* 0x000fe20000010000 */
[----:B------:R-:W-:Y:S01]  /*164e0*/  @!P4 PRMT R149, R91, 0x5410, RZ ;  /* 0x000054105b95c816 */ /* 0x000fe200000000ff */
[----:B------:R-:W-:Y:S01]  /*164f0*/  IMAD.MOV.U32 R91, RZ, RZ, R81 ;  /* 0x000000ffff5b7224 */ /* 0x000fe200078e0051 */
[----:B------:R-:W-:Y:S01]  /*16500*/  ISETP.GE.U32.AND P4, PT, R235, R2, PT ;  /* 0x00000002eb00720c */ /* 0x000fe20003f86070 */
[----:B------:R-:W-:Y:S01]  /*16510*/  IMAD.MOV.U32 R81, RZ, RZ, R116 ;  /* 0x000000ffff517224 */ /* 0x000fe200078e0074 */
[----:B------:R-:W-:Y:S01]  /*16520*/  F2FP.BF16.PACK_AB R2, R53, R79 ;  /* 0x0000004f3502723e */ /* 0x000fe200000010ff */
[----:B------:R-:W-:Y:S01]  /*16530*/  IMAD.MOV.U32 R116, RZ, RZ, R141 ;  /* 0x000000ffff747224 */ /* 0x000fe200078e008d */
[----:B------:R-:W-:Y:S01]  /*16540*/  SHF.R.U32.HI R0, RZ, 0x10, R0 ;  /* 0x00000010ff007819 */ /* 0x000fe20000011600 */
[----:B------:R-:W-:Y:S01]  /*16550*/  IMAD.MOV.U32 R141, RZ, RZ, R157 ;  /* 0x000000ffff8d7224 */ /* 0x000fe200078e009d */
[----:B------:R-:W-:-:S02]  /*16560*/  PRMT R148, R2, 0x7610, R148 ;  /* 0x0000761002947816 */ /* 0x000fc40000000094 */
[----:B--2---:R-:W-:Y:S02]  /*16570*/  PRMT R147, R2, 0x7632, R147 ;  /* 0x0000763202937816 */ /* 0x004fe40000000093 */
[----:B------:R-:W-:Y:S01]  /*16580*/  LOP3.LUT R0, R0, 0xff, RZ, 0xc0, !PT ;  /* 0x000000ff00007812 */ /* 0x000fe200078ec0ff */
[----:B------:R-:W-:Y:S01]  /*16590*/  @!P5 HFMA2.BF16_V2 R94, -RZ.H0_H0, RZ.H0_H0, -R148.H0_H0 ;  /* 0x200000ffff5ed231 */ /* 0x000fe20000340994 */
[----:B------:R-:W-:Y:S01]  /*165a0*/  PRMT R222, R148, 0x5410, R147 ;  /* 0x0000541094de7816 */ /* 0x000fe20000000093 */
[----:B------:R-:W-:Y:S01]  /*165b0*/  @!P2 HFMA2.BF16_V2 R93, -RZ.H0_H0, RZ.H0_H0, -R147.H0_H0 ;  /* 0x200000ffff5da231 */ /* 0x000fe20000340993 */
[----:B-1----:R-:W-:Y:S01]  /*165c0*/  F2FP.BF16.PACK_AB R2, R76, R85 ;  /* 0x000000554c02723e */ /* 0x002fe200000010ff */
[----:B------:R1:W-:Y:S01]  /*165d0*/  STG.E.U16 [R140.64+-0x100], R45 ;  /* 0xffff002d8c007986 */ /* 0x0003e2000c101522 */
[----:B------:R-:W-:Y:S02]  /*165e0*/  @!P5 PRMT R148, R94, 0x5410, RZ ;  /* 0x000054105e94d816 */ /* 0x000fe400000000ff */
[----:B------:R-:W-:Y:S01]  /*165f0*/  ISETP.GE.U32.AND P5, PT, R235, R0, PT ;  /* 0x00000000eb00720c */ /* 0x000fe20003fa6070 */
[----:B------:R-:W-:Y:S01]  /*16600*/  STG.E.U16 [R140.64+-0xfe], R44 ;  /* 0xffff022c8c007986 */ /* 0x000fe2000c101522 */
[----:B------:R-:W-:-:S02]  /*16610*/  SHF.R.U32.HI R0, RZ, 0x8, R20 ;  /* 0x00000008ff007819 */ /* 0x000fc40000011614 */
[----:B------:R-:W-:Y:S02]  /*16620*/  @!P2 PRMT R147, R93, 0x5410, RZ ;  /* 0x000054105d93a816 */ /* 0x000fe400000000ff */
[----:B------:R-:W-:Y:S02]  /*16630*/  LOP3.LUT R0, R0, 0xffff, RZ, 0xc0, !PT ;  /* 0x0000ffff00007812 */ /* 0x000fe400078ec0ff */
[----:B------:R-:W-:Y:S02]  /*16640*/  PRMT R144, R2, 0x7610, R144 ;  /* 0x0000761002907816 */ /* 0x000fe40000000090 */
[----:B------:R-:W-:Y:S02]  /*16650*/  ISETP.GE.U32.AND P2, PT, R235, R0, PT ;  /* 0x00000000eb00720c */ /* 0x000fe40003f46070 */
[----:B------:R-:W-:Y:S01]  /*16660*/  F2FP.BF16.PACK_AB R0, R56, R17 ;  /* 0x000000113800723e */ /* 0x000fe200000010ff */
[----:B------:R-:W-:Y:S01]  /*16670*/  @!P3 HFMA2.BF16_V2 R96, -RZ.H0_H0, RZ.H0_H0, -R144.H0_H0 ;  /* 0x200000ffff60b231 */ /* 0x000fe20000340990 */
[----:B------:R-:W-:-:S02]  /*16680*/  PRMT R143, R2, 0x7632, R143 ;  /* 0x00007632028f7816 */ /* 0x000fc4000000008f */
[C---:B------:R-:W-:Y:S02]  /*16690*/  PRMT R146, R0.reuse, 0x7610, R146 ;  /* 0x0000761000927816 */ /* 0x040fe40000000092 */
[----:B------:R-:W-:Y:S02]  /*166a0*/  PRMT R145, R0, 0x7632, R145 ;  /* 0x0000763200917816 */ /* 0x000fe40000000091 */
[----:B------:R-:W-:Y:S01]  /*166b0*/  F2FP.BF16.PACK_AB R0, R77, R87 ;  /* 0x000000574d00723e */ /* 0x000fe200000010ff */
[----:B------:R-:W-:Y:S01]  /*166c0*/  @!P5 HFMA2.BF16_V2 R95, -RZ.H0_H0, RZ.H0_H0, -R146.H0_H0 ;  /* 0x200000ffff5fd231 */ /* 0x000fe20000340992 */
[----:B------:R-:W-:Y:S01]  /*166d0*/  LOP3.LUT R2, R91, UR18, R84, 0x96, !PT ;  /* 0x000000125b027c12 */ /* 0x000fe2000f8e9654 */
[----:B------:R-:W-:Y:S01]  /*166e0*/  @!P4 HFMA2.BF16_V2 R97, -RZ.H0_H0, RZ.H0_H0, -R145.H0_H0 ;  /* 0x200000ffff61c231 */ /* 0x000fe20000340991 */
[C---:B------:R-:W-:Y:S01]  /*166f0*/  PRMT R142, R0.reuse, 0x7610, R142 ;  /* 0x00007610008e7816 */ /* 0x040fe2000000008e */
[----:B-1----:R-:W-:Y:S01]  /*16700*/  IMAD.MOV.U32 R45, RZ, RZ, R17 ;  /* 0x000000ffff2d7224 */ /* 0x002fe200078e0011 */
[----:B------:R-:W-:Y:S01]  /*16710*/  PRMT R37, R0, 0x7632, R37 ;  /* 0x0000763200257816 */ /* 0x000fe20000000025 */
[----:B------:R-:W-:Y:S01]  /*16720*/  IMAD.U32 R0, RZ, RZ, UR5 ;  /* 0x00000005ff007e24 */ /* 0x000fe2000f8e00ff */
[----:B------:R-:W-:Y:S01]  /*16730*/  ISETP.GE.U32.AND P0, PT, R235, R16, PT ;  /* 0x00000010eb00720c */ /* 0x000fe20003f06070 */
[----:B------:R-:W-:Y:S01]  /*16740*/  FADD.FTZ R16, R19, R5 ;  /* 0x0000000513107221 */ /* 0x000fe20000010000 */
[----:B------:R-:W-:Y:S01]  /*16750*/  PRMT R216, R235, 0x7054, R235 ;  /* 0x00007054ebd87816 */ /* 0x000fe200000000eb */
[----:B------:R-:W-:Y:S01]  /*16760*/  IMAD.WIDE R50, R0, 0x2, R140 ;  /* 0x0000000200327825 */ /* 0x000fe200078e028c */
[----:B------:R-:W-:Y:S01]  /*16770*/  @!P1 HFMA2.BF16_V2 R99, -RZ.H0_H0, RZ.H0_H0, -R142.H0_H0 ;  /* 0x200000ffff639231 */ /* 0x000fe2000034098e */
[----:B------:R-:W-:Y:S01]  /*16780*/  PRMT R221, R146, 0x5410, R145 ;  /* 0x0000541092dd7816 */ /* 0x000fe20000000091 */
[----:B------:R-:W-:Y:S01]  /*16790*/  @!P2 HFMA2.BF16_V2 R100, -RZ.H0_H0, RZ.H0_H0, -R143.H0_H0 ;  /* 0x200000ffff64a231 */ /* 0x000fe2000034098f */
[----:B------:R-:W-:Y:S01]  /*167a0*/  IMAD.U32 R0, RZ, RZ, UR4 ;  /* 0x00000004ff007e24 */ /* 0x000fe2000f8e00ff */
[----:B------:R-:W-:Y:S01]  /*167b0*/  STG.E.U16 [R50.64+-0x100], R38 ;  /* 0xffff002632007986 */ /* 0x000fe2000c101522 */
[----:B------:R-:W-:Y:S01]  /*167c0*/  IMAD.WIDE.U32 R2, R2, -0x2daee0ad, RZ ;  /* 0xd2511f5302027825 */ /* 0x000fe200078e00ff */
[----:B------:R-:W-:-:S02]  /*167d0*/  @!P5 PRMT R146, R95, 0x5410, RZ ;  /* 0x000054105f92d816 */ /* 0x000fc400000000ff */
[----:B------:R1:W-:Y:S01]  /*167e0*/  STG.E.U16 [R50.64+-0xfe], R39 ;  /* 0xffff022732007986 */ /* 0x0003e2000c101522 */
[----:B------:R-:W-:Y:S01]  /*167f0*/  IMAD.WIDE R48, R0, 0x2, R140 ;  /* 0x0000000200307825 */ /* 0x000fe200078e028c */
[----:B------:R-:W-:Y:S01]  /*16800*/  @!P0 HFMA2.BF16_V2 R98, -RZ.H0_H0, RZ.H0_H0, -R37.H0_H0 ;  /* 0x200000ffff628231 */ /* 0x000fe20000340925 */
[----:B------:R-:W-:Y:S02]  /*16810*/  PRMT R219, R142, 0x5410, R37 ;  /* 0x000054108edb7816 */ /* 0x000fe40000000025 */
[----:B------:R-:W-:Y:S01]  /*16820*/  IMAD.U32 R0, RZ, RZ, UR26 ;  /* 0x0000001aff007e24 */ /* 0x000fe2000f8e00ff */
[----:B------:R-:W-:Y:S01]  /*16830*/  STG.E.U16 [R48.64+-0x100], R15 ;  /* 0xffff000f30007986 */ /* 0x000fe2000c101522 */
[----:B------:R-:W-:Y:S01]  /*16840*/  FADD.FTZ R223, R22, R16 ;  /* 0x0000001016df7221 */ /* 0x000fe20000010000 */
[----:B------:R-:W-:Y:S01]  /*16850*/  @!P4 PRMT R145, R97, 0x5410, RZ ;  /* 0x000054106191c816 */ /* 0x000fe200000000ff */
[----:B------:R-:W-:Y:S01]  /*16860*/  IMAD.MOV.U32 R22, RZ, RZ, R175 ;  /* 0x000000ffff167224 */ /* 0x000fe200078e00af */
[----:B------:R-:W-:Y:S01]  /*16870*/  STG.E.U16 [R48.64+-0xfe], R14 ;  /* 0xffff020e30007986 */ /* 0x000fe2000c101522 */
[----:B------:R-:W-:Y:S01]  /*16880*/  PRMT R218, R144, 0x5410, R143 ;  /* 0x0000541090da7816 */ /* 0x000fe2000000008f */
[----:B------:R-:W-:Y:S01]  /*16890*/  IMAD.MOV.U32 R97, RZ, RZ, R101 ;  /* 0x000000ffff617224 */ /* 0x000fe200078e0065 */
[----:B------:R-:W-:Y:S01]  /*168a0*/  @!P1 PRMT R142, R99, 0x5410, RZ ;  /* 0x00005410638e9816 */ /* 0x000fe200000000ff */
[----:B------:R-:W2:Y:S01]  /*168b0*/  LDL.LU R175, [R1+0x19c] ;  /* 0x00019c0001af7983 */ /* 0x000ea20000300800 */
[----:B------:R-:W-:Y:S01]  /*168c0*/  @!P0 PRMT R37, R98, 0x5410, RZ ;  /* 0x0000541062258816 */ /* 0x000fe200000000ff */
[----:B------:R-:W-:Y:S01]  /*168d0*/  IMAD.MOV.U32 R98, RZ, RZ, R102 ;  /* 0x000000ffff627224 */ /* 0x000fe200078e0066 */
[----:B------:R-:W-:Y:S01]  /*168e0*/  @!P3 PRMT R144, R96, 0x5410, RZ ;  /* 0x000054106090b816 */ /* 0x000fe200000000ff */
[----:B------:R-:W-:Y:S01]  /*168f0*/  IMAD.MOV.U32 R99, RZ, RZ, R103 ;  /* 0x000000ffff637224 */ /* 0x000fe200078e0067 */
[----:B------:R-:W-:Y:S01]  /*16900*/  @!P2 PRMT R143, R100, 0x5410, RZ ;  /* 0x00005410648fa816 */ /* 0x000fe200000000ff */
[----:B------:R-:W-:-:S02]  /*16910*/  IMAD.MOV.U32 R96, RZ, RZ, R74 ;  /* 0x000000ffff607224 */ /* 0x000fc400078e004a */
[----:B------:R-:W-:Y:S02]  /*16920*/  IMAD.MOV.U32 R100, RZ, RZ, R65 ;  /* 0x000000ffff647224 */ /* 0x000fe400078e0041 */
[----:B------:R-:W-:Y:S02]  /*16930*/  IMAD.MOV.U32 R101, RZ, RZ, R64 ;  /* 0x000000ffff657224 */ /* 0x000fe400078e0040 */
[----:B------:R-:W-:Y:S02]  /*16940*/  IMAD.MOV.U32 R102, RZ, RZ, R63 ;  /* 0x000000ffff667224 */ /* 0x000fe400078e003f */
[----:B-1----:R-:W-:Y:S01]  /*16950*/  IMAD.WIDE R38, R0, 0x2, R140 ;  /* 0x0000000200267825 */ /* 0x002fe200078e028c */
[----:B------:R-:W-:-:S03]  /*16960*/  LOP3.LUT R0, R237, UR17, R190, 0x96, !PT ;  /* 0x00000011ed007c12 */ /* 0x000fc6000f8e96be */
[----:B------:R-:W-:Y:S01]  /*16970*/  IMAD.MOV.U32 R103, RZ, RZ, R61 ;  /* 0x000000ffff677224 */ /* 0x000fe200078e003d */
[----:B------:R-:W-:Y:S01]  /*16980*/  STG.E.U16 [R38.64+-0x100], R13 ;  /* 0xffff000d26007986 */ /* 0x000fe2000c101522 */
[----:B------:R-:W-:Y:S01]  /*16990*/  IMAD.WIDE.U32 R4, R0, -0x326172a9, RZ ;  /* 0xcd9e8d5700047825 */ /* 0x000fe200078e00ff */
[----:B------:R-:W-:Y:S02]  /*169a0*/  LOP3.LUT R0, R3, UR15, R236, 0x96, !PT ;  /* 0x0000000f03007c12 */ /* 0x000fe4000f8e96ec */
[----:B------:R1:W-:Y:S01]  /*169b0*/  STG.E.U16 [R38.64+-0xfe], R12 ;  /* 0xffff020c26007986 */ /* 0x0003e2000c101522 */
[----:B------:R-:W-:Y:S01]  /*169c0*/  IMAD.MOV.U32 R237, RZ, RZ, R77 ;  /* 0x000000ffffed7224 */ /* 0x000fe200078e004d */
[----:B------:R-:W-:Y:S01]  /*169d0*/  LOP3.LUT R3, R5, UR16, R90, 0x96, !PT ;  /* 0x0000001005037c12 */ /* 0x000fe2000f8e965a */
[----:B------:R-:W-:Y:S01]  /*169e0*/  IMAD.WIDE.U32 R10, R0, -0x326172a9, RZ ;  /* 0xcd9e8d57000a7825 */ /* 0x000fe200078e00ff */
[----:B------:R-:W-:Y:S03]  /*169f0*/  STG.E.U16 [R140.64+-0xf0], R43 ;  /* 0xffff102b8c007986 */ /* 0x000fe6000c101522 */
[----:B------:R-:W-:Y:S01]  /*16a00*/  IMAD.WIDE.U32 R6, R3, -0x2daee0ad, RZ ;  /* 0xd2511f5303067825 */ /* 0x000fe200078e00ff */
[----:B------:R-:W-:Y:S01]  /*16a10*/  LOP3.LUT R3, R11, UR12, R4, 0x96, !PT ;  /* 0x0000000c0b037c12 */ /* 0x000fe2000f8e9604 */
[----:B------:R-:W-:Y:S03]  /*16a20*/  STG.E.U16 [R140.64+-0xee], R42 ;  /* 0xffff122a8c007986 */ /* 0x000fe6000c101522 */
[----:B------:R-:W-:Y:S01]  /*16a30*/  LOP3.LUT R0, R7, UR11, R2, 0x96, !PT ;  /* 0x0000000b07007c12 */ /* 0x000fe2000f8e9602 */
[----:B------:R-:W-:Y:S01]  /*16a40*/  IMAD.WIDE.U32 R2, R3, -0x2daee0ad, RZ ;  /* 0xd2511f5303027825 */ /* 0x000fe200078e00ff */
[----:B------:R-:W-:Y:S03]  /*16a50*/  STG.E.U16 [R50.64+-0xf0], R40 ;  /* 0xffff102832007986 */ /* 0x000fe6000c101522 */
[----:B------:R-:W-:Y:S01]  /*16a60*/  IMAD.WIDE.U32 R8, R0, -0x326172a9, RZ ;  /* 0xcd9e8d5700087825 */ /* 0x000fe200078e00ff */
[----:B------:R-:W-:Y:S01]  /*16a70*/  LOP3.LUT R3, R3, UR9, R6, 0x96, !PT ;  /* 0x0000000903037c12 */ /* 0x000fe2000f8e9606 */
[----:B------:R-:W-:Y:S03]  /*16a80*/  STG.E.U16 [R50.64+-0xee], R41 ;  /* 0xffff122932007986 */ /* 0x000fe6000c101522 */
[----:B------:R-:W-:Y:S01]  /*16a90*/  LOP3.LUT R0, R9, UR10, R10, 0x96, !PT ;  /* 0x0000000a09007c12 */ /* 0x000fe2000f8e960a */
[----:B------:R-:W-:-:S04]  /*16aa0*/  IMAD.WIDE.U32 R6, R3, -0x326172a9, RZ ;  /* 0xcd9e8d5703067825 */ /* 0x000fc800078e00ff */
[----:B-1----:R-:W-:Y:S01]  /*16ab0*/  IMAD.WIDE.U32 R12, R0, -0x2daee0ad, RZ ;  /* 0xd2511f53000c7825 */ /* 0x002fe200078e00ff */
[----:B------:R-:W-:-:S04]  /*16ac0*/  LOP3.LUT R7, R7, UR8, R8, 0x96, !PT ;  /* 0x0000000807077c12 */ /* 0x000fc8000f8e9608 */
[----:B------:R-:W-:-:S05]  /*16ad0*/  LOP3.LUT R2, R13, UR6, R2, 0x96, !PT ;  /* 0x000000060d027c12 */ /* 0x000fca000f8e9602 */
        /* <DEDUP_REMOVED lines=8> */
[----:B------:R-:W-:Y:S01]  /*16b60*/  LOP3.LUT R10, R3, R83, RZ, 0xc0, !PT ;  /* 0x00000053030a7212 */ /* 0x000fe200078ec0ff */
[----:B------:R-:W-:Y:S01]  /*16b70*/  IMAD.MOV.U32 R83, RZ, RZ, R80 ;  /* 0x000000ffff537224 */ /* 0x000fe200078e0050 */
[----:B------:R-:W-:Y:S01]  /*16b80*/  SHF.R.U32.HI R3, RZ, 0x18, R2 ;  /* 0x00000018ff037819 */ /* 0x000fe20000011602 */
[----:B------:R-:W-:Y:S01]  /*16b90*/  IMAD.MOV.U32 R80, RZ, RZ, R75 ;  /* 0x000000ffff507224 */ /* 0x000fe200078e004b */
[----:B------:R-:W-:Y:S01]  /*16ba0*/  LOP3.LUT R2, R6, 0xff, RZ, 0xc0, !PT ;  /* 0x000000ff06027812 */ /* 0x000fe200078ec0ff */
[----:B------:R-:W-:Y:S01]  /*16bb0*/  IMAD.MOV.U32 R75, RZ, RZ, R55 ;  /* 0x000000ffff4b7224 */ /* 0x000fe200078e0037 */
[----:B------:R-:W-:Y:S01]  /*16bc0*/  SHF.R.U32.HI R6, RZ, 0x10, R0 ;  /* 0x00000010ff067819 */ /* 0x000fe20000011600 */
[----:B------:R-:W-:Y:S01]  /*16bd0*/  IMAD.MOV.U32 R55, RZ, RZ, R113 ;  /* 0x000000ffff377224 */ /* 0x000fe200078e0071 */
[----:B------:R-:W-:Y:S02]  /*16be0*/  PRMT R11, R2, 0x5410, R3 ;  /* 0x00005410020b7816 */ /* 0x000fe40000000003 */
[----:B------:R-:W-:-:S02]  /*16bf0*/  LOP3.LUT R2, R0, 0xffff, RZ, 0xc0, !PT ;  /* 0x0000ffff00027812 */ /* 0x000fc400078ec0ff */
[----:B------:R-:W-:Y:S02]  /*16c00*/  LOP3.LUT R6, R6, 0xff, RZ, 0xc0, !PT ;  /* 0x000000ff06067812 */ /* 0x000fe400078ec0ff */
[----:B------:R-:W-:Y:S02]  /*16c10*/  SHF.R.U32.HI R3, RZ, 0x8, R2 ;  /* 0x00000008ff037819 */ /* 0x000fe40000011602 */
[----:B------:R-:W-:-:S04]  /*16c20*/  LOP3.LUT R2, R0, 0xff, RZ, 0xc0, !PT ;  /* 0x000000ff00027812 */ /* 0x000fc800078ec0ff */
[----:B------:R-:W-:Y:S01]  /*16c30*/  PRMT R8, R2, 0x5410, R3 ;  /* 0x0000541002087816 */ /* 0x000fe20000000003 */
[----:B------:R-:W-:Y:S01]  /*16c40*/  IMAD.WIDE.U32 R2, R7, -0x2daee0ad, RZ ;  /* 0xd2511f5307027825 */ /* 0x000fe200078e00ff */
[----:B------:R-:W-:-:S04]  /*16c50*/  SHF.R.U32.HI R7, RZ, 0x18, R0 ;  /* 0x00000018ff077819 */ /* 0x000fc80000011600 */
[----:B------:R-:W-:Y:S02]  /*16c60*/  LOP3.LUT R0, R3, UR14, R12, 0x96, !PT ;  /* 0x0000000e03007c12 */ /* 0x000fe4000f8e960c */
[----:B------:R-:W-:Y:S02]  /*16c70*/  PRMT R12, R6, 0x5410, R7 ;  /* 0x00005410060c7816 */ /* 0x000fe40000000007 */
        /* <DEDUP_REMOVED lines=15> */
[----:B------:R-:W-:Y:S02]  /*16d70*/  LOP3.LUT R3, R191, R214, RZ, 0x3c, !PT ;  /* 0x000000d6bf037212 */ /* 0x000fe400078e3cff */
[----:B------:R-:W-:Y:S01]  /*16d80*/  PRMT R13, R0, 0x5410, R2 ;  /* 0x00005410000d7816 */ /* 0x000fe20000000002 */
[----:B------:R-:W-:-:S02]  /*16d90*/  HSET2.LE.AND R0, R11, R216, PT ;  /* 0x000000d80b007233 */ /* 0x000fc40003803000 */
[----:B------:R-:W-:-:S03]  /*16da0*/  HSET2.LE.AND R2, R8, R216, PT ;  /* 0x000000d808027233 */ /* 0x000fc60003803000 */
[----:B------:R-:W-:Y:S01]  /*16db0*/  LOP3.LUT R11, R0, R117, RZ, 0xc0, !PT ;  /* 0x00000075000b7212 */ /* 0x000fe200078ec0ff */
[--C-:B------:R-:W-:Y:S01]  /*16dc0*/  HSET2.LE.AND R0, R12, R216.reuse, PT ;  /* 0x000000d80c007233 */ /* 0x100fe20003803000 */
[----:B------:R-:W-:Y:S01]  /*16dd0*/  LOP3.LUT R8, R2, R116, RZ, 0xc0, !PT ;  /* 0x0000007402087212 */ /* 0x000fe200078ec0ff */
[----:B------:R-:W-:Y:S01]  /*16de0*/  IMAD.WIDE.U32 R116, R3, -0x326172a9, RZ ;  /* 0xcd9e8d5703747825 */ /* 0x000fe200078e00ff */
[----:B------:R-:W-:Y:S02]  /*16df0*/  HSET2.LE.AND R2, R9, R216, PT ;  /* 0x000000d809027233 */ /* 0x000fe40003803000 */
[----:B------:R-:W-:Y:S01]  /*16e00*/  LOP3.LUT R9, R0, R28, RZ, 0xc0, !PT ;  /* 0x0000001c00097212 */ /* 0x000fe200078ec0ff */
[----:B------:R-:W-:Y:S01]  /*16e10*/  IMAD.MOV.U32 R28, RZ, RZ, R67 ;  /* 0x000000ffff1c7224 */ /* 0x000fe200078e0043 */
[----:B------:R-:W-:Y:S01]  /*16e20*/  LOP3.LUT R3, R117, UR18, R84, 0x96, !PT ;  /* 0x0000001275037c12 */ /* 0x000fe2000f8e9654 */
[----:B------:R-:W-:Y:S01]  /*16e30*/  IMAD.MOV.U32 R84, RZ, RZ, R78 ;  /* 0x000000ffff547224 */ /* 0x000fe200078e004e */
[----:B------:R-:W-:Y:S01]  /*16e40*/  LOP3.LUT R12, R2, R81, RZ, 0xc0, !PT ;  /* 0x00000051020c7212 */ /* 0x000fe200078ec0ff */
[----:B------:R-:W-:Y:S01]  /*16e50*/  IMAD.MOV.U32 R78, RZ, RZ, R73 ;  /* 0x000000ffff4e7224 */ /* 0x000fe200078e0049 */
[----:B------:R-:W-:Y:S01]  /*16e60*/  LOP3.LUT R2, R5, UR16, R116, 0x96, !PT ;  /* 0x0000001005027c12 */ /* 0x000fe2000f8e9674 */
[----:B------:R-:W-:-:S04]  /*16e70*/  IMAD.WIDE.U32 R6, R3, -0x2daee0ad, RZ ;  /* 0xd2511f5303067825 */ /* 0x000fc800078e00ff */
[----:B------:R-:W-:Y:S01]  /*16e80*/  IMAD.WIDE.U32 R2, R2, -0x2daee0ad, RZ ;  /* 0xd2511f5302027825 */ /* 0x000fe200078e00ff */
[----:B------:R-:W-:-:S03]  /*16e90*/  LOP3.LUT R0, R7, UR15, R236, 0x96, !PT ;  /* 0x0000000f07007c12 */ /* 0x000fc6000f8e96ec */
[----:B------:R-:W-:Y:S01]  /*16ea0*/  IMAD.MOV.U32 R73, RZ, RZ, R107 ;  /* 0x000000ffff497224 */ /* 0x000fe200078e006b */
[----:B------:R-:W-:Y:S01]  /*16eb0*/  LOP3.LUT R3, R3, UR11, R6, 0x96, !PT ;  /* 0x0000000b03037c12 */ /* 0x000fe2000f8e9606 */
[----:B------:R-:W-:-:S04]  /*16ec0*/  IMAD.WIDE.U32 R6, R0, -0x326172a9, RZ ;  /* 0xcd9e8d5700067825 */ /* 0x000fc800078e00ff */
[----:B------:R-:W-:Y:S01]  /*16ed0*/  IMAD.MOV.U32 R107, RZ, RZ, R112 ;  /* 0x000000ffff6b7224 */ /* 0x000fe200078e0070 */
[----:B------:R-:W-:Y:S01]  /*16ee0*/  LOP3.LUT R0, R7, UR12, R4, 0x96, !PT ;  /* 0x0000000c07007c12 */ /* 0x000fe2000f8e9604 */
[----:B------:R-:W-:-:S04]  /*16ef0*/  IMAD.WIDE.U32 R112, R3, -0x326172a9, RZ ;  /* 0xcd9e8d5703707825 */ /* 0x000fc800078e00ff */
[----:B------:R-:W-:Y:S01]  /*16f00*/  IMAD.MOV.U32 R81, RZ, RZ, R26 ;  /* 0x000000ffff517224 */ /* 0x000fe200078e001a */
[----:B------:R-:W-:Y:S01]  /*16f10*/  LOP3.LUT R3, R113, UR10, R6, 0x96, !PT ;  /* 0x0000000a71037c12 */ /* 0x000fe2000f8e9606 */
[----:B------:R-:W-:Y:S02]  /*16f20*/  IMAD.MOV.U32 R26, RZ, RZ, R57 ;  /* 0x000000ffff1a7224 */ /* 0x000fe400078e0039 */
[----:B------:R-:W-:Y:S01]  /*16f30*/  IMAD.WIDE.U32 R4, R0, -0x2daee0ad, RZ ;  /* 0xd2511f5300047825 */ /* 0x000fe200078e00ff */
[----:B------:R-:W-:-:S03]  /*16f40*/  HSET2.LE.AND R0, R15, R216, PT ;  /* 0x000000d80f007233 */ /* 0x000fc60003803000 */
[----:B------:R-:W-:Y:S01]  /*16f50*/  IMAD.MOV.U32 R67, RZ, RZ, R115 ;  /* 0x000000ffff437224 */ /* 0x000fe200078e0073 */
[----:B------:R-:W-:Y:S01]  /*16f60*/  LOP3.LUT R5, R5, UR9, R2, 0x96, !PT ;  /* 0x0000000905057c12 */ /* 0x000fe2000f8e9602 */
[----:B------:R-:W-:Y:S01]  /*16f70*/  IMAD.MOV.U32 R57, RZ, RZ, R114 ;  /* 0x000000ffff397224 */ /* 0x000fe200078e0072 */
[--C-:B------:R-:W-:Y:S01]  /*16f80*/  HSET2.LE.AND R2, R14, R216.reuse, PT ;  /* 0x000000d80e027233 */ /* 0x100fe20003803000 */
[----:B------:R-:W-:Y:S01]  /*16f90*/  IMAD.WIDE.U32 R114, R3, -0x2daee0ad, RZ ;  /* 0xd2511f5303727825 */ /* 0x000fe200078e00ff */
[----:B------:R-:W-:Y:S01]  /*16fa0*/  HSET2.LE.AND R3, R13, R216, PT ;  /* 0x000000d80d037233 */ /* 0x000fe20003803000 */
[----:B------:R-:W-:Y:S02]  /*16fb0*/  LOP3.LUT R13, R0, R83, RZ, 0xc0, !PT ;  /* 0x00000053000d7212 */ /* 0x000fe400078ec0ff */
[----:B------:R-:W-:Y:S01]  /*16fc0*/  LOP3.LUT R14, R2, R252, RZ, 0xc0, !PT ;  /* 0x000000fc020e7212 */ /* 0x000fe200078ec0ff */
[----:B------:R-:W-:Y:S01]  /*16fd0*/  IMAD.WIDE.U32 R206, R5, -0x326172a9, RZ ;  /* 0xcd9e8d5705ce7825 */ /* 0x000fe200078e00ff */
[----:B------:R-:W-:-:S02]  /*16fe0*/  LOP3.LUT R4, R115, UR6, R4, 0x96, !PT ;  /* 0x0000000673047c12 */ /* 0x000fc4000f8e9604 */
[----:B------:R-:W-:Y:S01]  /*16ff0*/  LOP3.LUT R15, R3, R232, RZ, 0xc0, !PT ;  /* 0x000000e8030f7212 */ /* 0x000fe200078ec0ff */
[----:B------:R-:W-:Y:S02]  /*17000*/  IMAD.MOV.U32 R86, RZ, RZ, R28 ;  /* 0x000000ffff567224 */ /* 0x000fe400078e001c */
[----:B------:R-:W-:-:S04]  /*17010*/  IMAD.WIDE.U32 R2, R4, -0x326172a9, RZ ;  /* 0xcd9e8d5704027825 */ /* 0x000fc800078e00ff */
[----:B------:R-:W-:Y:S02]  /*17020*/  IMAD.MOV.U32 R28, RZ, RZ, R75 ;  /* 0x000000ffff1c7224 */ /* 0x000fe400078e004b */
[----:B------:R-:W-:Y:S02]  /*17030*/  IMAD.MOV.U32 R88, RZ, RZ, R73 ;  /* 0x000000ffff587224 */ /* 0x000fe400078e0049 */
[----:B------:R-:W-:Y:S02]  /*17040*/  IMAD.MOV.U32 R60, RZ, RZ, R67 ;  /* 0x000000ffff3c7224 */ /* 0x000fe400078e0043 */
[----:B------:R-:W-:Y:S02]  /*17050*/  IMAD.MOV.U32 R21, RZ, RZ, R57 ;  /* 0x000000ffff157224 */ /* 0x000fe400078e0039 */
[----:B------:R-:W-:Y:S02]  /*17060*/  IMAD.MOV.U32 R75, RZ, RZ, R55 ;  /* 0x000000ffff4b7224 */ /* 0x000fe400078e0037 */
[----:B------:R-:W-:-:S02]  /*17070*/  IMAD.MOV.U32 R18, RZ, RZ, R107 ;  /* 0x000000ffff127224 */ /* 0x000fc400078e006b */
[----:B------:R-:W-:Y:S01]  /*17080*/  IMAD.MOV.U32 R67, RZ, RZ, R111 ;  /* 0x000000ffff437224 */ /* 0x000fe200078e006f */
[C---:B------:R-:W-:Y:S01]  /*17090*/  LOP3.LUT R111, R2.reuse, 0xff, RZ, 0xc0, !PT ;  /* 0x000000ff026f7812 */ /* 0x040fe200078ec0ff */
[----:B------:R-:W-:Y:S01]  /*170a0*/  IMAD.MOV.U32 R57, RZ, RZ, R110 ;  /* 0x000000ffff397224 */ /* 0x000fe200078e006e */
[--C-:B------:R-:W-:Y:S01]  /*170b0*/  SHF.R.U32.HI R110, RZ, 0x10, R2.reuse ;  /* 0x00000010ff6e7819 */ /* 0x100fe20000011602 */
[----:B------:R-:W-:Y:S01]  /*170c0*/  IMAD.MOV.U32 R55, RZ, RZ, R109 ;  /* 0x000000ffff377224 */ /* 0x000fe200078e006d */
[----:B------:R-:W-:Y:S01]  /*170d0*/  SHF.R.U32.HI R109, RZ, 0x18, R2 ;  /* 0x00000018ff6d7819 */ /* 0x000fe20000011602 */
[----:B------:R-:W-:Y:S01]  /*170e0*/  IMAD.MOV.U32 R73, RZ, RZ, R108 ;  /* 0x000000ffff497224 */ /* 0x000fe200078e006c */
[----:B------:R-:W-:Y:S01]  /*170f0*/  LOP3.LUT R108, R2, 0xffff, RZ, 0xc0, !PT ;  /* 0x0000ffff026c7812 */ /* 0x000fe200078ec0ff */
[----:B------:R-:W-:Y:S01]  /*17100*/  IMAD.MOV.U32 R107, RZ, RZ, R36 ;  /* 0x000000ffff6b7224 */ /* 0x000fe200078e0024 */
[----:B------:R-:W-:Y:S01]  /*17110*/  LOP3.LUT R36, R3, UR13, R206, 0x96, !PT ;  /* 0x0000000d03247c12 */ /* 0x000fe2000f8e96ce */
[----:B------:R-:W-:-:S04]  /*17120*/  IMAD.WIDE.U32 R2, R25, -0x326172a9, RZ ;  /* 0xcd9e8d5719027825 */ /* 0x000fc800078e00ff */
[----:B------:R-:W-:Y:S01]  /*17130*/  IMAD.MOV.U32 R83, RZ, RZ, R26 ;  /* 0x000000ffff537224 */ /* 0x000fe200078e001a */
[----:B------:R-:W-:Y:S01]  /*17140*/  LOP3.LUT R0, R3, R27, RZ, 0x3c, !PT ;  /* 0x0000001b03007212 */ /* 0x000fe200078e3cff */
[----:B------:R-:W-:Y:S01]  /*17150*/  IMAD.MOV.U32 R89, RZ, RZ, R18 ;  /* 0x000000ffff597224 */ /* 0x000fe200078e0012 */
[----:B------:R-:W-:Y:S01]  /*17160*/  LOP3.LUT R3, R91, UR18, R2, 0x96, !PT ;  /* 0x000000125b037c12 */ /* 0x000fe2000f8e9602 */
[----:B------:R-:W-:Y:S01]  /*17170*/  IMAD.MOV.U32 R91, RZ, RZ, R21 ;  /* 0x000000ffff5b7224 */ /* 0x000fe200078e0015 */
[----:B------:R-:W1:Y:S01]  /*17180*/  LDSM.16.MT88.4 R16, [R173+0x6000] ;  /* 0x00600000ad10783b */ /* 0x000e620000004200 */
[----:B------:R-:W-:-:S04]  /*17190*/  IMAD.WIDE.U32 R26, R0, -0x2daee0ad, RZ ;  /* 0xd2511f53001a7825 */ /* 0x000fc800078e00ff */
[----:B------:R-:W-:Y:S01]  /*171a0*/  IMAD.WIDE.U32 R4, R3, -0x2daee0ad, RZ ;  /* 0xd2511f5303047825 */ /* 0x000fe200078e00ff */
[----:B------:R-:W-:Y:S02]  /*171b0*/  LOP3.LUT R0, R27, UR17, R190, 0x96, !PT ;  /* 0x000000111b007c12 */ /* 0x000fe4000f8e96be */
[----:B------:R-:W-:Y:S01]  /*171c0*/  LOP3.LUT R27, R117, UR18, R2, 0x96, !PT ;  /* 0x00000012751b7c12 */ /* 0x000fe2000f8e9602 */
[----:B------:R-:W-:Y:S02]  /*171d0*/  IMAD.MOV.U32 R95, RZ, RZ, R57 ;  /* 0x000000ffff5f7224 */ /* 0x000fe400078e0039 */
[----:B------:R-:W-:Y:S01]  /*171e0*/  IMAD.WIDE.U32 R24, R0, -0x326172a9, RZ ;  /* 0xcd9e8d5700187825 */ /* 0x000fe200078e00ff */
[----:B------:R-:W-:-:S03]  /*171f0*/  LOP3.LUT R0, R5, UR15, R26, 0x96, !PT ;  /* 0x0000000f05007c12 */ /* 0x000fc6000f8e961a */
        /* <DEDUP_REMOVED lines=13> */
[----:B------:R-:W-:Y:S01]  /*172d0*/  IMAD.MOV.U32 R90, RZ, RZ, R60 ;  /* 0x000000ffff5a7224 */ /* 0x000fe200078e003c */
[----:B-1----:R-:W-:Y:S01]  /*172e0*/  HMMA.16816.F32.BF16 R40, R8, R18, R244 ;  /* 0x000000120828723c */ /* 0x002fe200000418f4 */
[----:B------:R-:W-:Y:S02]  /*172f0*/  IMAD.MOV.U32 R88, RZ, RZ, R75 ;  /* 0x000000ffff587224 */ /* 0x000fe400078e004b */
[----:B------:R-:W-:-:S04]  /*17300*/  IMAD.WIDE.U32 R20, R0, -0x2daee0ad, RZ ;  /* 0xd2511f5300147825 */ /* 0x000fc800078e00ff */
        /* <DEDUP_REMOVED lines=9> */
[C---:B------:R-:W-:Y:S01]  /*173a0*/  LOP3.LUT R3, R2.reuse, 0xffff, RZ, 0xc0, !PT ;  /* 0x0000ffff02037812 */ /* 0x040fe200078ec0ff */
[----:B------:R-:W-:Y:S01]  /*173b0*/  HMMA.16816.F32.BF16 R72, R8, R16, R228 ;  /* 0x000000100848723c */ /* 0x000fe200000418e4 */
[----:B------:R-:W-:Y:S02]  /*173c0*/  IMAD.MOV.U32 R190, RZ, RZ, R82 ;  /* 0x000000ffffbe7224 */ /* 0x000fe400078e0052 */
[----:B------:R-:W-:Y:S01]  /*173d0*/  SHF.R.U32.HI R4, RZ, 0x8, R3 ;  /* 0x00000008ff047819 */ /* 0x000fe20000011603 */
[----:B------:R-:W-:Y:S01]  /*173e0*/  IMAD.MOV.U32 R191, RZ, RZ, R81 ;  /* 0x000000ffffbf7224 */ /* 0x000fe200078e0051 */
[----:B------:R-:W-:Y:S01]  /*173f0*/  LOP3.LUT R3, R2, 0xff, RZ, 0xc0, !PT ;  /* 0x000000ff02037812 */ /* 0x000fe200078ec0ff */
[----:B------:R-:W-:-:S02]  /*17400*/  IMAD.MOV.U32 R232, RZ, RZ, R80 ;  /* 0x000000ffffe87224 */ /* 0x000fc400078e0050 */
[----:B------:R-:W-:Y:S01]  /*17410*/  IMAD.MOV.U32 R252, RZ, RZ, R79 ;  /* 0x000000fffffc7224 */ /* 0x000fe200078e004f */
[----:B------:R-:W-:Y:S01]  /*17420*/  PRMT R3, R3, 0x5410, R4 ;  /* 0x0000541003037816 */ /* 0x000fe20000000004 */
[----:B------:R-:W-:Y:S01]  /*17430*/  IMAD.MOV.U32 R214, RZ, RZ, R78 ;  /* 0x000000ffffd67224 */ /* 0x000fe200078e004e */
[----:B------:R-:W-:Y:S01]  /*17440*/  SHF.R.U32.HI R4, RZ, 0x10, R2 ;  /* 0x00000010ff047819 */ /* 0x000fe20000011602 */
[----:B------:R-:W-:Y:S02]  /*17450*/  IMAD.MOV.U32 R236, RZ, RZ, R76 ;  /* 0x000000ffffec7224 */ /* 0x000fe400078e004c */
[----:B------:R-:W-:-:S05]  /*17460*/  HSET2.LE.AND R3, R3, R216, PT ;  /* 0x000000d803037233 */ /* 0x000fca0003803000 */
[----:B------:R-:W-:Y:S01]  /*17470*/  LOP3.LUT R6, R3, R30, RZ, 0xc0, !PT ;  /* 0x0000001e03067212 */ /* 0x000fe200078ec0ff */
[----:B------:R-:W-:Y:S01]  /*17480*/  IMAD.MOV.U32 R228, RZ, RZ, R191 ;  /* 0x000000ffffe47224 */ /* 0x000fe200078e00bf */
[----:B------:R-:W-:Y:S01]  /*17490*/  SHF.R.U32.HI R3, RZ, 0x18, R2 ;  /* 0x00000018ff037819 */ /* 0x000fe20000011602 */
[----:B------:R-:W-:Y:S01]  /*174a0*/  IMAD.MOV.U32 R229, RZ, RZ, R232 ;  /* 0x000000ffffe57224 */ /* 0x000fe200078e00e8 */
[----:B------:R-:W-:Y:S01]  /*174b0*/  LOP3.LUT R2, R4, 0xff, RZ, 0xc0, !PT ;  /* 0x000000ff04027812 */ /* 0x000fe200078ec0ff */
[----:B------:R-:W-:Y:S02]  /*174c0*/  IMAD.MOV.U32 R230, RZ, RZ, R252 ;  /* 0x000000ffffe67224 */ /* 0x000fe400078e00fc */
[----:B------:R-:W-:Y:S01]  /*174d0*/  IMAD.MOV.U32 R30, RZ, RZ, R86 ;  /* 0x000000ffff1e7224 */ /* 0x000fe200078e0056 */
[----:B------:R-:W-:-:S05]  /*174e0*/  PRMT R2, R2, 0x5410, R3 ;  /* 0x0000541002027816 */ /* 0x000fca0000000003 */
[----:B------:R-:W-:-:S05]  /*174f0*/  HSET2.LE.AND R2, R2, R216, PT ;  /* 0x000000d802027233 */ /* 0x000fca0003803000 */
[----:B------:R-:W-:Y:S01]  /*17500*/  LOP3.LUT R7, R2, R29, RZ, 0xc0, !PT ;  /* 0x0000001d02077212 */ /* 0x000fe200078ec0ff */
[----:B------:R-:W-:Y:S01]  /*17510*/  IMAD.MOV.U32 R29, RZ, RZ, R44 ;  /* 0x000000ffff1d7224 */ /* 0x000fe200078e002c */
        /* <DEDUP_REMOVED lines=8> */
[----:B------:R-:W-:Y:S02]  /*175a0*/  SHF.R.U32.HI R2, RZ, 0x18, R0 ;  /* 0x00000018ff027819 */ /* 0x000fe40000011600 */
[----:B------:R-:W-:Y:S01]  /*175b0*/  LOP3.LUT R0, R3, 0xff, RZ, 0xc0, !PT ;  /* 0x000000ff03007812 */ /* 0x000fe200078ec0ff */
[----:B------:R-:W-:-:S03]  /*175c0*/  IMAD.MOV.U32 R3, RZ, RZ, R83 ;  /* 0x000000ffff037224 */ /* 0x000fc600078e0053 */
[----:B------:R-:W-:-:S05]  /*175d0*/  PRMT R0, R0, 0x5410, R2 ;  /* 0x0000541000007816 */ /* 0x000fca0000000002 */
[----:B------:R-:W-:-:S05]  /*175e0*/  HSET2.LE.AND R0, R0, R216, PT ;  /* 0x000000d800007233 */ /* 0x000fca0003803000 */
[----:B------:R-:W-:-:S07]  /*175f0*/  LOP3.LUT R5, R0, R31, RZ, 0xc0, !PT ;  /* 0x0000001f00057212 */ /* 0x000fce00078ec0ff */
[C---:B------:R-:W-:Y:S08]  /*17600*/  HMMA.16816.F32.BF16 R64, R4.reuse, R16, R136 ;  /* 0x000000100440723c */ /* 0x040ff00000041888 */
[----:B------:R-:W-:Y:S01]  /*17610*/  HMMA.16816.F32.BF16 R60, R4, R18, R132 ;  /* 0x00000012043c723c */ /* 0x000fe20000041884 */
[----:B---3--:R-:W1:Y:S01]  /*17620*/  LDSM.16.MT88.4 R16, [R176+0x6000] ;  /* 0x00600000b010783b */ /* 0x008e620000004200 */
[----:B------:R-:W-:-:S02]  /*17630*/  IMAD.MOV.U32 R44, RZ, RZ, R188 ;  /* 0x000000ffff2c7224 */ /* 0x000fc400078e00bc */
[----:B------:R-:W-:Y:S01]  /*17640*/  IMAD.MOV.U32 R84, RZ, RZ, R187 ;  /* 0x000000ffff547224 */ /* 0x000fe200078e00bb */
[----:B------:R3:W5:Y:S03]  /*17650*/  LDL.LU R188, [R1+0x198] ;  /* 0x0001980001bc7983 */ /* 0x0007660000300800 */
[-C--:B-1----:R-:W-:Y:S08]  /*17660*/  HMMA.16816.F32.BF16 R100, R8, R16.reuse, R100 ;  /* 0x000000100864723c */ /* 0x082ff00000041864 */
[C---:B------:R-:W-:Y:S08]  /*17670*/  HMMA.16816.F32.BF16 R80, R4.reuse, R16, R128 ;  /* 0x000000100450723c */ /* 0x040ff00000041880 */
[-C--:B------:R-:W-:Y:S08]  /*17680*/  HMMA.16816.F32.BF16 R76, R4, R18.reuse, R124 ;  /* 0x00000012044c723c */ /* 0x080ff0000004187c */
[----:B------:R-:W-:Y:S01]  /*17690*/  HMMA.16816.F32.BF16 R96, R8, R18, R96 ;  /* 0x000000120860723c */ /* 0x000fe20000041860 */
[----:B----4-:R-:W1:Y:S01]  /*176a0*/  LDSM.16.MT88.4 R16, [R174+0x6000] ;  /* 0x00600000ae10783b */ /* 0x010e620000004200 */
[----:B------:R-:W-:-:S02]  /*176b0*/  IMAD.MOV.U32 R139, RZ, RZ, R190 ;  /* 0x000000ffff8b7224 */ /* 0x000fc400078e00be */
[----:B------:R-:W-:Y:S01]  /*176c0*/  IMAD.MOV.U32 R190, RZ, RZ, R85 ;  /* 0x000000ffffbe7224 */ /* 0x000fe200078e0055 */
[----:B------:R3:W5:Y:S01]  /*176d0*/  LDL.LU R187, [R1+0x194] ;  /* 0x0001940001bb7983 */ /* 0x0007620000300800 */
        /* <DEDUP_REMOVED lines=14> */
[----:B------:R-:W-:Y:S01]  /*177c0*/  IMAD.MOV.U32 R32, RZ, RZ, R52 ;  /* 0x000000ffff207224 */ /* 0x000fe200078e0034 */
        /* <DEDUP_REMOVED lines=33> */
[----:B------:R3:W5:Y:S01]  /*179e0*/  LDL.LU R185, [R1+0x18c] ;  /* 0x00018c0001b97983 */ /* 0x0007620000300800 */
[----:B------:R-:W-:-:S02]  /*179f0*/  IMAD.MOV.U32 R138, RZ, RZ, R3 ;  /* 0x000000ffff8a7224 */ /* 0x000fc400078e0003 */
[----:B------:R-:W-:Y:S01]  /*17a00*/  IMAD.MOV.U32 R139, RZ, RZ, R22 ;  /* 0x000000ffff8b7224 */ /* 0x000fe200078e0016 */
[----:B------:R3:W5:Y:S01]  /*17a10*/  LDL.LU R184, [R1+0x188] ;  /* 0x0001880001b87983 */ /* 0x0007620000300800 */
[----:B------:R-:W-:Y:S02]  /*17a20*/  IMAD.MOV.U32 R0, RZ, RZ, R47 ;  /* 0x000000ffff007224 */ /* 0x000fe400078e002f */
[----:B------:R-:W-:Y:S02]  /*17a30*/  IMAD.MOV.U32 R2, RZ, RZ, R122 ;  /* 0x000000ffff027224 */ /* 0x000fe400078e007a */
[----:B------:R-:W-:Y:S02]  /*17a40*/  IMAD.MOV.U32 R3, RZ, RZ, R180 ;  /* 0x000000ffff037224 */ /* 0x000fe400078e00b4 */
        /* <DEDUP_REMOVED lines=10> */
[----:B------:R-:W-:Y:S01]  /*17af0*/  HMMA.16816.F32.BF16 R84, R8, R16, R84 ;  /* 0x000000100854723c */ /* 0x000fe20000041854 */
[----:B------:R-:W-:Y:S01]  /*17b00*/  IMAD.MOV.U32 R0, RZ, RZ, R107 ;  /* 0x000000ffff007224 */ /* 0x000fe200078e006b */
[----:B------:R-:W1:Y:S01]  /*17b10*/  LDSM.16.MT88.4 R8, [R173+0x6800] ;  /* 0x00680000ad08783b */ /* 0x000e620000004200 */
[----:B------:R-:W-:-:S04]  /*17b20*/  IMAD.WIDE.U32 R2, R21, -0x2daee0ad, RZ ;  /* 0xd2511f5315027825 */ /* 0x000fc800078e00ff */
[----:B------:R-:W-:Y:S01]  /*17b30*/  IMAD.MOV.U32 R249, RZ, RZ, R0 ;  /* 0x000000fffff97224 */ /* 0x000fe200078e0000 */
[----:B------:R-:W-:Y:S02]  /*17b40*/  LOP3.LUT R0, R3, UR14, R20, 0x96, !PT ;  /* 0x0000000e03007c12 */ /* 0x000fe4000f8e9614 */
[----:B------:R-:W-:Y:S01]  /*17b50*/  LOP3.LUT R3, R2, 0xffff, RZ, 0xc0, !PT ;  /* 0x0000ffff02037812 */ /* 0x000fe200078ec0ff */
[----:B------:R-:W-:Y:S07]  /*17b60*/  HMMA.16816.F32.BF16 R32, R4, R18, R32 ;  /* 0x000000120420723c */ /* 0x000fee0000041820 */
[----:B------:R-:W-:-:S02]  /*17b70*/  SHF.R.U32.HI R5, RZ, 0x8, R3 ;  /* 0x00000008ff057819 */ /* 0x000fc40000011603 */
[----:B------:R-:W-:Y:S02]  /*17b80*/  LOP3.LUT R4, R2, 0xff, RZ, 0xc0, !PT ;  /* 0x000000ff02047812 */ /* 0x000fe400078ec0ff */
[----:B------:R-:W-:Y:S02]  /*17b90*/  SHF.R.U32.HI R3, RZ, 0x10, R2 ;  /* 0x00000010ff037819 */ /* 0x000fe40000011602 */
[----:B------:R-:W-:Y:S02]  /*17ba0*/  PRMT R16, R4, 0x5410, R5 ;  /* 0x0000541004107816 */ /* 0x000fe40000000005 */
[----:B------:R-:W-:Y:S02]  /*17bb0*/  SHF.R.U32.HI R4, RZ, 0x10, R0 ;  /* 0x00000010ff047819 */ /* 0x000fe40000011600 */
[----:B------:R-:W-:Y:S02]  /*17bc0*/  SHF.R.U32.HI R7, RZ, 0x18, R2 ;  /* 0x00000018ff077819 */ /* 0x000fe40000011602 */
[----:B------:R-:W-:-:S02]  /*17bd0*/  LOP3.LUT R5, R3, 0xff, RZ, 0xc0, !PT ;  /* 0x000000ff03057812 */ /* 0x000fc400078ec0ff */
[C---:B------:R-:W-:Y:S02]  /*17be0*/  LOP3.LUT R2, R0.reuse, 0xffff, RZ, 0xc0, !PT ;  /* 0x0000ffff00027812 */ /* 0x040fe400078ec0ff */
[----:B------:R-:W-:Y:S02]  /*17bf0*/  LOP3.LUT R6, R0, 0xff, RZ, 0xc0, !PT ;  /* 0x000000ff00067812 */ /* 0x000fe400078ec0ff */
        /* <DEDUP_REMOVED lines=13> */
[----:B------:R-:W-:Y:S01]  /*17cd0*/  LOP3.LUT R5, R3, R105, RZ, 0xc0, !PT ;  /* 0x0000006903057212 */ /* 0x000fe200078ec0ff */
[----:B------:R-:W-:Y:S01]  /*17ce0*/  IMAD.MOV.U32 R250, RZ, RZ, R137 ;  /* 0x000000fffffa7224 */ /* 0x000fe200078e0089 */
[----:B------:R-:W-:Y:S01]  /*17cf0*/  LOP3.LUT R7, R0, R23, RZ, 0xc0, !PT ;  /* 0x0000001700077212 */ /* 0x000fe200078ec0ff */
[----:B------:R-:W-:Y:S01]  /*17d00*/  IMAD.MOV.U32 R251, RZ, RZ, R138 ;  /* 0x000000fffffb7224 */ /* 0x000fe200078e008a */
[----:B------:R-:W-:Y:S01]  /*17d10*/  LOP3.LUT R4, R2, R106, RZ, 0xc0, !PT ;  /* 0x0000006a02047212 */ /* 0x000fe200078ec0ff */
[----:B------:R-:W-:Y:S01]  /*17d20*/  IMAD.MOV.U32 R137, RZ, RZ, R107 ;  /* 0x000000ffff897224 */ /* 0x000fe200078e006b */
[-C--:B-1----:R-:W-:Y:S01]  /*17d30*/  HMMA.16816.F32.BF16 R124, R12, R8.reuse, R72 ;  /* 0x000000080c7c723c */ /* 0x082fe20000041848 */
[----:B------:R-:W-:Y:S01]  /*17d40*/  IMAD.MOV.U32 R138, RZ, RZ, R22 ;  /* 0x000000ffff8a7224 */ /* 0x000fe200078e0016 */
[----:B------:R-:W1:Y:S04]  /*17d50*/  LDSM.16.MT88.4 R16, [R174+0x6800] ;  /* 0x00680000ae10783b */ /* 0x000e680000004200 */
[----:B------:R-:W2:Y:S02]  /*17d60*/  LDSM.16.MT88.4 R20, [R176+0x6800] ;  /* 0x00680000b014783b */ /* 0x000ea40000004200 */
[C---:B------:R-:W-:Y:S08]  /*17d70*/  HMMA.16816.F32.BF16 R64, R4.reuse, R8, R64 ;  /* 0x000000080440723c */ /* 0x040ff00000041840 */
[-C--:B------:R-:W-:Y:S08]  /*17d80*/  HMMA.16816.F32.BF16 R60, R4, R10.reuse, R60 ;  /* 0x0000000a043c723c */ /* 0x080ff0000004183c */
[----:B------:R-:W-:Y:S01]  /*17d90*/  HMMA.16816.F32.BF16 R104, R12, R10, R40 ;  /* 0x0000000a0c68723c */ /* 0x000fe20000041828 */
[----:B------:R-:W4:Y:S01]  /*17da0*/  LDSM.16.MT88.4 R8, [R175+0x6800] ;  /* 0x00680000af08783b */ /* 0x000f220000004200 */
[----:B------:R-:W-:-:S05]  /*17db0*/  LOP3.LUT R2, R25, UR16, R116, 0x96, !PT ;  /* 0x0000001019027c12 */ /* 0x000fca000f8e9674 */
[----:B------:R-:W-:Y:S01]  /*17dc0*/  IMAD.WIDE.U32 R2, R2, -0x2daee0ad, RZ ;  /* 0xd2511f5302027825 */ /* 0x000fe200078e00ff */
[C---:B-1----:R-:W-:Y:S08]  /*17dd0*/  HMMA.16816.F32.BF16 R56, R4.reuse, R16, R56 ;  /* 0x000000100438723c */ /* 0x042ff00000041838 */
[C---:B--2---:R-:W-:Y:S08]  /*17de0*/  HMMA.16816.F32.BF16 R80, R4.reuse, R20, R80 ;  /* 0x000000140450723c */ /* 0x044ff00000041850 */
[C---:B------:R-:W-:Y:S08]  /*17df0*/  HMMA.16816.F32.BF16 R76, R4.reuse, R22, R76 ;  /* 0x00000016044c723c */ /* 0x040ff0000004184c */
[C---:B------:R-:W-:Y:S08]  /*17e00*/  HMMA.16816.F32.BF16 R52, R4.reuse, R18, R52 ;  /* 0x000000120434723c */ /* 0x040ff00000041834 */
[C---:B----4-:R-:W-:Y:S08]  /*17e10*/  HMMA.16816.F32.BF16 R44, R4.reuse, R8, R44 ;  /* 0x00000008042c723c */ /* 0x050ff0000004182c */
        /* <DEDUP_REMOVED lines=9> */
[----:B------:R-:W-:-:S05]  /*17eb0*/  IMAD.WIDE.U32 R24, R3, -0x2daee0ad, RZ ;  /* 0xd2511f5303187825 */ /* 0x000fca00078e00ff */
[----:B------:R-:W-:Y:S02]  /*17ec0*/  LOP3.LUT R3, R25, UR6, R4, 0x96, !PT ;  /* 0x0000000619037c12 */ /* 0x000fe4000f8e9604 */
[----:B------:R-:W-:-:S03]  /*17ed0*/  LOP3.LUT R4, R5, UR9, R2, 0x96, !PT ;  /* 0x0000000905047c12 */ /* 0x000fc6000f8e9602 */
[----:B------:R-:W-:Y:S01]  /*17ee0*/  IMAD.WIDE.U32 R2, R3, -0x326172a9, RZ ;  /* 0xcd9e8d5703027825 */ /* 0x000fe200078e00ff */
[----:B------:R-:W-:Y:S04]  /*17ef0*/  HMMA.16816.F32.BF16 R72, R12, R10, R28 ;  /* 0x0000000a0c48723c */ /* 0x000fe8000004181c */
[----:B------:R-:W-:-:S03]  /*17f00*/  LOP3.LUT R0, R2, 0xffff, RZ, 0xc0, !PT ;  /* 0x0000ffff02007812 */ /* 0x000fc600078ec0ff */
[----:B------:R-:W-:Y:S01]  /*17f10*/  IMAD.WIDE.U32 R28, R4, -0x326172a9, RZ ;  /* 0xcd9e8d57041c7825 */ /* 0x000fe200078e00ff */
[----:B------:R-:W-:Y:S02]  /*17f20*/  SHF.R.U32.HI R5, RZ, 0x8, R0 ;  /* 0x00000008ff057819 */ /* 0x000fe40000011600 */
[----:B------:R-:W-:Y:S02]  /*17f30*/  LOP3.LUT R4, R2, 0xff, RZ, 0xc0, !PT ;  /* 0x000000ff02047812 */ /* 0x000fe400078ec0ff */
[----:B------:R-:W-:Y:S02]  /*17f40*/  LOP3.LUT R0, R3, UR13, R28, 0x96, !PT ;  /* 0x0000000d03007c12 */ /* 0x000fe4000f8e961c */
        /* <DEDUP_REMOVED lines=8> */
[----:B------:R-:W-:Y:S02]  /*17fd0*/  LDSM.16.MT88.4 R8, [R173+0x7000] ;  /* 0x00700000ad08783b */ /* 0x000fe40000004200 */
[C---:B------:R-:W-:Y:S02]  /*17fe0*/  HMMA.16816.F32.BF16 R96, R12.reuse, R22, R96 ;  /* 0x000000160c60723c */ /* 0x040fe40000041860 */
[----:B------:R-:W1:Y:S06]  /*17ff0*/  LDSM.16.MT88.4 R20, [R175+0x7000] ;  /* 0x00700000af14783b */ /* 0x000e6c0000004200 */
[C---:B------:R-:W-:Y:S08]  /*18000*/  HMMA.16816.F32.BF16 R92, R12.reuse, R16, R92 ;  /* 0x000000100c5c723c */ /* 0x040ff0000004185c */
[----:B------:R-:W-:Y:S01]  /*18010*/  HMMA.16816.F32.BF16 R88, R12, R18, R88 ;  /* 0x000000120c58723c */ /* 0x000fe20000041858 */
[----:B------:R-:W2:Y:S04]  /*18020*/  LDSM.16.MT88.4 R12, [R176+0x7000] ;  /* 0x00700000b00c783b */ /* 0x000ea80000004200 */
        /* <DEDUP_REMOVED lines=15> */
[----:B------:R-:W-:Y:S01]  /*18120*/  LOP3.LUT R7, R0, R119, RZ, 0xc0, !PT ;  /* 0x0000007700077212 */ /* 0x000fe200078ec0ff */
[----:B------:R-:W-:Y:S01]  /*18130*/  IMAD.MOV.U32 R122, RZ, RZ, R181 ;  /* 0x000000ffff7a7224 */ /* 0x000fe200078e00b5 */
[----:B------:R-:W-:Y:S01]  /*18140*/  LOP3.LUT R0, R110, 0xff, RZ, 0xc0, !PT ;  /* 0x000000ff6e007812 */ /* 0x000fe200078ec0ff */
[----:B------:R-:W-:Y:S02]  /*18150*/  IMAD.MOV.U32 R243, RZ, RZ, R244 ;  /* 0x000000fffff37224 */ /* 0x000fe400078e00f4 */
[----:B------:R-:W-:-:S02]  /*18160*/  IMAD.MOV.U32 R226, RZ, RZ, R245 ;  /* 0x000000ffffe27224 */ /* 0x000fc400078e00f5 */
[----:B------:R-:W-:Y:S01]  /*18170*/  IMAD.MOV.U32 R227, RZ, RZ, R246 ;  /* 0x000000ffffe37224 */ /* 0x000fe200078e00f6 */
[C---:B-1----:R-:W-:Y:S01]  /*18180*/  HMMA.16816.F32.BF16 R44, R4.reuse, R20, R44 ;  /* 0x00000014042c723c */ /* 0x042fe2000004182c */
[----:B------:R-:W-:Y:S02]  /*18190*/  IMAD.MOV.U32 R244, RZ, RZ, R247 ;  /* 0x000000fffff47224 */ /* 0x000fe400078e00f7 */
[----:B------:R-:W-:Y:S02]  /*181a0*/  IMAD.MOV.U32 R224, RZ, RZ, R131 ;  /* 0x000000ffffe07224 */ /* 0x000fe400078e0083 */
[----:B------:R-:W-:Y:S02]  /*181b0*/  IMAD.MOV.U32 R242, RZ, RZ, R135 ;  /* 0x000000fffff27224 */ /* 0x000fe400078e0087 */
[----:B------:R-:W-:Y:S01]  /*181c0*/  IMAD.MOV.U32 R241, RZ, RZ, R136 ;  /* 0x000000fffff17224 */ /* 0x000fe200078e0088 */
[----:B--2---:R-:W-:Y:S01]  /*181d0*/  HMMA.16816.F32.BF16 R128, R4, R12, R80 ;  /* 0x0000000c0480723c */ /* 0x004fe20000041850 */
[----:B------:R-:W-:-:S02]  /*181e0*/  IMAD.MOV.U32 R247, RZ, RZ, R132 ;  /* 0x000000fffff77224 */ /* 0x000fc400078e0084 */
[----:B------:R-:W-:Y:S02]  /*181f0*/  IMAD.MOV.U32 R30, RZ, RZ, R137 ;  /* 0x000000ffff1e7224 */ /* 0x000fe400078e0089 */
[----:B------:R-:W-:Y:S02]  /*18200*/  IMAD.MOV.U32 R31, RZ, RZ, R138 ;  /* 0x000000ffff1f7224 */ /* 0x000fe400078e008a */
[----:B------:R-:W-:Y:S01]  /*18210*/  IMAD.MOV.U32 R117, RZ, RZ, R139 ;  /* 0x000000ffff757224 */ /* 0x000fe200078e008b */
[C---:B----4-:R-:W-:Y:S01]  /*18220*/  HMMA.16816.F32.BF16 R56, R4.reuse, R16, R56 ;  /* 0x000000100438723c */ /* 0x050fe20000041838 */
[----:B------:R-:W-:Y:S02]  /*18230*/  IMAD.MOV.U32 R246, RZ, RZ, R133 ;  /* 0x000000fffff67224 */ /* 0x000fe400078e0085 */
[----:B------:R-:W-:Y:S01]  /*18240*/  IMAD.MOV.U32 R225, RZ, RZ, R123 ;  /* 0x000000ffffe17224 */ /* 0x000fe200078e007b */
[----:B------:R-:W-:Y:S01]  /*18250*/  SHF.R.U32.HI R2, RZ, 0x8, R108 ;  /* 0x00000008ff027819 */ /* 0x000fe2000001166c */
[----:B------:R-:W-:Y:S01]  /*18260*/  IMAD.MOV.U32 R245, RZ, RZ, R134 ;  /* 0x000000fffff57224 */ /* 0x000fe200078e0086 */
[----:B------:R3:W5:Y:S01]  /*18270*/  LDL.LU R181, [R1+0x17c] ;  /* 0x00017c0001b57983 */ /* 0x0007620000300800 */
[----:B------:R-:W-:Y:S01]  /*18280*/  IMAD.MOV.U32 R116, RZ, RZ, R122 ;  /* 0x000000ffff747224 */ /* 0x000fe200078e007a */
[C---:B------:R-:W-:Y:S02]  /*18290*/  HMMA.16816.F32.BF16 R136, R4.reuse, R8, R64 ;  /* 0x000000080488723c */ /* 0x040fe40000041840 */
[----:B------:R3:W5:Y:S04]  /*182a0*/  LDL.LU R180, [R1+0x178] ;  /* 0x0001780001b47983 */ /* 0x0007680000300800 */
[----:B------:R3:W5:Y:S02]  /*182b0*/  LDL.LU R179, [R1+0x174] ;  /* 0x0001740001b37983 */ /* 0x0007640000300800 */
[C---:B------:R-:W-:Y:S02]  /*182c0*/  HMMA.16816.F32.BF16 R132, R4.reuse, R10, R60 ;  /* 0x0000000a0484723c */ /* 0x040fe4000004183c */
[----:B------:R3:W5:Y:S06]  /*182d0*/  LDL.LU R178, [R1+0x170] ;  /* 0x0001700001b27983 */ /* 0x00076c0000300800 */
[C---:B------:R-:W-:Y:S08]  /*182e0*/  HMMA.16816.F32.BF16 R120, R4.reuse, R14, R76 ;  /* 0x0000000e0478723c */ /* 0x040ff0000004184c */
[C---:B------:R-:W-:Y:S08]  /*182f0*/  HMMA.16816.F32.BF16 R52, R4.reuse, R18, R52 ;  /* 0x000000120434723c */ /* 0x040ff00000041834 */
[----:B------:R-:W-:Y:S07]  /*18300*/  HMMA.16816.F32.BF16 R40, R4, R22, R32 ;  /* 0x000000160428723c */ /* 0x000fee0000041820 */
[----:B------:R-:W-:-:S02]  /*18310*/  PRMT R7, R0, 0x5410, R109 ;  /* 0x0000541000077816 */ /* 0x000fc4000000006d */
        /* <DEDUP_REMOVED lines=11> */
[----:B------:R-:W-:Y:S01]  /*183d0*/  IMAD.MOV.U32 R116, RZ, RZ, R117 ;  /* 0x000000ffff747224 */ /* 0x000fe200078e0075 */
[----:B------:R-:W-:Y:S01]  /*183e0*/  HSET2.LE.AND R0, R2, R216, PT ;  /* 0x000000d802007233 */ /* 0x000fe20003803000 */
[----:B------:R-:W-:Y:S02]  /*183f0*/  IMAD.MOV.U32 R117, RZ, RZ, R30 ;  /* 0x000000ffff757224 */ /* 0x000fe400078e001e */
[----:B------:R-:W-:Y:S02]  /*18400*/  IMAD.MOV.U32 R30, RZ, RZ, R248 ;  /* 0x000000ffff1e7224 */ /* 0x000fe400078e00f8 */
[----:B------:R-:W-:Y:S01]  /*18410*/  IMAD.MOV.U32 R248, RZ, RZ, R249 ;  /* 0x000000fffff87224 */ /* 0x000fe200078e00f9 */
[----:B------:R-:W-:Y:S01]  /*18420*/  LOP3.LUT R5, R0, R116, RZ, 0xc0, !PT ;  /* 0x0000007400057212 */ /* 0x000fe200078ec0ff */
[----:B------:R-:W-:Y:S02]  /*18430*/  IMAD.MOV.U32 R249, RZ, RZ, R243 ;  /* 0x000000fffff97224 */ /* 0x000fe400078e00f3 */
[----:B------:R-:W-:-:S02]  /*18440*/  IMAD.MOV.U32 R116, RZ, RZ, R117 ;  /* 0x000000ffff747224 */ /* 0x000fc400078e0075 */
[----:B------:R-:W-:Y:S02]  /*18450*/  IMAD.MOV.U32 R243, RZ, RZ, R224 ;  /* 0x000000fffff37224 */ /* 0x000fe400078e00e0 */
[----:B------:R-:W-:Y:S02]  /*18460*/  IMAD.MOV.U32 R117, RZ, RZ, R30 ;  /* 0x000000ffff757224 */ /* 0x000fe400078e001e */
[----:B------:R-:W-:Y:S02]  /*18470*/  IMAD.MOV.U32 R224, RZ, RZ, R177 ;  /* 0x000000ffffe07224 */ /* 0x000fe400078e00b1 */
[----:B------:R-:W-:Y:S01]  /*18480*/  IMAD.MOV.U32 R30, RZ, RZ, R248 ;  /* 0x000000ffff1e7224 */ /* 0x000fe200078e00f8 */
[----:B------:R3:W5:Y:S01]  /*18490*/  LDL.LU R177, [R1+0x16c] ;  /* 0x00016c0001b17983 */ /* 0x0007620000300800 */
[----:B------:R-:W-:-:S03]  /*184a0*/  IMAD.MOV.U32 R248, RZ, RZ, R172 ;  /* 0x000000fffff87224 */ /* 0x000fc600078e00ac */
[----:B------:R3:W5:Y:S01]  /*184b0*/  LDL.LU R172, [R1+0x168] ;  /* 0x0001680001ac7983 */ /* 0x0007620000300800 */
        /* <DEDUP_REMOVED lines=12> */
[----:B------:R-:W-:Y:S01]  /*18580*/  SHF.R.U32.HI R11, RZ, 0x10, R2 ;  /* 0x00000010ff0b7819 */ /* 0x000fe20000011602 */
[----:B------:R-:W-:Y:S01]  /*18590*/  HMMA.16816.F32.BF16 R108, R4, R12, R100 ;  /* 0x0000000c046c723c */ /* 0x000fe20000041864 */
[----:B------:R-:W-:Y:S01]  /*185a0*/  PRMT R10, R9, 0x5410, R8 ;  /* 0x00005410090a7816 */ /* 0x000fe20000000008 */
[----:B------:R-:W-:-:S05]  /*185b0*/  IMAD.MOV.U32 R66, RZ, RZ, R30 ;  /* 0x000000ffff427224 */ /* 0x000fca00078e001e */
[----:B------:R-:W-:Y:S01]  /*185c0*/  SHF.R.U32.HI R12, RZ, 0x18, R2 ;  /* 0x00000018ff0c7819 */ /* 0x000fe20000011602 */
[----:B------:R-:W-:Y:S01]  /*185d0*/  HMMA.16816.F32.BF16 R92, R4, R16, R92 ;  /* 0x00000010045c723c */ /* 0x000fe2000004185c */
[C---:B------:R-:W-:Y:S01]  /*185e0*/  LOP3.LUT R2, R0.reuse, 0xffff, RZ, 0xc0, !PT ;  /* 0x0000ffff00027812 */ /* 0x040fe200078ec0ff */
[----:B------:R-:W-:Y:S01]  /*185f0*/  IMAD.MOV.U32 R65, RZ, RZ, R31 ;  /* 0x000000ffff417224 */ /* 0x000fe200078e001f */
[----:B------:R-:W-:Y:S02]  /*18600*/  LDSM.16.MT88.4 R100, [R176+0x7800] ;  /* 0x00780000b064783b */ /* 0x000fe40000004200 */
[----:B------:R-:W-:Y:S02]  /*18610*/  SHF.R.U32.HI R3, RZ, 0x8, R2 ;  /* 0x00000008ff037819 */ /* 0x000fe40000011602 */
[----:B------:R-:W-:-:S04]  /*18620*/  LOP3.LUT R2, R0, 0xff, RZ, 0xc0, !PT ;  /* 0x000000ff00027812 */ /* 0x000fc800078ec0ff */
[----:B------:R-:W-:Y:S02]  /*18630*/  PRMT R3, R2, 0x5410, R3 ;  /* 0x0000541002037816 */ /* 0x000fe40000000003 */
[--C-:B------:R-:W-:Y:S02]  /*18640*/  SHF.R.U32.HI R2, RZ, 0x10, R0.reuse ;  /* 0x00000010ff027819 */ /* 0x100fe40000011600 */
[----:B------:R-:W-:Y:S02]  /*18650*/  SHF.R.U32.HI R8, RZ, 0x18, R0 ;  /* 0x00000018ff087819 */ /* 0x000fe40000011600 */
[----:B------:R-:W-:Y:S01]  /*18660*/  LOP3.LUT R2, R2, 0xff, RZ, 0xc0, !PT ;  /* 0x000000ff02027812 */ /* 0x000fe200078ec0ff */
[----:B------:R-:W-:Y:S01]  /*18670*/  HSET2.LE.AND R0, R3, R216, PT ;  /* 0x000000d803007233 */ /* 0x000fe20003803000 */
[----:B------:R-:W-:Y:S02]  /*18680*/  LOP3.LUT R9, R11, 0xff, RZ, 0xc0, !PT ;  /* 0x000000ff0b097812 */ /* 0x000fe400078ec0ff */
[----:B------:R-:W-:Y:S01]  /*18690*/  PRMT R2, R2, 0x5410, R8 ;  /* 0x0000541002027816 */ /* 0x000fe20000000008 */
[----:B------:R-:W-:Y:S01]  /*186a0*/  HMMA.16816.F32.BF16 R16, R4, R18, R88 ;  /* 0x000000120410723c */ /* 0x000fe20000041858 */
[----:B------:R-:W-:-:S06]  /*186b0*/  PRMT R3, R9, 0x5410, R12 ;  /* 0x0000541009037816 */ /* 0x000fcc000000000c */
[----:B------:R-:W-:Y:S01]  /*186c0*/  LOP3.LUT R88, R0, R222, RZ, 0xc0, !PT ;  /* 0x000000de00587212 */ /* 0x000fe200078ec0ff */
[--C-:B------:R-:W-:Y:S02]  /*186d0*/  HSET2.LE.AND R0, R2, R216.reuse, PT ;  /* 0x000000d802007233 */ /* 0x100fe40003803000 */
[--C-:B------:R-:W-:Y:S02]  /*186e0*/  HSET2.LE.AND R2, R10, R216.reuse, PT ;  /* 0x000000d80a027233 */ /* 0x100fe40003803000 */
[----:B------:R-:W-:-:S03]  /*186f0*/  HSET2.LE.AND R3, R3, R216, PT ;  /* 0x000000d803037233 */ /* 0x000fc60003803000 */
[----:B------:R-:W-:Y:S02]  /*18700*/  LOP3.LUT R90, R2, R218, RZ, 0xc0, !PT ;  /* 0x000000da025a7212 */ /* 0x000fe400078ec0ff */
[----:B------:R-:W-:Y:S02]  /*18710*/  LOP3.LUT R2, R207, UR8, R112, 0x96, !PT ;  /* 0x00000008cf027c12 */ /* 0x000fe4000f8e9670 */
[----:B------:R-:W-:-:S03]  /*18720*/  LOP3.LUT R91, R3, R219, RZ, 0xc0, !PT ;  /* 0x000000db035b7212 */ /* 0x000fc600078ec0ff */
[----:B------:R-:W-:Y:S01]  /*18730*/  IMAD.WIDE.U32 R2, R2, -0x2daee0ad, RZ ;  /* 0xd2511f5302027825 */ /* 0x000fe200078e00ff */
[----:B------:R-:W-:Y:S01]  /*18740*/  LOP3.LUT R89, R0, R221, RZ, 0xc0, !PT ;  /* 0x000000dd00597212 */ /* 0x000fe200078ec0ff */
[----:B------:R-:W-:Y:S01]  /*18750*/  HMMA.16816.F32.BF16 R80, R4, R20, R84 ;  /* 0x000000140450723c */ /* 0x000fe20000041854 */
[----:B------:R-:W-:Y:S02]  /*18760*/  LDSM.16.MT88.4 R84, [R174+0x7800] ;  /* 0x00780000ae54783b */ /* 0x000fe40000004200 */
[----:B------:R-:W-:-:S05]  /*18770*/  LOP3.LUT R0, R2, 0xffff, RZ, 0xc0, !PT ;  /* 0x0000ffff02007812 */ /* 0x000fca00078ec0ff */
[C---:B------:R-:W-:Y:S01]  /*18780*/  HMMA.16816.F32.BF16 R28, R4.reuse, R14, R96 ;  /* 0x0000000e041c723c */ /* 0x040fe20000041860 */
[----:B------:R-:W-:Y:S01]  /*18790*/  SHF.R.U32.HI R8, RZ, 0x18, R2 ;  /* 0x00000018ff087819 */ /* 0x000fe20000011602 */
[----:B------:R-:W-:Y:S01]  /*187a0*/  IMAD.MOV.U32 R67, RZ, RZ, R117 ;  /* 0x000000ffff437224 */ /* 0x000fe200078e0075 */
[----:B------:R-:W-:Y:S04]  /*187b0*/  STG.E.U16 [R48.64+-0xf0], R170 ;  /* 0xffff10aa30007986 */ /* 0x000fe8000c101522 */
[----:B------:R-:W1:Y:S01]  /*187c0*/  LDSM.16.MT88.4 R116, [R173+0x7800] ;  /* 0x00780000ad74783b */ /* 0x000e620000004200 */
[----:B------:R-:W-:Y:S03]  /*187d0*/  HMMA.16816.F32.BF16 R20, R4, R22, R72 ;  /* 0x000000160414723c */ /* 0x000fe60000041848 */
[----:B------:R-:W-:Y:S04]  /*187e0*/  STG.E.U16 [R48.64+-0xee], R167 ;  /* 0xffff12a730007986 */ /* 0x000fe8000c101522 */
[----:B------:R-:W-:Y:S01]  /*187f0*/  SHF.R.U32.HI R4, RZ, 0x8, R0 ;  /* 0x00000008ff047819 */ /* 0x000fe20000011600 */
[----:B------:R-:W2:Y:S01]  /*18800*/  LDSM.16.MT88.4 R12, [R175+0x7800] ;  /* 0x00780000af0c783b */ /* 0x000ea20000004200 */
[----:B------:R-:W-:-:S02]  /*18810*/  LOP3.LUT R0, R3, UR14, R114, 0x96, !PT ;  /* 0x0000000e03007c12 */ /* 0x000fc4000f8e9672 */
[----:B------:R-:W-:Y:S02]  /*18820*/  LOP3.LUT R5, R2, 0xff, RZ, 0xc0, !PT ;  /* 0x000000ff02057812 */ /* 0x000fe400078ec0ff */
[----:B------:R-:W-:Y:S02]  /*18830*/  SHF.R.U32.HI R3, RZ, 0x10, R2 ;  /* 0x00000010ff037819 */ /* 0x000fe40000011602 */
[C---:B------:R-:W-:Y:S02]  /*18840*/  LOP3.LUT R2, R0.reuse, 0xffff, RZ, 0xc0, !PT ;  /* 0x0000ffff00027812 */ /* 0x040fe400078ec0ff */
[----:B------:R-:W-:Y:S01]  /*18850*/  PRMT R9, R5, 0x5410, R4 ;  /* 0x0000541005097816 */ /* 0x000fe20000000004 */
[----:B------:R-:W-:Y:S01]  /*18860*/  STG.E.U16 [R38.64+-0xf0], R165 ;  /* 0xffff10a526007986 */ /* 0x000fe2000c101522 */
[----:B------:R-:W-:Y:S02]  /*18870*/  LOP3.LUT R6, R0, 0xff, RZ, 0xc0, !PT ;  /* 0x000000ff00067812 */ /* 0x000fe400078ec0ff */
[----:B------:R-:W-:Y:S01]  /*18880*/  SHF.R.U32.HI R4, RZ, 0x8, R2 ;  /* 0x00000008ff047819 */ /* 0x000fe20000011602 */
[----:B------:R-:W-:Y:S01]  /*18890*/  STG.E.U16 [R38.64+-0xee], R166 ;  /* 0xffff12a626007986 */ /* 0x000fe2000c101522 */
[----:B------:R-:W-:-:S02]  /*188a0*/  LOP3.LUT R7, R3, 0xff, RZ, 0xc0, !PT ;  /* 0x000000ff03077812 */ /* 0x000fc400078ec0ff */
[--C-:B------:R-:W-:Y:S01]  /*188b0*/  SHF.R.U32.HI R3, RZ, 0x10, R0.reuse ;  /* 0x00000010ff037819 */ /* 0x100fe20000011600 */
[----:B------:R-:W-:Y:S01]  /*188c0*/  STG.E.U16 [R140.64+-0xe0], R217 ;  /* 0xffff20d98c007986 */ /* 0x000fe2000c101522 */
[----:B------:R-:W-:-:S03]  /*188d0*/  SHF.R.U32.HI R5, RZ, 0x18, R0 ;  /* 0x00000018ff057819 */ /* 0x000fc60000011600 */
[----:B------:R-:W-:Y:S01]  /*188e0*/  STG.E.U16 [R140.64+-0xde], R215 ;  /* 0xffff22d78c007986 */ /* 0x000fe2000c101522 */
[----:B------:R-:W-:-:S03]  /*188f0*/  PRMT R0, R6, 0x5410, R4 ;  /* 0x0000541006007816 */ /* 0x000fc60000000004 */
[----:B------:R-:W-:Y:S04]  /*18900*/  STG.E.U16 [R50.64+-0xe0], R213 ;  /* 0xffff20d532007986 */ /* 0x000fe8000c101522 */
[----:B------:R-:W-:Y:S04]  /*18910*/  STG.E.U16 [R50.64+-0xde], R212 ;  /* 0xffff22d432007986 */ /* 0x000fe8000c101522 */
[----:B------:R-:W-:Y:S04]  /*18920*/  STG.E.U16 [R48.64+-0xe0], R169 ;  /* 0xffff20a930007986 */ /* 0x000fe8000c101522 */
[----:B------:R-:W-:Y:S01]  /*18930*/  STG.E.U16 [R48.64+-0xde], R168 ;  /* 0xffff22a830007986 */ /* 0x000fe2000c101522 */
[----:B------:R-:W-:-:S03]  /*18940*/  LOP3.LUT R2, R3, 0xff, RZ, 0xc0, !PT ;  /* 0x000000ff03027812 */ /* 0x000fc600078ec0ff */
[----:B------:R-:W-:Y:S04]  /*18950*/  STG.E.U16 [R38.64+-0xe0], R163 ;  /* 0xffff20a326007986 */ /* 0x000fe8000c101522 */
[----:B------:R-:W-:Y:S01]  /*18960*/  STG.E.U16 [R38.64+-0xde], R164 ;  /* 0xffff22a426007986 */ /* 0x000fe2000c101522 */
[----:B------:R-:W-:-:S03]  /*18970*/  HSET2.LE.AND R0, R0, R216, PT ;  /* 0x000000d800007233 */ /* 0x000fc60003803000 */
[----:B------:R-:W-:Y:S04]  /*18980*/  STG.E.U16 [R140.64+-0xd0], R211 ;  /* 0xffff30d38c007986 */ /* 0x000fe8000c101522 */
[----:B------:R-:W-:Y:S01]  /*18990*/  STG.E.U16 [R140.64+-0xce], R210 ;  /* 0xffff32d28c007986 */ /* 0x000fe2000c101522 */
[----:B------:R-:W-:-:S03]  /*189a0*/  PRMT R7, R7, 0x5410, R8 ;  /* 0x0000541007077816 */ /* 0x000fc60000000008 */
[----:B------:R-:W-:Y:S04]  /*189b0*/  STG.E.U16 [R50.64+-0xd0], R209 ;  /* 0xffff30d132007986 */ /* 0x000fe8000c101522 */
[----:B------:R-:W-:Y:S04]  /*189c0*/  STG.E.U16 [R50.64+-0xce], R208 ;  /* 0xffff32d032007986 */ /* 0x000fe8000c101522 */
[----:B------:R-:W-:Y:S04]  /*189d0*/  STG.E.U16 [R48.64+-0xd0], R162 ;  /* 0xffff30a230007986 */ /* 0x000fe8000c101522 */
[----:B------:R-:W-:Y:S01]  /*189e0*/  STG.E.U16 [R48.64+-0xce], R161 ;  /* 0xffff32a130007986 */ /* 0x000fe2000c101522 */
[----:B------:R-:W-:-:S03]  /*189f0*/  PRMT R2, R2, 0x5410, R5 ;  /* 0x0000541002027816 */ /* 0x000fc60000000005 */
[----:B------:R-:W-:Y:S04]  /*18a00*/  STG.E.U16 [R38.64+-0xd0], R160 ;  /* 0xffff30a026007986 */ /* 0x000fe8000c101522 */
[----:B------:R-:W-:Y:S04]  /*18a10*/  STG.E.U16 [R38.64+-0xce], R159 ;  /* 0xffff329f26007986 */ /* 0x000fe8000c101522 */
[----:B------:R-:W-:Y:S04]  /*18a20*/  STG.E.U16 [R140.64+-0xc0], R205 ;  /* 0xffff40cd8c007986 */ /* 0x000fe8000c101522 */
[----:B------:R-:W-:Y:S01]  /*18a30*/  STG.E.U16 [R140.64+-0xbe], R204 ;  /* 0xffff42cc8c007986 */ /* 0x000fe2000c101522 */
[----:B------:R-:W-:-:S03]  /*18a40*/  LOP3.LUT R76, R0, R65, RZ, 0xc0, !PT ;  /* 0x00000041004c7212 */ /* 0x000fc600078ec0ff */
[----:B------:R-:W-:Y:S04]  /*18a50*/  STG.E.U16 [R50.64+-0xc0], R202 ;  /* 0xffff40ca32007986 */ /* 0x000fe8000c101522 */
[----:B------:R-:W-:Y:S01]  /*18a60*/  STG.E.U16 [R50.64+-0xbe], R203 ;  /* 0xffff42cb32007986 */ /* 0x000fe2000c101522 */
[----:B------:R-:W-:-:S03]  /*18a70*/  HSET2.LE.AND R0, R7, R216, PT ;  /* 0x000000d807007233 */ /* 0x000fc60003803000 */
[----:B------:R-:W-:Y:S04]  /*18a80*/  STG.E.U16 [R48.64+-0xc0], R158 ;  /* 0xffff409e30007986 */ /* 0x000fe8000c101522 */
[----:B------:R-:W-:Y:S04]  /*18a90*/  STG.E.U16 [R48.64+-0xbe], R155 ;  /* 0xffff429b30007986 */ /* 0x000fe8000c101522 */
[----:B------:R-:W-:Y:S04]  /*18aa0*/  STG.E.U16 [R38.64+-0xc0], R154 ;  /* 0xffff409a26007986 */ /* 0x000fe8000c101522 */
[----:B------:R-:W-:Y:S01]  /*18ab0*/  STG.E.U16 [R38.64+-0xbe], R153 ;  /* 0xffff429926007986 */ /* 0x000fe2000c101522 */
[----:B------:R-:W-:-:S03]  /*18ac0*/  HSET2.LE.AND R2, R2, R216, PT ;  /* 0x000000d802027233 */ /* 0x000fc60003803000 */
[----:B------:R-:W-:Y:S04]  /*18ad0*/  STG.E.U16 [R140.64+-0xb0], R201 ;  /* 0xffff50c98c007986 */ /* 0x000fe8000c101522 */
[----:B------:R-:W-:Y:S01]  /*18ae0*/  STG.E.U16 [R140.64+-0xae], R200 ;  /* 0xffff52c88c007986 */ /* 0x000fe2000c101522 */
[----:B------:R-:W-:-:S03]  /*18af0*/  HSET2.LE.AND R3, R9, R216, PT ;  /* 0x000000d809037233 */ /* 0x000fc60003803000 */
[----:B------:R-:W-:Y:S04]  /*18b00*/  STG.E.U16 [R50.64+-0xb0], R198 ;  /* 0xffff50c632007986 */ /* 0x000fe8000c101522 */
[----:B------:R4:W-:Y:S04]  /*18b10*/  STG.E.U16 [R50.64+-0xae], R199 ;  /* 0xffff52c732007986 */ /* 0x0009e8000c101522 */
[----:B------:R-:W-:Y:S04]  /*18b20*/  STG.E.U16 [R48.64+-0xb0], R152 ;  /* 0xffff509830007986 */ /* 0x000fe8000c101522 */
[----:B------:R-:W-:Y:S01]  /*18b30*/  STG.E.U16 [R48.64+-0xae], R151 ;  /* 0xffff529730007986 */ /* 0x000fe2000c101522 */
[----:B------:R-:W-:-:S03]  /*18b40*/  LOP3.LUT R79, R0, R248, RZ, 0xc0, !PT ;  /* 0x000000f8004f7212 */ /* 0x000fc600078ec0ff */
[----:B------:R-:W-:Y:S04]  /*18b50*/  STG.E.U16 [R38.64+-0xb0], R150 ;  /* 0xffff509626007986 */ /* 0x000fe8000c101522 */
[----:B------:R-:W-:Y:S01]  /*18b60*/  STG.E.U16 [R38.64+-0xae], R149 ;  /* 0xffff529526007986 */ /* 0x000fe2000c101522 */
[----:B------:R-:W-:-:S03]  /*18b70*/  FADD.FTZ R0, R249, R238 ;  /* 0x000000eef9007221 */ /* 0x000fc60000010000 */
[----:B------:R-:W-:Y:S04]  /*18b80*/  STG.E.U16 [R140.64+-0xa0], R197 ;  /* 0xffff60c58c007986 */ /* 0x000fe8000c101522 */
[----:B------:R-:W-:Y:S01]  /*18b90*/  STG.E.U16 [R140.64+-0x9e], R196 ;  /* 0xffff62c48c007986 */ /* 0x000fe2000c101522 */
[----:B------:R-:W-:-:S03]  /*18ba0*/  LOP3.LUT R77, R2, R66, RZ, 0xc0, !PT ;  /* 0x00000042024d7212 */ /* 0x000fc600078ec0ff */
[----:B------:R-:W-:Y:S04]  /*18bb0*/  STG.E.U16 [R50.64+-0xa0], R195 ;  /* 0xffff60c332007986 */ /* 0x000fe8000c101522 */
[----:B------:R-:W-:Y:S01]  /*18bc0*/  STG.E.U16 [R50.64+-0x9e], R194 ;  /* 0xffff62c232007986 */ /* 0x000fe2000c101522 */
[----:B------:R-:W-:-:S03]  /*18bd0*/  LOP3.LUT R78, R3, R67, RZ, 0xc0, !PT ;  /* 0x00000043034e7212 */ /* 0x000fc600078ec0ff */
[----:B------:R-:W-:Y:S01]  /*18be0*/  STG.E.U16 [R48.64+-0xa0], R148 ;  /* 0xffff609430007986 */ /* 0x000fe2000c101522 */
[----:B------:R-:W-:-:S03]  /*18bf0*/  FADD.FTZ R2, R251, R233 ;  /* 0x000000e9fb027221 */ /* 0x000fc60000010000 */
[----:B------:R-:W-:Y:S01]  /*18c00*/  STG.E.U16 [R48.64+-0x9e], R147 ;  /* 0xffff629330007986 */ /* 0x000fe2000c101522 */
[----:B------:R-:W-:-:S03]  /*18c10*/  FADD.FTZ R3, R250, R234 ;  /* 0x000000eafa037221 */ /* 0x000fc60000010000 */
[----:B------:R-:W-:Y:S01]  /*18c20*/  STG.E.U16 [R38.64+-0xa0], R146 ;  /* 0xffff609226007986 */ /* 0x000fe2000c101522 */
[----:B------:R-:W-:-:S03]  /*18c30*/  FADD.FTZ R5, R240, R223 ;  /* 0x000000dff0057221 */ /* 0x000fc60000010000 */
[----:B------:R-:W-:Y:S01]  /*18c40*/  STG.E.U16 [R38.64+-0x9e], R145 ;  /* 0xffff629126007986 */ /* 0x000fe2000c101522 */
[----:B------:R-:W-:-:S03]  /*18c50*/  FADD.FTZ R4, R241, R0 ;  /* 0x00000000f1047221 */ /* 0x000fc60000010000 */
[----:B------:R-:W-:Y:S04]  /*18c60*/  STG.E.U16 [R140.64+-0x90], R193 ;  /* 0xffff70c18c007986 */ /* 0x000fe8000c101522 */
[----:B------:R1:W-:Y:S04]  /*18c70*/  STG.E.U16 [R140.64+-0x8e], R192 ;  /* 0xffff72c08c007986 */ /* 0x0003e8000c101522 */
[----:B------:R3:W-:Y:S04]  /*18c80*/  STG.E.U16 [R50.64+-0x90], R189 ;  /* 0xffff70bd32007986 */ /* 0x0007e8000c101522 */
[----:B------:R3:W-:Y:S01]  /*18c90*/  STG.E.U16 [R50.64+-0x8e], R171 ;  /* 0xffff72ab32007986 */ /* 0x0007e2000c101522 */
[----:B------:R-:W-:-:S03]  /*18ca0*/  FADD.FTZ R2, R243, R2 ;  /* 0x00000002f3027221 */ /* 0x000fc60000010000 */
[----:B------:R3:W-:Y:S04]  /*18cb0*/  STG.E.U16 [R48.64+-0x90], R144 ;  /* 0xffff709030007986 */ /* 0x0007e8000c101522 */
[----:B------:R3:W-:Y:S01]  /*18cc0*/  STG.E.U16 [R48.64+-0x8e], R143 ;  /* 0xffff728f30007986 */ /* 0x0007e2000c101522 */
[----:B------:R-:W-:-:S03]  /*18cd0*/  FADD.FTZ R238, R242, R3 ;  /* 0x00000003f2ee7221 */ /* 0x000fc60000010000 */
        /* <DEDUP_REMOVED lines=12> */
[----:B-1----:R-:W-:Y:S01]  /*18da0*/  HMMA.16816.F32.BF16 R136, R88, R116, R136 ;  /* 0x000000745888723c */ /* 0x002fe20000041888 */
[----:B------:R-:W-:Y:S01]  /*18db0*/  FADD.FTZ R238, R230, R238 ;  /* 0x000000eee6ee7221 */ /* 0x000fe20000010000 */
[----:B----4-:R-:W-:Y:S01]  /*18dc0*/  IADD3 R199, P0, R156, -0x180, RZ ;  /* 0xfffffe809cc77810 */ /* 0x010fe20007f1e0ff */
[----:B------:R-:W-:Y:S02]  /*18dd0*/  FADD.FTZ R4, R231, R4 ;  /* 0x00000004e7047221 */ /* 0x000fe40000010000 */
[----:B------:R-:W-:-:S02]  /*18de0*/  FADD.FTZ R2, R190, R2 ;  /* 0x00000002be027221 */ /* 0x000fc40000010000 */
[----:B------:R-:W-:Y:S01]  /*18df0*/  FADD.FTZ R0, R191, R0 ;  /* 0x00000000bf007221 */ /* 0x000fe20000010000 */
[----:B------:R-:W-:Y:S01]  /*18e00*/  HMMA.16816.F32.BF16 R132, R88, R118, R132 ;  /* 0x000000765884723c */ /* 0x000fe20000041884 */
[----:B------:R-:W-:Y:S01]  /*18e10*/  FADD.FTZ R238, R232, R238 ;  /* 0x000000eee8ee7221 */ /* 0x000fe20000010000 */
[----:B------:R-:W-:Y:S01]  /*18e20*/  @P6 IADD3 R192, R214, -0x4, RZ ;  /* 0xfffffffcd6c06810 */ /* 0x000fe20007ffe0ff */
[----:B------:R-:W-:-:S05]  /*18e30*/  FADD.FTZ R239, R252, R4 ;  /* 0x00000004fcef7221 */ /* 0x000fca0000010000 */
[----:B------:R-:W-:Y:S01]  /*18e40*/  HMMA.16816.F32.BF16 R128, R88, R100, R128 ;  /* 0x000000645880723c */ /* 0x000fe20000041880 */
[----:B------:R-:W-:Y:S01]  /*18e50*/  FADD.FTZ R240, R236, R2 ;  /* 0x00000002ecf07221 */ /* 0x000fe20000010000 */
[----:B------:R-:W-:Y:S01]  /*18e60*/  IADD3.X R198, R157, -0x1, RZ, P0, !PT ;  /* 0xffffffff9dc67810 */ /* 0x000fe200007fe4ff */
[----:B------:R-:W-:-:S05]  /*18e70*/  FADD.FTZ R241, R237, R0 ;  /* 0x00000000edf17221 */ /* 0x000fca0000010000 */
[----:B------:R-:W-:Y:S01]  /*18e80*/  HMMA.16816.F32.BF16 R120, R88, R102, R120 ;  /* 0x000000665878723c */ /* 0x000fe20000041878 */
[----:B------:R-:W-:-:S07]  /*18e90*/  IMAD.MOV.U32 R232, RZ, RZ, R220 ;  /* 0x000000ffffe87224 */ /* 0x000fce00078e00dc */
        /* <DEDUP_REMOVED lines=12> */
[----:B------:R-:W-:Y:S05]  /*18f60*/  @!UPT UIADD3 URZ, URZ, URZ, URZ ;  /* 0x0000003f3f3ff290 */ /* 0x000fea000fffe03f */
[----:B------:R-:W-:Y:S11]  /*18f70*/  @P6 BRA `(.L_x_1007) ;  /* 0x0000001000006947 */ /* 0x000ff60003800000 */
.L_x_1000:
[----:B---34-:R-:W-:-:S07]  /*18f80*/  IADD3 R192, R232, -0x1, RZ ;  /* 0xffffffffe8c07810 */ /* 0x018fce0007ffe0ff */
.L_x_1007:
[----:B---3--:R-:W-:-:S13]  /*18f90*/  ISETP.GE.AND P0, PT, R192, RZ, PT ;  /* 0x000000ffc000720c */ /* 0x008fda0003f06270 */
        /* <DEDUP_REMOVED lines=13> */
[----:B------:R-:W3:Y:S01]  /*19070*/  LDL.LU R5, [R1+0x12c] ;  /* 0x00012c0001057983 */ /* 0x000ee20000300800 */
        /* <DEDUP_REMOVED lines=43> */
.L_x_1011:
        /* <DEDUP_REMOVED lines=48> */
.L_x_1009:
        /* <DEDUP_REMOVED lines=67> */
[----:B------:R-:W1:Y:S03]  /*19a60*/  LDSM.16.M88.4 R156, [R178+0x5000] ;  /* 0x00500000b29c783b */ /* 0x000e660000000200 */
[C---:B------:R-:W-:Y:S03]  /*19a70*/  HMMA.16816.F32.BF16 R16, R64.reuse, R18, RZ ;  /* 0x000000124010723c */ /* 0x040fe600000418ff */
[----:B------:R-:W1:Y:S05]  /*19a80*/  LDSM.16.M88.4 R160, [R178+0x5800] ;  /* 0x00580000b2a0783b */ /* 0x000e6a0000000200 */
[-C--:B----4-:R-:W-:Y:S01]  /*19a90*/  HMMA.16816.F32.BF16 R20, R64, R32.reuse, RZ ;  /* 0x000000204014723c */ /* 0x090fe200000418ff */
[----:B------:R-:W-:Y:S06]  /*19aa0*/  LDSM.16.M88.4 R164, [R186] ;  /* 0x00000000baa4783b */ /* 0x000fec0000000200 */
[----:B------:R-:W-:Y:S01]  /*19ab0*/  LDSM.16.M88.4 R168, [R185] ;  /* 0x00000000b9a8783b */ /* 0x000fe20000000200 */
        /* <DEDUP_REMOVED lines=11> */
[----:B------:R-:W-:Y:S07]  /*19b70*/  LDSM.16.M88.4 R68, [R180] ;  /* 0x00000000b444783b */ /* 0x000fee0000000200 */
        /* <DEDUP_REMOVED lines=22> */
[-C--:B--2---:R-:W-:Y:S08]  /*19ce0*/  HMMA.16816.F32.BF16 R4, R68, R144.reuse, R4 ;  /* 0x000000904404723c */ /* 0x084ff00000041804 */
[C---:B---3--:R-:W-:Y:S08]  /*19cf0*/  HMMA.16816.F32.BF16 R8, R152.reuse, R144, R8 ;  /* 0x000000909808723c */ /* 0x048ff00000041808 */
        /* <DEDUP_REMOVED lines=12> */
[----:B------:R-:W4:Y:S01]  /*19dc0*/  LDSM.16.M88.4 R168, [R177+0x1800] ;  /* 0x00180000b1a8783b */ /* 0x000f220000000200 */
[----:B------:R-:W-:Y:S05]  /*19dd0*/  DEPBAR.LE SB0, 0x0 ;  /* 0x000080000000791a */ /* 0x000fea0000000000 */
[----:B------:R-:W-:Y:S01]  /*19de0*/  BAR.SYNC.DEFER_BLOCKING 0x0 ;  /* 0x0000000000007b1d */ /* 0x000fe20000010000 */
[-C--:B-1----:R-:W-:Y:S08]  /*19df0*/  HMMA.16816.F32.BF16 R52, R68, R156.reuse, R52 ;  /* 0x0000009c4434723c */ /* 0x082ff00000041834 */
[C---:B------:R-:W-:Y:S07]  /*19e00*/  HMMA.16816.F32.BF16 R56, R152.reuse, R156, R56 ;  /* 0x0000009c9838723c */ /* 0x040fee0000041838 */
[----:B------:R-:W-:Y:S01]  /*19e10*/  IMAD.MOV.U32 R156, RZ, RZ, R199 ;  /* 0x000000ffff9c7224 */ /* 0x000fe200078e00c7 */
[-C--:B------:R-:W-:Y:S04]  /*19e20*/  HMMA.16816.F32.BF16 R60, R152, R158.reuse, R60 ;  /* 0x0000009e983c723c */ /* 0x080fe8000004183c */
[----:B------:R-:W-:Y:S04]  /*19e30*/  IMAD.MOV.U32 R157, RZ, RZ, R198 ;  /* 0x000000ffff9d7224 */ /* 0x000fe800078e00c6 */
        /* <DEDUP_REMOVED lines=18> */
.L_x_1010:
[----:B------:R-:W-:Y:S01]  /*19f60*/  IADD3 R158, P3, R156, UR22, RZ ;  /* 0x000000169c9e7c10 */ /* 0x000fe2000ff7e0ff */
[----:B------:R-:W-:Y:S01]  /*19f70*/  STL [R1+0x188], R184 ;  /* 0x000188b801007387 */ /* 0x000fe20000100800 */
[----:B------:R-:W-:Y:S01]  /*19f80*/  LOP3.LUT R193, R193, 0xffbfffff, RZ, 0xc0, !PT ;  /* 0xffbfffffc1c17812 */ /* 0x000fe200078ec0ff */
[----:B------:R-:W-:Y:S01]  /*19f90*/  IMAD.SHL.U32 R162, R192, 0x2, RZ ;  /* 0x00000002c0a27824 */ /* 0x000fe200078e00ff */
[----:B------:R-:W-:Y:S01]  /*19fa0*/  IADD3.X R159, R157, UR21, RZ, P3, !PT ;  /* 0x000000159d9f7c10 */ /* 0x000fe20009ffe4ff */
[----:B------:R-:W-:Y:S01]  /*19fb0*/  STL [R1+0x184], R183 ;  /* 0x000184b701007387 */ /* 0x000fe20000100800 */
[C---:B------:R-:W-:Y:S01]  /*19fc0*/  IADD3 R164, P3, R156.reuse, UR25, RZ ;  /* 0x000000199ca47c10 */ /* 0x040fe2000ff7e0ff */
[----:B------:R-:W-:Y:S01]  /*19fd0*/  UIADD3 UR5, UR37, -0x4498517b, URZ ;  /* 0xbb67ae8525057890 */ /* 0x000fe2000fffe03f */
[----:B------:R-:W-:Y:S01]  /*19fe0*/  @P0 LOP3.LUT R193, R193, 0x400000, RZ, 0xfc, !PT ;  /* 0x00400000c1c10812 */ /* 0x000fe200078efcff */
[----:B------:R-:W-:Y:S01]  /*19ff0*/  STL [R1+0x180], R182 ;  /* 0x000180b601007387 */ /* 0x000fe20000100800 */
[----:B------:R-:W-:Y:S01]  /*1a000*/  IADD3.X R165, R157, UR24, RZ, P3, !PT ;  /* 0x000000189da57c10 */ /* 0x000fe20009ffe4ff */
[----:B------:R-:W-:Y:S01]  /*1a010*/  UIADD3 UR12, UR36, -0x61c88647, URZ ;  /* 0x9e3779b9240c7890 */ /* 0x000fe2000fffe03f */
[----:B------:R-:W-:Y:S01]  /*1a020*/  IADD3 R160, P3, R156, UR27, RZ ;  /* 0x0000001b9ca07c10 */ /* 0x000fe2000ff7e0ff */
[----:B------:R-:W-:Y:S01]  /*1a030*/  STL [R1+0x17c], R181 ;  /* 0x00017cb501007387 */ /* 0x000fe20000100800 */
[----:B------:R-:W-:Y:S01]  /*1a040*/  LOP3.LUT R193, R193, 0xff7fffff, RZ, 0xc0, !PT ;  /* 0xff7fffffc1c17812 */ /* 0x000fe200078ec0ff */
[----:B------:R-:W-:Y:S01]  /*1a050*/  UIADD3 UR11, UR36, 0x3c6ef372, URZ ;  /* 0x3c6ef372240b7890 */ /* 0x000fe2000fffe03f */
[----:B------:R-:W-:Y:S01]  /*1a060*/  IADD3.X R161, R157, UR26, RZ, P3, !PT ;  /* 0x0000001a9da17c10 */ /* 0x000fe20009ffe4ff */
[----:B------:R-:W-:Y:S01]  /*1a070*/  STL [R1+0x178], R180 ;  /* 0x000178b401007387 */ /* 0x000fe20000100800 */
[----:B------:R-:W-:Y:S02]  /*1a080*/  UIADD3 UR4, UR37, 0x76cf5d0a, URZ ;  /* 0x76cf5d0a25047890 */ /* 0x000fe4000fffe03f */
[----:B------:R-:W-:Y:S01]  /*1a090*/  UIADD3 UR9, UR37, 0x32370b8f, URZ ;  /* 0x32370b8f25097890 */ /* 0x000fe2000fffe03f */
[----:B------:R-:W-:Y:S01]  /*1a0a0*/  STL [R1+0x174], R179 ;  /* 0x000174b301007387 */ /* 0x000fe20000100800 */
[----:B------:R-:W-:Y:S02]  /*1a0b0*/  UIADD3 UR8, UR36, 0x78dde6e4, URZ ;  /* 0x78dde6e424087890 */ /* 0x000fe4000fffe03f */
[----:B------:R-:W-:Y:S01]  /*1a0c0*/  UIADD3 UR10, UR36, -0x255992d5, URZ ;  /* 0xdaa66d2b240a7890 */ /* 0x000fe2000fffe03f */
[----:B------:R-:W-:Y:S01]  /*1a0d0*/  STL [R1+0x170], R178 ;  /* 0x000170b201007387 */ /* 0x000fe20000100800 */
[----:B------:R-:W-:Y:S02]  /*1a0e0*/  UIADD3 UR7, UR37, -0x126145ec, URZ ;  /* 0xed9eba1425077890 */ /* 0x000fe4000fffe03f */
[----:B------:R-:W-:Y:S01]  /*1a0f0*/  UIADD3 UR6, UR36, 0x1715609d, URZ ;  /* 0x1715609d24067890 */ /* 0x000fe2000fffe03f */
[----:B------:R-:W-:Y:S04]  /*1a100*/  STL [R1+0x16c], R177 ;  /* 0x00016cb101007387 */ /* 0x000fe80000100800 */
[----:B------:R-:W-:Y:S04]  /*1a110*/  STL [R1+0x168], R172 ;  /* 0x000168ac01007387 */ /* 0x000fe80000100800 */
[----:B------:R-:W2:Y:S06]  /*1a120*/  LDL.64 R170, [R1+0x8] ;  /* 0x0000080001aa7983 */ /* 0x000eac0000100a00 */
[----:B------:R-:W3:Y:S06]  /*1a130*/  LDL.64 R168, [R1+0x10] ;  /* 0x0000100001a87983 */ /* 0x000eec0000100a00 */
[----:B------:R-:W4:Y:S06]  /*1a140*/  LDL.64 R150, [R1+0x120] ;  /* 0x0001200001967983 */ /* 0x000f2c0000100a00 */
[----:B------:R-:W4:Y:S06]  /*1a150*/  LDL.64 R148, [R1+0x118] ;  /* 0x0001180001947983 */ /* 0x000f2c0000100a00 */
[----:B------:R-:W1:Y:S02]  /*1a160*/  S2R R2, SR_TID.X ;  /* 0x0000000000027919 */ /* 0x000e640000002100 */
[----:B-1----:R-:W-:Y:S05]  /*1a170*/  IMAD.SHL.U32 R2, R2, 0x2, RZ ;  /* 0x0000000202027824 */ /* 0x002fea00078e00ff */
[----:B------:R-:W-:Y:S05]  /*1a180*/  LOP3.LUT R2, R2, 0x6, RZ, 0xc0, !PT ;  /* 0x0000000602027812 */ /* 0x000fea00078ec0ff */
[----:B------:R-:W-:Y:S04]  /*1a190*/  IMAD R2, R192, 0x40, R2 ;  /* 0x00000040c0027824 */ /* 0x000fe800078e0202 */
[----:B------:R-:W1:Y:S01]  /*1a1a0*/  I2F R71, R2 ;  /* 0x0000000200477306 */ /* 0x000e620000201400 */
[C---:B------:R-:W-:Y:S02]  /*1a1b0*/  IADD3 R68, R2.reuse, 0x1, RZ ;  /* 0x0000000102447810 */ /* 0x040fe40007ffe0ff */
        /* <DEDUP_REMOVED lines=10> */
[----:B------:R-:W1:Y:S02]  /*1a260*/  I2F R69, R69 ;  /* 0x0000004500457306 */ /* 0x000e640000201400 */
[CC--:B-1----:R-:W-:Y:S02]  /*1a270*/  FFMA.FTZ R4, R71.reuse, R187.reuse, R4 ;  /* 0x000000bb47047223 */ /* 0x0c2fe40000010004 */
[CC--:B------:R-:W-:Y:S02]  /*1a280*/  FFMA.FTZ R6, R71.reuse, R187.reuse, R6 ;  /* 0x000000bb47067223 */ /* 0x0c0fe40000010006 */
[CC--:B------:R-:W-:Y:S04]  /*1a290*/  FFMA.FTZ R8, R71.reuse, R187.reuse, R8 ;  /* 0x000000bb47087223 */ /* 0x0c0fe80000010008 */
[----:B------:R-:W1:Y:S01]  /*1a2a0*/  I2F R70, R70 ;  /* 0x0000004600467306 */ /* 0x000e620000201400 */
[-C--:B------:R-:W-:Y:S01]  /*1a2b0*/  FFMA.FTZ R10, R71, R187.reuse, R10 ;  /* 0x000000bb470a7223 */ /* 0x080fe2000001000a */
[----:B------:R-:W-:Y:S01]  /*1a2c0*/  IADD3 R71, R2, 0x29, RZ ;  /* 0x0000002902477810 */ /* 0x000fe20007ffe0ff */
[CC--:B------:R-:W-:Y:S02]  /*1a2d0*/  FFMA.FTZ R11, R68.reuse, R187.reuse, R11 ;  /* 0x000000bb440b7223 */ /* 0x0c0fe4000001000b */
[CC--:B------:R-:W-:Y:S02]  /*1a2e0*/  FFMA.FTZ R5, R68.reuse, R187.reuse, R5 ;  /* 0x000000bb44057223 */ /* 0x0c0fe40000010005 */
[CC--:B------:R-:W-:Y:S02]  /*1a2f0*/  FFMA.FTZ R7, R68.reuse, R187.reuse, R7 ;  /* 0x000000bb44077223 */ /* 0x0c0fe40000010007 */
[-C--:B------:R-:W-:Y:S01]  /*1a300*/  FFMA.FTZ R9, R68, R187.reuse, R9 ;  /* 0x000000bb44097223 */ /* 0x080fe20000010009 */
[C---:B------:R-:W-:Y:S01]  /*1a310*/  IADD3 R68, R2.reuse, 0x38, RZ ;  /* 0x0000003802447810 */ /* 0x040fe20007ffe0ff */
[----:B------:R-:W1:Y:S01]  /*1a320*/  I2F R75, R75 ;  /* 0x0000004b004b7306 */ /* 0x000e620000201400 */
[CC--:B------:R-:W-:Y:S02]  /*1a330*/  FFMA.FTZ R15, R69.reuse, R187.reuse, R15 ;  /* 0x000000bb450f7223 */ /* 0x0c0fe4000001000f */
[CC--:B------:R-:W-:Y:S02]  /*1a340*/  FFMA.FTZ R19, R69.reuse, R187.reuse, R19 ;  /* 0x000000bb45137223 */ /* 0x0c0fe40000010013 */
[CC--:B------:R-:W-:Y:S02]  /*1a350*/  FFMA.FTZ R17, R69.reuse, R187.reuse, R17 ;  /* 0x000000bb45117223 */ /* 0x0c0fe40000010011 */
[-C--:B------:R-:W-:Y:S01]  /*1a360*/  FFMA.FTZ R13, R69, R187.reuse, R13 ;  /* 0x000000bb450d7223 */ /* 0x080fe2000001000d */
[----:B------:R-:W-:Y:S02]  /*1a370*/  IADD3 R69, R2, 0x31, RZ ;  /* 0x0000003102457810 */ /* 0x000fe40007ffe0ff */
[----:B------:R-:W1:Y:S02]  /*1a380*/  I2F R68, R68 ;  /* 0x0000004400447306 */ /* 0x000e640000201400 */
[CC--:B-1----:R-:W-:Y:S02]  /*1a390*/  FFMA.FTZ R14, R70.reuse, R187.reuse, R14 ;  /* 0x000000bb460e7223 */ /* 0x0c2fe4000001000e */
[CC--:B------:R-:W-:Y:S02]  /*1a3a0*/  FFMA.FTZ R16, R70.reuse, R187.reuse, R16 ;  /* 0x000000bb46107223 */ /* 0x0c0fe40000010010 */
[CC--:B------:R-:W-:Y:S02]  /*1a3b0*/  FFMA.FTZ R12, R70.reuse, R187.reuse, R12 ;  /* 0x000000bb460c7223 */ /* 0x0c0fe4000001000c */
[-C--:B------:R-:W-:Y:S01]  /*1a3c0*/  FFMA.FTZ R18, R70, R187.reuse, R18 ;  /* 0x000000bb46127223 */ /* 0x080fe20000010012 */
[C---:B------:R-:W-:Y:S01]  /*1a3d0*/  IADD3 R70, R2.reuse, 0x30, RZ ;  /* 0x0000003002467810 */ /* 0x040fe20007ffe0ff */
[----:B------:R-:W1:Y:S01]  /*1a3e0*/  I2F R144, R144 ;  /* 0x0000009000907306 */ /* 0x000e620000201400 */
[----:B------:R-:W-:Y:S01]  /*1a3f0*/  IADD3 R2, R2, 0x39, RZ ;  /* 0x0000003902027810 */ /* 0x000fe20007ffe0ff */
[CC--:B------:R-:W-:Y:S02]  /*1a400*/  FFMA.FTZ R20, R75.reuse, R187.reuse, R20 ;  /* 0x000000bb4b147223 */ /* 0x0c0fe40000010014 */
[CC--:B------:R-:W-:Y:S02]  /*1a410*/  FFMA.FTZ R22, R75.reuse, R187.reuse, R22 ;  /* 0x000000bb4b167223 */ /* 0x0c0fe40000010016 */
[CC--:B------:R-:W-:Y:S04]  /*1a420*/  FFMA.FTZ R24, R75.reuse, R187.reuse, R24 ;  /* 0x000000bb4b187223 */ /* 0x0c0fe80000010018 */
[----:B------:R-:W1:Y:S01]  /*1a430*/  I2F R69, R69 ;  /* 0x0000004500457306 */ /* 0x000e620000201400 */
[-C--:B------:R-:W-:Y:S02]  /*1a440*/  FFMA.FTZ R26, R75, R187.reuse, R26 ;  /* 0x000000bb4b1a7223 */ /* 0x080fe4000001001a */
[CC--:B------:R-:W-:Y:S02]  /*1a450*/  FFMA.FTZ R64, R68.reuse, R187.reuse, R64 ;  /* 0x000000bb44407223 */ /* 0x0c0fe40000010040 */
[CC--:B------:R-:W-:Y:S02]  /*1a460*/  FFMA.FTZ R66, R68.reuse, R187.reuse, R66 ;  /* 0x000000bb44427223 */ /* 0x0c0fe40000010042 */
[CC--:B------:R-:W-:Y:S03]  /*1a470*/  FFMA.FTZ R60, R68.reuse, R187.reuse, R60 ;  /* 0x000000bb443c7223 */ /* 0x0c0fe6000001003c */
[----:B------:R-:W1:Y:S01]  /*1a480*/  I2F R70, R70 ;  /* 0x0000004600467306 */ /* 0x000e620000201400 */
[-C--:B------:R-:W-:Y:S01]  /*1a490*/  FFMA.FTZ R62, R68, R187.reuse, R62 ;  /* 0x000000bb443e7223 */ /* 0x080fe2000001003e */
[----:B------:R-:W-:Y:S01]  /*1a4a0*/  FMNMX.FTZ R68, R4, R0, !PT ;  /* 0x0000000004447209 */ /* 0x000fe20007810000 */
[CC--:B-1----:R-:W-:Y:S03]  /*1a4b0*/  FFMA.FTZ R46, R144.reuse, R187.reuse, R46 ;  /* 0x000000bb902e7223 */ /* 0x0c2fe6000001002e */
[----:B------:R-:W-:Y:S01]  /*1a4c0*/  FMNMX.FTZ R68, R5, R68, !PT ;  /* 0x0000004405447209 */ /* 0x000fe20007810000 */
[CC--:B------:R-:W-:Y:S02]  /*1a4d0*/  FFMA.FTZ R48, R144.reuse, R187.reuse, R48 ;  /* 0x000000bb90307223 */ /* 0x0c0fe40000010030 */
[-C--:B------:R-:W-:Y:S01]  /*1a4e0*/  FFMA.FTZ R50, R144, R187.reuse, R50 ;  /* 0x000000bb90327223 */ /* 0x080fe20000010032 */
[----:B------:R-:W-:Y:S01]  /*1a4f0*/  FMNMX.FTZ R68, R16, R68, !PT ;  /* 0x0000004410447209 */ /* 0x000fe20007810000 */
[----:B------:R-:W1:Y:S01]  /*1a500*/  I2F R2, R2 ;  /* 0x0000000200027306 */ /* 0x000e620000201400 */
[-C--:B------:R-:W-:Y:S02]  /*1a510*/  FFMA.FTZ R44, R144, R187.reuse, R44 ;  /* 0x000000bb902c7223 */ /* 0x080fe4000001002c */
[CC--:B------:R-:W-:Y:S02]  /*1a520*/  FFMA.FTZ R57, R69.reuse, R187.reuse, R57 ;  /* 0x000000bb45397223 */ /* 0x0c0fe40000010039 */
[CC--:B------:R-:W-:Y:S02]  /*1a530*/  FFMA.FTZ R59, R69.reuse, R187.reuse, R59 ;  /* 0x000000bb453b7223 */ /* 0x0c0fe4000001003b */
[CC--:B------:R-:W-:Y:S02]  /*1a540*/  FFMA.FTZ R53, R69.reuse, R187.reuse, R53 ;  /* 0x000000bb45357223 */ /* 0x0c0fe40000010035 */
[-C--:B------:R-:W-:Y:S01]  /*1a550*/  FFMA.FTZ R55, R69, R187.reuse, R55 ;  /* 0x000000bb45377223 */ /* 0x080fe20000010037 */
[----:B------:R-:W-:Y:S01]  /*1a560*/  LOP3.LUT R69, R162, UR37, RZ, 0x3c, !PT ;  /* 0x00000025a2457c12 */ /* 0x000fe2000f8e3cff */
[----:B------:R-:W1:Y:S01]  /*1a570*/  I2F R74, R74 ;  /* 0x0000004a004a7306 */ /* 0x000e620000201400 */
[CC--:B------:R-:W-:Y:S02]  /*1a580*/  FFMA.FTZ R56, R70.reuse, R187.reuse, R56 ;  /* 0x000000bb46387223 */ /* 0x0c0fe40000010038 */
[CC--:B------:R-:W-:Y:S02]  /*1a590*/  FFMA.FTZ R58, R70.reuse, R187.reuse, R58 ;  /* 0x000000bb463a7223 */ /* 0x0c0fe4000001003a */
[CC--:B------:R-:W-:Y:S02]  /*1a5a0*/  FFMA.FTZ R52, R70.reuse, R187.reuse, R52 ;  /* 0x000000bb46347223 */ /* 0x0c0fe40000010034 */
[----:B------:R-:W-:Y:S01]  /*1a5b0*/  FFMA.FTZ R54, R70, R187, R54 ;  /* 0x000000bb46367223 */ /* 0x000fe20000010036 */
[----:B------:R-:W-:Y:S02]  /*1a5c0*/  LOP3.LUT R70, R243, R69, RZ, 0x3c, !PT ;  /* 0x00000045f3467212 */ /* 0x000fe400078e3cff */
[----:B------:R-:W1:Y:S02]  /*1a5d0*/  I2F R141, R141 ;  /* 0x0000008d008d7306 */ /* 0x000e640000201400 */
[CC--:B-1----:R-:W-:Y:S02]  /*1a5e0*/  FFMA.FTZ R67, R2.reuse, R187.reuse, R67 ;  /* 0x000000bb02437223 */ /* 0x0c2fe40000010043 */
[CC--:B------:R-:W-:Y:S02]  /*1a5f0*/  FFMA.FTZ R61, R2.reuse, R187.reuse, R61 ;  /* 0x000000bb023d7223 */ /* 0x0c0fe4000001003d */
[-C--:B------:R-:W-:Y:S02]  /*1a600*/  FFMA.FTZ R63, R2, R187.reuse, R63 ;  /* 0x000000bb023f7223 */ /* 0x080fe4000001003f */
[----:B------:R-:W-:Y:S02]  /*1a610*/  IMAD.WIDE.U32 R144, R70, -0x326172a9, RZ ;  /* 0xcd9e8d5746907825 */ /* 0x000fe400078e00ff */
[----:B------:R-:W1:Y:S02]  /*1a620*/  I2F R140, R140 ;  /* 0x0000008c008c7306 */ /* 0x000e640000201400 */
[----:B------:R-:W-:Y:S01]  /*1a630*/  FFMA.FTZ R65, R2, R187, R65 ;  /* 0x000000bb02417223 */ /* 0x000fe20000010041 */
[----:B------:R-:W-:Y:S01]  /*1a640*/  FMNMX.FTZ R2, R6, R3, !PT ;  /* 0x0000000306027209 */ /* 0x000fe20007810000 */
[CC--:B------:R-:W-:Y:S02]  /*1a650*/  FFMA.FTZ R21, R74.reuse, R187.reuse, R21 ;  /* 0x000000bb4a157223 */ /* 0x0c0fe40000010015 */
[CC--:B------:R-:W-:Y:S01]  /*1a660*/  FFMA.FTZ R23, R74.reuse, R187.reuse, R23 ;  /* 0x000000bb4a177223 */ /* 0x0c0fe20000010017 */
[----:B------:R-:W-:Y:S01]  /*1a670*/  FMNMX.FTZ R2, R7, R2, !PT ;  /* 0x0000000207027209 */ /* 0x000fe20007810000 */
[CC--:B------:R-:W-:Y:S02]  /*1a680*/  FFMA.FTZ R25, R74.reuse, R187.reuse, R25 ;  /* 0x000000bb4a197223 */ /* 0x0c0fe40000010019 */
[----:B------:R-:W1:Y:S01]  /*1a690*/  I2F R71, R71 ;  /* 0x0000004700477306 */ /* 0x000e620000201400 */
[-C--:B------:R-:W-:Y:S01]  /*1a6a0*/  FFMA.FTZ R27, R74, R187.reuse, R27 ;  /* 0x000000bb4a1b7223 */ /* 0x080fe2000001001b */
[----:B------:R-:W-:Y:S01]  /*1a6b0*/  FMNMX.FTZ R2, R18, R2, !PT ;  /* 0x0000000212027209 */ /* 0x000fe20007810000 */
[-C--:B------:R-:W-:Y:S03]  /*1a6c0*/  FFMA.FTZ R32, R141, R187.reuse, R32 ;  /* 0x000000bb8d207223 */ /* 0x080fe60000010020 */
[----:B------:R-:W-:Y:S01]  /*1a6d0*/  FMNMX.FTZ R2, R19, R2, !PT ;  /* 0x0000000213027209 */ /* 0x000fe20007810000 */
[CC--:B------:R-:W-:Y:S02]  /*1a6e0*/  FFMA.FTZ R30, R141.reuse, R187.reuse, R30 ;  /* 0x000000bb8d1e7223 */ /* 0x0c0fe4000001001e */
[CC--:B------:R-:W-:Y:S01]  /*1a6f0*/  FFMA.FTZ R34, R141.reuse, R187.reuse, R34 ;  /* 0x000000bb8d227223 */ /* 0x0c0fe20000010022 */
[----:B------:R-:W-:Y:S01]  /*1a700*/  FMNMX.FTZ R2, R22, R2, !PT ;  /* 0x0000000216027209 */ /* 0x000fe20007810000 */
[----:B------:R-:W1:Y:S01]  /*1a710*/  I2F R143, R143 ;  /* 0x0000008f008f7306 */ /* 0x000e620000201400 */
[-C--:B------:R-:W-:Y:S02]  /*1a720*/  FFMA.FTZ R28, R141, R187.reuse, R28 ;  /* 0x000000bb8d1c7223 */ /* 0x080fe4000001001c */
[----:B------:R-:W-:Y:S01]  /*1a730*/  FMNMX.FTZ R2, R23, R2, !PT ;  /* 0x0000000217027209 */ /* 0x000fe20007810000 */
[CC--:B-1----:R-:W-:Y:S02]  /*1a740*/  FFMA.FTZ R33, R140.reuse, R187.reuse, R33 ;  /* 0x000000bb8c217223 */ /* 0x0c2fe40000010021 */
[-C--:B------:R-:W-:Y:S01]  /*1a750*/  FFMA.FTZ R35, R140, R187.reuse, R35 ;  /* 0x000000bb8c237223 */ /* 0x080fe20000010023 */
[----:B------:R-:W-:Y:S01]  /*1a760*/  FMNMX.FTZ R2, R34, R2, !PT ;  /* 0x0000000222027209 */ /* 0x000fe20007810000 */
[CC--:B------:R-:W-:Y:S02]  /*1a770*/  FFMA.FTZ R29, R140.reuse, R187.reuse, R29 ;  /* 0x000000bb8c1d7223 */ /* 0x0c0fe4000001001d */
[-C--:B------:R-:W-:Y:S01]  /*1a780*/  FFMA.FTZ R31, R140, R187.reuse, R31 ;  /* 0x000000bb8c1f7223 */ /* 0x080fe2000001001f */
[----:B------:R-:W-:Y:S01]  /*1a790*/  FMNMX.FTZ R2, R35, R2, !PT ;  /* 0x0000000223027209 */ /* 0x000fe20007810000 */
[----:B------:R-:W1:Y:S01]  /*1a7a0*/  I2F R142, R142 ;  /* 0x0000008e008e7306 */ /* 0x000e620000201400 */
[CC--:B------:R-:W-:Y:S02]  /*1a7b0*/  FFMA.FTZ R49, R71.reuse, R187.reuse, R49 ;  /* 0x000000bb47317223 */ /* 0x0c0fe40000010031 */
[CC--:B------:R-:W-:Y:S02]  /*1a7c0*/  FFMA.FTZ R45, R71.reuse, R187.reuse, R45 ;  /* 0x000000bb472d7223 */ /* 0x0c0fe4000001002d */
[CC--:B------:R-:W-:Y:S02]  /*1a7d0*/  FFMA.FTZ R51, R71.reuse, R187.reuse, R51 ;  /* 0x000000bb47337223 */ /* 0x0c0fe40000010033 */
[-C--:B------:R-:W-:Y:S02]  /*1a7e0*/  FFMA.FTZ R47, R71, R187.reuse, R47 ;  /* 0x000000bb472f7223 */ /* 0x080fe4000001002f */
[CC--:B------:R-:W-:Y:S02]  /*1a7f0*/  FFMA.FTZ R42, R143.reuse, R187.reuse, R42 ;  /* 0x000000bb8f2a7223 */ /* 0x0c0fe4000001002a */
[CC--:B------:R-:W-:Y:S02]  /*1a800*/  FFMA.FTZ R36, R143.reuse, R187.reuse, R36 ;  /* 0x000000bb8f247223 */ /* 0x0c0fe40000010024 */
[CC--:B------:R-:W-:Y:S02]  /*1a810*/  FFMA.FTZ R38, R143.reuse, R187.reuse, R38 ;  /* 0x000000bb8f267223 */ /* 0x0c0fe40000010026 */
[-C--:B------:R-:W-:Y:S03]  /*1a820*/  FFMA.FTZ R40, R143, R187.reuse, R40 ;  /* 0x000000bb8f287223 */ /* 0x080fe60000010028 */
[----:B------:R-:W-:Y:S01]  /*1a830*/  FMNMX.FTZ R2, R38, R2, !PT ;  /* 0x0000000226027209 */ /* 0x000fe20007810000 */
[CC--:B-1----:R-:W-:Y:S02]  /*1a840*/  FFMA.FTZ R43, R142.reuse, R187.reuse, R43 ;  /* 0x000000bb8e2b7223 */ /* 0x0c2fe4000001002b */
[CC--:B------:R-:W-:Y:S02]  /*1a850*/  FFMA.FTZ R37, R142.reuse, R187.reuse, R37 ;  /* 0x000000bb8e257223 */ /* 0x0c0fe40000010025 */
[CC--:B------:R-:W-:Y:S02]  /*1a860*/  FFMA.FTZ R39, R142.reuse, R187.reuse, R39 ;  /* 0x000000bb8e277223 */ /* 0x0c0fe40000010027 */
[----:B------:R-:W-:Y:S03]  /*1a870*/  FFMA.FTZ R41, R142, R187, R41 ;  /* 0x000000bb8e297223 */ /* 0x000fe60000010029 */
[----:B------:R-:W-:Y:S04]  /*1a880*/  FMNMX.FTZ R2, R39, R2, !PT ;  /* 0x0000000227027209 */ /* 0x000fe80007810000 */
[----:B------:R-:W-:Y:S04]  /*1a890*/  FMNMX.FTZ R2, R50, R2, !PT ;  /* 0x0000000232027209 */ /* 0x000fe80007810000 */
[----:B------:R-:W-:Y:S02]  /*1a8a0*/  FMNMX.FTZ R2, R51, R2, !PT ;  /* 0x0000000233027209 */ /* 0x000fe40007810000 */
[--C-:B--2---:R-:W-:Y:S05]  /*1a8b0*/  LOP3.LUT R69, R171, UR5, R242.reuse, 0x96, !PT ;  /* 0x00000005ab457c12 */ /* 0x104fea000f8e96f2 */
[----:B------:R-:W-:Y:S01]  /*1a8c0*/  IMAD.WIDE.U32 R230, R69, -0x326172a9, RZ ;  /* 0xcd9e8d5745e67825 */ /* 0x000fe200078e00ff */
[----:B------:R-:W-:Y:S02]  /*1a8d0*/  FMNMX.FTZ R69, R17, R68, !PT ;  /* 0x0000004411457209 */ /* 0x000fe40007810000 */
[----:B---3--:R-:W-:Y:S01]  /*1a8e0*/  LOP3.LUT R71, R169, UR5, R242, 0x96, !PT ;  /* 0x00000005a9477c12 */ /* 0x008fe2000f8e96f2 */
[----:B------:R-:W-:Y:S01]  /*1a8f0*/  UIADD3 UR5, UR37, -0x56f99767, URZ ;  /* 0xa906689925057890 */ /* 0x000fe2000fffe03f */
[----:B------:R-:W-:Y:S02]  /*1a900*/  FMNMX.FTZ R69, R20, R69, !PT ;  /* 0x0000004514457209 */ /* 0x000fe40007810000 */
[----:B----4-:R-:W-:Y:S01]  /*1a910*/  LOP3.LUT R68, R145, UR12, R150, 0x96, !PT ;  /* 0x0000000c91447c12 */ /* 0x010fe2000f8e9696 */
[----:B------:R-:W-:Y:S01]  /*1a920*/  IMAD.WIDE.U32 R236, R71, -0x326172a9, RZ ;  /* 0xcd9e8d5747ec7825 */ /* 0x000fe200078e00ff */
        /* <DEDUP_REMOVED lines=11> */
[----:B------:R-:W-:Y:S02]  /*1a9e0*/  FMNMX.FTZ R70, R37, R70, !PT ;  /* 0x0000004625467209 */ /* 0x000fe40007810000 */
[----:B------:R-:W-:Y:S01]  /*1a9f0*/  LOP3.LUT R144, R237, UR11, R144, 0x96, !PT ;  /* 0x0000000bed907c12 */ /* 0x000fe2000f8e9690 */
[----:B------:R-:W-:Y:S01]  /*1aa00*/  IMAD.WIDE.U32 R142, R142, -0x326172a9, RZ ;  /* 0xcd9e8d578e8e7825 */ /* 0x000fe200078e00ff */
[----:B------:R-:W-:Y:S02]  /*1aa10*/  LOP3.LUT R75, R69, UR4, R168, 0x96, !PT ;  /* 0x00000004454b7c12 */ /* 0x000fe4000f8e96a8 */
[----:B------:R-:W-:Y:S01]  /*1aa20*/  FMNMX.FTZ R69, R48, R70, !PT ;  /* 0x0000004630457209 */ /* 0x000fe20007810000 */
[----:B------:R-:W-:Y:S03]  /*1aa30*/  IMAD.WIDE.U32 R144, R144, -0x2daee0ad, RZ ;  /* 0xd2511f5390907825 */ /* 0x000fe600078e00ff */
[----:B------:R-:W-:Y:S01]  /*1aa40*/  FMNMX.FTZ R69, R49, R69, !PT ;  /* 0x0000004531457209 */ /* 0x000fe20007810000 */
[----:B------:R-:W-:Y:S01]  /*1aa50*/  IMAD.WIDE.U32 R70, R74, -0x326172a9, RZ ;  /* 0xcd9e8d574a467825 */ /* 0x000fe200078e00ff */
[----:B------:R-:W-:Y:S02]  /*1aa60*/  LOP3.LUT R140, R145, UR9, R68, 0x96, !PT ;  /* 0x00000009918c7c12 */ /* 0x000fe4000f8e9644 */
[----:B------:R-:W-:Y:S02]  /*1aa70*/  FMNMX.FTZ R68, R52, R69, !PT ;  /* 0x0000004534447209 */ /* 0x000fe40007810000 */
[----:B------:R-:W-:Y:S01]  /*1aa80*/  LOP3.LUT R143, R143, UR8, R70, 0x96, !PT ;  /* 0x000000088f8f7c12 */ /* 0x000fe2000f8e9646 */
[----:B------:R-:W-:Y:S01]  /*1aa90*/  IMAD.WIDE.U32 R140, R140, -0x326172a9, RZ ;  /* 0xcd9e8d578c8c7825 */ /* 0x000fe200078e00ff */
[----:B------:R-:W-:Y:S02]  /*1aaa0*/  FMNMX.FTZ R70, R53, R68, !PT ;  /* 0x0000004435467209 */ /* 0x000fe40007810000 */
[----:B------:R-:W-:Y:S01]  /*1aab0*/  LOP3.LUT R145, R71, UR10, R230, 0x96, !PT ;  /* 0x0000000a47917c12 */ /* 0x000fe2000f8e96e6 */
[----:B------:R-:W-:Y:S01]  /*1aac0*/  IMAD.WIDE.U32 R190, R143, -0x2daee0ad, RZ ;  /* 0xd2511f538fbe7825 */ /* 0x000fe200078e00ff */
[----:B------:R-:W-:Y:S02]  /*1aad0*/  FMNMX.FTZ R71, R54, R2, !PT ;  /* 0x0000000236477209 */ /* 0x000fe40007810000 */
[----:B------:R-:W-:Y:S01]  /*1aae0*/  FMNMX.FTZ R2, R64, R70, !PT ;  /* 0x0000004640027209 */ /* 0x000fe20007810000 */
[----:B------:R-:W-:Y:S01]  /*1aaf0*/  IMAD.WIDE.U32 R68, R75, -0x326172a9, RZ ;  /* 0xcd9e8d574b447825 */ /* 0x000fe200078e00ff */
[----:B------:R-:W-:Y:S02]  /*1ab00*/  FMNMX.FTZ R75, R55, R71, !PT ;  /* 0x00000047374b7209 */ /* 0x000fe40007810000 */
[----:B------:R-:W-:Y:S01]  /*1ab10*/  FMNMX.FTZ R2, R65, R2, !PT ;  /* 0x0000000241027209 */ /* 0x000fe20007810000 */
[----:B------:R-:W-:Y:S01]  /*1ab20*/  IMAD.WIDE.U32 R70, R145, -0x2daee0ad, RZ ;  /* 0xd2511f5391467825 */ /* 0x000fe200078e00ff */
[----:B------:R-:W-:Y:S02]  /*1ab30*/  LOP3.LUT R74, R69, UR10, R236, 0x96, !PT ;  /* 0x0000000a454a7c12 */ /* 0x000fe4000f8e96ec */
[----:B------:R-:W-:Y:S01]  /*1ab40*/  FMNMX.FTZ R69, R66, R75, !PT ;  /* 0x0000004b42457209 */ /* 0x000fe20007810000 */
[----:B------:R-:W1:Y:S01]  /*1ab50*/  SHFL.BFLY PT, R143, R2, 0x2, 0x1f ;  /* 0x0c401f00028f7f89 */ /* 0x000e6200000e0000 */
[----:B------:R-:W-:Y:S01]  /*1ab60*/  LOP3.LUT R141, R141, UR8, R68, 0x96, !PT ;  /* 0x000000088d8d7c12 */ /* 0x000fe2000f8e9644 */
[----:B------:R-:W-:Y:S01]  /*1ab70*/  IMAD.WIDE.U32 R74, R74, -0x2daee0ad, RZ ;  /* 0xd2511f534a4a7825 */ /* 0x000fe200078e00ff */
[----:B------:R-:W-:Y:S02]  /*1ab80*/  FMNMX.FTZ R69, R67, R69, !PT ;  /* 0x0000004543457209 */ /* 0x000fe40007810000 */
[----:B------:R-:W-:Y:S01]  /*1ab90*/  LOP3.LUT R145, R191, UR5, R70, 0x96, !PT ;  /* 0x00000005bf917c12 */ /* 0x000fe2000f8e9646 */
[----:B------:R-:W-:Y:S01]  /*1aba0*/  IMAD.WIDE.U32 R194, R141, -0x2daee0ad, RZ ;  /* 0xd2511f538dc27825 */ /* 0x000fe200078e00ff */
[----:B------:R-:W-:Y:S02]  /*1abb0*/  LOP3.LUT R68, R75, UR7, R144, 0x96, !PT ;  /* 0x000000074b447c12 */ /* 0x000fe4000f8e9690 */
[----:B------:R-:W-:Y:S01]  /*1abc0*/  FMNMX.FTZ R70, R8, R72, !PT ;  /* 0x0000004808467209 */ /* 0x000fe20007810000 */
[----:B------:R-:W2:Y:S01]  /*1abd0*/  SHFL.BFLY PT, R75, R69, 0x2, 0x1f ;  /* 0x0c401f00454b7f89 */ /* 0x000ea200000e0000 */
[----:B------:R-:W-:Y:S01]  /*1abe0*/  LOP3.LUT R146, R71, UR7, R146, 0x96, !PT ;  /* 0x0000000747927c12 */ /* 0x000fe2000f8e9692 */
[----:B------:R-:W-:Y:S01]  /*1abf0*/  IMAD.WIDE.U32 R154, R68, -0x326172a9, RZ ;  /* 0xcd9e8d57449a7825 */ /* 0x000fe200078e00ff */
[----:B------:R-:W-:Y:S03]  /*1ac00*/  FMNMX.FTZ R68, R9, R70, !PT ;  /* 0x0000004609447209 */ /* 0x000fe60007810000 */
[----:B------:R-:W-:Y:S01]  /*1ac10*/  IMAD.WIDE.U32 R152, R146, -0x326172a9, RZ ;  /* 0xcd9e8d5792987825 */ /* 0x000fe200078e00ff */
[----:B------:R-:W-:Y:S02]  /*1ac20*/  FMNMX.FTZ R68, R12, R68, !PT ;  /* 0x000000440c447209 */ /* 0x000fe40007810000 */
[----:B------:R-:W-:Y:S01]  /*1ac30*/  LOP3.LUT R146, R195, UR5, R74, 0x96, !PT ;  /* 0x00000005c3927c12 */ /* 0x000fe2000f8e964a */
[----:B------:R-:W-:Y:S01]  /*1ac40*/  IMAD.WIDE.U32 R144, R145, -0x326172a9, RZ ;  /* 0xcd9e8d5791907825 */ /* 0x000fe200078e00ff */
[----:B------:R-:W-:Y:S02]  /*1ac50*/  FMNMX.FTZ R74, R10, R73, !PT ;  /* 0x000000490a4a7209 */ /* 0x000fe40007810000 */
[----:B------:R-:W-:Y:S01]  /*1ac60*/  FMNMX.FTZ R68, R13, R68, !PT ;  /* 0x000000440d447209 */ /* 0x000fe20007810000 */
[----:B------:R-:W-:Y:S01]  /*1ac70*/  IMAD.WIDE.U32 R146, R146, -0x326172a9, RZ ;  /* 0xcd9e8d5792927825 */ /* 0x000fe200078e00ff */
[----:B-1----:R-:W-:Y:S02]  /*1ac80*/  FMNMX.FTZ R71, R2, R143, !PT ;  /* 0x0000008f02477209 */ /* 0x002fe40007810000 */
[----:B------:R-:W-:Y:S02]  /*1ac90*/  LOP3.LUT R220, R155, UR6, R140, 0x96, !PT ;  /* 0x000000069bdc7c12 */ /* 0x000fe4000f8e968c */
[----:B------:R-:W-:Y:S01]  /*1aca0*/  FMNMX.FTZ R74, R11, R74, !PT ;  /* 0x0000004a0b4a7209 */ /* 0x000fe20007810000 */
[----:B------:R-:W1:Y:S01]  /*1acb0*/  SHFL.BFLY PT, R140, R71, 0x1, 0x1f ;  /* 0x0c201f00478c7f89 */ /* 0x000e6200000e0000 */
[----:B------:R-:W-:Y:S02]  /*1acc0*/  FMNMX.FTZ R2, R24, R68, !PT ;  /* 0x0000004418027209 */ /* 0x000fe40007810000 */
[----:B------:R-:W-:Y:S02]  /*1acd0*/  LOP3.LUT R206, R153, UR6, R142, 0x96, !PT ;  /* 0x0000000699ce7c12 */ /* 0x000fe4000f8e968e */
[----:B------:R-:W-:Y:S02]  /*1ace0*/  LOP3.LUT R142, R145, UR13, R152, 0x96, !PT ;  /* 0x0000000d918e7c12 */ /* 0x000fe4000f8e9698 */
[----:B------:R-:W-:Y:S02]  /*1acf0*/  FMNMX.FTZ R74, R14, R74, !PT ;  /* 0x0000004a0e4a7209 */ /* 0x000fe40007810000 */
[----:B------:R-:W-:Y:S02]  /*1ad00*/  FMNMX.FTZ R2, R25, R2, !PT ;  /* 0x0000000219027209 */ /* 0x000fe40007810000 */
[----:B------:R-:W-:Y:S02]  /*1ad10*/  LOP3.LUT R143, R147, UR13, R154, 0x96, !PT ;  /* 0x0000000d938f7c12 */ /* 0x000fe4000f8e969a */
[----:B------:R-:W-:Y:S02]  /*1ad20*/  LOP3.LUT R70, R142, 0xff, RZ, 0xc0, !PT ;  /* 0x000000ff8e467812 */ /* 0x000fe400078ec0ff */
[----:B------:R-:W-:Y:S02]  /*1ad30*/  FMNMX.FTZ R2, R28, R2, !PT ;  /* 0x000000021c027209 */ /* 0x000fe40007810000 */
[----:B------:R-:W-:Y:S02]  /*1ad40*/  LOP3.LUT R68, R143, 0xff, RZ, 0xc0, !PT ;  /* 0x000000ff8f447812 */ /* 0x000fe400078ec0ff */
[----:B------:R-:W-:Y:S02]  /*1ad50*/  FMNMX.FTZ R74, R15, R74, !PT ;  /* 0x0000004a0f4a7209 */ /* 0x000fe40007810000 */
[----:B------:R-:W-:Y:S02]  /*1ad60*/  ISETP.GE.U32.AND P5, PT, R235, R70, PT ;  /* 0x00000046eb00720c */ /* 0x000fe40003fa6070 */
[----:B--2---:R-:W-:Y:S02]  /*1ad70*/  FMNMX.FTZ R70, R69, R75, !PT ;  /* 0x0000004b45467209 */ /* 0x004fe40007810000 */
[----:B------:R-:W-:Y:S02]  /*1ad80*/  SHF.R.U32.HI R69, RZ, 0x18, R142 ;  /* 0x00000018ff457819 */ /* 0x000fe4000001168e */
[----:B------:R-:W-:Y:S01]  /*1ad90*/  FMNMX.FTZ R2, R29, R2, !PT ;  /* 0x000000021d027209 */ /* 0x000fe20007810000 */
[----:B------:R-:W2:Y:S01]  /*1ada0*/  SHFL.BFLY PT, R75, R70, 0x1, 0x1f ;  /* 0x0c201f00464b7f89 */ /* 0x000ea200000e0000 */
[C---:B------:R-:W-:Y:S02]  /*1adb0*/  ISETP.GE.U32.AND P1, PT, R235.reuse, R68, PT ;  /* 0x00000044eb00720c */ /* 0x040fe40003f26070 */
[----:B------:R-:W-:Y:S02]  /*1adc0*/  FMNMX.FTZ R68, R26, R74, !PT ;  /* 0x0000004a1a447209 */ /* 0x000fe40007810000 */
[----:B------:R-:W-:Y:S02]  /*1add0*/  ISETP.GE.U32.AND P2, PT, R235, R69, PT ;  /* 0x00000045eb00720c */ /* 0x000fe40003f46070 */
        /* <DEDUP_REMOVED lines=9> */
[C---:B------:R-:W-:Y:S01]  /*1ae70*/  FMUL.FTZ R69, R71.reuse, c[0x0][0x23c] ;  /* 0x00008f0047457a20 */ /* 0x040fe20000410000 */
[----:B------:R-:W-:Y:S01]  /*1ae80*/  FMNMX.FTZ R68, R56, R68, !PT ;  /* 0x0000004438447209 */ /* 0x000fe20007810000 */
[----:B------:R-:W-:Y:S01]  /*1ae90*/  FADD.FTZ R0, -R71, R0 ;  /* 0x0000000047007221 */ /* 0x000fe20000010100 */
[----:B------:R-:W-:Y:S02]  /*1aea0*/  FMNMX.FTZ R140, R43, R2, !PT ;  /* 0x000000022b8c7209 */ /* 0x000fe40007810000 */
[----:B------:R-:W-:Y:S01]  /*1aeb0*/  LOP3.LUT R2, R142, 0xffff, RZ, 0xc0, !PT ;  /* 0x0000ffff8e027812 */ /* 0x000fe200078ec0ff */
[----:B------:R-:W-:Y:S01]  /*1aec0*/  FMUL.FTZ R0, R0, c[0x0][0x23c] ;  /* 0x00008f0000007a20 */ /* 0x000fe20000410000 */
[----:B------:R-:W-:Y:S02]  /*1aed0*/  FSETP.NEU.FTZ.AND P3, PT, R71, -INF , PT ;  /* 0xff8000004700780b */ /* 0x000fe40003f7d000 */
[----:B------:R-:W-:Y:S02]  /*1aee0*/  FMNMX.FTZ R74, R57, R68, !PT ;  /* 0x00000044394a7209 */ /* 0x000fe40007810000 */
[----:B------:R-:W-:Y:S02]  /*1aef0*/  SHF.R.U32.HI R68, RZ, 0x8, R2 ;  /* 0x00000008ff447819 */ /* 0x000fe40000011602 */
[----:B------:R-:W-:Y:S02]  /*1af00*/  FSEL R2, R69, RZ, P3 ;  /* 0x000000ff45027208 */ /* 0x000fe40001800000 */
[----:B--2---:R-:W-:Y:S02]  /*1af10*/  FMNMX.FTZ R70, R70, R75, !PT ;  /* 0x0000004b46467209 */ /* 0x004fe40007810000 */
[----:B------:R-:W-:Y:S01]  /*1af20*/  FMNMX.FTZ R74, R60, R74, !PT ;  /* 0x0000004a3c4a7209 */ /* 0x000fe20007810000 */
[--C-:B------:R-:W-:Y:S01]  /*1af30*/  FFMA.FTZ R211, R33, c[0x0][0x23c], -R2.reuse ;  /* 0x00008f0021d37a23 */ /* 0x100fe20000010802 */
[----:B------:R-:W-:Y:S01]  /*1af40*/  FSETP.NEU.FTZ.AND P3, PT, R70, -INF , PT ;  /* 0xff8000004600780b */ /* 0x000fe20003f7d000 */
[----:B------:R-:W-:Y:S01]  /*1af50*/  IMAD.MOV.U32 R33, RZ, RZ, R151 ;  /* 0x000000ffff217224 */ /* 0x000fe200078e0097 */
[----:B------:R-:W-:Y:S01]  /*1af60*/  FMNMX.FTZ R69, R61, R74, !PT ;  /* 0x0000004a3d457209 */ /* 0x000fe20007810000 */
[----:B------:R1:W2:Y:S01]  /*1af70*/  LDL.S16 R151, [R1+0x6c] ;  /* 0x00006c0001977983 */ /* 0x0002a20000100600 */
[----:B------:R-:W-:Y:S01]  /*1af80*/  LOP3.LUT R68, R68, 0xffff, RZ, 0xc0, !PT ;  /* 0x0000ffff44447812 */ /* 0x000fe200078ec0ff */
[----:B------:R-:W-:Y:S01]  /*1af90*/  FFMA.FTZ R209, R32, c[0x0][0x23c], -R2 ;  /* 0x00008f0020d17a23 */ /* 0x000fe20000010802 */
[----:B------:R-:W-:Y:S01]  /*1afa0*/  SHF.R.U32.HI R196, RZ, 0x18, R143 ;  /* 0x00000018ffc47819 */ /* 0x000fe2000001168f */
[----:B------:R-:W-:Y:S01]  /*1afb0*/  IMAD.MOV.U32 R32, RZ, RZ, R150 ;  /* 0x000000ffff207224 */ /* 0x000fe200078e0096 */
[----:B------:R-:W-:Y:S01]  /*1afc0*/  ISETP.GE.U32.AND P4, PT, R235, R68, PT ;  /* 0x00000044eb00720c */ /* 0x000fe20003f86070 */
[----:B------:R1:W3:Y:S01]  /*1afd0*/  LDL.S16 R150, [R1+0x68] ;  /* 0x0000680001967983 */ /* 0x0002e20000100600 */
[----:B------:R-:W-:Y:S01]  /*1afe0*/  FMNMX.FTZ R68, R46, R140, !PT ;  /* 0x0000008c2e447209 */ /* 0x000fe20007810000 */
[----:B------:R-:W-:Y:S01]  /*1aff0*/  FMUL.FTZ R75, R70, c[0x0][0x23c] ;  /* 0x00008f00464b7a20 */ /* 0x000fe20000410000 */
[----:B------:R-:W-:Y:S01]  /*1b000*/  LOP3.LUT R201, R144, 0xff, RZ, 0xc0, !PT ;  /* 0x000000ff90c97812 */ /* 0x000fe200078ec0ff */
[--C-:B------:R-:W-:Y:S01]  /*1b010*/  FFMA.FTZ R198, R21, c[0x0][0x23c], -R2.reuse ;  /* 0x00008f0015c67a23 */ /* 0x100fe20000010802 */
[----:B------:R-:W-:Y:S01]  /*1b020*/  FMNMX.FTZ R68, R47, R68, !PT ;  /* 0x000000442f447209 */ /* 0x000fe20007810000 */
[--C-:B------:R-:W-:Y:S01]  /*1b030*/  FFMA.FTZ R140, R4, c[0x0][0x23c], -R2.reuse ;  /* 0x00008f00048c7a23 */ /* 0x100fe20000010802 */
[----:B------:R-:W-:Y:S01]  /*1b040*/  FSEL R74, R75, RZ, P3 ;  /* 0x000000ff4b4a7208 */ /* 0x000fe20001800000 */
[----:B------:R-:W-:Y:S01]  /*1b050*/  FFMA.FTZ R141, R5, c[0x0][0x23c], -R2 ;  /* 0x00008f00058d7a23 */ /* 0x000fe20000010802 */
[----:B------:R-:W-:Y:S01]  /*1b060*/  FMNMX.FTZ R68, R58, R68, !PT ;  /* 0x000000443a447209 */ /* 0x000fe20007810000 */
[----:B------:R-:W4:Y:S01]  /*1b070*/  SHFL.BFLY PT, R75, R69, 0x2, 0x1f ;  /* 0x0c401f00454b7f89 */ /* 0x000f2200000e0000 */
[----:B------:R-:W-:Y:S01]  /*1b080*/  MUFU.EX2 R5, R140 ;  /* 0x0000008c00057308 */ /* 0x000fe20000000800 */
[--C-:B------:R-:W-:Y:S01]  /*1b090*/  FFMA.FTZ R178, R67, c[0x0][0x23c], -R74.reuse ;  /* 0x00008f0043b27a23 */ /* 0x100fe2000001084a */
[----:B------:R-:W-:Y:S01]  /*1b0a0*/  FMNMX.FTZ R68, R59, R68, !PT ;  /* 0x000000443b447209 */ /* 0x000fe20007810000 */
[--C-:B------:R-:W-:Y:S02]  /*1b0b0*/  FFMA.FTZ R204, R34, c[0x0][0x23c], -R74.reuse ;  /* 0x00008f0022cc7a23 */ /* 0x100fe4000001084a */
[----:B------:R-:W-:Y:S01]  /*1b0c0*/  FFMA.FTZ R208, R35, c[0x0][0x23c], -R74 ;  /* 0x00008f0023d07a23 */ /* 0x000fe2000001084a */
[----:B------:R-:W-:Y:S01]  /*1b0d0*/  FMNMX.FTZ R68, R62, R68, !PT ;  /* 0x000000443e447209 */ /* 0x000fe20007810000 */
[----:B------:R-:W-:Y:S02]  /*1b0e0*/  FFMA.FTZ R163, R16, c[0x0][0x23c], -R2 ;  /* 0x00008f0010a37a23 */ /* 0x000fe40000010802 */
[----:B------:R-:W-:Y:S01]  /*1b0f0*/  IMAD.MOV.U32 R16, RZ, RZ, R170 ;  /* 0x000000ffff107224 */ /* 0x000fe200078e00aa */
[----:B------:R-:W-:Y:S01]  /*1b100*/  FMNMX.FTZ R68, R63, R68, !PT ;  /* 0x000000443f447209 */ /* 0x000fe20007810000 */
[--C-:B------:R-:W-:Y:S02]  /*1b110*/  FFMA.FTZ R166, R17, c[0x0][0x23c], -R2.reuse ;  /* 0x00008f0011a67a23 */ /* 0x100fe40000010802 */
[--C-:B------:R-:W-:Y:S02]  /*1b120*/  FFMA.FTZ R197, R20, c[0x0][0x23c], -R2.reuse ;  /* 0x00008f0014c57a23 */ /* 0x100fe40000010802 */
[--C-:B------:R-:W-:Y:S02]  /*1b130*/  FFMA.FTZ R228, R48, c[0x0][0x23c], -R2.reuse ;  /* 0x00008f0030e47a23 */ /* 0x100fe40000010802 */
[--C-:B------:R-:W-:Y:S02]  /*1b140*/  FFMA.FTZ R227, R49, c[0x0][0x23c], -R2.reuse ;  /* 0x00008f0031e37a23 */ /* 0x100fe40000010802 */
[--C-:B------:R-:W-:Y:S02]  /*1b150*/  FFMA.FTZ R229, R52, c[0x0][0x23c], -R2.reuse ;  /* 0x00008f0034e57a23 */ /* 0x100fe40000010802 */
[--C-:B------:R-:W-:Y:S01]  /*1b160*/  FFMA.FTZ R233, R53, c[0x0][0x23c], -R2.reuse ;  /* 0x00008f0035e97a23 */ /* 0x100fe20000010802 */
[----:B----4-:R-:W-:Y:S01]  /*1b170*/  FMNMX.FTZ R69, R69, R75, !PT ;  /* 0x0000004b45457209 */ /* 0x010fe20007810000 */
[----:B------:R-:W-:Y:S01]  /*1b180*/  FFMA.FTZ R222, R36, c[0x0][0x23c], -R2 ;  /* 0x00008f0024de7a23 */ /* 0x000fe20000010802 */
[----:B------:R-:W4:Y:S01]  /*1b190*/  SHFL.BFLY PT, R75, R68, 0x2, 0x1f ;  /* 0x0c401f00444b7f89 */ /* 0x000f2200000e0000 */
[----:B------:R-:W-:Y:S02]  /*1b1a0*/  IMAD.MOV.U32 R36, RZ, RZ, R148 ;  /* 0x000000ffff247224 */ /* 0x000fe400078e0094 */
[----:B------:R-:W1:Y:S01]  /*1b1b0*/  MUFU.EX2 R148, R141 ;  /* 0x0000008d00947308 */ /* 0x000e620000000800 */
[--C-:B------:R-:W-:Y:S02]  /*1b1c0*/  FFMA.FTZ R248, R64, c[0x0][0x23c], -R2.reuse ;  /* 0x00008f0040f87a23 */ /* 0x100fe40000010802 */
[----:B------:R-:W-:Y:S02]  /*1b1d0*/  FFMA.FTZ R250, R65, c[0x0][0x23c], -R2 ;  /* 0x00008f0041fa7a23 */ /* 0x000fe40000010802 */
[--C-:B------:R-:W-:Y:S02]  /*1b1e0*/  FFMA.FTZ R6, R6, c[0x0][0x23c], -R74.reuse ;  /* 0x00008f0006067a23 */ /* 0x100fe4000001084a */
[----:B------:R-:W-:Y:S02]  /*1b1f0*/  FFMA.FTZ R7, R7, c[0x0][0x23c], -R74 ;  /* 0x00008f0007077a23 */ /* 0x000fe4000001084a */
[----:B------:R-:W-:Y:S02]  /*1b200*/  IMAD.MOV.U32 R20, RZ, RZ, R168 ;  /* 0x000000ffff147224 */ /* 0x000fe400078e00a8 */
[----:B------:R-:W-:Y:S01]  /*1b210*/  MUFU.EX2 R6, R6 ;  /* 0x0000000600067308 */ /* 0x000fe20000000800 */
[----:B------:R-:W-:Y:S02]  /*1b220*/  IMAD.MOV.U32 R21, RZ, RZ, R169 ;  /* 0x000000ffff157224 */ /* 0x000fe400078e00a9 */
[--C-:B------:R-:W-:Y:S02]  /*1b230*/  FFMA.FTZ R168, R18, c[0x0][0x23c], -R74.reuse ;  /* 0x00008f0012a87a23 */ /* 0x100fe4000001084a */
[----:B------:R-:W-:Y:S02]  /*1b240*/  IMAD.MOV.U32 R17, RZ, RZ, R171 ;  /* 0x000000ffff117224 */ /* 0x000fe400078e00ab */
[--C-:B------:R-:W-:Y:S02]  /*1b250*/  FFMA.FTZ R171, R19, c[0x0][0x23c], -R74.reuse ;  /* 0x00008f0013ab7a23 */ /* 0x100fe4000001084a */
[--C-:B------:R-:W-:Y:S01]  /*1b260*/  FFMA.FTZ R189, R22, c[0x0][0x23c], -R74.reuse ;  /* 0x00008f0016bd7a23 */ /* 0x100fe2000001084a */
[----:B----4-:R-:W-:Y:S01]  /*1b270*/  FMNMX.FTZ R68, R68, R75, !PT ;  /* 0x0000004b44447209 */ /* 0x010fe20007810000 */
[--C-:B------:R-:W-:Y:S01]  /*1b280*/  FFMA.FTZ R191, R23, c[0x0][0x23c], -R74.reuse ;  /* 0x00008f0017bf7a23 */ /* 0x100fe2000001084a */
[----:B------:R-:W4:Y:S01]  /*1b290*/  SHFL.BFLY PT, R75, R69, 0x1, 0x1f ;  /* 0x0c201f00454b7f89 */ /* 0x000f2200000e0000 */
[----:B-1----:R-:W-:Y:S01]  /*1b2a0*/  F2FP.BF16.PACK_AB R140, R148, R5 ;  /* 0x00000005948c723e */ /* 0x002fe200000010ff */
[--C-:B------:R-:W-:Y:S02]  /*1b2b0*/  FFMA.FTZ R219, R38, c[0x0][0x23c], -R74.reuse ;  /* 0x00008f0026db7a23 */ /* 0x100fe4000001084a */
[--C-:B------:R-:W-:Y:S01]  /*1b2c0*/  FFMA.FTZ R218, R39, c[0x0][0x23c], -R74.reuse ;  /* 0x00008f0027da7a23 */ /* 0x100fe2000001084a */
[----:B------:R-:W-:Y:S01]  /*1b2d0*/  PRMT R141, R140, 0x7632, R141 ;  /* 0x000076328c8d7816 */ /* 0x000fe2000000008d */
[--C-:B------:R-:W-:Y:S02]  /*1b2e0*/  FFMA.FTZ R226, R50, c[0x0][0x23c], -R74.reuse ;  /* 0x00008f0032e27a23 */ /* 0x100fe4000001084a */
[----:B------:R-:W-:Y:S02]  /*1b2f0*/  FFMA.FTZ R225, R51, c[0x0][0x23c], -R74 ;  /* 0x00008f0033e17a23 */ /* 0x000fe4000001084a */
[----:B------:R-:W-:Y:S02]  /*1b300*/  IMAD.MOV.U32 R22, RZ, RZ, R36 ;  /* 0x000000ffff167224 */ /* 0x000fe400078e0024 */
[----:B------:R-:W-:Y:S02]  /*1b310*/  IMAD.MOV.U32 R34, RZ, RZ, R32 ;  /* 0x000000ffff227224 */ /* 0x000fe400078e0020 */
[----:B------:R-:W-:Y:S02]  /*1b320*/  IMAD.MOV.U32 R35, RZ, RZ, R33 ;  /* 0x000000ffff237224 */ /* 0x000fe400078e0021 */
[----:B------:R-:W-:Y:S02]  /*1b330*/  IMAD.MOV.U32 R38, RZ, RZ, R20 ;  /* 0x000000ffff267224 */ /* 0x000fe400078e0014 */
[----:B------:R-:W-:Y:S02]  /*1b340*/  IMAD.MOV.U32 R39, RZ, RZ, R21 ;  /* 0x000000ffff277224 */ /* 0x000fe400078e0015 */
[----:B------:R-:W-:Y:S02]  /*1b350*/  IMAD.MOV.U32 R50, RZ, RZ, R16 ;  /* 0x000000ffff327224 */ /* 0x000fe400078e0010 */
[----:B------:R-:W-:Y:S01]  /*1b360*/  IMAD.MOV.U32 R51, RZ, RZ, R17 ;  /* 0x000000ffff337224 */ /* 0x000fe200078e0011 */
[----:B----4-:R-:W-:Y:S01]  /*1b370*/  FMNMX.FTZ R69, R69, R75, !PT ;  /* 0x0000004b45457209 */ /* 0x010fe20007810000 */
[--C-:B------:R-:W-:Y:S01]  /*1b380*/  FFMA.FTZ R249, R66, c[0x0][0x23c], -R74.reuse ;  /* 0x00008f0042f97a23 */ /* 0x100fe2000001084a */
[----:B------:R-:W1:Y:S01]  /*1b390*/  SHFL.BFLY PT, R75, R68, 0x1, 0x1f ;  /* 0x0c201f00444b7f89 */ /* 0x000e6200000e0000 */
[--C-:B------:R-:W-:Y:S01]  /*1b3a0*/  FFMA.FTZ R232, R54, c[0x0][0x23c], -R74.reuse ;  /* 0x00008f0036e87a23 */ /* 0x100fe2000001084a */
[----:B------:R-:W-:Y:S01]  /*1b3b0*/  FSETP.NEU.FTZ.AND P3, PT, R69, -INF , PT ;  /* 0xff8000004500780b */ /* 0x000fe20003f7d000 */
[----:B------:R-:W-:Y:S02]  /*1b3c0*/  FFMA.FTZ R234, R55, c[0x0][0x23c], -R74 ;  /* 0x00008f0037ea7a23 */ /* 0x000fe4000001084a */
[----:B------:R-:W-:Y:S02]  /*1b3d0*/  FFMA.FTZ R221, R37, c[0x0][0x23c], -R2 ;  /* 0x00008f0025dd7a23 */ /* 0x000fe40000010802 */
[----:B------:R-:W4:Y:S01]  /*1b3e0*/  MUFU.EX2 R2, R0 ;  /* 0x0000000000027308 */ /* 0x000f220000000800 */
[----:B------:R-:W-:Y:S04]  /*1b3f0*/  IMAD.MOV.U32 R37, RZ, RZ, R149 ;  /* 0x000000ffff257224 */ /* 0x000fe800078e0095 */
[----:B------:R-:W-:Y:S01]  /*1b400*/  IMAD.MOV.U32 R23, RZ, RZ, R37 ;  /* 0x000000ffff177224 */ /* 0x000fe200078e0025 */
[----:B-1----:R-:W-:Y:S01]  /*1b410*/  FMNMX.FTZ R68, R68, R75, !PT ;  /* 0x0000004b44447209 */ /* 0x002fe20007810000 */
[----:B------:R-:W-:Y:S04]  /*1b420*/  FMUL.FTZ R75, R69, c[0x0][0x23c] ;  /* 0x00008f00454b7a20 */ /* 0x000fe80000410000 */
[----:B------:R-:W-:Y:S01]  /*1b430*/  FMUL.FTZ R4, R68, c[0x0][0x23c] ;  /* 0x00008f0044047a20 */ /* 0x000fe20000410000 */
[----:B------:R-:W-:Y:S01]  /*1b440*/  FSEL R75, R75, RZ, P3 ;  /* 0x000000ff4b4b7208 */ /* 0x000fe20001800000 */
[----:B----4-:R-:W-:Y:S01]  /*1b450*/  FFMA.FTZ R149, R2, R238, R5 ;  /* 0x000000ee02957223 */ /* 0x010fe20000010005 */
[----:B------:R-:W-:Y:S01]  /*1b460*/  FSETP.NEU.FTZ.AND P3, PT, R68, -INF , PT ;  /* 0xff8000004400780b */ /* 0x000fe20003f7d000 */
[----:B------:R-:W-:Y:S01]  /*1b470*/  FMUL.FTZ R48, R2, R84 ;  /* 0x0000005402307220 */ /* 0x000fe20000410000 */
[----:B------:R-:W-:Y:S01]  /*1b480*/  SHF.R.U32.HI R0, RZ, 0x10, R144 ;  /* 0x00000010ff007819 */ /* 0x000fe20000011690 */
[--C-:B------:R-:W-:Y:S01]  /*1b490*/  FFMA.FTZ R177, R61, c[0x0][0x23c], -R75.reuse ;  /* 0x00008f003db17a23 */ /* 0x100fe2000001084b */
[----:B------:R-:W-:Y:S01]  /*1b4a0*/  FSEL R4, R4, RZ, P3 ;  /* 0x000000ff04047208 */ /* 0x000fe20001800000 */
[--C-:B------:R-:W-:Y:S01]  /*1b4b0*/  FFMA.FTZ R167, R12, c[0x0][0x23c], -R75.reuse ;  /* 0x00008f000ca77a23 */ /* 0x100fe2000001084b */
[----:B------:R-:W-:Y:S01]  /*1b4c0*/  LOP3.LUT R170, R0, 0xff, RZ, 0xc0, !PT ;  /* 0x000000ff00aa7812 */ /* 0x000fe200078ec0ff */
[----:B------:R-:W-:Y:S01]  /*1b4d0*/  FFMA.FTZ R200, R24, c[0x0][0x23c], -R75 ;  /* 0x00008f0018c87a23 */ /* 0x000fe2000001084b */
[----:B------:R-:W-:Y:S01]  /*1b4e0*/  SHF.R.U32.HI R0, RZ, 0x10, R142 ;  /* 0x00000010ff007819 */ /* 0x000fe2000001168e */
[--C-:B------:R-:W-:Y:S01]  /*1b4f0*/  FFMA.FTZ R153, R14, c[0x0][0x23c], -R4.reuse ;  /* 0x00008f000e997a23 */ /* 0x100fe20000010804 */
[----:B------:R-:W-:Y:S01]  /*1b500*/  PRMT R142, R140, 0x5410, R141 ;  /* 0x000054108c8e7816 */ /* 0x000fe2000000008d */
[--C-:B------:R-:W-:Y:S01]  /*1b510*/  FFMA.FTZ R155, R15, c[0x0][0x23c], -R4.reuse ;  /* 0x00008f000f9b7a23 */ /* 0x100fe20000010804 */
[----:B------:R-:W-:Y:S01]  /*1b520*/  LOP3.LUT R0, R0, 0xff, RZ, 0xc0, !PT ;  /* 0x000000ff00007812 */ /* 0x000fe200078ec0ff */
[--C-:B------:R-:W-:Y:S01]  /*1b530*/  FFMA.FTZ R216, R46, c[0x0][0x23c], -R4.reuse ;  /* 0x00008f002ed87a23 */ /* 0x100fe20000010804 */
[----:B------:R-:W-:Y:S01]  /*1b540*/  ISETP.GE.U32.AND P6, PT, R235, R170, PT ;  /* 0x000000aaeb00720c */ /* 0x000fe20003fc6070 */
[--C-:B------:R-:W-:Y:S02]  /*1b550*/  FFMA.FTZ R203, R30, c[0x0][0x23c], -R4.reuse ;  /* 0x00008f001ecb7a23 */ /* 0x100fe40000010804 */
        /* <DEDUP_REMOVED lines=11> */
[----:B------:R-:W-:Y:S02]  /*1b610*/  FFMA.FTZ R252, R62, c[0x0][0x23c], -R4 ;  /* 0x00008f003efc7a23 */ /* 0x000fe40000010804 */
        /* <DEDUP_REMOVED lines=10> */
[--C-:B------:R-:W-:Y:S01]  /*1b6c0*/  FFMA.FTZ R215, R40, c[0x0][0x23c], -R75.reuse ;  /* 0x00008f0028d77a23 */ /* 0x100fe2000001084b */
[----:B------:R-:W-:Y:S01]  /*1b6d0*/  MUFU.EX2 R84, R18 ;  /* 0x0000001200547308 */ /* 0x000fe20000000800 */
[--C-:B------:R-:W-:Y:S02]  /*1b6e0*/  FFMA.FTZ R214, R41, c[0x0][0x23c], -R75.reuse ;  /* 0x00008f0029d67a23 */ /* 0x100fe4000001084b */
[----:B------:R-:W-:Y:S02]  /*1b6f0*/  FFMA.FTZ R251, R60, c[0x0][0x23c], -R75 ;  /* 0x00008f003cfb7a23 */ /* 0x000fe4000001084b */
        /* <DEDUP_REMOVED lines=13> */
[----:B------:R-:W-:Y:S02]  /*1b7d0*/  FMUL.FTZ R64, R2, R76 ;  /* 0x0000004c02407220 */ /* 0x000fe40000410000 */
[----:B------:R-:W-:Y:S02]  /*1b7e0*/  IMAD.MOV.U32 R42, RZ, RZ, R50 ;  /* 0x000000ffff2a7224 */ /* 0x000fe400078e0032 */
[----:B------:R-:W-:Y:S01]  /*1b7f0*/  IMAD.MOV.U32 R26, RZ, RZ, R34 ;  /* 0x000000ffff1a7224 */ /* 0x000fe200078e0022 */
[----:B-1----:R-:W-:Y:S01]  /*1b800*/  F2FP.BF16.PACK_AB R77, R75, R6 ;  /* 0x000000064b4d723e */ /* 0x002fe200000010ff */
[----:B------:R-:W-:Y:S02]  /*1b810*/  IMAD.MOV.U32 R100, RZ, RZ, R42 ;  /* 0x000000ffff647224 */ /* 0x000fe400078e002a */
[----:B------:R-:W-:Y:S01]  /*1b820*/  IMAD.MOV.U32 R43, RZ, RZ, R51 ;  /* 0x000000ffff2b7224 */ /* 0x000fe200078e0033 */
[C---:B------:R-:W-:Y:S01]  /*1b830*/  PRMT R80, R77.reuse, 0x7632, R80 ;  /* 0x000076324d507816 */ /* 0x040fe20000000050 */
[----:B------:R-:W-:Y:S02]  /*1b840*/  IMAD.MOV.U32 R30, RZ, RZ, R38 ;  /* 0x000000ffff1e7224 */ /* 0x000fe400078e0026 */
[----:B------:R-:W-:Y:S01]  /*1b850*/  IMAD.MOV.U32 R101, RZ, RZ, R43 ;  /* 0x000000ffff657224 */ /* 0x000fe200078e002b */
[----:B------:R-:W-:Y:S01]  /*1b860*/  PRMT R81, R77, 0x5410, R80 ;  /* 0x000054104d517816 */ /* 0x000fe20000000050 */
[----:B------:R-:W-:Y:S02]  /*1b870*/  IMAD.MOV.U32 R31, RZ, RZ, R39 ;  /* 0x000000ffff1f7224 */ /* 0x000fe400078e0027 */
[----:B------:R-:W-:Y:S02]  /*1b880*/  IMAD.MOV.U32 R27, RZ, RZ, R35 ;  /* 0x000000ffff1b7224 */ /* 0x000fe400078e0023 */
[----:B------:R-:W-:Y:S02]  /*1b890*/  IMAD.MOV.U32 R117, RZ, RZ, R31 ;  /* 0x000000ffff757224 */ /* 0x000fe400078e001f */
[----:B------:R-:W-:Y:S02]  /*1b8a0*/  IMAD.MOV.U32 R116, RZ, RZ, R30 ;  /* 0x000000ffff747224 */ /* 0x000fe400078e001e */
[----:B------:R-:W-:Y:S01]  /*1b8b0*/  IMAD.MOV.U32 R101, RZ, RZ, R117 ;  /* 0x000000ffff657224 */ /* 0x000fe200078e0075 */
[----:B------:R-:W-:Y:S01]  /*1b8c0*/  LOP3.LUT R117, R146, 0xff, RZ, 0xc0, !PT ;  /* 0x000000ff92757812 */ /* 0x000fe200078ec0ff */
[----:B--2---:R-:W-:Y:S05]  /*1b8d0*/  @!P5 HFMA2.BF16_V2 R151, -RZ.H0_H0, RZ.H0_H0, -R140.H0_H0 ;  /* 0x200000ffff97d231 */ /* 0x004fea000034098c */
[----:B------:R-:W-:Y:S01]  /*1b8e0*/  PRMT R5, R151, 0x7610, R5 ;  /* 0x0000761097057816 */ /* 0x000fe20000000005 */
[----:B---3--:R-:W-:Y:S01]  /*1b8f0*/  @!P4 HFMA2.BF16_V2 R150, -RZ.H0_H0, RZ.H0_H0, -R141.H0_H0 ;  /* 0x200000ffff96c231 */ /* 0x008fe2000034098d */
[----:B------:R-:W-:Y:S02]  /*1b900*/  @!P5 STL.S16 [R1+0x6c], R151 ;  /* 0x00006c970100d387 */ /* 0x000fe40000100600 */
[----:B------:R-:W-:Y:S01]  /*1b910*/  @!P5 PRMT R140, R5, 0x5410, RZ ;  /* 0x00005410058cd816 */ /* 0x000fe200000000ff */
[----:B------:R-:W-:Y:S01]  /*1b920*/  FMUL.FTZ R5, R2, R125 ;  /* 0x0000007d02057220 */ /* 0x000fe20000410000 */
[----:B------:R-:W-:Y:S01]  /*1b930*/  PRMT R4, R150, 0x7610, R4 ;  /* 0x0000761096047816 */ /* 0x000fe20000000004 */
[----:B------:R1:W-:Y:S01]  /*1b940*/  @!P4 STL.S16 [R1+0x68], R150 ;  /* 0x000068960100c387 */ /* 0x0003e20000100600 */
[C---:B------:R-:W-:Y:S02]  /*1b950*/  ISETP.GE.U32.AND P5, PT, R235.reuse, R201, PT ;  /* 0x000000c9eb00720c */ /* 0x040fe40003fa6070 */
[----:B------:R-:W-:Y:S01]  /*1b960*/  @!P4 PRMT R141, R4, 0x5410, RZ ;  /* 0x00005410048dc816 */ /* 0x000fe200000000ff */
[----:B------:R2:W3:Y:S01]  /*1b970*/  LDL.S16 R14, [R1+0x74] ;  /* 0x00007400010e7983 */ /* 0x0004e20000100600 */
[----:B------:R-:W-:Y:S01]  /*1b980*/  ISETP.GE.U32.AND P4, PT, R235, R196, PT ;  /* 0x000000c4eb00720c */ /* 0x000fe20003f86070 */
[----:B------:R-:W-:Y:S02]  /*1b990*/  FMUL.FTZ R4, R2, R124 ;  /* 0x0000007c02047220 */ /* 0x000fe40000410000 */
[----:B------:R2:W4:Y:S04]  /*1b9a0*/  LDL.S16 R15, [R1+0x78] ;  /* 0x00007800010f7983 */ /* 0x0005280000100600 */
[----:B------:R2:W2:Y:S04]  /*1b9b0*/  LDL.S16 R46, [R1+0x94] ;  /* 0x00009400012e7983 */ /* 0x0004a80000100600 */
[----:B------:R-:W-:Y:S04]  /*1b9c0*/  STG.E.U16 [R156.64], R140 ;  /* 0x0000008c9c007986 */ /* 0x000fe8000c101522 */
[----:B------:R-:W-:Y:S01]  /*1b9d0*/  STG.E.U16 [R156.64+0x2], R141 ;  /* 0x0000028d9c007986 */ /* 0x000fe2000c101522 */
[----:B-1----:R-:W-:Y:S04]  /*1b9e0*/  IADD3 R150, P3, R158, UR28, RZ ;  /* 0x0000001c9e967c10 */ /* 0x002fe8000ff7e0ff */
[----:B------:R-:W-:Y:S02]  /*1b9f0*/  IADD3.X R151, R159, UR23, RZ, P3, !PT ;  /* 0x000000179f977c10 */ /* 0x000fe40009ffe4ff */
[----:B------:R-:W-:Y:S01]  /*1ba00*/  ISETP.GE.U32.AND P3, PT, R235, R0, PT ;  /* 0x00000000eb00720c */ /* 0x000fe20003f66070 */
[----:B------:R-:W-:Y:S04]  /*1ba10*/  FADD.FTZ R0, -R70, R3 ;  /* 0x0000000346007221 */ /* 0x000fe80000010100 */
[----:B------:R-:W-:Y:S04]  /*1ba20*/  FMUL.FTZ R0, R0, c[0x0][0x23c] ;  /* 0x00008f0000007a20 */ /* 0x000fe80000410000 */
[----:B------:R1:W1:Y:S02]  /*1ba30*/  MUFU.EX2 R3, R0 ;  /* 0x0000000000037308 */ /* 0x0002640000000800 */
[----:B-1----:R-:W-:Y:S08]  /*1ba40*/  FADD.FTZ R0, -R69, R72 ;  /* 0x0000004845007221 */ /* 0x002ff00000010100 */
[----:B------:R-:W-:Y:S01]  /*1ba50*/  MUFU.EX2 R72, R8 ;  /* 0x0000000800487308 */ /* 0x000fe20000000800 */
[C---:B------:R-:W-:Y:S02]  /*1ba60*/  FMUL.FTZ R66, R3.reuse, R78 ;  /* 0x0000004e03427220 */ /* 0x040fe40000410000 */
[----:B------:R-:W-:Y:S02]  /*1ba70*/  FMUL.FTZ R0, R0, c[0x0][0x23c] ;  /* 0x00008f0000007a20 */ /* 0x000fe40000410000 */
[C---:B------:R-:W-:Y:S02]  /*1ba80*/  FFMA.FTZ R92, R3.reuse, R239, R6 ;  /* 0x000000ef035c7223 */ /* 0x040fe40000010006 */
        /* <DEDUP_REMOVED lines=14> */
[----:B------:R-:W-:Y:S02]  /*1bb70*/  FADD.FTZ R87, R75, R92 ;  /* 0x0000005c4b577221 */ /* 0x000fe40000010000 */
[C---:B-1----:R-:W-:Y:S01]  /*1bb80*/  FMUL.FTZ R56, R0.reuse, R96 ;  /* 0x0000006000387220 */ /* 0x042fe20000410000 */
[----:B------:R-:W-:Y:S01]  /*1bb90*/  MUFU.EX2 R79, R166 ;  /* 0x000000a6004f7308 */ /* 0x000fe20000000800 */
        /* <DEDUP_REMOVED lines=8> */
[----:B------:R-:W-:Y:S01]  /*1bc20*/  FFMA.FTZ R85, R0, R240, R72 ;  /* 0x000000f000557223 */ /* 0x000fe20000010048 */
[----:B------:R-:W-:Y:S01]  /*1bc30*/  F2FP.BF16.PACK_AB R72, R84, R72 ;  /* 0x000000485448723e */ /* 0x000fe200000010ff */
[C---:B------:R-:W-:Y:S02]  /*1bc40*/  FMUL.FTZ R8, R0.reuse, R136 ;  /* 0x0000008800087220 */ /* 0x040fe40000410000 */
[----:B------:R-:W-:Y:S01]  /*1bc50*/  FMUL.FTZ R9, R0, R137 ;  /* 0x0000008900097220 */ /* 0x000fe20000410000 */
[----:B------:R-:W-:Y:S01]  /*1bc60*/  PRMT R76, R72, 0x7632, R76 ;  /* 0x00007632484c7816 */ /* 0x000fe2000000004c */
[C---:B------:R-:W-:Y:S02]  /*1bc70*/  FMUL.FTZ R24, R0.reuse, R128 ;  /* 0x0000008000187220 */ /* 0x040fe40000410000 */
[----:B------:R-:W-:Y:S01]  /*1bc80*/  FMUL.FTZ R40, R0, R112 ;  /* 0x0000007000287220 */ /* 0x000fe20000410000 */
[----:B------:R-:W-:Y:S01]  /*1bc90*/  PRMT R78, R72, 0x5410, R76 ;  /* 0x00005410484e7816 */ /* 0x000fe2000000004c */
[C---:B------:R-:W-:Y:S01]  /*1bca0*/  FMUL.FTZ R41, R0.reuse, R113 ;  /* 0x0000007100297220 */ /* 0x040fe20000410000 */
[--C-:B------:R-:W-:Y:S01]  /*1bcb0*/  SHF.R.U32.HI R113, RZ, 0x18, R146.reuse ;  /* 0x00000018ff717819 */ /* 0x100fe20000011692 */
[C---:B------:R-:W-:Y:S01]  /*1bcc0*/  FMUL.FTZ R44, R0.reuse, R104 ;  /* 0x00000068002c7220 */ /* 0x040fe20000410000 */
[----:B------:R-:W-:Y:S01]  /*1bcd0*/  SHF.R.U32.HI R112, RZ, 0x10, R146 ;  /* 0x00000010ff707819 */ /* 0x000fe20000011692 */
[----:B------:R-:W-:Y:S01]  /*1bce0*/  FMUL.FTZ R45, R0, R105 ;  /* 0x00000069002d7220 */ /* 0x000fe20000410000 */
[----:B------:R-:W-:Y:S01]  /*1bcf0*/  SHF.R.U32.HI R0, RZ, 0x10, R143 ;  /* 0x00000010ff007819 */ /* 0x000fe2000001168f */
[----:B------:R-:W-:Y:S01]  /*1bd00*/  IMAD.MOV.U32 R129, RZ, RZ, R101 ;  /* 0x000000ffff817224 */ /* 0x000fe200078e0065 */
[----:B------:R-:W-:Y:S01]  /*1bd10*/  LOP3.LUT R143, R143, 0xffff, RZ, 0xc0, !PT ;  /* 0x0000ffff8f8f7812 */ /* 0x000fe200078ec0ff */
[----:B------:R-:W-:Y:S01]  /*1bd20*/  IMAD.MOV.U32 R132, RZ, RZ, R26 ;  /* 0x000000ffff847224 */ /* 0x000fe200078e001a */
[----:B------:R-:W-:Y:S01]  /*1bd30*/  LOP3.LUT R125, R0, 0xff, RZ, 0xc0, !PT ;  /* 0x000000ff007d7812 */ /* 0x000fe200078ec0ff */
[----:B------:R-:W-:Y:S01]  /*1bd40*/  IMAD.MOV.U32 R133, RZ, RZ, R27 ;  /* 0x000000ffff857224 */ /* 0x000fe200078e001b */
[----:B------:R-:W-:Y:S02]  /*1bd50*/  LOP3.LUT R0, R144, 0xffff, RZ, 0xc0, !PT ;  /* 0x0000ffff90007812 */ /* 0x000fe400078ec0ff */
[----:B------:R-:W-:Y:S02]  /*1bd60*/  SHF.R.U32.HI R143, RZ, 0x8, R143 ;  /* 0x00000008ff8f7819 */ /* 0x000fe4000001168f */
[----:B------:R-:W-:Y:S02]  /*1bd70*/  SHF.R.U32.HI R0, RZ, 0x8, R0 ;  /* 0x00000008ff007819 */ /* 0x000fe40000011600 */
[----:B------:R-:W-:Y:S02]  /*1bd80*/  LOP3.LUT R143, R143, 0xffff, RZ, 0xc0, !PT ;  /* 0x0000ffff8f8f7812 */ /* 0x000fe400078ec0ff */
[----:B------:R-:W-:Y:S04]  /*1bd90*/  LOP3.LUT R124, R0, 0xffff, RZ, 0xc0, !PT ;  /* 0x0000ffff007c7812 */ /* 0x000fe800078ec0ff */
[----:B------:R-:W-:Y:S01]  /*1bda0*/  ISETP.GE.U32.AND P0, PT, R235, R124, PT ;  /* 0x0000007ceb00720c */ /* 0x000fe20003f06070 */
[----:B---3--:R-:W-:Y:S02]  /*1bdb0*/  @!P2 HFMA2.BF16_V2 R14, -RZ.H0_H0, RZ.H0_H0, -R80.H0_H0 ;  /* 0x200000ffff0ea231 */ /* 0x008fe40000340950 */
[----:B----4-:R-:W-:Y:S03]  /*1bdc0*/  @!P3 HFMA2.BF16_V2 R15, -RZ.H0_H0, RZ.H0_H0, -R77.H0_H0 ;  /* 0x200000ffff0fb231 */ /* 0x010fe6000034094d */
[----:B------:R-:W-:Y:S01]  /*1bdd0*/  PRMT R2, R14, 0x7610, R2 ;  /* 0x000076100e027816 */ /* 0x000fe20000000002 */
[----:B--2---:R-:W-:Y:S03]  /*1bde0*/  @!P1 HFMA2.BF16_V2 R46, -RZ.H0_H0, RZ.H0_H0, -R72.H0_H0 ;  /* 0x200000ffff2e9231 */ /* 0x004fe60000340948 */
[----:B------:R-:W-:Y:S01]  /*1bdf0*/  @!P2 PRMT R80, R2, 0x5410, RZ ;  /* 0x000054100250a816 */ /* 0x000fe200000000ff */
[----:B------:R1:W-:Y:S01]  /*1be00*/  @!P3 STL.S16 [R1+0x78], R15 ;  /* 0x0000780f0100b387 */ /* 0x0003e20000100600 */
[----:B------:R-:W-:Y:S01]  /*1be10*/  PRMT R6, R15, 0x7610, R6 ;  /* 0x000076100f067816 */ /* 0x000fe20000000006 */
[----:B------:R2:W-:Y:S01]  /*1be20*/  MUFU.EX2 R2, R10 ;  /* 0x0000000a00027308 */ /* 0x0005e20000000800 */
[----:B------:R-:W-:Y:S01]  /*1be30*/  PRMT R0, R46, 0x7610, R0 ;  /* 0x000076102e007816 */ /* 0x000fe20000000000 */
[----:B------:R3:W-:Y:S01]  /*1be40*/  @!P2 STL.S16 [R1+0x74], R14 ;  /* 0x0000740e0100a387 */ /* 0x0007e20000100600 */
[----:B------:R-:W-:Y:S01]  /*1be50*/  @!P3 PRMT R77, R6, 0x5410, RZ ;  /* 0x00005410064db816 */ /* 0x000fe200000000ff */
[----:B------:R-:W-:Y:S01]  /*1be60*/  FMUL.FTZ R6, R3, R126 ;  /* 0x0000007e03067220 */ /* 0x000fe20000410000 */
[----:B------:R-:W-:Y:S01]  /*1be70*/  @!P1 PRMT R72, R0, 0x5410, RZ ;  /* 0x0000541000489816 */ /* 0x000fe200000000ff */
[----:B------:R-:W-:Y:S01]  /*1be80*/  FADD.FTZ R0, -R68, R73 ;  /* 0x0000004944007221 */ /* 0x000fe20000010100 */
[C---:B------:R-:W-:Y:S01]  /*1be90*/  ISETP.GE.U32.AND P2, PT, R235.reuse, R143, PT ;  /* 0x0000008feb00720c */ /* 0x040fe20003f46070 */
[----:B------:R-:W-:Y:S01]  /*1bea0*/  @!P1 STL.S16 [R1+0x94], R46 ;  /* 0x0000942e01009387 */ /* 0x000fe20000100600 */
[----:B------:R-:W-:Y:S01]  /*1beb0*/  ISETP.GE.U32.AND P3, PT, R235, R125, PT ;  /* 0x0000007deb00720c */ /* 0x000fe20003f66070 */
[----:B------:R-:W-:Y:S01]  /*1bec0*/  FMUL.FTZ R0, R0, c[0x0][0x23c] ;  /* 0x00008f0000007a20 */ /* 0x000fe20000410000 */
[----:B------:R-:W-:Y:S01]  /*1bed0*/  MUFU.EX2 R73, R163 ;  /* 0x000000a300497308 */ /* 0x000fe20000000800 */
[----:B------:R4:W4:Y:S04]  /*1bee0*/  LDL.S16 R97, [R1+0xb0] ;  /* 0x0000b00001617983 */ /* 0x0009280000100600 */
[----:B------:R4:W4:Y:S04]  /*1bef0*/  LDL.S16 R96, [R1+0xac] ;  /* 0x0000ac0001607983 */ /* 0x0009280000100600 */
[----:B------:R4:W4:Y:S01]  /*1bf00*/  LDL.S16 R92, [R1+0xb8] ;  /* 0x0000b800015c7983 */ /* 0x0009220000100600 */
[----:B------:R-:W3:Y:S01]  /*1bf10*/  MUFU.EX2 R0, R0 ;  /* 0x0000000000007308 */ /* 0x000ee20000000800 */
[----:B-1----:R-:W-:Y:S01]  /*1bf20*/  IMAD.MOV.U32 R15, RZ, RZ, R23 ;  /* 0x000000ffff0f7224 */ /* 0x002fe200078e0017 */
[----:B--2---:R-:W-:Y:S01]  /*1bf30*/  IADD3 R10, R162, 0x1, RZ ;  /* 0x00000001a20a7810 */ /* 0x004fe20007ffe0ff */
[----:B------:R1:W-:Y:S01]  /*1bf40*/  STG.E.U16 [R158.64], R77 ;  /* 0x0000004d9e007986 */ /* 0x0003e2000c101522 */
[----:B------:R-:W-:Y:S02]  /*1bf50*/  FMUL.FTZ R23, R3, R111 ;  /* 0x0000006f03177220 */ /* 0x000fe40000410000 */
[----:B------:R-:W-:Y:S01]  /*1bf60*/  LOP3.LUT R10, R10, UR37, RZ, 0x3c, !PT ;  /* 0x000000250a0a7c12 */ /* 0x000fe2000f8e3cff */
[----:B------:R-:W-:Y:S01]  /*1bf70*/  STG.E.U16 [R158.64+0x2], R80 ;  /* 0x000002509e007986 */ /* 0x000fe2000c101522 */
[----:B---3--:R-:W-:Y:S02]  /*1bf80*/  IMAD.MOV.U32 R14, RZ, RZ, R22 ;  /* 0x000000ffff0e7224 */ /* 0x008fe400078e0016 */
[----:B------:R-:W-:Y:S01]  /*1bf90*/  LOP3.LUT R74, R243, R10, RZ, 0x3c, !PT ;  /* 0x0000000af34a7212 */ /* 0x000fe200078e3cff */
[----:B------:R-:W-:Y:S01]  /*1bfa0*/  FMUL.FTZ R22, R3, R110 ;  /* 0x0000006e03167220 */ /* 0x000fe20000410000 */
[----:B------:R2:W-:Y:S01]  /*1bfb0*/  STG.E.U16 [R150.64], R72 ;  /* 0x0000004896007986 */ /* 0x0005e2000c101522 */
[----:B------:R-:W3:Y:S01]  /*1bfc0*/  MUFU.EX2 R3, R11 ;  /* 0x0000000b00037308 */ /* 0x000ee20000000800 */
[----:B------:R-:W-:Y:S02]  /*1bfd0*/  IMAD.MOV.U32 R108, RZ, RZ, R14 ;  /* 0x000000ffff6c7224 */ /* 0x000fe400078e000e */
[----:B------:R-:W-:Y:S04]  /*1bfe0*/  IMAD.WIDE.U32 R94, R74, -0x326172a9, RZ ;  /* 0xcd9e8d574a5e7825 */ /* 0x000fe800078e00ff */
[----:B------:R-:W-:Y:S01]  /*1bff0*/  IMAD.MOV.U32 R109, RZ, RZ, R15 ;  /* 0x000000ffff6d7224 */ /* 0x000fe200078e000f */
[----:B------:R-:W-:Y:S01]  /*1c000*/  LOP3.LUT R74, R95, UR12, R132, 0x96, !PT ;  /* 0x0000000c5f4a7c12 */ /* 0x000fe2000f8e9684 */
[----:B------:R-:W-:Y:S01]  /*1c010*/  IMAD.WIDE.U32 R132, R206, -0x2daee0ad, RZ ;  /* 0xd2511f53ce847825 */ /* 0x000fe200078e00ff */
[--C-:B------:R-:W-:Y:S02]  /*1c020*/  LOP3.LUT R88, R231, UR11, R94.reuse, 0x96, !PT ;  /* 0x0000000be7587c12 */ /* 0x100fe4000f8e965e */
[----:B------:R-:W-:Y:S01]  /*1c030*/  LOP3.LUT R94, R237, UR11, R94, 0x96, !PT ;  /* 0x0000000bed5e7c12 */ /* 0x000fe2000f8e965e */
[----:B------:R-:W-:Y:S01]  /*1c040*/  IMAD.WIDE.U32 R74, R74, -0x2daee0ad, RZ ;  /* 0xd2511f534a4a7825 */ /* 0x000fe200078e00ff */
[----:B-1----:R-:W-:Y:S03]  /*1c050*/  SHF.R.U32.HI R77, RZ, 0x10, R146 ;  /* 0x00000010ff4d7819 */ /* 0x002fe60000011692 */
[----:B------:R-:W-:Y:S02]  /*1c060*/  FMUL.FTZ R62, R0, R90 ;  /* 0x0000005a003e7220 */ /* 0x000fe40000410000 */
[----:B------:R-:W-:Y:S01]  /*1c070*/  FADD.FTZ R90, R84, R85 ;  /* 0x00000055545a7221 */ /* 0x000fe20000010000 */
[----:B------:R-:W-:Y:S01]  /*1c080*/  LOP3.LUT R84, R75, UR4, R100, 0x96, !PT ;  /* 0x000000044b547c12 */ /* 0x000fe2000f8e9664 */
[C---:B------:R-:W-:Y:S01]  /*1c090*/  FFMA.FTZ R82, R0.reuse, R241, R2 ;  /* 0x000000f100527223 */ /* 0x040fe20000010002 */
[----:B------:R1:W4:Y:S01]  /*1c0a0*/  LDL.S16 R100, [R1+0xa8] ;  /* 0x0000a80001647983 */ /* 0x0003220000100600 */
[C---:B---3--:R-:W-:Y:S01]  /*1c0b0*/  F2FP.BF16.PACK_AB R2, R3.reuse, R2 ;  /* 0x000000020302723e */ /* 0x048fe200000010ff */
[----:B------:R-:W-:Y:S02]  /*1c0c0*/  FMUL.FTZ R63, R0, R91 ;  /* 0x0000005b003f7220 */ /* 0x000fe40000410000 */
[----:B------:R-:W-:Y:S04]  /*1c0d0*/  IMAD.WIDE.U32 R84, R84, -0x326172a9, RZ ;  /* 0xcd9e8d5754547825 */ /* 0x000fe800078e00ff */
[----:B------:R-:W-:Y:S01]  /*1c0e0*/  FADD.FTZ R91, R3, R82 ;  /* 0x00000052035b7221 */ /* 0x000fe20000010000 */
[----:B------:R-:W-:Y:S01]  /*1c0f0*/  LOP3.LUT R82, R85, UR10, R230, 0x96, !PT ;  /* 0x0000000a55527c12 */ /* 0x000fe2000f8e96e6 */
[----:B------:R-:W-:Y:S01]  /*1c100*/  IMAD.WIDE.U32 R88, R88, -0x2daee0ad, RZ ;  /* 0xd2511f5358587825 */ /* 0x000fe200078e00ff */
[----:B------:R3:W-:Y:S03]  /*1c110*/  MUFU.EX2 R85, R167 ;  /* 0x000000a700557308 */ /* 0x0007e60000000800 */
[----:B------:R-:W-:Y:S01]  /*1c120*/  IMAD.WIDE.U32 R82, R82, -0x2daee0ad, RZ ;  /* 0xd2511f5352527825 */ /* 0x000fe200078e00ff */
[----:B------:R-:W-:Y:S03]  /*1c130*/  LOP3.LUT R74, R89, UR9, R74, 0x96, !PT ;  /* 0x00000009594a7c12 */ /* 0x000fe6000f8e964a */
[C---:B------:R-:W-:Y:S01]  /*1c140*/  FMUL.FTZ R59, R0.reuse, R99 ;  /* 0x00000063003b7220 */ /* 0x040fe20000410000 */
[----:B------:R-:W-:Y:S01]  /*1c150*/  LOP3.LUT R88, R83, UR7, R88, 0x96, !PT ;  /* 0x0000000753587c12 */ /* 0x000fe2000f8e9658 */
[----:B------:R1:W4:Y:S01]  /*1c160*/  LDL.S16 R99, [R1+0xa4] ;  /* 0x0000a40001637983 */ /* 0x0003220000100600 */
[----:B------:R-:W-:Y:S01]  /*1c170*/  FMUL.FTZ R58, R0, R98 ;  /* 0x00000062003a7220 */ /* 0x000fe20000410000 */
[----:B------:R-:W1:Y:S01]  /*1c180*/  MUFU.EX2 R3, R169 ;  /* 0x000000a900037308 */ /* 0x000e620000000800 */
[----:B------:R-:W-:Y:S01]  /*1c190*/  IMAD.WIDE.U32 R74, R74, -0x326172a9, RZ ;  /* 0xcd9e8d574a4a7825 */ /* 0x000fe200078e00ff */
[----:B------:R1:W4:Y:S03]  /*1c1a0*/  LDL.S16 R98, [R1+0xa0] ;  /* 0x0000a00001627983 */ /* 0x0003260000100600 */
[C---:B------:R-:W-:Y:S01]  /*1c1b0*/  FMUL.FTZ R10, R0.reuse, R138 ;  /* 0x0000008a000a7220 */ /* 0x040fe20000410000 */
[----:B------:R-:W-:Y:S01]  /*1c1c0*/  LOP3.LUT R84, R75, UR8, R84, 0x96, !PT ;  /* 0x000000084b547c12 */ /* 0x000fe2000f8e9654 */
[----:B------:R-:W-:Y:S01]  /*1c1d0*/  FMUL.FTZ R11, R0, R139 ;  /* 0x0000008b000b7220 */ /* 0x000fe20000410000 */
[----:B------:R1:W4:Y:S01]  /*1c1e0*/  LDL.S16 R83, [R1+0xc0] ;  /* 0x0000c00001537983 */ /* 0x0003220000100600 */
[----:B------:R-:W-:Y:S01]  /*1c1f0*/  IMAD.WIDE.U32 R138, R88, -0x326172a9, RZ ;  /* 0xcd9e8d57588a7825 */ /* 0x000fe200078e00ff */
[----:B------:R-:W-:Y:S03]  /*1c200*/  MUFU.EX2 R89, R153 ;  /* 0x0000009900597308 */ /* 0x000fe60000000800 */
[----:B------:R-:W-:Y:S01]  /*1c210*/  FMUL.FTZ R14, R0, R134 ;  /* 0x00000086000e7220 */ /* 0x000fe20000410000 */
[----:B------:R-:W-:Y:S01]  /*1c220*/  LOP3.LUT R163, R139, UR6, R74, 0x96, !PT ;  /* 0x000000068ba37c12 */ /* 0x000fe2000f8e964a */
[----:B------:R-:W-:Y:S02]  /*1c230*/  FADD.FTZ R74, R86, R87 ;  /* 0x00000057564a7221 */ /* 0x000fe40000010000 */
[----:B------:R2:W4:Y:S01]  /*1c240*/  LDL.S16 R87, [R1+0xb4] ;  /* 0x0000b40001577983 */ /* 0x0005220000100600 */
[C---:B------:R-:W-:Y:S02]  /*1c250*/  FMUL.FTZ R15, R0.reuse, R135 ;  /* 0x00000087000f7220 */ /* 0x040fe40000410000 */
[C---:B------:R-:W-:Y:S02]  /*1c260*/  FMUL.FTZ R27, R0.reuse, R131 ;  /* 0x00000083001b7220 */ /* 0x040fe40000410000 */
[C---:B------:R-:W-:Y:S02]  /*1c270*/  FMUL.FTZ R30, R0.reuse, R122 ;  /* 0x0000007a001e7220 */ /* 0x040fe40000410000 */
[C---:B------:R-:W-:Y:S02]  /*1c280*/  FMUL.FTZ R31, R0.reuse, R123 ;  /* 0x0000007b001f7220 */ /* 0x040fe40000410000 */
[C---:B------:R-:W-:Y:S02]  /*1c290*/  FMUL.FTZ R46, R0.reuse, R106 ;  /* 0x0000006a002e7220 */ /* 0x040fe40000410000 */
[C---:B------:R-:W-:Y:S02]  /*1c2a0*/  FMUL.FTZ R26, R0.reuse, R130 ;  /* 0x00000082001a7220 */ /* 0x040fe40000410000 */
[C---:B------:R-:W-:Y:S01]  /*1c2b0*/  FMUL.FTZ R42, R0.reuse, R114 ;  /* 0x00000072002a7220 */ /* 0x040fe20000410000 */
[----:B------:R-:W-:Y:S01]  /*1c2c0*/  LOP3.LUT R114, R77, 0xff, RZ, 0xc0, !PT ;  /* 0x000000ff4d727812 */ /* 0x000fe200078ec0ff */
[C---:B------:R-:W-:Y:S01]  /*1c2d0*/  FMUL.FTZ R43, R0.reuse, R115 ;  /* 0x00000073002b7220 */ /* 0x040fe20000410000 */
[----:B------:R-:W-:Y:S01]  /*1c2e0*/  LOP3.LUT R77, R133, UR14, R190, 0x96, !PT ;  /* 0x0000000e854d7c12 */ /* 0x000fe2000f8e96be */
[----:B------:R-:W-:Y:S02]  /*1c2f0*/  FMUL.FTZ R47, R0, R107 ;  /* 0x0000006b002f7220 */ /* 0x000fe40000410000 */
[----:B------:R-:W-:Y:S01]  /*1c300*/  FADD.FTZ R0, R148, R149 ;  /* 0x0000009594007221 */ /* 0x000fe20000010000 */
[----:B------:R-:W-:Y:S01]  /*1c310*/  LOP3.LUT R115, R77, 0xff, RZ, 0xc0, !PT ;  /* 0x000000ff4d737812 */ /* 0x000fe200078ec0ff */
[----:B---3--:R-:W-:Y:S01]  /*1c320*/  IMAD.WIDE.U32 R166, R84, -0x2daee0ad, RZ ;  /* 0xd2511f5354a67825 */ /* 0x008fe200078e00ff */
[----:B-1----:R-:W-:Y:S02]  /*1c330*/  F2FP.BF16.PACK_AB R84, R3, R85 ;  /* 0x000000550354723e */ /* 0x002fe400000010ff */
[----:B--2---:R-:W-:Y:S01]  /*1c340*/  LOP3.LUT R72, R77, 0xffff, RZ, 0xc0, !PT ;  /* 0x0000ffff4d487812 */ /* 0x004fe200078ec0ff */
[----:B------:R-:W-:Y:S01]  /*1c350*/  FADD.FTZ R0, R73, R0 ;  /* 0x0000000049007221 */ /* 0x000fe20000010000 */
[----:B------:R-:W-:Y:S01]  /*1c360*/  F2FP.BF16.PACK_AB R73, R79, R73 ;  /* 0x000000494f49723e */ /* 0x000fe200000010ff */
[----:B------:R-:W-:Y:S01]  /*1c370*/  IMAD.WIDE.U32 R134, R220, -0x2daee0ad, RZ ;  /* 0xd2511f53dc867825 */ /* 0x000fe200078e00ff */
[----:B------:R-:W-:Y:S02]  /*1c380*/  LOP3.LUT R130, R167, UR5, R82, 0x96, !PT ;  /* 0x00000005a7827c12 */ /* 0x000fe4000f8e9652 */
[----:B------:R-:W-:Y:S01]  /*1c390*/  LOP3.LUT R82, R95, UR12, R108, 0x96, !PT ;  /* 0x0000000c5f527c12 */ /* 0x000fe2000f8e966c */
[----:B------:R-:W-:Y:S01]  /*1c3a0*/  FADD.FTZ R93, R79, R0 ;  /* 0x000000004f5d7221 */ /* 0x000fe20000010000 */
[----:B------:R-:W-:Y:S01]  /*1c3b0*/  PRMT R88, R84, 0x7632, R88 ;  /* 0x0000763254587816 */ /* 0x000fe20000000058 */
[----:B------:R-:W1:Y:S01]  /*1c3c0*/  MUFU.EX2 R0, R171 ;  /* 0x000000ab00007308 */ /* 0x000e620000000800 */
[----:B------:R-:W-:Y:S02]  /*1c3d0*/  SHF.R.U32.HI R72, RZ, 0x8, R72 ;  /* 0x00000008ff487819 */ /* 0x000fe40000011648 */
[--C-:B------:R-:W-:Y:S02]  /*1c3e0*/  SHF.R.U32.HI R80, RZ, 0x10, R77.reuse ;  /* 0x00000010ff507819 */ /* 0x100fe4000001164d */
[----:B------:R-:W-:Y:S02]  /*1c3f0*/  LOP3.LUT R111, R72, 0xffff, RZ, 0xc0, !PT ;  /* 0x0000ffff486f7812 */ /* 0x000fe400078ec0ff */
[----:B------:R-:W-:Y:S02]  /*1c400*/  LOP3.LUT R118, R80, 0xff, RZ, 0xc0, !PT ;  /* 0x000000ff50767812 */ /* 0x000fe400078ec0ff */
[----:B------:R-:W-:Y:S01]  /*1c410*/  ISETP.GE.U32.AND P1, PT, R235, R111, PT ;  /* 0x0000006feb00720c */ /* 0x000fe20003f26070 */
[----:B------:R-:W-:Y:S01]  /*1c420*/  MUFU.EX2 R167, R177 ;  /* 0x000000b100a77308 */ /* 0x000fe20000000800 */
[----:B------:R-:W-:Y:S02]  /*1c430*/  SHF.R.U32.HI R110, RZ, 0x18, R77 ;  /* 0x00000018ff6e7819 */ /* 0x000fe4000001164d */
[----:B------:R-:W-:Y:S07]  /*1c440*/  LOP3.LUT R77, R146, 0xff, RZ, 0xc0, !PT ;  /* 0x000000ff924d7812 */ /* 0x000fee00078ec0ff */
[----:B------:R-:W2:Y:S01]  /*1c450*/  MUFU.EX2 R79, R155 ;  /* 0x0000009b004f7308 */ /* 0x000ea20000000800 */
[C---:B-1----:R-:W-:Y:S01]  /*1c460*/  F2FP.BF16.PACK_AB R75, R0.reuse, R86 ;  /* 0x00000056004b723e */ /* 0x042fe200000010ff */
[----:B------:R-:W-:Y:S01]  /*1c470*/  FADD.FTZ R86, R0, R74 ;  /* 0x0000004a00567221 */ /* 0x000fe20000010000 */
[----:B------:R-:W-:Y:S01]  /*1c480*/  PRMT R0, R2, 0x7632, R0 ;  /* 0x0000763202007816 */ /* 0x000fe20000000000 */
[----:B------:R-:W-:Y:S04]  /*1c490*/  FADD.FTZ R74, R85, R90 ;  /* 0x0000005a554a7221 */ /* 0x000fe80000010000 */
[----:B------:R-:W-:Y:S01]  /*1c4a0*/  FADD.FTZ R102, R3, R74 ;  /* 0x0000004a03667221 */ /* 0x000fe20000010000 */
[----:B------:R-:W-:Y:S01]  /*1c4b0*/  PRMT R3, R73, 0x7632, R3 ;  /* 0x0000763249037816 */ /* 0x000fe20000000003 */
[----:B------:R-:W-:Y:S01]  /*1c4c0*/  FADD.FTZ R74, R89, R91 ;  /* 0x0000005b594a7221 */ /* 0x000fe20000010000 */
[C---:B--2---:R-:W-:Y:S03]  /*1c4d0*/  F2FP.BF16.PACK_AB R89, R79.reuse, R89 ;  /* 0x000000594f59723e */ /* 0x044fe600000010ff */
[--C-:B------:R-:W-:Y:S01]  /*1c4e0*/  FADD.FTZ R103, R79, R74.reuse ;  /* 0x0000004a4f677221 */ /* 0x100fe20000010000 */
[----:B------:R-:W-:Y:S02]  /*1c4f0*/  PRMT R74, R75, 0x7632, R74 ;  /* 0x000076324b4a7816 */ /* 0x000fe4000000004a */
[----:B------:R-:W-:Y:S02]  /*1c500*/  LOP3.LUT R79, R146, 0xffff, RZ, 0xc0, !PT ;  /* 0x0000ffff924f7812 */ /* 0x000fe400078ec0ff */
[----:B------:R-:W-:Y:S02]  /*1c510*/  PRMT R90, R89, 0x7632, R90 ;  /* 0x00007632595a7816 */ /* 0x000fe4000000005a */
[----:B------:R-:W-:Y:S04]  /*1c520*/  SHF.R.U32.HI R79, RZ, 0x8, R79 ;  /* 0x00000008ff4f7819 */ /* 0x000fe8000001164f */
[----:B------:R-:W-:Y:S02]  /*1c530*/  LOP3.LUT R108, R79, 0xffff, RZ, 0xc0, !PT ;  /* 0x0000ffff4f6c7812 */ /* 0x000fe400078ec0ff */
[----:B------:R-:W1:Y:S01]  /*1c540*/  MUFU.EX2 R79, R189 ;  /* 0x000000bd004f7308 */ /* 0x000e620000000800 */
[----:B----4-:R-:W-:Y:S02]  /*1c550*/  @!P0 HFMA2.BF16_V2 R97, -RZ.H0_H0, RZ.H0_H0, -R3.H0_H0 ;  /* 0x200000ffff618231 */ /* 0x010fe40000340903 */
[----:B------:R-:W-:Y:S03]  /*1c560*/  @!P6 HFMA2.BF16_V2 R96, -RZ.H0_H0, RZ.H0_H0, -R75.H0_H0 ;  /* 0x200000ffff60e231 */ /* 0x000fe6000034094b */
[----:B------:R-:W-:Y:S02]  /*1c570*/  PRMT R180, R97, 0x7610, R180 ;  /* 0x0000761061b47816 */ /* 0x000fe400000000b4 */
[----:B------:R-:W-:Y:S01]  /*1c580*/  PRMT R184, R96, 0x7610, R184 ;  /* 0x0000761060b87816 */ /* 0x000fe200000000b8 */
[----:B------:R-:W-:Y:S05]  /*1c590*/  @!P2 HFMA2.BF16_V2 R100, -RZ.H0_H0, RZ.H0_H0, -R76.H0_H0 ;  /* 0x200000ffff64a231 */ /* 0x000fea000034094c */
[----:B------:R-:W-:Y:S01]  /*1c5a0*/  PRMT R105, R100, 0x7610, R105 ;  /* 0x0000761064697816 */ /* 0x000fe20000000069 */
[----:B------:R2:W-:Y:S01]  /*1c5b0*/  @!P2 STL.S16 [R1+0xa8], R100 ;  /* 0x0000a8640100a387 */ /* 0x0005e20000100600 */
[----:B------:R-:W-:Y:S02]  /*1c5c0*/  @!P3 HFMA2.BF16_V2 R99, -RZ.H0_H0, RZ.H0_H0, -R2.H0_H0 ;  /* 0x200000ffff63b231 */ /* 0x000fe40000340902 */
[----:B------:R-:W-:Y:S03]  /*1c5d0*/  @!P4 HFMA2.BF16_V2 R98, -RZ.H0_H0, RZ.H0_H0, -R0.H0_H0 ;  /* 0x200000ffff62c231 */ /* 0x000fe60000340900 */
[----:B------:R-:W-:Y:S01]  /*1c5e0*/  PRMT R122, R99, 0x7610, R122 ;  /* 0x00007610637a7816 */ /* 0x000fe2000000007a */
[----:B------:R3:W-:Y:S01]  /*1c5f0*/  @!P3 STL.S16 [R1+0xa4], R99 ;  /* 0x0000a4630100b387 */ /* 0x0007e20000100600 */
[----:B------:R-:W-:Y:S03]  /*1c600*/  PRMT R107, R98, 0x7610, R107 ;  /* 0x00007610626b7816 */ /* 0x000fe6000000006b */
[----:B------:R1:W-:Y:S01]  /*1c610*/  @!P4 STL.S16 [R1+0xa0], R98 ;  /* 0x0000a0620100c387 */ /* 0x0003e20000100600 */
[----:B--2---:R-:W-:Y:S01]  /*1c620*/  IMAD.MOV.U32 R100, RZ, RZ, R116 ;  /* 0x000000ffff647224 */ /* 0x004fe200078e0074 */
[----:B------:R-:W-:Y:S02]  /*1c630*/  SHF.R.U32.HI R116, RZ, 0x18, R144 ;  /* 0x00000018ff747819 */ /* 0x000fe40000011690 */
[----:B------:R2:W4:Y:S01]  /*1c640*/  LDL.S16 R85, [R1+0xbc] ;  /* 0x0000bc0001557983 */ /* 0x0005220000100600 */
[----:B------:R-:W-:Y:S01]  /*1c650*/  IMAD.MOV.U32 R128, RZ, RZ, R100 ;  /* 0x000000ffff807224 */ /* 0x000fe200078e0064 */
[----:B------:R-:W-:Y:S05]  /*1c660*/  @!P5 HFMA2.BF16_V2 R87, -RZ.H0_H0, RZ.H0_H0, -R73.H0_H0 ;  /* 0x200000ffff57d231 */ /* 0x000fea0000340949 */
[----:B------:R-:W-:Y:S01]  /*1c670*/  PRMT R179, R87, 0x7610, R179 ;  /* 0x0000761057b37816 */ /* 0x000fe200000000b3 */
[----:B------:R2:W-:Y:S01]  /*1c680*/  @!P5 STL.S16 [R1+0xb4], R87 ;  /* 0x0000b4570100d387 */ /* 0x0005e20000100600 */
[----:B---3--:R-:W-:Y:S01]  /*1c690*/  MUFU.EX2 R99, R209 ;  /* 0x000000d100637308 */ /* 0x008fe20000000800 */
[----:B-1----:R-:W-:Y:S02]  /*1c6a0*/  FADD.FTZ R98, R79, R86 ;  /* 0x000000564f627221 */ /* 0x002fe40000010000 */
[----:B--2---:R1:W2:Y:S04]  /*1c6b0*/  LDL.S16 R87, [R1+0xc8] ;  /* 0x0000c80001577983 */ /* 0x0042a80000100600 */
[----:B------:R3:W-:Y:S01]  /*1c6c0*/  @!P0 STL.S16 [R1+0xb0], R97 ;  /* 0x0000b06101008387 */ /* 0x0007e20000100600 */
[C---:B------:R-:W-:Y:S03]  /*1c6d0*/  ISETP.GE.U32.AND P0, PT, R235.reuse, R116, PT ;  /* 0x00000074eb00720c */ /* 0x040fe60003f06070 */
[----:B------:R1:W-:Y:S10]  /*1c6e0*/  @!P6 STL.S16 [R1+0xac], R96 ;  /* 0x0000ac600100e387 */ /* 0x0003f40000100600 */
[----:B------:R-:W-:Y:S05]  /*1c6f0*/  @!P0 HFMA2.BF16_V2 R92, -RZ.H0_H0, RZ.H0_H0, -R74.H0_H0 ;  /* 0x200000ffff5c8231 */ /* 0x000fea000034094a */
[----:B------:R-:W-:Y:S01]  /*1c700*/  PRMT R181, R92, 0x7610, R181 ;  /* 0x000076105cb57816 */ /* 0x000fe200000000b5 */
[----:B---3--:R-:W-:Y:S01]  /*1c710*/  MUFU.EX2 R97, R195 ;  /* 0x000000c300617308 */ /* 0x008fe20000000800 */
[----:B-1----:R1:W3:Y:S04]  /*1c720*/  LDL.S16 R96, [R1+0xd0] ;  /* 0x0000d00001607983 */ /* 0x0022e80000100600 */
[----:B------:R1:W-:Y:S01]  /*1c730*/  @!P0 STL.S16 [R1+0xb8], R92 ;  /* 0x0000b85c01008387 */ /* 0x0003e20000100600 */
[----:B------:R-:W-:Y:S11]  /*1c740*/  ISETP.GE.U32.AND P0, PT, R235, R117, PT ;  /* 0x00000075eb00720c */ /* 0x000ff60003f06070 */
[----:B------:R-:W-:Y:S02]  /*1c750*/  @!UPT UIADD3 URZ, URZ, URZ, URZ ;  /* 0x0000003f3f3ff290 */ /* 0x000fe4000fffe03f */
[----:B------:R-:W-:Y:S05]  /*1c760*/  @!P0 HFMA2.BF16_V2 R83, -RZ.H0_H0, RZ.H0_H0, -R84.H0_H0 ;  /* 0x200000ffff538231 */ /* 0x000fea0000340954 */
[----:B------:R-:W-:Y:S01]  /*1c770*/  PRMT R183, R83, 0x7610, R183 ;  /* 0x0000761053b77816 */ /* 0x000fe200000000b7 */
[----:B------:R1:W-:Y:S01]  /*1c780*/  @!P0 STL.S16 [R1+0xc0], R83 ;  /* 0x0000c05301008387 */ /* 0x0003e20000100600 */
[----:B------:R-:W-:Y:S01]  /*1c790*/  ISETP.GE.U32.AND P0, PT, R235, R108, PT ;  /* 0x0000006ceb00720c */ /* 0x000fe20003f06070 */
[----:B-1----:R-:W1:Y:S02]  /*1c7a0*/  MUFU.EX2 R92, R197 ;  /* 0x000000c5005c7308 */ /* 0x002e640000000800 */
[----:B------:R2:W3:Y:S01]  /*1c7b0*/  LDL.S16 R83, [R1+0xd4] ;  /* 0x0000d40001537983 */ /* 0x0004e20000100600 */
[----:B-1----:R-:W-:Y:S09]  /*1c7c0*/  FADD.FTZ R100, R92, R93 ;  /* 0x0000005d5c647221 */ /* 0x002ff20000010000 */
[----:B----4-:R-:W-:Y:S05]  /*1c7d0*/  @!P0 HFMA2.BF16_V2 R85, -RZ.H0_H0, RZ.H0_H0, -R88.H0_H0 ;  /* 0x200000ffff558231 */ /* 0x010fea0000340958 */
[----:B------:R-:W-:Y:S01]  /*1c7e0*/  PRMT R241, R85, 0x7610, R241 ;  /* 0x0000761055f17816 */ /* 0x000fe200000000f1 */
[----:B------:R1:W-:Y:S01]  /*1c7f0*/  @!P0 STL.S16 [R1+0xbc], R85 ;  /* 0x0000bc5501008387 */ /* 0x0003e20000100600 */
[----:B------:R-:W-:Y:S01]  /*1c800*/  ISETP.GE.U32.AND P0, PT, R235, R114, PT ;  /* 0x00000072eb00720c */ /* 0x000fe20003f06070 */
[----:B-1----:R-:W1:Y:S11]  /*1c810*/  MUFU.EX2 R85, R198 ;  /* 0x000000c600557308 */ /* 0x002e760000000800 */
[----:B------:R-:W-:Y:S01]  /*1c820*/  @!UPT UIADD3 URZ, URZ, URZ, URZ ;  /* 0x0000003f3f3ff290 */ /* 0x000fe2000fffe03f */
[----:B--2---:R-:W-:Y:S05]  /*1c830*/  @!P0 HFMA2.BF16_V2 R87, -RZ.H0_H0, RZ.H0_H0, -R89.H0_H0 ;  /* 0x200000ffff578231 */ /* 0x004fea0000340959 */
[----:B------:R-:W-:Y:S01]  /*1c840*/  PRMT R240, R87, 0x7610, R240 ;  /* 0x0000761057f07816 */ /* 0x000fe200000000f0 */
[----:B------:R2:W-:Y:S01]  /*1c850*/  @!P0 STL.S16 [R1+0xc8], R87 ;  /* 0x0000c85701008387 */ /* 0x0005e20000100600 */
[----:B------:R-:W-:Y:S03]  /*1c860*/  ISETP.GE.U32.AND P0, PT, R235, R113, PT ;  /* 0x00000071eb00720c */ /* 0x000fe60003f06070 */
[----:B------:R4:W4:Y:S01]  /*1c870*/  LDL.S16 R95, [R1+0xe0] ;  /* 0x0000e000015f7983 */ /* 0x0009220000100600 */
[C---:B-1----:R-:W-:Y:S01]  /*1c880*/  F2FP.BF16.PACK_AB R92, R85.reuse, R92 ;  /* 0x0000005c555c723e */ /* 0x042fe200000010ff */
[----:B------:R-:W-:Y:S01]  /*1c890*/  FADD.FTZ R85, R85, R100 ;  /* 0x0000006455557221 */ /* 0x000fe20000010000 */
[----:B------:R-:W-:Y:S02]  /*1c8a0*/  PRMT R198, R181, 0x7610, R198 ;  /* 0x00007610b5c67816 */ /* 0x000fe400000000c6 */
[----:B------:R-:W-:Y:S01]  /*1c8b0*/  PRMT R91, R92, 0x7632, R91 ;  /* 0x000076325c5b7816 */ /* 0x000fe2000000005b */
[----:B--2---:R1:W2:Y:S04]  /*1c8c0*/  LDL.S16 R87, [R1+0xdc] ;  /* 0x0000dc0001577983 */ /* 0x0042a80000100600 */
[----:B---3--:R-:W-:Y:S05]  /*1c8d0*/  @!P0 HFMA2.BF16_V2 R96, -RZ.H0_H0, RZ.H0_H0, -R90.H0_H0 ;  /* 0x200000ffff608231 */ /* 0x008fea000034095a */
[----:B------:R-:W-:Y:S01]  /*1c8e0*/  PRMT R239, R96, 0x7610, R239 ;  /* 0x0000761060ef7816 */ /* 0x000fe200000000ef */
[----:B------:R3:W-:Y:S01]  /*1c8f0*/  @!P0 STL.S16 [R1+0xd0], R96 ;  /* 0x0000d06001008387 */ /* 0x0007e20000100600 */
[----:B------:R-:W-:Y:S01]  /*1c900*/  ISETP.GE.U32.AND P0, PT, R235, R115, PT ;  /* 0x00000073eb00720c */ /* 0x000fe20003f06070 */
[----:B---3--:R-:W3:Y:S10]  /*1c910*/  MUFU.EX2 R96, R191 ;  /* 0x000000bf00607308 */ /* 0x008ef40000000800 */
[----:B------:R-:W-:Y:S02]  /*1c920*/  MUFU.EX2 R191, R245 ;  /* 0x000000f500bf7308 */ /* 0x000fe40000000800 */
[----:B------:R-:W-:Y:S05]  /*1c930*/  @!P0 HFMA2.BF16_V2 R83, -RZ.H0_H0, RZ.H0_H0, -R92.H0_H0 ;  /* 0x200000ffff538231 */ /* 0x000fea000034095c */
[----:B------:R-:W-:Y:S01]  /*1c940*/  PRMT R238, R83, 0x7610, R238 ;  /* 0x0000761053ee7816 */ /* 0x000fe200000000ee */
[----:B------:R1:W-:Y:S01]  /*1c950*/  @!P0 STL.S16 [R1+0xd4], R83 ;  /* 0x0000d45301008387 */ /* 0x0003e20000100600 */
[----:B------:R-:W-:Y:S02]  /*1c960*/  ISETP.GE.U32.AND P0, PT, R235, R118, PT ;  /* 0x00000076eb00720c */ /* 0x000fe40003f06070 */
[----:B---3--:R-:W-:Y:S01]  /*1c970*/  F2FP.BF16.PACK_AB R93, R96, R79 ;  /* 0x0000004f605d723e */ /* 0x008fe200000010ff */
[----:B-1----:R-:W-:Y:S05]  /*1c980*/  IMAD.WIDE.U32 R82, R82, -0x2daee0ad, RZ ;  /* 0xd2511f5352527825 */ /* 0x002fea00078e00ff */
[----:B------:R-:W-:Y:S01]  /*1c990*/  LOP3.LUT R86, R83, UR4, R128, 0x96, !PT ;  /* 0x0000000453567c12 */ /* 0x000fe2000f8e9680 */
[----:B----4-:R-:W-:Y:S05]  /*1c9a0*/  @!P1 HFMA2.BF16_V2 R95, -RZ.H0_H0, RZ.H0_H0, -R91.H0_H0 ;  /* 0x200000ffff5f9231 */ /* 0x010fea000034095b */
[----:B------:R-:W-:Y:S01]  /*1c9b0*/  PRMT R231, R95, 0x7610, R231 ;  /* 0x000076105fe77816 */ /* 0x000fe200000000e7 */
[----:B------:R1:W-:Y:S01]  /*1c9c0*/  @!P1 STL.S16 [R1+0xe0], R95 ;  /* 0x0000e05f01009387 */ /* 0x0003e20000100600 */
[----:B--2---:R-:W-:Y:S05]  /*1c9d0*/  @!P0 HFMA2.BF16_V2 R87, -RZ.H0_H0, RZ.H0_H0, -R93.H0_H0 ;  /* 0x200000ffff578231 */ /* 0x004fea000034095d */
[----:B------:R-:W-:Y:S01]  /*1c9e0*/  PRMT R230, R87, 0x7610, R230 ;  /* 0x0000761057e67816 */ /* 0x000fe200000000e6 */
[----:B------:R2:W-:Y:S01]  /*1c9f0*/  @!P0 STL.S16 [R1+0xdc], R87 ;  /* 0x0000dc5701008387 */ /* 0x0005e20000100600 */
[----:B------:R-:W-:Y:S03]  /*1ca00*/  ISETP.GE.U32.AND P0, PT, R235, R110, PT ;  /* 0x0000006eeb00720c */ /* 0x000fe60003f06070 */
[----:B------:R3:W4:Y:S01]  /*1ca10*/  LDL.S16 R101, [R1+0xd8] ;  /* 0x0000d80001657983 */ /* 0x0007220000100600 */
[----:B-1----:R-:W-:Y:S05]  /*1ca20*/  IMAD.WIDE.U32 R94, R94, -0x2daee0ad, RZ ;  /* 0xd2511f535e5e7825 */ /* 0x002fea00078e00ff */
[----:B------:R-:W-:Y:S01]  /*1ca30*/  LOP3.LUT R95, R95, UR9, R82, 0x96, !PT ;  /* 0x000000095f5f7c12 */ /* 0x000fe2000f8e9652 */
[----:B--2---:R-:W-:Y:S05]  /*1ca40*/  IMAD.WIDE.U32 R86, R86, -0x326172a9, RZ ;  /* 0xcd9e8d5756567825 */ /* 0x004fea00078e00ff */
[--C-:B------:R-:W-:Y:S02]  /*1ca50*/  LOP3.LUT R82, R87, UR10, R236.reuse, 0x96, !PT ;  /* 0x0000000a57527c12 */ /* 0x100fe4000f8e96ec */
[----:B------:R-:W-:Y:S03]  /*1ca60*/  PRMT R236, R198, 0x7610, R236 ;  /* 0x00007610c6ec7816 */ /* 0x000fe600000000ec */
[----:B------:R-:W-:Y:S05]  /*1ca70*/  IMAD.WIDE.U32 R82, R82, -0x2daee0ad, RZ ;  /* 0xd2511f5352527825 */ /* 0x000fea00078e00ff */
[----:B------:R-:W-:Y:S01]  /*1ca80*/  LOP3.LUT R72, R83, UR7, R94, 0x96, !PT ;  /* 0x0000000753487c12 */ /* 0x000fe2000f8e965e */
[----:B------:R-:W-:Y:S04]  /*1ca90*/  IMAD.WIDE.U32 R94, R95, -0x326172a9, RZ ;  /* 0xcd9e8d575f5e7825 */ /* 0x000fe800078e00ff */
[----:B------:R-:W-:Y:S01]  /*1caa0*/  IMAD.WIDE.U32 R120, R72, -0x326172a9, RZ ;  /* 0xcd9e8d5748787825 */ /* 0x000fe200078e00ff */
[----:B------:R-:W-:Y:S02]  /*1cab0*/  LOP3.LUT R72, R145, UR13, R152, 0x96, !PT ;  /* 0x0000000d91487c12 */ /* 0x000fe4000f8e9698 */
[----:B------:R-:W-:Y:S02]  /*1cac0*/  LOP3.LUT R86, R95, UR8, R86, 0x96, !PT ;  /* 0x000000085f567c12 */ /* 0x000fe4000f8e9656 */
[C---:B------:R-:W-:Y:S01]  /*1cad0*/  LOP3.LUT R79, R72.reuse, 0xffff, RZ, 0xc0, !PT ;  /* 0x0000ffff484f7812 */ /* 0x040fe200078ec0ff */
[----:B------:R-:W1:Y:S01]  /*1cae0*/  MUFU.EX2 R95, R200 ;  /* 0x000000c8005f7308 */ /* 0x000e620000000800 */
[----:B------:R-:W-:Y:S01]  /*1caf0*/  LOP3.LUT R80, R72, 0xff, RZ, 0xc0, !PT ;  /* 0x000000ff48507812 */ /* 0x000fe200078ec0ff */
[----:B------:R-:W-:Y:S01]  /*1cb00*/  IMAD.WIDE.U32 R168, R86, -0x2daee0ad, RZ ;  /* 0xd2511f5356a87825 */ /* 0x000fe200078e00ff */
[----:B------:R-:W-:Y:S02]  /*1cb10*/  SHF.R.U32.HI R79, RZ, 0x8, R79 ;  /* 0x00000008ff4f7819 */ /* 0x000fe4000001164f */
[----:B------:R-:W-:Y:S01]  /*1cb20*/  LOP3.LUT R162, R121, UR6, R94, 0x96, !PT ;  /* 0x0000000679a27c12 */ /* 0x000fe2000f8e965e */
[----:B------:R-:W-:Y:S01]  /*1cb30*/  FADD.FTZ R86, R96, R98 ;  /* 0x0000006260567221 */ /* 0x000fe20000010000 */
[----:B------:R-:W-:Y:S02]  /*1cb40*/  PRMT R123, R80, 0x5410, R79 ;  /* 0x00005410507b7816 */ /* 0x000fe4000000004f */
[--C-:B------:R-:W-:Y:S02]  /*1cb50*/  SHF.R.U32.HI R80, RZ, 0x10, R72.reuse ;  /* 0x00000010ff507819 */ /* 0x100fe40000011648 */
[----:B------:R-:W-:Y:S02]  /*1cb60*/  SHF.R.U32.HI R79, RZ, 0x18, R72 ;  /* 0x00000018ff4f7819 */ /* 0x000fe40000011648 */
[----:B------:R-:W-:Y:S02]  /*1cb70*/  LOP3.LUT R72, R80, 0xff, RZ, 0xc0, !PT ;  /* 0x000000ff50487812 */ /* 0x000fe400078ec0ff */
[----:B------:R-:W-:Y:S01]  /*1cb80*/  LOP3.LUT R136, R169, UR5, R82, 0x96, !PT ;  /* 0x00000005a9887c12 */ /* 0x000fe2000f8e9652 */
[----:B------:R-:W2:Y:S01]  /*1cb90*/  MUFU.EX2 R80, R202 ;  /* 0x000000ca00507308 */ /* 0x000ea20000000800 */
[----:B------:R-:W-:Y:S02]  /*1cba0*/  PRMT R148, R72, 0x5410, R79 ;  /* 0x0000541048947816 */ /* 0x000fe4000000004f */
[C---:B------:R-:W-:Y:S02]  /*1cbb0*/  LOP3.LUT R72, R144.reuse, 0xffff, RZ, 0xc0, !PT ;  /* 0x0000ffff90487812 */ /* 0x040fe400078ec0ff */
[----:B------:R-:W-:Y:S02]  /*1cbc0*/  LOP3.LUT R79, R144, 0xff, RZ, 0xc0, !PT ;  /* 0x000000ff904f7812 */ /* 0x000fe400078ec0ff */
[----:B------:R-:W-:Y:S02]  /*1cbd0*/  SHF.R.U32.HI R72, RZ, 0x8, R72 ;  /* 0x00000008ff487819 */ /* 0x000fe40000011648 */
[----:B------:R-:W-:Y:S01]  /*1cbe0*/  PRMT R94, R93, 0x7632, R94 ;  /* 0x000076325d5e7816 */ /* 0x000fe2000000005e */
[----:B------:R-:W-:Y:S01]  /*1cbf0*/  MUFU.EX2 R169, R178 ;  /* 0x000000b200a97308 */ /* 0x000fe20000000800 */
[----:B------:R-:W-:Y:S02]  /*1cc00*/  PRMT R140, R79, 0x5410, R72 ;  /* 0x000054104f8c7816 */ /* 0x000fe40000000048 */
[----:B------:R-:W-:Y:S02]  /*1cc10*/  LOP3.LUT R72, R147, UR13, R154, 0x96, !PT ;  /* 0x0000000d93487c12 */ /* 0x000fe4000f8e969a */
[--C-:B------:R-:W-:Y:S02]  /*1cc20*/  SHF.R.U32.HI R79, RZ, 0x10, R144.reuse ;  /* 0x00000010ff4f7819 */ /* 0x100fe40000011690 */
[C---:B------:R-:W-:Y:S02]  /*1cc30*/  LOP3.LUT R82, R72.reuse, 0xffff, RZ, 0xc0, !PT ;  /* 0x0000ffff48527812 */ /* 0x040fe400078ec0ff */
[----:B------:R-:W-:Y:S02]  /*1cc40*/  SHF.R.U32.HI R144, RZ, 0x18, R144 ;  /* 0x00000018ff907819 */ /* 0x000fe40000011690 */
[----:B------:R-:W-:Y:S02]  /*1cc50*/  LOP3.LUT R79, R79, 0xff, RZ, 0xc0, !PT ;  /* 0x000000ff4f4f7812 */ /* 0x000fe400078ec0ff */
[----:B------:R-:W-:Y:S02]  /*1cc60*/  LOP3.LUT R83, R72, 0xff, RZ, 0xc0, !PT ;  /* 0x000000ff48537812 */ /* 0x000fe400078ec0ff */
[----:B------:R-:W-:Y:S02]  /*1cc70*/  SHF.R.U32.HI R82, RZ, 0x8, R82 ;  /* 0x00000008ff527819 */ /* 0x000fe40000011652 */
[----:B------:R-:W-:Y:S02]  /*1cc80*/  PRMT R144, R79, 0x5410, R144 ;  /* 0x000054104f907816 */ /* 0x000fe40000000090 */
[----:B------:R-:W-:Y:S01]  /*1cc90*/  PRMT R128, R83, 0x5410, R82 ;  /* 0x0000541053807816 */ /* 0x000fe20000000052 */
[----:B------:R-:W3:Y:S01]  /*1cca0*/  MUFU.EX2 R79, R199 ;  /* 0x000000c7004f7308 */ /* 0x000ee20000000800 */
[--C-:B------:R-:W-:Y:S02]  /*1ccb0*/  SHF.R.U32.HI R82, RZ, 0x10, R72.reuse ;  /* 0x00000010ff527819 */ /* 0x100fe40000011648 */
[----:B------:R-:W-:Y:S02]  /*1ccc0*/  SHF.R.U32.HI R83, RZ, 0x18, R72 ;  /* 0x00000018ff537819 */ /* 0x000fe40000011648 */
[----:B------:R-:W-:Y:S04]  /*1ccd0*/  LOP3.LUT R72, R82, 0xff, RZ, 0xc0, !PT ;  /* 0x000000ff52487812 */ /* 0x000fe800078ec0ff */
[----:B------:R-:W-:Y:S01]  /*1cce0*/  PRMT R129, R72, 0x5410, R83 ;  /* 0x0000541048817816 */ /* 0x000fe20000000053 */
[----:B------:R-:W3:Y:S01]  /*1ccf0*/  MUFU.EX2 R82, R211 ;  /* 0x000000d300527308 */ /* 0x000ee20000000800 */
[----:B------:R-:W-:Y:S02]  /*1cd00*/  LOP3.LUT R72, R146, 0xffff, RZ, 0xc0, !PT ;  /* 0x0000ffff92487812 */ /* 0x000fe400078ec0ff */
[----:B------:R-:W-:Y:S02]  /*1cd10*/  SHF.R.U32.HI R146, RZ, 0x18, R146 ;  /* 0x00000018ff927819 */ /* 0x000fe40000011692 */
[----:B------:R-:W-:Y:S04]  /*1cd20*/  SHF.R.U32.HI R72, RZ, 0x8, R72 ;  /* 0x00000008ff487819 */ /* 0x000fe80000011648 */
[----:B------:R-:W-:Y:S01]  /*1cd30*/  PRMT R127, R77, 0x5410, R72 ;  /* 0x000054104d7f7816 */ /* 0x000fe20000000048 */
[----:B-1----:R-:W-:Y:S01]  /*1cd40*/  FADD.FTZ R77, R95, R102 ;  /* 0x000000665f4d7221 */ /* 0x002fe20000010000 */
[----:B------:R-:W-:Y:S02]  /*1cd50*/  LOP3.LUT R72, R135, UR14, R194, 0x96, !PT ;  /* 0x0000000e87487c12 */ /* 0x000fe4000f8e96c2 */
[C---:B--2---:R-:W-:Y:S01]  /*1cd60*/  F2FP.BF16.PACK_AB R95, R80.reuse, R95 ;  /* 0x0000005f505f723e */ /* 0x044fe200000010ff */
[----:B------:R-:W-:Y:S01]  /*1cd70*/  FADD.FTZ R102, R80, R77 ;  /* 0x0000004d50667221 */ /* 0x000fe20000010000 */
[----:B------:R-:W-:Y:S01]  /*1cd80*/  SHF.R.U32.HI R87, RZ, 0x10, R72 ;  /* 0x00000010ff577819 */ /* 0x000fe20000011648 */
[----:B------:R-:W-:Y:S01]  /*1cd90*/  FADD.FTZ R80, R97, R103 ;  /* 0x0000006761507221 */ /* 0x000fe20000010000 */
[C---:B---3--:R-:W-:Y:S01]  /*1cda0*/  F2FP.BF16.PACK_AB R97, R79.reuse, R97 ;  /* 0x000000614f61723e */ /* 0x048fe200000010ff */
[----:B------:R1:W-:Y:S01]  /*1cdb0*/  MUFU.EX2 R103, R205 ;  /* 0x000000cd00677308 */ /* 0x0003e20000000800 */
[C---:B------:R-:W-:Y:S01]  /*1cdc0*/  LOP3.LUT R109, R72.reuse, 0xff, RZ, 0xc0, !PT ;  /* 0x000000ff486d7812 */ /* 0x040fe200078ec0ff */
[----:B------:R-:W-:Y:S01]  /*1cdd0*/  FADD.FTZ R106, R79, R80 ;  /* 0x000000504f6a7221 */ /* 0x000fe20000010000 */
[----:B------:R-:W-:Y:S02]  /*1cde0*/  LOP3.LUT R79, R72, 0xffff, RZ, 0xc0, !PT ;  /* 0x0000ffff484f7812 */ /* 0x000fe400078ec0ff */
[----:B------:R-:W-:Y:S02]  /*1cdf0*/  SHF.R.U32.HI R72, RZ, 0x18, R72 ;  /* 0x00000018ff487819 */ /* 0x000fe40000011648 */
[----:B------:R-:W-:Y:S02]  /*1ce00*/  SHF.R.U32.HI R79, RZ, 0x8, R79 ;  /* 0x00000008ff4f7819 */ /* 0x000fe4000001164f */
[----:B------:R-:W-:Y:S01]  /*1ce10*/  LOP3.LUT R87, R87, 0xff, RZ, 0xc0, !PT ;  /* 0x000000ff57577812 */ /* 0x000fe200078ec0ff */
[----:B------:R2:W-:Y:S01]  /*1ce20*/  MUFU.EX2 R77, R208 ;  /* 0x000000d0004d7308 */ /* 0x0005e20000000800 */
[----:B------:R-:W-:Y:S01]  /*1ce30*/  LOP3.LUT R83, R79, 0xffff, RZ, 0xc0, !PT ;  /* 0x0000ffff4f537812 */ /* 0x000fe200078ec0ff */
[----:B------:R-:W-:Y:S01]  /*1ce40*/  FADD.FTZ R79, R99, R85 ;  /* 0x00000055634f7221 */ /* 0x000fe20000010000 */
[C---:B------:R-:W-:Y:S02]  /*1ce50*/  ISETP.GE.U32.AND P3, PT, R235.reuse, R109, PT ;  /* 0x0000006deb00720c */ /* 0x040fe40003f66070 */
[C---:B------:R-:W-:Y:S02]  /*1ce60*/  ISETP.GE.U32.AND P6, PT, R235.reuse, R72, PT ;  /* 0x00000048eb00720c */ /* 0x040fe40003fc6070 */
[C---:B------:R-:W-:Y:S02]  /*1ce70*/  ISETP.GE.U32.AND P1, PT, R235.reuse, R87, PT ;  /* 0x00000057eb00720c */ /* 0x040fe40003f26070 */
[----:B------:R-:W-:Y:S01]  /*1ce80*/  ISETP.GE.U32.AND P2, PT, R235, R83, PT ;  /* 0x00000053eb00720c */ /* 0x000fe20003f46070 */
[----:B------:R3:W-:Y:S01]  /*1ce90*/  MUFU.EX2 R72, R207 ;  /* 0x000000cf00487308 */ /* 0x0007e20000000800 */
[----:B------:R-:W-:Y:S02]  /*1cea0*/  PRMT R235, R107, 0x7610, R235 ;  /* 0x000076106beb7816 */ /* 0x000fe400000000eb */
[----:B------:R-:W-:Y:S02]  /*1ceb0*/  LOP3.LUT R107, R132, 0xff, RZ, 0xc0, !PT ;  /* 0x000000ff846b7812 */ /* 0x000fe400078ec0ff */
[----:B------:R-:W-:Y:S02]  /*1cec0*/  PRMT R85, R235, 0x7610, R85 ;  /* 0x00007610eb557816 */ /* 0x000fe40000000055 */
[----:B------:R-:W-:Y:S01]  /*1ced0*/  PRMT R96, R95, 0x7632, R96 ;  /* 0x000076325f607816 */ /* 0x000fe20000000060 */
[----:B------:R-:W4:Y:S01]  /*1cee0*/  LDC.U8 R235, c[0x0][0x2d8] ;  /* 0x0000b600ffeb7b82 */ /* 0x000f220000000000 */
[----:B------:R-:W-:Y:S02]  /*1cef0*/  PRMT R98, R97, 0x7632, R98 ;  /* 0x0000763261627816 */ /* 0x000fe40000000062 */
[----:B------:R-:W-:Y:S02]  /*1cf00*/  F2FP.BF16.PACK_AB R99, R82, R99 ;  /* 0x000000635263723e */ /* 0x000fe400000010ff */
[----:B-1----:R-:W-:Y:S02]  /*1cf10*/  PRMT R205, R105, 0x7610, R205 ;  /* 0x0000761069cd7816 */ /* 0x002fe400000000cd */
[----:B------:R-:W-:Y:S01]  /*1cf20*/  PRMT R100, R99, 0x7632, R100 ;  /* 0x0000763263647816 */ /* 0x000fe20000000064 */
[----:B------:R-:W-:Y:S01]  /*1cf30*/  MUFU.EX2 R105, R203 ;  /* 0x000000cb00697308 */ /* 0x000fe20000000800 */
[----:B--2---:R-:W-:Y:S04]  /*1cf40*/  PRMT R208, R179, 0x7610, R208 ;  /* 0x00007610b3d07816 */ /* 0x004fe800000000d0 */
[----:B------:R-:W-:Y:S02]  /*1cf50*/  PRMT R209, R208, 0x7610, R209 ;  /* 0x00007610d0d17816 */ /* 0x000fe400000000d1 */
[----:B---3--:R-:W-:Y:S04]  /*1cf60*/  PRMT R207, R180, 0x7610, R207 ;  /* 0x00007610b4cf7816 */ /* 0x008fe800000000cf */
[----:B------:R-:W-:Y:S01]  /*1cf70*/  PRMT R202, R207, 0x7610, R202 ;  /* 0x00007610cfca7816 */ /* 0x000fe200000000ca */
[----:B----4-:R-:W-:Y:S05]  /*1cf80*/  @!P0 HFMA2.BF16_V2 R101, -RZ.H0_H0, RZ.H0_H0, -R94.H0_H0 ;  /* 0x200000ffff658231 */ /* 0x010fea000034095e */
[----:B------:R-:W-:Y:S01]  /*1cf90*/  PRMT R197, R101, 0x7610, R197 ;  /* 0x0000761065c57816 */ /* 0x000fe200000000c5 */
[----:B------:R1:W-:Y:S01]  /*1cfa0*/  @!P0 STL.S16 [R1+0xd8], R101 ;  /* 0x0000d86501008387 */ /* 0x0003e20000100600 */
[----:B------:R-:W-:Y:S03]  /*1cfb0*/  ISETP.GE.U32.AND P0, PT, R235, R107, PT ;  /* 0x0000006beb00720c */ /* 0x000fe60003f06070 */
[----:B------:R2:W3:Y:S04]  /*1cfc0*/  LDL.S16 R235, [R1+0xf0] ;  /* 0x0000f00001eb7983 */ /* 0x0004e80000100600 */
[----:B------:R2:W4:Y:S04]  /*1cfd0*/  LDL.S16 R80, [R1+0xec] ;  /* 0x0000ec0001507983 */ /* 0x0005280000100600 */
[----:B------:R2:W2:Y:S04]  /*1cfe0*/  LDL.S16 R182, [R1+0xe8] ;  /* 0x0000e80001b67983 */ /* 0x0004a80000100600 */
[----:B------:R2:W2:Y:S04]  /*1cff0*/  LDL.S16 R121, [R1+0xe4] ;  /* 0x0000e40001797983 */ /* 0x0004a80000100600 */
[----:B------:R2:W2:Y:S01]  /*1d000*/  LDL.S16 R119, [R1+0xf4] ;  /* 0x0000f40001777983 */ /* 0x0004a20000100600 */
[----:B-1----:R1:W1:Y:S02]  /*1d010*/  MUFU.EX2 R101, R204 ;  /* 0x000000cc00657308 */ /* 0x0022640000000800 */
[----:B-1----:R-:W-:Y:S01]  /*1d020*/  PRMT R204, R205, 0x7610, R204 ;  /* 0x00007610cdcc7816 */ /* 0x002fe200000000cc */
[----:B---3--:R-:W-:Y:S02]  /*1d030*/  @!P3 HFMA2.BF16_V2 R235, -RZ.H0_H0, RZ.H0_H0, -R95.H0_H0 ;  /* 0x200000ffffebb231 */ /* 0x008fe4000034095f */
[----:B----4-:R-:W-:Y:S03]  /*1d040*/  @!P2 HFMA2.BF16_V2 R80, -RZ.H0_H0, RZ.H0_H0, -R96.H0_H0 ;  /* 0x200000ffff50a231 */ /* 0x010fe60000340960 */
[----:B------:R-:W-:Y:S01]  /*1d050*/  PRMT R195, R235, 0x7610, R195 ;  /* 0x00007610ebc37816 */ /* 0x000fe200000000c3 */
[----:B------:R1:W-:Y:S01]  /*1d060*/  @!P3 STL.S16 [R1+0xf0], R235 ;  /* 0x0000f0eb0100b387 */ /* 0x0003e20000100600 */
[----:B--2---:R-:W-:Y:S01]  /*1d070*/  @!P1 HFMA2.BF16_V2 R182, -RZ.H0_H0, RZ.H0_H0, -R97.H0_H0 ;  /* 0x200000ffffb69231 */ /* 0x004fe20000340961 */
[----:B------:R-:W-:Y:S02]  /*1d080*/  PRMT R189, R80, 0x7610, R189 ;  /* 0x0000761050bd7816 */ /* 0x000fe400000000bd */
[----:B------:R2:W-:Y:S01]  /*1d090*/  @!P2 STL.S16 [R1+0xec], R80 ;  /* 0x0000ec500100a387 */ /* 0x0005e20000100600 */
[----:B------:R-:W-:Y:S01]  /*1d0a0*/  @!P6 HFMA2.BF16_V2 R121, -RZ.H0_H0, RZ.H0_H0, -R98.H0_H0 ;  /* 0x200000ffff79e231 */ /* 0x000fe20000340962 */
[----:B------:R-:W-:Y:S02]  /*1d0b0*/  PRMT R155, R182, 0x7610, R155 ;  /* 0x00007610b69b7816 */ /* 0x000fe4000000009b */
[----:B------:R3:W-:Y:S01]  /*1d0c0*/  @!P1 STL.S16 [R1+0xe8], R182 ;  /* 0x0000e8b601009387 */ /* 0x0007e20000100600 */
[----:B------:R-:W-:Y:S01]  /*1d0d0*/  @!P0 HFMA2.BF16_V2 R119, -RZ.H0_H0, RZ.H0_H0, -R99.H0_H0 ;  /* 0x200000ffff778231 */ /* 0x000fe20000340963 */
[----:B------:R-:W-:Y:S02]  /*1d0e0*/  PRMT R153, R121, 0x7610, R153 ;  /* 0x0000761079997816 */ /* 0x000fe40000000099 */
[----:B------:R-:W-:Y:S02]  /*1d0f0*/  @!P6 STL.S16 [R1+0xe4], R121 ;  /* 0x0000e4790100e387 */ /* 0x000fe40000100600 */
[----:B------:R-:W-:Y:S02]  /*1d100*/  PRMT R139, R119, 0x7610, R139 ;  /* 0x00007610778b7816 */ /* 0x000fe4000000008b */
[----:B------:R3:W-:Y:S04]  /*1d110*/  @!P0 STL.S16 [R1+0xf4], R119 ;  /* 0x0000f47701008387 */ /* 0x0007e80000100600 */
[----:B------:R3:W4:Y:S01]  /*1d120*/  LDL.S16 R203, [R1+0x10c] ;  /* 0x00010c0001cb7983 */ /* 0x0007220000100600 */
[----:B-1----:R-:W1:Y:S01]  /*1d130*/  LDC.U8 R235, c[0x0][0x2d8] ;  /* 0x0000b600ffeb7b82 */ /* 0x002e620000000000 */
[----:B--2---:R-:W-:Y:S04]  /*1d140*/  LOP3.LUT R80, R132, 0xffff, RZ, 0xc0, !PT ;  /* 0x0000ffff84507812 */ /* 0x004fe800078ec0ff */
[----:B------:R-:W-:Y:S01]  /*1d150*/  SHF.R.U32.HI R80, RZ, 0x8, R80 ;  /* 0x00000008ff507819 */ /* 0x000fe20000011650 */
[----:B---3--:R2:W3:Y:S03]  /*1d160*/  LDL.S16 R182, [R1+0x110] ;  /* 0x0001100001b67983 */ /* 0x0084e60000100600 */
[----:B------:R-:W-:Y:S01]  /*1d170*/  LOP3.LUT R80, R80, 0xffff, RZ, 0xc0, !PT ;  /* 0x0000ffff50507812 */ /* 0x000fe200078ec0ff */
[----:B------:R-:W-:Y:S01]  /*1d180*/  FADD.FTZ R119, R82, R79 ;  /* 0x0000004f52777221 */ /* 0x000fe20000010000 */
[----:B------:R-:W-:Y:S01]  /*1d190*/  SHF.R.U32.HI R82, RZ, 0x10, R132 ;  /* 0x00000010ff527819 */ /* 0x000fe20000011684 */
[--C-:B------:R-:W-:Y:S01]  /*1d1a0*/  FADD.FTZ R79, R101, R86.reuse ;  /* 0x00000056654f7221 */ /* 0x100fe20000010000 */
[----:B------:R-:W-:Y:S02]  /*1d1b0*/  PRMT R86, R122, 0x7610, R86 ;  /* 0x000076107a567816 */ /* 0x000fe40000000056 */
[----:B------:R-:W-:Y:S01]  /*1d1c0*/  LOP3.LUT R82, R82, 0xff, RZ, 0xc0, !PT ;  /* 0x000000ff52527812 */ /* 0x000fe200078ec0ff */
[----:B------:R-:W-:Y:S01]  /*1d1d0*/  FADD.FTZ R122, R77, R79 ;  /* 0x0000004f4d7a7221 */ /* 0x000fe20000010000 */
[----:B------:R-:W-:Y:S02]  /*1d1e0*/  SHF.R.U32.HI R79, RZ, 0x18, R132 ;  /* 0x00000018ff4f7819 */ /* 0x000fe40000011684 */
[C---:B-1----:R-:W-:Y:S02]  /*1d1f0*/  ISETP.GE.U32.AND P2, PT, R235.reuse, R80, PT ;  /* 0x00000050eb00720c */ /* 0x042fe40003f46070 */
[C---:B------:R-:W-:Y:S02]  /*1d200*/  ISETP.GE.U32.AND P1, PT, R235.reuse, R82, PT ;  /* 0x00000052eb00720c */ /* 0x040fe40003f26070 */
[----:B------:R-:W-:Y:S02]  /*1d210*/  ISETP.GE.U32.AND P0, PT, R235, R79, PT ;  /* 0x0000004feb00720c */ /* 0x000fe40003f06070 */
[----:B------:R-:W-:Y:S02]  /*1d220*/  PRMT R235, R184, 0x7610, R235 ;  /* 0x00007610b8eb7816 */ /* 0x000fe400000000eb */
[----:B------:R-:W-:Y:S01]  /*1d230*/  PRMT R79, R183, 0x7610, R79 ;  /* 0x00007610b74f7816 */ /* 0x000fe2000000004f */
[----:B------:R2:W5:Y:S01]  /*1d240*/  LDL.LU R184, [R1+0x188] ;  /* 0x0001880001b87983 */ /* 0x0005620000300800 */
[----:B------:R-:W-:Y:S02]  /*1d250*/  PRMT R206, R235, 0x7610, R206 ;  /* 0x00007610ebce7816 */ /* 0x000fe400000000ce */
[----:B------:R-:W-:Y:S01]  /*1d260*/  F2FP.BF16.PACK_AB R101, R77, R101 ;  /* 0x000000654d65723e */ /* 0x000fe200000010ff */
[----:B------:R2:W5:Y:S01]  /*1d270*/  LDL.LU R183, [R1+0x184] ;  /* 0x0001840001b77983 */ /* 0x0005620000300800 */
[----:B------:R-:W-:Y:S01]  /*1d280*/  PRMT R199, R79, 0x7610, R199 ;  /* 0x000076104fc77816 */ /* 0x000fe200000000c7 */
[----:B------:R-:W1:Y:S01]  /*1d290*/  LDC.U8 R235, c[0x0][0x2d8] ;  /* 0x0000b600ffeb7b82 */ /* 0x000e620000000000 */
[----:B------:R-:W-:Y:S01]  /*1d2a0*/  SHF.R.U32.HI R79, RZ, 0x10, R134 ;  /* 0x00000010ff4f7819 */ /* 0x000fe20000011686 */
[--C-:B------:R-:W-:Y:S01]  /*1d2b0*/  FADD.FTZ R77, R103, R102.reuse ;  /* 0x00000066674d7221 */ /* 0x100fe20000010000 */
[----:B------:R-:W-:Y:S02]  /*1d2c0*/  PRMT R102, R101, 0x7632, R102 ;  /* 0x0000763265667816 */ /* 0x000fe40000000066 */
[----:B------:R-:W-:Y:S01]  /*1d2d0*/  LOP3.LUT R79, R79, 0xff, RZ, 0xc0, !PT ;  /* 0x000000ff4f4f7812 */ /* 0x000fe200078ec0ff */
[----:B------:R-:W-:Y:S01]  /*1d2e0*/  FADD.FTZ R121, R72, R77 ;  /* 0x0000004d48797221 */ /* 0x000fe20000010000 */
[----:B------:R-:W-:Y:S01]  /*1d2f0*/  PRMT R220, R86, 0x7610, R220 ;  /* 0x0000761056dc7816 */ /* 0x000fe200000000dc */
[----:B------:R2:W2:Y:S01]  /*1d300*/  MUFU.EX2 R77, R210 ;  /* 0x000000d2004d7308 */ /* 0x0004a20000000800 */
[----:B------:R-:W-:Y:S02]  /*1d310*/  @P0 LOP3.LUT R193, R193, 0x800000, RZ, 0xfc, !PT ;  /* 0x00800000c1c10812 */ /* 0x000fe400078efcff */
[----:B------:R-:W-:Y:S02]  /*1d320*/  PRMT R237, R199, 0x7610, R237 ;  /* 0x00007610c7ed7816 */ /* 0x000fe400000000ed */
[----:B------:R-:W-:Y:S02]  /*1d330*/  F2FP.BF16.PACK_AB R103, R72, R103 ;  /* 0x000000674867723e */ /* 0x000fe400000010ff */
[----:B------:R-:W-:Y:S02]  /*1d340*/  LOP3.LUT R72, R134, 0xffff, RZ, 0xc0, !PT ;  /* 0x0000ffff86487812 */ /* 0x000fe400078ec0ff */
[----:B------:R-:W-:Y:S02]  /*1d350*/  PRMT R104, R103, 0x7632, R104 ;  /* 0x0000763267687816 */ /* 0x000fe40000000068 */
[----:B------:R-:W-:Y:S02]  /*1d360*/  SHF.R.U32.HI R72, RZ, 0x8, R72 ;  /* 0x00000008ff487819 */ /* 0x000fe40000011648 */
[----:B------:R-:W-:Y:S02]  /*1d370*/  PRMT R200, R206, 0x7610, R200 ;  /* 0x00007610cec87816 */ /* 0x000fe400000000c8 */
[----:B------:R-:W-:Y:S02]  /*1d380*/  LOP3.LUT R72, R72, 0xffff, RZ, 0xc0, !PT ;  /* 0x0000ffff48487812 */ /* 0x000fe400078ec0ff */
[C---:B-1----:R-:W-:Y:S02]  /*1d390*/  ISETP.GE.U32.AND P3, PT, R235.reuse, R79, PT ;  /* 0x0000004feb00720c */ /* 0x042fe40003f66070 */
[C---:B------:R-:W-:Y:S02]  /*1d3a0*/  ISETP.GE.U32.AND P4, PT, R235.reuse, R72, PT ;  /* 0x00000048eb00720c */ /* 0x040fe40003f86070 */
[----:B------:R-:W-:Y:S02]  /*1d3b0*/  PRMT R206, R235, 0x7054, R235 ;  /* 0x00007054ebce7816 */ /* 0x000fe400000000eb */
[----:B--2---:R-:W-:Y:S02]  /*1d3c0*/  PRMT R210, R85, 0x7610, R210 ;  /* 0x0000761055d27816 */ /* 0x004fe400000000d2 */
[----:B------:R-:W-:Y:S04]  /*1d3d0*/  LOP3.LUT R85, R134, 0xff, RZ, 0xc0, !PT ;  /* 0x000000ff86557812 */ /* 0x000fe800078ec0ff */
[----:B------:R-:W-:Y:S02]  /*1d3e0*/  ISETP.GE.U32.AND P5, PT, R235, R85, PT ;  /* 0x00000055eb00720c */ /* 0x000fe40003fa6070 */
[----:B------:R-:W-:Y:S04]  /*1d3f0*/  PRMT R85, R210, 0x7610, R85 ;  /* 0x00007610d2557816 */ /* 0x000fe80000000055 */
[----:B------:R-:W-:Y:S01]  /*1d400*/  PRMT R72, R85, 0x7610, R72 ;  /* 0x0000761055487816 */ /* 0x000fe20000000048 */
[----:B------:R-:W-:Y:S01]  /*1d410*/  FADD.FTZ R85, R105, R106 ;  /* 0x0000006a69557221 */ /* 0x000fe20000010000 */
[C---:B------:R-:W-:Y:S02]  /*1d420*/  F2FP.BF16.PACK_AB R105, R77.reuse, R105 ;  /* 0x000000694d69723e */ /* 0x040fe400000010ff */
[----:B------:R-:W-:Y:S02]  /*1d430*/  PRMT R211, R72, 0x7610, R211 ;  /* 0x0000761048d37816 */ /* 0x000fe400000000d3 */
[----:B------:R-:W-:Y:S01]  /*1d440*/  LOP3.LUT R72, R112, 0xff, RZ, 0xc0, !PT ;  /* 0x000000ff70487812 */ /* 0x000fe200078ec0ff */
[----:B------:R-:W-:Y:S01]  /*1d450*/  FADD.FTZ R112, R77, R85 ;  /* 0x000000554d707221 */ /* 0x000fe20000010000 */
[----:B------:R-:W-:Y:S01]  /*1d460*/  PRMT R85, R2, 0x5410, R0 ;  /* 0x0000541002557816 */ /* 0x000fe20000000000 */
[----:B------:R-:W-:Y:S01]  /*1d470*/  MUFU.EX2 R77, R221 ;  /* 0x000000dd004d7308 */ /* 0x000fe20000000800 */
[----:B------:R-:W-:Y:S02]  /*1d480*/  PRMT R106, R105, 0x7632, R106 ;  /* 0x00007632696a7816 */ /* 0x000fe4000000006a */
[----:B------:R-:W-:Y:S01]  /*1d490*/  PRMT R146, R72, 0x5410, R146 ;  /* 0x0000541048927816 */ /* 0x000fe20000000092 */
[----:B------:R-:W-:Y:S01]  /*1d4a0*/  HSET2.LE.AND R72, R123, R206, PT ;  /* 0x000000ce7b487233 */ /* 0x000fe20003803000 */
[----:B------:R-:W-:Y:S02]  /*1d4b0*/  PRMT R123, R97, 0x5410, R98 ;  /* 0x00005410617b7816 */ /* 0x000fe40000000062 */
[----:B------:R-:W-:Y:S02]  /*1d4c0*/  @!P6 PRMT R98, R153, 0x5410, RZ ;  /* 0x000054109962e816 */ /* 0x000fe400000000ff */
[----:B------:R-:W-:Y:S01]  /*1d4d0*/  LOP3.LUT R72, R72, R142, RZ, 0xc0, !PT ;  /* 0x0000008e48487212 */ /* 0x000fe200078ec0ff */
[----:B------:R-:W-:Y:S01]  /*1d4e0*/  MUFU.EX2 R153, R216 ;  /* 0x000000d800997308 */ /* 0x000fe20000000800 */
[----:B----4-:R-:W-:Y:S05]  /*1d4f0*/  @!P1 HFMA2.BF16_V2 R203, -RZ.H0_H0, RZ.H0_H0, -R101.H0_H0 ;  /* 0x200000ffffcb9231 */ /* 0x010fea0000340965 */
[----:B------:R-:W-:Y:S01]  /*1d500*/  PRMT R141, R203, 0x7610, R141 ;  /* 0x00007610cb8d7816 */ /* 0x000fe2000000008d */
[----:B---3--:R-:W-:Y:S05]  /*1d510*/  @!P2 HFMA2.BF16_V2 R182, -RZ.H0_H0, RZ.H0_H0, -R100.H0_H0 ;  /* 0x200000ffffb6a231 */ /* 0x008fea0000340964 */
[----:B------:R-:W-:Y:S01]  /*1d520*/  PRMT R131, R182, 0x7610, R131 ;  /* 0x00007610b6837816 */ /* 0x000fe20000000083 */
[----:B------:R1:W-:Y:S04]  /*1d530*/  @!P2 STL.S16 [R1+0x110], R182 ;  /* 0x000110b60100a387 */ /* 0x0003e80000100600 */
[----:B-1----:R1:W5:Y:S04]  /*1d540*/  LDL.LU R182, [R1+0x180] ;  /* 0x0001800001b67983 */ /* 0x0023680000300800 */
[----:B------:R1:W5:Y:S04]  /*1d550*/  LDL.LU R181, [R1+0x17c] ;  /* 0x00017c0001b57983 */ /* 0x0003680000300800 */
[----:B------:R1:W5:Y:S04]  /*1d560*/  LDL.LU R180, [R1+0x178] ;  /* 0x0001780001b47983 */ /* 0x0003680000300800 */
[----:B------:R1:W5:Y:S04]  /*1d570*/  LDL.LU R179, [R1+0x174] ;  /* 0x0001740001b37983 */ /* 0x0003680000300800 */
[----:B------:R2:W-:Y:S01]  /*1d580*/  @!P1 STL.S16 [R1+0x10c], R203 ;  /* 0x00010ccb01009387 */ /* 0x0005e20000100600 */
[----:B------:R-:W-:Y:S03]  /*1d590*/  IADD3 R199, P1, R156, -0x80, RZ ;  /* 0xffffff809cc77810 */ /* 0x000fe60007f3e0ff */
[----:B------:R1:W3:Y:S01]  /*1d5a0*/  LDL.S16 R79, [R1+0x108] ;  /* 0x00010800014f7983 */ /* 0x0002e20000100600 */
[----:B------:R-:W-:Y:S02]  /*1d5b0*/  IADD3.X R198, R157, -0x1, RZ, P1, !PT ;  /* 0xffffffff9dc67810 */ /* 0x000fe40000ffe4ff */
[C---:B------:R-:W-:Y:S01]  /*1d5c0*/  ISETP.GE.U32.AND P1, PT, R235.reuse, R125, PT ;  /* 0x0000007deb00720c */ /* 0x040fe20003f26070 */
[----:B------:R1:W4:Y:S04]  /*1d5d0*/  LDL.S16 R210, [R1+0x104] ;  /* 0x0001040001d27983 */ /* 0x0003280000100600 */
[----:B------:R1:W4:Y:S08]  /*1d5e0*/  LDL.S16 R205, [R1+0x100] ;  /* 0x0001000001cd7983 */ /* 0x0003300000100600 */
[----:B------:R-:W-:Y:S02]  /*1d5f0*/  @!P1 PRMT R2, R220, 0x5410, RZ ;  /* 0x00005410dc029816 */ /* 0x000fe400000000ff */
[----:B------:R-:W-:Y:S01]  /*1d600*/  ISETP.GE.U32.AND P1, PT, R235, R201, PT ;  /* 0x000000c9eb00720c */ /* 0x000fe20003f26070 */
[----:B--2---:R1:W2:Y:S01]  /*1d610*/  LDL.S16 R203, [R1+0xfc] ;  /* 0x0000fc0001cb7983 */ /* 0x0042a20000100600 */
[----:B---3--:R-:W-:Y:S02]  /*1d620*/  @!P0 HFMA2.BF16_V2 R79, -RZ.H0_H0, RZ.H0_H0, -R102.H0_H0 ;  /* 0x200000ffff4f8231 */ /* 0x008fe40000340966 */
[----:B----4-:R-:W-:Y:S03]  /*1d630*/  @!P5 HFMA2.BF16_V2 R210, -RZ.H0_H0, RZ.H0_H0, -R103.H0_H0 ;  /* 0x200000ffffd2d231 */ /* 0x010fe60000340967 */
[----:B------:R-:W-:Y:S01]  /*1d640*/  PRMT R137, R79, 0x7610, R137 ;  /* 0x000076104f897816 */ /* 0x000fe20000000089 */
[----:B------:R3:W-:Y:S01]  /*1d650*/  @!P0 STL.S16 [R1+0x108], R79 ;  /* 0x0001084f01008387 */ /* 0x0007e20000100600 */
[----:B------:R-:W-:Y:S01]  /*1d660*/  ISETP.GE.U32.AND P0, PT, R235, R143, PT ;  /* 0x0000008feb00720c */ /* 0x000fe20003f06070 */
[----:B------:R-:W-:Y:S01]  /*1d670*/  @!P4 HFMA2.BF16_V2 R205, -RZ.H0_H0, RZ.H0_H0, -R104.H0_H0 ;  /* 0x200000ffffcdc231 */ /* 0x000fe20000340968 */
[----:B------:R-:W-:Y:S01]  /*1d680*/  PRMT R171, R210, 0x7610, R171 ;  /* 0x00007610d2ab7816 */ /* 0x000fe200000000ab */
[----:B------:R1:W4:Y:S03]  /*1d690*/  LDL.S16 R86, [R1+0xf8] ;  /* 0x0000f80001567983 */ /* 0x0003260000100600 */
[----:B------:R-:W-:Y:S01]  /*1d6a0*/  PRMT R152, R205, 0x7610, R152 ;  /* 0x00007610cd987816 */ /* 0x000fe20000000098 */
[----:B------:R-:W-:Y:S04]  /*1d6b0*/  @!P5 STL.S16 [R1+0x104], R210 ;  /* 0x000104d20100d387 */ /* 0x000fe80000100600 */
[----:B------:R-:W-:Y:S02]  /*1d6c0*/  @!P4 STL.S16 [R1+0x100], R205 ;  /* 0x000100cd0100c387 */ /* 0x000fe40000100600 */
[----:B------:R-:W-:Y:S01]  /*1d6d0*/  @!P0 PRMT R76, R204, 0x5410, RZ ;  /* 0x00005410cc4c8816 */ /* 0x000fe200000000ff */
[----:B--2---:R-:W-:Y:S01]  /*1d6e0*/  @!P3 HFMA2.BF16_V2 R203, -RZ.H0_H0, RZ.H0_H0, -R105.H0_H0 ;  /* 0x200000ffffcbb231 */ /* 0x004fe20000340969 */
[----:B------:R-:W-:Y:S03]  /*1d6f0*/  ISETP.GE.U32.AND P0, PT, R235, R196, PT ;  /* 0x000000c4eb00720c */ /* 0x000fe60003f06070 */
[----:B------:R2:W-:Y:S01]  /*1d700*/  STG.E.U16 [R164.64], R76 ;  /* 0x0000004ca4007986 */ /* 0x0005e2000c101522 */
[----:B------:R-:W-:Y:S03]  /*1d710*/  PRMT R150, R203, 0x7610, R150 ;  /* 0x00007610cb967816 */ /* 0x000fe60000000096 */
[----:B------:R1:W-:Y:S01]  /*1d720*/  STG.E.U16 [R160.64], R2 ;  /* 0x00000002a0007986 */ /* 0x0003e2000c101522 */
[----:B---3--:R-:W-:Y:S03]  /*1d730*/  SHF.R.U32.HI R79, RZ, 0x18, R134 ;  /* 0x00000018ff4f7819 */ /* 0x008fe60000011686 */
[----:B------:R-:W-:Y:S02]  /*1d740*/  @!P3 STL.S16 [R1+0xfc], R203 ;  /* 0x0000fccb0100b387 */ /* 0x000fe40000100600 */
[----:B------:R-:W-:Y:S02]  /*1d750*/  @!P0 PRMT R0, R211, 0x5410, RZ ;  /* 0x00005410d3008816 */ /* 0x000fe400000000ff */
[C---:B------:R-:W-:Y:S02]  /*1d760*/  ISETP.GE.U32.AND P0, PT, R235.reuse, R124, PT ;  /* 0x0000007ceb00720c */ /* 0x040fe40003f06070 */
[----:B------:R-:W-:Y:S01]  /*1d770*/  ISETP.GE.U32.AND P2, PT, R235, R79, PT ;  /* 0x0000004feb00720c */ /* 0x000fe20003f46070 */
[----:B------:R3:W-:Y:S01]  /*1d780*/  STG.E.U16 [R160.64+0x2], R0 ;  /* 0x00000200a0007986 */ /* 0x0007e2000c101522 */
[----:B------:R-:W-:Y:S01]  /*1d790*/  PRMT R124, R105, 0x5410, R106 ;  /* 0x00005410697c7816 */ /* 0x000fe2000000006a */
[----:B------:R-:W3:Y:S01]  /*1d7a0*/  MUFU.EX2 R79, R222 ;  /* 0x000000de004f7308 */ /* 0x000ee20000000800 */
[----:B------:R-:W-:Y:S02]  /*1d7b0*/  @!P3 PRMT R105, R150, 0x5410, RZ ;  /* 0x000054109669b816 */ /* 0x000fe400000000ff */
[----:B--2---:R-:W-:Y:S05]  /*1d7c0*/  PRMT R76, R73, 0x5410, R3 ;  /* 0x00005410494c7816 */ /* 0x004fea0000000003 */
[----:B------:R-:W-:Y:S02]  /*1d7d0*/  @!P0 PRMT R3, R202, 0x5410, RZ ;  /* 0x00005410ca038816 */ /* 0x000fe400000000ff */
[----:B------:R-:W-:Y:S02]  /*1d7e0*/  ISETP.GE.U32.AND P0, PT, R235, R116, PT ;  /* 0x00000074eb00720c */ /* 0x000fe40003f06070 */
[----:B-1----:R-:W-:Y:S01]  /*1d7f0*/  PRMT R2, R75, 0x5410, R74 ;  /* 0x000054104b027816 */ /* 0x002fe2000000004a */
[----:B------:R1:W-:Y:S01]  /*1d800*/  STG.E.U16 [R156.64+0x12], R3 ;  /* 0x000012039c007986 */ /* 0x0003e2000c101522 */
[----:B------:R-:W-:Y:S02]  /*1d810*/  @!P1 PRMT R73, R209, 0x5410, RZ ;  /* 0x00005410d1499816 */ /* 0x000fe400000000ff */
[----:B------:R-:W-:Y:S02]  /*1d820*/  PRMT R116, R92, 0x5410, R91 ;  /* 0x000054105c747816 */ /* 0x000fe4000000005b */
[----:B------:R-:W-:Y:S01]  /*1d830*/  ISETP.GE.U32.AND P1, PT, R235, R170, PT ;  /* 0x000000aaeb00720c */ /* 0x000fe20003f26070 */
[----:B------:R-:W-:Y:S01]  /*1d840*/  STG.E.U16 [R156.64+0x10], R73 ;  /* 0x000010499c007986 */ /* 0x000fe2000c101522 */
[----:B---3--:R-:W-:Y:S02]  /*1d850*/  F2FP.BF16.PACK_AB R126, R77, R79 ;  /* 0x0000004f4d7e723e */ /* 0x008fe400000010ff */
[----:B------:R-:W-:Y:S02]  /*1d860*/  PRMT R0, R84, 0x5410, R88 ;  /* 0x0000541054007816 */ /* 0x000fe40000000058 */
[----:B------:R-:W-:Y:S02]  /*1d870*/  @!P0 PRMT R74, R236, 0x5410, RZ ;  /* 0x00005410ec4a8816 */ /* 0x000fe400000000ff */
[C---:B------:R-:W-:Y:S02]  /*1d880*/  ISETP.GE.U32.AND P0, PT, R235.reuse, R108, PT ;  /* 0x0000006ceb00720c */ /* 0x040fe40003f06070 */
[----:B------:R-:W2:Y:S01]  /*1d890*/  MUFU.EX2 R108, R219 ;  /* 0x000000db006c7308 */ /* 0x000ea20000000800 */
[----:B------:R3:W-:Y:S02]  /*1d8a0*/  STG.E.U16 [R158.64+0x12], R74 ;  /* 0x0000124a9e007986 */ /* 0x0007e4000c101522 */
[----:B------:R-:W-:Y:S02]  /*1d8b0*/  @!P1 PRMT R75, R200, 0x5410, RZ ;  /* 0x00005410c84b9816 */ /* 0x000fe400000000ff */
[----:B------:R-:W-:Y:S02]  /*1d8c0*/  ISETP.GE.U32.AND P1, PT, R235, R117, PT ;  /* 0x00000075eb00720c */ /* 0x000fe40003f26070 */
[----:B------:R-:W-:Y:S01]  /*1d8d0*/  PRMT R117, R101, 0x5410, R102 ;  /* 0x0000541065757816 */ /* 0x000fe20000000066 */
[----:B------:R2:W-:Y:S03]  /*1d8e0*/  STG.E.U16 [R158.64+0x10], R75 ;  /* 0x0000104b9e007986 */ /* 0x0005e6000c101522 */
[----:B------:R-:W-:Y:S01]  /*1d8f0*/  @!P0 PRMT R88, R241, 0x5410, RZ ;  /* 0x00005410f1588816 */ /* 0x000fe200000000ff */
[----:B-1----:R-:W-:Y:S01]  /*1d900*/  MUFU.EX2 R3, R227 ;  /* 0x000000e300037308 */ /* 0x002fe20000000800 */
[----:B------:R-:W-:Y:S03]  /*1d910*/  ISETP.GE.U32.AND P0, PT, R235, R113, PT ;  /* 0x00000071eb00720c */ /* 0x000fe60003f06070 */
[----:B------:R-:W-:Y:S02]  /*1d920*/  STG.E.U16 [R164.64+0x10], R88 ;  /* 0x00001058a4007986 */ /* 0x000fe4000c101522 */
[----:B------:R-:W-:Y:S02]  /*1d930*/  @!P1 PRMT R84, R237, 0x5410, RZ ;  /* 0x00005410ed549816 */ /* 0x000fe400000000ff */
[----:B------:R-:W-:Y:S02]  /*1d940*/  ISETP.GE.U32.AND P1, PT, R235, R114, PT ;  /* 0x00000072eb00720c */ /* 0x000fe40003f26070 */
[----:B------:R-:W1:Y:S01]  /*1d950*/  MUFU.EX2 R114, R228 ;  /* 0x000000e400727308 */ /* 0x000e620000000800 */
[----:B------:R-:W-:Y:S09]  /*1d960*/  STG.E.U16 [R164.64+0xe], R84 ;  /* 0x00000e54a4007986 */ /* 0x000ff2000c101522 */
[----:B---3--:R-:W-:Y:S10]  /*1d970*/  MUFU.EX2 R74, R226 ;  /* 0x000000e2004a7308 */ /* 0x008ff40000000800 */
[----:B--2---:R-:W-:Y:S01]  /*1d980*/  MUFU.EX2 R75, R217 ;  /* 0x000000d9004b7308 */ /* 0x004fe20000000800 */
[----:B----4-:R-:W-:Y:S05]  /*1d990*/  @!P2 HFMA2.BF16_V2 R86, -RZ.H0_H0, RZ.H0_H0, -R106.H0_H0 ;  /* 0x200000ffff56a231 */ /* 0x010fea000034096a */
[----:B------:R-:W-:Y:S01]  /*1d9a0*/  PRMT R145, R86, 0x7610, R145 ;  /* 0x0000761056917816 */ /* 0x000fe20000000091 */
[----:B------:R2:W-:Y:S03]  /*1d9b0*/  @!P2 STL.S16 [R1+0xf8], R86 ;  /* 0x0000f8560100a387 */ /* 0x0005e60000100600 */
[----:B------:R-:W-:Y:S01]  /*1d9c0*/  @!P2 PRMT R106, R145, 0x5410, RZ ;  /* 0x00005410916aa816 */ /* 0x000fe200000000ff */
[----:B------:R3:W4:Y:S04]  /*1d9d0*/  LDL.S16 R150, [R1+0xc4] ;  /* 0x0000c40001967983 */ /* 0x0007280000100600 */
[----:B------:R3:W3:Y:S04]  /*1d9e0*/  LDL.S16 R145, [R1+0x9c] ;  /* 0x00009c0001917983 */ /* 0x0006e80000100600 */
[----:B------:R3:W3:Y:S01]  /*1d9f0*/  LDL.S16 R143, [R1+0x98] ;  /* 0x00009800018f7983 */ /* 0x0006e20000100600 */
[----:B--2---:R-:W-:Y:S01]  /*1da00*/  FADD.FTZ R86, R79, R119 ;  /* 0x000000774f567221 */ /* 0x004fe20000010000 */
[----:B------:R-:W-:Y:S01]  /*1da10*/  PRMT R119, R93, 0x5410, R94 ;  /* 0x000054105d777816 */ /* 0x000fe2000000005e */
[----:B------:R-:W-:Y:S02]  /*1da20*/  FADD.FTZ R79, R108, R122 ;  /* 0x0000007a6c4f7221 */ /* 0x000fe40000010000 */
[----:B------:R-:W-:Y:S01]  /*1da30*/  FADD.FTZ R113, R77, R86 ;  /* 0x000000564d717221 */ /* 0x000fe20000010000 */
[----:B------:R-:W-:Y:S01]  /*1da40*/  PRMT R86, R89, 0x5410, R90 ;  /* 0x0000541059567816 */ /* 0x000fe2000000005a */
[----:B------:R-:W2:Y:S01]  /*1da50*/  MUFU.EX2 R77, R218 ;  /* 0x000000da004d7308 */ /* 0x000ea20000000800 */
[----:B------:R-:W-:Y:S01]  /*1da60*/  @!P0 PRMT R90, R239, 0x5410, RZ ;  /* 0x00005410ef5a8816 */ /* 0x000fe200000000ff */
[----:B-1----:R-:W-:Y:S01]  /*1da70*/  FADD.FTZ R73, R114, R113 ;  /* 0x0000007172497221 */ /* 0x002fe20000010000 */
[C---:B------:R-:W-:Y:S02]  /*1da80*/  ISETP.GE.U32.AND P0, PT, R235.reuse, R111, PT ;  /* 0x0000006feb00720c */ /* 0x040fe40003f06070 */
[----:B------:R-:W-:Y:S01]  /*1da90*/  @!P1 PRMT R89, R240, 0x5410, RZ ;  /* 0x00005410f0599816 */ /* 0x000fe200000000ff */
[----:B------:R1:W-:Y:S01]  /*1daa0*/  STG.E.U16 [R160.64+0x12], R90 ;  /* 0x0000125aa0007986 */ /* 0x0003e2000c101522 */
[----:B------:R-:W-:Y:S02]  /*1dab0*/  ISETP.GE.U32.AND P1, PT, R235, R115, PT ;  /* 0x00000073eb00720c */ /* 0x000fe40003f26070 */
[----:B------:R-:W-:Y:S01]  /*1dac0*/  F2FP.BF16.PACK_AB R114, R3, R114 ;  /* 0x000000720372723e */ /* 0x000fe200000010ff */
[----:B------:R1:W-:Y:S01]  /*1dad0*/  STG.E.U16 [R160.64+0x10], R89 ;  /* 0x00001059a0007986 */ /* 0x0003e2000c101522 */
[----:B------:R-:W1:Y:S05]  /*1dae0*/  MUFU.EX2 R111, R215 ;  /* 0x000000d7006f7308 */ /* 0x000e6a0000000800 */
[----:B------:R-:W-:Y:S02]  /*1daf0*/  @!P0 PRMT R91, R231, 0x5410, RZ ;  /* 0x00005410e75b8816 */ /* 0x000fe400000000ff */
[C---:B------:R-:W-:Y:S02]  /*1db00*/  ISETP.GE.U32.AND P0, PT, R235.reuse, R110, PT ;  /* 0x0000006eeb00720c */ /* 0x040fe40003f06070 */
[----:B------:R-:W-:Y:S01]  /*1db10*/  @!P1 PRMT R92, R238, 0x5410, RZ ;  /* 0x00005410ee5c9816 */ /* 0x000fe200000000ff */
[----:B------:R-:W-:Y:S01]  /*1db20*/  STG.E.U16 [R156.64+0x22], R91 ;  /* 0x0000225b9c007986 */ /* 0x000fe2000c101522 */
[----:B------:R-:W-:Y:S01]  /*1db30*/  ISETP.GE.U32.AND P1, PT, R235, R118, PT ;  /* 0x00000076eb00720c */ /* 0x000fe20003f26070 */
[----:B------:R-:W-:Y:S01]  /*1db40*/  MUFU.EX2 R110, R213 ;  /* 0x000000d5006e7308 */ /* 0x000fe20000000800 */
[----:B--2---:R-:W-:Y:S01]  /*1db50*/  F2FP.BF16.PACK_AB R108, R77, R108 ;  /* 0x0000006c4d6c723e */ /* 0x004fe200000010ff */
[----:B------:R-:W-:Y:S01]  /*1db60*/  STG.E.U16 [R156.64+0x20], R92 ;  /* 0x0000205c9c007986 */ /* 0x000fe2000c101522 */
[----:B------:R-:W-:Y:S01]  /*1db70*/  PRMT R118, R99, 0x5410, R100 ;  /* 0x0000541063767816 */ /* 0x000fe20000000064 */
[----:B------:R-:W-:Y:S01]  /*1db80*/  FADD.FTZ R122, R77, R79 ;  /* 0x0000004f4d7a7221 */ /* 0x000fe20000010000 */
[----:B------:R-:W-:Y:S03]  /*1db90*/  PRMT R113, R108, 0x7632, R113 ;  /* 0x000076326c717816 */ /* 0x000fe60000000071 */
[----:B------:R-:W-:Y:S02]  /*1dba0*/  @!P0 PRMT R94, R197, 0x5410, RZ ;  /* 0x00005410c55e8816 */ /* 0x000fe400000000ff */
[----:B------:R-:W-:Y:S01]  /*1dbb0*/  ISETP.GE.U32.AND P0, PT, R235, R109, PT ;  /* 0x0000006deb00720c */ /* 0x000fe20003f06070 */
[----:B------:R-:W2:Y:S01]  /*1dbc0*/  MUFU.EX2 R77, R214 ;  /* 0x000000d6004d7308 */ /* 0x000ea20000000800 */
[----:B------:R-:W-:Y:S01]  /*1dbd0*/  @!P1 PRMT R93, R230, 0x5410, RZ ;  /* 0x00005410e65d9816 */ /* 0x000fe200000000ff */
[----:B-1----:R-:W-:Y:S01]  /*1dbe0*/  FADD.FTZ R79, R111, R121 ;  /* 0x000000796f4f7221 */ /* 0x002fe20000010000 */
[----:B------:R-:W-:Y:S01]  /*1dbf0*/  PRMT R121, R95, 0x5410, R96 ;  /* 0x000054105f797816 */ /* 0x000fe20000000060 */
[----:B------:R1:W-:Y:S01]  /*1dc00*/  STG.E.U16 [R158.64+0x22], R94 ;  /* 0x0000225e9e007986 */ /* 0x0003e2000c101522 */
[----:B------:R-:W-:Y:S01]  /*1dc10*/  ISETP.GE.U32.AND P1, PT, R235, R83, PT ;  /* 0x00000053eb00720c */ /* 0x000fe20003f26070 */
[--C-:B------:R-:W-:Y:S01]  /*1dc20*/  HSET2.LE.AND R83, R146, R206.reuse, PT ;  /* 0x000000ce92537233 */ /* 0x100fe20003803000 */
[----:B------:R-:W-:Y:S01]  /*1dc30*/  LOP3.LUT R90, R134, 0xffff, RZ, 0xc0, !PT ;  /* 0x0000ffff865a7812 */ /* 0x000fe200078ec0ff */
[----:B------:R-:W-:Y:S03]  /*1dc40*/  STG.E.U16 [R158.64+0x20], R93 ;  /* 0x0000205d9e007986 */ /* 0x000fe6000c101522 */
[----:B------:R-:W-:Y:S02]  /*1dc50*/  LOP3.LUT R83, R83, R86, RZ, 0xc0, !PT ;  /* 0x0000005653537212 */ /* 0x000fe400078ec0ff */
[----:B------:R-:W-:Y:S02]  /*1dc60*/  @!P0 PRMT R95, R195, 0x5410, RZ ;  /* 0x00005410c35f8816 */ /* 0x000fe400000000ff */
[----:B------:R-:W-:Y:S03]  /*1dc70*/  ISETP.GE.U32.AND P0, PT, R235, R87, PT ;  /* 0x00000057eb00720c */ /* 0x000fe60003f06070 */
[----:B------:R-:W-:Y:S01]  /*1dc80*/  @!P1 PRMT R96, R189, 0x5410, RZ ;  /* 0x00005410bd609816 */ /* 0x000fe200000000ff */
[----:B------:R-:W-:Y:S01]  /*1dc90*/  STG.E.U16 [R164.64+0x1e], R95 ;  /* 0x00001e5fa4007986 */ /* 0x000fe2000c101522 */
[----:B------:R-:W-:Y:S01]  /*1dca0*/  ISETP.GE.U32.AND P1, PT, R235, R107, PT ;  /* 0x0000006beb00720c */ /* 0x000fe20003f26070 */
[----:B------:R-:W-:Y:S01]  /*1dcb0*/  MUFU.EX2 R189, R248 ;  /* 0x000000f800bd7308 */ /* 0x000fe20000000800 */
[----:B------:R-:W-:Y:S01]  /*1dcc0*/  PRMT R107, R126, 0x7632, R107 ;  /* 0x000076327e6b7816 */ /* 0x000fe2000000006b */
[----:B------:R-:W-:Y:S01]  /*1dcd0*/  STG.E.U16 [R164.64+0x20], R96 ;  /* 0x00002060a4007986 */ /* 0x000fe2000c101522 */
[C---:B--2---:R-:W-:Y:S01]  /*1dce0*/  F2FP.BF16.PACK_AB R111, R77.reuse, R111 ;  /* 0x0000006f4d6f723e */ /* 0x044fe200000010ff */
[----:B------:R-:W-:Y:S02]  /*1dcf0*/  FADD.FTZ R115, R77, R79 ;  /* 0x0000004f4d737221 */ /* 0x000fe40000010000 */
[----:B------:R-:W-:Y:S01]  /*1dd00*/  STG.E.U16 [R160.64+0x22], R98 ;  /* 0x00002262a0007986 */ /* 0x000fe2000c101522 */
[----:B------:R-:W-:Y:S01]  /*1dd10*/  @!P0 PRMT R97, R155, 0x5410, RZ ;  /* 0x000054109b618816 */ /* 0x000fe200000000ff */
[----:B------:R-:W-:Y:S01]  /*1dd20*/  FADD.FTZ R79, R110, R112 ;  /* 0x000000706e4f7221 */ /* 0x000fe20000010000 */
[----:B------:R-:W-:Y:S01]  /*1dd30*/  ISETP.GE.U32.AND P0, PT, R235, R80, PT ;  /* 0x00000050eb00720c */ /* 0x000fe20003f06070 */
[----:B------:R-:W-:Y:S01]  /*1dd40*/  FADD.FTZ R80, R74, R122 ;  /* 0x0000007a4a507221 */ /* 0x000fe20000010000 */
[----:B------:R-:W-:Y:S01]  /*1dd50*/  PRMT R122, R103, 0x5410, R104 ;  /* 0x00005410677a7816 */ /* 0x000fe20000000068 */
[----:B------:R-:W-:Y:S01]  /*1dd60*/  STG.E.U16 [R160.64+0x20], R97 ;  /* 0x00002061a0007986 */ /* 0x000fe2000c101522 */
[----:B------:R-:W-:Y:S01]  /*1dd70*/  @!P4 PRMT R104, R152, 0x5410, RZ ;  /* 0x000054109868c816 */ /* 0x000fe200000000ff */
[----:B------:R-:W2:Y:S01]  /*1dd80*/  MUFU.EX2 R77, R212 ;  /* 0x000000d4004d7308 */ /* 0x000ea20000000800 */
[----:B------:R-:W-:Y:S01]  /*1dd90*/  @!P1 PRMT R99, R139, 0x5410, RZ ;  /* 0x000054108b639816 */ /* 0x000fe200000000ff */
[----:B------:R1:W3:Y:S01]  /*1dda0*/  LDL.S16 R152, [R1+0xcc] ;  /* 0x0000cc0001987983 */ /* 0x0002e20000100600 */
[----:B------:R-:W-:Y:S01]  /*1ddb0*/  @!P5 PRMT R103, R171, 0x5410, RZ ;  /* 0x00005410ab67d816 */ /* 0x000fe200000000ff */
[----:B------:R-:W-:Y:S02]  /*1ddc0*/  FADD.FTZ R139, R3, R73 ;  /* 0x00000049038b7221 */ /* 0x000fe40000010000 */
[----:B------:R-:W-:Y:S02]  /*1ddd0*/  STG.E.U16 [R156.64+0x30], R99 ;  /* 0x000030639c007986 */ /* 0x000fe4000c101522 */
[----:B------:R-:W-:Y:S01]  /*1dde0*/  @!P0 PRMT R100, R131, 0x5410, RZ ;  /* 0x0000541083648816 */ /* 0x000fe200000000ff */
[----:B------:R-:W-:Y:S01]  /*1ddf0*/  IMAD.WIDE.U32 R130, R130, -0x326172a9, RZ ;  /* 0xcd9e8d5782827825 */ /* 0x000fe200078e00ff */
[----:B------:R-:W-:Y:S01]  /*1de00*/  ISETP.GE.U32.AND P0, PT, R235, R82, PT ;  /* 0x00000052eb00720c */ /* 0x000fe20003f06070 */
[--C-:B------:R-:W-:Y:S01]  /*1de10*/  HSET2.LE.AND R82, R127, R206.reuse, PT ;  /* 0x000000ce7f527233 */ /* 0x100fe20003803000 */
[----:B------:R-:W-:Y:S01]  /*1de20*/  PRMT R127, R108, 0x5410, R113 ;  /* 0x000054106c7f7816 */ /* 0x000fe20000000071 */
[----:B------:R-:W-:Y:S01]  /*1de30*/  STG.E.U16 [R156.64+0x32], R100 ;  /* 0x000032649c007986 */ /* 0x000fe2000c101522 */
[----:B------:R-:W-:Y:S02]  /*1de40*/  LOP3.LUT R73, R130, 0xff, RZ, 0xc0, !PT ;  /* 0x000000ff82497812 */ /* 0x000fe400078ec0ff */
[--C-:B------:R-:W-:Y:S02]  /*1de50*/  LOP3.LUT R3, R131, UR13, R138.reuse, 0x96, !PT ;  /* 0x0000000d83037c12 */ /* 0x100fe4000f8e968a */
[----:B------:R-:W-:Y:S02]  /*1de60*/  ISETP.GE.U32.AND P1, PT, R235, R73, PT ;  /* 0x00000049eb00720c */ /* 0x000fe40003f26070 */
[----:B------:R-:W-:Y:S02]  /*1de70*/  LOP3.LUT R73, R3, 0xff, RZ, 0xc0, !PT ;  /* 0x000000ff03497812 */ /* 0x000fe400078ec0ff */
[----:B------:R-:W-:Y:S02]  /*1de80*/  SHF.R.U32.HI R125, RZ, 0x18, R3 ;  /* 0x00000018ff7d7819 */ /* 0x000fe40000011603 */
[----:B------:R-:W-:Y:S01]  /*1de90*/  ISETP.GE.U32.AND P6, PT, R235, R73, PT ;  /* 0x00000049eb00720c */ /* 0x000fe20003fc6070 */
[C---:B--2---:R-:W-:Y:S01]  /*1dea0*/  FADD.FTZ R109, R77.reuse, R79 ;  /* 0x0000004f4d6d7221 */ /* 0x044fe20000010000 */
[----:B------:R-:W-:Y:S01]  /*1deb0*/  F2FP.BF16.PACK_AB R110, R77, R110 ;  /* 0x0000006e4d6e723e */ /* 0x000fe200000010ff */
[----:B------:R-:W-:Y:S01]  /*1dec0*/  MUFU.EX2 R79, R223 ;  /* 0x000000df004f7308 */ /* 0x000fe20000000800 */
[----:B------:R-:W-:Y:S02]  /*1ded0*/  LOP3.LUT R82, R82, R0, RZ, 0xc0, !PT ;  /* 0x0000000052527212 */ /* 0x000fe400078ec0ff */
[----:B------:R-:W-:Y:S02]  /*1dee0*/  ISETP.GE.U32.AND P5, PT, R235, R125, PT ;  /* 0x0000007deb00720c */ /* 0x000fe40003fa6070 */
[----:B------:R-:W-:Y:S02]  /*1def0*/  @!P0 PRMT R101, R141, 0x5410, RZ ;  /* 0x000054108d658816 */ /* 0x000fe400000000ff */
[----:B------:R-:W-:Y:S02]  /*1df00*/  LOP3.LUT P0, RZ, R193, 0x800000, RZ, 0xc0, !PT ;  /* 0x00800000c1ff7812 */ /* 0x000fe4000780c0ff */
[----:B------:R-:W-:Y:S01]  /*1df10*/  LOP3.LUT R0, R130, 0xffff, RZ, 0xc0, !PT ;  /* 0x0000ffff82007812 */ /* 0x000fe200078ec0ff */
[----:B------:R-:W2:Y:S01]  /*1df20*/  MUFU.EX2 R73, R225 ;  /* 0x000000e100497308 */ /* 0x000ea20000000800 */
[----:B------:R-:W-:Y:S01]  /*1df30*/  LOP3.LUT R138, R131, UR13, R138, 0x96, !PT ;  /* 0x0000000d838a7c12 */ /* 0x000fe2000f8e968a */
[----:B------:R-:W-:Y:S01]  /*1df40*/  STG.E.U16 [R158.64+0x30], R101 ;  /* 0x000030659e007986 */ /* 0x000fe2000c101522 */
[----:B------:R-:W-:Y:S02]  /*1df50*/  SHF.R.U32.HI R0, RZ, 0x8, R0 ;  /* 0x00000008ff007819 */ /* 0x000fe40000011600 */
[--C-:B------:R-:W-:Y:S02]  /*1df60*/  SHF.R.U32.HI R89, RZ, 0x18, R130.reuse ;  /* 0x00000018ff597819 */ /* 0x100fe40000011682 */
[----:B------:R-:W-:Y:S02]  /*1df70*/  LOP3.LUT R0, R0, 0xffff, RZ, 0xc0, !PT ;  /* 0x0000ffff00007812 */ /* 0x000fe400078ec0ff */
[--C-:B------:R-:W-:Y:S01]  /*1df80*/  SHF.R.U32.HI R88, RZ, 0x10, R130.reuse ;  /* 0x00000010ff587819 */ /* 0x100fe20000011682 */
[----:B------:R-:W1:Y:S01]  /*1df90*/  MUFU.EX2 R77, R224 ;  /* 0x000000e0004d7308 */ /* 0x000e620000000800 */
[----:B------:R-:W-:Y:S01]  /*1dfa0*/  @!P0 PRMT R102, R137, 0x5410, RZ ;  /* 0x0000541089668816 */ /* 0x000fe200000000ff */
[----:B------:R-:W-:Y:S01]  /*1dfb0*/  IMAD.WIDE.U32 R136, R136, -0x326172a9, RZ ;  /* 0xcd9e8d5788887825 */ /* 0x000fe200078e00ff */
[----:B------:R-:W-:Y:S02]  /*1dfc0*/  ISETP.GE.U32.AND P2, PT, R235, R0, PT ;  /* 0x00000000eb00720c */ /* 0x000fe40003f46070 */
[----:B------:R-:W-:Y:S01]  /*1dfd0*/  SHF.R.U32.HI R146, RZ, 0x18, R130 ;  /* 0x00000018ff927819 */ /* 0x000fe20000011682 */
[----:B------:R-:W-:Y:S01]  /*1dfe0*/  STG.E.U16 [R158.64+0x32], R102 ;  /* 0x000032669e007986 */ /* 0x000fe2000c101522 */
[----:B------:R-:W-:Y:S03]  /*1dff0*/  LOP3.LUT P0, RZ, R193, 0x400000, RZ, 0xc0, !PT ;  /* 0x00400000c1ff7812 */ /* 0x000fe6000780c0ff */
[----:B------:R-:W-:Y:S01]  /*1e000*/  STG.E.U16 [R164.64+0x30], R104 ;  /* 0x00003068a4007986 */ /* 0x000fe2000c101522 */
[----:B--2---:R-:W-:Y:S01]  /*1e010*/  F2FP.BF16.PACK_AB R147, R73, R74 ;  /* 0x0000004a4993723e */ /* 0x004fe200000010ff */
[----:B------:R-:W-:Y:S01]  /*1e020*/  FADD.FTZ R74, R79, R115 ;  /* 0x000000734f4a7221 */ /* 0x000fe20000010000 */
[----:B------:R-:W-:Y:S01]  /*1e030*/  LOP3.LUT R115, R133, UR14, R190, 0x96, !PT ;  /* 0x0000000e85737c12 */ /* 0x000fe2000f8e96be */
[----:B------:R-:W-:Y:S01]  /*1e040*/  FADD.FTZ R142, R73, R80 ;  /* 0x00000050498e7221 */ /* 0x000fe20000010000 */
[----:B-1----:R-:W-:Y:S01]  /*1e050*/  PRMT R94, R147, 0x7610, R94 ;  /* 0x00007610935e7816 */ /* 0x002fe2000000005e */
[--C-:B------:R-:W-:Y:S01]  /*1e060*/  HSET2.LE.AND R80, R128, R206.reuse, PT ;  /* 0x000000ce80507233 */ /* 0x100fe20003803000 */
[----:B------:R-:W-:Y:S01]  /*1e070*/  STG.E.U16 [R164.64+0x2e], R103 ;  /* 0x00002e67a4007986 */ /* 0x000fe2000c101522 */
[----:B------:R-:W-:Y:S01]  /*1e080*/  FADD.FTZ R73, R153, R109 ;  /* 0x0000006d99497221 */ /* 0x000fe20000010000 */
[----:B------:R-:W-:Y:S01]  /*1e090*/  F2FP.BF16.PACK_AB R153, R75, R153 ;  /* 0x000000994b99723e */ /* 0x000fe200000010ff */
[----:B------:R-:W-:Y:S01]  /*1e0a0*/  MUFU.EX2 R190, R247 ;  /* 0x000000f700be7308 */ /* 0x000fe20000000800 */
[C---:B------:R-:W-:Y:S01]  /*1e0b0*/  F2FP.BF16.PACK_AB R149, R77.reuse, R79 ;  /* 0x0000004f4d95723e */ /* 0x040fe200000010ff */
[----:B------:R-:W-:Y:S01]  /*1e0c0*/  FADD.FTZ R195, R77, R74 ;  /* 0x0000004a4dc37221 */ /* 0x000fe20000010000 */
[----:B------:R-:W-:Y:S01]  /*1e0d0*/  LOP3.LUT R80, R80, R78, RZ, 0xc0, !PT ;  /* 0x0000004e50507212 */ /* 0x000fe200078ec0ff */
[--C-:B------:R-:W-:Y:S01]  /*1e0e0*/  HSET2.LE.AND R74, R140, R206.reuse, PT ;  /* 0x000000ce8c4a7233 */ /* 0x100fe20003803000 */
[--C-:B------:R-:W-:Y:S01]  /*1e0f0*/  LOP3.LUT R109, R137, UR13, R120.reuse, 0x96, !PT ;  /* 0x0000000d896d7c12 */ /* 0x100fe2000f8e9678 */
[----:B------:R-:W-:Y:S01]  /*1e100*/  STG.E.U16 [R160.64+0x30], R105 ;  /* 0x00003069a0007986 */ /* 0x000fe2000c101522 */
[----:B------:R-:W-:Y:S01]  /*1e110*/  LOP3.LUT R140, R132, 0xff, RZ, 0xc0, !PT ;  /* 0x000000ff848c7812 */ /* 0x000fe200078ec0ff */
[----:B------:R-:W-:Y:S01]  /*1e120*/  FADD.FTZ R155, R75, R73 ;  /* 0x000000494b9b7221 */ /* 0x000fe20000010000 */
[----:B------:R-:W-:Y:S01]  /*1e130*/  LOP3.LUT R74, R74, R76, RZ, 0xc0, !PT ;  /* 0x0000004c4a4a7212 */ /* 0x000fe200078ec0ff */
[----:B------:R-:W-:Y:S01]  /*1e140*/  STG.E.U16 [R160.64+0x32], R106 ;  /* 0x0000326aa0007986 */ /* 0x000fe2000c101522 */
[----:B------:R-:W-:Y:S01]  /*1e150*/  SHF.R.U32.HI R73, RZ, 0x10, R3 ;  /* 0x00000010ff497819 */ /* 0x000fe20000011603 */
[--C-:B------:R-:W-:Y:S01]  /*1e160*/  HSET2.LE.AND R75, R144, R206.reuse, PT ;  /* 0x000000ce904b7233 */ /* 0x100fe20003803000 */
[----:B------:R-:W-:Y:S01]  /*1e170*/  LOP3.LUT R3, R3, 0xffff, RZ, 0xc0, !PT ;  /* 0x0000ffff03037812 */ /* 0x000fe200078ec0ff */
[----:B------:R-:W1:Y:S01]  /*1e180*/  LDSM.16.MT88.4 R76, [R173+0x6000] ;  /* 0x00600000ad4c783b */ /* 0x000e620000004200 */
[----:B------:R-:W-:Y:S01]  /*1e190*/  LOP3.LUT R112, R73, 0xff, RZ, 0xc0, !PT ;  /* 0x000000ff49707812 */ /* 0x000fe200078ec0ff */
[--C-:B------:R-:W-:Y:S01]  /*1e1a0*/  HSET2.LE.AND R73, R148, R206.reuse, PT ;  /* 0x000000ce94497233 */ /* 0x100fe20003803000 */
[----:B------:R-:W-:Y:S02]  /*1e1b0*/  SHF.R.U32.HI R3, RZ, 0x8, R3 ;  /* 0x00000008ff037819 */ /* 0x000fe40000011603 */
[----:B------:R-:W-:Y:S02]  /*1e1c0*/  LOP3.LUT R75, R75, R2, RZ, 0xc0, !PT ;  /* 0x000000024b4b7212 */ /* 0x000fe400078ec0ff */
[----:B------:R-:W-:Y:S02]  /*1e1d0*/  LOP3.LUT R3, R3, 0xffff, RZ, 0xc0, !PT ;  /* 0x0000ffff03037812 */ /* 0x000fe400078ec0ff */
[----:B------:R-:W-:Y:S01]  /*1e1e0*/  LOP3.LUT R73, R73, R81, RZ, 0xc0, !PT ;  /* 0x0000005149497212 */ /* 0x000fe200078ec0ff */
[----:B------:R-:W-:Y:S01]  /*1e1f0*/  HSET2.LE.AND R81, R129, R206, PT ;  /* 0x000000ce81517233 */ /* 0x000fe20003803000 */
[----:B------:R-:W-:Y:S02]  /*1e200*/  ISETP.GE.U32.AND P4, PT, R235, R3, PT ;  /* 0x00000003eb00720c */ /* 0x000fe40003f86070 */
[----:B------:R-:W-:Y:S02]  /*1e210*/  PRMT R3, R126, 0x7610, R3 ;  /* 0x000076107e037816 */ /* 0x000fe40000000003 */
[----:B------:R-:W-:Y:S02]  /*1e220*/  LOP3.LUT R81, R81, R85, RZ, 0xc0, !PT ;  /* 0x0000005551517212 */ /* 0x000fe400078ec0ff */
[----:B------:R-:W-:Y:S01]  /*1e230*/  PRMT R128, R3, 0x5410, R107 ;  /* 0x0000541003807816 */ /* 0x000fe2000000006b */
[----:B------:R-:W2:Y:S01]  /*1e240*/  LDSM.16.MT88.4 R84, [R176+0x6000] ;  /* 0x00600000b054783b */ /* 0x000ea20000004200 */
[--C-:B------:R-:W-:Y:S02]  /*1e250*/  SHF.R.U32.HI R0, RZ, 0x10, R109.reuse ;  /* 0x00000010ff007819 */ /* 0x100fe4000001166d */
[----:B------:R-:W-:Y:S02]  /*1e260*/  LOP3.LUT R141, R109, 0xff, RZ, 0xc0, !PT ;  /* 0x000000ff6d8d7812 */ /* 0x000fe400078ec0ff */
[----:B------:R-:W-:Y:S02]  /*1e270*/  LOP3.LUT R0, R0, 0xff, RZ, 0xc0, !PT ;  /* 0x000000ff00007812 */ /* 0x000fe400078ec0ff */
[----:B------:R-:W-:Y:S02]  /*1e280*/  LOP3.LUT R129, R137, UR13, R120, 0x96, !PT ;  /* 0x0000000d89817c12 */ /* 0x000fe4000f8e9678 */
[----:B------:R-:W-:Y:S02]  /*1e290*/  ISETP.GE.U32.AND P3, PT, R235, R0, PT ;  /* 0x00000000eb00720c */ /* 0x000fe40003f66070 */
[----:B------:R-:W-:Y:S02]  /*1e2a0*/  LOP3.LUT R0, R109, 0xffff, RZ, 0xc0, !PT ;  /* 0x0000ffff6d007812 */ /* 0x000fe400078ec0ff */
[----:B------:R-:W-:Y:S02]  /*1e2b0*/  SHF.R.U32.HI R109, RZ, 0x18, R109 ;  /* 0x00000018ff6d7819 */ /* 0x000fe4000001166d */
[----:B------:R-:W-:Y:S02]  /*1e2c0*/  SHF.R.U32.HI R0, RZ, 0x8, R0 ;  /* 0x00000008ff007819 */ /* 0x000fe40000011600 */
[----:B------:R-:W-:Y:S02]  /*1e2d0*/  PRMT R120, R114, 0x7632, R120 ;  /* 0x0000763272787816 */ /* 0x000fe40000000078 */
[----:B------:R-:W-:Y:S02]  /*1e2e0*/  LOP3.LUT R0, R0, 0xffff, RZ, 0xc0, !PT ;  /* 0x0000ffff00007812 */ /* 0x000fe400078ec0ff */
[----:B------:R-:W-:Y:S01]  /*1e2f0*/  LOP3.LUT R144, R130, 0xff, RZ, 0xc0, !PT ;  /* 0x000000ff82907812 */ /* 0x000fe200078ec0ff */
[-C--:B-1----:R-:W-:Y:S01]  /*1e300*/  HMMA.16816.F32.BF16 R4, R72, R76.reuse, R4 ;  /* 0x0000004c4804723c */ /* 0x082fe20000041804 */
[----:B------:R-:W-:Y:S07]  /*1e310*/  PRMT R154, R153, 0x7632, R154 ;  /* 0x00007632999a7816 */ /* 0x000fee000000009a */
[C---:B------:R-:W-:Y:S08]  /*1e320*/  HMMA.16816.F32.BF16 R8, R80.reuse, R76, R8 ;  /* 0x0000004c5008723c */ /* 0x040ff00000041808 */
[-C--:B------:R-:W-:Y:S08]  /*1e330*/  HMMA.16816.F32.BF16 R12, R80, R78.reuse, R12 ;  /* 0x0000004e500c723c */ /* 0x080ff0000004180c */
[C---:B------:R-:W-:Y:S08]  /*1e340*/  HMMA.16816.F32.BF16 R16, R72.reuse, R78, R16 ;  /* 0x0000004e4810723c */ /* 0x040ff00000041810 */
[-C--:B--2---:R-:W-:Y:S08]  /*1e350*/  HMMA.16816.F32.BF16 R20, R72, R84.reuse, R20 ;  /* 0x000000544814723c */ /* 0x084ff00000041814 */
[C---:B------:R-:W-:Y:S08]  /*1e360*/  HMMA.16816.F32.BF16 R24, R80.reuse, R84, R24 ;  /* 0x000000545018723c */ /* 0x040ff00000041818 */
[-C--:B------:R-:W-:Y:S08]  /*1e370*/  HMMA.16816.F32.BF16 R28, R80, R86.reuse, R28 ;  /* 0x00000056501c723c */ /* 0x080ff0000004181c */
[C---:B------:R-:W-:Y:S01]  /*1e380*/  HMMA.16816.F32.BF16 R32, R72.reuse, R86, R32 ;  /* 0x000000564820723c */ /* 0x040fe20000041820 */
[----:B----4-:R-:W-:Y:S05]  /*1e390*/  @!P4 HFMA2.BF16_V2 R150, -RZ.H0_H0, RZ.H0_H0, -R107.H0_H0 ;  /* 0x200000ffff96c231 */ /* 0x010fea000034096b */
[----:B------:R-:W-:Y:S01]  /*1e3a0*/  PRMT R2, R150, 0x7610, R2 ;  /* 0x0000761096027816 */ /* 0x000fe20000000002 */
[----:B---3--:R-:W-:Y:S05]  /*1e3b0*/  @!P5 HFMA2.BF16_V2 R143, -RZ.H0_H0, RZ.H0_H0, -R113.H0_H0 ;  /* 0x200000ffff8fd231 */ /* 0x008fea0000340971 */
[----:B------:R-:W-:Y:S02]  /*1e3c0*/  @!P4 PRMT R107, R2, 0x5410, RZ ;  /* 0x00005410026bc816 */ /* 0x000fe400000000ff */
[----:B------:R-:W-:Y:S01]  /*1e3d0*/  MUFU.EX2 R2, R233 ;  /* 0x000000e900027308 */ /* 0x000fe20000000800 */
[----:B------:R-:W-:Y:S02]  /*1e3e0*/  PRMT R76, R143, 0x7610, R76 ;  /* 0x000076108f4c7816 */ /* 0x000fe4000000004c */
[----:B------:R-:W-:Y:S02]  /*1e3f0*/  STG.E.U16 [R156.64+0x42], R107 ;  /* 0x0000426b9c007986 */ /* 0x000fe4000c101522 */
[----:B------:R-:W-:Y:S01]  /*1e400*/  @!P5 PRMT R113, R76, 0x5410, RZ ;  /* 0x000054104c71d816 */ /* 0x000fe200000000ff */
[----:B------:R-:W-:Y:S05]  /*1e410*/  @!P6 HFMA2.BF16_V2 R152, -RZ.H0_H0, RZ.H0_H0, -R3.H0_H0 ;  /* 0x200000ffff98e231 */ /* 0x000fea0000340903 */
[----:B------:R-:W-:Y:S01]  /*1e420*/  PRMT R126, R152, 0x7610, R126 ;  /* 0x00007610987e7816 */ /* 0x000fe2000000007e */
[----:B------:R1:W-:Y:S03]  /*1e430*/  @!P6 STL.S16 [R1+0xcc], R152 ;  /* 0x0000cc980100e387 */ /* 0x0003e60000100600 */
[----:B------:R-:W-:Y:S01]  /*1e440*/  @!P6 PRMT R3, R126, 0x5410, RZ ;  /* 0x000054107e03e816 */ /* 0x000fe200000000ff */
[----:B------:R2:W-:Y:S01]  /*1e450*/  @!P4 STL.S16 [R1+0xc4], R150 ;  /* 0x0000c4960100c387 */ /* 0x0005e20000100600 */
[C---:B------:R-:W-:Y:S02]  /*1e460*/  ISETP.GE.U32.AND P6, PT, R235.reuse, R112, PT ;  /* 0x00000070eb00720c */ /* 0x040fe40003fc6070 */
[----:B------:R-:W-:Y:S01]  /*1e470*/  ISETP.GE.U32.AND P4, PT, R235, R109, PT ;  /* 0x0000006deb00720c */ /* 0x000fe20003f86070 */
[----:B------:R-:W-:Y:S01]  /*1e480*/  STG.E.U16 [R156.64+0x40], R3 ;  /* 0x000040039c007986 */ /* 0x000fe2000c101522 */
[C---:B------:R-:W-:Y:S02]  /*1e490*/  PRMT R109, R111.reuse, 0x7632, R109 ;  /* 0x000076326f6d7816 */ /* 0x040fe4000000006d */
[----:B------:R-:W-:Y:S01]  /*1e4a0*/  PRMT R112, R110, 0x7632, R112 ;  /* 0x000076326e707816 */ /* 0x000fe20000000070 */
[----:B------:R-:W-:Y:S01]  /*1e4b0*/  STG.E.U16 [R158.64+0x42], R113 ;  /* 0x000042719e007986 */ /* 0x000fe2000c101522 */
[----:B------:R-:W-:Y:S05]  /*1e4c0*/  PRMT R125, R111, 0x5410, R109 ;  /* 0x000054106f7d7816 */ /* 0x000fea000000006d */
[----:B------:R-:W-:Y:S05]  /*1e4d0*/  @!P6 HFMA2.BF16_V2 R145, -RZ.H0_H0, RZ.H0_H0, -R108.H0_H0 ;  /* 0x200000ffff91e231 */ /* 0x000fea000034096c */
[----:B------:R-:W-:Y:S01]  /*1e4e0*/  PRMT R77, R145, 0x7610, R77 ;  /* 0x00007610914d7816 */ /* 0x000fe2000000004d */
[----:B------:R3:W-:Y:S01]  /*1e4f0*/  @!P6 STL.S16 [R1+0x9c], R145 ;  /* 0x00009c910100e387 */ /* 0x0007e20000100600 */
[----:B-1----:R-:W1:Y:S02]  /*1e500*/  MUFU.EX2 R152, R229 ;  /* 0x000000e500987308 */ /* 0x002e640000000800 */
[----:B------:R-:W-:Y:S01]  /*1e510*/  @!P6 PRMT R108, R77, 0x5410, RZ ;  /* 0x000054104d6ce816 */ /* 0x000fe200000000ff */
[----:B------:R3:W-:Y:S01]  /*1e520*/  @!P5 STL.S16 [R1+0x98], R143 ;  /* 0x0000988f0100d387 */ /* 0x0007e20000100600 */
[C---:B------:R-:W-:Y:S02]  /*1e530*/  ISETP.GE.U32.AND P6, PT, R235.reuse, R141, PT ;  /* 0x0000008deb00720c */ /* 0x040fe40003fc6070 */
[----:B------:R-:W-:Y:S01]  /*1e540*/  ISETP.GE.U32.AND P5, PT, R235, R0, PT ;  /* 0x00000000eb00720c */ /* 0x000fe20003fa6070 */
[----:B------:R3:W4:Y:S01]  /*1e550*/  LDL.S16 R78, [R1+0x8c] ;  /* 0x00008c00014e7983 */ /* 0x0007220000100600 */
[----:B------:R-:W-:Y:S02]  /*1e560*/  LOP3.LUT R0, R135, UR14, R194, 0x96, !PT ;  /* 0x0000000e87007c12 */ /* 0x000fe4000f8e96c2 */
[----:B--2---:R-:W2:Y:S01]  /*1e570*/  MUFU.EX2 R150, R232 ;  /* 0x000000e800967308 */ /* 0x004ea20000000800 */
[----:B------:R2:W4:Y:S04]  /*1e580*/  LDL.S16 R77, [R1+0x88] ;  /* 0x00008800014d7983 */ /* 0x0005280000100600 */
[----:B------:R4:W4:Y:S04]  /*1e590*/  LDL.S16 R126, [R1+0x90] ;  /* 0x00009000017e7983 */ /* 0x0009280000100600 */
[----:B------:R4:W4:Y:S04]  /*1e5a0*/  LDL.S16 R171, [R1+0x7c] ;  /* 0x00007c0001ab7983 */ /* 0x0009280000100600 */
[----:B------:R4:W4:Y:S01]  /*1e5b0*/  LDL.S16 R170, [R1+0x84] ;  /* 0x0000840001aa7983 */ /* 0x0009220000100600 */
[----:B---3--:R-:W-:Y:S01]  /*1e5c0*/  SHF.R.U32.HI R145, RZ, 0x10, R130 ;  /* 0x00000010ff917819 */ /* 0x008fe20000011682 */
[----:B-1----:R-:W-:Y:S01]  /*1e5d0*/  FADD.FTZ R76, R152, R139 ;  /* 0x0000008b984c7221 */ /* 0x002fe20000010000 */
[----:B------:R-:W-:Y:S01]  /*1e5e0*/  F2FP.BF16.PACK_AB R152, R2, R152 ;  /* 0x000000980298723e */ /* 0x000fe200000010ff */
[----:B------:R-:W-:Y:S01]  /*1e5f0*/  STG.E.U16 [R158.64+0x40], R108 ;  /* 0x0000406c9e007986 */ /* 0x000fe2000c101522 */
[----:B------:R-:W-:Y:S01]  /*1e600*/  LOP3.LUT R143, R130, 0xffff, RZ, 0xc0, !PT ;  /* 0x0000ffff828f7812 */ /* 0x000fe200078ec0ff */
[----:B------:R-:W-:Y:S01]  /*1e610*/  FADD.FTZ R197, R2, R76 ;  /* 0x0000004c02c57221 */ /* 0x000fe20000010000 */
[----:B------:R-:W-:Y:S01]  /*1e620*/  LOP3.LUT R131, R132, 0xffff, RZ, 0xc0, !PT ;  /* 0x0000ffff84837812 */ /* 0x000fe200078ec0ff */
[----:B------:R-:W1:Y:S01]  /*1e630*/  MUFU.EX2 R2, R234 ;  /* 0x000000ea00027308 */ /* 0x000e620000000800 */
[----:B------:R-:W-:Y:S02]  /*1e640*/  SHF.R.U32.HI R133, RZ, 0x10, R132 ;  /* 0x00000010ff857819 */ /* 0x000fe40000011684 */
[----:B------:R-:W-:Y:S01]  /*1e650*/  SHF.R.U32.HI R130, RZ, 0x10, R134 ;  /* 0x00000010ff827819 */ /* 0x000fe20000011686 */
[----:B--2---:R-:W-:Y:S01]  /*1e660*/  FADD.FTZ R84, R150, R142 ;  /* 0x0000008e96547221 */ /* 0x004fe20000010000 */
[----:B------:R-:W-:Y:S02]  /*1e670*/  SHF.R.U32.HI R139, RZ, 0x18, R132 ;  /* 0x00000018ff8b7819 */ /* 0x000fe40000011684 */
[----:B------:R-:W-:Y:S02]  /*1e680*/  LOP3.LUT R132, R134, 0xff, RZ, 0xc0, !PT ;  /* 0x000000ff86847812 */ /* 0x000fe400078ec0ff */
[----:B------:R-:W-:Y:S02]  /*1e690*/  SHF.R.U32.HI R134, RZ, 0x18, R134 ;  /* 0x00000018ff867819 */ /* 0x000fe40000011686 */
[----:B------:R-:W-:Y:S02]  /*1e6a0*/  PRMT R151, R152, 0x7632, R151 ;  /* 0x0000763298977816 */ /* 0x000fe40000000097 */
[C---:B-1----:R-:W-:Y:S01]  /*1e6b0*/  F2FP.BF16.PACK_AB R150, R2.reuse, R150 ;  /* 0x000000960296723e */ /* 0x042fe200000010ff */
[--C-:B------:R-:W-:Y:S01]  /*1e6c0*/  FADD.FTZ R196, R2, R84.reuse ;  /* 0x0000005402c47221 */ /* 0x100fe20000010000 */
[----:B------:R-:W-:Y:S02]  /*1e6d0*/  LOP3.LUT R2, R136, 0xff, RZ, 0xc0, !PT ;  /* 0x000000ff88027812 */ /* 0x000fe400078ec0ff */
[----:B------:R-:W-:Y:S01]  /*1e6e0*/  PRMT R99, R150, 0x7632, R99 ;  /* 0x0000763296637816 */ /* 0x000fe20000000063 */
[----:B----4-:R-:W-:Y:S02]  /*1e6f0*/  @!P6 HFMA2.BF16_V2 R78, -RZ.H0_H0, RZ.H0_H0, -R111.H0_H0 ;  /* 0x200000ffff4ee231 */ /* 0x010fe4000034096f */
[----:B------:R-:W-:Y:S03]  /*1e700*/  @!P5 HFMA2.BF16_V2 R77, -RZ.H0_H0, RZ.H0_H0, -R109.H0_H0 ;  /* 0x200000ffff4dd231 */ /* 0x000fe6000034096d */
[----:B------:R-:W-:Y:S01]  /*1e710*/  PRMT R141, R78, 0x7610, R141 ;  /* 0x000076104e8d7816 */ /* 0x000fe2000000008d */
[----:B------:R-:W-:Y:S01]  /*1e720*/  @!P6 STL.S16 [R1+0x8c], R78 ;  /* 0x00008c4e0100e387 */ /* 0x000fe20000100600 */
[----:B------:R-:W-:Y:S02]  /*1e730*/  @!P3 HFMA2.BF16_V2 R126, -RZ.H0_H0, RZ.H0_H0, -R110.H0_H0 ;  /* 0x200000ffff7eb231 */ /* 0x000fe4000034096e */
[----:B------:R-:W-:Y:S01]  /*1e740*/  @!P6 PRMT R111, R141, 0x5410, RZ ;  /* 0x000054108d6fe816 */ /* 0x000fe200000000ff */
[----:B------:R-:W-:Y:S01]  /*1e750*/  @!P5 STL.S16 [R1+0x88], R77 ;  /* 0x0000884d0100d387 */ /* 0x000fe20000100600 */
[----:B------:R-:W-:Y:S01]  /*1e760*/  PRMT R135, R77, 0x7610, R135 ;  /* 0x000076104d877816 */ /* 0x000fe20000000087 */
[----:B------:R-:W-:Y:S01]  /*1e770*/  @!P4 HFMA2.BF16_V2 R171, -RZ.H0_H0, RZ.H0_H0, -R112.H0_H0 ;  /* 0x200000ffffabc231 */ /* 0x000fe20000340970 */
[----:B------:R-:W-:Y:S01]  /*1e780*/  ISETP.GE.U32.AND P6, PT, R235, R89, PT ;  /* 0x00000059eb00720c */ /* 0x000fe20003fc6070 */
[----:B------:R1:W2:Y:S01]  /*1e790*/  LDL.S16 R92, [R1+0x70] ;  /* 0x00007000015c7983 */ /* 0x0002a20000100600 */
[----:B------:R-:W-:Y:S01]  /*1e7a0*/  @!P5 PRMT R109, R135, 0x5410, RZ ;  /* 0x00005410876dd816 */ /* 0x000fe200000000ff */
[----:B------:R-:W-:Y:S01]  /*1e7b0*/  @!P1 HFMA2.BF16_V2 R170, -RZ.H0_H0, RZ.H0_H0, -R114.H0_H0 ;  /* 0x200000ffffaa9231 */ /* 0x000fe20000340972 */
[----:B------:R-:W-:Y:S01]  /*1e7c0*/  LOP3.LUT R89, R133, 0xff, RZ, 0xc0, !PT ;  /* 0x000000ff85597812 */ /* 0x000fe200078ec0ff */
[----:B------:R3:W-:Y:S01]  /*1e7d0*/  @!P3 STL.S16 [R1+0x90], R126 ;  /* 0x0000907e0100b387 */ /* 0x0007e20000100600 */
[----:B------:R-:W-:Y:S02]  /*1e7e0*/  PRMT R84, R126, 0x7610, R84 ;  /* 0x000076107e547816 */ /* 0x000fe40000000054 */
[----:B------:R-:W-:Y:S01]  /*1e7f0*/  ISETP.GE.U32.AND P5, PT, R235, R2, PT ;  /* 0x00000002eb00720c */ /* 0x000fe20003fa6070 */
[----:B------:R4:W-:Y:S01]  /*1e800*/  @!P4 STL.S16 [R1+0x7c], R171 ;  /* 0x00007cab0100c387 */ /* 0x0009e20000100600 */
[----:B------:R-:W-:Y:S02]  /*1e810*/  LOP3.LUT R2, R88, 0xff, RZ, 0xc0, !PT ;  /* 0x000000ff58027812 */ /* 0x000fe400078ec0ff */
[----:B------:R-:W-:Y:S01]  /*1e820*/  PRMT R86, R171, 0x7610, R86 ;  /* 0x00007610ab567816 */ /* 0x000fe20000000056 */
[----:B------:R1:W-:Y:S01]  /*1e830*/  @!P1 STL.S16 [R1+0x84], R170 ;  /* 0x000084aa01009387 */ /* 0x0003e20000100600 */
[----:B------:R-:W-:Y:S02]  /*1e840*/  PRMT R85, R170, 0x7610, R85 ;  /* 0x00007610aa557816 */ /* 0x000fe40000000055 */
[----:B------:R-:W-:Y:S01]  /*1e850*/  SHF.R.U32.HI R88, RZ, 0x8, R90 ;  /* 0x00000008ff587819 */ /* 0x000fe2000001165a */
[----:B------:R1:W2:Y:S03]  /*1e860*/  LDL.S16 R141, [R1+0x80] ;  /* 0x00008000018d7983 */ /* 0x0002a60000100600 */
[----:B------:R-:W-:Y:S01]  /*1e870*/  PRMT R132, R132, 0x5410, R88 ;  /* 0x0000541084847816 */ /* 0x000fe20000000058 */
[----:B------:R-:W1:Y:S01]  /*1e880*/  LDSM.16.MT88.4 R76, [R174+0x6000] ;  /* 0x00600000ae4c783b */ /* 0x000e620000004200 */
[----:B------:R-:W-:Y:S07]  /*1e890*/  LOP3.LUT R88, R115, 0xff, RZ, 0xc0, !PT ;  /* 0x000000ff73587812 */ /* 0x000fee00078ec0ff */
[----:B------:R-:W-:Y:S01]  /*1e8a0*/  STG.E.U16 [R164.64+0x3e], R111 ;  /* 0x00003e6fa4007986 */ /* 0x000fe2000c101522 */
[----:B---3--:R-:W-:Y:S02]  /*1e8b0*/  PRMT R126, R110, 0x5410, R112 ;  /* 0x000054106e7e7816 */ /* 0x008fe40000000070 */
[----:B------:R-:W-:Y:S01]  /*1e8c0*/  @!P3 PRMT R110, R84, 0x5410, RZ ;  /* 0x00005410546eb816 */ /* 0x000fe200000000ff */
[----:B------:R-:W-:Y:S01]  /*1e8d0*/  STG.E.U16 [R164.64+0x40], R109 ;  /* 0x0000406da4007986 */ /* 0x000fe2000c101522 */
[--C-:B------:R-:W-:Y:S01]  /*1e8e0*/  SHF.R.U32.HI R84, RZ, 0x10, R136.reuse ;  /* 0x00000010ff547819 */ /* 0x100fe20000011688 */
[----:B----4-:R-:W3:Y:S01]  /*1e8f0*/  MUFU.EX2 R171, R250 ;  /* 0x000000fa00ab7308 */ /* 0x010ee20000000800 */
[C---:B------:R-:W-:Y:S01]  /*1e900*/  ISETP.GE.U32.AND P3, PT, R235.reuse, R2, PT ;  /* 0x00000002eb00720c */ /* 0x040fe20003f66070 */
[----:B------:R-:W-:Y:S01]  /*1e910*/  STG.E.U16 [R160.64+0x40], R110 ;  /* 0x0000406ea0007986 */ /* 0x000fe2000c101522 */
[----:B------:R-:W-:Y:S02]  /*1e920*/  SHF.R.U32.HI R2, RZ, 0x18, R136 ;  /* 0x00000018ff027819 */ /* 0x000fe40000011688 */
[----:B------:R-:W-:Y:S02]  /*1e930*/  LOP3.LUT R84, R84, 0xff, RZ, 0xc0, !PT ;  /* 0x000000ff54547812 */ /* 0x000fe400078ec0ff */
[----:B------:R-:W-:Y:S02]  /*1e940*/  @!P4 PRMT R112, R86, 0x5410, RZ ;  /* 0x000054105670c816 */ /* 0x000fe400000000ff */
[----:B------:R-:W-:Y:S01]  /*1e950*/  ISETP.GE.U32.AND P4, PT, R235, R2, PT ;  /* 0x00000002eb00720c */ /* 0x000fe20003f86070 */
[----:B-1----:R-:W1:Y:S01]  /*1e960*/  MUFU.EX2 R170, R249 ;  /* 0x000000f900aa7308 */ /* 0x002e620000000800 */
[----:B------:R-:W-:Y:S01]  /*1e970*/  PRMT R2, R114, 0x5410, R120 ;  /* 0x0000541072027816 */ /* 0x000fe20000000078 */
[----:B------:R-:W-:Y:S01]  /*1e980*/  STG.E.U16 [R160.64+0x42], R112 ;  /* 0x00004270a0007986 */ /* 0x000fe2000c101522 */
[----:B------:R-:W-:Y:S02]  /*1e990*/  @!P1 PRMT R114, R85, 0x5410, RZ ;  /* 0x0000541055729816 */ /* 0x000fe400000000ff */
[----:B------:R-:W-:Y:S02]  /*1e9a0*/  ISETP.GE.U32.AND P1, PT, R235, R84, PT ;  /* 0x00000054eb00720c */ /* 0x000fe40003f26070 */
[----:B------:R-:W4:Y:S01]  /*1e9b0*/  LDSM.16.MT88.4 R84, [R175+0x6000] ;  /* 0x00600000af54783b */ /* 0x000f220000004200 */
[----:B---3--:R-:W-:Y:S07]  /*1e9c0*/  F2FP.BF16.PACK_AB R148, R171, R189 ;  /* 0x000000bdab94723e */ /* 0x008fee00000010ff */
[----:B------:R-:W-:Y:S01]  /*1e9d0*/  STG.E.U16 [R156.64+0x50], R114 ;  /* 0x000050729c007986 */ /* 0x000fe2000c101522 */
[-C--:B------:R-:W-:Y:S08]  /*1e9e0*/  HMMA.16816.F32.BF16 R36, R72, R76.reuse, R36 ;  /* 0x0000004c4824723c */ /* 0x080ff00000041824 */
[C---:B------:R-:W-:Y:S07]  /*1e9f0*/  HMMA.16816.F32.BF16 R40, R80.reuse, R76, R40 ;  /* 0x0000004c5028723c */ /* 0x040fee0000041828 */
[----:B------:R-:W-:Y:S01]  /*1ea00*/  SHF.R.U32.HI R76, RZ, 0x8, R131 ;  /* 0x00000008ff4c7819 */ /* 0x000fe20000011683 */
[-C--:B------:R-:W-:Y:S01]  /*1ea10*/  HMMA.16816.F32.BF16 R44, R80, R78.reuse, R44 ;  /* 0x0000004e502c723c */ /* 0x080fe2000004182c */
[----:B------:R-:W-:Y:S03]  /*1ea20*/  LOP3.LUT R77, R130, 0xff, RZ, 0xc0, !PT ;  /* 0x000000ff824d7812 */ /* 0x000fe600078ec0ff */
[----:B------:R-:W-:Y:S02]  /*1ea30*/  PRMT R130, R140, 0x5410, R76 ;  /* 0x000054108c827816 */ /* 0x000fe4000000004c */
[----:B------:R-:W-:Y:S02]  /*1ea40*/  LOP3.LUT R76, R136, 0xffff, RZ, 0xc0, !PT ;  /* 0x0000ffff884c7812 */ /* 0x000fe400078ec0ff */
[----:B------:R-:W-:Y:S01]  /*1ea50*/  PRMT R134, R77, 0x5410, R134 ;  /* 0x000054104d867816 */ /* 0x000fe20000000086 */
[C---:B------:R-:W-:Y:S03]  /*1ea60*/  HMMA.16816.F32.BF16 R48, R72.reuse, R78, R48 ;  /* 0x0000004e4830723c */ /* 0x040fe60000041830 */
[----:B------:R-:W-:Y:S02]  /*1ea70*/  SHF.R.U32.HI R77, RZ, 0x8, R76 ;  /* 0x00000008ff4d7819 */ /* 0x000fe4000001164c */
[----:B------:R-:W-:Y:S02]  /*1ea80*/  LOP3.LUT R76, R115, 0xffff, RZ, 0xc0, !PT ;  /* 0x0000ffff734c7812 */ /* 0x000fe400078ec0ff */
[----:B------:R-:W-:Y:S01]  /*1ea90*/  PRMT R131, R89, 0x5410, R139 ;  /* 0x0000541059837816 */ /* 0x000fe2000000008b */
[-C--:B----4-:R-:W-:Y:S01]  /*1eaa0*/  HMMA.16816.F32.BF16 R52, R72, R84.reuse, R52 ;  /* 0x000000544834723c */ /* 0x090fe20000041834 */
[----:B------:R-:W-:Y:S03]  /*1eab0*/  SHF.R.U32.HI R79, RZ, 0x8, R76 ;  /* 0x00000008ff4f7819 */ /* 0x000fe6000001164c */
[--C-:B------:R-:W-:Y:S02]  /*1eac0*/  SHF.R.U32.HI R78, RZ, 0x10, R115.reuse ;  /* 0x00000010ff4e7819 */ /* 0x100fe40000011673 */
[----:B------:R-:W-:Y:S02]  /*1ead0*/  LOP3.LUT R77, R77, 0xffff, RZ, 0xc0, !PT ;  /* 0x0000ffff4d4d7812 */ /* 0x000fe400078ec0ff */
[----:B------:R-:W-:Y:S01]  /*1eae0*/  LOP3.LUT R76, R78, 0xff, RZ, 0xc0, !PT ;  /* 0x000000ff4e4c7812 */ /* 0x000fe200078ec0ff */
[C---:B------:R-:W-:Y:S03]  /*1eaf0*/  HMMA.16816.F32.BF16 R56, R80.reuse, R84, R56 ;  /* 0x000000545038723c */ /* 0x040fe60000041838 */
[----:B------:R-:W-:Y:S02]  /*1eb00*/  LOP3.LUT R78, R0, 0xffff, RZ, 0xc0, !PT ;  /* 0x0000ffff004e7812 */ /* 0x000fe400078ec0ff */
[----:B------:R-:W-:Y:S02]  /*1eb10*/  SHF.R.U32.HI R115, RZ, 0x18, R115 ;  /* 0x00000018ff737819 */ /* 0x000fe40000011673 */
[----:B------:R-:W-:Y:S01]  /*1eb20*/  SHF.R.U32.HI R78, RZ, 0x8, R78 ;  /* 0x00000008ff4e7819 */ /* 0x000fe2000001164e */
[-C--:B------:R-:W-:Y:S01]  /*1eb30*/  HMMA.16816.F32.BF16 R60, R80, R86.reuse, R60 ;  /* 0x00000056503c723c */ /* 0x080fe2000004183c */
[--C-:B------:R-:W-:Y:S03]  /*1eb40*/  PRMT R93, R76, 0x5410, R115.reuse ;  /* 0x000054104c5d7816 */ /* 0x100fe60000000073 */
[----:B------:R-:W-:Y:S02]  /*1eb50*/  SHF.R.U32.HI R76, RZ, 0x10, R0 ;  /* 0x00000010ff4c7819 */ /* 0x000fe40000011600 */
[----:B------:R-:W-:Y:S01]  /*1eb60*/  PRMT R115, R147, 0x7632, R115 ;  /* 0x0000763293737816 */ /* 0x000fe20000000073 */
[--C-:B------:R-:W-:Y:S01]  /*1eb70*/  HSET2.LE.AND R82, R132, R206.reuse, PT ;  /* 0x000000ce84527233 */ /* 0x100fe20003803000 */
[----:B------:R-:W-:Y:S01]  /*1eb80*/  PRMT R147, R148, 0x7632, R147 ;  /* 0x0000763294937816 */ /* 0x000fe20000000093 */
[----:B------:R-:W-:Y:S01]  /*1eb90*/  HMMA.16816.F32.BF16 R64, R72, R86, R64 ;  /* 0x000000564840723c */ /* 0x000fe20000041840 */
[----:B------:R-:W-:Y:S02]  /*1eba0*/  LDSM.16.MT88.4 R72, [R176+0x6800] ;  /* 0x00680000b048783b */ /* 0x000fe40000004200 */
[----:B------:R-:W-:Y:S01]  /*1ebb0*/  LOP3.LUT R82, R82, R122, RZ, 0xc0, !PT ;  /* 0x0000007a52527212 */ /* 0x000fe200078ec0ff */
[----:B------:R-:W-:Y:S05]  /*1ebc0*/  HSET2.LE.AND R83, R134, R206, PT ;  /* 0x000000ce86537233 */ /* 0x000fea0003803000 */
[----:B------:R-:W-:Y:S03]  /*1ebd0*/  LOP3.LUT R83, R83, R124, RZ, 0xc0, !PT ;  /* 0x0000007c53537212 */ /* 0x000fe600078ec0ff */
[----:B--2---:R-:W-:Y:S05]  /*1ebe0*/  @!P2 HFMA2.BF16_V2 R92, -RZ.H0_H0, RZ.H0_H0, -R120.H0_H0 ;  /* 0x200000ffff5ca231 */ /* 0x004fea0000340978 */
[----:B------:R-:W-:Y:S01]  /*1ebf0*/  PRMT R89, R92, 0x7610, R89 ;  /* 0x000076105c597816 */ /* 0x000fe20000000059 */
[----:B------:R2:W-:Y:S03]  /*1ec00*/  @!P2 STL.S16 [R1+0x70], R92 ;  /* 0x0000705c0100a387 */ /* 0x0005e60000100600 */
[----:B------:R-:W-:Y:S01]  /*1ec10*/  @!P2 PRMT R120, R89, 0x5410, RZ ;  /* 0x000054105978a816 */ /* 0x000fe200000000ff */
[----:B------:R3:W4:Y:S01]  /*1ec20*/  LDL.S16 R135, [R1+0x64] ;  /* 0x0000640001877983 */ /* 0x0007220000100600 */
[----:B------:R-:W-:Y:S02]  /*1ec30*/  ISETP.GE.U32.AND P2, PT, R235, R77, PT ;  /* 0x0000004deb00720c */ /* 0x000fe40003f46070 */
[----:B------:R-:W-:Y:S01]  /*1ec40*/  LOP3.LUT R77, R0, 0xff, RZ, 0xc0, !PT ;  /* 0x000000ff004d7812 */ /* 0x000fe200078ec0ff */
[----:B------:R3:W3:Y:S01]  /*1ec50*/  LDL.S16 R133, [R1+0x50] ;  /* 0x0000500001857983 */ /* 0x0006e20000100600 */
[----:B------:R-:W-:Y:S02]  /*1ec60*/  @!P3 HFMA2.BF16_V2 R141, -RZ.H0_H0, RZ.H0_H0, -R94.H0_H0 ;  /* 0x200000ffff8db231 */ /* 0x000fe4000034095e */
[----:B------:R-:W-:Y:S01]  /*1ec70*/  PRMT R84, R77, 0x5410, R78 ;  /* 0x000054104d547816 */ /* 0x000fe2000000004e */
[----:B------:R-:W-:Y:S01]  /*1ec80*/  STG.E.U16 [R156.64+0x52], R120 ;  /* 0x000052789c007986 */ /* 0x000fe2000c101522 */
[--C-:B------:R-:W-:Y:S01]  /*1ec90*/  HSET2.LE.AND R77, R93, R206.reuse, PT ;  /* 0x000000ce5d4d7233 */ /* 0x100fe20003803000 */
[----:B------:R-:W-:Y:S01]  /*1eca0*/  PRMT R93, R149, 0x7632, R93 ;  /* 0x00007632955d7816 */ /* 0x000fe2000000005d */
[--C-:B------:R-:W-:Y:S01]  /*1ecb0*/  HSET2.LE.AND R78, R130, R206.reuse, PT ;  /* 0x000000ce824e7233 */ /* 0x100fe20003803000 */
[----:B------:R-:W-:Y:S01]  /*1ecc0*/  PRMT R85, R141, 0x7610, R85 ;  /* 0x000076108d557816 */ /* 0x000fe20000000055 */
[----:B------:R-:W-:Y:S01]  /*1ecd0*/  @!P3 STL.S16 [R1+0x80], R141 ;  /* 0x0000808d0100b387 */ /* 0x000fe20000100600 */
[----:B------:R-:W-:Y:S01]  /*1ece0*/  LOP3.LUT R77, R77, R119, RZ, 0xc0, !PT ;  /* 0x000000774d4d7212 */ /* 0x000fe200078ec0ff */
[--C-:B------:R-:W-:Y:S01]  /*1ecf0*/  HSET2.LE.AND R80, R84, R206.reuse, PT ;  /* 0x000000ce54507233 */ /* 0x100fe20003803000 */
[----:B------:R-:W-:Y:S01]  /*1ed00*/  LOP3.LUT R78, R78, R118, RZ, 0xc0, !PT ;  /* 0x000000764e4e7212 */ /* 0x000fe200078ec0ff */
[----:B------:R1:W3:Y:S01]  /*1ed10*/  LDL.S16 R122, [R1+0x60] ;  /* 0x00006000017a7983 */ /* 0x0002e20000100600 */
[----:B------:R-:W-:Y:S02]  /*1ed20*/  SHF.R.U32.HI R119, RZ, 0x10, R136 ;  /* 0x00000010ff777819 */ /* 0x000fe40000011688 */
[----:B------:R-:W-:Y:S01]  /*1ed30*/  LOP3.LUT R80, R80, R121, RZ, 0xc0, !PT ;  /* 0x0000007950507212 */ /* 0x000fe200078ec0ff */
[----:B------:R1:W3:Y:S01]  /*1ed40*/  LDL.S16 R97, [R1+0x58] ;  /* 0x0000580001617983 */ /* 0x0002e20000100600 */
[----:B--2---:R-:W-:Y:S02]  /*1ed50*/  PRMT R92, R88, 0x5410, R79 ;  /* 0x00005410585c7816 */ /* 0x004fe4000000004f */
[----:B------:R-:W-:Y:S01]  /*1ed60*/  SHF.R.U32.HI R79, RZ, 0x18, R0 ;  /* 0x00000018ff4f7819 */ /* 0x000fe20000011600 */
[----:B------:R-:W2:Y:S01]  /*1ed70*/  LDSM.16.MT88.4 R88, [R173+0x6800] ;  /* 0x00680000ad58783b */ /* 0x000ea20000004200 */
[----:B------:R-:W-:Y:S01]  /*1ed80*/  LOP3.LUT R0, R76, 0xff, RZ, 0xc0, !PT ;  /* 0x000000ff4c007812 */ /* 0x000fe200078ec0ff */
[--C-:B------:R-:W-:Y:S01]  /*1ed90*/  HSET2.LE.AND R76, R92, R206.reuse, PT ;  /* 0x000000ce5c4c7233 */ /* 0x100fe20003803000 */
[----:B------:R-:W-:Y:S02]  /*1eda0*/  PRMT R92, R149, 0x7610, R92 ;  /* 0x00007610955c7816 */ /* 0x000fe4000000005c */
[----:B------:R-:W-:Y:S01]  /*1edb0*/  PRMT R0, R0, 0x5410, R79 ;  /* 0x0000541000007816 */ /* 0x000fe2000000004f */
[--C-:B------:R-:W-:Y:S01]  /*1edc0*/  HSET2.LE.AND R79, R131, R206.reuse, PT ;  /* 0x000000ce834f7233 */ /* 0x100fe20003803000 */
[----:B------:R-:W-:Y:S01]  /*1edd0*/  LOP3.LUT R76, R76, R116, RZ, 0xc0, !PT ;  /* 0x000000744c4c7212 */ /* 0x000fe200078ec0ff */
[----:B------:R1:W3:Y:S01]  /*1ede0*/  LDL.S16 R121, [R1+0x5c] ;  /* 0x00005c0001797983 */ /* 0x0002e20000100600 */
[----:B------:R-:W-:Y:S01]  /*1edf0*/  PRMT R96, R92, 0x5410, R93 ;  /* 0x000054105c607816 */ /* 0x000fe2000000005d */
[----:B------:R-:W-:Y:S01]  /*1ee00*/  HSET2.LE.AND R81, R0, R206, PT ;  /* 0x000000ce00517233 */ /* 0x000fe20003803000 */
[----:B------:R-:W-:Y:S01]  /*1ee10*/  LOP3.LUT R79, R79, R117, RZ, 0xc0, !PT ;  /* 0x000000754f4f7212 */ /* 0x000fe200078ec0ff */
[----:B------:R-:W-:Y:S01]  /*1ee20*/  IMAD.WIDE.U32 R116, R163, -0x2daee0ad, RZ ;  /* 0xd2511f53a3747825 */ /* 0x000fe200078e00ff */
[----:B------:R-:W-:Y:S02]  /*1ee30*/  PRMT R0, R94, 0x5410, R115 ;  /* 0x000054105e007816 */ /* 0x000fe40000000073 */
[----:B------:R-:W-:Y:S01]  /*1ee40*/  @!P3 PRMT R94, R85, 0x5410, RZ ;  /* 0x00005410555eb816 */ /* 0x000fe200000000ff */
[----:B------:R-:W-:Y:S01]  /*1ee50*/  IMAD.WIDE.U32 R162, R162, -0x2daee0ad, RZ ;  /* 0xd2511f53a2a27825 */ /* 0x000fe200078e00ff */
[----:B------:R-:W-:Y:S02]  /*1ee60*/  LOP3.LUT R95, R117, UR14, R166, 0x96, !PT ;  /* 0x0000000e755f7c12 */ /* 0x000fe4000f8e96a6 */
[----:B------:R-:W-:Y:S01]  /*1ee70*/  SHF.R.U32.HI R85, RZ, 0x8, R143 ;  /* 0x00000008ff557819 */ /* 0x000fe2000001168f */
[----:B------:R-:W-:Y:S01]  /*1ee80*/  STG.E.U16 [R158.64+0x50], R94 ;  /* 0x0000505e9e007986 */ /* 0x000fe2000c101522 */
[----:B------:R-:W-:Y:S02]  /*1ee90*/  LOP3.LUT R3, R116, 0xffff, RZ, 0xc0, !PT ;  /* 0x0000ffff74037812 */ /* 0x000fe400078ec0ff */
[----:B------:R-:W-:Y:S02]  /*1eea0*/  LOP3.LUT R81, R81, R123, RZ, 0xc0, !PT ;  /* 0x0000007b51517212 */ /* 0x000fe400078ec0ff */
[----:B------:R-:W-:Y:S02]  /*1eeb0*/  PRMT R123, R144, 0x5410, R85 ;  /* 0x00005410907b7816 */ /* 0x000fe40000000055 */
[----:B------:R-:W-:Y:S02]  /*1eec0*/  LOP3.LUT R84, R95, 0xff, RZ, 0xc0, !PT ;  /* 0x000000ff5f547812 */ /* 0x000fe400078ec0ff */
[----:B------:R-:W-:Y:S02]  /*1eed0*/  LOP3.LUT R118, R136, 0xff, RZ, 0xc0, !PT ;  /* 0x000000ff88767812 */ /* 0x000fe400078ec0ff */
[----:B------:R-:W-:Y:S02]  /*1eee0*/  ISETP.GE.U32.AND P3, PT, R235, R84, PT ;  /* 0x00000054eb00720c */ /* 0x000fe40003f66070 */
[----:B------:R-:W-:Y:S02]  /*1eef0*/  SHF.R.U32.HI R3, RZ, 0x8, R3 ;  /* 0x00000008ff037819 */ /* 0x000fe40000011603 */
[----:B-1----:R-:W-:Y:S02]  /*1ef00*/  F2FP.BF16.PACK_AB R144, R169, R170 ;  /* 0x000000aaa990723e */ /* 0x002fe400000010ff */
[----:B------:R-:W-:Y:S01]  /*1ef10*/  LOP3.LUT R84, R95, 0xffff, RZ, 0xc0, !PT ;  /* 0x0000ffff5f547812 */ /* 0x000fe200078ec0ff */
[-C--:B--2---:R-:W-:Y:S03]  /*1ef20*/  HMMA.16816.F32.BF16 R4, R76, R88.reuse, R4 ;  /* 0x000000584c04723c */ /* 0x084fe60000041804 */
[----:B------:R-:W-:Y:S04]  /*1ef30*/  SHF.R.U32.HI R84, RZ, 0x8, R84 ;  /* 0x00000008ff547819 */ /* 0x000fe80000011654 */
[----:B------:R-:W-:Y:S01]  /*1ef40*/  LOP3.LUT R84, R84, 0xffff, RZ, 0xc0, !PT ;  /* 0x0000ffff54547812 */ /* 0x000fe200078ec0ff */
[C---:B------:R-:W-:Y:S07]  /*1ef50*/  HMMA.16816.F32.BF16 R8, R80.reuse, R88, R8 ;  /* 0x000000585008723c */ /* 0x040fee0000041808 */
[----:B------:R-:W-:Y:S01]  /*1ef60*/  LOP3.LUT R89, R136, 0xffff, RZ, 0xc0, !PT ;  /* 0x0000ffff88597812 */ /* 0x000fe200078ec0ff */
[-C--:B------:R-:W-:Y:S01]  /*1ef70*/  HMMA.16816.F32.BF16 R12, R80, R90.reuse, R12 ;  /* 0x0000005a500c723c */ /* 0x080fe2000004180c */
[--C-:B------:R-:W-:Y:S03]  /*1ef80*/  SHF.R.U32.HI R88, RZ, 0x18, R95.reuse ;  /* 0x00000018ff587819 */ /* 0x100fe6000001165f */
[----:B------:R-:W-:Y:S02]  /*1ef90*/  SHF.R.U32.HI R95, RZ, 0x10, R95 ;  /* 0x00000010ff5f7819 */ /* 0x000fe4000001165f */
[----:B------:R-:W-:Y:S02]  /*1efa0*/  SHF.R.U32.HI R136, RZ, 0x18, R136 ;  /* 0x00000018ff887819 */ /* 0x000fe40000011688 */
[C---:B------:R-:W-:Y:S01]  /*1efb0*/  HMMA.16816.F32.BF16 R16, R76.reuse, R90, R16 ;  /* 0x0000005a4c10723c */ /* 0x040fe20000041810 */
[----:B------:R-:W-:Y:S07]  /*1efc0*/  LOP3.LUT R95, R95, 0xff, RZ, 0xc0, !PT ;  /* 0x000000ff5f5f7812 */ /* 0x000fee00078ec0ff */
[-C--:B------:R-:W-:Y:S08]  /*1efd0*/  HMMA.16816.F32.BF16 R20, R76, R72.reuse, R20 ;  /* 0x000000484c14723c */ /* 0x080ff00000041814 */
[C---:B------:R-:W-:Y:S07]  /*1efe0*/  HMMA.16816.F32.BF16 R24, R80.reuse, R72, R24 ;  /* 0x000000485018723c */ /* 0x040fee0000041818 */
[----:B------:R-:W-:Y:S01]  /*1eff0*/  SHF.R.U32.HI R73, RZ, 0x8, R89 ;  /* 0x00000008ff497819 */ /* 0x000fe20000011659 */
[-C--:B------:R-:W-:Y:S01]  /*1f000*/  HMMA.16816.F32.BF16 R28, R80, R74.reuse, R28 ;  /* 0x0000004a501c723c */ /* 0x080fe2000004181c */
[----:B------:R-:W-:Y:S03]  /*1f010*/  LOP3.LUT R89, R119, 0xff, RZ, 0xc0, !PT ;  /* 0x000000ff77597812 */ /* 0x000fe600078ec0ff */
[----:B------:R-:W-:Y:S02]  /*1f020*/  PRMT R118, R118, 0x5410, R73 ;  /* 0x0000541076767816 */ /* 0x000fe40000000049 */
[----:B------:R-:W-:Y:S02]  /*1f030*/  PRMT R136, R89, 0x5410, R136 ;  /* 0x0000541059887816 */ /* 0x000fe40000000088 */
[C---:B------:R-:W-:Y:S01]  /*1f040*/  HMMA.16816.F32.BF16 R32, R76.reuse, R74, R32 ;  /* 0x0000004a4c20723c */ /* 0x040fe20000041820 */
[----:B----4-:R-:W-:Y:S03]  /*1f050*/  @!P6 HFMA2.BF16_V2 R135, -RZ.H0_H0, RZ.H0_H0, -R115.H0_H0 ;  /* 0x200000ffff87e231 */ /* 0x010fe60000340973 */
[----:B---3--:R-:W-:Y:S02]  /*1f060*/  @!P5 HFMA2.BF16_V2 R133, -RZ.H0_H0, RZ.H0_H0, -R92.H0_H0 ;  /* 0x200000ffff85d231 */ /* 0x008fe4000034095c */
[----:B------:R-:W-:Y:S01]  /*1f070*/  PRMT R86, R135, 0x7610, R86 ;  /* 0x0000761087567816 */ /* 0x000fe20000000056 */
[----:B------:R-:W-:Y:S05]  /*1f080*/  @!P6 STL.S16 [R1+0x64], R135 ;  /* 0x000064870100e387 */ /* 0x000fea0000100600 */
[----:B------:R-:W-:Y:S01]  /*1f090*/  @!P6 PRMT R115, R86, 0x5410, RZ ;  /* 0x000054105673e816 */ /* 0x000fe200000000ff */
[----:B------:R-:W-:Y:S01]  /*1f0a0*/  @!P5 STL.S16 [R1+0x50], R133 ;  /* 0x000050850100d387 */ /* 0x000fe20000100600 */
[----:B------:R-:W-:Y:S02]  /*1f0b0*/  ISETP.GE.U32.AND P6, PT, R235, R84, PT ;  /* 0x00000054eb00720c */ /* 0x000fe40003fc6070 */
[----:B------:R-:W-:Y:S01]  /*1f0c0*/  PRMT R124, R133, 0x7610, R124 ;  /* 0x00007610857c7816 */ /* 0x000fe2000000007c */
[----:B------:R1:W2:Y:S03]  /*1f0d0*/  LDL.S16 R91, [R1+0x4c] ;  /* 0x00004c00015b7983 */ /* 0x0002a60000100600 */
[----:B------:R-:W-:Y:S01]  /*1f0e0*/  @!P5 PRMT R92, R124, 0x5410, RZ ;  /* 0x000054107c5cd816 */ /* 0x000fe200000000ff */
[----:B------:R-:W-:Y:S01]  /*1f0f0*/  @!P2 HFMA2.BF16_V2 R122, -RZ.H0_H0, RZ.H0_H0, -R93.H0_H0 ;  /* 0x200000ffff7aa231 */ /* 0x000fe2000034095d */
[----:B------:R-:W3:Y:S01]  /*1f100*/  LDSM.16.MT88.4 R84, [R174+0x6800] ;  /* 0x00680000ae54783b */ /* 0x000ee20000004200 */
[----:B------:R-:W-:Y:S01]  /*1f110*/  ISETP.GE.U32.AND P5, PT, R235, R88, PT ;  /* 0x00000058eb00720c */ /* 0x000fe20003fa6070 */
[----:B------:R-:W-:Y:S02]  /*1f120*/  @!P4 HFMA2.BF16_V2 R97, -RZ.H0_H0, RZ.H0_H0, -R154.H0_H0 ;  /* 0x200000ffff61c231 */ /* 0x000fe4000034099a */
[----:B------:R-:W-:Y:S03]  /*1f130*/  PRMT R88, R122, 0x7610, R88 ;  /* 0x000076107a587816 */ /* 0x000fe60000000058 */
[----:B------:R-:W-:Y:S01]  /*1f140*/  PRMT R98, R97, 0x7610, R98 ;  /* 0x0000761061627816 */ /* 0x000fe20000000062 */
[----:B------:R4:W-:Y:S01]  /*1f150*/  @!P2 STL.S16 [R1+0x60], R122 ;  /* 0x0000607a0100a387 */ /* 0x0009e20000100600 */
[----:B------:R-:W-:Y:S02]  /*1f160*/  @!P2 PRMT R93, R88, 0x5410, RZ ;  /* 0x00005410585da816 */ /* 0x000fe400000000ff */
[----:B------:R-:W-:Y:S01]  /*1f170*/  LOP3.LUT R88, R145, 0xff, RZ, 0xc0, !PT ;  /* 0x000000ff91587812 */ /* 0x000fe200078ec0ff */
[----:B------:R-:W-:Y:S01]  /*1f180*/  STG.E.U16 [R158.64+0x52], R115 ;  /* 0x000052739e007986 */ /* 0x000fe2000c101522 */
[----:B------:R-:W-:Y:S01]  /*1f190*/  ISETP.GE.U32.AND P2, PT, R235, R95, PT ;  /* 0x0000005feb00720c */ /* 0x000fe20003f46070 */
[----:B------:R-:W-:Y:S01]  /*1f1a0*/  @!P1 HFMA2.BF16_V2 R121, -RZ.H0_H0, RZ.H0_H0, -R153.H0_H0 ;  /* 0x200000ffff799231 */ /* 0x000fe20000340999 */
[----:B------:R-:W-:Y:S01]  /*1f1b0*/  PRMT R95, R153, 0x5410, R154 ;  /* 0x00005410995f7816 */ /* 0x000fe2000000009a */
[----:B------:R-:W-:Y:S01]  /*1f1c0*/  STG.E.U16 [R164.64+0x4e], R92 ;  /* 0x00004e5ca4007986 */ /* 0x000fe2000c101522 */
[----:B------:R-:W-:Y:S02]  /*1f1d0*/  @!P4 PRMT R154, R98, 0x5410, RZ ;  /* 0x00005410629ac816 */ /* 0x000fe400000000ff */
[----:B------:R-:W-:Y:S01]  /*1f1e0*/  PRMT R100, R121, 0x7610, R100 ;  /* 0x0000761079647816 */ /* 0x000fe20000000064 */
[----:B------:R1:W-:Y:S01]  /*1f1f0*/  @!P1 STL.S16 [R1+0x5c], R121 ;  /* 0x00005c7901009387 */ /* 0x0003e20000100600 */
[----:B------:R-:W-:Y:S02]  /*1f200*/  LOP3.LUT R98, R138, 0xff, RZ, 0xc0, !PT ;  /* 0x000000ff8a627812 */ /* 0x000fe400078ec0ff */
[----:B------:R-:W-:Y:S01]  /*1f210*/  @!P1 PRMT R153, R100, 0x5410, RZ ;  /* 0x0000541064999816 */ /* 0x000fe200000000ff */
[----:B------:R1:W-:Y:S01]  /*1f220*/  @!P4 STL.S16 [R1+0x58], R97 ;  /* 0x000058610100c387 */ /* 0x0003e20000100600 */
[----:B------:R-:W-:Y:S02]  /*1f230*/  LOP3.LUT R100, R117, UR14, R166, 0x96, !PT ;  /* 0x0000000e75647c12 */ /* 0x000fe4000f8e96a6 */
[----:B------:R-:W-:Y:S01]  /*1f240*/  MUFU.EX2 R166, R252 ;  /* 0x000000fc00a67308 */ /* 0x000fe20000000800 */
[----:B------:R2:W2:Y:S04]  /*1f250*/  LDL.S16 R101, [R1+0x54] ;  /* 0x0000540001657983 */ /* 0x0004a80000100600 */
[----:B------:R-:W-:Y:S01]  /*1f260*/  STG.E.U16 [R164.64+0x50], R93 ;  /* 0x0000505da4007986 */ /* 0x000fe2000c101522 */
[----:B----4-:R-:W-:Y:S02]  /*1f270*/  PRMT R122, R88, 0x5410, R146 ;  /* 0x00005410587a7816 */ /* 0x010fe40000000092 */
[----:B------:R-:W-:Y:S01]  /*1f280*/  LOP3.LUT R88, R116, 0xffff, RZ, 0xc0, !PT ;  /* 0x0000ffff74587812 */ /* 0x000fe200078ec0ff */
[----:B------:R-:W-:Y:S03]  /*1f290*/  STG.E.U16 [R160.64+0x50], R153 ;  /* 0x00005099a0007986 */ /* 0x000fe6000c101522 */
[----:B------:R-:W-:Y:S01]  /*1f2a0*/  SHF.R.U32.HI R88, RZ, 0x8, R88 ;  /* 0x00000008ff587819 */ /* 0x000fe20000011658 */
[-C--:B---3--:R-:W-:Y:S01]  /*1f2b0*/  HMMA.16816.F32.BF16 R36, R76, R84.reuse, R36 ;  /* 0x000000544c24723c */ /* 0x088fe20000041824 */
[----:B------:R-:W-:Y:S02]  /*1f2c0*/  STG.E.U16 [R160.64+0x52], R154 ;  /* 0x0000529aa0007986 */ /* 0x000fe4000c101522 */
[----:B------:R-:W-:Y:S02]  /*1f2d0*/  LOP3.LUT R88, R88, 0xffff, RZ, 0xc0, !PT ;  /* 0x0000ffff58587812 */ /* 0x000fe400078ec0ff */
[----:B-1----:R-:W-:Y:S03]  /*1f2e0*/  PRMT R121, R152, 0x5410, R151 ;  /* 0x0000541098797816 */ /* 0x002fe60000000097 */
[C---:B------:R-:W-:Y:S01]  /*1f2f0*/  HMMA.16816.F32.BF16 R40, R80.reuse, R84, R40 ;  /* 0x000000545028723c */ /* 0x040fe20000041828 */
[----:B------:R-:W-:Y:S04]  /*1f300*/  LOP3.LUT R97, R163, UR14, R168, 0x96, !PT ;  /* 0x0000000ea3617c12 */ /* 0x000fe8000f8e96a8 */
[----:B------:R-:W-:Y:S02]  /*1f310*/  LOP3.LUT R72, R97, 0xff, RZ, 0xc0, !PT ;  /* 0x000000ff61487812 */ /* 0x000fe400078ec0ff */
[----:B------:R-:W-:Y:S01]  /*1f320*/  LOP3.LUT R84, R138, 0xffff, RZ, 0xc0, !PT ;  /* 0x0000ffff8a547812 */ /* 0x000fe200078ec0ff */
[-C--:B------:R-:W-:Y:S01]  /*1f330*/  HMMA.16816.F32.BF16 R44, R80, R86.reuse, R44 ;  /* 0x00000056502c723c */ /* 0x080fe2000004182c */
[--C-:B------:R-:W-:Y:S02]  /*1f340*/  SHF.R.U32.HI R85, RZ, 0x10, R138.reuse ;  /* 0x00000010ff557819 */ /* 0x100fe4000001168a */
[----:B------:R-:W-:Y:S02]  /*1f350*/  ISETP.GE.U32.AND P1, PT, R235, R72, PT ;  /* 0x00000048eb00720c */ /* 0x000fe40003f26070 */
[----:B------:R-:W-:Y:S02]  /*1f360*/  LOP3.LUT R89, R85, 0xff, RZ, 0xc0, !PT ;  /* 0x000000ff55597812 */ /* 0x000fe400078ec0ff */
[----:B------:R-:W-:Y:S01]  /*1f370*/  SHF.R.U32.HI R85, RZ, 0x10, R97 ;  /* 0x00000010ff557819 */ /* 0x000fe20000011661 */
[C---:B------:R-:W-:Y:S01]  /*1f380*/  HMMA.16816.F32.BF16 R48, R76.reuse, R86, R48 ;  /* 0x000000564c30723c */ /* 0x040fe20000041830 */
[C---:B------:R-:W-:Y:S03]  /*1f390*/  LOP3.LUT R72, R116.reuse, 0xff, RZ, 0xc0, !PT ;  /* 0x000000ff74487812 */ /* 0x040fe600078ec0ff */
[----:B------:R-:W-:Y:S02]  /*1f3a0*/  LOP3.LUT R85, R85, 0xff, RZ, 0xc0, !PT ;  /* 0x000000ff55557812 */ /* 0x000fe400078ec0ff */
[----:B------:R-:W-:Y:S01]  /*1f3b0*/  ISETP.GE.U32.AND P4, PT, R235, R72, PT ;  /* 0x00000048eb00720c */ /* 0x000fe20003f86070 */
[--C-:B------:R-:W-:Y:S01]  /*1f3c0*/  HSET2.LE.AND R87, R122, R206.reuse, PT ;  /* 0x000000ce7a577233 */ /* 0x100fe20003803000 */
[----:B------:R-:W1:Y:S01]  /*1f3d0*/  LDSM.16.MT88.4 R72, [R175+0x6800] ;  /* 0x00680000af48783b */ /* 0x000e620000004200 */
[----:B------:R-:W-:Y:S03]  /*1f3e0*/  SHF.R.U32.HI R138, RZ, 0x18, R138 ;  /* 0x00000018ff8a7819 */ /* 0x000fe6000001168a */
[----:B------:R-:W-:Y:S01]  /*1f3f0*/  LOP3.LUT R87, R87, R0, RZ, 0xc0, !PT ;  /* 0x0000000057577212 */ /* 0x000fe200078ec0ff */
[--C-:B------:R-:W-:Y:S01]  /*1f400*/  HSET2.LE.AND R0, R118, R206.reuse, PT ;  /* 0x000000ce76007233 */ /* 0x100fe20003803000 */
[----:B------:R-:W-:Y:S01]  /*1f410*/  PRMT R138, R89, 0x5410, R138 ;  /* 0x00005410598a7816 */ /* 0x000fe2000000008a */
[-C--:B-1----:R-:W-:Y:S08]  /*1f420*/  HMMA.16816.F32.BF16 R52, R76, R72.reuse, R52 ;  /* 0x000000484c34723c */ /* 0x082ff00000041834 */
[C---:B------:R-:W-:Y:S08]  /*1f430*/  HMMA.16816.F32.BF16 R56, R80.reuse, R72, R56 ;  /* 0x000000485038723c */ /* 0x040ff00000041838 */
[-C--:B------:R-:W-:Y:S07]  /*1f440*/  HMMA.16816.F32.BF16 R60, R80, R74.reuse, R60 ;  /* 0x0000004a503c723c */ /* 0x080fee000004183c */
[----:B------:R-:W-:Y:S01]  /*1f450*/  LOP3.LUT R80, R116, 0xff, RZ, 0xc0, !PT ;  /* 0x000000ff74507812 */ /* 0x000fe200078ec0ff */
[----:B------:R-:W-:Y:S01]  /*1f460*/  HMMA.16816.F32.BF16 R64, R76, R74, R64 ;  /* 0x0000004a4c40723c */ /* 0x000fe20000041840 */
[----:B------:R-:W-:Y:S03]  /*1f470*/  LDSM.16.MT88.4 R76, [R176+0x7000] ;  /* 0x00700000b04c783b */ /* 0x000fe60000004200 */
[----:B------:R-:W-:Y:S02]  /*1f480*/  PRMT R142, R80, 0x5410, R3 ;  /* 0x00005410508e7816 */ /* 0x000fe40000000003 */
[----:B------:R-:W-:Y:S02]  /*1f490*/  SHF.R.U32.HI R3, RZ, 0x10, R162 ;  /* 0x00000010ff037819 */ /* 0x000fe400000116a2 */
[----:B------:R-:W-:Y:S01]  /*1f4a0*/  LOP3.LUT R74, R0, R96, RZ, 0xc0, !PT ;  /* 0x00000060004a7212 */ /* 0x000fe200078ec0ff */
[----:B------:R-:W-:Y:S01]  /*1f4b0*/  HSET2.LE.AND R142, R142, R206, PT ;  /* 0x000000ce8e8e7233 */ /* 0x000fe20003803000 */
[----:B------:R-:W1:Y:S02]  /*1f4c0*/  MUFU.EX2 R96, R246 ;  /* 0x000000f600607308 */ /* 0x000e640000000800 */
[----:B------:R-:W-:Y:S01]  /*1f4d0*/  SHF.R.U32.HI R0, RZ, 0x18, R116 ;  /* 0x00000018ff007819 */ /* 0x000fe20000011674 */
[----:B-1----:R-:W-:Y:S01]  /*1f4e0*/  FADD.FTZ R194, R96, R155 ;  /* 0x0000009b60c27221 */ /* 0x002fe20000010000 */
[----:B------:R-:W-:Y:S06]  /*1f4f0*/  F2FP.BF16.PACK_AB R96, R190, R96 ;  /* 0x00000060be60723e */ /* 0x000fec00000010ff */
[----:B------:R-:W-:Y:S01]  /*1f500*/  MUFU.EX2 R155, R172 ;  /* 0x000000ac009b7308 */ /* 0x000fe20000000800 */
[----:B------:R-:W-:Y:S01]  /*1f510*/  PRMT R149, R96, 0x7632, R149 ;  /* 0x0000763260957816 */ /* 0x000fe20000000095 */
[----:B--2---:R-:W-:Y:S05]  /*1f520*/  @!P3 HFMA2.BF16_V2 R91, -RZ.H0_H0, RZ.H0_H0, -R152.H0_H0 ;  /* 0x200000ffff5bb231 */ /* 0x004fea0000340998 */
[----:B------:R1:W-:Y:S01]  /*1f530*/  @!P3 STL.S16 [R1+0x4c], R91 ;  /* 0x00004c5b0100b387 */ /* 0x0003e20000100600 */
[----:B------:R-:W-:Y:S03]  /*1f540*/  PRMT R90, R91, 0x7610, R90 ;  /* 0x000076105b5a7816 */ /* 0x000fe6000000005a */
[----:B------:R2:W3:Y:S01]  /*1f550*/  LDL.S16 R104, [R1+0x48] ;  /* 0x0000480001687983 */ /* 0x0004e20000100600 */
[----:B------:R-:W-:Y:S02]  /*1f560*/  @!P3 PRMT R152, R90, 0x5410, RZ ;  /* 0x000054105a98b816 */ /* 0x000fe400000000ff */
[----:B------:R-:W-:Y:S01]  /*1f570*/  ISETP.GE.U32.AND P3, PT, R235, R88, PT ;  /* 0x00000058eb00720c */ /* 0x000fe20003f66070 */
[----:B------:R2:W4:Y:S01]  /*1f580*/  LDL.S16 R119, [R1+0x44] ;  /* 0x0000440001777983 */ /* 0x0005220000100600 */
[C---:B------:R-:W-:Y:S02]  /*1f590*/  LOP3.LUT R88, R129.reuse, 0xffff, RZ, 0xc0, !PT ;  /* 0x0000ffff81587812 */ /* 0x040fe400078ec0ff */
[----:B------:R-:W-:Y:S01]  /*1f5a0*/  SHF.R.U32.HI R90, RZ, 0x8, R84 ;  /* 0x00000008ff5a7819 */ /* 0x000fe20000011654 */
[----:B------:R-:W-:Y:S01]  /*1f5b0*/  STG.E.U16 [R156.64+0x60], R152 ;  /* 0x000060989c007986 */ /* 0x000fe2000c101522 */
[----:B------:R-:W-:Y:S02]  /*1f5c0*/  SHF.R.U32.HI R84, RZ, 0x8, R88 ;  /* 0x00000008ff547819 */ /* 0x000fe40000011658 */
[----:B-1----:R-:W-:Y:S01]  /*1f5d0*/  LOP3.LUT R91, R129, 0xff, RZ, 0xc0, !PT ;  /* 0x000000ff815b7812 */ /* 0x002fe200078ec0ff */
[----:B------:R-:W-:Y:S03]  /*1f5e0*/  @!P6 HFMA2.BF16_V2 R101, -RZ.H0_H0, RZ.H0_H0, -R151.H0_H0 ;  /* 0x200000ffff65e231 */ /* 0x000fe60000340997 */
[----:B------:R-:W-:Y:S02]  /*1f5f0*/  PRMT R102, R91, 0x5410, R84 ;  /* 0x000054105b667816 */ /* 0x000fe40000000054 */
[--C-:B------:R-:W-:Y:S01]  /*1f600*/  SHF.R.U32.HI R84, RZ, 0x10, R129.reuse ;  /* 0x00000010ff547819 */ /* 0x100fe20000011681 */
[----:B------:R1:W-:Y:S01]  /*1f610*/  @!P6 STL.S16 [R1+0x54], R101 ;  /* 0x000054650100e387 */ /* 0x0003e20000100600 */
[----:B------:R-:W-:Y:S02]  /*1f620*/  PRMT R88, R101, 0x7610, R88 ;  /* 0x0000761065587816 */ /* 0x000fe40000000058 */
[----:B------:R-:W-:Y:S02]  /*1f630*/  SHF.R.U32.HI R129, RZ, 0x18, R129 ;  /* 0x00000018ff817819 */ /* 0x000fe40000011681 */
[----:B------:R-:W-:Y:S02]  /*1f640*/  @!P6 PRMT R151, R88, 0x5410, RZ ;  /* 0x000054105897e816 */ /* 0x000fe400000000ff */
[----:B------:R-:W-:Y:S02]  /*1f650*/  ISETP.GE.U32.AND P6, PT, R235, R85, PT ;  /* 0x00000055eb00720c */ /* 0x000fe40003fc6070 */
[----:B------:R-:W-:Y:S01]  /*1f660*/  LOP3.LUT R85, R84, 0xff, RZ, 0xc0, !PT ;  /* 0x000000ff54557812 */ /* 0x000fe200078ec0ff */
[----:B------:R-:W-:Y:S01]  /*1f670*/  STG.E.U16 [R156.64+0x62], R151 ;  /* 0x000062979c007986 */ /* 0x000fe2000c101522 */
[----:B------:R-:W-:Y:S02]  /*1f680*/  LOP3.LUT R84, R97, 0xffff, RZ, 0xc0, !PT ;  /* 0x0000ffff61547812 */ /* 0x000fe400078ec0ff */
[----:B------:R-:W-:Y:S02]  /*1f690*/  PRMT R129, R85, 0x5410, R129 ;  /* 0x0000541055817816 */ /* 0x000fe40000000081 */
[----:B------:R-:W-:Y:S02]  /*1f6a0*/  SHF.R.U32.HI R85, RZ, 0x8, R84 ;  /* 0x00000008ff557819 */ /* 0x000fe40000011654 */
[----:B------:R-:W-:Y:S01]  /*1f6b0*/  SHF.R.U32.HI R97, RZ, 0x18, R97 ;  /* 0x00000018ff617819 */ /* 0x000fe20000011661 */
[--C-:B------:R-:W-:Y:S01]  /*1f6c0*/  HSET2.LE.AND R73, R129, R206.reuse, PT ;  /* 0x000000ce81497233 */ /* 0x100fe20003803000 */
[----:B------:R-:W-:Y:S01]  /*1f6d0*/  LOP3.LUT R72, R85, 0xffff, RZ, 0xc0, !PT ;  /* 0x0000ffff55487812 */ /* 0x000fe200078ec0ff */
[--C-:B------:R-:W-:Y:S03]  /*1f6e0*/  HSET2.LE.AND R85, R138, R206.reuse, PT ;  /* 0x000000ce8a557233 */ /* 0x100fe60003803000 */
[----:B------:R-:W-:Y:S02]  /*1f6f0*/  LOP3.LUT R73, R73, R126, RZ, 0xc0, !PT ;  /* 0x0000007e49497212 */ /* 0x000fe400078ec0ff */
[----:B-1----:R-:W-:Y:S02]  /*1f700*/  PRMT R101, R98, 0x5410, R90 ;  /* 0x0000541062657816 */ /* 0x002fe4000000005a */
[----:B------:R-:W1:Y:S01]  /*1f710*/  MUFU.EX2 R98, R244 ;  /* 0x000000f400627308 */ /* 0x000e620000000800 */
[----:B------:R-:W2:Y:S01]  /*1f720*/  LDSM.16.MT88.4 R88, [R173+0x7000] ;  /* 0x00700000ad58783b */ /* 0x000ea20000004200 */
[----:B------:R-:W-:Y:S01]  /*1f730*/  LOP3.LUT R85, R85, R127, RZ, 0xc0, !PT ;  /* 0x0000007f55557212 */ /* 0x000fe200078ec0ff */
[----:B------:R-:W-:Y:S05]  /*1f740*/  HSET2.LE.AND R84, R101, R206, PT ;  /* 0x000000ce65547233 */ /* 0x000fea0003803000 */
[----:B------:R-:W-:Y:S01]  /*1f750*/  LOP3.LUT R84, R84, R128, RZ, 0xc0, !PT ;  /* 0x0000008054547212 */ /* 0x000fe200078ec0ff */
[----:B-1----:R-:W-:Y:S01]  /*1f760*/  FADD.FTZ R195, R98, R195 ;  /* 0x000000c362c37221 */ /* 0x002fe20000010000 */
[----:B------:R-:W-:Y:S01]  /*1f770*/  F2FP.BF16.PACK_AB R98, R191, R98 ;  /* 0x00000062bf62723e */ /* 0x000fe200000010ff */
[----:B---3--:R-:W-:Y:S02]  /*1f780*/  @!P2 HFMA2.BF16_V2 R104, -RZ.H0_H0, RZ.H0_H0, -R150.H0_H0 ;  /* 0x200000ffff68a231 */ /* 0x008fe40000340996 */
[----:B----4-:R-:W-:Y:S03]  /*1f790*/  @!P5 HFMA2.BF16_V2 R119, -RZ.H0_H0, RZ.H0_H0, -R99.H0_H0 ;  /* 0x200000ffff77d231 */ /* 0x010fe60000340963 */
[----:B------:R1:W-:Y:S01]  /*1f7a0*/  @!P2 STL.S16 [R1+0x48], R104 ;  /* 0x000048680100a387 */ /* 0x0003e20000100600 */
[----:B------:R-:W-:Y:S03]  /*1f7b0*/  PRMT R86, R104, 0x7610, R86 ;  /* 0x0000761068567816 */ /* 0x000fe60000000056 */
[----:B------:R3:W4:Y:S01]  /*1f7c0*/  LDL.S16 R101, [R1+0x38] ;  /* 0x0000380001657983 */ /* 0x0007220000100600 */
[----:B------:R-:W-:Y:S03]  /*1f7d0*/  PRMT R106, R119, 0x7610, R106 ;  /* 0x00007610776a7816 */ /* 0x000fe6000000006a */
[----:B------:R3:W3:Y:S04]  /*1f7e0*/  LDL.S16 R105, [R1+0x3c] ;  /* 0x00003c0001697983 */ /* 0x0006e80000100600 */
[----:B------:R-:W-:Y:S01]  /*1f7f0*/  @!P5 STL.S16 [R1+0x44], R119 ;  /* 0x000044770100d387 */ /* 0x000fe20000100600 */
[----:B-1----:R-:W-:Y:S02]  /*1f800*/  PRMT R104, R150, 0x5410, R99 ;  /* 0x0000541096687816 */ /* 0x002fe40000000063 */
[----:B------:R-:W-:Y:S01]  /*1f810*/  @!P2 PRMT R150, R86, 0x5410, RZ ;  /* 0x000054105696a816 */ /* 0x000fe200000000ff */
[--C-:B------:R-:W-:Y:S01]  /*1f820*/  HSET2.LE.AND R86, R123, R206.reuse, PT ;  /* 0x000000ce7b567233 */ /* 0x100fe20003803000 */
[C---:B------:R-:W-:Y:S01]  /*1f830*/  ISETP.GE.U32.AND P2, PT, R235.reuse, R72, PT ;  /* 0x00000048eb00720c */ /* 0x040fe20003f46070 */
[--C-:B------:R-:W-:Y:S01]  /*1f840*/  HSET2.LE.AND R72, R102, R206.reuse, PT ;  /* 0x000000ce66487233 */ /* 0x100fe20003803000 */
[----:B------:R-:W-:Y:S01]  /*1f850*/  @!P5 PRMT R99, R106, 0x5410, RZ ;  /* 0x000054106a63d816 */ /* 0x000fe200000000ff */
[----:B------:R-:W-:Y:S01]  /*1f860*/  STG.E.U16 [R158.64+0x60], R150 ;  /* 0x000060969e007986 */ /* 0x000fe2000c101522 */
[----:B------:R-:W-:Y:S02]  /*1f870*/  ISETP.GE.U32.AND P5, PT, R235, R97, PT ;  /* 0x00000061eb00720c */ /* 0x000fe40003fa6070 */
[----:B------:R-:W-:Y:S01]  /*1f880*/  PRMT R97, R98, 0x7632, R97 ;  /* 0x0000763262617816 */ /* 0x000fe20000000061 */
[----:B------:R-:W-:Y:S01]  /*1f890*/  STG.E.U16 [R158.64+0x62], R99 ;  /* 0x000062639e007986 */ /* 0x000fe2000c101522 */
[----:B------:R-:W-:Y:S01]  /*1f8a0*/  LOP3.LUT R86, R86, R2, RZ, 0xc0, !PT ;  /* 0x0000000256567212 */ /* 0x000fe200078ec0ff */
[----:B------:R-:W-:Y:S01]  /*1f8b0*/  HSET2.LE.AND R2, R136, R206, PT ;  /* 0x000000ce88027233 */ /* 0x000fe20003803000 */
[----:B------:R-:W-:Y:S04]  /*1f8c0*/  LOP3.LUT R72, R72, R125, RZ, 0xc0, !PT ;  /* 0x0000007d48487212 */ /* 0x000fe800078ec0ff */
[----:B------:R-:W-:Y:S01]  /*1f8d0*/  LOP3.LUT R75, R2, R95, RZ, 0xc0, !PT ;  /* 0x0000005f024b7212 */ /* 0x000fe200078ec0ff */
[-C--:B--2---:R-:W-:Y:S01]  /*1f8e0*/  HMMA.16816.F32.BF16 R4, R84, R88.reuse, R4 ;  /* 0x000000585404723c */ /* 0x084fe20000041804 */
[----:B------:R-:W-:Y:S07]  /*1f8f0*/  PRMT R95, R98, 0x5410, R97 ;  /* 0x00005410625f7816 */ /* 0x000fee0000000061 */
[C---:B------:R-:W-:Y:S07]  /*1f900*/  HMMA.16816.F32.BF16 R8, R72.reuse, R88, R8 ;  /* 0x000000584808723c */ /* 0x040fee0000041808 */
[----:B------:R-:W-:Y:S01]  /*1f910*/  SHF.R.U32.HI R88, RZ, 0x10, R116 ;  /* 0x00000010ff587819 */ /* 0x000fe20000011674 */
[-C--:B------:R-:W-:Y:S01]  /*1f920*/  HMMA.16816.F32.BF16 R12, R72, R90.reuse, R12 ;  /* 0x0000005a480c723c */ /* 0x080fe2000004180c */
[----:B------:R-:W-:Y:S07]  /*1f930*/  SHF.R.U32.HI R89, RZ, 0x18, R162 ;  /* 0x00000018ff597819 */ /* 0x000fee00000116a2 */
[C---:B------:R-:W-:Y:S07]  /*1f940*/  HMMA.16816.F32.BF16 R16, R84.reuse, R90, R16 ;  /* 0x0000005a5410723c */ /* 0x040fee0000041810 */
[----:B------:R-:W-:Y:S01]  /*1f950*/  LOP3.LUT R90, R88, 0xff, RZ, 0xc0, !PT ;  /* 0x000000ff585a7812 */ /* 0x000fe200078ec0ff */
[-C--:B------:R-:W-:Y:S01]  /*1f960*/  HMMA.16816.F32.BF16 R20, R84, R76.reuse, R20 ;  /* 0x0000004c5414723c */ /* 0x080fe20000041814 */
[----:B------:R-:W-:Y:S07]  /*1f970*/  LOP3.LUT R91, R162, 0xff, RZ, 0xc0, !PT ;  /* 0x000000ffa25b7812 */ /* 0x000fee00078ec0ff */
[C---:B------:R-:W-:Y:S08]  /*1f980*/  HMMA.16816.F32.BF16 R24, R72.reuse, R76, R24 ;  /* 0x0000004c4818723c */ /* 0x040ff00000041818 */
[-C--:B------:R-:W-:Y:S08]  /*1f990*/  HMMA.16816.F32.BF16 R28, R72, R78.reuse, R28 ;  /* 0x0000004e481c723c */ /* 0x080ff0000004181c */
[C---:B------:R-:W-:Y:S01]  /*1f9a0*/  HMMA.16816.F32.BF16 R32, R84.reuse, R78, R32 ;  /* 0x0000004e5420723c */ /* 0x040fe20000041820 */
[----:B------:R-:W-:Y:S03]  /*1f9b0*/  LDSM.16.MT88.4 R76, [R175+0x7000] ;  /* 0x00700000af4c783b */ /* 0x000fe60000004200 */
[----:B----4-:R-:W-:Y:S02]  /*1f9c0*/  @!P1 HFMA2.BF16_V2 R101, -RZ.H0_H0, RZ.H0_H0, -R98.H0_H0 ;  /* 0x200000ffff659231 */ /* 0x010fe40000340962 */
[----:B---3--:R-:W-:Y:S03]  /*1f9d0*/  @!P2 HFMA2.BF16_V2 R105, -RZ.H0_H0, RZ.H0_H0, -R97.H0_H0 ;  /* 0x200000ffff69a231 */ /* 0x008fe60000340961 */
[----:B------:R1:W-:Y:S03]  /*1f9e0*/  @!P1 STL.S16 [R1+0x38], R101 ;  /* 0x0000386501009387 */ /* 0x0003e60000100600 */
[----:B------:R-:W-:Y:S01]  /*1f9f0*/  PRMT R2, R101, 0x7610, R2 ;  /* 0x0000761065027816 */ /* 0x000fe20000000002 */
[----:B------:R2:W-:Y:S01]  /*1fa00*/  @!P2 STL.S16 [R1+0x3c], R105 ;  /* 0x00003c690100a387 */ /* 0x0005e20000100600 */
[----:B------:R-:W-:Y:S02]  /*1fa10*/  PRMT R81, R105, 0x7610, R81 ;  /* 0x0000761069517816 */ /* 0x000fe40000000051 */
[----:B------:R-:W-:Y:S01]  /*1fa20*/  @!P1 PRMT R98, R2, 0x5410, RZ ;  /* 0x0000541002629816 */ /* 0x000fe200000000ff */
[----:B------:R3:W4:Y:S01]  /*1fa30*/  LDL.S16 R102, [R1+0x34] ;  /* 0x0000340001667983 */ /* 0x0007220000100600 */
[C---:B------:R-:W-:Y:S02]  /*1fa40*/  LOP3.LUT R2, R162.reuse, 0xff, RZ, 0xc0, !PT ;  /* 0x000000ffa2027812 */ /* 0x040fe400078ec0ff */
[----:B------:R-:W-:Y:S01]  /*1fa50*/  @!P2 PRMT R97, R81, 0x5410, RZ ;  /* 0x000054105161a816 */ /* 0x000fe200000000ff */
[----:B------:R-:W-:Y:S01]  /*1fa60*/  STG.E.U16 [R164.64+0x5e], R98 ;  /* 0x00005e62a4007986 */ /* 0x000fe2000c101522 */
[C---:B------:R-:W-:Y:S02]  /*1fa70*/  ISETP.GE.U32.AND P2, PT, R235.reuse, R2, PT ;  /* 0x00000002eb00720c */ /* 0x040fe40003f46070 */
[----:B------:R-:W-:Y:S01]  /*1fa80*/  LOP3.LUT R2, R162, 0xffff, RZ, 0xc0, !PT ;  /* 0x0000ffffa2027812 */ /* 0x000fe200078ec0ff */
[----:B------:R-:W3:Y:S01]  /*1fa90*/  LDSM.16.MT88.4 R80, [R174+0x7000] ;  /* 0x00700000ae50783b */ /* 0x000ee20000004200 */
[----:B------:R-:W-:Y:S02]  /*1faa0*/  ISETP.GE.U32.AND P1, PT, R235, R0, PT ;  /* 0x00000000eb00720c */ /* 0x000fe40003f26070 */
[----:B------:R-:W-:Y:S02]  /*1fab0*/  SHF.R.U32.HI R88, RZ, 0x8, R2 ;  /* 0x00000008ff587819 */ /* 0x000fe40000011602 */
[----:B------:R-:W-:Y:S02]  /*1fac0*/  LOP3.LUT R2, R3, 0xff, RZ, 0xc0, !PT ;  /* 0x000000ff03027812 */ /* 0x000fe400078ec0ff */
[----:B------:R-:W-:Y:S01]  /*1fad0*/  LOP3.LUT R0, R163, UR14, R168, 0x96, !PT ;  /* 0x0000000ea3007c12 */ /* 0x000fe2000f8e96a8 */
[----:B------:R-:W-:Y:S01]  /*1fae0*/  STG.E.U16 [R164.64+0x60], R97 ;  /* 0x00006061a4007986 */ /* 0x000fe2000c101522 */
[--C-:B-1----:R-:W-:Y:S01]  /*1faf0*/  SHF.R.U32.HI R101, RZ, 0x18, R116.reuse ;  /* 0x00000018ff657819 */ /* 0x102fe20000011674 */
[----:B------:R-:W1:Y:S01]  /*1fb00*/  MUFU.EX2 R168, R251 ;  /* 0x000000fb00a87308 */ /* 0x000e620000000800 */
[----:B------:R-:W-:Y:S01]  /*1fb10*/  SHF.R.U32.HI R116, RZ, 0x10, R116 ;  /* 0x00000010ff747819 */ /* 0x000fe20000011674 */
[----:B--2---:R2:W2:Y:S01]  /*1fb20*/  LDL.S16 R105, [R1+0x30] ;  /* 0x0000300001697983 */ /* 0x0044a20000100600 */
[----:B------:R-:W-:Y:S02]  /*1fb30*/  PRMT R107, R2, 0x5410, R89 ;  /* 0x00005410026b7816 */ /* 0x000fe40000000059 */
[----:B------:R-:W-:Y:S02]  /*1fb40*/  LOP3.LUT R2, R116, 0xff, RZ, 0xc0, !PT ;  /* 0x000000ff74027812 */ /* 0x000fe400078ec0ff */
[----:B------:R-:W2:Y:S01]  /*1fb50*/  LDSM.16.MT88.4 R116, [R173+0x7800] ;  /* 0x00780000ad74783b */ /* 0x000ea20000004200 */
[----:B------:R-:W-:Y:S02]  /*1fb60*/  PRMT R143, R90, 0x5410, R101 ;  /* 0x000054105a8f7816 */ /* 0x000fe40000000065 */
[----:B------:R-:W-:Y:S02]  /*1fb70*/  LOP3.LUT R89, R0, 0xff, RZ, 0xc0, !PT ;  /* 0x000000ff00597812 */ /* 0x000fe400078ec0ff */
[----:B------:R-:W-:Y:S01]  /*1fb80*/  LOP3.LUT R90, R100, 0xff, RZ, 0xc0, !PT ;  /* 0x000000ff645a7812 */ /* 0x000fe200078ec0ff */
[----:B------:R-:W-:Y:S01]  /*1fb90*/  HSET2.LE.AND R143, R143, R206, PT ;  /* 0x000000ce8f8f7233 */ /* 0x000fe20003803000 */
[----:B------:R-:W-:Y:S02]  /*1fba0*/  PRMT R106, R91, 0x5410, R88 ;  /* 0x000054105b6a7816 */ /* 0x000fe40000000058 */
[----:B------:R-:W-:Y:S02]  /*1fbb0*/  PRMT R91, R96, 0x5410, R149 ;  /* 0x00005410605b7816 */ /* 0x000fe40000000095 */
[----:B------:R-:W-:Y:S04]  /*1fbc0*/  SHF.R.U32.HI R88, RZ, 0x10, R100 ;  /* 0x00000010ff587819 */ /* 0x000fe80000011664 */
[----:B------:R-:W-:Y:S02]  /*1fbd0*/  LOP3.LUT R88, R88, 0xff, RZ, 0xc0, !PT ;  /* 0x000000ff58587812 */ /* 0x000fe400078ec0ff */
[----:B-1----:R-:W-:Y:S04]  /*1fbe0*/  F2FP.BF16.PACK_AB R146, R167, R168 ;  /* 0x000000a8a792723e */ /* 0x002fe800000010ff */
[----:B------:R-:W-:Y:S01]  /*1fbf0*/  PRMT R145, R146, 0x7632, R145 ;  /* 0x0000763292917816 */ /* 0x000fe20000000091 */
[-C--:B---3--:R-:W-:Y:S08]  /*1fc00*/  HMMA.16816.F32.BF16 R36, R84, R80.reuse, R36 ;  /* 0x000000505424723c */ /* 0x088ff00000041824 */
[C---:B------:R-:W-:Y:S07]  /*1fc10*/  HMMA.16816.F32.BF16 R40, R72.reuse, R80, R40 ;  /* 0x000000504828723c */ /* 0x040fee0000041828 */
[----:B------:R-:W-:Y:S01]  /*1fc20*/  SHF.R.U32.HI R80, RZ, 0x18, R0 ;  /* 0x00000018ff507819 */ /* 0x000fe20000011600 */
[-C--:B------:R-:W-:Y:S08]  /*1fc30*/  HMMA.16816.F32.BF16 R44, R72, R82.reuse, R44 ;  /* 0x00000052482c723c */ /* 0x080ff0000004182c */
[C---:B------:R-:W-:Y:S08]  /*1fc40*/  HMMA.16816.F32.BF16 R48, R84.reuse, R82, R48 ;  /* 0x000000525430723c */ /* 0x040ff00000041830 */
[-C--:B------:R-:W-:Y:S08]  /*1fc50*/  HMMA.16816.F32.BF16 R52, R84, R76.reuse, R52 ;  /* 0x0000004c5434723c */ /* 0x080ff00000041834 */
[C---:B------:R-:W-:Y:S08]  /*1fc60*/  HMMA.16816.F32.BF16 R56, R72.reuse, R76, R56 ;  /* 0x0000004c4838723c */ /* 0x040ff00000041838 */
[-C--:B------:R-:W-:Y:S08]  /*1fc70*/  HMMA.16816.F32.BF16 R60, R72, R78.reuse, R60 ;  /* 0x0000004e483c723c */ /* 0x080ff0000004183c */
[----:B------:R-:W-:Y:S01]  /*1fc80*/  HMMA.16816.F32.BF16 R64, R84, R78, R64 ;  /* 0x0000004e5440723c */ /* 0x000fe20000041840 */
[----:B------:R-:W-:Y:S03]  /*1fc90*/  LDSM.16.MT88.4 R76, [R175+0x7800] ;  /* 0x00780000af4c783b */ /* 0x000fe60000004200 */
[----:B----4-:R-:W-:Y:S05]  /*1fca0*/  @!P6 HFMA2.BF16_V2 R102, -RZ.H0_H0, RZ.H0_H0, -R96.H0_H0 ;  /* 0x200000ffff66e231 */ /* 0x010fea0000340960 */
[----:B------:R1:W-:Y:S03]  /*1fcb0*/  @!P6 STL.S16 [R1+0x34], R102 ;  /* 0x000034660100e387 */ /* 0x0003e60000100600 */
[----:B------:R-:W-:Y:S01]  /*1fcc0*/  PRMT R3, R102, 0x7610, R3 ;  /* 0x0000761066037816 */ /* 0x000fe20000000003 */
[----:B------:R3:W5:Y:S03]  /*1fcd0*/  LDL.LU R178, [R1+0x170] ;  /* 0x0001700001b27983 */ /* 0x0007660000300800 */
[----:B------:R-:W-:Y:S02]  /*1fce0*/  @!P6 PRMT R96, R3, 0x5410, RZ ;  /* 0x000054100360e816 */ /* 0x000fe400000000ff */
[----:B------:R-:W-:Y:S02]  /*1fcf0*/  ISETP.GE.U32.AND P6, PT, R235, R2, PT ;  /* 0x00000002eb00720c */ /* 0x000fe40003fc6070 */
[----:B------:R-:W-:Y:S01]  /*1fd00*/  SHF.R.U32.HI R2, RZ, 0x10, R162 ;  /* 0x00000010ff027819 */ /* 0x000fe200000116a2 */
[----:B------:R-:W-:Y:S01]  /*1fd10*/  STG.E.U16 [R160.64+0x60], R96 ;  /* 0x00006060a0007986 */ /* 0x000fe2000c101522 */
[----:B------:R-:W-:Y:S02]  /*1fd20*/  LOP3.LUT R3, R100, 0xffff, RZ, 0xc0, !PT ;  /* 0x0000ffff64037812 */ /* 0x000fe400078ec0ff */
[----:B------:R-:W-:Y:S02]  /*1fd30*/  LOP3.LUT R101, R2, 0xff, RZ, 0xc0, !PT ;  /* 0x000000ff02657812 */ /* 0x000fe400078ec0ff */
[----:B------:R-:W-:Y:S01]  /*1fd40*/  LOP3.LUT R2, R0, 0xffff, RZ, 0xc0, !PT ;  /* 0x0000ffff00027812 */ /* 0x000fe200078ec0ff */
[----:B--2---:R-:W-:Y:S01]  /*1fd50*/  @!P5 HFMA2.BF16_V2 R105, -RZ.H0_H0, RZ.H0_H0, -R149.H0_H0 ;  /* 0x200000ffff69d231 */ /* 0x004fe20000340995 */
[----:B------:R-:W-:Y:S02]  /*1fd60*/  SHF.R.U32.HI R3, RZ, 0x8, R3 ;  /* 0x00000008ff037819 */ /* 0x000fe40000011603 */
[----:B------:R-:W-:Y:S02]  /*1fd70*/  SHF.R.U32.HI R2, RZ, 0x8, R2 ;  /* 0x00000008ff027819 */ /* 0x000fe40000011602 */
[----:B------:R-:W-:Y:S02]  /*1fd80*/  PRMT R103, R105, 0x7610, R103 ;  /* 0x0000761069677816 */ /* 0x000fe40000000067 */
[----:B------:R-:W-:Y:S01]  /*1fd90*/  SHF.R.U32.HI R100, RZ, 0x18, R100 ;  /* 0x00000018ff647819 */ /* 0x000fe20000011664 */
[----:B-1----:R3:W2:Y:S01]  /*1fda0*/  LDL.S16 R102, [R1+0x40] ;  /* 0x0000400001667983 */ /* 0x0026a20000100600 */
[----:B------:R-:W-:Y:S02]  /*1fdb0*/  PRMT R90, R90, 0x5410, R3 ;  /* 0x000054105a5a7816 */ /* 0x000fe40000000003 */
[----:B------:R-:W-:Y:S01]  /*1fdc0*/  LOP3.LUT R3, R162, 0xffff, RZ, 0xc0, !PT ;  /* 0x0000ffffa2037812 */ /* 0x000fe200078ec0ff */
[----:B------:R1:W-:Y:S01]  /*1fdd0*/  @!P5 STL.S16 [R1+0x30], R105 ;  /* 0x000030690100d387 */ /* 0x0003e20000100600 */
[----:B------:R-:W-:Y:S01]  /*1fde0*/  PRMT R141, R88, 0x5410, R100 ;  /* 0x00005410588d7816 */ /* 0x000fe20000000064 */
[--C-:B------:R-:W-:Y:S01]  /*1fdf0*/  HSET2.LE.AND R140, R90, R206.reuse, PT ;  /* 0x000000ce5a8c7233 */ /* 0x100fe20003803000 */
[----:B------:R-:W-:Y:S01]  /*1fe00*/  PRMT R88, R148, 0x5410, R147 ;  /* 0x0000541094587816 */ /* 0x000fe20000000093 */
[----:B------:R3:W5:Y:S01]  /*1fe10*/  LDL.LU R177, [R1+0x16c] ;  /* 0x00016c0001b17983 */ /* 0x0007620000300800 */
[----:B------:R-:W-:Y:S01]  /*1fe20*/  @!P5 PRMT R149, R103, 0x5410, RZ ;  /* 0x000054106795d816 */ /* 0x000fe200000000ff */
[--C-:B------:R-:W-:Y:S01]  /*1fe30*/  HSET2.LE.AND R141, R141, R206.reuse, PT ;  /* 0x000000ce8d8d7233 */ /* 0x100fe20003803000 */
[----:B------:R-:W-:Y:S01]  /*1fe40*/  ISETP.GE.U32.AND P5, PT, R235, R101, PT ;  /* 0x00000065eb00720c */ /* 0x000fe20003fa6070 */
[----:B------:R3:W5:Y:S01]  /*1fe50*/  LDL.LU R172, [R1+0x168] ;  /* 0x0001680001ac7983 */ /* 0x0007620000300800 */
[--C-:B------:R-:W-:Y:S01]  /*1fe60*/  HSET2.LE.AND R90, R106, R206.reuse, PT ;  /* 0x000000ce6a5a7233 */ /* 0x100fe20003803000 */
[----:B------:R-:W-:Y:S02]  /*1fe70*/  LOP3.LUT R140, R140, R121, RZ, 0xc0, !PT ;  /* 0x000000798c8c7212 */ /* 0x000fe400078ec0ff */
[----:B------:R-:W-:Y:S01]  /*1fe80*/  LOP3.LUT R141, R141, R104, RZ, 0xc0, !PT ;  /* 0x000000688d8d7212 */ /* 0x000fe200078ec0ff */
[----:B------:R-:W-:Y:S01]  /*1fe90*/  STG.E.U16 [R160.64+0x62], R149 ;  /* 0x00006295a0007986 */ /* 0x000fe2000c101522 */
[----:B------:R-:W-:Y:S02]  /*1fea0*/  LOP3.LUT R142, R142, R88, RZ, 0xc0, !PT ;  /* 0x000000588e8e7212 */ /* 0x000fe400078ec0ff */
[----:B------:R-:W-:Y:S02]  /*1feb0*/  SHF.R.U32.HI R162, RZ, 0x18, R162 ;  /* 0x00000018ffa27819 */ /* 0x000fe400000116a2 */
[----:B-1----:R-:W-:Y:S02]  /*1fec0*/  PRMT R105, R89, 0x5410, R2 ;  /* 0x0000541059697816 */ /* 0x002fe40000000002 */
[----:B------:R-:W-:Y:S02]  /*1fed0*/  SHF.R.U32.HI R2, RZ, 0x10, R0 ;  /* 0x00000010ff027819 */ /* 0x000fe40000011600 */
[--C-:B------:R-:W-:Y:S01]  /*1fee0*/  SHF.R.U32.HI R0, RZ, 0x8, R3.reuse ;  /* 0x00000008ff007819 */ /* 0x100fe20000011603 */
[--C-:B------:R-:W-:Y:S01]  /*1fef0*/  HSET2.LE.AND R88, R105, R206.reuse, PT ;  /* 0x000000ce69587233 */ /* 0x100fe20003803000 */
[----:B------:R-:W-:Y:S02]  /*1ff00*/  LOP3.LUT R2, R2, 0xff, RZ, 0xc0, !PT ;  /* 0x000000ff02027812 */ /* 0x000fe400078ec0ff */
[----:B------:R-:W-:Y:S02]  /*1ff10*/  PRMT R3, R144, 0x7632, R3 ;  /* 0x0000763290037816 */ /* 0x000fe40000000003 */
[----:B------:R-:W-:Y:S02]  /*1ff20*/  PRMT R89, R2, 0x5410, R80 ;  /* 0x0000541002597816 */ /* 0x000fe40000000050 */
[----:B------:R-:W-:Y:S02]  /*1ff30*/  LOP3.LUT R0, R0, 0xffff, RZ, 0xc0, !PT ;  /* 0x0000ffff00007812 */ /* 0x000fe400078ec0ff */
[----:B------:R-:W-:Y:S01]  /*1ff40*/  F2FP.BF16.PACK_AB R2, R155, R166 ;  /* 0x000000a69b02723e */ /* 0x000fe200000010ff */
[--C-:B------:R-:W-:Y:S01]  /*1ff50*/  HSET2.LE.AND R89, R89, R206.reuse, PT ;  /* 0x000000ce59597233 */ /* 0x100fe20003803000 */
[----:B------:R-:W-:Y:S02]  /*1ff60*/  PRMT R72, R144, 0x5410, R3 ;  /* 0x0000541090487816 */ /* 0x000fe40000000003 */
[----:B------:R-:W-:Y:S02]  /*1ff70*/  LOP3.LUT R88, R88, R95, RZ, 0xc0, !PT ;  /* 0x0000005f58587212 */ /* 0x000fe400078ec0ff */
[----:B------:R-:W-:Y:S02]  /*1ff80*/  LOP3.LUT R143, R143, R72, RZ, 0xc0, !PT ;  /* 0x000000488f8f7212 */ /* 0x000fe400078ec0ff */
[----:B------:R-:W-:Y:S02]  /*1ff90*/  PRMT R72, R146, 0x5410, R145 ;  /* 0x0000541092487816 */ /* 0x000fe40000000091 */
[----:B------:R-:W-:Y:S01]  /*1ffa0*/  LOP3.LUT R89, R89, R91, RZ, 0xc0, !PT ;  /* 0x0000005b59597212 */ /* 0x000fe200078ec0ff */
[----:B------:R-:W-:Y:S01]  /*1ffb0*/  HSET2.LE.AND R91, R107, R206, PT ;  /* 0x000000ce6b5b7233 */ /* 0x000fe20003803000 */
[----:B------:R-:W-:Y:S01]  /*1ffc0*/  LOP3.LUT R90, R90, R72, RZ, 0xc0, !PT ;  /* 0x000000485a5a7212 */ /* 0x000fe200078ec0ff */
[-C--:B------:R-:W-:Y:S01]  /*1ffd0*/  HMMA.16816.F32.BF16 R124, R140, R116.reuse, R4 ;  /* 0x000000748c7c723c */ /* 0x080fe20000041804 */
[----:B--2---:R-:W-:Y:S05]  /*1ffe0*/  @!P4 HFMA2.BF16_V2 R102, -RZ.H0_H0, RZ.H0_H0, -R148.H0_H0 ;  /* 0x200000ffff66c231 */ /* 0x004fea0000340994 */
[----:B------:R-:W-:Y:S01]  /*1fff0*/  @!P4 STL.S16 [R1+0x40], R102 ;  /* 0x000040660100c387 */ /* 0x000fe20000100600 */
[----:B------:R-:W-:Y:S03]  /*20000*/  PRMT R81, R102, 0x7610, R81 ;  /* 0x0000761066517816 */ /* 0x000fe60000000051 */
[----:B------:R3:W2:Y:S02]  /*20010*/  LDL.S16 R203, [R1+0x2c] ;  /* 0x00002c0001cb7983 */ /* 0x0006a40000100600 */
[----:B------:R-:W-:Y:S02]  /*20020*/  @!P4 PRMT R148, R81, 0x5410, RZ ;  /* 0x000054105194c816 */ /* 0x000fe400000000ff */
[----:B------:R-:W-:Y:S01]  /*20030*/  ISETP.GE.U32.AND P4, PT, R235, R0, PT ;  /* 0x00000000eb00720c */ /* 0x000fe20003f86070 */
[----:B------:R3:W4:Y:S01]  /*20040*/  LDL.S16 R202, [R1+0x28] ;  /* 0x0000280001ca7983 */ /* 0x0007220000100600 */
[C---:B------:R-:W-:Y:S03]  /*20050*/  PRMT R0, R2.reuse, 0x7632, R0 ;  /* 0x0000763202007816 */ /* 0x040fe60000000000 */
[----:B------:R3:W3:Y:S01]  /*20060*/  LDL.S16 R201, [R1+0x24] ;  /* 0x0000240001c97983 */ /* 0x0006e20000100600 */
[----:B------:R-:W-:Y:S03]  /*20070*/  PRMT R72, R2, 0x5410, R0 ;  /* 0x0000541002487816 */ /* 0x000fe60000000000 */
[----:B------:R1:W3:Y:S01]  /*20080*/  LDL.S16 R200, [R1+0x20] ;  /* 0x0000200001c87983 */ /* 0x0002e20000100600 */
[----:B------:R-:W-:Y:S01]  /*20090*/  LOP3.LUT R91, R91, R72, RZ, 0xc0, !PT ;  /* 0x000000485b5b7212 */ /* 0x000fe200078ec0ff */
[----:B------:R-:W-:Y:S02]  /*200a0*/  IMAD.MOV.U32 R72, RZ, RZ, R69 ;  /* 0x000000ffff487224 */ /* 0x000fe400078e0045 */
[----:B------:R1:W3:Y:S04]  /*200b0*/  LDL.S16 R75, [R1+0x1c] ;  /* 0x00001c00014b7983 */ /* 0x0002e80000100600 */
[C---:B------:R-:W-:Y:S01]  /*200c0*/  HMMA.16816.F32.BF16 R136, R88.reuse, R116, R8 ;  /* 0x000000745888723c */ /* 0x040fe20000041808 */
[----:B------:R1:W3:Y:S04]  /*200d0*/  LDL.S16 R74, [R1+0x18] ;  /* 0x00001800014a7983 */ /* 0x0002e80000100600 */
[----:B------:R1:W3:Y:S03]  /*200e0*/  LDL.S16 R73, [R1] ;  /* 0x0000000001497983 */ /* 0x0002e60000100600 */
[-C--:B------:R-:W-:Y:S01]  /*200f0*/  HMMA.16816.F32.BF16 R132, R88, R118.reuse, R12 ;  /* 0x000000765884723c */ /* 0x080fe2000004180c */
[----:B------:R-:W1:Y:S07]  /*20100*/  LDSM.16.MT88.4 R100, [R176+0x7800] ;  /* 0x00780000b064783b */ /* 0x000e6e0000004200 */
[C---:B------:R-:W-:Y:S01]  /*20110*/  HMMA.16816.F32.BF16 R116, R140.reuse, R118, R16 ;  /* 0x000000768c74723c */ /* 0x040fe20000041810 */
[----:B------:R-:W1:Y:S08]  /*20120*/  LDSM.16.MT88.4 R80, [R174+0x7800] ;  /* 0x00780000ae50783b */ /* 0x000e700000004200 */
[----:B------:R-:W-:Y:S01]  /*20130*/  STG.E.U16 [R156.64+0x70], R148 ;  /* 0x000070949c007986 */ /* 0x000fe2000c101522 */
        /* <DEDUP_REMOVED lines=11> */
[----:B------:R-:W-:Y:S01]  /*201f0*/  HMMA.16816.F32.BF16 R76, R140, R78, R64 ;  /* 0x0000004e8c4c723c */ /* 0x000fe20000041840 */
        /* <DEDUP_REMOVED lines=13> */
[----:B------:R-:W-:Y:S02]  /*202d0*/  PRMT R8, R201, 0x7610, R8 ;  /* 0x00007610c9087816 */ /* 0x000fe40000000008 */
[----:B------:R-:W-:Y:S01]  /*202e0*/  @!P6 PRMT R144, R9, 0x5410, RZ ;  /* 0x000054100990e816 */ /* 0x000fe200000000ff */
[----:B------:R-:W-:Y:S01]  /*202f0*/  @!P2 STL.S16 [R1+0x20], R200 ;  /* 0x000020c80100a387 */ /* 0x000fe20000100600 */
[----:B------:R-:W-:Y:S01]  /*20300*/  @!P5 HFMA2.BF16_V2 R74, -RZ.H0_H0, RZ.H0_H0, -R2.H0_H0 ;  /* 0x200000ffff4ad231 */ /* 0x000fe20000340902 */
[----:B------:R-:W-:Y:S02]  /*20310*/  @!P1 PRMT R3, R8, 0x5410, RZ ;  /* 0x0000541008039816 */ /* 0x000fe400000000ff */
[----:B------:R-:W-:Y:S01]  /*20320*/  STG.E.U16 [R158.64+0x70], R144 ;  /* 0x000070909e007986 */ /* 0x000fe2000c101522 */
[----:B------:R-:W-:Y:S01]  /*20330*/  @!P3 HFMA2.BF16_V2 R73, -RZ.H0_H0, RZ.H0_H0, -R0.H0_H0 ;  /* 0x200000ffff49b231 */ /* 0x000fe20000340900 */
[----:B------:R-:W-:Y:S02]  /*20340*/  PRMT R7, R200, 0x7610, R7 ;  /* 0x00007610c8077816 */ /* 0x000fe40000000007 */
[----:B------:R-:W-:Y:S01]  /*20350*/  STG.E.U16 [R158.64+0x72], R3 ;  /* 0x000072039e007986 */ /* 0x000fe2000c101522 */
[----:B------:R-:W-:Y:S02]  /*20360*/  PRMT R6, R75, 0x7610, R6 ;  /* 0x000076104b067816 */ /* 0x000fe40000000006 */
[----:B------:R-:W-:Y:S01]  /*20370*/  @!P2 PRMT R146, R7, 0x5410, RZ ;  /* 0x000054100792a816 */ /* 0x000fe200000000ff */
[----:B------:R-:W-:Y:S01]  /*20380*/  @!P4 STL.S16 [R1+0x1c], R75 ;  /* 0x00001c4b0100c387 */ /* 0x000fe20000100600 */
[----:B------:R-:W-:Y:S02]  /*20390*/  @!P4 PRMT R145, R6, 0x5410, RZ ;  /* 0x000054100691c816 */ /* 0x000fe400000000ff */
[----:B------:R-:W-:Y:S01]  /*203a0*/  PRMT R5, R74, 0x7610, R5 ;  /* 0x000076104a057816 */ /* 0x000fe20000000005 */
[----:B------:R-:W-:Y:S01]  /*203b0*/  STG.E.U16 [R164.64+0x6e], R146 ;  /* 0x00006e92a4007986 */ /* 0x000fe2000c101522 */
[----:B------:R-:W-:Y:S02]  /*203c0*/  PRMT R4, R73, 0x7610, R4 ;  /* 0x0000761049047816 */ /* 0x000fe40000000004 */
[----:B------:R-:W-:Y:S01]  /*203d0*/  @!P5 PRMT R2, R5, 0x5410, RZ ;  /* 0x000054100502d816 */ /* 0x000fe200000000ff */
[----:B------:R-:W-:Y:S01]  /*203e0*/  FADD.FTZ R5, R170, R196 ;  /* 0x000000c4aa057221 */ /* 0x000fe20000010000 */
[----:B------:R-:W-:Y:S01]  /*203f0*/  @!P3 PRMT R0, R4, 0x5410, RZ ;  /* 0x000054100400b816 */ /* 0x000fe200000000ff */
[----:B------:R-:W-:Y:S01]  /*20400*/  FADD.FTZ R4, R189, R197 ;  /* 0x000000c5bd047221 */ /* 0x000fe20000010000 */
[----:B------:R-:W-:Y:S01]  /*20410*/  STG.E.U16 [R164.64+0x70], R145 ;  /* 0x00007091a4007986 */ /* 0x000fe2000c101522 */
[----:B------:R-:W-:Y:S01]  /*20420*/  FADD.FTZ R239, R169, R5 ;  /* 0x00000005a9ef7221 */ /* 0x000fe20000010000 */
[----:B------:R-:W-:Y:S01]  /*20430*/  ISETP.GT.AND P1, PT, R192, RZ, PT ;  /* 0x000000ffc000720c */ /* 0x000fe20003f24270 */
[----:B------:R-:W-:Y:S01]  /*20440*/  FADD.FTZ R238, R171, R4 ;  /* 0x00000004abee7221 */ /* 0x000fe20000010000 */
[----:B------:R1:W-:Y:S04]  /*20450*/  STG.E.U16 [R160.64+0x70], R2 ;  /* 0x00007002a0007986 */ /* 0x0003e8000c101522 */
[----:B------:R2:W-:Y:S04]  /*20460*/  STG.E.U16 [R160.64+0x72], R0 ;  /* 0x00007200a0007986 */ /* 0x0005e8000c101522 */
[----:B------:R-:W-:Y:S04]  /*20470*/  @!P5 STL.S16 [R1+0x18], R74 ;  /* 0x0000184a0100d387 */ /* 0x000fe80000100600 */
[----:B------:R3:W-:Y:S01]  /*20480*/  @!P3 STL.S16 [R1], R73 ;  /* 0x000000490100b387 */ /* 0x0007e20000100600 */
[----:B-1----:R-:W-:Y:S02]  /*20490*/  FADD.FTZ R2, R191, R195 ;  /* 0x000000c3bf027221 */ /* 0x002fe40000010000 */
[----:B--2---:R-:W-:Y:S02]  /*204a0*/  FADD.FTZ R0, R190, R194 ;  /* 0x000000c2be007221 */ /* 0x004fe40000010000 */
[----:B------:R-:W-:Y:S02]  /*204b0*/  FADD.FTZ R3, R168, R2 ;  /* 0x00000002a8037221 */ /* 0x000fe40000010000 */
[----:B------:R-:W-:Y:S01]  /*204c0*/  FADD.FTZ R2, R166, R0 ;  /* 0x00000000a6027221 */ /* 0x000fe20000010000 */
[----:B------:R-:W-:Y:S01]  /*204d0*/  IADD3 R0, R192, -0x1, RZ ;  /* 0xffffffffc0007810 */ /* 0x000fe20007ffe0ff */
[----:B------:R-:W-:Y:S02]  /*204e0*/  FADD.FTZ R240, R167, R3 ;  /* 0x00000003a7f07221 */ /* 0x000fe40000010000 */
[----:B------:R-:W-:Y:S02]  /*204f0*/  FADD.FTZ R241, R155, R2 ;  /* 0x000000029bf17221 */ /* 0x000fe40000010000 */
[----:B------:R-:W-:Y:S02]  /*20500*/  IMAD.MOV.U32 R192, RZ, RZ, R0 ;  /* 0x000000ffffc07224 */ /* 0x000fe400078e0000 */
[----:B------:R-:W-:Y:S02]  /*20510*/  IMAD.MOV.U32 R3, RZ, RZ, R70 ;  /* 0x000000ffff037224 */ /* 0x000fe400078e0046 */
[----:B------:R-:W-:Y:S02]  /*20520*/  IMAD.MOV.U32 R0, RZ, RZ, R71 ;  /* 0x000000ffff007224 */ /* 0x000fe400078e0047 */
[----:B---3--:R-:W-:Y:S01]  /*20530*/  IMAD.MOV.U32 R73, RZ, RZ, R68 ;  /* 0x000000ffff497224 */ /* 0x008fe200078e0044 */
[----:B-----5:R-:W-:-:S05]  /*20540*/  @P1 BRA `(.L_x_1009) ;  /* 0xffff90e000001947 */ /* 0x020fca000383ffff */
.L_x_1008:
[----:B------:R-:W2:Y:S01]  /*20550*/  LDL.LU R57, [R1+0x148] ;  /* 0x0001480001397983 */ /* 0x000ea20000300800 */
[----:B------:R-:W1:Y:S01]  /*20560*/  LDC.U8 R40, c[0x0][0x329] ;  /* 0x0000ca40ff287b82 */ /* 0x000e620000000000 */
[----:B------:R-:W-:Y:S02]  /*20570*/  BSSY B0, `(.L_x_1012) ;  /* 0x0000136000007945 */ /* 0x000fe40003800000 */
[----:B------:R-:W3:Y:S04]  /*20580*/  SHFL.BFLY PT, R0, R238, 0x2, 0x1f ;  /* 0x0c401f00ee007f89 */ /* 0x000ee800000e0000 */
[----:B------:R-:W4:Y:S04]  /*20590*/  SHFL.BFLY PT, R3, R240, 0x2, 0x1f ;  /* 0x0c401f00f0037f89 */ /* 0x000f2800000e0000 */
[----:B------:R-:W1:Y:S04]  /*205a0*/  SHFL.BFLY PT, R2, R239, 0x2, 0x1f ;  /* 0x0c401f00ef027f89 */ /* 0x000e6800000e0000 */
[----:B------:R-:W1:Y:S04]  /*205b0*/  SHFL.BFLY PT, R4, R241, 0x2, 0x1f ;  /* 0x0c401f00f1047f89 */ /* 0x000e6800000e0000 */
[----:B------:R-:W1:Y:S01]  /*205c0*/  S2R R55, SR_TID.X ;  /* 0x0000000000377919 */ /* 0x000e620000002100 */
[----:B---3--:R-:W-:-:S02]  /*205d0*/  FADD.FTZ R238, R0, R238 ;  /* 0x000000ee00ee7221 */ /* 0x008fc40000010000 */
[----:B----4-:R-:W-:-:S03]  /*205e0*/  FADD.FTZ R0, R3, R240 ;  /* 0x000000f003007221 */ /* 0x010fc60000010000 */
[----:B------:R-:W3:Y:S01]  /*205f0*/  SHFL.BFLY PT, R6, R238, 0x1, 0x1f ;  /* 0x0c201f00ee067f89 */ /* 0x000ee200000e0000 */
[----:B-1----:R-:W-:-:S03]  /*20600*/  FADD.FTZ R2, R2, R239 ;  /* 0x000000ef02027221 */ /* 0x002fc60000010000 */
[----:B------:R-:W1:Y:S01]  /*20610*/  SHFL.BFLY PT, R3, R0, 0x1, 0x1f ;  /* 0x0c201f0000037f89 */ /* 0x000e6200000e0000 */
[----:B------:R-:W-:-:S03]  /*20620*/  FADD.FTZ R4, R4, R241 ;  /* 0x000000f104047221 */ /* 0x000fc60000010000 */
[----:B------:R-:W4:Y:S01]  /*20630*/  SHFL.BFLY PT, R5, R2, 0x1, 0x1f ;  /* 0x0c201f0002057f89 */ /* 0x000f2200000e0000 */
[----:B------:R-:W-:-:S03]  /*20640*/  SHF.R.S32.HI R56, RZ, 0x1f, R55 ;  /* 0x0000001fff387819 */ /* 0x000fc60000011437 */
[----:B------:R-:W4:Y:S01]  /*20650*/  SHFL.BFLY PT, R9, R4, 0x1, 0x1f ;  /* 0x0c201f0004097f89 */ /* 0x000f2200000e0000 */
[CC--:B------:R-:W-:Y:S02]  /*20660*/  LEA.HI R7, R56.reuse, R55.reuse, RZ, 0x2 ;  /* 0x0000003738077211 */ /* 0x0c0fe400078f10ff */
[----:B------:R-:W-:Y:S02]  /*20670*/  LEA.HI R54, R56, R55, RZ, 0x5 ;  /* 0x0000003738367211 */ /* 0x000fe400078f28ff */
[----:B------:R-:W-:Y:S02]  /*20680*/  SHF.R.S32.HI R8, RZ, 0x1f, R7 ;  /* 0x0000001fff087819 */ /* 0x000fe40000011407 */
[----:B------:R-:W-:Y:S01]  /*20690*/  SHF.R.S32.HI R10, RZ, 0x5, R54 ;  /* 0x00000005ff0a7819 */ /* 0x000fe20000011436 */
[----:B---3--:R-:W-:Y:S01]  /*206a0*/  FADD.FTZ R238, R238, R6 ;  /* 0x00000006eeee7221 */ /* 0x008fe20000010000 */
[----:B------:R-:W-:Y:S01]  /*206b0*/  MOV R6, 0x3f800000 ;  /* 0x3f80000000067802 */ /* 0x000fe20000000f00 */
[----:B-1----:R-:W-:Y:S01]  /*206c0*/  FADD.FTZ R38, R0, R3 ;  /* 0x0000000300267221 */ /* 0x002fe20000010000 */
[----:B------:R-:W-:-:S02]  /*206d0*/  SHF.R.S32.HI R0, RZ, 0x2, R7 ;  /* 0x00000002ff007819 */ /* 0x000fc40000011407 */
[----:B------:R-:W-:Y:S01]  /*206e0*/  FSETP.NE.FTZ.AND P6, PT, R238, RZ, PT ;  /* 0x000000ffee00720b */ /* 0x000fe20003fd5000 */
[----:B----4-:R-:W-:Y:S01]  /*206f0*/  FADD.FTZ R37, R2, R5 ;  /* 0x0000000502257221 */ /* 0x010fe20000010000 */
[----:B------:R-:W-:Y:S02]  /*20700*/  FSETP.NE.FTZ.AND P4, PT, R38, RZ, PT ;  /* 0x000000ff2600720b */ /* 0x000fe40003f95000 */
[----:B------:R-:W-:Y:S01]  /*20710*/  LEA.HI R8, R8, R0, RZ, 0x3 ;  /* 0x0000000008087211 */ /* 0x000fe200078f18ff */
[----:B------:R-:W-:Y:S01]  /*20720*/  FADD.FTZ R39, R4, R9 ;  /* 0x0000000904277221 */ /* 0x000fe20000010000 */
[----:B------:R-:W-:Y:S01]  /*20730*/  FSETP.NE.FTZ.AND P5, PT, R37, RZ, PT ;  /* 0x000000ff2500720b */ /* 0x000fe20003fb5000 */
[----:B------:R-:W-:Y:S01]  /*20740*/  IMAD.MOV.U32 R4, RZ, RZ, 0x3f800000 ;  /* 0x3f800000ff047424 */ /* 0x000fe200078e00ff */
[----:B------:R-:W-:Y:S02]  /*20750*/  LOP3.LUT R19, R8, 0xfffffff8, RZ, 0xc0, !PT ;  /* 0xfffffff808137812 */ /* 0x000fe400078ec0ff */
[----:B------:R-:W-:-:S02]  /*20760*/  FSETP.NE.FTZ.AND P3, PT, R39, RZ, PT ;  /* 0x000000ff2700720b */ /* 0x000fc40003f75000 */
[----:B------:R-:W-:Y:S02]  /*20770*/  MOV R5, 0x3f800000 ;  /* 0x3f80000000057802 */ /* 0x000fe40000000f00 */
[----:B------:R-:W-:Y:S02]  /*20780*/  IADD3 R19, R0, -R19, RZ ;  /* 0x8000001300137210 */ /* 0x000fe40007ffe0ff */
[----:B------:R-:W-:Y:S02]  /*20790*/  LOP3.LUT R7, R7, 0x3ffffffc, RZ, 0xc0, !PT ;  /* 0x3ffffffc07077812 */ /* 0x000fe400078ec0ff */
[----:B------:R-:W1:Y:S08]  /*207a0*/  @P6 MUFU.RCP R5, R238 ;  /* 0x000000ee00056308 */ /* 0x000e700000001000 */
[----:B------:R-:W-:Y:S08]  /*207b0*/  @P5 MUFU.RCP R6, R37 ;  /* 0x0000002500065308 */ /* 0x000ff00000001000 */
[----:B------:R-:W3:Y:S01]  /*207c0*/  @P3 MUFU.RCP R4, R39 ;  /* 0x0000002700043308 */ /* 0x000ee20000001000 */
[----:B-1----:R-:W-:-:S04]  /*207d0*/  FMUL.FTZ R0, R5, c[0x0][0x2dc] ;  /* 0x0000b70005007a20 */ /* 0x002fc80000410000 */
[C---:B------:R-:W-:Y:S02]  /*207e0*/  FMUL.FTZ R124, R0.reuse, R124 ;  /* 0x0000007c007c7220 */ /* 0x040fe40000410000 */
[C---:B------:R-:W-:Y:S02]  /*207f0*/  FMUL.FTZ R5, R0.reuse, R125 ;  /* 0x0000007d00057220 */ /* 0x040fe40000410000 */
[C---:B------:R-:W-:Y:S02]  /*20800*/  FMUL.FTZ R116, R0.reuse, R116 ;  /* 0x0000007400747220 */ /* 0x040fe40000410000 */
[C---:B------:R-:W-:Y:S01]  /*20810*/  FMUL.FTZ R117, R0.reuse, R117 ;  /* 0x0000007500757220 */ /* 0x040fe20000410000 */
[----:B------:R-:W-:Y:S01]  /*20820*/  F2FP.BF16.PACK_AB R5, R5, R124 ;  /* 0x0000007c0505723e */ /* 0x000fe200000010ff */
[C---:B------:R-:W-:Y:S02]  /*20830*/  FMUL.FTZ R108, R0.reuse, R108 ;  /* 0x0000006c006c7220 */ /* 0x040fe40000410000 */
[----:B------:R-:W-:-:S02]  /*20840*/  FMUL.FTZ R14, R0, R109 ;  /* 0x0000006d000e7220 */ /* 0x000fc40000410000 */
[C---:B------:R-:W-:Y:S02]  /*20850*/  FMUL.FTZ R100, R0.reuse, R100 ;  /* 0x0000006400647220 */ /* 0x040fe40000410000 */
        /* <DEDUP_REMOVED lines=14> */
[----:B---3--:R-:W-:-:S03]  /*20940*/  FMUL.FTZ R0, R4, c[0x0][0x2dc] ;  /* 0x0000b70004007a20 */ /* 0x008fc60000410000 */
[----:B------:R-:W-:Y:S01]  /*20950*/  F2FP.BF16.PACK_AB R32, R32, R76 ;  /* 0x0000004c2020723e */ /* 0x000fe200000010ff */
[C---:B------:R-:W-:Y:S02]  /*20960*/  FMUL.FTZ R138, R0.reuse, R138 ;  /* 0x0000008a008a7220 */ /* 0x040fe40000410000 */
[C---:B------:R-:W-:Y:S02]  /*20970*/  FMUL.FTZ R9, R0.reuse, R139 ;  /* 0x0000008b00097220 */ /* 0x040fe40000410000 */
        /* <DEDUP_REMOVED lines=20> */
[----:B------:R-:W-:Y:S02]  /*20ac0*/  F2FP.BF16.PACK_AB R0, R117, R116 ;  /* 0x000000747500723e */ /* 0x000fe400000010ff */
[----:B------:R-:W-:Y:S02]  /*20ad0*/  F2FP.BF16.PACK_AB R33, R33, R98 ;  /* 0x000000622121723e */ /* 0x000fe400000010ff */
[----:B------:R-:W-:Y:S02]  /*20ae0*/  F2FP.BF16.PACK_AB R35, R35, R90 ;  /* 0x0000005a2323723e */ /* 0x000fe400000010ff */
[----:B--2---:R-:W-:-:S13]  /*20af0*/  ISETP.NE.AND P0, PT, R57, -0x1, PT ;  /* 0xffffffff3900780c */ /* 0x004fda0003f05270 */
[----:B------:R-:W-:-:S04]  /*20b00*/  @P0 IMAD.WIDE.U32 R2, R57, c[0x0][0x1e8], RZ ;  /* 0x00007a0039020a25 */ /* 0x000fc800078e00ff */
[----:B------:R-:W-:Y:S01]  /*20b10*/  @P0 IMAD R53, R57, c[0x0][0x1ec], R3 ;  /* 0x00007b0039350a24 */ /* 0x000fe200078e0203 */
[----:B------:R-:W-:Y:S02]  /*20b20*/  @P0 MOV R52, R2 ;  /* 0x0000000200340202 */ /* 0x000fe40000000f00 */
[----:B------:R-:W-:Y:S02]  /*20b30*/  MOV R2, 0x3f800000 ;  /* 0x3f80000000027802 */ /* 0x000fe40000000f00 */
[----:B------:R-:W-:-:S04]  /*20b40*/  IADD3 R3, -R7, R55, RZ ;  /* 0x0000003707037210 */ /* 0x000fc80007ffe1ff */
[----:B------:R-:W1:Y:S01]  /*20b50*/  @P4 MUFU.RCP R2, R38 ;  /* 0x0000002600024308 */ /* 0x000e620000001000 */
[----:B------:R-:W-:Y:S01]  /*20b60*/  LEA R30, R10, R3, 0x9 ;  /* 0x000000030a1e7211 */ /* 0x000fe200078e48ff */
[----:B------:R-:W-:Y:S01]  /*20b70*/  FMUL.FTZ R3, R6, c[0x0][0x2dc] ;  /* 0x0000b70006037a20 */ /* 0x000fe20000410000 */
[----:B------:R-:W-:-:S03]  /*20b80*/  MOV R6, 0xfffffff0 ;  /* 0xfffffff000067802 */ /* 0x000fc60000000f00 */
[C---:B------:R-:W-:Y:S02]  /*20b90*/  FMUL.FTZ R126, R3.reuse, R126 ;  /* 0x0000007e037e7220 */ /* 0x040fe40000410000 */
[C---:B------:R-:W-:Y:S02]  /*20ba0*/  FMUL.FTZ R127, R3.reuse, R127 ;  /* 0x0000007f037f7220 */ /* 0x040fe40000410000 */
[C---:B------:R-:W-:Y:S02]  /*20bb0*/  FMUL.FTZ R118, R3.reuse, R118 ;  /* 0x0000007603767220 */ /* 0x040fe40000410000 */
[----:B------:R-:W-:Y:S01]  /*20bc0*/  FMUL.FTZ R7, R3, R119 ;  /* 0x0000007703077220 */ /* 0x000fe20000410000 */
[----:B------:R-:W-:Y:S01]  /*20bd0*/  F2FP.BF16.PACK_AB R4, R127, R126 ;  /* 0x0000007e7f04723e */ /* 0x000fe200000010ff */
        /* <DEDUP_REMOVED lines=28> */
[C---:B------:R-:W-:Y:S01]  /*20da0*/  FMUL.FTZ R102, R3.reuse, R102 ;  /* 0x0000006603667220 */ /* 0x040fe20000410000 */
        /* <DEDUP_REMOVED lines=19> */
[----:B------:R-:W-:Y:S01]  /*20ee0*/  FMUL.FTZ R31, R3, R79 ;  /* 0x0000004f031f7220 */ /* 0x000fe20000410000 */
[----:B------:R-:W-:-:S02]  /*20ef0*/  SHF.L.U32 R2, R2, 0x1, RZ ;  /* 0x0000000102027819 */ /* 0x000fc400000006ff */
[----:B------:R-:W-:Y:S02]  /*20f00*/  SEL R30, R30, 0xffffffe0, !P1 ;  /* 0xffffffe01e1e7807 */ /* 0x000fe40004800000 */
[----:B------:R-:W-:Y:S01]  /*20f10*/  IADD3 R3, R2, R6, RZ ;  /* 0x0000000602037210 */ /* 0x000fe20007ffe0ff */
[----:B------:R1:W-:Y:S01]  /*20f20*/  STS [R2], R5 ;  /* 0x0000000502007388 */ /* 0x0003e20000000800 */
[----:B------:R-:W-:Y:S02]  /*20f30*/  F2FP.BF16.PACK_AB R19, R87, R86 ;  /* 0x000000565713723e */ /* 0x000fe400000010ff */
[----:B------:R-:W-:Y:S01]  /*20f40*/  F2FP.BF16.PACK_AB R27, R27, R82 ;  /* 0x000000521b1b723e */ /* 0x000fe200000010ff */
[----:B------:R2:W-:Y:S01]  /*20f50*/  STS [R2+0x400], R4 ;  /* 0x0004000402007388 */ /* 0x0005e20000000800 */
[----:B------:R-:W-:Y:S02]  /*20f60*/  F2FP.BF16.PACK_AB R31, R31, R78 ;  /* 0x0000004e1f1f723e */ /* 0x000fe400000010ff */
[----:B------:R-:W-:Y:S01]  /*20f70*/  F2FP.BF16.PACK_AB R36, R36, R88 ;  /* 0x000000582424723e */ /* 0x000fe200000010ff */
[----:B------:R3:W-:Y:S01]  /*20f80*/  STS [R3], R0 ;  /* 0x0000000003007388 */ /* 0x0007e20000000800 */
[----:B------:R-:W-:-:S03]  /*20f90*/  ISETP.NE.AND P1, PT, R40, RZ, PT ;  /* 0x000000ff2800720c */ /* 0x000fc60003f25270 */
[----:B------:R4:W-:Y:S04]  /*20fa0*/  STS [R3+0x400], R7 ;  /* 0x0004000703007388 */ /* 0x0009e80000000800 */
[----:B------:R-:W-:Y:S04]  /*20fb0*/  STS [R2+0x2000], R8 ;  /* 0x0020000802007388 */ /* 0x000fe80000000800 */
[----:B------:R4:W-:Y:S04]  /*20fc0*/  STS [R2+0x2400], R9 ;  /* 0x0024000902007388 */ /* 0x0009e80000000800 */
[----:B------:R4:W-:Y:S01]  /*20fd0*/  STS [R3+0x2000], R16 ;  /* 0x0020001003007388 */ /* 0x0009e20000000800 */
[----:B-1----:R-:W-:-:S03]  /*20fe0*/  IADD3 R5, R2, R30, RZ ;  /* 0x0000001e02057210 */ /* 0x002fc60007ffe0ff */
[----:B------:R1:W-:Y:S01]  /*20ff0*/  STS [R3+0x2400], R15 ;  /* 0x0024000f03007388 */ /* 0x0003e20000000800 */
[----:B--2---:R-:W-:-:S03]  /*21000*/  IADD3 R4, R3, R30, RZ ;  /* 0x0000001e03047210 */ /* 0x004fc60007ffe0ff */
[----:B------:R2:W-:Y:S01]  /*21010*/  STS [R5], R14 ;  /* 0x0000000e05007388 */ /* 0x0005e20000000800 */
[C---:B---3--:R-:W-:Y:S02]  /*21020*/  IADD3 R0, R2.reuse, 0x40, RZ ;  /* 0x0000004002007810 */ /* 0x048fe40007ffe0ff */
[----:B------:R-:W-:Y:S01]  /*21030*/  @P2 IADD3 R0, R2, -0x40, RZ ;  /* 0xffffffc002002810 */ /* 0x000fe20007ffe0ff */
[----:B------:R3:W-:Y:S01]  /*21040*/  STS [R5+0x400], R13 ;  /* 0x0004000d05007388 */ /* 0x0007e20000000800 */
[----:B----4-:R-:W4:Y:S03]  /*21050*/  LDC.U8 R7, c[0x0][0x328] ;  /* 0x0000ca00ff077b82 */ /* 0x010f260000000000 */
[----:B------:R3:W-:Y:S04]  /*21060*/  STS [R4], R11 ;  /* 0x0000000b04007388 */ /* 0x0007e80000000800 */
[----:B------:R3:W-:Y:S01]  /*21070*/  STS [R4+0x400], R10 ;  /* 0x0004000a04007388 */ /* 0x0007e20000000800 */
[----:B------:R-:W-:-:S02]  /*21080*/  IADD3 R2, R30, 0x400, R0 ;  /* 0x000004001e027810 */ /* 0x000fc40007ffe000 */
[----:B------:R-:W-:Y:S01]  /*21090*/  @P1 MOV R9, c[0x0][0x210] ;  /* 0x0000840000091a02 */ /* 0x000fe20000000f00 */
[----:B------:R-:W-:Y:S01]  /*210a0*/  STS [R5+0x2000], R12 ;  /* 0x0020000c05007388 */ /* 0x000fe20000000800 */
[----:B------:R-:W-:Y:S02]  /*210b0*/  @!P1 MOV R9, 0x1 ;  /* 0x0000000100099802 */ /* 0x000fe40000000f00 */
[----:B------:R-:W-:Y:S01]  /*210c0*/  MOV R16, 0x7f800000 ;  /* 0x7f80000000107802 */ /* 0x000fe20000000f00 */
[----:B------:R3:W-:Y:S01]  /*210d0*/  STS [R5+0x2400], R18 ;  /* 0x0024001205007388 */ /* 0x0007e20000000800 */
[----:B-1----:R-:W-:-:S03]  /*210e0*/  MOV R15, 0x7f800000 ;  /* 0x7f800000000f7802 */ /* 0x002fc60000000f00 */
[----:B------:R1:W-:Y:S01]  /*210f0*/  STS [R4+0x2000], R17 ;  /* 0x0020001104007388 */ /* 0x0003e20000000800 */
[----:B--2---:R-:W-:-:S03]  /*21100*/  MOV R14, 0x7f800000 ;  /* 0x7f800000000e7802 */ /* 0x004fc60000000f00 */
[----:B------:R2:W-:Y:S01]  /*21110*/  STS [R4+0x2400], R25 ;  /* 0x0024001904007388 */ /* 0x0005e20000000800 */
[----:B----4-:R-:W-:Y:S02]  /*21120*/  ISETP.NE.AND P2, PT, R7, RZ, PT ;  /* 0x000000ff0700720c */ /* 0x010fe40003f45270 */
[----:B---3--:R-:W-:Y:S01]  /*21130*/  MOV R13, 0x7f800000 ;  /* 0x7f800000000d7802 */ /* 0x008fe20000000f00 */
[----:B------:R-:W-:Y:S01]  /*21140*/  STS [R0], R24 ;  /* 0x0000001800007388 */ /* 0x000fe20000000800 */
[----:B------:R-:W3:Y:S03]  /*21150*/  @P6 MUFU.LG2 R11, R238 ;  /* 0x000000ee000b6308 */ /* 0x000ee60000000c00 */
[----:B------:R-:W-:Y:S04]  /*21160*/  STS [R0+0x400], R23 ;  /* 0x0004001700007388 */ /* 0x000fe80000000800 */
[----:B------:R-:W4:Y:S01]  /*21170*/  S2R R8, SR_CTAID.Y ;  /* 0x0000000000087919 */ /* 0x000f220000002600 */
[----:B------:R-:W3:Y:S01]  /*21180*/  @P4 MUFU.LG2 R10, R38 ;  /* 0x00000026000a4308 */ /* 0x000ee20000000c00 */
[----:B------:R-:W-:-:S02]  /*21190*/  IADD3 R5, R6, R2, RZ ;  /* 0x0000000206057210 */ /* 0x000fc40007ffe0ff */
[----:B------:R-:W3:Y:S01]  /*211a0*/  S2R R18, SR_CTAID.X ;  /* 0x0000000000127919 */ /* 0x000ee20000002500 */
[----:B------:R-:W-:-:S04]  /*211b0*/  IADD3 R2, R6, R0, RZ ;  /* 0x0000000006027210 */ /* 0x000fc80007ffe0ff */
[----:B------:R-:W3:Y:S01]  /*211c0*/  @P5 MUFU.LG2 R12, R37 ;  /* 0x00000025000c5308 */ /* 0x000ee20000000c00 */
[----:B-1----:R-:W1:Y:S01]  /*211d0*/  S2R R17, SR_CTAID.Z ;  /* 0x0000000000117919 */ /* 0x002e620000002700 */
[----:B------:R-:W-:Y:S01]  /*211e0*/  IMAD.IADD R3, R30, 0x1, R2 ;  /* 0x000000011e037824 */ /* 0x000fe200078e0202 */
[----:B--2---:R-:W-:Y:S02]  /*211f0*/  @P1 MOV R4, c[0x0][0x210] ;  /* 0x0000840000041a02 */ /* 0x004fe40000000f00 */
[----:B------:R-:W-:Y:S04]  /*21200*/  STS [R2], R20 ;  /* 0x0000001402007388 */ /* 0x000fe80000000800 */
[----:B------:R-:W-:Y:S01]  /*21210*/  STS [R2+0x400], R19 ;  /* 0x0004001302007388 */ /* 0x000fe20000000800 */
[----:B------:R-:W-:-:S03]  /*21220*/  @P1 IMAD R4, R4, c[0x0][0x214], RZ ;  /* 0x0000850004041a24 */ /* 0x000fc600078e02ff */
[----:B------:R-:W-:Y:S01]  /*21230*/  STS [R0+0x2000], R22 ;  /* 0x0020001600007388 */ /* 0x000fe20000000800 */
[----:B----4-:R-:W-:-:S03]  /*21240*/  @!P0 IMAD.WIDE.U32 R6, R8, c[0x0][0x1e0], RZ ;  /* 0x0000780008068a25 */ /* 0x010fc600078e00ff */
[----:B------:R2:W-:Y:S02]  /*21250*/  STS [R0+0x2400], R21 ;  /* 0x0024001500007388 */ /* 0x0005e40000000800 */
[----:B------:R-:W-:Y:S02]  /*21260*/  @!P0 MOV R52, R6 ;  /* 0x0000000600348202 */ /* 0x000fe40000000f00 */
[----:B------:R-:W-:Y:S01]  /*21270*/  STS [R2+0x2000], R26 ;  /* 0x0020001a02007388 */ /* 0x000fe20000000800 */
[----:B---3--:R-:W-:-:S03]  /*21280*/  @P6 FMUL.FTZ R6, R11, 0.69314718246459960938 ;  /* 0x3f3172180b066820 */ /* 0x008fc60000410000 */
[----:B------:R3:W-:Y:S01]  /*21290*/  STS [R2+0x2400], R29 ;  /* 0x0024001d02007388 */ /* 0x0007e20000000800 */
[----:B------:R-:W-:Y:S02]  /*212a0*/  @P6 FFMA.FTZ R16, R71, c[0x0][0x238], R6 ;  /* 0x00008e0047106a23 */ /* 0x000fe40000010006 */
[----:B------:R-:W-:-:S04]  /*212b0*/  @P4 FMUL.FTZ R6, R10, 0.69314718246459960938 ;  /* 0x3f3172180a064820 */ /* 0x000fc80000410000 */
[----:B------:R-:W-:Y:S01]  /*212c0*/  @P4 FFMA.FTZ R13, R69, c[0x0][0x238], R6 ;  /* 0x00008e00450d4a23 */ /* 0x000fe20000010006 */
[----:B--2---:R-:W-:-:S05]  /*212d0*/  IADD3 R0, R30, R0, RZ ;  /* 0x000000001e007210 */ /* 0x004fca0007ffe0ff */
        /* <DEDUP_REMOVED lines=16> */
[----:B--2---:R-:W-:Y:S01]  /*213e0*/  @P1 MOV R0, 0x1 ;  /* 0x0000000100001802 */ /* 0x004fe20000000f00 */
[----:B------:R-:W-:-:S02]  /*213f0*/  @!P1 IMAD R0, R4, c[0x0][0x1c0], RZ ;  /* 0x0000700004009a24 */ /* 0x000fc400078e02ff */
[C---:B---3--:R-:W-:Y:S02]  /*21400*/  @!P2 IMAD R3, R8.reuse, c[0x0][0x214], RZ ;  /* 0x000085000803aa24 */ /* 0x048fe400078e02ff */
[----:B------:R-:W-:Y:S01]  /*21410*/  IMAD R7, R8, R0, RZ ;  /* 0x0000000008077224 */ /* 0x000fe200078e02ff */
[----:B------:R-:W-:Y:S01]  /*21420*/  LOP3.LUT R0, R54, 0xffffffe0, RZ, 0xc0, !PT ;  /* 0xffffffe036007812 */ /* 0x000fe200078ec0ff */
[----:B------:R-:W2:Y:S01]  /*21430*/  @P3 MUFU.LG2 R8, R39 ;  /* 0x0000002700083308 */ /* 0x000ea20000000c00 */
[----:B----4-:R-:W-:Y:S01]  /*21440*/  @!P2 SEL R5, R3, R57, !P0 ;  /* 0x000000390305a207 */ /* 0x010fe20004000000 */
[----:B-----5:R3:W4:Y:S02]  /*21450*/  LDS.128 R20, [R188] ;  /* 0x00000000bc147984 */ /* 0x0207240000000c00 */
[----:B------:R-:W-:Y:S01]  /*21460*/  IMAD.IADD R0, R55, 0x1, -R0 ;  /* 0x0000000137007824 */ /* 0x000fe200078e0a00 */
[----:B------:R-:W-:Y:S01]  /*21470*/  SEL R7, R7, RZ, P2 ;  /* 0x000000ff07077207 */ /* 0x000fe20001000000 */
[----:B------:R-:W-:Y:S01]  /*21480*/  CS2R R2, SRZ ;  /* 0x0000000000027805 */ /* 0x000fe2000001ff00 */
[----:B------:R3:W3:Y:S01]  /*21490*/  LDS.128 R24, [R188+0x800] ;  /* 0x00080000bc187984 */ /* 0x0006e20000000c00 */
[----:B------:R-:W-:-:S02]  /*214a0*/  @!P2 MOV R2, R5 ;  /* 0x000000050002a202 */ /* 0x000fc40000000f00 */
[----:B------:R-:W-:Y:S01]  /*214b0*/  LOP3.LUT P0, RZ, R0, 0x3, RZ, 0xc0, !PT ;  /* 0x0000000300ff7812 */ /* 0x000fe2000780c0ff */
[----:B------:R3:W3:Y:S01]  /*214c0*/  LDS.128 R28, [R188+0x1000] ;  /* 0x00100000bc1c7984 */ /* 0x0006e20000000c00 */
[----:B------:R-:W-:Y:S01]  /*214d0*/  IMAD R0, R18, R9, RZ ;  /* 0x0000000912007224 */ /* 0x000fe200078e02ff */
[----:B------:R-:W-:Y:S01]  /*214e0*/  @!P2 SHF.R.S32.HI R3, RZ, 0x1f, R5 ;  /* 0x0000001fff03a819 */ /* 0x000fe20000011405 */
[----:B-1----:R-:W-:Y:S01]  /*214f0*/  IMAD R4, R17, R4, R7 ;  /* 0x0000000411047224 */ /* 0x002fe200078e0207 */
[----:B------:R1:W1:Y:S01]  /*21500*/  LDS.128 R32, [R188+0x1800] ;  /* 0x00180000bc207984 */ /* 0x0002620000000c00 */
[----:B------:R-:W-:Y:S01]  /*21510*/  @P5 FMUL.FTZ R7, R12, 0.69314718246459960938 ;  /* 0x3f3172180c075820 */ /* 0x000fe20000410000 */
[----:B------:R-:W-:Y:S01]  /*21520*/  SHF.L.U32 R0, R0, 0x7, RZ ;  /* 0x0000000700007819 */ /* 0x000fe200000006ff */
[----:B--2---:R-:W-:Y:S01]  /*21530*/  @P3 FMUL.FTZ R5, R8, 0.69314718246459960938 ;  /* 0x3f31721808053820 */ /* 0x004fe20000410000 */
        /* <DEDUP_REMOVED lines=12> */
[----:B------:R-:W2:Y:S02]  /*21600*/  S2R R4, SR_TID.X ;  /* 0x0000000000047919 */ /* 0x000ea40000002100 */
[----:B--2---:R-:W-:-:S04]  /*21610*/  SHF.R.S32.HI R2, RZ, 0x1f, R4 ;  /* 0x0000001fff027819 */ /* 0x004fc80000011404 */
        /* <DEDUP_REMOVED lines=43> */
.L_x_1013:
[----:B------:R-:W-:Y:S05]  /*218d0*/  BSYNC B0 ;  /* 0x0000000000007941 */ /* 0x000fea0003800000 */
.L_x_1012:
[----:B--2---:R-:W2:Y:S04]  /*218e0*/  LDL.LU R9, [R1+0x150] ;  /* 0x0001500001097983 */ /* 0x004ea80000300800 */
[----:B------:R-:W5:Y:S01]  /*218f0*/  LDL.LU.64 R6, [R1+0x130] ;  /* 0x0001300001067983 */ /* 0x000f620000300a00 */
[----:B------:R-:W-:Y:S01]  /*21900*/  LEA.HI R12, R56, R55, RZ, 0x3 ;  /* 0x00000037380c7211 */ /* 0x000fe200078f18ff */
[----:B------:R-:W-:Y:S02]  /*21910*/  BSSY B0, `(.L_x_1014) ;  /* 0x0000020000007945 */ /* 0x000fe40003800000 */
[----:B------:R-:W4:Y:S02]  /*21920*/  S2R R3, SR_TID.X ;  /* 0x0000000000037919 */ /* 0x000f240000002100 */
[----:B----4-:R-:W-:-:S04]  /*21930*/  SHF.R.S32.HI R2, RZ, 0x1f, R3 ;  /* 0x0000001fff027819 */ /* 0x010fc80000011403 */
        /* <DEDUP_REMOVED lines=8> */
[----:B--2---:R-:W-:Y:S01]  /*219c0*/  IMAD R13, R18, -0x80, R9 ;  /* 0xffffff80120d7824 */ /* 0x004fe200078e0209 */
[C---:B-----5:R-:W-:Y:S02]  /*219d0*/  IADD3 R4, P0, R6.reuse, R52, RZ ;  /* 0x0000003406047210 */ /* 0x060fe40007f1e0ff */
[----:B------:R-:W-:Y:S02]  /*219e0*/  ISETP.GE.AND P1, PT, R6, c[0x0][0x220], PT ;  /* 0x0000880006007a0c */ /* 0x000fe40003f26270 */
[----:B------:R-:W2:Y:S01]  /*219f0*/  S2R R6, SR_CTAID.X ;  /* 0x0000000000067919 */ /* 0x000ea20000002500 */
[----:B------:R-:W-:Y:S01]  /*21a00*/  IMAD.X R5, R0, 0x1, R53, P0 ;  /* 0x0000000100057824 */ /* 0x000fe200000e0635 */
[----:B------:R-:W-:-:S03]  /*21a10*/  SHF.R.S32.HI R0, RZ, 0x3, R12 ;  /* 0x00000003ff007819 */ /* 0x000fc6000001140c */
[----:B------:R-:W-:Y:S01]  /*21a20*/  IMAD.WIDE.U32 R10, R17, c[0x0][0x1f0], R4 ;  /* 0x00007c00110a7a25 */ /* 0x000fe200078e0004 */
[----:B------:R-:W-:-:S03]  /*21a30*/  ISETP.GE.OR P0, PT, R0, R13, P1 ;  /* 0x0000000d0000720c */ /* 0x000fc60000f06670 */
[----:B------:R-:W-:Y:S01]  /*21a40*/  IMAD R0, R17, c[0x0][0x1f4], R3 ;  /* 0x00007d0011007a24 */ /* 0x000fe200078e0203 */
[----:B------:R-:W-:-:S03]  /*21a50*/  SHF.R.S32.HI R3, RZ, 0x1f, R2 ;  /* 0x0000001fff037819 */ /* 0x000fc60000011402 */
[----:B------:R-:W-:Y:S02]  /*21a60*/  IMAD.IADD R9, R11, 0x1, R0 ;  /* 0x000000010b097824 */ /* 0x000fe400078e0200 */
[----:B--2---:R-:W-:-:S04]  /*21a70*/  IMAD.WIDE R6, R6, 0x80, R2 ;  /* 0x0000008006067825 */ /* 0x004fc800078e0202 */
        /* <DEDUP_REMOVED lines=9> */
.L_x_1015:
[----:B------:R-:W-:Y:S05]  /*21b10*/  BSYNC B0 ;  /* 0x0000000000007941 */ /* 0x000fea0003800000 */
.L_x_1014:
[----:B------:R-:W-:Y:S01]  /*21b20*/  LEA.HI.SX32 R0, R12, 0x10, 0x1d ;  /* 0x000000100c007811 */ /* 0x000fe200078feaff */
[----:B------:R-:W-:Y:S03]  /*21b30*/  BSSY B0, `(.L_x_1016) ;  /* 0x000000e000007945 */ /* 0x000fe60003800000 */
[----:B------:R-:W-:-:S13]  /*21b40*/  ISETP.GE.OR P0, PT, R0, R13, P1 ;  /* 0x0000000d0000720c */ /* 0x000fda0000f06670 */
        /* <DEDUP_REMOVED lines=11> */
[----:B---3--:R2:W-:Y:S02]  /*21c00*/  STG.E.128 [R4.64], R24 ;  /* 0x0000001804007986 */ /* 0x0085e4000c101d22 */
.L_x_1017:
[----:B------:R-:W-:Y:S05]  /*21c10*/  BSYNC B0 ;  /* 0x0000000000007941 */ /* 0x000fea0003800000 */
.L_x_1016:
        /* <DEDUP_REMOVED lines=15> */
.L_x_1019:
[----:B------:R-:W-:Y:S05]  /*21d10*/  BSYNC B0 ;  /* 0x0000000000007941 */ /* 0x000fea0003800000 */
.L_x_1018:
        /* <DEDUP_REMOVED lines=15> */
.L_x_1021:
[----:B------:R-:W-:Y:S05]  /*21e10*/  BSYNC B0 ;  /* 0x0000000000007941 */ /* 0x000fea0003800000 */
.L_x_1020:
[----:B------:R-:W-:Y:S01]  /*21e20*/  LEA.HI.SX32 R0, R12, 0x40, 0x1d ;  /* 0x000000400c007811 */ /* 0x000fe200078feaff */
[----:B------:R-:W-:Y:S03]  /*21e30*/  BSSY B0, `(.L_x_1022) ;  /* 0x000000e000007945 */ /* 0x000fe60003800000 */
[----:B------:R-:W-:-:S13]  /*21e40*/  ISETP.GE.OR P0, PT, R0, R13, P1 ;  /* 0x0000000d0000720c */ /* 0x000fda0000f06670 */
        /* <DEDUP_REMOVED lines=12> */
.L_x_1023:
[----:B------:R-:W-:Y:S05]  /*21f10*/  BSYNC B0 ;  /* 0x0000000000007941 */ /* 0x000fea0003800000 */
.L_x_1022:
        /* <DEDUP_REMOVED lines=15> */
.L_x_1025:
[----:B------:R-:W-:Y:S05]  /*22010*/  BSYNC B0 ;  /* 0x0000000000007941 */ /* 0x000fea0003800000 */
.L_x_1024:
        /* <DEDUP_REMOVED lines=15> */
.L_x_1027:
[----:B------:R-:W-:Y:S05]  /*22110*/  BSYNC B0 ;  /* 0x0000000000007941 */ /* 0x000fea0003800000 */
.L_x_1026:
[----:B------:R-:W-:-:S04]  /*22120*/  LEA.HI.SX32 R0, R12, 0x70, 0x1d ;  /* 0x000000700c007811 */ /* 0x000fc800078feaff */
[----:B------:R-:W-:-:S13]  /*22130*/  ISETP.GE.OR P1, PT, R0, R13, P1 ;  /* 0x0000000d0000720c */ /* 0x000fda0000f26670 */
[----:B------:R-:W-:Y:S05]  /*22140*/  @P1 EXIT ;  /* 0x000000000000194d */ /* 0x000fea0003800000 */
[----:B------:R-:W-:Y:S01]  /*22150*/  IADD3 R6, P0, R6, 0x70, RZ ;  /* 0x0000007006067810 */ /* 0x000fe20007f1e0ff */
[----:B------:R-:W-:Y:S01]  /*22160*/  IMAD.MOV.U32 R2, RZ, RZ, R10 ;  /* 0x000000ffff027224 */ /* 0x000fe200078e000a */
[----:B------:R-:W-:-:S03]  /*22170*/  MOV R3, R9 ;  /* 0x0000000900037202 */ /* 0x000fc60000000f00 */
[----:B------:R-:W-:Y:S02]  /*22180*/  IMAD.X R0, RZ, RZ, R7, P0 ;  /* 0x000000ffff007224 */ /* 0x000fe400000e0607 */
[----:B-12---:R-:W-:-:S04]  /*22190*/  IMAD.WIDE.U32 R4, R6, c[0x0][0x1e8], R2 ;  /* 0x00007a0006047a25 */ /* 0x006fc800078e0002 */
[----:B------:R-:W-:Y:S01]  /*221a0*/  IMAD R0, R0, c[0x0][0x1e8], RZ ;  /* 0x00007a0000007a24 */ /* 0x000fe200078e02ff */
[----:B------:R-:W-:-:S03]  /*221b0*/  LEA R2, P0, R4, c[0x0][0x1d0], 0x1 ;  /* 0x0000740004027a11 */ /* 0x000fc600078008ff */
[----:B------:R-:W-:-:S05]  /*221c0*/  IMAD R0, R6, c[0x0][0x1ec], R0 ;  /* 0x00007b0006007a24 */ /* 0x000fca00078e0200 */
[----:B------:R-:W-:-:S04]  /*221d0*/  IADD3 R0, R5, R0, RZ ;  /* 0x0000000005007210 */ /* 0x000fc80007ffe0ff */
[----:B------:R-:W-:-:S05]  /*221e0*/  LEA.HI.X R3, R4, c[0x0][0x1d4], R0, 0x1, P0 ;  /* 0x0000750004037a11 */ /* 0x000fca00000f0c00 */
[----:B------:R-:W-:Y:S01]  /*221f0*/  STG.E.128 [R2.64], R188 ;  /* 0x000000bc02007986 */ /* 0x000fe2000c101d22 */
[----:B------:R-:W-:Y:S05]  /*22200*/  EXIT ;  /* 0x000000000000794d */ /* 0x000fea0003800000 */
.L_x_962:
[----:B------:R-:W4:Y:S04]  /*22210*/  LDL.LU R12, [R1+0x148] ;  /* 0x00014800010c7983 */ /* 0x000f280000300800 */
[----:B------:R-:W5:Y:S01]  /*22220*/  LDL.LU R9, [R1+0x150] ;  /* 0x0001500001097983 */ /* 0x000f620000300800 */
[----:B------:R-:W1:Y:S01]  /*22230*/  LDC.U8 R4, c[0x0][0x329] ;  /* 0x0000ca40ff047b82 */ /* 0x000e620000000000 */
[----:B------:R-:W-:Y:S01]  /*22240*/  LEA.HI R10, R26, R31, RZ, 0x3 ;  /* 0x0000001f1a0a7211 */ /* 0x000fe200078f18ff */
[----:B------:R-:W-:Y:S01]  /*22250*/  BSSY B0, `(.L_x_1028) ;  /* 0x0000042000007945 */ /* 0x000fe20003800000 */
[----:B------:R-:W2:Y:S02]  /*22260*/  S2R R19, SR_CTAID.X ;  /* 0x0000000000137919 */ /* 0x000ea40000002500 */
[----:B-12---:R-:W-:-:S02]  /*22270*/  LOP3.LUT R7, R10, 0xfffffff8, RZ, 0xc0, !PT ;  /* 0xfffffff80a077812 */ /* 0x006fc400078ec0ff */
[----:B------:R-:W-:Y:S01]  /*22280*/  SHF.R.S32.HI R10, RZ, 0x3, R10 ;  /* 0x00000003ff0a7819 */ /* 0x000fe2000001140a */
[----:B------:R-:W1:Y:S02]  /*22290*/  LDC.U8 R6, c[0x0][0x328] ;  /* 0x0000ca00ff067b82 */ /* 0x000e640000000000 */
[----:B------:R-:W-:Y:S01]  /*222a0*/  IMAD.IADD R18, R31, 0x1, -R7 ;  /* 0x000000011f127824 */ /* 0x000fe200078e0a07 */
[----:B------:R-:W-:Y:S02]  /*222b0*/  SHF.R.S32.HI R7, RZ, 0x1f, R16 ;  /* 0x0000001fff077819 */ /* 0x000fe40000011410 */
[----:B------:R-:W-:Y:S02]  /*222c0*/  SHF.R.S32.HI R11, RZ, 0x1f, R10 ;  /* 0x0000001fff0b7819 */ /* 0x000fe4000001140a */
[----:B------:R-:W-:Y:S02]  /*222d0*/  ISETP.NE.AND P0, PT, R4, RZ, PT ;  /* 0x000000ff0400720c */ /* 0x000fe40003f05270 */
[----:B-1----:R-:W-:-:S04]  /*222e0*/  ISETP.NE.AND P2, PT, R6, RZ, PT ;  /* 0x000000ff0600720c */ /* 0x002fc80003f45270 */
        /* <DEDUP_REMOVED lines=11> */
[C---:B----4-:R-:W-:Y:S02]  /*223a0*/  ISETP.NE.AND P4, PT, R12.reuse, -0x1, PT ;  /* 0xffffffff0c00780c */ /* 0x050fe40003f85270 */
[----:B------:R-:W-:Y:S02]  /*223b0*/  ISETP.NE.OR P1, PT, R12, -0x1, !P2 ;  /* 0xffffffff0c00780c */ /* 0x000fe40005725670 */
[----:B-----5:R-:W-:-:S04]  /*223c0*/  IADD3 R14, -R35, R9, RZ ;  /* 0x00000009230e7210 */ /* 0x020fc80007ffe1ff */
        /* <DEDUP_REMOVED lines=18> */
[----:B------:R-:W-:Y:S01]  /*224f0*/  LEA.HI.X.SX32 R5, R0, R5, 0x1, P3 ;  /* 0x0000000500057211 */ /* 0x000fe200018f0eff */
[----:B------:R-:W-:Y:S01]  /*22500*/  IMAD R0, R7, c[0x0][0x1f0], RZ ;  /* 0x00007c0007007a24 */ /* 0x000fe200078e02ff */
[----:B------:R-:W-:Y:S01]  /*22510*/  SEL R7, R6, RZ, !P2 ;  /* 0x000000ff06077207 */ /* 0x000fe20005000000 */
[----:B------:R-:W-:Y:S01]  /*22520*/  IMAD R6, R35, R15, RZ ;  /* 0x0000000f23067224 */ /* 0x000fe200078e02ff */
[----:B------:R-:W-:Y:S01]  /*22530*/  ISETP.GE.OR P3, PT, R10, R14, P1 ;  /* 0x0000000e0a00720c */ /* 0x000fe20000f66670 */
[C---:B------:R-:W-:Y:S01]  /*22540*/  IMAD R9, R16.reuse, c[0x0][0x1f4], R0 ;  /* 0x00007d0010097a24 */ /* 0x040fe200078e0200 */
[----:B------:R-:W-:Y:S01]  /*22550*/  @P2 SHF.R.S32.HI R3, RZ, 0x1f, R12 ;  /* 0x0000001fff032819 */ /* 0x000fe2000001140c */
[----:B------:R-:W-:-:S05]  /*22560*/  IMAD R0, R16, R8, R7 ;  /* 0x0000000810007224 */ /* 0x000fca00078e0207 */
[--C-:B------:R-:W-:Y:S02]  /*22570*/  IADD3 R17, P2, P0, R6, R2, R0.reuse ;  /* 0x0000000206117210 */ /* 0x100fe4000785e000 */
[----:B------:R-:W-:Y:S01]  /*22580*/  SHF.R.S32.HI R0, RZ, 0x1f, R0 ;  /* 0x0000001fff007819 */ /* 0x000fe20000011400 */
[----:B-1----:R-:W-:Y:S01]  /*22590*/  IMAD.WIDE.U32 R12, R16, c[0x0][0x1f0], R4 ;  /* 0x00007c00100c7a25 */ /* 0x002fe200078e0004 */
[----:B------:R-:W-:-:S03]  /*225a0*/  SHF.R.S32.HI R4, RZ, 0x1f, R6 ;  /* 0x0000001fff047819 */ /* 0x000fc60000011406 */
[----:B------:R-:W-:Y:S01]  /*225b0*/  IMAD.WIDE R6, R19, 0x80, R10 ;  /* 0x0000008013067825 */ /* 0x000fe200078e020a */
        /* <DEDUP_REMOVED lines=11> */
.L_x_1029:
[----:B------:R-:W-:Y:S05]  /*22670*/  BSYNC B0 ;  /* 0x0000000000007941 */ /* 0x000fea0003800000 */
.L_x_1028:
        /* <DEDUP_REMOVED lines=17> */
.L_x_1031:
[----:B------:R-:W-:Y:S05]  /*22790*/  BSYNC B0 ;  /* 0x0000000000007941 */ /* 0x000fea0003800000 */
.L_x_1030:
        /* <DEDUP_REMOVED lines=16> */
.L_x_1033:
[----:B------:R-:W-:Y:S05]  /*228a0*/  BSYNC B0 ;  /* 0x0000000000007941 */ /* 0x000fea0003800000 */
.L_x_1032:
        /* <DEDUP_REMOVED lines=16> */
.L_x_1035:
[----:B------:R-:W-:Y:S05]  /*229b0*/  BSYNC B0 ;  /* 0x0000000000007941 */ /* 0x000fea0003800000 */
.L_x_1034:
        /* <DEDUP_REMOVED lines=16> */
.L_x_1037:
[----:B------:R-:W-:Y:S05]  /*22ac0*/  BSYNC B0 ;  /* 0x0000000000007941 */ /* 0x000fea0003800000 */
.L_x_1036:
        /* <DEDUP_REMOVED lines=16> */
.L_x_1039:
[----:B------:R-:W-:Y:S05]  /*22bd0*/  BSYNC B0 ;  /* 0x0000000000007941 */ /* 0x000fea0003800000 */
.L_x_1038:
        /* <DEDUP_REMOVED lines=16> */
.L_x_1041:
[----:B------:R-:W-:Y:S05]  /*22ce0*/  BSYNC B0 ;  /* 0x0000000000007941 */ /* 0x000fea0003800000 */
.L_x_1040:
        /* <DEDUP_REMOVED lines=16> */
.L_x_1043:
[----:B------:R-:W-:Y:S05]  /*22df0*/  BSYNC B0 ;  /* 0x0000000000007941 */ /* 0x000fea0003800000 */
.L_x_1042:
[----:B------:R-:W-:Y:S02]  /*22e00*/  ISETP.NE.AND P0, PT, R27, RZ, PT ;  /* 0x000000ff1b00720c */ /* 0x000fe40003f05270 */
[----:B------:R-:W-:Y:S02]  /*22e10*/  P2R R7, PR, RZ, 0x2 ;  /* 0x00000002ff077803 */ /* 0x000fe40000000000 */
[----:B------:R-:W-:Y:S02]  /*22e20*/  ISETP.NE.OR P0, PT, R18, RZ, P0 ;  /* 0x000000ff1200720c */ /* 0x000fe40000705670 */
        /* <DEDUP_REMOVED lines=69> */
.L_x_1044:
        /* <DEDUP_REMOVED lines=16> */
.L_x_1146:


//--------------------- .text._ZN5flash16flash_fwd_kernelI23Flash_fwd_kernel_traitsILi64ELi128ELi64ELi4ELb0ELb0EN7cutlass10bfloat16_tE19Flash_kernel_traitsILi64ELi128ELi64ELi4ES3_EELb0ELb1ELb0ELb1ELb0ELb0ELb1ELb0EEEvNS_16Flash_fwd_paramsE --------------------------
	.section	.text._ZN5flash16flash_fwd_kernelI23Flash_fwd_kernel_traitsILi64ELi128ELi64ELi4ELb0ELb0EN7cutlass10bfloat16_tE19Flash_kernel_traitsILi64ELi128ELi64ELi4ES3_EELb0ELb1ELb0ELb1ELb0ELb0ELb1ELb0EEEvNS_16Flash_fwd_paramsE,"ax",@progbits
	.sectioninfo	@"SHI_REGISTERS=255"
	.align	128
        .global         _ZN5flash16flash_fwd_kernelI23Flash_fwd_kernel_traitsILi64ELi128ELi64ELi4ELb0ELb0EN7cutlass10bfloat16_tE19Flash_kernel_traitsILi64ELi128ELi64ELi4ES3_EELb0ELb1ELb0ELb1ELb0ELb0ELb1ELb0EEEvNS_16Flash_fwd_paramsE
        .type           _ZN5flash16flash_fwd_kernelI23Flash_fwd_kernel_traitsILi64ELi128ELi64ELi4ELb0ELb0EN7cutlass10bfloat16_tE19Flash_kernel_traitsILi64ELi128ELi64ELi4ES3_EELb0ELb1ELb0ELb1ELb0ELb0ELb1ELb0EEEvNS_16Flash_fwd_paramsE,@function
        .size           _ZN5flash16flash_fwd_kernelI23Flash_fwd_kernel_traitsILi64ELi128ELi64ELi4ELb0ELb0EN7cutlass10bfloat16_tE19Flash_kernel_traitsILi64ELi128ELi64ELi4ES3_EELb0ELb1ELb0ELb1ELb0ELb0ELb1ELb0EEEvNS_16Flash_fwd_paramsE,(.L_x_1147 - _ZN5flash16flash_fwd_kernelI23Flash_fwd_kernel_traitsILi64ELi128ELi64ELi4ELb0ELb0EN7cutlass10bfloat16_tE19Flash_kernel_traitsILi64ELi128ELi64ELi4ES3_EELb0ELb1ELb0ELb1ELb0ELb0ELb1ELb0EEEvNS_16Flash_fwd_paramsE)
        .other          _ZN5flash16flash_fwd_kernelI23Flash_fwd_kernel_traitsILi64ELi128ELi64ELi4ELb0ELb0EN7cutlass10bfloat16_tE19Flash_kernel_traitsILi64ELi128ELi64ELi4ES3_EELb0ELb1ELb0ELb1ELb0ELb0ELb1ELb0EEEvNS_16Flash_fwd_paramsE,@"STO_CUDA_ENTRY STV_DEFAULT"
_ZN5flash16flash_fwd_kernelI23Flash_fwd_kernel_traitsILi64ELi128ELi64ELi4ELb0ELb0EN7cutlass10bfloat16_tE19Flash_kernel_traitsILi64ELi128ELi64ELi4ES3_EELb0ELb1ELb0ELb1ELb0ELb0ELb1ELb0EEEvNS_16Flash_fwd_paramsE:
.text._ZN5flash16flash_fwd_kernelI23Flash_fwd_kernel_traitsILi64ELi128ELi64ELi4ELb0ELb0EN7cutlass10bfloat16_tE19Flash_kernel_traitsILi64ELi128ELi64ELi4ES3_EELb0ELb1ELb0ELb1ELb0ELb0ELb1ELb0EEEvNS_16Flash_fwd_paramsE:
        /* <DEDUP_REMOVED lines=34> */
.L_x_1045:
[----:B---34-:R-:W-:Y:S02]  /*0220*/  MOV R0, c[0x0][0x218] ;  /* 0x0000860000007a02 */ /* 0x018fe40000000f00 */
.L_x_1046:
        /* <DEDUP_REMOVED lines=26> */
[----:B------:R-:W-:Y:S02]  /*03d0*/  ISETP.NE.AND P0, PT, R8, -0x1, PT ;  /* 0xffffffff0800780c */ /* 0x000fe40003f05270 */
[----:B------:R-:W-:-:S09]  /*03e0*/  SHF.R.S32.HI R17, RZ, 0x1f, R16 ;  /* 0x0000001fff117819 */ /* 0x000fd20000011410 */
        /* <DEDUP_REMOVED lines=25> */
.L_x_1048:
        /* <DEDUP_REMOVED lines=41> */
.L_x_1049:
[----:B------:R-:W-:Y:S01]  /*0810*/  SHF.R.S32.HI R21, RZ, 0x1f, R24 ;  /* 0x0000001fff157819 */ /* 0x000fe20000011418 */
[----:B------:R-:W-:Y:S01]  /*0820*/  IMAD.IADD R244, R22, 0x1, -R28 ;  /* 0x0000000116f47824 */ /* 0x000fe200078e0a1c */
[----:B------:R-:W-:Y:S02]  /*0830*/  BSSY B0, `(.L_x_1050) ;  /* 0x000002b000007945 */ /* 0x000fe40003800000 */
[CC--:B------:R-:W-:Y:S02]  /*0840*/  LEA.HI R0, R21.reuse, R24.reuse, RZ, 0x3 ;  /* 0x0000001815007211 */ /* 0x0c0fe400078f18ff */
[----:B------:R-:W-:Y:S02]  /*0850*/  LEA.HI R4, R21, R24, RZ, 0x6 ;  /* 0x0000001815047211 */ /* 0x000fe400078f30ff */
[----:B------:R-:W-:-:S02]  /*0860*/  SHF.R.S32.HI R240, RZ, 0x3, R0 ;  /* 0x00000003fff07819 */ /* 0x000fc40000011400 */
[----:B------:R-:W-:Y:S01]  /*0870*/  LOP3.LUT R2, R0, 0xfffffff8, RZ, 0xc0, !PT ;  /* 0xfffffff800027812 */ /* 0x000fe200078ec0ff */
[----:B------:R-:W-:Y:S01]  /*0880*/  IMAD.SHL.U32 R4, R4, 0x8, RZ ;  /* 0x0000000804047824 */ /* 0x000fe200078e00ff */
[----:B------:R-:W-:Y:S01]  /*0890*/  SHF.R.S32.HI R241, RZ, 0x1f, R240 ;  /* 0x0000001ffff17819 */ /* 0x000fe200000114f0 */
[----:B------:R-:W-:Y:S01]  /*08a0*/  IMAD.SHL.U32 R0, R240, 0x40, RZ ;  /* 0x00000040f0007824 */ /* 0x000fe200078e00ff */
[----:B------:R-:W-:Y:S01]  /*08b0*/  LEA.HI R23, R21, R24, RZ, 0x5 ;  /* 0x0000001815177211 */ /* 0x000fe200078f28ff */
[----:B------:R-:W-:Y:S02]  /*08c0*/  IMAD.IADD R19, R24, 0x1, -R2 ;  /* 0x0000000118137824 */ /* 0x000fe400078e0a02 */
[----:B------:R-:W-:Y:S01]  /*08d0*/  IMAD.WIDE R234, R234, 0x80, R240 ;  /* 0x00000080eaea7825 */ /* 0x000fe200078e02f0 */
[----:B------:R-:W-:Y:S02]  /*08e0*/  LOP3.LUT R2, R0, 0x1c0, RZ, 0xc0, !PT ;  /* 0x000001c000027812 */ /* 0x000fe400078ec0ff */
[----:B------:R-:W-:Y:S01]  /*08f0*/  SHF.R.S32.HI R18, RZ, 0x5, R23 ;  /* 0x00000005ff127819 */ /* 0x000fe20000011417 */
[----:B------:R-:W-:-:S05]  /*0900*/  IMAD.SHL.U32 R236, R19, 0x8, RZ ;  /* 0x0000000813ec7824 */ /* 0x000fca00078e00ff */
[----:B------:R-:W-:Y:S02]  /*0910*/  LOP3.LUT R0, R2, 0x38, R236, 0xf8, !PT ;  /* 0x0000003802007812 */ /* 0x000fe400078ef8ec */
[----:B------:R-:W-:Y:S02]  /*0920*/  SHF.R.U32.HI R2, RZ, 0x3, R2 ;  /* 0x00000003ff027819 */ /* 0x000fe40000011602 */
[----:B------:R-:W-:Y:S02]  /*0930*/  SHF.R.S32.HI R237, RZ, 0x1f, R236 ;  /* 0x0000001fffed7819 */ /* 0x000fe400000114ec */
[----:B------:R-:W-:Y:S02]  /*0940*/  LOP3.LUT R0, R0, R2, RZ, 0x3c, !PT ;  /* 0x0000000200007212 */ /* 0x000fe400078e3cff */
[----:B------:R-:W-:Y:S02]  /*0950*/  IADD3 R2, P0, R236, R9, RZ ;  /* 0x00000009ec027210 */ /* 0x000fe40007f1e0ff */
[----:B------:R-:W-:Y:S01]  /*0960*/  LOP3.LUT R4, R0, 0xfffffe00, R4, 0xf8, !PT ;  /* 0xfffffe0000047812 */ /* 0x000fe200078ef804 */
[----:B------:R-:W-:-:S02]  /*0970*/  IMAD R0, R17, c[0x0][0x1a8], RZ ;  /* 0x00006a0011007a24 */ /* 0x000fc400078e02ff */
[----:B------:R-:W-:Y:S01]  /*0980*/  IMAD.X R3, R237, 0x1, R11, P0 ;  /* 0x00000001ed037824 */ /* 0x000fe200000e060b */
[----:B------:R-:W-:Y:S01]  /*0990*/  ISETP.GE.AND P0, PT, R240, R244, PT ;  /* 0x000000f4f000720c */ /* 0x000fe20003f06270 */
[C---:B------:R-:W-:Y:S01]  /*09a0*/  IMAD R0, R16.reuse, c[0x0][0x1ac], R0 ;  /* 0x00006b0010007a24 */ /* 0x040fe200078e0200 */
[----:B------:R-:W-:Y:S01]  /*09b0*/  SHF.R.S32.HI R11, RZ, 0x1f, R10 ;  /* 0x0000001fff0b7819 */ /* 0x000fe2000001140a */
[----:B------:R-:W-:-:S04]  /*09c0*/  IMAD.WIDE.U32 R8, R16, c[0x0][0x1a8], R2 ;  /* 0x00006a0010087a25 */ /* 0x000fc800078e0002 */
[----:B------:R-:W-:Y:S02]  /*09d0*/  IMAD.SHL.U32 R200, R4, 0x2, RZ ;  /* 0x0000000204c87824 */ /* 0x000fe400078e00ff */
[----:B------:R-:W-:-:S04]  /*09e0*/  IMAD.IADD R7, R9, 0x1, R0 ;  /* 0x0000000109077824 */ /* 0x000fc800078e0200 */
        /* <DEDUP_REMOVED lines=15> */
.L_x_1051:
[----:B------:R-:W-:Y:S05]  /*0ae0*/  BSYNC B0 ;  /* 0x0000000000007941 */ /* 0x000fea0003800000 */
.L_x_1050:
        /* <DEDUP_REMOVED lines=22> */
.L_x_1053:
[----:B------:R-:W-:Y:S05]  /*0c50*/  BSYNC B0 ;  /* 0x0000000000007941 */ /* 0x000fea0003800000 */
.L_x_1052:
[----:B------:R-:W-:Y:S01]  /*0c60*/  IADD3 R31, R240, 0x20, RZ ;  /* 0x00000020f01f7810 */ /* 0x000fe20007ffe0ff */
[----:B------:R-:W-:Y:S03]  /*0c70*/  BSSY B0, `(.L_x_1054) ;  /* 0x0000015000007945 */ /* 0x000fe60003800000 */
[----:B------:R-:W-:Y:S01]  /*0c80*/  ISETP.GE.AND P0, PT, R31, R244, PT ;  /* 0x000000f41f00720c */ /* 0x000fe20003f06270 */
[----:B------:R1:W-:-:S12]  /*0c90*/  STL [R1], R31 ;  /* 0x0000001f01007387 */ /* 0x0003d80000100800 */
        /* <DEDUP_REMOVED lines=18> */
.L_x_1055:
[----:B------:R-:W-:Y:S05]  /*0dc0*/  BSYNC B0 ;  /* 0x0000000000007941 */ /* 0x000fea0003800000 */
.L_x_1054:
        /* <DEDUP_REMOVED lines=22> */
.L_x_1057:
[----:B------:R-:W-:Y:S05]  /*0f30*/  BSYNC B0 ;  /* 0x0000000000007941 */ /* 0x000fea0003800000 */
.L_x_1056:
        /* <DEDUP_REMOVED lines=22> */
.L_x_1059:
[----:B------:R-:W-:Y:S05]  /*10a0*/  BSYNC B0 ;  /* 0x0000000000007941 */ /* 0x000fea0003800000 */
.L_x_1058:
        /* <DEDUP_REMOVED lines=22> */
.L_x_1061:
[----:B------:R-:W-:Y:S05]  /*1210*/  BSYNC B0 ;  /* 0x0000000000007941 */ /* 0x000fea0003800000 */
.L_x_1060:
        /* <DEDUP_REMOVED lines=22> */
.L_x_1063:
[----:B------:R-:W-:Y:S05]  /*1380*/  BSYNC B0 ;  /* 0x0000000000007941 */ /* 0x000fea0003800000 */
.L_x_1062:
        /* <DEDUP_REMOVED lines=26> */
.L_x_1065:
[----:B------:R-:W-:Y:S05]  /*1530*/  BSYNC B0 ;  /* 0x0000000000007941 */ /* 0x000fea0003800000 */
.L_x_1064:
[----:B-1----:R-:W-:Y:S01]  /*1540*/  IMAD R0, R241, c[0x0][0x198], RZ ;  /* 0x00006600f1007a24 */ /* 0x002fe200078e02ff */
[----:B------:R-:W-:Y:S01]  /*1550*/  LEA.HI R21, R21, R24, RZ, 0x4 ;  /* 0x0000001815157211 */ /* 0x000fe200078f20ff */
[----:B--2---:R-:W-:Y:S01]  /*1560*/  IMAD.WIDE.U32 R4, R240, c[0x0][0x198], R236 ;  /* 0x00006600f0047a25 */ /* 0x004fe200078e00ec */
[----:B------:R-:W-:Y:S01]  /*1570*/  IADD3 R20, R246, -0x1, RZ ;  /* 0xfffffffff6147810 */ /* 0x000fe20007ffe0ff */
[----:B------:R-:W-:Y:S01]  /*1580*/  BSSY B0, `(.L_x_1066) ;  /* 0x0000035000007945 */ /* 0x000fe20003800000 */
[----:B------:R-:W-:Y:S01]  /*1590*/  MOV R29, 0x20 ;  /* 0x00000020001d7802 */ /* 0x000fe20000000f00 */
[----:B------:R-:W-:Y:S01]  /*15a0*/  IMAD R6, R240, c[0x0][0x19c], R0 ;  /* 0x00006700f0067a24 */ /* 0x000fe200078e0200 */
[----:B------:R-:W-:Y:S01]  /*15b0*/  LOP3.LUT R0, R21, 0xfffffff0, RZ, 0xc0, !PT ;  /* 0xfffffff015007812 */ /* 0x000fe200078ec0ff */
[----:B------:R-:W-:Y:S01]  /*15c0*/  IMAD R7, R241, c[0x0][0x1a0], RZ ;  /* 0x00006800f1077a24 */ /* 0x000fe200078e02ff */
[----:B------:R-:W-:Y:S01]  /*15d0*/  IADD3 R4, P0, R14, R4, RZ ;  /* 0x000000040e047210 */ /* 0x000fe20007f1e0ff */
[----:B------:R-:W-:Y:S01]  /*15e0*/  IMAD.WIDE.U32 R2, R240, c[0x0][0x1a0], R236 ;  /* 0x00006800f0027a25 */ /* 0x000fe200078e00ec */
[----:B------:R-:W-:-:S02]  /*15f0*/  MOV R178, R20 ;  /* 0x0000001400b27202 */ /* 0x000fc40000000f00 */
[----:B------:R-:W-:Y:S01]  /*1600*/  IADD3.X R5, R15, R5, R6, P0, !PT ;  /* 0x000000050f057210 */ /* 0x000fe200007fe406 */
[----:B------:R-:W-:Y:S01]  /*1610*/  IMAD.IADD R0, R24, 0x1, -R0 ;  /* 0x0000000118007824 */ /* 0x000fe200078e0a00 */
[----:B------:R-:W-:Y:S01]  /*1620*/  IADD3 R2, P0, R12, R2, RZ ;  /* 0x000000020c027210 */ /* 0x000fe20007f1e0ff */
[----:B------:R-:W-:Y:S01]  /*1630*/  IMAD R6, R240, c[0x0][0x1a4], R7 ;  /* 0x00006900f0067a24 */ /* 0x000fe200078e0207 */
[----:B------:R-:W-:Y:S01]  /*1640*/  SHF.R.S32.HI R12, RZ, 0x1f, R20 ;  /* 0x0000001fff0c7819 */ /* 0x000fe20000011414 */
[C---:B------:R-:W-:Y:S01]  /*1650*/  IMAD R7, R11.reuse, c[0x0][0x1b8], RZ ;  /* 0x00006e000b077a24 */ /* 0x040fe200078e02ff */
[----:B------:R-:W-:Y:S01]  /*1660*/  SHF.R.S32.HI R9, RZ, 0x1f, R0 ;  /* 0x0000001fff097819 */ /* 0x000fe20000011400 */
[----:B------:R-:W-:Y:S01]  /*1670*/  IMAD R8, R11, c[0x0][0x1b0], RZ ;  /* 0x00006c000b087a24 */ /* 0x000fe200078e02ff */
[----:B------:R-:W-:Y:S01]  /*1680*/  IADD3.X R3, R13, R3, R6, P0, !PT ;  /* 0x000000030d037210 */ /* 0x000fe200007fe406 */
[----:B------:R-:W-:Y:S01]  /*1690*/  IMAD.WIDE.U32 R242, R10, c[0x0][0x1b0], R4 ;  /* 0x00006c000af27a25 */ /* 0x000fe200078e0004 */
[----:B------:R-:W-:-:S03]  /*16a0*/  LEA.HI R6, R9, R0, RZ, 0x3 ;  /* 0x0000000009067211 */ /* 0x000fc600078f18ff */
[----:B------:R-:W-:Y:S01]  /*16b0*/  IMAD R9, R10, c[0x0][0x1bc], R7 ;  /* 0x00006f000a097a24 */ /* 0x000fe200078e0207 */
[----:B------:R-:W-:Y:S01]  /*16c0*/  LOP3.LUT R7, R6, 0xfffffff8, RZ, 0xc0, !PT ;  /* 0xfffffff806077812 */ /* 0x000fe200078ec0ff */
[----:B------:R-:W-:Y:S01]  /*16d0*/  IMAD.WIDE.U32 R34, R10, c[0x0][0x1b8], R2 ;  /* 0x00006e000a227a25 */ /* 0x000fe200078e0002 */
[----:B------:R-:W-:Y:S02]  /*16e0*/  LOP3.LUT R2, R23, 0xffffffe0, RZ, 0xc0, !PT ;  /* 0xffffffe017027812 */ /* 0x000fe400078ec0ff */
[----:B------:R-:W-:Y:S01]  /*16f0*/  IADD3 R13, R0, -R7, RZ ;  /* 0x80000007000d7210 */ /* 0x000fe20007ffe0ff */
[----:B------:R-:W-:Y:S01]  /*1700*/  IMAD R8, R10, c[0x0][0x1b4], R8 ;  /* 0x00006d000a087a24 */ /* 0x000fe200078e0208 */
[----:B------:R-:W-:Y:S01]  /*1710*/  IADD3 R37, R35, R9, RZ ;  /* 0x0000000923257210 */ /* 0x000fe20007ffe0ff */
[----:B------:R1:W-:Y:S01]  /*1720*/  STL.64 [R1+0x10], R34 ;  /* 0x0000102201007387 */ /* 0x0003e20000100a00 */
[----:B------:R-:W-:Y:S02]  /*1730*/  IMAD R10, R20, -0x40, R70 ;  /* 0xffffffc0140a7824 */ /* 0x000fe400078e0246 */
[----:B------:R-:W-:Y:S01]  /*1740*/  IMAD R0, R165, R20, RZ ;  /* 0x00000014a5007224 */ /* 0x000fe200078e02ff */
[----:B------:R1:W-:Y:S01]  /*1750*/  STL [R1+0xc], R37 ;  /* 0x00000c2501007387 */ /* 0x0003e20000100800 */
[----:B------:R-:W-:Y:S01]  /*1760*/  IMAD.IADD R239, R243, 0x1, R8 ;  /* 0x00000001f3ef7824 */ /* 0x000fe200078e0208 */
[----:B------:R-:W-:Y:S01]  /*1770*/  ISETP.GE.AND P0, PT, R240, R10, PT ;  /* 0x0000000af000720c */ /* 0x000fe20003f06270 */
[----:B------:R-:W-:-:S02]  /*1780*/  IMAD.MOV.U32 R238, RZ, RZ, R242 ;  /* 0x000000ffffee7224 */ /* 0x000fc400078e00f2 */
[----:B------:R-:W-:Y:S01]  /*1790*/  IMAD.MOV.U32 R23, RZ, RZ, 0x10 ;  /* 0x00000010ff177424 */ /* 0x000fe200078e00ff */
[----:B------:R-:W-:Y:S01]  /*17a0*/  R2P PR, R13, 0x6 ;  /* 0x000000060d007804 */ /* 0x000fe20000000000 */
[----:B------:R-:W-:Y:S02]  /*17b0*/  IMAD.IADD R11, R24, 0x1, -R2 ;  /* 0x00000001180b7824 */ /* 0x000fe400078e0a02 */
[-C--:B------:R-:W-:Y:S01]  /*17c0*/  IMAD R7, R12, R166.reuse, R0 ;  /* 0x000000a60c077224 */ /* 0x080fe200078e0200 */
[----:B------:R-:W-:Y:S01]  /*17d0*/  SHF.L.U32 R0, R6, 0x6, RZ ;  /* 0x0000000606007819 */ /* 0x000fe200000006ff */
[----:B------:R-:W-:Y:S01]  /*17e0*/  IMAD.WIDE.U32 R2, R20, R166, R238 ;  /* 0x000000a614027225 */ /* 0x000fe200078e00ee */
        /* <DEDUP_REMOVED lines=14> */
.L_x_1067:
[----:B------:R-:W-:Y:S05]  /*18d0*/  BSYNC B0 ;  /* 0x0000000000007941 */ /* 0x000fea0003800000 */
.L_x_1066:
        /* <DEDUP_REMOVED lines=16> */
.L_x_1069:
[----:B------:R-:W-:Y:S05]  /*19e0*/  BSYNC B0 ;  /* 0x0000000000007941 */ /* 0x000fea0003800000 */
.L_x_1068:
[----:B------:R-:W-:Y:S01]  /*19f0*/  ISETP.GE.AND P0, PT, R31, R10, PT ;  /* 0x0000000a1f00720c */ /* 0x000fe20003f06270 */
[----:B------:R-:W-:-:S12]  /*1a00*/  BSSY B0, `(.L_x_1070) ;  /* 0x000000e000007945 */ /* 0x000fd80003800000 */
        /* <DEDUP_REMOVED lines=13> */
.L_x_1071:
[----:B------:R-:W-:Y:S05]  /*1ae0*/  BSYNC B0 ;  /* 0x0000000000007941 */ /* 0x000fea0003800000 */
.L_x_1070:
        /* <DEDUP_REMOVED lines=17> */
.L_x_1073:
[----:B------:R-:W-:Y:S05]  /*1c00*/  BSYNC B0 ;  /* 0x0000000000007941 */ /* 0x000fea0003800000 */
.L_x_1072:
[----:B------:R-:W-:Y:S01]  /*1c10*/  ISETP.NE.U32.AND P3, PT, RZ, c[0x0][0x318], PT ;  /* 0x0000c600ff007a0c */ /* 0x000fe20003f65070 */
[----:B------:R-:W0:Y:S01]  /*1c20*/  LDGDEPBAR ;  /* 0x00000000000079af */ /* 0x000e220000000000 */
[----:B------:R-:W-:Y:S02]  /*1c30*/  IMAD.MOV.U32 R220, RZ, RZ, R36 ;  /* 0x000000ffffdc7224 */ /* 0x000fe400078e0024 */
[----:B------:R-:W-:Y:S01]  /*1c40*/  ISETP.NE.AND.EX P3, PT, RZ, c[0x0][0x31c], PT, P3 ;  /* 0x0000c700ff007a0c */ /* 0x000fe20003f65330 */
[----:B------:R-:W-:-:S12]  /*1c50*/  IMAD.MOV.U32 R221, RZ, RZ, R37 ;  /* 0x000000ffffdd7224 */ /* 0x000fd800078e0025 */
[----:B------:R-:W-:Y:S01]  /*1c60*/  @P3 SHF.R.S32.HI R0, RZ, 0x1f, R25 ;  /* 0x0000001fff003819 */ /* 0x000fe20000011419 */
[----:B-1----:R-:W-:-:S04]  /*1c70*/  @P3 IMAD.WIDE.U32 R2, R25, c[0x0][0x320], R16 ;  /* 0x0000c80019023a25 */ /* 0x002fc800078e0010 */
[----:B------:R-:W-:Y:S01]  /*1c80*/  @P3 IMAD R0, R0, c[0x0][0x320], RZ ;  /* 0x0000c80000003a24 */ /* 0x000fe200078e02ff */
[----:B------:R-:W-:Y:S01]  /*1c90*/  @P3 LEA R6, P0, R2, c[0x0][0x318], 0x2 ;  /* 0x0000c60002063a11 */ /* 0x000fe200078010ff */
[----:B------:R-:W-:Y:S01]  /*1ca0*/  IMAD.MOV.U32 R216, RZ, RZ, c[0x0][0x1a0] ;  /* 0x00006800ffd87624 */ /* 0x000fe200078e00ff */
[----:B------:R-:W-:Y:S01]  /*1cb0*/  SHF.R.S32.HI R8, RZ, 0x4, R21 ;  /* 0x00000004ff087819 */ /* 0x000fe20000011415 */
[----:B------:R-:W-:Y:S01]  /*1cc0*/  @P3 IMAD R0, R25, c[0x0][0x324], R0 ;  /* 0x0000c90019003a24 */ /* 0x000fe200078e0200 */
[----:B------:R-:W-:-:S04]  /*1cd0*/  DEPBAR.LE SB0, 0x0 ;  /* 0x000080000000791a */ /* 0x000fc80000000000 */
[----:B------:R-:W-:-:S05]  /*1ce0*/  @P3 IMAD.IADD R0, R3, 0x1, R0 ;  /* 0x0000000103003824 */ /* 0x000fca00078e0200 */
[----:B------:R-:W-:-:S05]  /*1cf0*/  @P3 LEA.HI.X R7, R2, c[0x0][0x31c], R0, 0x2, P0 ;  /* 0x0000c70002073a11 */ /* 0x000fca00000f1400 */
[----:B------:R1:W5:Y:S01]  /*1d00*/  @P3 LDG.E R14, [R6.64] ;  /* 0x00000006060e3981 */ /* 0x000362000c1e1900 */
[C---:B------:R-:W-:Y:S01]  /*1d10*/  IMAD.SHL.U32 R0, R19.reuse, 0x40, RZ ;  /* 0x0000004013007824 */ /* 0x040fe200078e00ff */
[----:B------:R-:W-:Y:S01]  /*1d20*/  SHF.L.U64.HI R222, R216, R27, c[0x0][0x1a4] ;  /* 0x00006900d8de7619 */ /* 0x000fe2000001021b */
[C---:B------:R-:W-:Y:S01]  /*1d30*/  IMAD.SHL.U32 R2, R240.reuse, 0x8, RZ ;  /* 0x00000008f0027824 */ /* 0x040fe200078e00ff */
[----:B------:R-:W-:Y:S01]  /*1d40*/  ISETP.GE.AND P0, PT, R240, R10, PT ;  /* 0x0000000af000720c */ /* 0x000fe20003f06270 */
[----:B------:R-:W-:Y:S01]  /*1d50*/  IMAD.SHL.U32 R219, R216, 0x40, RZ ;  /* 0x00000040d8db7824 */ /* 0x000fe200078e00ff */
[----:B------:R-:W-:Y:S01]  /*1d60*/  LOP3.LUT R0, R0, 0x1c0, RZ, 0xc0, !PT ;  /* 0x000001c000007812 */ /* 0x000fe200078ec0ff */
[----:B------:R-:W-:Y:S01]  /*1d70*/  BAR.SYNC.DEFER_BLOCKING 0x0 ;  /* 0x0000000000007b1d */ /* 0x000fe20000010000 */
[----:B------:R-:W-:Y:S01]  /*1d80*/  IMAD.MOV.U32 R220, RZ, RZ, R34 ;  /* 0x000000ffffdc7224 */ /* 0x000fe200078e0022 */
[C---:B------:R-:W-:Y:S01]  /*1d90*/  LOP3.LUT P2, RZ, R19.reuse, 0x2, RZ, 0xc0, !PT ;  /* 0x0000000213ff7812 */ /* 0x040fe2000784c0ff */
[----:B------:R-:W-:Y:S01]  /*1da0*/  IMAD.SHL.U32 R24, R24, 0x2, RZ ;  /* 0x0000000218187824 */ /* 0x000fe200078e00ff */
[----:B------:R-:W-:Y:S01]  /*1db0*/  LOP3.LUT R3, R0, 0x8, R2, 0xf8, !PT ;  /* 0x0000000800037812 */ /* 0x000fe200078ef802 */
[----:B------:R-:W-:Y:S01]  /*1dc0*/  IMAD.MOV.U32 R68, RZ, RZ, RZ ;  /* 0x000000ffff447224 */ /* 0x000fe200078e00ff */
[----:B------:R-:W-:Y:S01]  /*1dd0*/  SHF.R.U32.HI R2, RZ, 0x3, R0 ;  /* 0x00000003ff027819 */ /* 0x000fe20000011600 */
[----:B------:R-:W-:Y:S01]  /*1de0*/  IMAD R0, R222, R20, RZ ;  /* 0x00000014de007224 */ /* 0x000fe200078e02ff */
[----:B------:R-:W-:Y:S01]  /*1df0*/  LOP3.LUT P1, RZ, R19, 0x4, RZ, 0xc0, !PT ;  /* 0x0000000413ff7812 */ /* 0x000fe2000782c0ff */
[----:B------:R-:W-:Y:S01]  /*1e00*/  BSSY B0, `(.L_x_1074) ;  /* 0x0000030000007945 */ /* 0x000fe20003800000 */
[----:B------:R-:W-:-:S02]  /*1e10*/  LOP3.LUT R9, R3, R2, RZ, 0x3c, !PT ;  /* 0x0000000203097212 */ /* 0x000fc400078e3cff */
[----:B------:R-:W-:Y:S02]  /*1e20*/  LOP3.LUT R215, R24, 0x6, RZ, 0xc0, !PT ;  /* 0x0000000618d77812 */ /* 0x000fe400078ec0ff */
[----:B-1----:R-:W-:Y:S02]  /*1e30*/  LEA.HI R6, R21, R8, RZ, 0x1 ;  /* 0x0000000815067211 */ /* 0x002fe400078f08ff */
[----:B------:R-:W-:Y:S02]  /*1e40*/  SHF.R.S32.HI R7, RZ, 0x1f, R11 ;  /* 0x0000001fff077819 */ /* 0x000fe4000001140b */
[----:B------:R-:W-:Y:S02]  /*1e50*/  LOP3.LUT R6, R6, 0xfffffffe, RZ, 0xc0, !PT ;  /* 0xfffffffe06067812 */ /* 0x000fe400078ec0ff */
[----:B------:R-:W-:Y:S01]  /*1e60*/  LEA.HI R7, R7, R11, RZ, 0x2 ;  /* 0x0000000b07077211 */ /* 0x000fe200078f10ff */
[----:B------:R-:W-:Y:S01]  /*1e70*/  IMAD R11, R12, R219, R0 ;  /* 0x000000db0c0b7224 */ /* 0x000fe200078e0200 */
[----:B------:R-:W-:Y:S01]  /*1e80*/  @P0 STS.128 [R200+0x6000], RZ ;  /* 0x006000ffc8000388 */ /* 0x000fe20000000c00 */
[----:B------:R-:W-:Y:S01]  /*1e90*/  IMAD.IADD R8, R8, 0x1, -R6 ;  /* 0x0000000108087824 */ /* 0x000fe200078e0a06 */
[----:B------:R-:W-:Y:S01]  /*1ea0*/  SHF.R.S32.HI R6, RZ, 0x1f, R18 ;  /* 0x0000001fff067819 */ /* 0x000fe20000011412 */
[----:B------:R-:W-:Y:S01]  /*1eb0*/  IMAD.SHL.U32 R0, R13, 0x40, RZ ;  /* 0x000000400d007824 */ /* 0x000fe200078e00ff */
[----:B------:R-:W-:Y:S01]  /*1ec0*/  SHF.R.S32.HI R33, RZ, 0x2, R7 ;  /* 0x00000002ff217819 */ /* 0x000fe20000011407 */
[----:B------:R-:W-:Y:S01]  /*1ed0*/  IMAD.SHL.U32 R2, R8, 0x8, RZ ;  /* 0x0000000808027824 */ /* 0x000fe200078e00ff */
[----:B------:R-:W-:Y:S01]  /*1ee0*/  LEA.HI R6, R6, R18, RZ, 0x2 ;  /* 0x0000001206067211 */ /* 0x000fe200078f10ff */
[----:B------:R-:W5:Y:S01]  /*1ef0*/  @P3 MUFU.RCP R13, c[0x0][0x238] ;  /* 0x00008e00000d3b08 */ /* 0x000f620000001000 */
[----:B------:R-:W-:Y:S01]  /*1f00*/  LOP3.LUT R0, R0, 0x1c0, RZ, 0xc0, !PT ;  /* 0x000001c000007812 */ /* 0x000fe200078ec0ff */
[----:B------:R-:W-:Y:S01]  /*1f10*/  STL [R1+0x20], R33 ;  /* 0x0000202101007387 */ /* 0x000fe20000100800 */
[----:B------:R-:W-:-:S02]  /*1f20*/  IMAD R12, R18, 0x10, R28 ;  /* 0x00000010120c7824 */ /* 0x000fc400078e021c */
[----:B------:R-:W-:Y:S02]  /*1f30*/  LOP3.LUT R7, R0, 0x8, R2, 0xf8, !PT ;  /* 0x0000000800077812 */ /* 0x000fe400078ef802 */
[----:B------:R-:W-:Y:S01]  /*1f40*/  LOP3.LUT R2, R6, 0xfffffffc, RZ, 0xc0, !PT ;  /* 0xfffffffc06027812 */ /* 0x000fe200078ec0ff */
[----:B------:R-:W-:Y:S01]  /*1f50*/  IMAD R6, R8, 0x200, R9 ;  /* 0x0000020008067824 */ /* 0x000fe200078e0209 */
[----:B------:R-:W-:Y:S01]  /*1f60*/  SHF.R.U32.HI R3, RZ, 0x3, R0 ;  /* 0x00000003ff037819 */ /* 0x000fe20000011600 */
[----:B------:R-:W-:Y:S01]  /*1f70*/  IMAD.WIDE.U32 R8, R20, R219, R220 ;  /* 0x000000db14087225 */ /* 0x000fe200078e00dc */
[----:B------:R-:W-:Y:S02]  /*1f80*/  IADD3 R0, R12, 0x1, R33 ;  /* 0x000000010c007810 */ /* 0x000fe40007ffe021 */
[----:B------:R-:W-:Y:S01]  /*1f90*/  LOP3.LUT R3, R7, R3, RZ, 0x3c, !PT ;  /* 0x0000000307037212 */ /* 0x000fe200078e3cff */
[----:B------:R-:W-:Y:S01]  /*1fa0*/  IMAD.IADD R2, R18, 0x1, -R2 ;  /* 0x0000000112027824 */ /* 0x000fe200078e0a02 */
[----:B------:R-:W-:Y:S01]  /*1fb0*/  IADD3 R12, R70, R0, -R22 ;  /* 0x00000000460c7210 */ /* 0x000fe20007ffe816 */
[----:B------:R-:W-:-:S02]  /*1fc0*/  IMAD R0, R18, 0x400, R15 ;  /* 0x0000040012007824 */ /* 0x000fc400078e020f */
[----:B------:R-:W-:Y:S01]  /*1fd0*/  IMAD.IADD R7, R15, 0x1, R3 ;  /* 0x000000010f077824 */ /* 0x000fe200078e0203 */
[----:B------:R1:W-:Y:S01]  /*1fe0*/  STL [R1+0x34], R2 ;  /* 0x0000340201007387 */ /* 0x0003e20000100800 */
[----:B------:R-:W-:Y:S01]  /*1ff0*/  IMAD.IADD R3, R3, 0x1, R0 ;  /* 0x0000000103037824 */ /* 0x000fe200078e0200 */
[----:B------:R-:W-:Y:S01]  /*2000*/  SEL R0, R29, 0xffffffe0, !P1 ;  /* 0xffffffe01d007807 */ /* 0x000fe20004800000 */
[----:B------:R-:W-:Y:S01]  /*2010*/  IMAD.IADD R11, R9, 0x1, R11 ;  /* 0x00000001090b7824 */ /* 0x000fe200078e020b */
[----:B------:R2:W-:Y:S01]  /*2020*/  STL.64 [R1+0x8], R220 ;  /* 0x000008dc01007387 */ /* 0x0005e20000100a00 */
[----:B------:R-:W-:Y:S02]  /*2030*/  IADD3 R71, R12, c[0x0][0x2e8], RZ ;  /* 0x0000ba000c477a10 */ /* 0x000fe40007ffe0ff */
[----:B-1----:R-:W-:Y:S01]  /*2040*/  SEL R2, R23, 0xfffffff0, !P2 ;  /* 0xfffffff017027807 */ /* 0x002fe20005000000 */
[----:B-----5:R-:W-:Y:S01]  /*2050*/  @P3 FMUL.FTZ R68, R14, R13 ;  /* 0x0000000d0e443220 */ /* 0x020fe20000410000 */
        /* <DEDUP_REMOVED lines=10> */
.L_x_1075:
[----:B--2---:R-:W-:Y:S05]  /*2100*/  BSYNC B0 ;  /* 0x0000000000007941 */ /* 0x004fea0003800000 */
.L_x_1074:
        /* <DEDUP_REMOVED lines=17> */
.L_x_1077:
[----:B------:R-:W-:Y:S05]  /*2220*/  BSYNC B0 ;  /* 0x0000000000007941 */ /* 0x000fea0003800000 */
.L_x_1076:
        /* <DEDUP_REMOVED lines=8> */
[----:B-1----:R-:W-:-:S04]  /*22b0*/  LEA R13, P0, R216, R8, 0x5 ;  /* 0x00000008d80d7211 */ /* 0x002fc800078028ff */
[----:B------:R-:W-:Y:S02]  /*22c0*/  LEA.HI.X R14, R216, R11, R14, 0x5, P0 ;  /* 0x0000000bd80e7211 */ /* 0x000fe400000f2c0e */
[----:B------:R-:W-:-:S04]  /*22d0*/  LEA R12, P0, R13, c[0x0][0x170], 0x1 ;  /* 0x00005c000d0c7a11 */ /* 0x000fc800078008ff */
[----:B------:R-:W-:-:S05]  /*22e0*/  LEA.HI.X R13, R13, c[0x0][0x174], R14, 0x1, P0 ;  /* 0x00005d000d0d7a11 */ /* 0x000fca00000f0c0e */
[----:B------:R-:W-:Y:S01]  /*22f0*/  @!PT LDS RZ, [RZ] ;  /* 0x00000000fffff984 */ /* 0x000fe20000000800 */
[----:B------:R-:W-:Y:S01]  /*2300*/  @!PT LDS RZ, [RZ] ;  /* 0x00000000fffff984 */ /* 0x000fe20000000800 */
[----:B------:R-:W-:Y:S01]  /*2310*/  @!PT LDS RZ, [RZ] ;  /* 0x00000000fffff984 */ /* 0x000fe20000000800 */
[----:B------:R1:W-:Y:S04]  /*2320*/  LDGSTS.E.BYPASS.LTC128B.128 [R200+0x7000], [R12.64] ;  /* 0x070000000cc87fae */ /* 0x0003e8000b901d46 */
.L_x_1079:
[----:B------:R-:W-:Y:S05]  /*2330*/  BSYNC B0 ;  /* 0x0000000000007941 */ /* 0x000fea0003800000 */
.L_x_1078:
        /* <DEDUP_REMOVED lines=18> */
.L_x_1081:
[----:B------:R-:W-:Y:S05]  /*2460*/  BSYNC B0 ;  /* 0x0000000000007941 */ /* 0x000fea0003800000 */
.L_x_1080:
[----:B------:R-:W-:Y:S01]  /*2470*/  IMAD.SHL.U32 R196, R3, 0x2, RZ ;  /* 0x0000000203c47824 */ /* 0x000fe200078e00ff */
[----:B------:R-:W0:Y:S01]  /*2480*/  LDGDEPBAR ;  /* 0x00000000000079af */ /* 0x000e220000000000 */
[----:B------:R-:W-:Y:S02]  /*2490*/  IMAD.SHL.U32 R188, R6, 0x2, RZ ;  /* 0x0000000206bc7824 */ /* 0x000fe400078e00ff */
[----:B------:R-:W-:Y:S01]  /*24a0*/  IMAD R199, R4, 0x2, R196 ;  /* 0x0000000204c77824 */ /* 0x000fe200078e02c4 */
[----:B------:R-:W-:Y:S01]  /*24b0*/  LDSM.16.M88.4 R16, [R196] ;  /* 0x00000000c410783b */ /* 0x000fe20000000200 */
[--C-:B------:R-:W-:Y:S01]  /*24c0*/  IMAD R194, R2, 0x2, R188.reuse ;  /* 0x0000000202c27824 */ /* 0x100fe200078e02bc */
[----:B------:R-:W-:Y:S01]  /*24d0*/  IADD3 R3, R188, 0x4000, RZ ;  /* 0x00004000bc037810 */ /* 0x000fe20007ffe0ff */
[----:B------:R-:W-:Y:S01]  /*24e0*/  IMAD R6, R0, 0x2, R188 ;  /* 0x0000000200067824 */ /* 0x000fe200078e02bc */
[----:B------:R-:W5:Y:S01]  /*24f0*/  LDSM.16.M88.4 R40, [R188+0x4000] ;  /* 0x00400000bc28783b */ /* 0x000f620000000200 */
[----:B------:R-:W-:-:S02]  /*2500*/  IMAD R197, R5, 0x2, R196 ;  /* 0x0000000205c57824 */ /* 0x000fc400078e02c4 */
[----:B------:R-:W-:Y:S01]  /*2510*/  IMAD R69, R20, 0x40, R215 ;  /* 0x0000004014457824 */ /* 0x000fe200078e02d7 */
[----:B-1----:R-:W1:Y:S01]  /*2520*/  LDSM.16.M88.4 R12, [R196+0x2000] ;  /* 0x00200000c40c783b */ /* 0x002e620000000200 */
[----:B------:R-:W-:Y:S01]  /*2530*/  IMAD R195, R0, 0x2, R3 ;  /* 0x0000000200c37824 */ /* 0x000fe200078e0203 */
[----:B------:R-:W-:Y:S01]  /*2540*/  IADD3 R3, R71, 0x48, RZ ;  /* 0x0000004847037810 */ /* 0x000fe20007ffe0ff */
[----:B------:R-:W-:Y:S01]  /*2550*/  IMAD R198, R4, 0x2, R197 ;  /* 0x0000000204c67824 */ /* 0x000fe200078e02c5 */
[----:B------:R-:W2:Y:S01]  /*2560*/  LDSM.16.M88.4 R44, [R188+0x4800] ;  /* 0x00480000bc2c783b */ /* 0x000ea20000000200 */
[----:B------:R-:W-:Y:S01]  /*2570*/  IMAD R193, R2, 0x2, R195 ;  /* 0x0000000202c17824 */ /* 0x000fe200078e02c3 */
[C---:B------:R-:W-:Y:S01]  /*2580*/  IADD3 R104, R69.reuse, 0x1, RZ ;  /* 0x0000000145687810 */ /* 0x040fe20007ffe0ff */
[----:B------:R-:W-:Y:S01]  /*2590*/  I2F R154, R69 ;  /* 0x00000045009a7306 */ /* 0x000fe20000201400 */
[----:B------:R-:W-:Y:S01]  /*25a0*/  LDSM.16.M88.4 R36, [R199] ;  /* 0x00000000c724783b */ /* 0x000fe20000000200 */
[----:B------:R-:W-:-:S02]  /*25b0*/  IADD3 R105, R69, 0x8, RZ ;  /* 0x0000000845697810 */ /* 0x000fc40007ffe0ff */
[C---:B------:R-:W-:Y:S01]  /*25c0*/  IADD3 R106, R69.reuse, 0x9, RZ ;  /* 0x00000009456a7810 */ /* 0x040fe20007ffe0ff */
[----:B------:R-:W3:Y:S01]  /*25d0*/  LDSM.16.M88.4 R48, [R194+0x4000] ;  /* 0x00400000c230783b */ /* 0x000ee20000000200 */
[C---:B------:R-:W-:Y:S02]  /*25e0*/  IADD3 R107, R69.reuse, 0x10, RZ ;  /* 0x00000010456b7810 */ /* 0x040fe40007ffe0ff */
[----:B------:R-:W-:Y:S01]  /*25f0*/  I2F R108, R104 ;  /* 0x00000068006c7306 */ /* 0x000fe20000201400 */
[----:B------:R-:W4:Y:S01]  /*2600*/  LDSM.16.M88.4 R8, [R199+0x2000] ;  /* 0x00200000c708783b */ /* 0x000f220000000200 */
[C---:B------:R-:W-:Y:S02]  /*2610*/  IADD3 R109, R69.reuse, 0x11, RZ ;  /* 0x00000011456d7810 */ /* 0x040fe40007ffe0ff */
[C---:B------:R-:W-:Y:S01]  /*2620*/  IADD3 R110, R69.reuse, 0x18, RZ ;  /* 0x00000018456e7810 */ /* 0x040fe20007ffe0ff */
[----:B------:R-:W3:Y:S01]  /*2630*/  LDSM.16.M88.4 R60, [R194+0x4800] ;  /* 0x00480000c23c783b */ /* 0x000ee20000000200 */
[----:B------:R-:W-:-:S02]  /*2640*/  IADD3 R112, R69, 0x19, RZ ;  /* 0x0000001945707810 */ /* 0x000fc40007ffe0ff */
[----:B------:R-:W-:Y:S01]  /*2650*/  I2F R111, R105 ;  /* 0x00000069006f7306 */ /* 0x000fe20000201400 */
[----:B------:R-:W-:Y:S01]  /*2660*/  LDSM.16.M88.4 R56, [R6+0x4000] ;  /* 0x004000000638783b */ /* 0x000fe20000000200 */
[C---:B------:R-:W-:Y:S02]  /*2670*/  IADD3 R115, R69.reuse, 0x20, RZ ;  /* 0x0000002045737810 */ /* 0x040fe40007ffe0ff */
[C---:B------:R-:W-:Y:S01]  /*2680*/  IADD3 R117, R69.reuse, 0x21, RZ ;  /* 0x0000002145757810 */ /* 0x040fe20007ffe0ff */
[----:B---3--:R-:W3:Y:S01]  /*2690*/  LDSM.16.M88.4 R32, [R197] ;  /* 0x00000000c520783b */ /* 0x008ee20000000200 */
[C---:B------:R-:W-:Y:S02]  /*26a0*/  IADD3 R119, R69.reuse, 0x28, RZ ;  /* 0x0000002845777810 */ /* 0x040fe40007ffe0ff */
[----:B------:R-:W-:Y:S01]  /*26b0*/  I2F R113, R106 ;  /* 0x0000006a00717306 */ /* 0x000fe20000201400 */
[----:B------:R-:W3:Y:S01]  /*26c0*/  LDSM.16.M88.4 R28, [R197+0x2000] ;  /* 0x00200000c51c783b */ /* 0x000ee20000000200 */
[----:B------:R-:W-:-:S02]  /*26d0*/  IADD3 R120, R69, 0x29, RZ ;  /* 0x0000002945787810 */ /* 0x000fc40007ffe0ff */
[C---:B------:R-:W-:Y:S01]  /*26e0*/  IADD3 R126, R69.reuse, 0x30, RZ ;  /* 0x00000030457e7810 */ /* 0x040fe20007ffe0ff */
[-C--:B-----5:R-:W-:Y:S01]  /*26f0*/  HMMA.16816.F32.BF16 R24, R16, R40.reuse, RZ ;  /* 0x000000281018723c */ /* 0x0a0fe200000418ff */
[C---:B------:R-:W-:Y:S02]  /*2700*/  IADD3 R133, R69.reuse, 0x31, RZ ;  /* 0x0000003145857810 */ /* 0x040fe40007ffe0ff */
[----:B------:R-:W-:Y:S01]  /*2710*/  I2F R114, R107 ;  /* 0x0000006b00727306 */ /* 0x000fe20000201400 */
[C---:B------:R-:W-:Y:S02]  /*2720*/  IADD3 R136, R69.reuse, 0x38, RZ ;  /* 0x0000003845887810 */ /* 0x040fe40007ffe0ff */
[----:B------:R-:W-:Y:S02]  /*2730*/  IADD3 R138, R69, 0x39, RZ ;  /* 0x00000039458a7810 */ /* 0x000fe40007ffe0ff */
[----:B-1----:R-:W-:Y:S03]  /*2740*/  HMMA.16816.F32.BF16 R52, R12, R40, RZ ;  /* 0x000000280c34723c */ /* 0x002fe600000418ff */
[----:B------:R-:W-:Y:S05]  /*2750*/  I2F R116, R109 ;  /* 0x0000006d00747306 */ /* 0x000fea0000201400 */
[-C--:B--2---:R-:W-:Y:S03]  /*2760*/  HMMA.16816.F32.BF16 R20, R16, R44.reuse, RZ ;  /* 0x0000002c1014723c */ /* 0x084fe600000418ff */
[----:B------:R-:W-:Y:S05]  /*2770*/  I2F R118, R110 ;  /* 0x0000006e00767306 */ /* 0x000fea0000201400 */
[----:B------:R-:W-:Y:S03]  /*2780*/  HMMA.16816.F32.BF16 R64, R12, R44, RZ ;  /* 0x0000002c0c40723c */ /* 0x000fe600000418ff */
[----:B------:R-:W-:Y:S05]  /*2790*/  I2F R121, R112 ;  /* 0x0000007000797306 */ /* 0x000fea0000201400 */
[-C--:B------:R-:W-:Y:S01]  /*27a0*/  HMMA.16816.F32.BF16 R72, R36, R48.reuse, R24 ;  /* 0x000000302448723c */ /* 0x080fe20000041818 */
[----:B------:R-:W-:Y:S02]  /*27b0*/  LDSM.16.M88.4 R24, [R198] ;  /* 0x00000000c618783b */ /* 0x000fe40000000200 */
[----:B------:R-:W-:Y:S05]  /*27c0*/  I2F R122, R115 ;  /* 0x00000073007a7306 */ /* 0x000fea0000201400 */
[----:B----4-:R-:W-:Y:S01]  /*27d0*/  HMMA.16816.F32.BF16 R80, R8, R48, R52 ;  /* 0x000000300850723c */ /* 0x010fe20000041834 */
[----:B------:R-:W1:Y:S02]  /*27e0*/  LDSM.16.M88.4 R52, [R193] ;  /* 0x00000000c134783b */ /* 0x000e640000000200 */
[----:B------:R-:W-:Y:S05]  /*27f0*/  I2F R123, R117 ;  /* 0x00000075007b7306 */ /* 0x000fea0000201400 */
[----:B------:R-:W-:Y:S03]  /*2800*/  HMMA.16816.F32.BF16 R76, R16, R42, RZ ;  /* 0x0000002a104c723c */ /* 0x000fe600000418ff */
[----:B------:R-:W-:Y:S05]  /*2810*/  I2F R127, R119 ;  /* 0x00000077007f7306 */ /* 0x000fea0000201400 */
[-C--:B------:R-:W-:Y:S01]  /*2820*/  HMMA.16816.F32.BF16 R88, R36, R60.reuse, R20 ;  /* 0x0000003c2458723c */ /* 0x080fe20000041814 */
[----:B------:R-:W2:Y:S02]  /*2830*/  LDSM.16.M88.4 R20, [R198+0x2000] ;  /* 0x00200000c614783b */ /* 0x000ea40000000200 */
[----:B------:R-:W-:Y:S05]  /*2840*/  I2F R134, R120 ;  /* 0x0000007800867306 */ /* 0x000fea0000201400 */
[----:B------:R-:W-:Y:S03]  /*2850*/  HMMA.16816.F32.BF16 R92, R8, R60, R64 ;  /* 0x0000003c085c723c */ /* 0x000fe60000041840 */
[----:B------:R-:W-:Y:S05]  /*2860*/  I2F R139, R126 ;  /* 0x0000007e008b7306 */ /* 0x000fea0000201400 */
[----:B---3--:R-:W-:Y:S03]  /*2870*/  HMMA.16816.F32.BF16 R72, R32, R56, R72 ;  /* 0x000000382048723c */ /* 0x008fe60000041848 */
[----:B------:R-:W-:Y:S05]  /*2880*/  I2F R140, R133 ;  /* 0x00000085008c7306 */ /* 0x000fea0000201400 */
[----:B------:R-:W-:Y:S03]  /*2890*/  HMMA.16816.F32.BF16 R64, R12, R42, RZ ;  /* 0x0000002a0c40723c */ /* 0x000fe600000418ff */
[----:B------:R-:W-:Y:S05]  /*28a0*/  I2F R143, R136 ;  /* 0x00000088008f7306 */ /* 0x000fea0000201400 */
[----:B------:R-:W-:Y:S03]  /*28b0*/  HMMA.16816.F32.BF16 R40, R28, R56, R80 ;  /* 0x000000381c28723c */ /* 0x000fe60000041850 */
[----:B------:R-:W-:Y:S05]  /*28c0*/  I2F R150, R138 ;  /* 0x0000008a00967306 */ /* 0x000fea0000201400 */
[----:B------:R-:W-:Y:S08]  /*28d0*/  HMMA.16816.F32.BF16 R76, R36, R50, R76 ;  /* 0x00000032244c723c */ /* 0x000ff0000004184c */
[----:B-1----:R-:W-:Y:S08]  /*28e0*/  HMMA.16816.F32.BF16 R80, R24, R52, R72 ;  /* 0x000000341850723c */ /* 0x002ff00000041848 */
[----:B------:R-:W-:Y:S01]  /*28f0*/  HMMA.16816.F32.BF16 R72, R8, R50, R64 ;  /* 0x000000320848723c */ /* 0x000fe20000041840 */
[----:B------:R-:W1:Y:S07]  /*2900*/  LDSM.16.M88.4 R48, [R6+0x4800] ;  /* 0x004800000630783b */ /* 0x000e6e0000000200 */
[----:B--2---:R-:W-:Y:S08]  /*2910*/  HMMA.16816.F32.BF16 R84, R20, R52, R40 ;  /* 0x000000341454723c */ /* 0x004ff00000041828 */
[----:B------:R-:W-:Y:S01]  /*2920*/  HMMA.16816.F32.BF16 R64, R12, R46, RZ ;  /* 0x0000002e0c40723c */ /* 0x000fe200000418ff */
[----:B------:R-:W-:-:S04]  /*2930*/  FMUL.FTZ R0, R80, c[0x0][0x2ec] ;  /* 0x0000bb0050007a20 */ /* 0x000fc80000410000 */
[----:B------:R2:W-:Y:S03]  /*2940*/  MUFU.TANH R164, R0 ;  /* 0x0000000000a47308 */ /* 0x0005e60000002400 */
[----:B------:R-:W-:Y:S08]  /*2950*/  HMMA.16816.F32.BF16 R40, R32, R58, R76 ;  /* 0x0000003a2028723c */ /* 0x000ff0000004184c */
[----:B------:R-:W-:Y:S01]  /*2960*/  HMMA.16816.F32.BF16 R76, R16, R46, RZ ;  /* 0x0000002e104c723c */ /* 0x000fe200000418ff */
[----:B------:R-:W3:Y:S01]  /*2970*/  LDSM.16.M88.4 R44, [R188+0x5000] ;  /* 0x00500000bc2c783b */ /* 0x000ee20000000200 */
[----:B------:R-:W-:-:S02]  /*2980*/  FMUL.FTZ R87, R87, c[0x0][0x2ec] ;  /* 0x0000bb0057577a20 */ /* 0x000fc40000410000 */
[----:B--2---:R-:W-:Y:S02]  /*2990*/  FMUL.FTZ R0, R81, c[0x0][0x2ec] ;  /* 0x0000bb0051007a20 */ /* 0x004fe40000410000 */
[----:B------:R-:W-:Y:S02]  /*29a0*/  MUFU.TANH R153, R87 ;  /* 0x0000005700997308 */ /* 0x000fe40000002400 */
[----:B------:R-:W-:Y:S06]  /*29b0*/  HMMA.16816.F32.BF16 R100, R8, R62, R64 ;  /* 0x0000003e0864723c */ /* 0x000fec0000041840 */
[----:B------:R2:W-:Y:S02]  /*29c0*/  MUFU.TANH R160, R0 ;  /* 0x0000000000a07308 */ /* 0x0005e40000002400 */
[----:B------:R-:W-:Y:S01]  /*29d0*/  HMMA.16816.F32.BF16 R64, R24, R54, R40 ;  /* 0x000000361840723c */ /* 0x000fe20000041828 */
[----:B------:R-:W-:Y:S07]  /*29e0*/  LDSM.16.M88.4 R40, [R193+0x800] ;  /* 0x00080000c128783b */ /* 0x000fee0000000200 */
[----:B------:R-:W-:Y:S01]  /*29f0*/  HMMA.16816.F32.BF16 R72, R28, R58, R72 ;  /* 0x0000003a1c48723c */ /* 0x000fe20000041848 */
[----:B------:R-:W4:Y:S01]  /*2a00*/  LDSM.16.M88.4 R56, [R194+0x5000] ;  /* 0x00500000c238783b */ /* 0x000f220000000200 */
[----:B--2---:R-:W-:-:S06]  /*2a10*/  FMUL.FTZ R0, R82, c[0x0][0x2ec] ;  /* 0x0000bb0052007a20 */ /* 0x004fcc0000410000 */
[----:B------:R-:W-:Y:S01]  /*2a20*/  HMMA.16816.F32.BF16 R96, R36, R62, R76 ;  /* 0x0000003e2460723c */ /* 0x000fe2000004184c */
[----:B------:R2:W-:Y:S07]  /*2a30*/  MUFU.TANH R163, R0 ;  /* 0x0000000000a37308 */ /* 0x0005ee0000002400 */
[----:B-1----:R-:W-:Y:S01]  /*2a40*/  HMMA.16816.F32.BF16 R60, R32, R48, R88 ;  /* 0x00000030203c723c */ /* 0x002fe20000041858 */
[----:B------:R-:W-:Y:S02]  /*2a50*/  FMUL.FTZ R64, R64, c[0x0][0x2ec] ;  /* 0x0000bb0040407a20 */ /* 0x000fe40000410000 */
[----:B------:R-:W-:-:S02]  /*2a60*/  FMUL.FTZ R65, R65, c[0x0][0x2ec] ;  /* 0x0000bb0041417a20 */ /* 0x000fc40000410000 */
[----:B------:R-:W-:Y:S01]  /*2a70*/  FMUL.FTZ R66, R66, c[0x0][0x2ec] ;  /* 0x0000bb0042427a20 */ /* 0x000fe20000410000 */
[----:B------:R-:W-:Y:S01]  /*2a80*/  MUFU.TANH R148, R64 ;  /* 0x0000004000947308 */ /* 0x000fe20000002400 */
[----:B------:R-:W-:Y:S01]  /*2a90*/  FMUL.FTZ R67, R67, c[0x0][0x2ec] ;  /* 0x0000bb0043437a20 */ /* 0x000fe20000410000 */
[----:B------:R-:W-:Y:S01]  /*2aa0*/  HMMA.16816.F32.BF16 R92, R28, R48, R92 ;  /* 0x000000301c5c723c */ /* 0x000fe2000004185c */
[----:B--2---:R-:W-:-:S05]  /*2ab0*/  FMUL.FTZ R0, R83, c[0x0][0x2ec] ;  /* 0x0000bb0053007a20 */ /* 0x004fca0000410000 */
[----:B------:R1:W-:Y:S02]  /*2ac0*/  MUFU.TANH R159, R0 ;  /* 0x00000000009f7308 */ /* 0x0003e40000002400 */
[----:B---3--:R-:W-:Y:S06]  /*2ad0*/  HMMA.16816.F32.BF16 R88, R16, R44, RZ ;  /* 0x0000002c1058723c */ /* 0x008fec00000418ff */
[----:B------:R-:W-:Y:S02]  /*2ae0*/  MUFU.TANH R158, R65 ;  /* 0x00000041009e7308 */ /* 0x000fe40000002400 */
[----:B------:R-:W-:Y:S01]  /*2af0*/  HMMA.16816.F32.BF16 R80, R20, R54, R72 ;  /* 0x000000361450723c */ /* 0x000fe20000041848 */
[----:B------:R-:W2:Y:S01]  /*2b00*/  LDSM.16.M88.4 R52, [R188+0x5800] ;  /* 0x00580000bc34783b */ /* 0x000ea20000000200 */
[----:B-1----:R-:W-:-:S04]  /*2b10*/  FMUL.FTZ R0, R84, c[0x0][0x2ec] ;  /* 0x0000bb0054007a20 */ /* 0x002fc80000410000 */
[----:B------:R-:W-:Y:S02]  /*2b20*/  MUFU.TANH R152, R66 ;  /* 0x0000004200987308 */ /* 0x000fe40000002400 */
[----:B------:R-:W-:Y:S06]  /*2b30*/  HMMA.16816.F32.BF16 R76, R12, R44, RZ ;  /* 0x0000002c0c4c723c */ /* 0x000fec00000418ff */
[----:B------:R1:W-:Y:S02]  /*2b40*/  MUFU.TANH R162, R0 ;  /* 0x0000000000a27308 */ /* 0x0003e40000002400 */
[----:B------:R-:W-:Y:S06]  /*2b50*/  HMMA.16816.F32.BF16 R72, R32, R50, R96 ;  /* 0x000000322048723c */ /* 0x000fec0000041860 */
[----:B------:R3:W-:Y:S02]  /*2b60*/  MUFU.TANH R157, R67 ;  /* 0x00000043009d7308 */ /* 0x0007e40000002400 */
[----:B------:R-:W-:-:S02]  /*2b70*/  FMUL.FTZ R80, R80, c[0x0][0x2ec] ;  /* 0x0000bb0050507a20 */ /* 0x000fc40000410000 */
[----:B------:R-:W-:Y:S02]  /*2b80*/  FMUL.FTZ R81, R81, c[0x0][0x2ec] ;  /* 0x0000bb0051517a20 */ /* 0x000fe40000410000 */
[----:B------:R-:W-:Y:S02]  /*2b90*/  FMUL.FTZ R82, R82, c[0x0][0x2ec] ;  /* 0x0000bb0052527a20 */ /* 0x000fe40000410000 */
[----:B------:R-:W-:Y:S01]  /*2ba0*/  FMUL.FTZ R83, R83, c[0x0][0x2ec] ;  /* 0x0000bb0053537a20 */ /* 0x000fe20000410000 */
[----:B------:R-:W-:Y:S01]  /*2bb0*/  MUFU.TANH R147, R80 ;  /* 0x0000005000937308 */ /* 0x000fe20000002400 */
[----:B-1----:R-:W-:Y:S01]  /*2bc0*/  FMUL.FTZ R0, R85, c[0x0][0x2ec] ;  /* 0x0000bb0055007a20 */ /* 0x002fe20000410000 */
[----:B----4-:R-:W-:Y:S06]  /*2bd0*/  HMMA.16816.F32.BF16 R96, R8, R56, R76 ;  /* 0x000000380860723c */ /* 0x010fec000004184c */
[----:B------:R1:W4:Y:S02]  /*2be0*/  MUFU.TANH R156, R0 ;  /* 0x00000000009c7308 */ /* 0x0003240000002400 */
[-C--:B---3--:R-:W-:Y:S06]  /*2bf0*/  HMMA.16816.F32.BF16 R64, R24, R40.reuse, R60 ;  /* 0x000000281840723c */ /* 0x088fec000004183c */
[----:B------:R-:W-:Y:S02]  /*2c00*/  MUFU.TANH R155, R81 ;  /* 0x00000051009b7308 */ /* 0x000fe40000002400 */
[----:B------:R-:W-:Y:S01]  /*2c10*/  HMMA.16816.F32.BF16 R60, R20, R40, R92 ;  /* 0x00000028143c723c */ /* 0x000fe2000004185c */
[----:B-1----:R-:W-:-:S05]  /*2c20*/  FMUL.FTZ R0, R86, c[0x0][0x2ec] ;  /* 0x0000bb0056007a20 */ /* 0x002fca0000410000 */
[----:B------:R-:W1:Y:S02]  /*2c30*/  MUFU.TANH R131, R82 ;  /* 0x0000005200837308 */ /* 0x000e640000002400 */
[----:B------:R-:W-:Y:S01]  /*2c40*/  HMMA.16816.F32.BF16 R84, R28, R50, R100 ;  /* 0x000000321c54723c */ /* 0x000fe20000041864 */
[----:B------:R-:W3:Y:S05]  /*2c50*/  LDSM.16.M88.4 R48, [R6+0x5000] ;  /* 0x005000000630783b */ /* 0x000eea0000000200 */
[----:B------:R5:W1:Y:S02]  /*2c60*/  MUFU.TANH R146, R83 ;  /* 0x0000005300927308 */ /* 0x000a640000002400 */
[----:B------:R-:W-:Y:S01]  /*2c70*/  HMMA.16816.F32.BF16 R100, R36, R56, R88 ;  /* 0x000000382464723c */ /* 0x000fe20000041858 */
[----:B------:R-:W-:-:S02]  /*2c80*/  FMUL.FTZ R64, R64, c[0x0][0x2ec] ;  /* 0x0000bb0040407a20 */ /* 0x000fc40000410000 */
[----:B------:R-:W-:Y:S02]  /*2c90*/  FMUL.FTZ R65, R65, c[0x0][0x2ec] ;  /* 0x0000bb0041417a20 */ /* 0x000fe40000410000 */
[----:B------:R-:W-:Y:S02]  /*2ca0*/  FMUL.FTZ R66, R66, c[0x0][0x2ec] ;  /* 0x0000bb0042427a20 */ /* 0x000fe40000410000 */
[----:B------:R-:W-:Y:S01]  /*2cb0*/  FMUL.FTZ R67, R67, c[0x0][0x2ec] ;  /* 0x0000bb0043437a20 */ /* 0x000fe20000410000 */
[----:B------:R-:W-:Y:S01]  /*2cc0*/  HMMA.16816.F32.BF16 R76, R24, R42, R72 ;  /* 0x0000002a184c723c */ /* 0x000fe20000041848 */
[----:B------:R-:W-:Y:S01]  /*2cd0*/  FMUL.FTZ R60, R60, c[0x0][0x2ec] ;  /* 0x0000bb003c3c7a20 */ /* 0x000fe20000410000 */
[----:B------:R-:W-:Y:S01]  /*2ce0*/  MUFU.TANH R144, R64 ;  /* 0x0000004000907308 */ /* 0x000fe20000002400 */
[----:B------:R-:W-:Y:S02]  /*2cf0*/  FMUL.FTZ R61, R61, c[0x0][0x2ec] ;  /* 0x0000bb003d3d7a20 */ /* 0x000fe40000410000 */
[----:B------:R-:W-:-:S02]  /*2d00*/  FMUL.FTZ R62, R62, c[0x0][0x2ec] ;  /* 0x0000bb003e3e7a20 */ /* 0x000fc40000410000 */
[----:B------:R-:W-:Y:S01]  /*2d10*/  FMUL.FTZ R63, R63, c[0x0][0x2ec] ;  /* 0x0000bb003f3f7a20 */ /* 0x000fe20000410000 */
[----:B------:R-:W-:Y:S01]  /*2d20*/  HMMA.16816.F32.BF16 R92, R20, R42, R84 ;  /* 0x0000002a145c723c */ /* 0x000fe20000041854 */
[----:B------:R-:W1:Y:S01]  /*2d30*/  LDSM.16.M88.4 R40, [R193+0x1000] ;  /* 0x00100000c128783b */ /* 0x000e620000000200 */
[----:B------:R-:W1:Y:S06]  /*2d40*/  MUFU.TANH R129, R60 ;  /* 0x0000003c00817308 */ /* 0x000e6c0000002400 */
[C---:B------:R-:W-:Y:S02]  /*2d50*/  HMMA.16816.F32.BF16 R72, R12.reuse, R46, RZ ;  /* 0x0000002e0c48723c */ /* 0x040fe400000418ff */
[----:B------:R-:W-:Y:S06]  /*2d60*/  MUFU.TANH R145, R61 ;  /* 0x0000003d00917308 */ /* 0x000fec0000002400 */
[----:B--2---:R-:W-:Y:S01]  /*2d70*/  HMMA.16816.F32.BF16 R88, R12, R52, RZ ;  /* 0x000000340c58723c */ /* 0x004fe200000418ff */
[----:B------:R-:W-:Y:S01]  /*2d80*/  FMUL.FTZ R76, R76, c[0x0][0x2ec] ;  /* 0x0000bb004c4c7a20 */ /* 0x000fe20000410000 */
[----:B------:R-:W-:Y:S01]  /*2d90*/  MUFU.TANH R125, R62 ;  /* 0x0000003e007d7308 */ /* 0x000fe20000002400 */
[----:B------:R-:W-:-:S02]  /*2da0*/  FMUL.FTZ R78, R78, c[0x0][0x2ec] ;  /* 0x0000bb004e4e7a20 */ /* 0x000fc40000410000 */
[----:B------:R-:W-:Y:S02]  /*2db0*/  FMUL.FTZ R77, R77, c[0x0][0x2ec] ;  /* 0x0000bb004d4d7a20 */ /* 0x000fe40000410000 */
[----:B------:R-:W-:Y:S01]  /*2dc0*/  FMUL.FTZ R79, R79, c[0x0][0x2ec] ;  /* 0x0000bb004f4f7a20 */ /* 0x000fe20000410000 */
[----:B-----5:R-:W-:Y:S01]  /*2dd0*/  HMMA.16816.F32.BF16 R80, R12, R54, RZ ;  /* 0x000000360c50723c */ /* 0x020fe200000418ff */
[----:B------:R-:W-:Y:S01]  /*2de0*/  FMUL.FTZ R92, R92, c[0x0][0x2ec] ;  /* 0x0000bb005c5c7a20 */ /* 0x000fe20000410000 */
[----:B------:R2:W-:Y:S06]  /*2df0*/  MUFU.TANH R141, R63 ;  /* 0x0000003f008d7308 */ /* 0x0005ec0000002400 */
[----:B---3--:R-:W-:Y:S02]  /*2e00*/  HMMA.16816.F32.BF16 R12, R28, R48, R96 ;  /* 0x000000301c0c723c */ /* 0x008fe40000041860 */
[----:B------:R-:W-:Y:S06]  /*2e10*/  MUFU.TANH R151, R65 ;  /* 0x0000004100977308 */ /* 0x000fec0000002400 */
[----:B------:R-:W-:Y:S02]  /*2e20*/  HMMA.16816.F32.BF16 R84, R16, R52, RZ ;  /* 0x000000341054723c */ /* 0x000fe400000418ff */
[----:B------:R-:W3:Y:S06]  /*2e30*/  MUFU.TANH R130, R66 ;  /* 0x0000004200827308 */ /* 0x000eec0000002400 */
[----:B--2---:R-:W-:Y:S02]  /*2e40*/  HMMA.16816.F32.BF16 R60, R32, R48, R100 ;  /* 0x00000030203c723c */ /* 0x004fe40000041864 */
[----:B------:R2:W-:Y:S06]  /*2e50*/  MUFU.TANH R149, R67 ;  /* 0x0000004300957308 */ /* 0x0005ec0000002400 */
[----:B------:R-:W-:Y:S02]  /*2e60*/  HMMA.16816.F32.BF16 R100, R16, R54, RZ ;  /* 0x000000361064723c */ /* 0x000fe400000418ff */
[----:B------:R5:W-:Y:S06]  /*2e70*/  MUFU.TANH R161, R0 ;  /* 0x0000000000a17308 */ /* 0x000bec0000002400 */
[----:B------:R-:W-:Y:S02]  /*2e80*/  HMMA.16816.F32.BF16 R72, R8, R58, R72 ;  /* 0x0000003a0848723c */ /* 0x000fe40000041848 */
[----:B------:R-:W-:Y:S06]  /*2e90*/  MUFU.TANH R135, R76 ;  /* 0x0000004c00877308 */ /* 0x000fec0000002400 */
[----:B--2---:R-:W-:Y:S01]  /*2ea0*/  HMMA.16816.F32.BF16 R64, R16, R46, RZ ;  /* 0x0000002e1040723c */ /* 0x004fe200000418ff */
[----:B------:R-:W2:Y:S01]  /*2eb0*/  LDSM.16.M88.4 R44, [R194+0x5800] ;  /* 0x00580000c22c783b */ /* 0x000ea20000000200 */
[----:B-----5:R-:W-:Y:S01]  /*2ec0*/  FMUL.FTZ R0, R93, c[0x0][0x2ec] ;  /* 0x0000bb005d007a20 */ /* 0x020fe20000410000 */
[----:B------:R-:W-:Y:S05]  /*2ed0*/  MUFU.TANH R97, R78 ;  /* 0x0000004e00617308 */ /* 0x000fea0000002400 */
[-C--:B-1----:R-:W-:Y:S03]  /*2ee0*/  HMMA.16816.F32.BF16 R16, R24, R40.reuse, R60 ;  /* 0x000000281810723c */ /* 0x082fe6000004183c */
[----:B------:R1:W-:Y:S05]  /*2ef0*/  MUFU.TANH R128, R0 ;  /* 0x0000000000807308 */ /* 0x0003ea0000002400 */
[----:B------:R-:W-:Y:S03]  /*2f00*/  HMMA.16816.F32.BF16 R52, R20, R40, R12 ;  /* 0x000000281434723c */ /* 0x000fe6000004180c */
[----:B------:R-:W-:Y:S05]  /*2f10*/  MUFU.TANH R142, R77 ;  /* 0x0000004d008e7308 */ /* 0x000fea0000002400 */
[----:B------:R-:W-:Y:S01]  /*2f20*/  HMMA.16816.F32.BF16 R56, R36, R58, R64 ;  /* 0x0000003a2438723c */ /* 0x000fe20000041840 */
[----:B-1----:R-:W-:-:S02]  /*2f30*/  FMUL.FTZ R0, R94, c[0x0][0x2ec] ;  /* 0x0000bb005e007a20 */ /* 0x002fc40000410000 */
[----:B------:R-:W-:Y:S05]  /*2f40*/  MUFU.TANH R137, R79 ;  /* 0x0000004f00897308 */ /* 0x000fea0000002400 */
[----:B------:R-:W-:Y:S02]  /*2f50*/  FMUL.FTZ R12, R19, c[0x0][0x2ec] ;  /* 0x0000bb00130c7a20 */ /* 0x000fe40000410000 */
[----:B------:R-:W-:Y:S01]  /*2f60*/  FMUL.FTZ R2, R18, c[0x0][0x2ec] ;  /* 0x0000bb0012027a20 */ /* 0x000fe20000410000 */
[----:B------:R1:W-:Y:S01]  /*2f70*/  MUFU.TANH R76, R0 ;  /* 0x00000000004c7308 */ /* 0x0003e20000002400 */
[----:B--2---:R-:W-:Y:S07]  /*2f80*/  HMMA.16816.F32.BF16 R88, R8, R44, R88 ;  /* 0x0000002c0858723c */ /* 0x004fee0000041858 */
[----:B------:R2:W-:Y:S05]  /*2f90*/  MUFU.TANH R132, R12 ;  /* 0x0000000c00847308 */ /* 0x0005ea0000002400 */
[----:B------:R-:W-:Y:S01]  /*2fa0*/  HMMA.16816.F32.BF16 R56, R32, R50, R56 ;  /* 0x000000322038723c */ /* 0x000fe20000041838 */
[----:B-1----:R-:W-:-:S02]  /*2fb0*/  FMUL.FTZ R0, R95, c[0x0][0x2ec] ;  /* 0x0000bb005f007a20 */ /* 0x002fc40000410000 */
[----:B------:R-:W1:Y:S05]  /*2fc0*/  MUFU.TANH R77, R92 ;  /* 0x0000005c004d7308 */ /* 0x000e6a0000002400 */
[----:B------:R-:W-:Y:S01]  /*2fd0*/  HMMA.16816.F32.BF16 R80, R8, R46, R80 ;  /* 0x0000002e0850723c */ /* 0x000fe20000041850 */
[----:B--2---:R2:W5:Y:S02]  /*2fe0*/  LDSM.16.M88.4 R12, [R6+0x5800] ;  /* 0x00580000060c783b */ /* 0x0045640000000200 */
[----:B------:R1:W-:Y:S04]  /*2ff0*/  MUFU.TANH R99, R0 ;  /* 0x0000000000637308 */ /* 0x0003e80000002400 */
[-C--:B------:R-:W-:Y:S01]  /*3000*/  IMNMX R8, R71, R70.reuse, PT ;  /* 0x0000004647087217 */ /* 0x080fe20003800200 */
[----:B------:R-:W-:Y:S01]  /*3010*/  HMMA.16816.F32.BF16 R48, R28, R50, R72 ;  /* 0x000000321c30723c */ /* 0x000fe20000041848 */
[----:B------:R-:W-:Y:S01]  /*3020*/  IMNMX R10, R3, R70, PT ;  /* 0x00000046030a7217 */ /* 0x000fe20003800200 */
[----:B----4-:R-:W-:Y:S01]  /*3030*/  FFMA.FTZ R3, R108, R68, R156 ;  /* 0x000000446c037223 */ /* 0x010fe2000001009c */
[-C--:B------:R-:W-:Y:S01]  /*3040*/  ISETP.GE.AND P0, PT, R104, R8.reuse, PT ;  /* 0x000000086800720c */ /* 0x080fe20003f06270 */
[----:B------:R4:W3:Y:S01]  /*3050*/  MUFU.TANH R95, R2 ;  /* 0x00000002005f7308 */ /* 0x0008e20000002400 */
[----:B------:R-:W-:-:S02]  /*3060*/  ISETP.GE.AND P6, PT, R105, R8, PT ;  /* 0x000000086900720c */ /* 0x000fc40003fc6270 */
[----:B------:R-:W-:Y:S01]  /*3070*/  ISETP.GE.AND P2, PT, R104, R10, PT ;  /* 0x0000000a6800720c */ /* 0x000fe20003f46270 */
[----:B------:R-:W-:Y:S01]  /*3080*/  HMMA.16816.F32.BF16 R64, R36, R44, R84 ;  /* 0x0000002c2440723c */ /* 0x000fe20000041854 */
[----:B-1----:R-:W-:Y:S02]  /*3090*/  FMUL.FTZ R0, R16, c[0x0][0x2ec] ;  /* 0x0000bb0010007a20 */ /* 0x002fe40000410000 */
[----:B------:R-:W-:Y:S02]  /*30a0*/  FMUL.FTZ R16, R55, c[0x0][0x2ec] ;  /* 0x0000bb0037107a20 */ /* 0x000fe40000410000 */
[----:B------:R1:W-:Y:S03]  /*30b0*/  MUFU.TANH R96, R0 ;  /* 0x0000000000607308 */ /* 0x0003e60000002400 */
[----:B------:R-:W-:Y:S01]  /*30c0*/  HMMA.16816.F32.BF16 R56, R24, R42, R56 ;  /* 0x0000002a1838723c */ /* 0x000fe20000041838 */
[----:B--2---:R-:W-:Y:S01]  /*30d0*/  FMUL.FTZ R6, R54, c[0x0][0x2ec] ;  /* 0x0000bb0036067a20 */ /* 0x004fe20000410000 */
[----:B----4-:R-:W-:-:S04]  /*30e0*/  IADD3 R2, R71, 0x40, RZ ;  /* 0x0000004047027810 */ /* 0x010fc80007ffe0ff */
[----:B------:R-:W-:Y:S01]  /*30f0*/  IMNMX R11, R2, R70, PT ;  /* 0x00000046020b7217 */ /* 0x000fe20003800200 */
[----:B------:R-:W-:Y:S01]  /*3100*/  FMUL.FTZ R2, R53, c[0x0][0x2ec] ;  /* 0x0000bb0035027a20 */ /* 0x000fe20000410000 */
[----:B------:R-:W-:Y:S01]  /*3110*/  HMMA.16816.F32.BF16 R48, R20, R42, R48 ;  /* 0x0000002a1430723c */ /* 0x000fe20000041830 */
[----:B------:R2:W-:Y:S01]  /*3120*/  MUFU.TANH R87, R16 ;  /* 0x0000001000577308 */ /* 0x0005e20000002400 */
[-C--:B------:R-:W-:Y:S02]  /*3130*/  ISETP.GE.AND P4, PT, R104, R11.reuse, PT ;  /* 0x0000000b6800720c */ /* 0x080fe40003f86270 */
[----:B------:R-:W-:Y:S01]  /*3140*/  ISETP.GE.AND P3, PT, R105, R11, PT ;  /* 0x0000000b6900720c */ /* 0x000fe20003f66270 */
[----:B-1----:R-:W-:-:S03]  /*3150*/  FMUL.FTZ R0, R17, c[0x0][0x2ec] ;  /* 0x0000bb0011007a20 */ /* 0x002fc60000410000 */
[----:B------:R-:W-:Y:S01]  /*3160*/  HMMA.16816.F32.BF16 R60, R36, R46, R100 ;  /* 0x0000002e243c723c */ /* 0x000fe20000041864 */
[----:B------:R1:W-:Y:S07]  /*3170*/  MUFU.TANH R93, R2 ;  /* 0x00000002005d7308 */ /* 0x0003ee0000002400 */
[----:B-----5:R-:W-:Y:S01]  /*3180*/  HMMA.16816.F32.BF16 R36, R32, R12, R64 ;  /* 0x0000000c2024723c */ /* 0x020fe20000041840 */
[----:B------:R4:W5:Y:S01]  /*3190*/  MUFU.TANH R124, R0 ;  /* 0x00000000007c7308 */ /* 0x0009620000002400 */
[----:B--2---:R-:W2:Y:S01]  /*31a0*/  LDSM.16.M88.4 R16, [R193+0x1800] ;  /* 0x00180000c110783b */ /* 0x004ea20000000200 */
[----:B------:R-:W-:-:S05]  /*31b0*/  DEPBAR.LE SB0, 0x0 ;  /* 0x000080000000791a */ /* 0x000fca0000000000 */
[----:B------:R-:W-:Y:S01]  /*31c0*/  HMMA.16816.F32.BF16 R44, R28, R12, R88 ;  /* 0x0000000c1c2c723c */ /* 0x000fe20000041858 */
[-C--:B-1----:R-:W-:Y:S01]  /*31d0*/  FFMA.FTZ R2, R108, R68.reuse, R153 ;  /* 0x000000446c027223 */ /* 0x082fe20000010099 */
[----:B------:R1:W1:Y:S04]  /*31e0*/  MUFU.TANH R86, R6 ;  /* 0x0000000600567308 */ /* 0x0002680000002400 */
[----:B------:R-:W-:Y:S01]  /*31f0*/  FSEL R73, R2, -INF , !P2 ;  /* 0xff80000002497808 */ /* 0x000fe20005000000 */
[----:B------:R-:W-:Y:S01]  /*3200*/  FMUL.FTZ R12, R58, c[0x0][0x2ec] ;  /* 0x0000bb003a0c7a20 */ /* 0x000fe20000410000 */
[----:B------:R-:W-:Y:S01]  /*3210*/  ISETP.GE.AND P2, PT, R106, R11, PT ;  /* 0x0000000b6a00720c */ /* 0x000fe20003f46270 */
[-C--:B------:R-:W-:Y:S01]  /*3220*/  FFMA.FTZ R2, R111, R68.reuse, R131 ;  /* 0x000000446f027223 */ /* 0x080fe20000010083 */
[----:B----4-:R-:W-:Y:S01]  /*3230*/  IADD3 R0, R71, 0x8, RZ ;  /* 0x0000000847007810 */ /* 0x010fe20007ffe0ff */
[-C--:B------:R-:W-:Y:S01]  /*3240*/  HMMA.16816.F32.BF16 R32, R32, R14.reuse, R60 ;  /* 0x0000000e2020723c */ /* 0x080fe2000004183c */
[----:B------:R-:W-:Y:S01]  /*3250*/  FSEL R71, R3, -INF , !P4 ;  /* 0xff80000003477808 */ /* 0x000fe20006000000 */
[----:B------:R-:W-:Y:S01]  /*3260*/  FFMA.FTZ R3, R111, R68, R147 ;  /* 0x000000446f037223 */ /* 0x000fe20000010093 */
[----:B------:R-:W-:Y:S01]  /*3270*/  IMNMX R9, R0, R70, PT ;  /* 0x0000004600097217 */ /* 0x000fe20003800200 */
[----:B------:R-:W-:Y:S01]  /*3280*/  FMUL.FTZ R0, R52, c[0x0][0x2ec] ;  /* 0x0000bb0034007a20 */ /* 0x000fe20000410000 */
[----:B------:R4:W-:Y:S02]  /*3290*/  MUFU.TANH R66, R12 ;  /* 0x0000000c00427308 */ /* 0x0009e40000002400 */
[-C--:B------:R-:W-:Y:S01]  /*32a0*/  ISETP.GE.AND P1, PT, R104, R9.reuse, PT ;  /* 0x000000096800720c */ /* 0x080fe20003f26270 */
[----:B-1----:R-:W-:Y:S01]  /*32b0*/  FMUL.FTZ R6, R56, c[0x0][0x2ec] ;  /* 0x0000bb0038067a20 */ /* 0x002fe20000410000 */
[-C--:B------:R-:W-:Y:S01]  /*32c0*/  ISETP.GE.AND P5, PT, R105, R9.reuse, PT ;  /* 0x000000096900720c */ /* 0x080fe20003fa6270 */
[----:B------:R-:W-:Y:S01]  /*32d0*/  HMMA.16816.F32.BF16 R28, R28, R14, R80 ;  /* 0x0000000e1c1c723c */ /* 0x000fe20000041850 */
[----:B------:R-:W-:Y:S01]  /*32e0*/  FSEL R54, R3, -INF , !P3 ;  /* 0xff80000003367808 */ /* 0x000fe20005800000 */
[----:B------:R-:W-:Y:S01]  /*32f0*/  FFMA.FTZ R3, R113, R68, R146 ;  /* 0x0000004471037223 */ /* 0x000fe20000010092 */
[----:B------:R1:W-:Y:S01]  /*3300*/  MUFU.TANH R94, R0 ;  /* 0x00000000005e7308 */ /* 0x0003e20000002400 */
[----:B------:R-:W-:Y:S01]  /*3310*/  BAR.SYNC.DEFER_BLOCKING 0x0 ;  /* 0x0000000000007b1d */ /* 0x000fe20000010000 */
[----:B------:R-:W-:-:S02]  /*3320*/  ISETP.GE.AND P4, PT, R106, R9, PT ;  /* 0x000000096a00720c */ /* 0x000fc40003f86270 */
[----:B------:R-:W-:-:S04]  /*3330*/  ISETP.GE.AND P3, PT, R107, R9, PT ;  /* 0x000000096b00720c */ /* 0x000fc80003f66270 */
[----:B------:R3:W3:Y:S01]  /*3340*/  MUFU.TANH R70, R6 ;  /* 0x0000000600467308 */ /* 0x0006e20000002400 */
[----:B----4-:R-:W-:Y:S01]  /*3350*/  FMUL.FTZ R12, R50, c[0x0][0x2ec] ;  /* 0x0000bb00320c7a20 */ /* 0x010fe20000410000 */
[----:B--2---:R-:W-:Y:S01]  /*3360*/  HMMA.16816.F32.BF16 R40, R24, R16, R36 ;  /* 0x000000101828723c */ /* 0x004fe20000041824 */
[----:B-1----:R-:W-:-:S07]  /*3370*/  FFMA.FTZ R0, R108, R68, R160 ;  /* 0x000000446c007223 */ /* 0x002fce00000100a0 */
[----:B------:R-:W-:Y:S01]  /*3380*/  HMMA.16816.F32.BF16 R36, R20, R16, R44 ;  /* 0x000000101424723c */ /* 0x000fe2000004182c */
[----:B------:R-:W-:Y:S01]  /*3390*/  FSEL R72, R0, -INF , !P0 ;  /* 0xff80000000487808 */ /* 0x000fe20004000000 */
[----:B------:R-:W-:Y:S01]  /*33a0*/  FFMA.FTZ R0, R108, R68, R159 ;  /* 0x000000446c007223 */ /* 0x000fe2000001009f */
[----:B------:R-:W-:Y:S01]  /*33b0*/  ISETP.GE.AND P0, PT, R105, R10, PT ;  /* 0x0000000a6900720c */ /* 0x000fe20003f06270 */
[----:B---3--:R-:W-:-:S04]  /*33c0*/  FMUL.FTZ R6, R57, c[0x0][0x2ec] ;  /* 0x0000bb0039067a20 */ /* 0x008fc80000410000 */
[-C--:B------:R-:W-:Y:S01]  /*33d0*/  HMMA.16816.F32.BF16 R24, R24, R18.reuse, R32 ;  /* 0x000000121818723c */ /* 0x080fe20000041820 */
[----:B------:R-:W-:Y:S01]  /*33e0*/  FSEL R84, R0, -INF , !P1 ;  /* 0xff80000000547808 */ /* 0x000fe20004800000 */
[----:B------:R-:W-:Y:S01]  /*33f0*/  FFMA.FTZ R0, R111, R68, R148 ;  /* 0x000000446f007223 */ /* 0x000fe20000010094 */
[----:B------:R-:W-:Y:S01]  /*3400*/  ISETP.GE.AND P1, PT, R106, R8, PT ;  /* 0x000000086a00720c */ /* 0x000fe20003f26270 */
[----:B------:R1:W-:Y:S01]  /*3410*/  MUFU.TANH R92, R6 ;  /* 0x00000006005c7308 */ /* 0x0003e20000002400 */
[----:B------:R-:W-:Y:S01]  /*3420*/  FSEL R64, R2, -INF , !P0 ;  /* 0xff80000002407808 */ /* 0x000fe20004000000 */
[-C--:B------:R-:W-:Y:S01]  /*3430*/  FFMA.FTZ R2, R113, R68.reuse, R157 ;  /* 0x0000004471027223 */ /* 0x080fe2000001009d */
[----:B------:R-:W-:Y:S01]  /*3440*/  FSEL R55, R0, -INF , !P6 ;  /* 0xff80000000377808 */ /* 0x000fe20007000000 */
[----:B------:R-:W-:Y:S01]  /*3450*/  FFMA.FTZ R0, R111, R68, R152 ;  /* 0x000000446f007223 */ /* 0x000fe20000010098 */
[----:B------:R-:W-:Y:S01]  /*3460*/  ISETP.GE.AND P6, PT, R106, R10, PT ;  /* 0x0000000a6a00720c */ /* 0x000fe20003fc6270 */
[----:B------:R-:W-:Y:S01]  /*3470*/  HMMA.16816.F32.BF16 R20, R20, R18, R28 ;  /* 0x000000121414723c */ /* 0x000fe2000004181c */
[----:B------:R-:W-:Y:S01]  /*3480*/  FSEL R74, R2, -INF , !P4 ;  /* 0xff800000024a7808 */ /* 0x000fe20006000000 */
[-C--:B------:R-:W-:Y:S01]  /*3490*/  FFMA.FTZ R2, R114, R68.reuse, R129 ;  /* 0x0000004472027223 */ /* 0x080fe20000010081 */
[----:B------:R-:W-:Y:S01]  /*34a0*/  FSEL R75, R0, -INF , !P5 ;  /* 0xff800000004b7808 */ /* 0x000fe20006800000 */
[----:B------:R-:W-:Y:S01]  /*34b0*/  FFMA.FTZ R0, R113, R68, R158 ;  /* 0x0000004471007223 */ /* 0x000fe2000001009e */
[----:B------:R-:W-:Y:S01]  /*34c0*/  ISETP.GE.AND P5, PT, R107, R8, PT ;  /* 0x000000086b00720c */ /* 0x000fe20003fa6270 */
[----:B------:R-:W-:Y:S01]  /*34d0*/  FMUL.FTZ R42, R42, c[0x0][0x2ec] ;  /* 0x0000bb002a2a7a20 */ /* 0x000fe20000410000 */
[----:B------:R-:W-:Y:S01]  /*34e0*/  FSEL R56, R3, -INF , !P6 ;  /* 0xff80000003387808 */ /* 0x000fe20007000000 */
[-C--:B------:R-:W-:Y:S01]  /*34f0*/  FFMA.FTZ R3, R114, R68.reuse, R130 ;  /* 0x0000004472037223 */ /* 0x080fe20000010082 */
[----:B------:R-:W-:Y:S01]  /*3500*/  FSEL R65, R0, -INF , !P1 ;  /* 0xff80000000417808 */ /* 0x000fe20004800000 */
[----:B------:R-:W-:Y:S01]  /*3510*/  FFMA.FTZ R0, R113, R68, R155 ;  /* 0x0000004471007223 */ /* 0x000fe2000001009b */
[----:B------:R-:W-:Y:S01]  /*3520*/  ISETP.GE.AND P1, PT, R107, R10, PT ;  /* 0x0000000a6b00720c */ /* 0x000fe20003f26270 */
[----:B-1----:R-:W-:Y:S01]  /*3530*/  FMUL.FTZ R6, R59, c[0x0][0x2ec] ;  /* 0x0000bb003b067a20 */ /* 0x002fe20000410000 */
[----:B------:R-:W-:Y:S01]  /*3540*/  FSEL R131, R3, -INF , !P3 ;  /* 0xff80000003837808 */ /* 0x000fe20005800000 */
[-C--:B------:R-:W-:Y:S01]  /*3550*/  FFMA.FTZ R3, R116, R68.reuse, R151 ;  /* 0x0000004474037223 */ /* 0x080fe20000010097 */
[----:B------:R-:W-:Y:S01]  /*3560*/  FSEL R52, R0, -INF , !P2 ;  /* 0xff80000000347808 */ /* 0x000fe20005000000 */
[----:B------:R-:W-:Y:S01]  /*3570*/  FFMA.FTZ R0, R114, R68, R144 ;  /* 0x0000004472007223 */ /* 0x000fe20000010090 */
[----:B------:R-:W-:Y:S01]  /*3580*/  ISETP.GE.AND P2, PT, R109, R9, PT ;  /* 0x000000096d00720c */ /* 0x000fe20003f46270 */
[----:B------:R1:W-:Y:S01]  /*3590*/  MUFU.TANH R67, R6 ;  /* 0x0000000600437308 */ /* 0x0003e20000002400 */
[----:B------:R-:W-:Y:S01]  /*35a0*/  ISETP.GE.AND P3, PT, R110, R8, PT ;  /* 0x000000086e00720c */ /* 0x000fe20003f66270 */
[----:B------:R-:W-:Y:S01]  /*35b0*/  FMUL.FTZ R38, R38, c[0x0][0x2ec] ;  /* 0x0000bb0026267a20 */ /* 0x000fe20000410000 */
[----:B------:R-:W-:Y:S01]  /*35c0*/  FSEL R58, R0, -INF , !P5 ;  /* 0xff800000003a7808 */ /* 0x000fe20006800000 */
[----:B------:R-:W-:Y:S01]  /*35d0*/  FFMA.FTZ R0, R114, R68, R125 ;  /* 0x0000004472007223 */ /* 0x000fe2000001007d */
[----:B------:R-:W-:Y:S01]  /*35e0*/  ISETP.GE.AND P0, PT, R107, R11, PT ;  /* 0x0000000b6b00720c */ /* 0x000fe20003f06270 */
[----:B------:R-:W-:Y:S01]  /*35f0*/  FMUL.FTZ R36, R36, c[0x0][0x2ec] ;  /* 0x0000bb0024247a20 */ /* 0x000fe20000410000 */
[----:B------:R-:W-:Y:S01]  /*3600*/  ISETP.GE.AND P4, PT, R109, R8, PT ;  /* 0x000000086d00720c */ /* 0x000fe20003f86270 */
[----:B------:R-:W-:Y:S01]  /*3610*/  MUFU.TANH R42, R42 ;  /* 0x0000002a002a7308 */ /* 0x000fe20000002400 */
[----:B------:R-:W-:Y:S01]  /*3620*/  FSEL R85, R0, -INF , !P1 ;  /* 0xff80000000557808 */ /* 0x000fe20004800000 */
[----:B------:R-:W-:Y:S01]  /*3630*/  FMUL.FTZ R0, R49, c[0x0][0x2ec] ;  /* 0x0000bb0031007a20 */ /* 0x000fe20000410000 */
[----:B------:R-:W-:Y:S01]  /*3640*/  FSEL R79, R2, -INF , !P0 ;  /* 0xff800000024f7808 */ /* 0x000fe20004000000 */
[-C--:B------:R-:W-:Y:S01]  /*3650*/  FFMA.FTZ R2, R116, R68.reuse, R141 ;  /* 0x0000004474027223 */ /* 0x080fe2000001008d */
[----:B------:R-:W-:Y:S01]  /*3660*/  ISETP.GE.AND P0, PT, R110, R9, PT ;  /* 0x000000096e00720c */ /* 0x000fe20003f06270 */
[----:B------:R-:W-:Y:S01]  /*3670*/  FMUL.FTZ R43, R43, c[0x0][0x2ec] ;  /* 0x0000bb002b2b7a20 */ /* 0x000fe20000410000 */
[----:B------:R-:W-:Y:S01]  /*3680*/  FSEL R57, R3, -INF , !P4 ;  /* 0xff80000003397808 */ /* 0x000fe20006000000 */
[----:B------:R2:W-:Y:S01]  /*3690*/  MUFU.TANH R53, R0 ;  /* 0x0000000000357308 */ /* 0x0005e20000002400 */
[----:B------:R-:W-:Y:S01]  /*36a0*/  FFMA.FTZ R3, R116, R68, R145 ;  /* 0x0000004474037223 */ /* 0x000fe20000010091 */
[C---:B------:R-:W-:Y:S01]  /*36b0*/  ISETP.GE.AND P6, PT, R109.reuse, R11, PT ;  /* 0x0000000b6d00720c */ /* 0x040fe20003fc6270 */
[----:B-1----:R-:W-:Y:S01]  /*36c0*/  FMUL.FTZ R6, R48, c[0x0][0x2ec] ;  /* 0x0000bb0030067a20 */ /* 0x002fe20000410000 */
[----:B------:R-:W-:Y:S01]  /*36d0*/  ISETP.GE.AND P5, PT, R109, R10, PT ;  /* 0x0000000a6d00720c */ /* 0x000fe20003fa6270 */
[----:B------:R-:W-:Y:S01]  /*36e0*/  FMUL.FTZ R37, R37, c[0x0][0x2ec] ;  /* 0x0000bb0025257a20 */ /* 0x000fe20000410000 */
[----:B------:R-:W-:Y:S01]  /*36f0*/  FSEL R78, R3, -INF , !P6 ;  /* 0xff800000034e7808 */ /* 0x000fe20007000000 */
[-C--:B------:R-:W-:Y:S01]  /*3700*/  FFMA.FTZ R3, R118, R68.reuse, R77 ;  /* 0x0000004476037223 */ /* 0x080fe2000001004d */
[----:B------:R-:W-:Y:S01]  /*3710*/  ISETP.GE.AND P6, PT, R112, R9, PT ;  /* 0x000000097000720c */ /* 0x000fe20003fc6270 */
[----:B------:R1:W3:Y:S01]  /*3720*/  MUFU.TANH R59, R6 ;  /* 0x00000006003b7308 */ /* 0x0002e20000002400 */
[-C--:B------:R-:W-:Y:S01]  /*3730*/  ISETP.GE.AND P1, PT, R110, R11.reuse, PT ;  /* 0x0000000b6e00720c */ /* 0x080fe20003f26270 */
[----:B------:R-:W-:Y:S01]  /*3740*/  FMUL.FTZ R39, R39, c[0x0][0x2ec] ;  /* 0x0000bb0027277a20 */ /* 0x000fe20000410000 */
[----:B------:R-:W-:Y:S01]  /*3750*/  FSEL R98, R2, -INF , !P5 ;  /* 0xff80000002627808 */ /* 0x000fe20006800000 */
[-C--:B------:R-:W-:Y:S01]  /*3760*/  FFMA.FTZ R2, R118, R68.reuse, R76 ;  /* 0x0000004476027223 */ /* 0x080fe2000001004c */
[----:B------:R-:W-:Y:S01]  /*3770*/  FSEL R77, R3, -INF , !P1 ;  /* 0xff800000034d7808 */ /* 0x000fe20004800000 */
[----:B------:R-:W-:Y:S01]  /*3780*/  FFMA.FTZ R3, R121, R68, R128 ;  /* 0x0000004479037223 */ /* 0x000fe20000010080 */
[----:B------:R-:W-:Y:S01]  /*3790*/  ISETP.GE.AND P4, PT, R110, R10, PT ;  /* 0x0000000a6e00720c */ /* 0x000fe20003f86270 */
[-C--:B--2---:R-:W-:Y:S01]  /*37a0*/  FFMA.FTZ R0, R116, R68.reuse, R149 ;  /* 0x0000004474007223 */ /* 0x084fe20000010095 */
[----:B------:R-:W-:Y:S01]  /*37b0*/  ISETP.GE.AND P5, PT, R112, R11, PT ;  /* 0x0000000b7000720c */ /* 0x000fe20003fa6270 */
[----:B------:R-:W2:Y:S01]  /*37c0*/  MUFU.TANH R48, R12 ;  /* 0x0000000c00307308 */ /* 0x000ea20000002400 */
[-C--:B------:R-:W-:Y:S01]  /*37d0*/  ISETP.GE.AND P1, PT, R115, R9.reuse, PT ;  /* 0x000000097300720c */ /* 0x080fe20003f26270 */
[----:B------:R-:W-:Y:S01]  /*37e0*/  FMUL.FTZ R22, R22, c[0x0][0x2ec] ;  /* 0x0000bb0016167a20 */ /* 0x000fe20000410000 */
[----:B------:R-:W-:Y:S01]  /*37f0*/  FSEL R130, R0, -INF , !P2 ;  /* 0xff80000000827808 */ /* 0x000fe20005000000 */
[----:B------:R-:W-:Y:S01]  /*3800*/  FFMA.FTZ R0, R118, R68, R135 ;  /* 0x0000004476007223 */ /* 0x000fe20000010087 */
[----:B------:R-:W-:Y:S01]  /*3810*/  ISETP.GE.AND P2, PT, R112, R8, PT ;  /* 0x000000087000720c */ /* 0x000fe20003f46270 */
[----:B-1----:R-:W-:Y:S01]  /*3820*/  FMUL.FTZ R6, R51, c[0x0][0x2ec] ;  /* 0x0000bb0033067a20 */ /* 0x002fe20000410000 */
[----:B------:R-:W-:Y:S01]  /*3830*/  FSEL R76, R3, -INF , !P5 ;  /* 0xff800000034c7808 */ /* 0x000fe20006800000 */
[-C--:B------:R-:W-:Y:S01]  /*3840*/  FFMA.FTZ R3, R122, R68.reuse, R95 ;  /* 0x000000447a037223 */ /* 0x080fe2000001005f */
[----:B------:R-:W-:Y:S01]  /*3850*/  FSEL R101, R0, -INF , !P3 ;  /* 0xff80000000657808 */ /* 0x000fe20005800000 */
[-C--:B------:R-:W-:Y:S01]  /*3860*/  FFMA.FTZ R0, R118, R68.reuse, R97 ;  /* 0x0000004476007223 */ /* 0x080fe20000010061 */
[----:B------:R-:W-:Y:S01]  /*3870*/  FSEL R97, R2, -INF , !P4 ;  /* 0xff80000002617808 */ /* 0x000fe20006000000 */
[----:B------:R-:W-:Y:S01]  /*3880*/  FMUL.FTZ R2, R41, c[0x0][0x2ec] ;  /* 0x0000bb0029027a20 */ /* 0x000fe20000410000 */
[----:B------:R-:W-:Y:S01]  /*3890*/  ISETP.GE.AND P5, PT, R117, R9, PT ;  /* 0x000000097500720c */ /* 0x000fe20003fa6270 */
[----:B------:R1:W-:Y:S01]  /*38a0*/  MUFU.TANH R49, R6 ;  /* 0x0000000600317308 */ /* 0x0003e20000002400 */
[----:B------:R-:W-:Y:S01]  /*38b0*/  FSEL R129, R0, -INF , !P0 ;  /* 0xff80000000817808 */ /* 0x000fe20004000000 */
[----:B------:R-:W-:Y:S01]  /*38c0*/  FFMA.FTZ R0, R121, R68, R142 ;  /* 0x0000004479007223 */ /* 0x000fe2000001008e */
[----:B------:R-:W-:Y:S01]  /*38d0*/  ISETP.GE.AND P0, PT, R115, R8, PT ;  /* 0x000000087300720c */ /* 0x000fe20003f06270 */
[----:B------:R-:W-:Y:S01]  /*38e0*/  FMUL.FTZ R20, R20, c[0x0][0x2ec] ;  /* 0x0000bb0014147a20 */ /* 0x000fe20000410000 */
[----:B------:R-:W-:Y:S01]  /*38f0*/  ISETP.GE.AND P3, PT, R112, R10, PT ;  /* 0x0000000a7000720c */ /* 0x000fe20003f66270 */
[----:B------:R-:W-:Y:S01]  /*3900*/  FMUL.FTZ R21, R21, c[0x0][0x2ec] ;  /* 0x0000bb0015157a20 */ /* 0x000fe20000410000 */
[----:B------:R-:W-:Y:S01]  /*3910*/  FSEL R100, R0, -INF , !P2 ;  /* 0xff80000000647808 */ /* 0x000fe20005000000 */
[----:B------:R-:W-:Y:S01]  /*3920*/  FFMA.FTZ R0, R121, R68, R137 ;  /* 0x0000004479007223 */ /* 0x000fe20000010089 */
[----:B------:R-:W-:Y:S01]  /*3930*/  ISETP.GE.AND P2, PT, R115, R10, PT ;  /* 0x0000000a7300720c */ /* 0x000fe20003f46270 */
[----:B------:R4:W-:Y:S01]  /*3940*/  MUFU.TANH R12, R2 ;  /* 0x00000002000c7308 */ /* 0x0009e20000002400 */
[----:B------:R-:W-:Y:S01]  /*3950*/  FSEL R149, R3, -INF , !P1 ;  /* 0xff80000003957808 */ /* 0x000fe20004800000 */
[-C--:B-----5:R-:W-:Y:S01]  /*3960*/  FFMA.FTZ R3, R123, R68.reuse, R124 ;  /* 0x000000447b037223 */ /* 0x0a0fe2000001007c */
[----:B------:R-:W-:Y:S01]  /*3970*/  FSEL R125, R0, -INF , !P6 ;  /* 0xff800000007d7808 */ /* 0x000fe20007000000 */
[----:B------:R-:W-:Y:S01]  /*3980*/  FFMA.FTZ R0, R122, R68, R96 ;  /* 0x000000447a007223 */ /* 0x000fe20000010060 */
[-C--:B------:R-:W-:Y:S01]  /*3990*/  ISETP.GE.AND P6, PT, R117, R8.reuse, PT ;  /* 0x000000087500720c */ /* 0x080fe20003fc6270 */
[----:B-1----:R-:W-:Y:S01]  /*39a0*/  FMUL.FTZ R6, R40, c[0x0][0x2ec] ;  /* 0x0000bb0028067a20 */ /* 0x002fe20000410000 */
[----:B------:R-:W-:Y:S01]  /*39b0*/  ISETP.GE.AND P1, PT, R119, R8, PT ;  /* 0x000000087700720c */ /* 0x000fe20003f26270 */
[----:B------:R-:W-:Y:S01]  /*39c0*/  MUFU.TANH R38, R38 ;  /* 0x0000002600267308 */ /* 0x000fe20000002400 */
[----:B------:R-:W-:Y:S01]  /*39d0*/  FSEL R108, R0, -INF , !P0 ;  /* 0xff800000006c7808 */ /* 0x000fe20004000000 */
[----:B------:R-:W-:Y:S01]  /*39e0*/  FFMA.FTZ R0, R122, R68, R86 ;  /* 0x000000447a007223 */ /* 0x000fe20000010056 */
[----:B------:R-:W-:Y:S01]  /*39f0*/  ISETP.GE.AND P4, PT, R115, R11, PT ;  /* 0x0000000b7300720c */ /* 0x000fe20003f86270 */
[----:B------:R-:W-:Y:S01]  /*3a00*/  FMUL.FTZ R23, R23, c[0x0][0x2ec] ;  /* 0x0000bb0017177a20 */ /* 0x000fe20000410000 */
[----:B------:R-:W-:-:S02]  /*3a10*/  ISETP.GE.AND P0, PT, R117, R10, PT ;  /* 0x0000000a7500720c */ /* 0x000fc40003f06270 */
[----:B------:R-:W-:Y:S01]  /*3a20*/  FSEL R128, R0, -INF , !P2 ;  /* 0xff80000000807808 */ /* 0x000fe20005000000 */
[-C--:B------:R-:W-:Y:S01]  /*3a30*/  FFMA.FTZ R0, R123, R68.reuse, R132 ;  /* 0x000000447b007223 */ /* 0x080fe20000010084 */
[-C--:B------:R-:W-:Y:S01]  /*3a40*/  ISETP.GE.AND P2, PT, R119, R11.reuse, PT ;  /* 0x0000000b7700720c */ /* 0x080fe20003f46270 */
[-C--:B----4-:R-:W-:Y:S01]  /*3a50*/  FFMA.FTZ R2, R121, R68.reuse, R99 ;  /* 0x0000004479027223 */ /* 0x090fe20000010063 */
[----:B------:R-:W-:Y:S01]  /*3a60*/  FSEL R99, R3, -INF , !P6 ;  /* 0xff80000003637808 */ /* 0x000fe20007000000 */
[-C--:B------:R-:W-:Y:S01]  /*3a70*/  FFMA.FTZ R3, R123, R68.reuse, R93 ;  /* 0x000000447b037223 */ /* 0x080fe2000001005d */
[----:B------:R-:W-:Y:S01]  /*3a80*/  FSEL R148, R0, -INF , !P5 ;  /* 0xff80000000947808 */ /* 0x000fe20006800000 */
[-C--:B------:R-:W-:Y:S01]  /*3a90*/  FFMA.FTZ R0, R127, R68.reuse, R70 ;  /* 0x000000447f007223 */ /* 0x080fe20000010046 */
[----:B------:R-:W-:Y:S01]  /*3aa0*/  FSEL R96, R2, -INF , !P3 ;  /* 0xff80000002607808 */ /* 0x000fe20005800000 */
[-C--:B------:R-:W-:Y:S01]  /*3ab0*/  FFMA.FTZ R2, R122, R68.reuse, R94 ;  /* 0x000000447a027223 */ /* 0x080fe2000001005e */
[----:B------:R-:W-:Y:S01]  /*3ac0*/  ISETP.GE.AND P3, PT, R117, R11, PT ;  /* 0x0000000b7500720c */ /* 0x000fe20003f66270 */
[----:B------:R1:W4:Y:S01]  /*3ad0*/  MUFU.TANH R13, R6 ;  /* 0x00000006000d7308 */ /* 0x0003220000002400 */
[----:B------:R-:W-:Y:S01]  /*3ae0*/  FSEL R121, R0, -INF , !P1 ;  /* 0xff80000000797808 */ /* 0x000fe20004800000 */
[-C--:B---3--:R-:W-:Y:S01]  /*3af0*/  FFMA.FTZ R0, R127, R68.reuse, R59 ;  /* 0x000000447f007223 */ /* 0x088fe2000001003b */
[----:B------:R-:W-:Y:S01]  /*3b00*/  FSEL R124, R2, -INF , !P4 ;  /* 0xff800000027c7808 */ /* 0x000fe20006000000 */
[-C--:B------:R-:W-:Y:S01]  /*3b10*/  FFMA.FTZ R2, R123, R68.reuse, R87 ;  /* 0x000000447b027223 */ /* 0x080fe20000010057 */
[----:B------:R-:W-:Y:S01]  /*3b20*/  FSEL R123, R3, -INF , !P3 ;  /* 0xff800000037b7808 */ /* 0x000fe20005800000 */
[----:B--2---:R-:W-:Y:S01]  /*3b30*/  FFMA.FTZ R3, R127, R68, R48 ;  /* 0x000000447f037223 */ /* 0x004fe20000010030 */
[----:B------:R-:W-:Y:S01]  /*3b40*/  ISETP.GE.AND P6, PT, R119, R10, PT ;  /* 0x0000000a7700720c */ /* 0x000fe20003fc6270 */
[----:B------:R-:W2:Y:S01]  /*3b50*/  MUFU.TANH R36, R36 ;  /* 0x0000002400247308 */ /* 0x000ea20000002400 */
[----:B------:R-:W-:Y:S01]  /*3b60*/  FSEL R122, R0, -INF , !P2 ;  /* 0xff800000007a7808 */ /* 0x000fe20005000000 */
[----:B------:R-:W-:Y:S01]  /*3b70*/  FFMA.FTZ R0, R134, R68, R92 ;  /* 0x0000004486007223 */ /* 0x000fe2000001005c */
[----:B------:R-:W-:-:S02]  /*3b80*/  ISETP.GE.AND P5, PT, R120, R8, PT ;  /* 0x000000087800720c */ /* 0x000fc40003fa6270 */
[----:B------:R-:W-:Y:S01]  /*3b90*/  FSEL R132, R3, -INF , !P6 ;  /* 0xff80000003847808 */ /* 0x000fe20007000000 */
[-C--:B------:R-:W-:Y:S01]  /*3ba0*/  FFMA.FTZ R3, R134, R68.reuse, R67 ;  /* 0x0000004486037223 */ /* 0x080fe20000010043 */
[----:B------:R-:W-:Y:S01]  /*3bb0*/  ISETP.GE.AND P3, PT, R120, R9, PT ;  /* 0x000000097800720c */ /* 0x000fe20003f66270 */
[----:B------:R-:W3:Y:S01]  /*3bc0*/  MUFU.TANH R43, R43 ;  /* 0x0000002b002b7308 */ /* 0x000ee20000002400 */
[----:B------:R-:W-:Y:S01]  /*3bd0*/  FSEL R137, R0, -INF , !P5 ;  /* 0xff80000000897808 */ /* 0x000fe20006800000 */
[-C--:B------:R-:W-:Y:S01]  /*3be0*/  FFMA.FTZ R0, R134, R68.reuse, R53 ;  /* 0x0000004486007223 */ /* 0x080fe20000010035 */
[----:B------:R-:W-:Y:S01]  /*3bf0*/  FSEL R135, R2, -INF , !P0 ;  /* 0xff80000002877808 */ /* 0x000fe20004000000 */
[----:B------:R-:W-:Y:S01]  /*3c00*/  FFMA.FTZ R2, R127, R68, R66 ;  /* 0x000000447f027223 */ /* 0x000fe20000010042 */
[----:B------:R-:W-:Y:S01]  /*3c10*/  ISETP.GE.AND P0, PT, R120, R11, PT ;  /* 0x0000000b7800720c */ /* 0x000fe20003f06270 */
[----:B-1----:R-:W-:Y:S01]  /*3c20*/  FMUL.FTZ R6, R24, c[0x0][0x2ec] ;  /* 0x0000bb0018067a20 */ /* 0x002fe20000410000 */
[----:B------:R-:W-:Y:S01]  /*3c30*/  FSEL R142, R3, -INF , !P3 ;  /* 0xff800000038e7808 */ /* 0x000fe20005800000 */
[----:B------:R-:W-:Y:S01]  /*3c40*/  FMUL.FTZ R3, R26, c[0x0][0x2ec] ;  /* 0x0000bb001a037a20 */ /* 0x000fe20000410000 */
[----:B------:R-:W-:Y:S01]  /*3c50*/  ISETP.GE.AND P4, PT, R119, R9, PT ;  /* 0x000000097700720c */ /* 0x000fe20003f86270 */
[----:B------:R-:W-:Y:S01]  /*3c60*/  MUFU.TANH R37, R37 ;  /* 0x0000002500257308 */ /* 0x000fe20000002400 */
[----:B------:R-:W-:-:S02]  /*3c70*/  ISETP.GE.AND P1, PT, R120, R10, PT ;  /* 0x0000000a7800720c */ /* 0x000fc40003f26270 */
[----:B------:R-:W-:Y:S01]  /*3c80*/  FSEL R120, R0, -INF , !P0 ;  /* 0xff80000000787808 */ /* 0x000fe20004000000 */
[CC--:B----4-:R-:W-:Y:S01]  /*3c90*/  FFMA.FTZ R0, R139.reuse, R68.reuse, R13 ;  /* 0x000000448b007223 */ /* 0x0d0fe2000001000d */
[----:B------:R-:W-:Y:S01]  /*3ca0*/  FSEL R144, R2, -INF , !P4 ;  /* 0xff80000002907808 */ /* 0x000fe20006000000 */
[----:B------:R-:W-:Y:S01]  /*3cb0*/  FFMA.FTZ R2, R134, R68, R49 ;  /* 0x0000004486027223 */ /* 0x000fe20000010031 */
[C---:B------:R-:W-:Y:S01]  /*3cc0*/  ISETP.GE.AND P4, PT, R126.reuse, R8, PT ;  /* 0x000000087e00720c */ /* 0x040fe20003f86270 */
[----:B------:R1:W-:Y:S01]  /*3cd0*/  MUFU.TANH R13, R3 ;  /* 0x00000003000d7308 */ /* 0x0003e20000002400 */
[----:B------:R-:W-:Y:S02]  /*3ce0*/  ISETP.GE.AND P2, PT, R126, R9, PT ;  /* 0x000000097e00720c */ /* 0x000fe40003f46270 */
[----:B------:R-:W-:Y:S01]  /*3cf0*/  FSEL R134, R0, -INF , !P4 ;  /* 0xff80000000867808 */ /* 0x000fe20006000000 */
[----:B------:R-:W-:Y:S01]  /*3d00*/  FFMA.FTZ R0, R139, R68, R38 ;  /* 0x000000448b007223 */ /* 0x000fe20000010026 */
[----:B------:R-:W-:-:S02]  /*3d10*/  ISETP.GE.AND P5, PT, R126, R10, PT ;  /* 0x0000000a7e00720c */ /* 0x000fc40003fa6270 */
[----:B------:R-:W-:Y:S01]  /*3d20*/  ISETP.GE.AND P3, PT, R133, R8, PT ;  /* 0x000000088500720c */ /* 0x000fe20003f66270 */
[----:B------:R-:W4:Y:S01]  /*3d30*/  MUFU.TANH R39, R39 ;  /* 0x0000002700277308 */ /* 0x000f220000002400 */
[----:B------:R-:W-:Y:S01]  /*3d40*/  FSEL R127, R2, -INF , !P1 ;  /* 0xff800000027f7808 */ /* 0x000fe20004800000 */
[----:B--2---:R-:W-:Y:S01]  /*3d50*/  FFMA.FTZ R2, R139, R68, R36 ;  /* 0x000000448b027223 */ /* 0x004fe20000010024 */
[C---:B------:R-:W-:Y:S02]  /*3d60*/  ISETP.GE.AND P0, PT, R133.reuse, R9, PT ;  /* 0x000000098500720c */ /* 0x040fe40003f06270 */
[CC--:B------:R-:W-:Y:S02]  /*3d70*/  ISETP.GE.AND P1, PT, R133.reuse, R11.reuse, PT ;  /* 0x0000000b8500720c */ /* 0x0c0fe40003f26270 */
[----:B------:R-:W-:Y:S01]  /*3d80*/  ISETP.GE.AND P4, PT, R133, R10, PT ;  /* 0x0000000a8500720c */ /* 0x000fe20003f86270 */
[-C--:B-1----:R-:W-:Y:S01]  /*3d90*/  FFMA.FTZ R3, R139, R68.reuse, R42 ;  /* 0x000000448b037223 */ /* 0x082fe2000001002a */
[----:B------:R1:W2:Y:S01]  /*3da0*/  MUFU.TANH R14, R6 ;  /* 0x00000006000e7308 */ /* 0x0002a20000002400 */
[----:B------:R-:W-:Y:S01]  /*3db0*/  FSEL R147, R0, -INF , !P5 ;  /* 0xff80000000937808 */ /* 0x000fe20006800000 */
[----:B---3--:R-:W-:Y:S01]  /*3dc0*/  FFMA.FTZ R0, R140, R68, R43 ;  /* 0x000000448c007223 */ /* 0x008fe2000001002b */
[----:B------:R-:W-:-:S02]  /*3dd0*/  ISETP.GE.AND P6, PT, R126, R11, PT ;  /* 0x0000000b7e00720c */ /* 0x000fc40003fc6270 */
[----:B------:R-:W-:Y:S01]  /*3de0*/  FSEL R153, R3, -INF , !P2 ;  /* 0xff80000003997808 */ /* 0x000fe20005000000 */
[-C--:B------:R-:W-:Y:S01]  /*3df0*/  FFMA.FTZ R3, R140, R68.reuse, R12 ;  /* 0x000000448c037223 */ /* 0x080fe2000001000c */
[----:B------:R-:W-:Y:S01]  /*3e00*/  FSEL R141, R2, -INF , !P6 ;  /* 0xff800000028d7808 */ /* 0x000fe20007000000 */
[----:B------:R-:W3:Y:S01]  /*3e10*/  MUFU.TANH R22, R22 ;  /* 0x0000001600167308 */ /* 0x000ee20000002400 */
[-C--:B----4-:R-:W-:Y:S01]  /*3e20*/  FFMA.FTZ R2, R140, R68.reuse, R39 ;  /* 0x000000448c027223 */ /* 0x090fe20000010027 */
[----:B------:R-:W-:Y:S02]  /*3e30*/  FSEL R152, R0, -INF , !P0 ;  /* 0xff80000000987808 */ /* 0x000fe40004000000 */
[----:B------:R-:W-:Y:S01]  /*3e40*/  FSEL R133, R3, -INF , !P3 ;  /* 0xff80000003857808 */ /* 0x000fe20005800000 */
[----:B------:R-:W-:Y:S01]  /*3e50*/  FFMA.FTZ R3, R140, R68, R37 ;  /* 0x000000448c037223 */ /* 0x000fe20000010025 */
[----:B------:R-:W-:Y:S01]  /*3e60*/  ISETP.GE.AND P2, PT, R136, R8, PT ;  /* 0x000000088800720c */ /* 0x000fe20003f46270 */
[----:B-1----:R-:W-:Y:S01]  /*3e70*/  FMUL.FTZ R6, R25, c[0x0][0x2ec] ;  /* 0x0000bb0019067a20 */ /* 0x002fe20000410000 */
[----:B------:R-:W1:Y:S01]  /*3e80*/  MUFU.TANH R20, R20 ;  /* 0x0000001400147308 */ /* 0x000e620000002400 */
[-C--:B--2---:R-:W-:Y:S01]  /*3e90*/  FFMA.FTZ R0, R143, R68.reuse, R14 ;  /* 0x000000448f007223 */ /* 0x084fe2000001000e */
[----:B------:R-:W-:Y:S01]  /*3ea0*/  FSEL R140, R3, -INF , !P1 ;  /* 0xff800000038c7808 */ /* 0x000fe20004800000 */
[-C--:B------:R-:W-:Y:S01]  /*3eb0*/  FFMA.FTZ R3, R143, R68.reuse, R13 ;  /* 0x000000448f037223 */ /* 0x080fe2000001000d */
[----:B------:R-:W-:Y:S01]  /*3ec0*/  ISETP.GE.AND P1, PT, R69, R9, PT ;  /* 0x000000094500720c */ /* 0x000fe20003f26270 */
[-C--:B------:R-:W-:Y:S01]  /*3ed0*/  FFMA.FTZ R13, R154, R68.reuse, R163 ;  /* 0x000000449a0d7223 */ /* 0x080fe200000100a3 */
[----:B------:R-:W-:Y:S01]  /*3ee0*/  FSEL R126, R0, -INF , !P2 ;  /* 0xff800000007e7808 */ /* 0x000fe20005000000 */
[----:B---3--:R-:W-:Y:S01]  /*3ef0*/  FFMA.FTZ R0, R143, R68, R22 ;  /* 0x000000448f007223 */ /* 0x008fe20000010016 */
[----:B------:R2:W3:Y:S01]  /*3f00*/  MUFU.TANH R15, R6 ;  /* 0x00000006000f7308 */ /* 0x0004e20000002400 */
[----:B------:R-:W-:-:S02]  /*3f10*/  ISETP.GE.AND P3, PT, R136, R10, PT ;  /* 0x0000000a8800720c */ /* 0x000fc40003f66270 */
[----:B------:R-:W-:Y:S02]  /*3f20*/  FSEL R32, R13, -INF , !P1 ;  /* 0xff8000000d207808 */ /* 0x000fe40004800000 */
[----:B------:R-:W-:Y:S02]  /*3f30*/  ISETP.GE.AND P1, PT, R246, 0x2, PT ;  /* 0x00000002f600780c */ /* 0x000fe40003f26270 */
[----:B------:R-:W-:Y:S01]  /*3f40*/  FSEL R146, R2, -INF , !P4 ;  /* 0xff80000002927808 */ /* 0x000fe20006000000 */
[----:B------:R-:W4:Y:S01]  /*3f50*/  MUFU.TANH R21, R21 ;  /* 0x0000001500157308 */ /* 0x000f220000002400 */
[----:B------:R-:W-:Y:S01]  /*3f60*/  FSEL R145, R0, -INF , !P3 ;  /* 0xff80000000917808 */ /* 0x000fe20005800000 */
[-C--:B-1----:R-:W-:Y:S01]  /*3f70*/  FFMA.FTZ R2, R143, R68.reuse, R20 ;  /* 0x000000448f027223 */ /* 0x082fe20000010014 */
[----:B------:R-:W-:Y:S01]  /*3f80*/  ISETP.GE.AND P6, PT, R136, R9, PT ;  /* 0x000000098800720c */ /* 0x000fe20003fc6270 */
[----:B------:R-:W-:Y:S01]  /*3f90*/  FFMA.FTZ R0, R154, R68, R164 ;  /* 0x000000449a007223 */ /* 0x000fe200000100a4 */
[----:B------:R-:W-:-:S02]  /*3fa0*/  ISETP.GE.AND P5, PT, R136, R11, PT ;  /* 0x0000000b8800720c */ /* 0x000fc40003fa6270 */
[----:B------:R-:W-:Y:S01]  /*3fb0*/  ISETP.GE.AND P0, PT, R69, R8, PT ;  /* 0x000000084500720c */ /* 0x000fe20003f06270 */
[----:B--2---:R-:W-:Y:S01]  /*3fc0*/  FMUL.FTZ R6, R27, c[0x0][0x2ec] ;  /* 0x0000bb001b067a20 */ /* 0x004fe20000410000 */
[----:B------:R-:W1:Y:S01]  /*3fd0*/  MUFU.TANH R23, R23 ;  /* 0x0000001700177308 */ /* 0x000e620000002400 */
[----:B------:R-:W-:Y:S01]  /*3fe0*/  FSEL R151, R3, -INF , !P6 ;  /* 0xff80000003977808 */ /* 0x000fe20007000000 */
[-C--:B---3--:R-:W-:Y:S01]  /*3ff0*/  FFMA.FTZ R14, R150, R68.reuse, R15 ;  /* 0x00000044960e7223 */ /* 0x088fe2000001000f */
[----:B------:R-:W-:Y:S01]  /*4000*/  FSEL R139, R2, -INF , !P5 ;  /* 0xff800000028b7808 */ /* 0x000fe20006800000 */
[-C--:B------:R-:W-:Y:S01]  /*4010*/  FFMA.FTZ R2, R154, R68.reuse, R161 ;  /* 0x000000449a027223 */ /* 0x080fe200000100a1 */
[----:B------:R-:W-:Y:S01]  /*4020*/  FSEL R20, R0, -INF , !P0 ;  /* 0xff80000000147808 */ /* 0x000fe20004000000 */
[----:B----4-:R-:W-:Y:S02]  /*4030*/  FFMA.FTZ R3, R150, R68, R21 ;  /* 0x0000004496037223 */ /* 0x010fe40000010015 */
[----:B------:R2:W3:Y:S01]  /*4040*/  MUFU.TANH R12, R6 ;  /* 0x00000006000c7308 */ /* 0x0004e20000002400 */
[----:B------:R-:W-:-:S02]  /*4050*/  ISETP.GE.AND P4, PT, R69, R11, PT ;  /* 0x0000000b4500720c */ /* 0x000fc40003f86270 */
[----:B------:R-:W-:Y:S02]  /*4060*/  ISETP.GE.AND P2, PT, R69, R10, PT ;  /* 0x0000000a4500720c */ /* 0x000fe40003f46270 */
[C---:B------:R-:W-:Y:S02]  /*4070*/  ISETP.GE.AND P6, PT, R138.reuse, R8, PT ;  /* 0x000000088a00720c */ /* 0x040fe40003fc6270 */
[----:B------:R-:W-:Y:S01]  /*4080*/  ISETP.GE.AND P5, PT, R138, R9, PT ;  /* 0x000000098a00720c */ /* 0x000fe20003fa6270 */
[----:B-1----:R-:W-:Y:S01]  /*4090*/  FFMA.FTZ R0, R150, R68, R23 ;  /* 0x0000004496007223 */ /* 0x002fe20000010017 */
[C---:B------:R-:W-:Y:S02]  /*40a0*/  ISETP.GE.AND P3, PT, R138.reuse, R11, PT ;  /* 0x0000000b8a00720c */ /* 0x040fe40003f66270 */
[----:B------:R-:W-:Y:S02]  /*40b0*/  ISETP.GE.AND P0, PT, R138, R10, PT ;  /* 0x0000000a8a00720c */ /* 0x000fe40003f06270 */
[----:B------:R-:W-:-:S02]  /*40c0*/  FSEL R22, R2, -INF , !P2 ;  /* 0xff80000002167808 */ /* 0x000fc40005000000 */
[----:B------:R-:W-:Y:S01]  /*40d0*/  FSEL R136, R14, -INF , !P6 ;  /* 0xff8000000e887808 */ /* 0x000fe20007000000 */
[-C--:B--2---:R-:W-:Y:S01]  /*40e0*/  FFMA.FTZ R6, R154, R68.reuse, R162 ;  /* 0x000000449a067223 */ /* 0x084fe200000100a2 */
[----:B------:R-:W-:Y:S01]  /*40f0*/  FSEL R138, R3, -INF , !P3 ;  /* 0xff800000038a7808 */ /* 0x000fe20005800000 */
[----:B---3--:R-:W-:Y:S01]  /*4100*/  FFMA.FTZ R12, R150, R68, R12 ;  /* 0x00000044960c7223 */ /* 0x008fe2000001000c */
        /* <DEDUP_REMOVED lines=51> */
.L_x_1084:
[----:B------:R-:W-:Y:S05]  /*4440*/  BSYNC B0 ;  /* 0x0000000000007941 */ /* 0x000fea0003800000 */
.L_x_1083:
[----:B------:R-:W0:Y:S02]  /*4450*/  LDGDEPBAR ;  /* 0x00000000000079af */ /* 0x000e240000000000 */
.L_x_1082:
        /* <DEDUP_REMOVED lines=10> */
[----:B--2---:R-:W-:Y:S02]  /*4500*/  FMNMX.FTZ R2, R57, R0, !PT ;  /* 0x0000000039027209 */ /* 0x004fe40007810000 */
        /* <DEDUP_REMOVED lines=39> */
[----:B-1----:R-:W1:Y:S01]  /*4780*/  SHFL.BFLY PT, R14, R0, 0x2, 0x1f ;  /* 0x0c401f00000e7f89 */ /* 0x002e6200000e0000 */
[----:B------:R-:W-:Y:S02]  /*4790*/  FMNMX.FTZ R2, R147, R2, !PT ;  /* 0x0000000293027209 */ /* 0x000fe40007810000 */
[----:B--2---:R-:W-:Y:S02]  /*47a0*/  FMNMX.FTZ R70, R70, R6, !PT ;  /* 0x0000000646467209 */ /* 0x004fe40007810000 */
[----:B------:R-:W-:Y:S02]  /*47b0*/  FMNMX.FTZ R6, R32, R84, !PT ;  /* 0x0000005420067209 */ /* 0x000fe40007810000 */
[----:B------:R-:W-:Y:S01]  /*47c0*/  FMNMX.FTZ R3, R146, R2, !PT ;  /* 0x0000000292037209 */ /* 0x000fe20007810000 */
[----:B------:R-:W2:Y:S01]  /*47d0*/  SHFL.BFLY PT, R12, R70, 0x1, 0x1f ;  /* 0x0c201f00460c7f89 */ /* 0x000ea200000e0000 */
[----:B------:R-:W-:Y:S02]  /*47e0*/  FMNMX.FTZ R6, R75, R6, !PT ;  /* 0x000000064b067209 */ /* 0x000fe40007810000 */
[----:B------:R-:W-:-:S02]  /*47f0*/  FMNMX.FTZ R3, R145, R3, !PT ;  /* 0x0000000391037209 */ /* 0x000fc40007810000 */
[----:B------:R-:W-:Y:S02]  /*4800*/  FMNMX.FTZ R6, R74, R6, !PT ;  /* 0x000000064a067209 */ /* 0x000fe40007810000 */
[----:B------:R-:W-:Y:S02]  /*4810*/  FMNMX.FTZ R3, R143, R3, !PT ;  /* 0x000000038f037209 */ /* 0x000fe40007810000 */
[----:B------:R-:W-:-:S03]  /*4820*/  FMNMX.FTZ R6, R131, R6, !PT ;  /* 0x0000000683067209 */ /* 0x000fc60007810000 */
[----:B------:R-:W3:Y:S01]  /*4830*/  SHFL.BFLY PT, R13, R3, 0x2, 0x1f ;  /* 0x0c401f00030d7f89 */ /* 0x000ee200000e0000 */
[----:B-1----:R-:W-:Y:S02]  /*4840*/  FMNMX.FTZ R2, R0, R14, !PT ;  /* 0x0000000e00027209 */ /* 0x002fe40007810000 */
[----:B------:R-:W-:-:S03]  /*4850*/  FMNMX.FTZ R0, R130, R6, !PT ;  /* 0x0000000682007209 */ /* 0x000fc60007810000 */
[----:B------:R-:W1:Y:S01]  /*4860*/  SHFL.BFLY PT, R14, R2, 0x1, 0x1f ;  /* 0x0c201f00020e7f89 */ /* 0x000e6200000e0000 */
[----:B------:R-:W-:Y:S02]  /*4870*/  FMNMX.FTZ R0, R129, R0, !PT ;  /* 0x0000000081007209 */ /* 0x000fe40007810000 */
[----:B--2---:R-:W-:Y:S02]  /*4880*/  FMNMX.FTZ R70, R70, R12, !PT ;  /* 0x0000000c46467209 */ /* 0x004fe40007810000 */
[----:B------:R-:W-:Y:S02]  /*4890*/  FMNMX.FTZ R0, R125, R0, !PT ;  /* 0x000000007d007209 */ /* 0x000fe40007810000 */
[C---:B------:R-:W-:Y:S02]  /*48a0*/  FSETP.NEU.FTZ.AND P0, PT, R70.reuse, -INF , PT ;  /* 0xff8000004600780b */ /* 0x040fe40003f1d000 */
[----:B------:R-:W-:Y:S01]  /*48b0*/  FMNMX.FTZ R6, R149, R0, !PT ;  /* 0x0000000095067209 */ /* 0x000fe20007810000 */
[----:B------:R-:W-:-:S03]  /*48c0*/  FMUL.FTZ R0, R70, c[0x0][0x23c] ;  /* 0x00008f0046007a20 */ /* 0x000fc60000410000 */
[----:B------:R-:W-:Y:S02]  /*48d0*/  FMNMX.FTZ R6, R148, R6, !PT ;  /* 0x0000000694067209 */ /* 0x000fe40007810000 */
[----:B------:R-:W-:Y:S02]  /*48e0*/  FSEL R0, R0, RZ, P0 ;  /* 0x000000ff00007208 */ /* 0x000fe40000000000 */
[----:B------:R-:W-:Y:S02]  /*48f0*/  FMNMX.FTZ R12, R144, R6, !PT ;  /* 0x00000006900c7209 */ /* 0x000fe40007810000 */
[----:B---3--:R-:W-:Y:S01]  /*4900*/  FMNMX.FTZ R3, R3, R13, !PT ;  /* 0x0000000d03037209 */ /* 0x008fe20007810000 */
[----:B------:R-:W-:Y:S01]  /*4910*/  FFMA.FTZ R6, R20, c[0x0][0x23c], -R0 ;  /* 0x00008f0014067a23 */ /* 0x000fe20000010800 */
[----:B------:R-:W-:Y:S02]  /*4920*/  FMNMX.FTZ R12, R142, R12, !PT ;  /* 0x0000000c8e0c7209 */ /* 0x000fe40007810000 */
[----:B-1----:R-:W-:Y:S01]  /*4930*/  FMNMX.FTZ R2, R2, R14, !PT ;  /* 0x0000000e02027209 */ /* 0x002fe20007810000 */
[----:B------:R1:W-:Y:S01]  /*4940*/  MUFU.EX2 R214, R6 ;  /* 0x0000000600d67308 */ /* 0x0003e20000000800 */
[----:B------:R-:W2:Y:S02]  /*4950*/  SHFL.BFLY PT, R16, R3, 0x1, 0x1f ;  /* 0x0c201f0003107f89 */ /* 0x000ea400000e0000 */
[C---:B------:R-:W-:Y:S01]  /*4960*/  FSETP.NEU.FTZ.AND P0, PT, R2.reuse, -INF , PT ;  /* 0xff8000000200780b */ /* 0x040fe20003f1d000 */
[----:B------:R-:W-:-:S05]  /*4970*/  FMUL.FTZ R13, R2, c[0x0][0x23c] ;  /* 0x00008f00020d7a20 */ /* 0x000fca0000410000 */
[----:B------:R-:W-:-:S05]  /*4980*/  FSEL R13, R13, RZ, P0 ;  /* 0x000000ff0d0d7208 */ /* 0x000fca0000000000 */
[----:B------:R-:W-:Y:S01]  /*4990*/  FFMA.FTZ R14, R54, c[0x0][0x23c], -R13 ;  /* 0x00008f00360e7a23 */ /* 0x000fe2000001080d */
[----:B-1----:R-:W-:Y:S01]  /*49a0*/  FMNMX.FTZ R6, R153, R12, !PT ;  /* 0x0000000c99067209 */ /* 0x002fe20007810000 */
[----:B------:R-:W-:Y:S02]  /*49b0*/  FFMA.FTZ R12, R72, c[0x0][0x23c], -R0 ;  /* 0x00008f00480c7a23 */ /* 0x000fe40000010800 */
[----:B------:R1:W-:Y:S01]  /*49c0*/  MUFU.EX2 R209, R14 ;  /* 0x0000000e00d17308 */ /* 0x0003e20000000800 */
[----:B------:R-:W-:Y:S02]  /*49d0*/  FMNMX.FTZ R6, R152, R6, !PT ;  /* 0x0000000698067209 */ /* 0x000fe40007810000 */
[----:B--2---:R-:W-:-:S05]  /*49e0*/  FMNMX.FTZ R3, R3, R16, !PT ;  /* 0x0000001003037209 */ /* 0x004fca0007810000 */
[----:B------:R2:W3:Y:S01]  /*49f0*/  MUFU.EX2 R211, R12 ;  /* 0x0000000c00d37308 */ /* 0x0004e20000000800 */
[----:B------:R-:W-:Y:S01]  /*4a00*/  FSETP.NEU.FTZ.AND P0, PT, R3, -INF , PT ;  /* 0xff8000000300780b */ /* 0x000fe20003f1d000 */
[----:B-1----:R-:W-:-:S06]  /*4a10*/  FFMA.FTZ R14, R52, c[0x0][0x23c], -R13 ;  /* 0x00008f00340e7a23 */ /* 0x002fcc000001080d */
[----:B------:R-:W-:Y:S01]  /*4a20*/  MUFU.EX2 R212, R14 ;  /* 0x0000000e00d47308 */ /* 0x000fe20000000800 */
[----:B--2---:R-:W-:Y:S01]  /*4a30*/  FMNMX.FTZ R12, R151, R6, !PT ;  /* 0x00000006970c7209 */ /* 0x004fe20007810000 */
[----:B------:R-:W-:Y:S01]  /*4a40*/  FFMA.FTZ R6, R55, c[0x0][0x23c], -R0 ;  /* 0x00008f0037067a23 */ /* 0x000fe20000010800 */
[----:B---3--:R-:W-:-:S05]  /*4a50*/  F2FP.BF16.PACK_AB R16, R211, R214 ;  /* 0x000000d6d310723e */ /* 0x008fca00000010ff */
[----:B------:R1:W-:Y:S02]  /*4a60*/  MUFU.EX2 R213, R6 ;  /* 0x0000000600d57308 */ /* 0x0003e40000000800 */
[----:B-1----:R-:W-:Y:S01]  /*4a70*/  FMNMX.FTZ R6, R150, R12, !PT ;  /* 0x0000000c96067209 */ /* 0x002fe20007810000 */
[----:B------:R-:W-:-:S04]  /*4a80*/  FFMA.FTZ R12, R21, c[0x0][0x23c], -R13 ;  /* 0x00008f00150c7a23 */ /* 0x000fc8000001080d */
[----:B------:R-:W1:Y:S01]  /*4a90*/  SHFL.BFLY PT, R15, R6, 0x2, 0x1f ;  /* 0x0c401f00060f7f89 */ /* 0x000e6200000e0000 */
[----:B------:R2:W-:Y:S02]  /*4aa0*/  MUFU.EX2 R210, R12 ;  /* 0x0000000c00d27308 */ /* 0x0005e40000000800 */
[----:B--2---:R-:W-:-:S06]  /*4ab0*/  FFMA.FTZ R12, R71, c[0x0][0x23c], -R13 ;  /* 0x00008f00470c7a23 */ /* 0x004fcc000001080d */
[----:B------:R2:W-:Y:S01]  /*4ac0*/  MUFU.EX2 R208, R12 ;  /* 0x0000000c00d07308 */ /* 0x0005e20000000800 */
[----:B-1----:R-:W-:Y:S01]  /*4ad0*/  FMNMX.FTZ R6, R6, R15, !PT ;  /* 0x0000000f06067209 */ /* 0x002fe20007810000 */
[----:B------:R-:W-:-:S06]  /*4ae0*/  FFMA.FTZ R15, R57, c[0x0][0x23c], -R0 ;  /* 0x00008f00390f7a23 */ /* 0x000fcc0000010800 */
[----:B------:R-:W-:Y:S01]  /*4af0*/  MUFU.EX2 R207, R15 ;  /* 0x0000000f00cf7308 */ /* 0x000fe20000000800 */
[----:B--2---:R-:W-:-:S05]  /*4b00*/  FMUL.FTZ R12, R3, c[0x0][0x23c] ;  /* 0x00008f00030c7a20 */ /* 0x004fca0000410000 */
[----:B------:R-:W-:-:S05]  /*4b10*/  FSEL R12, R12, RZ, P0 ;  /* 0x000000ff0c0c7208 */ /* 0x000fca0000000000 */
[--C-:B------:R-:W-:Y:S02]  /*4b20*/  FFMA.FTZ R14, R22, c[0x0][0x23c], -R12.reuse ;  /* 0x00008f00160e7a23 */ /* 0x100fe4000001080c */
[----:B------:R-:W-:Y:S01]  /*4b30*/  LDSM.16.MT88.4 R20, [R189+0x6000] ;  /* 0x00600000bd14783b */ /* 0x000fe20000004200 */
[--C-:B------:R-:W-:Y:S01]  /*4b40*/  FFMA.FTZ R7, R73, c[0x0][0x23c], -R12.reuse ;  /* 0x00008f0049077a23 */ /* 0x100fe2000001080c */
[----:B------:R1:W-:Y:S01]  /*4b50*/  MUFU.EX2 R205, R14 ;  /* 0x0000000e00cd7308 */ /* 0x0003e20000000800 */
[----:B------:R-:W-:-:S07]  /*4b60*/  FFMA.FTZ R4, R56, c[0x0][0x23c], -R12 ;  /* 0x00008f0038047a23 */ /* 0x000fce000001080c */
[----:B------:R2:W3:Y:S01]  /*4b70*/  MUFU.EX2 R202, R7 ;  /* 0x0000000700ca7308 */ /* 0x0004e20000000800 */
[----:B-1----:R-:W1:Y:S07]  /*4b80*/  SHFL.BFLY PT, R14, R6, 0x1, 0x1f ;  /* 0x0c201f00060e7f89 */ /* 0x002e6e00000e0000 */
[----:B------:R4:W-:Y:S01]  /*4b90*/  MUFU.EX2 R206, R4 ;  /* 0x0000000400ce7308 */ /* 0x0009e20000000800 */
[----:B--2---:R-:W-:Y:S01]  /*4ba0*/  FFMA.FTZ R7, R64, c[0x0][0x23c], -R12 ;  /* 0x00008f0040077a23 */ /* 0x004fe2000001080c */
[----:B---3--:R-:W-:-:S06]  /*4bb0*/  F2FP.BF16.PACK_AB R5, R202, R205 ;  /* 0x000000cdca05723e */ /* 0x008fcc00000010ff */
[----:B------:R-:W2:Y:S01]  /*4bc0*/  MUFU.EX2 R203, R7 ;  /* 0x0000000700cb7308 */ /* 0x000ea20000000800 */
[----:B----4-:R-:W-:-:S07]  /*4bd0*/  FFMA.FTZ R4, R65, c[0x0][0x23c], -R0 ;  /* 0x00008f0041047a23 */ /* 0x010fce0000010800 */
[----:B------:R3:W4:Y:S01]  /*4be0*/  MUFU.EX2 R201, R4 ;  /* 0x0000000400c97308 */ /* 0x0007220000000800 */
[----:B-1----:R-:W-:Y:S02]  /*4bf0*/  FMNMX.FTZ R69, R6, R14, !PT ;  /* 0x0000000e06457209 */ /* 0x002fe40007810000 */
[----:B------:R-:W-:Y:S02]  /*4c00*/  F2FP.BF16.PACK_AB R6, R212, R209 ;  /* 0x000000d1d406723e */ /* 0x000fe400000010ff */
[C---:B------:R-:W-:Y:S01]  /*4c10*/  FSETP.NEU.FTZ.AND P0, PT, R69.reuse, -INF , PT ;  /* 0xff8000004500780b */ /* 0x040fe20003f1d000 */
[----:B------:R-:W-:Y:S01]  /*4c20*/  FMUL.FTZ R14, R69, c[0x0][0x23c] ;  /* 0x00008f00450e7a20 */ /* 0x000fe20000410000 */
[----:B--2---:R-:W-:-:S04]  /*4c30*/  F2FP.BF16.PACK_AB R7, R206, R203 ;  /* 0x000000cbce07723e */ /* 0x004fc800000010ff */
[----:B------:R-:W-:Y:S01]  /*4c40*/  FSEL R14, R14, RZ, P0 ;  /* 0x000000ff0e0e7208 */ /* 0x000fe20000000000 */
[----:B---3--:R-:W-:Y:S01]  /*4c50*/  FFMA.FTZ R4, R58, c[0x0][0x23c], -R0 ;  /* 0x00008f003a047a23 */ /* 0x008fe20000010800 */
[----:B----4-:R-:W-:-:S03]  /*4c60*/  F2FP.BF16.PACK_AB R18, R201, R213 ;  /* 0x000000d5c912723e */ /* 0x010fc600000010ff */
[----:B------:R-:W-:Y:S01]  /*4c70*/  FFMA.FTZ R15, R32, c[0x0][0x23c], -R14 ;  /* 0x00008f00200f7a23 */ /* 0x000fe2000001080e */
[----:B------:R1:W-:Y:S01]  /*4c80*/  MUFU.EX2 R204, R4 ;  /* 0x0000000400cc7308 */ /* 0x0003e20000000800 */
[----:B------:R-:W-:Y:S07]  /*4c90*/  LDSM.16.MT88.4 R32, [R192+0x6800] ;  /* 0x00680000c020783b */ /* 0x000fee0000004200 */
[----:B------:R2:W-:Y:S01]  /*4ca0*/  MUFU.EX2 R181, R15 ;  /* 0x0000000f00b57308 */ /* 0x0005e20000000800 */
[----:B-1----:R-:W-:-:S07]  /*4cb0*/  F2FP.BF16.PACK_AB R4, R208, R210 ;  /* 0x000000d2d004723e */ /* 0x002fce00000010ff */
[----:B------:R-:W-:Y:S01]  /*4cc0*/  HMMA.16816.F32.BF16 R80, R4, R20, RZ ;  /* 0x000000140450723c */ /* 0x000fe200000418ff */
[----:B--2---:R-:W-:-:S04]  /*4cd0*/  FFMA.FTZ R15, R84, c[0x0][0x23c], -R14 ;  /* 0x00008f00540f7a23 */ /* 0x004fc8000001080e */
[----:B------:R1:W2:Y:S03]  /*4ce0*/  MUFU.EX2 R176, R15 ;  /* 0x0000000f00b07308 */ /* 0x0002a60000000800 */
[C---:B------:R-:W-:Y:S08]  /*4cf0*/  HMMA.16816.F32.BF16 R64, R4.reuse, R24, RZ ;  /* 0x000000180440723c */ /* 0x040ff000000418ff */
[----:B------:R-:W-:Y:S01]  /*4d00*/  HMMA.16816.F32.BF16 R56, R4, R28, RZ ;  /* 0x0000001c0438723c */ /* 0x000fe200000418ff */
[----:B-1----:R-:W-:Y:S01]  /*4d10*/  FFMA.FTZ R15, R75, c[0x0][0x23c], -R14 ;  /* 0x00008f004b0f7a23 */ /* 0x002fe2000001080e */
[----:B--2---:R-:W-:-:S06]  /*4d20*/  F2FP.BF16.PACK_AB R17, R176, R181 ;  /* 0x000000b5b011723e */ /* 0x004fcc00000010ff */
[C---:B------:R-:W-:Y:S01]  /*4d30*/  HMMA.16816.F32.BF16 R48, R4.reuse, R40, RZ ;  /* 0x000000280430723c */ /* 0x040fe200000418ff */
[----:B------:R1:W-:Y:S07]  /*4d40*/  MUFU.EX2 R182, R15 ;  /* 0x0000000f00b67308 */ /* 0x0003ee0000000800 */
[C---:B------:R-:W-:Y:S08]  /*4d50*/  HMMA.16816.F32.BF16 R60, R4.reuse, R26, RZ ;  /* 0x0000001a043c723c */ /* 0x040ff000000418ff */
[----:B------:R-:W-:Y:S01]  /*4d60*/  HMMA.16816.F32.BF16 R52, R4, R30, RZ ;  /* 0x0000001e0434723c */ /* 0x000fe200000418ff */
[----:B-1----:R-:W-:-:S04]  /*4d70*/  FFMA.FTZ R15, R74, c[0x0][0x23c], -R14 ;  /* 0x00008f004a0f7a23 */ /* 0x002fc8000001080e */
[----:B------:R1:W2:Y:S03]  /*4d80*/  MUFU.EX2 R183, R15 ;  /* 0x0000000f00b77308 */ /* 0x0002a60000000800 */
[C---:B------:R-:W-:Y:S08]  /*4d90*/  HMMA.16816.F32.BF16 R72, R4.reuse, R22, RZ ;  /* 0x000000160448723c */ /* 0x040ff000000418ff */
[----:B------:R-:W-:Y:S01]  /*4da0*/  HMMA.16816.F32.BF16 R44, R4, R42, RZ ;  /* 0x0000002a042c723c */ /* 0x000fe200000418ff */
[----:B-1----:R-:W-:Y:S01]  /*4db0*/  FFMA.FTZ R15, R79, c[0x0][0x23c], -R13 ;  /* 0x00008f004f0f7a23 */ /* 0x002fe2000001080d */
[----:B--2---:R-:W-:-:S05]  /*4dc0*/  F2FP.BF16.PACK_AB R19, R183, R182 ;  /* 0x000000b6b713723e */ /* 0x004fca00000010ff */
[--C-:B------:R-:W-:Y:S01]  /*4dd0*/  FFMA.FTZ R4, R77, c[0x0][0x23c], -R13.reuse ;  /* 0x00008f004d047a23 */ /* 0x100fe2000001080d */
[----:B------:R1:W-:Y:S01]  /*4de0*/  MUFU.EX2 R184, R15 ;  /* 0x0000000f00b87308 */ /* 0x0003e20000000800 */
[C---:B------:R-:W-:Y:S07]  /*4df0*/  HMMA.16816.F32.BF16 R88, R16.reuse, R20, RZ ;  /* 0x000000141058723c */ /* 0x040fee00000418ff */
[----:B------:R2:W-:Y:S01]  /*4e00*/  MUFU.EX2 R186, R4 ;  /* 0x0000000400ba7308 */ /* 0x0005e20000000800 */
[----:B------:R-:W-:Y:S01]  /*4e10*/  HMMA.16816.F32.BF16 R92, R16, R22, RZ ;  /* 0x00000016105c723c */ /* 0x000fe200000418ff */
[----:B------:R-:W3:Y:S01]  /*4e20*/  LDSM.16.MT88.4 R20, [R189+0x6800] ;  /* 0x00680000bd14783b */ /* 0x000ee20000004200 */
[----:B-1----:R-:W-:-:S05]  /*4e30*/  FFMA.FTZ R15, R78, c[0x0][0x23c], -R13 ;  /* 0x00008f004e0f7a23 */ /* 0x002fca000001080d */
[----:B------:R1:W-:Y:S01]  /*4e40*/  MUFU.EX2 R187, R15 ;  /* 0x0000000f00bb7308 */ /* 0x0003e20000000800 */
[----:B------:R-:W-:Y:S01]  /*4e50*/  HMMA.16816.F32.BF16 R104, R16, R26, RZ ;  /* 0x0000001a1068723c */ /* 0x000fe200000418ff */
[----:B--2---:R-:W-:-:S06]  /*4e60*/  FFMA.FTZ R4, R76, c[0x0][0x23c], -R13 ;  /* 0x00008f004c047a23 */ /* 0x004fcc000001080d */
[----:B------:R2:W4:Y:S01]  /*4e70*/  MUFU.EX2 R185, R4 ;  /* 0x0000000400b97308 */ /* 0x0005220000000800 */
[----:B------:R-:W-:Y:S01]  /*4e80*/  HMMA.16816.F32.BF16 R76, R16, R28, RZ ;  /* 0x0000001c104c723c */ /* 0x000fe200000418ff */
[----:B-1----:R-:W-:-:S07]  /*4e90*/  FFMA.FTZ R15, R108, c[0x0][0x23c], -R0 ;  /* 0x00008f006c0f7a23 */ /* 0x002fce0000010800 */
[----:B------:R-:W-:Y:S01]  /*4ea0*/  HMMA.16816.F32.BF16 R116, R16, R30, RZ ;  /* 0x0000001e1074723c */ /* 0x000fe200000418ff */
[----:B------:R1:W-:Y:S01]  /*4eb0*/  MUFU.EX2 R172, R15 ;  /* 0x0000000f00ac7308 */ /* 0x0003e20000000800 */
[----:B--2---:R-:W-:-:S06]  /*4ec0*/  FFMA.FTZ R4, R85, c[0x0][0x23c], -R12 ;  /* 0x00008f0055047a23 */ /* 0x004fcc000001080c */
[C---:B------:R-:W-:Y:S01]  /*4ed0*/  HMMA.16816.F32.BF16 R28, R16.reuse, R40, RZ ;  /* 0x00000028101c723c */ /* 0x040fe200000418ff */
[----:B----4-:R-:W-:Y:S01]  /*4ee0*/  F2FP.BF16.PACK_AB R6, R185, R186 ;  /* 0x000000bab906723e */ /* 0x010fe200000010ff */
[----:B------:R2:W-:Y:S06]  /*4ef0*/  MUFU.EX2 R175, R4 ;  /* 0x0000000400af7308 */ /* 0x0005ec0000000800 */
[----:B------:R-:W-:Y:S01]  /*4f00*/  HMMA.16816.F32.BF16 R84, R16, R24, RZ ;  /* 0x000000181054723c */ /* 0x000fe200000418ff */
[----:B------:R-:W4:Y:S01]  /*4f10*/  LDSM.16.MT88.4 R24, [R190+0x6800] ;  /* 0x00680000be18783b */ /* 0x000f220000004200 */
[----:B-1----:R-:W-:-:S04]  /*4f20*/  FFMA.FTZ R15, R99, c[0x0][0x23c], -R0 ;  /* 0x00008f00630f7a23 */ /* 0x002fc80000010800 */
[----:B------:R1:W-:Y:S01]  /*4f30*/  MUFU.EX2 R171, R15 ;  /* 0x0000000f00ab7308 */ /* 0x0003e20000000800 */
[----:B--2---:R-:W-:-:S07]  /*4f40*/  FFMA.FTZ R4, R98, c[0x0][0x23c], -R12 ;  /* 0x00008f0062047a23 */ /* 0x004fce000001080c */
[----:B------:R2:W5:Y:S01]  /*4f50*/  MUFU.EX2 R180, R4 ;  /* 0x0000000400b47308 */ /* 0x0005620000000800 */
[----:B-1----:R-:W-:-:S07]  /*4f60*/  FFMA.FTZ R15, R131, c[0x0][0x23c], -R14 ;  /* 0x00008f00830f7a23 */ /* 0x002fce000001080e */
[----:B------:R1:W-:Y:S01]  /*4f70*/  MUFU.EX2 R168, R15 ;  /* 0x0000000f00a87308 */ /* 0x0003e20000000800 */
[----:B--2---:R-:W-:Y:S01]  /*4f80*/  FFMA.FTZ R4, R97, c[0x0][0x23c], -R12 ;  /* 0x00008f0061047a23 */ /* 0x004fe2000001080c */
[----:B-----5:R-:W-:-:S06]  /*4f90*/  F2FP.BF16.PACK_AB R5, R180, R175 ;  /* 0x000000afb405723e */ /* 0x020fcc00000010ff */
[----:B------:R2:W-:Y:S01]  /*4fa0*/  MUFU.EX2 R179, R4 ;  /* 0x0000000400b37308 */ /* 0x0005e20000000800 */
[----:B-1----:R-:W-:-:S07]  /*4fb0*/  FFMA.FTZ R15, R130, c[0x0][0x23c], -R14 ;  /* 0x00008f00820f7a23 */ /* 0x002fce000001080e */
        /* <DEDUP_REMOVED lines=10> */
[--C-:B--2---:R-:W-:Y:S02]  /*5060*/  FFMA.FTZ R4, R100, c[0x0][0x23c], -R0.reuse ;  /* 0x00008f0064047a23 */ /* 0x104fe40000010800 */
[----:B------:R-:W-:Y:S01]  /*5070*/  HMMA.16816.F32.BF16 R100, R16, R42, RZ ;  /* 0x0000002a1064723c */ /* 0x000fe200000418ff */
[----:B------:R-:W-:Y:S04]  /*5080*/  LDSM.16.MT88.4 R16, [R192+0x7000] ;  /* 0x00700000c010783b */ /* 0x000fe80000004200 */
[----:B------:R2:W5:Y:S01]  /*5090*/  MUFU.EX2 R173, R4 ;  /* 0x0000000400ad7308 */ /* 0x0005620000000800 */
[----:B-1----:R-:W-:-:S07]  /*50a0*/  FFMA.FTZ R15, R121, c[0x0][0x23c], -R0 ;  /* 0x00008f00790f7a23 */ /* 0x002fce0000010800 */
[----:B------:R1:W-:Y:S01]  /*50b0*/  MUFU.EX2 R170, R15 ;  /* 0x0000000f00aa7308 */ /* 0x0003e20000000800 */
[----:B--2---:R-:W-:-:S07]  /*50c0*/  F2FP.BF16.PACK_AB R4, R187, R184 ;  /* 0x000000b8bb04723e */ /* 0x004fce00000010ff */
[----:B---3--:R-:W-:Y:S01]  /*50d0*/  HMMA.16816.F32.BF16 R112, R4, R20, R80 ;  /* 0x000000140470723c */ /* 0x008fe20000041850 */
[----:B-1----:R-:W-:-:S07]  /*50e0*/  FFMA.FTZ R15, R124, c[0x0][0x23c], -R13 ;  /* 0x00008f007c0f7a23 */ /* 0x002fce000001080d */
[C---:B------:R-:W-:Y:S01]  /*50f0*/  HMMA.16816.F32.BF16 R108, R4.reuse, R32, R64 ;  /* 0x00000020046c723c */ /* 0x040fe20000041840 */
[----:B------:R1:W-:Y:S07]  /*5100*/  MUFU.EX2 R164, R15 ;  /* 0x0000000f00a47308 */ /* 0x0003ee0000000800 */
[C---:B------:R-:W-:Y:S08]  /*5110*/  HMMA.16816.F32.BF16 R80, R4.reuse, R36, R48 ;  /* 0x000000240450723c */ /* 0x040ff00000041830 */
[----:B------:R-:W-:Y:S01]  /*5120*/  HMMA.16816.F32.BF16 R64, R4, R34, R60 ;  /* 0x000000220440723c */ /* 0x000fe2000004183c */
[----:B-1----:R-:W-:-:S04]  /*5130*/  FFMA.FTZ R15, R123, c[0x0][0x23c], -R13 ;  /* 0x00008f007b0f7a23 */ /* 0x002fc8000001080d */
[----:B------:R1:W2:Y:S03]  /*5140*/  MUFU.EX2 R165, R15 ;  /* 0x0000000f00a57308 */ /* 0x0002a60000000800 */
[C---:B----4-:R-:W-:Y:S08]  /*5150*/  HMMA.16816.F32.BF16 R96, R4.reuse, R24, R56 ;  /* 0x000000180460723c */ /* 0x050ff00000041838 */
[----:B------:R-:W-:Y:S01]  /*5160*/  HMMA.16816.F32.BF16 R72, R4, R22, R72 ;  /* 0x000000160448723c */ /* 0x000fe20000041848 */
[----:B-1----:R-:W-:-:S07]  /*5170*/  FFMA.FTZ R15, R122, c[0x0][0x23c], -R13 ;  /* 0x00008f007a0f7a23 */ /* 0x002fce000001080d */
[C---:B------:R-:W-:Y:S01]  /*5180*/  HMMA.16816.F32.BF16 R60, R4.reuse, R26, R52 ;  /* 0x0000001a043c723c */ /* 0x040fe20000041834 */
[----:B------:R1:W-:Y:S07]  /*5190*/  MUFU.EX2 R163, R15 ;  /* 0x0000000f00a37308 */ /* 0x0003ee0000000800 */
[----:B------:R-:W-:Y:S07]  /*51a0*/  HMMA.16816.F32.BF16 R48, R4, R38, R44 ;  /* 0x000000260430723c */ /* 0x000fee000004182c */
[----:B------:R-:W-:Y:S01]  /*51b0*/  F2FP.BF16.PACK_AB R4, R207, R204 ;  /* 0x000000cccf04723e */ /* 0x000fe200000010ff */
[----:B-1----:R-:W-:Y:S01]  /*51c0*/  FFMA.FTZ R15, R120, c[0x0][0x23c], -R13 ;  /* 0x00008f00780f7a23 */ /* 0x002fe2000001080d */
[----:B------:R-:W-:-:S02]  /*51d0*/  F2FP.BF16.PACK_AB R5, R169, R168 ;  /* 0x000000a8a905723e */ /* 0x000fc400000010ff */
[----:B-----5:R-:W-:Y:S01]  /*51e0*/  F2FP.BF16.PACK_AB R6, R173, R174 ;  /* 0x000000aead06723e */ /* 0x020fe200000010ff */
[----:B------:R1:W-:Y:S01]  /*51f0*/  MUFU.EX2 R162, R15 ;  /* 0x0000000f00a27308 */ /* 0x0003e20000000800 */
[----:B------:R-:W-:-:S07]  /*5200*/  F2FP.BF16.PACK_AB R7, R166, R167 ;  /* 0x000000a7a607723e */ /* 0x000fce00000010ff */
[----:B------:R-:W-:Y:S01]  /*5210*/  HMMA.16816.F32.BF16 R56, R4, R20, R88 ;  /* 0x000000140438723c */ /* 0x000fe20000041858 */
[----:B-1----:R-:W-:-:S07]  /*5220*/  FFMA.FTZ R15, R128, c[0x0][0x23c], -R12 ;  /* 0x00008f00800f7a23 */ /* 0x002fce000001080c */
[C---:B------:R-:W-:Y:S01]  /*5230*/  HMMA.16816.F32.BF16 R52, R4.reuse, R32, R84 ;  /* 0x000000200434723c */ /* 0x040fe20000041854 */
[----:B------:R1:W-:Y:S07]  /*5240*/  MUFU.EX2 R161, R15 ;  /* 0x0000000f00a17308 */ /* 0x0003ee0000000800 */
[C---:B------:R-:W-:Y:S01]  /*5250*/  HMMA.16816.F32.BF16 R128, R4.reuse, R36, R28 ;  /* 0x000000240480723c */ /* 0x040fe2000004181c */
[----:B------:R-:W3:Y:S07]  /*5260*/  LDSM.16.MT88.4 R28, [R189+0x7000] ;  /* 0x00700000bd1c783b */ /* 0x000eee0000004200 */
[----:B------:R-:W-:Y:S01]  /*5270*/  HMMA.16816.F32.BF16 R44, R4, R22, R92 ;  /* 0x00000016042c723c */ /* 0x000fe2000004185c */
[----:B------:R-:W4:Y:S01]  /*5280*/  LDSM.16.MT88.4 R20, [R190+0x7000] ;  /* 0x00700000be14783b */ /* 0x000f220000004200 */
[----:B-1----:R-:W-:-:S03]  /*5290*/  FFMA.FTZ R15, R135, c[0x0][0x23c], -R12 ;  /* 0x00008f00870f7a23 */ /* 0x002fc6000001080c */
[----:B------:R-:W-:Y:S01]  /*52a0*/  LDSM.16.MT88.4 R92, [R189+0x7800] ;  /* 0x00780000bd5c783b */ /* 0x000fe20000004200 */
[----:B------:R1:W5:Y:S02]  /*52b0*/  MUFU.EX2 R160, R15 ;  /* 0x0000000f00a07308 */ /* 0x0003640000000800 */
[C---:B------:R-:W-:Y:S01]  /*52c0*/  HMMA.16816.F32.BF16 R40, R4.reuse, R34, R104 ;  /* 0x000000220428723c */ /* 0x040fe20000041868 */
[----:B------:R-:W3:Y:S07]  /*52d0*/  LDSM.16.MT88.4 R32, [R191+0x7000] ;  /* 0x00700000bf20783b */ /* 0x000eee0000004200 */
[----:B------:R-:W-:Y:S01]  /*52e0*/  HMMA.16816.F32.BF16 R84, R4, R24, R76 ;  /* 0x000000180454723c */ /* 0x000fe2000004184c */
[----:B-1----:R-:W-:-:S07]  /*52f0*/  FFMA.FTZ R15, R132, c[0x0][0x23c], -R12 ;  /* 0x00008f00840f7a23 */ /* 0x002fce000001080c */
[C---:B------:R-:W-:Y:S01]  /*5300*/  HMMA.16816.F32.BF16 R24, R4.reuse, R26, R116 ;  /* 0x0000001a0418723c */ /* 0x040fe20000041874 */
[----:B------:R1:W-:Y:S07]  /*5310*/  MUFU.EX2 R159, R15 ;  /* 0x0000000f009f7308 */ /* 0x0003ee0000000800 */
[----:B------:R-:W-:Y:S07]  /*5320*/  HMMA.16816.F32.BF16 R36, R4, R38, R100 ;  /* 0x000000260424723c */ /* 0x000fee0000041864 */
[----:B--2---:R-:W-:-:S02]  /*5330*/  F2FP.BF16.PACK_AB R4, R165, R164 ;  /* 0x000000a4a504723e */ /* 0x004fc400000010ff */
[----:B-----5:R-:W-:Y:S01]  /*5340*/  F2FP.BF16.PACK_AB R5, R160, R161 ;  /* 0x000000a1a005723e */ /* 0x020fe200000010ff */
[----:B-1----:R-:W-:Y:S01]  /*5350*/  FFMA.FTZ R15, R127, c[0x0][0x23c], -R12 ;  /* 0x00008f007f0f7a23 */ /* 0x002fe2000001080c */
[----:B------:R-:W-:-:S03]  /*5360*/  F2FP.BF16.PACK_AB R6, R162, R163 ;  /* 0x000000a3a206723e */ /* 0x000fc600000010ff */
[----:B------:R1:W2:Y:S02]  /*5370*/  MUFU.EX2 R158, R15 ;  /* 0x0000000f009e7308 */ /* 0x0002a40000000800 */
[----:B-1----:R-:W-:Y:S01]  /*5380*/  FFMA.FTZ R15, R137, c[0x0][0x23c], -R0 ;  /* 0x00008f00890f7a23 */ /* 0x002fe20000010800 */
[----:B--2---:R-:W-:-:S05]  /*5390*/  F2FP.BF16.PACK_AB R7, R158, R159 ;  /* 0x0000009f9e07723e */ /* 0x004fca00000010ff */
[----:B------:R1:W2:Y:S02]  /*53a0*/  MUFU.EX2 R157, R15 ;  /* 0x0000000f009d7308 */ /* 0x0002a40000000800 */
[C---:B---3--:R-:W-:Y:S08]  /*53b0*/  HMMA.16816.F32.BF16 R88, R4.reuse, R30, R72 ;  /* 0x0000001e0458723c */ /* 0x048ff00000041848 */
[----:B------:R-:W-:Y:S01]  /*53c0*/  HMMA.16816.F32.BF16 R76, R4, R28, R112 ;  /* 0x0000001c044c723c */ /* 0x000fe20000041870 */
[----:B-1----:R-:W-:-:S04]  /*53d0*/  FFMA.FTZ R15, R134, c[0x0][0x23c], -R0 ;  /* 0x00008f00860f7a23 */ /* 0x002fc80000010800 */
[----:B------:R1:W-:Y:S03]  /*53e0*/  MUFU.EX2 R156, R15 ;  /* 0x0000000f009c7308 */ /* 0x0003e60000000800 */
[C---:B------:R-:W-:Y:S01]  /*53f0*/  HMMA.16816.F32.BF16 R100, R4.reuse, R16, R108 ;  /* 0x000000100464723c */ /* 0x040fe2000004186c */
[----:B------:R-:W-:Y:S07]  /*5400*/  LDSM.16.MT88.4 R108, [R192+0x7800] ;  /* 0x00780000c06c783b */ /* 0x000fee0000004200 */
[----:B----4-:R-:W-:Y:S01]  /*5410*/  HMMA.16816.F32.BF16 R96, R4, R20, R96 ;  /* 0x000000140460723c */ /* 0x010fe20000041860 */
[----:B-1----:R-:W-:-:S07]  /*5420*/  FFMA.FTZ R15, R133, c[0x0][0x23c], -R0 ;  /* 0x00008f00850f7a23 */ /* 0x002fce0000010800 */
[C---:B------:R-:W-:Y:S01]  /*5430*/  HMMA.16816.F32.BF16 R64, R4.reuse, R18, R64 ;  /* 0x000000120440723c */ /* 0x040fe20000041840 */
[----:B------:R1:W3:Y:S07]  /*5440*/  MUFU.EX2 R155, R15 ;  /* 0x0000000f009b7308 */ /* 0x0002ee0000000800 */
[C---:B------:R-:W-:Y:S08]  /*5450*/  HMMA.16816.F32.BF16 R132, R4.reuse, R32, R80 ;  /* 0x000000200484723c */ /* 0x040ff00000041850 */
[----:B------:R-:W-:Y:S01]  /*5460*/  HMMA.16816.F32.BF16 R60, R4, R22, R60 ;  /* 0x00000016043c723c */ /* 0x000fe2000004183c */
[----:B-1----:R-:W-:-:S02]  /*5470*/  FFMA.FTZ R15, R126, c[0x0][0x23c], -R0 ;  /* 0x00008f007e0f7a23 */ /* 0x002fc40000010800 */
[----:B------:R-:W-:Y:S01]  /*5480*/  FFMA.FTZ R0, R136, c[0x0][0x23c], -R0 ;  /* 0x00008f0088007a23 */ /* 0x000fe20000010800 */
[----:B------:R-:W1:Y:S01]  /*5490*/  LDSM.16.MT88.4 R124, [R190+0x7800] ;  /* 0x00780000be7c783b */ /* 0x000e620000004200 */
[----:B------:R4:W-:Y:S03]  /*54a0*/  MUFU.EX2 R154, R15 ;  /* 0x0000000f009a7308 */ /* 0x0009e60000000800 */
[----:B------:R-:W-:Y:S05]  /*54b0*/  HMMA.16816.F32.BF16 R48, R4, R34, R48 ;  /* 0x000000220430723c */ /* 0x000fea0000041830 */
[----:B------:R5:W-:Y:S02]  /*54c0*/  MUFU.EX2 R228, R0 ;  /* 0x0000000000e47308 */ /* 0x000be40000000800 */
[----:B------:R-:W-:-:S02]  /*54d0*/  F2FP.BF16.PACK_AB R4, R171, R172 ;  /* 0x000000acab04723e */ /* 0x000fc400000010ff */
[----:B--2---:R-:W-:Y:S01]  /*54e0*/  F2FP.BF16.PACK_AB R6, R157, R170 ;  /* 0x000000aa9d06723e */ /* 0x004fe200000010ff */
[----:B----4-:R-:W-:-:S04]  /*54f0*/  FFMA.FTZ R15, R149, c[0x0][0x23c], -R14 ;  /* 0x00008f00950f7a23 */ /* 0x010fc8000001080e */
[----:B------:R2:W-:Y:S01]  /*5500*/  MUFU.EX2 R149, R15 ;  /* 0x0000000f00957308 */ /* 0x0005e20000000800 */
[----:B-----5:R-:W-:-:S07]  /*5510*/  FFMA.FTZ R0, R141, c[0x0][0x23c], -R13 ;  /* 0x00008f008d007a23 */ /* 0x020fce000001080d */
[----:B------:R4:W-:Y:S01]  /*5520*/  MUFU.EX2 R72, R0 ;  /* 0x0000000000487308 */ /* 0x0009e20000000800 */
[----:B--2---:R-:W-:-:S07]  /*5530*/  FFMA.FTZ R15, R148, c[0x0][0x23c], -R14 ;  /* 0x00008f00940f7a23 */ /* 0x004fce000001080e */
[----:B------:R2:W5:Y:S01]  /*5540*/  MUFU.EX2 R148, R15 ;  /* 0x0000000f00947308 */ /* 0x0005620000000800 */
[----:B----4-:R-:W-:Y:S01]  /*5550*/  FFMA.FTZ R0, R140, c[0x0][0x23c], -R13 ;  /* 0x00008f008c007a23 */ /* 0x010fe2000001080d */
[----:B---3--:R-:W-:-:S06]  /*5560*/  F2FP.BF16.PACK_AB R140, R155, R156 ;  /* 0x0000009c9b8c723e */ /* 0x008fcc00000010ff */
[----:B------:R3:W4:Y:S01]  /*5570*/  MUFU.EX2 R73, R0 ;  /* 0x0000000000497308 */ /* 0x0007220000000800 */
[----:B--2---:R-:W-:Y:S01]  /*5580*/  FFMA.FTZ R15, R144, c[0x0][0x23c], -R14 ;  /* 0x00008f00900f7a23 */ /* 0x004fe2000001080e */
[----:B-----5:R-:W-:-:S06]  /*5590*/  F2FP.BF16.PACK_AB R5, R148, R149 ;  /* 0x000000959405723e */ /* 0x020fcc00000010ff */
[----:B------:R2:W-:Y:S01]  /*55a0*/  MUFU.EX2 R75, R15 ;  /* 0x0000000f004b7308 */ /* 0x0005e20000000800 */
[----:B---3--:R-:W-:Y:S01]  /*55b0*/  FFMA.FTZ R0, R139, c[0x0][0x23c], -R13 ;  /* 0x00008f008b007a23 */ /* 0x008fe2000001080d */
[----:B----4-:R-:W-:-:S06]  /*55c0*/  F2FP.BF16.PACK_AB R136, R73, R72 ;  /* 0x000000484988723e */ /* 0x010fcc00000010ff */
[----:B------:R3:W-:Y:S01]  /*55d0*/  MUFU.EX2 R71, R0 ;  /* 0x0000000000477308 */ /* 0x0007e20000000800 */
[----:B--2---:R-:W-:Y:S01]  /*55e0*/  FFMA.FTZ R15, R142, c[0x0][0x23c], -R14 ;  /* 0x00008f008e0f7a23 */ /* 0x004fe2000001080e */
[----:B------:R-:W-:-:S06]  /*55f0*/  F2FP.BF16.PACK_AB R142, R228, R154 ;  /* 0x0000009ae48e723e */ /* 0x000fcc00000010ff */
[----:B------:R-:W2:Y:S01]  /*5600*/  MUFU.EX2 R74, R15 ;  /* 0x0000000f004a7308 */ /* 0x000ea20000000800 */
[----:B---3--:R-:W-:-:S07]  /*5610*/  FFMA.FTZ R0, R138, c[0x0][0x23c], -R13 ;  /* 0x00008f008a007a23 */ /* 0x008fce000001080d */
[----:B------:R3:W4:Y:S01]  /*5620*/  MUFU.EX2 R230, R0 ;  /* 0x0000000000e67308 */ /* 0x0007220000000800 */
[----:B--2---:R-:W-:-:S07]  /*5630*/  F2FP.BF16.PACK_AB R7, R74, R75 ;  /* 0x0000004b4a07723e */ /* 0x004fce00000010ff */
[----:B------:R-:W-:Y:S01]  /*5640*/  HMMA.16816.F32.BF16 R56, R4, R28, R56 ;  /* 0x0000001c0438723c */ /* 0x000fe20000041838 */
[----:B---3--:R-:W-:Y:S01]  /*5650*/  FFMA.FTZ R0, R147, c[0x0][0x23c], -R12 ;  /* 0x00008f0093007a23 */ /* 0x008fe2000001080c */
[----:B----4-:R-:W-:-:S03]  /*5660*/  F2FP.BF16.PACK_AB R138, R230, R71 ;  /* 0x00000047e68a723e */ /* 0x010fc600000010ff */
[----:B------:R2:W-:Y:S03]  /*5670*/  MUFU.EX2 R29, R0 ;  /* 0x00000000001d7308 */ /* 0x0005e60000000800 */
[C---:B------:R-:W-:Y:S08]  /*5680*/  HMMA.16816.F32.BF16 R112, R4.reuse, R20, R84 ;  /* 0x000000140470723c */ /* 0x040ff00000041854 */
[----:B------:R-:W-:Y:S01]  /*5690*/  HMMA.16816.F32.BF16 R44, R4, R30, R44 ;  /* 0x0000001e042c723c */ /* 0x000fe2000004182c */
[----:B--2---:R-:W-:-:S07]  /*56a0*/  FFMA.FTZ R0, R146, c[0x0][0x23c], -R12 ;  /* 0x00008f0092007a23 */ /* 0x004fce000001080c */
[C---:B------:R-:W-:Y:S01]  /*56b0*/  HMMA.16816.F32.BF16 R52, R4.reuse, R16, R52 ;  /* 0x000000100434723c */ /* 0x040fe20000041834 */
[----:B------:R2:W3:Y:S07]  /*56c0*/  MUFU.EX2 R28, R0 ;  /* 0x00000000001c7308 */ /* 0x0004ee0000000800 */
[C---:B------:R-:W-:Y:S01]  /*56d0*/  HMMA.16816.F32.BF16 R40, R4.reuse, R18, R40 ;  /* 0x000000120428723c */ /* 0x040fe20000041828 */
[----:B------:R-:W4:Y:S07]  /*56e0*/  LDSM.16.MT88.4 R16, [R191+0x7800] ;  /* 0x00780000bf10783b */ /* 0x000f2e0000004200 */
[----:B------:R-:W-:Y:S01]  /*56f0*/  HMMA.16816.F32.BF16 R24, R4, R22, R24 ;  /* 0x000000160418723c */ /* 0x000fe20000041818 */
[----:B--2---:R-:W-:Y:S01]  /*5700*/  FFMA.FTZ R0, R145, c[0x0][0x23c], -R12 ;  /* 0x00008f0091007a23 */ /* 0x004fe2000001080c */
[----:B---3--:R-:W-:-:S03]  /*5710*/  F2FP.BF16.PACK_AB R137, R28, R29 ;  /* 0x0000001d1c89723e */ /* 0x008fc600000010ff */
[----:B------:R2:W-:Y:S03]  /*5720*/  MUFU.EX2 R20, R0 ;  /* 0x0000000000147308 */ /* 0x0005e60000000800 */
[C---:B------:R-:W-:Y:S08]  /*5730*/  HMMA.16816.F32.BF16 R128, R4.reuse, R32, R128 ;  /* 0x000000200480723c */ /* 0x040ff00000041880 */
[----:B------:R-:W-:Y:S01]  /*5740*/  HMMA.16816.F32.BF16 R36, R4, R34, R36 ;  /* 0x000000220424723c */ /* 0x000fe20000041824 */
[----:B--2---:R-:W-:-:S06]  /*5750*/  FFMA.FTZ R0, R143, c[0x0][0x23c], -R12 ;  /* 0x00008f008f007a23 */ /* 0x004fcc000001080c */
[----:B------:R-:W-:Y:S01]  /*5760*/  FADD.FTZ R4, R181, R176 ;  /* 0x000000b0b5047221 */ /* 0x000fe20000010000 */
[----:B------:R-:W2:Y:S01]  /*5770*/  MUFU.EX2 R231, R0 ;  /* 0x0000000000e77308 */ /* 0x000ea20000000800 */
        /* <DEDUP_REMOVED lines=8> */
[----:B--2---:R-:W-:Y:S01]  /*5800*/  F2FP.BF16.PACK_AB R139, R231, R20 ;  /* 0x00000014e78b723e */ /* 0x004fe200000010ff */
[----:B------:R-:W-:Y:S02]  /*5810*/  FFMA.FTZ R0, R153, c[0x0][0x23c], -R14 ;  /* 0x00008f0099007a23 */ /* 0x000fe4000001080e */
[----:B------:R-:W-:Y:S02]  /*5820*/  FADD.FTZ R4, R168, R4 ;  /* 0x00000004a8047221 */ /* 0x000fe40000010000 */
[----:B------:R2:W-:Y:S01]  /*5830*/  MUFU.EX2 R15, R0 ;  /* 0x00000000000f7308 */ /* 0x0005e20000000800 */
[----:B------:R-:W-:Y:S01]  /*5840*/  FADD.FTZ R6, R184, R6 ;  /* 0x00000006b8067221 */ /* 0x000fe20000010000 */
[----:B-1----:R-:W-:Y:S01]  /*5850*/  HMMA.16816.F32.BF16 R116, R136, R124, R96 ;  /* 0x0000007c8874723c */ /* 0x002fe20000041860 */
[----:B------:R-:W-:-:S02]  /*5860*/  FADD.FTZ R7, R175, R7 ;  /* 0x00000007af077221 */ /* 0x000fc40000010000 */
[----:B------:R-:W-:-:S05]  /*5870*/  FADD.FTZ R4, R169, R4 ;  /* 0x00000004a9047221 */ /* 0x000fca0000010000 */
[----:B------:R-:W-:Y:S01]  /*5880*/  HMMA.16816.F32.BF16 R80, R136, R92, R76 ;  /* 0x0000005c8850723c */ /* 0x000fe2000004184c */
[----:B--2---:R-:W-:-:S07]  /*5890*/  FFMA.FTZ R0, R152, c[0x0][0x23c], -R14 ;  /* 0x00008f0098007a23 */ /* 0x004fce000001080e */
[C---:B------:R-:W-:Y:S01]  /*58a0*/  HMMA.16816.F32.BF16 R88, R136.reuse, R94, R88 ;  /* 0x0000005e8858723c */ /* 0x040fe20000041858 */
[----:B------:R1:W2:Y:S07]  /*58b0*/  MUFU.EX2 R13, R0 ;  /* 0x00000000000d7308 */ /* 0x0002ae0000000800 */
[C---:B------:R-:W-:Y:S08]  /*58c0*/  HMMA.16816.F32.BF16 R100, R136.reuse, R108, R100 ;  /* 0x0000006c8864723c */ /* 0x040ff00000041864 */
[----:B------:R-:W-:Y:S01]  /*58d0*/  HMMA.16816.F32.BF16 R104, R136, R110, R64 ;  /* 0x0000006e8868723c */ /* 0x000fe20000041840 */
[----:B-1----:R-:W-:Y:S01]  /*58e0*/  FFMA.FTZ R0, R151, c[0x0][0x23c], -R14 ;  /* 0x00008f0097007a23 */ /* 0x002fe2000001080e */
[----:B--2---:R-:W-:-:S03]  /*58f0*/  F2FP.BF16.PACK_AB R141, R13, R15 ;  /* 0x0000000f0d8d723e */ /* 0x004fc600000010ff */
[----:B------:R1:W-:Y:S03]  /*5900*/  MUFU.EX2 R12, R0 ;  /* 0x00000000000c7308 */ /* 0x0003e60000000800 */
[C---:B------:R-:W-:Y:S08]  /*5910*/  HMMA.16816.F32.BF16 R120, R136.reuse, R126, R60 ;  /* 0x0000007e8878723c */ /* 0x040ff0000004183c */
[----:B----4-:R-:W-:Y:S01]  /*5920*/  HMMA.16816.F32.BF16 R132, R136, R16, R132 ;  /* 0x000000108884723c */ /* 0x010fe20000041884 */
[----:B-1----:R-:W-:-:S07]  /*5930*/  FFMA.FTZ R0, R150, c[0x0][0x23c], -R14 ;  /* 0x00008f0096007a23 */ /* 0x002fce000001080e */
[----:B------:R-:W-:Y:S01]  /*5940*/  HMMA.16816.F32.BF16 R136, R136, R18, R48 ;  /* 0x000000128888723c */ /* 0x000fe20000041830 */
[----:B------:R1:W2:Y:S02]  /*5950*/  MUFU.EX2 R229, R0 ;  /* 0x0000000000e57308 */ /* 0x0002a40000000800 */
[----:B-1----:R-:W-:Y:S01]  /*5960*/  FADD.FTZ R0, R214, R211 ;  /* 0x000000d3d6007221 */ /* 0x002fe20000010000 */
[----:B--2---:R-:W-:-:S03]  /*5970*/  F2FP.BF16.PACK_AB R143, R229, R12 ;  /* 0x0000000ce58f723e */ /* 0x004fc600000010ff */
[----:B------:R-:W-:-:S04]  /*5980*/  FADD.FTZ R0, R213, R0 ;  /* 0x00000000d5007221 */ /* 0x000fc80000010000 */
[----:B------:R-:W-:Y:S01]  /*5990*/  FADD.FTZ R0, R201, R0 ;  /* 0x00000000c9007221 */ /* 0x000fe20000010000 */
[----:B------:R-:W-:Y:S03]  /*59a0*/  HMMA.16816.F32.BF16 R84, R140, R92, R56 ;  /* 0x0000005c8c54723c */ /* 0x000fe60000041838 */
[----:B------:R-:W-:-:S04]  /*59b0*/  FADD.FTZ R0, R204, R0 ;  /* 0x00000000cc007221 */ /* 0x000fc80000010000 */
        /* <DEDUP_REMOVED lines=89> */
[----:B------:R-:W-:Y:S01]  /*5f50*/  @P0 STS.128 [R200+0x7000], RZ ;  /* 0x007000ffc8000388 */ /* 0x000fe20000000c00 */
[----:B------:R-:W-:Y:S01]  /*5f60*/  I2F R201, R0 ;  /* 0x0000000000c97306 */ /* 0x000fe20000201400 */
[----:B------:R-:W-:Y:S02]  /*5f70*/  IADD3 R176, R0, 0x1, RZ ;  /* 0x0000000100b07810 */ /* 0x000fe40007ffe0ff */
[----:B------:R-:W-:Y:S01]  /*5f80*/  @!PT LDS RZ, [RZ] ;  /* 0x00000000fffff984 */ /* 0x000fe20000000800 */
[----:B------:R-:W-:Y:S01]  /*5f90*/  @!PT LDS RZ, [RZ] ;  /* 0x00000000fffff984 */ /* 0x000fe20000000800 */
[----:B------:R-:W-:Y:S01]  /*5fa0*/  @!PT LDS RZ, [RZ] ;  /* 0x00000000fffff984 */ /* 0x000fe20000000800 */
[----:B------:R2:W-:Y:S02]  /*5fb0*/  @!P0 LDGSTS.E.BYPASS.LTC128B.128 [R200+0x7000], [R12.64] ;  /* 0x070000000cc88fae */ /* 0x0005e4000b901d46 */
[C---:B------:R-:W-:Y:S02]  /*5fc0*/  ISETP.GE.AND P1, PT, R176.reuse, R8, PT ;  /* 0x00000008b000720c */ /* 0x040fe40003f26270 */
[----:B------:R-:W-:Y:S01]  /*5fd0*/  @P0 STS.128 [R200+0x7800], RZ ;  /* 0x007800ffc8000388 */ /* 0x000fe20000000c00 */
[----:B------:R-:W-:Y:S01]  /*5fe0*/  I2F R177, R176 ;  /* 0x000000b000b17306 */ /* 0x000fe20000201400 */
[----:B------:R-:W-:-:S02]  /*5ff0*/  ISETP.GE.AND P5, PT, R176, R10, PT ;  /* 0x0000000ab000720c */ /* 0x000fc40003fa6270 */
[----:B------:R-:W-:Y:S01]  /*6000*/  @!PT LDS RZ, [RZ] ;  /* 0x00000000fffff984 */ /* 0x000fe20000000800 */
[----:B------:R-:W-:Y:S01]  /*6010*/  @!PT LDS RZ, [RZ] ;  /* 0x00000000fffff984 */ /* 0x000fe20000000800 */
[----:B------:R-:W-:Y:S01]  /*6020*/  @!PT LDS RZ, [RZ] ;  /* 0x00000000fffff984 */ /* 0x000fe20000000800 */
[----:B------:R3:W-:Y:S01]  /*6030*/  @!P0 LDGSTS.E.BYPASS.LTC128B.128 [R200+0x7800], [R6.64] ;  /* 0x0780000006c88fae */ /* 0x0007e2000b901d46 */
[C---:B------:R-:W-:Y:S02]  /*6040*/  ISETP.GE.AND P6, PT, R176.reuse, R11, PT ;  /* 0x0000000bb000720c */ /* 0x040fe40003fc6270 */
[-C--:B------:R-:W-:Y:S01]  /*6050*/  ISETP.GE.AND P3, PT, R176, R9.reuse, PT ;  /* 0x00000009b000720c */ /* 0x080fe20003f66270 */
[----:B------:R-:W-:Y:S04]  /*6060*/  LDSM.16.M88.4 R32, [R196+0x2000] ;  /* 0x00200000c420783b */ /* 0x000fe80000000200 */
[----:B------:R-:W-:Y:S04]  /*6070*/  LDSM.16.M88.4 R36, [R196] ;  /* 0x00000000c424783b */ /* 0x000fe80000000200 */
[----:B------:R-:W-:Y:S04]  /*6080*/  LDSM.16.M88.4 R40, [R194+0x4000] ;  /* 0x00400000c228783b */ /* 0x000fe80000000200 */
[----:B------:R-:W-:Y:S04]  /*6090*/  LDSM.16.M88.4 R24, [R199+0x2000] ;  /* 0x00200000c718783b */ /* 0x000fe80000000200 */
[----:B------:R-:W-:Y:S04]  /*60a0*/  LDSM.16.M88.4 R28, [R199] ;  /* 0x00000000c71c783b */ /* 0x000fe80000000200 */
[----:B-1----:R-:W-:Y:S04]  /*60b0*/  LDSM.16.M88.4 R16, [R197+0x2000] ;  /* 0x00200000c510783b */ /* 0x002fe80000000200 */
[----:B---3--:R-:W1:Y:S04]  /*60c0*/  LDSM.16.M88.4 R4, [R188+0x4000] ;  /* 0x00400000bc04783b */ /* 0x008e680000000200 */
[----:B------:R-:W3:Y:S04]  /*60d0*/  LDSM.16.M88.4 R44, [R195] ;  /* 0x00000000c32c783b */ /* 0x000ee80000000200 */
[----:B------:R-:W4:Y:S04]  /*60e0*/  LDSM.16.M88.4 R20, [R197] ;  /* 0x00000000c514783b */ /* 0x000f280000000200 */
[----:B------:R-:W-:Y:S04]  /*60f0*/  LDSM.16.M88.4 R64, [R188+0x5800] ;  /* 0x00580000bc40783b */ /* 0x000fe80000000200 */
[----:B------:R-:W0:Y:S01]  /*6100*/  LDGDEPBAR ;  /* 0x00000000000079af */ /* 0x000e220000000000 */
[C---:B-1----:R-:W-:Y:S08]  /*6110*/  HMMA.16816.F32.BF16 R48, R32.reuse, R4, RZ ;  /* 0x000000042030723c */ /* 0x042ff000000418ff */
[-C--:B------:R-:W-:Y:S08]  /*6120*/  HMMA.16816.F32.BF16 R52, R32, R6.reuse, RZ ;  /* 0x000000062034723c */ /* 0x080ff000000418ff */
[C---:B------:R-:W-:Y:S08]  /*6130*/  HMMA.16816.F32.BF16 R56, R36.reuse, R6, RZ ;  /* 0x000000062438723c */ /* 0x040ff000000418ff */
[----:B--2---:R-:W-:Y:S01]  /*6140*/  HMMA.16816.F32.BF16 R12, R36, R4, RZ ;  /* 0x00000004240c723c */ /* 0x004fe200000418ff */
[----:B------:R-:W-:Y:S07]  /*6150*/  LDSM.16.M88.4 R4, [R198+0x2000] ;  /* 0x00200000c604783b */ /* 0x000fee0000000200 */
[C---:B------:R-:W-:Y:S01]  /*6160*/  HMMA.16816.F32.BF16 R60, R24.reuse, R40, R48 ;  /* 0x00000028183c723c */ /* 0x040fe20000041830 */
[----:B------:R-:W1:Y:S07]  /*6170*/  LDSM.16.M88.4 R48, [R193] ;  /* 0x00000000c130783b */ /* 0x000e6e0000000200 */
[-C--:B------:R-:W-:Y:S08]  /*6180*/  HMMA.16816.F32.BF16 R76, R24, R42.reuse, R52 ;  /* 0x0000002a184c723c */ /* 0x080ff00000041834 */
[C---:B------:R-:W-:Y:S08]  /*6190*/  HMMA.16816.F32.BF16 R52, R28.reuse, R42, R56 ;  /* 0x0000002a1c34723c */ /* 0x040ff00000041838 */
[----:B------:R-:W-:Y:S01]  /*61a0*/  HMMA.16816.F32.BF16 R72, R28, R40, R12 ;  /* 0x000000281c48723c */ /* 0x000fe2000004180c */
[----:B------:R-:W2:Y:S04]  /*61b0*/  LDSM.16.M88.4 R40, [R188+0x4800] ;  /* 0x00480000bc28783b */ /* 0x000ea80000000200 */
[----:B------:R-:W-:Y:S03]  /*61c0*/  LDSM.16.M88.4 R12, [R198] ;  /* 0x00000000c60c783b */ /* 0x000fe60000000200 */
[C---:B---3--:R-:W-:Y:S01]  /*61d0*/  HMMA.16816.F32.BF16 R56, R16.reuse, R44, R60 ;  /* 0x0000002c1038723c */ /* 0x048fe2000004183c */
[----:B------:R-:W3:Y:S07]  /*61e0*/  LDSM.16.M88.4 R60, [R188+0x5000] ;  /* 0x00500000bc3c783b */ /* 0x000eee0000000200 */
[----:B------:R-:W-:Y:S08]  /*61f0*/  HMMA.16816.F32.BF16 R172, R16, R46, R76 ;  /* 0x0000002e10ac723c */ /* 0x000ff0000004184c */
[----:B----4-:R-:W-:Y:S08]  /*6200*/  HMMA.16816.F32.BF16 R72, R20, R44, R72 ;  /* 0x0000002c1448723c */ /* 0x010ff00000041848 */
[----:B-1----:R-:W-:Y:S01]  /*6210*/  HMMA.16816.F32.BF16 R168, R4, R48, R56 ;  /* 0x0000003004a8723c */ /* 0x002fe20000041838 */
[----:B------:R-:W1:Y:S07]  /*6220*/  LDSM.16.M88.4 R56, [R194+0x5000] ;  /* 0x00500000c238783b */ /* 0x000e6e0000000200 */
[----:B------:R-:W-:Y:S01]  /*6230*/  HMMA.16816.F32.BF16 R164, R20, R46, R52 ;  /* 0x0000002e14a4723c */ /* 0x000fe20000041834 */
[----:B------:R-:W4:Y:S04]  /*6240*/  LDSM.16.M88.4 R44, [R194+0x4800] ;  /* 0x00480000c22c783b */ /* 0x000f280000000200 */
[----:B------:R-:W5:Y:S03]  /*6250*/  LDSM.16.M88.4 R52, [R194+0x5800] ;  /* 0x00580000c234783b */ /* 0x000f660000000200 */
[C---:B--2---:R-:W-:Y:S08]  /*6260*/  HMMA.16816.F32.BF16 R156, R32.reuse, R40, RZ ;  /* 0x00000028209c723c */ /* 0x044ff000000418ff */
[C---:B---3--:R-:W-:Y:S08]  /*6270*/  HMMA.16816.F32.BF16 R144, R32.reuse, R62, RZ ;  /* 0x0000003e2090723c */ /* 0x048ff000000418ff */
[C---:B------:R-:W-:Y:S08]  /*6280*/  HMMA.16816.F32.BF16 R148, R32.reuse, R60, RZ ;  /* 0x0000003c2094723c */ /* 0x040ff000000418ff */
[C---:B------:R-:W-:Y:S08]  /*6290*/  HMMA.16816.F32.BF16 R76, R32.reuse, R64, RZ ;  /* 0x00000040204c723c */ /* 0x040ff000000418ff */
[C---:B------:R-:W-:Y:S08]  /*62a0*/  HMMA.16816.F32.BF16 R152, R32.reuse, R42, RZ ;  /* 0x0000002a2098723c */ /* 0x040ff000000418ff */
[----:B------:R-:W-:Y:S08]  /*62b0*/  HMMA.16816.F32.BF16 R32, R32, R66, RZ ;  /* 0x000000422020723c */ /* 0x000ff000000418ff */
[----:B------:R-:W-:Y:S08]  /*62c0*/  HMMA.16816.F32.BF16 R72, R12, R48, R72 ;  /* 0x000000300c48723c */ /* 0x000ff00000041848 */
[----:B------:R-:W-:Y:S07]  /*62d0*/  HMMA.16816.F32.BF16 R160, R36, R40, RZ ;  /* 0x0000002824a0723c */ /* 0x000fee00000418ff */
[----:B------:R-:W-:Y:S01]  /*62e0*/  IADD3 R41, R0, 0x8, RZ ;  /* 0x0000000800297810 */ /* 0x000fe20007ffe0ff */
[----:B-1----:R-:W-:Y:S03]  /*62f0*/  HMMA.16816.F32.BF16 R208, R24, R58, R144 ;  /* 0x0000003a18d0723c */ /* 0x002fe60000041890 */
[----:B------:R-:W-:-:S02]  /*6300*/  ISETP.GE.AND P2, PT, R41, R9, PT ;  /* 0x000000092900720c */ /* 0x000fc40003f46270 */
[----:B------:R-:W-:-:S03]  /*6310*/  ISETP.GE.AND P4, PT, R41, R8, PT ;  /* 0x000000082900720c */ /* 0x000fc60003f86270 */
[----:B------:R-:W-:Y:S01]  /*6320*/  HMMA.16816.F32.BF16 R144, R12, R50, R164 ;  /* 0x000000320c90723c */ /* 0x000fe200000418a4 */
[----:B------:R-:W-:-:S04]  /*6330*/  FMUL.FTZ R40, R72, c[0x0][0x2ec] ;  /* 0x0000bb0048287a20 */ /* 0x000fc80000410000 */
[----:B------:R1:W-:Y:S03]  /*6340*/  MUFU.TANH R248, R40 ;  /* 0x0000002800f87308 */ /* 0x0003e60000002400 */
[C---:B----4-:R-:W-:Y:S08]  /*6350*/  HMMA.16816.F32.BF16 R180, R24.reuse, R44, R156 ;  /* 0x0000002c18b4723c */ /* 0x050ff0000004189c */
[----:B------:R-:W-:Y:S01]  /*6360*/  HMMA.16816.F32.BF16 R204, R24, R56, R148 ;  /* 0x0000003818cc723c */ /* 0x000fe20000041894 */
[----:B-1----:R-:W-:-:S07]  /*6370*/  FMUL.FTZ R40, R73, c[0x0][0x2ec] ;  /* 0x0000bb0049287a20 */ /* 0x002fce0000410000 */
[C---:B-----5:R-:W-:Y:S01]  /*6380*/  HMMA.16816.F32.BF16 R212, R24.reuse, R52, R76 ;  /* 0x0000003418d4723c */ /* 0x060fe2000004184c */
[----:B------:R1:W-:Y:S07]  /*6390*/  MUFU.TANH R227, R40 ;  /* 0x0000002800e37308 */ /* 0x0003ee0000002400 */
[C---:B------:R-:W-:Y:S08]  /*63a0*/  HMMA.16816.F32.BF16 R184, R24.reuse, R46, R152 ;  /* 0x0000002e18b8723c */ /* 0x040ff00000041898 */
[----:B------:R-:W-:Y:S01]  /*63b0*/  HMMA.16816.F32.BF16 R216, R24, R54, R32 ;  /* 0x0000003618d8723c */ /* 0x000fe20000041820 */
[----:B------:R-:W2:Y:S01]  /*63c0*/  LDSM.16.M88.4 R24, [R195+0x800] ;  /* 0x00080000c318783b */ /* 0x000ea20000000200 */
[----:B-1----:R-:W-:-:S04]  /*63d0*/  FMUL.FTZ R40, R74, c[0x0][0x2ec] ;  /* 0x0000bb004a287a20 */ /* 0x002fc80000410000 */
[----:B------:R1:W-:Y:S01]  /*63e0*/  MUFU.TANH R247, R40 ;  /* 0x0000002800f77308 */ /* 0x0003e20000002400 */
[----:B------:R-:W-:Y:S01]  /*63f0*/  FMUL.FTZ R32, R169, c[0x0][0x2ec] ;  /* 0x0000bb00a9207a20 */ /* 0x000fe20000410000 */
[----:B------:R-:W-:Y:S06]  /*6400*/  HMMA.16816.F32.BF16 R148, R4, R50, R172 ;  /* 0x000000320494723c */ /* 0x000fec00000418ac */
[----:B------:R3:W-:Y:S02]  /*6410*/  MUFU.TANH R225, R32 ;  /* 0x0000002000e17308 */ /* 0x0007e40000002400 */
[----:B------:R-:W-:Y:S01]  /*6420*/  HMMA.16816.F32.BF16 R152, R36, R60, RZ ;  /* 0x0000003c2498723c */ /* 0x000fe200000418ff */
[----:B-1----:R-:W-:-:S07]  /*6430*/  FMUL.FTZ R40, R75, c[0x0][0x2ec] ;  /* 0x0000bb004b287a20 */ /* 0x002fce0000410000 */
[----:B------:R-:W-:Y:S01]  /*6440*/  HMMA.16816.F32.BF16 R72, R28, R44, R160 ;  /* 0x0000002c1c48723c */ /* 0x000fe200000418a0 */
[----:B------:R1:W-:Y:S01]  /*6450*/  MUFU.TANH R226, R40 ;  /* 0x0000002800e27308 */ /* 0x0003e20000002400 */
[----:B---3--:R-:W-:-:S06]  /*6460*/  FMUL.FTZ R32, R170, c[0x0][0x2ec] ;  /* 0x0000bb00aa207a20 */ /* 0x008fcc0000410000 */
[C---:B------:R-:W-:Y:S01]  /*6470*/  HMMA.16816.F32.BF16 R156, R36.reuse, R62, RZ ;  /* 0x0000003e249c723c */ /* 0x040fe200000418ff */
[----:B------:R3:W-:Y:S07]  /*6480*/  MUFU.TANH R232, R32 ;  /* 0x0000002000e87308 */ /* 0x0007ee0000002400 */
[----:B------:R-:W-:Y:S01]  /*6490*/  HMMA.16816.F32.BF16 R76, R36, R42, RZ ;  /* 0x0000002a244c723c */ /* 0x000fe200000418ff */
[----:B-1----:R-:W-:-:S04]  /*64a0*/  FMUL.FTZ R40, R168, c[0x0][0x2ec] ;  /* 0x0000bb00a8287a20 */ /* 0x002fc80000410000 */
[----:B------:R1:W-:Y:S02]  /*64b0*/  MUFU.TANH R233, R40 ;  /* 0x0000002800e97308 */ /* 0x0003e40000002400 */
[----:B------:R-:W-:Y:S01]  /*64c0*/  FMUL.FTZ R43, R150, c[0x0][0x2ec] ;  /* 0x0000bb00962b7a20 */ /* 0x000fe20000410000 */
[----:B--2---:R-:W-:Y:S01]  /*64d0*/  HMMA.16816.F32.BF16 R48, R20, R24, R72 ;  /* 0x000000181430723c */ /* 0x004fe20000041848 */
[----:B------:R-:W-:Y:S01]  /*64e0*/  IADD3 R42, R0, 0x10, RZ ;  /* 0x00000010002a7810 */ /* 0x000fe20007ffe0ff */
[----:B---3--:R-:W-:-:S04]  /*64f0*/  FMUL.FTZ R32, R171, c[0x0][0x2ec] ;  /* 0x0000bb00ab207a20 */ /* 0x008fc80000410000 */
[----:B------:R2:W-:Y:S02]  /*6500*/  MUFU.TANH R173, R32 ;  /* 0x0000002000ad7308 */ /* 0x0005e40000002400 */
[----:B------:R-:W-:Y:S01]  /*6510*/  HMMA.16816.F32.BF16 R60, R36, R64, RZ ;  /* 0x00000040243c723c */ /* 0x000fe200000418ff */
[----:B-1----:R-:W-:-:S05]  /*6520*/  FMUL.FTZ R40, R145, c[0x0][0x2ec] ;  /* 0x0000bb0091287a20 */ /* 0x002fca0000410000 */
[----:B------:R-:W-:Y:S02]  /*6530*/  I2F R75, R41 ;  /* 0x00000029004b7306 */ /* 0x000fe40000201400 */
[----:B------:R-:W-:Y:S01]  /*6540*/  HMMA.16816.F32.BF16 R160, R36, R66, RZ ;  /* 0x0000004224a0723c */ /* 0x000fe200000418ff */
[C---:B------:R-:W-:Y:S02]  /*6550*/  IADD3 R64, R0.reuse, 0x19, RZ ;  /* 0x0000001900407810 */ /* 0x040fe40007ffe0ff */
[----:B------:R-:W-:Y:S01]  /*6560*/  IADD3 R65, R0, 0x21, RZ ;  /* 0x0000002100417810 */ /* 0x000fe20007ffe0ff */
[----:B--2---:R-:W-:Y:S02]  /*6570*/  FMUL.FTZ R32, R144, c[0x0][0x2ec] ;  /* 0x0000bb0090207a20 */ /* 0x004fe40000410000 */
[----:B------:R1:W-:Y:S01]  /*6580*/  MUFU.TANH R224, R40 ;  /* 0x0000002800e07308 */ /* 0x0003e20000002400 */
[----:B------:R-:W-:Y:S01]  /*6590*/  FMUL.FTZ R36, R148, c[0x0][0x2ec] ;  /* 0x0000bb0094247a20 */ /* 0x000fe20000410000 */
[----:B------:R-:W-:Y:S01]  /*65a0*/  HMMA.16816.F32.BF16 R44, R28, R46, R76 ;  /* 0x0000002e1c2c723c */ /* 0x000fe2000004184c */
[----:B------:R-:W-:-:S05]  /*65b0*/  IADD3 R66, R0, 0x11, RZ ;  /* 0x0000001100427810 */ /* 0x000fca0007ffe0ff */
[----:B------:R2:W-:Y:S02]  /*65c0*/  MUFU.TANH R222, R32 ;  /* 0x0000002000de7308 */ /* 0x0005e40000002400 */
[C---:B------:R-:W-:Y:S06]  /*65d0*/  HMMA.16816.F32.BF16 R152, R28.reuse, R56, R152 ;  /* 0x000000381c98723c */ /* 0x040fec0000041898 */
[----:B------:R3:W-:Y:S01]  /*65e0*/  MUFU.TANH R174, R36 ;  /* 0x0000002400ae7308 */ /* 0x0007e20000002400 */
[----:B-1----:R-:W-:Y:S01]  /*65f0*/  FMUL.FTZ R40, R146, c[0x0][0x2ec] ;  /* 0x0000bb0092287a20 */ /* 0x002fe20000410000 */
[----:B------:R-:W-:Y:S01]  /*6600*/  HMMA.16816.F32.BF16 R76, R28, R58, R156 ;  /* 0x0000003a1c4c723c */ /* 0x000fe2000004189c */
[----:B------:R-:W-:Y:S01]  /*6610*/  IADD3 R56, R0, 0x18, RZ ;  /* 0x0000001800387810 */ /* 0x000fe20007ffe0ff */
[----:B--2---:R-:W1:Y:S04]  /*6620*/  LDSM.16.M88.4 R32, [R193+0x800] ;  /* 0x00080000c120783b */ /* 0x004e680000000200 */
[----:B------:R2:W-:Y:S02]  /*6630*/  MUFU.TANH R170, R40 ;  /* 0x0000002800aa7308 */ /* 0x0005e40000002400 */
[----:B------:R-:W-:Y:S01]  /*6640*/  HMMA.16816.F32.BF16 R44, R20, R26, R44 ;  /* 0x0000001a142c723c */ /* 0x000fe2000004182c */
[----:B---3--:R-:W-:-:S05]  /*6650*/  FMUL.FTZ R36, R149, c[0x0][0x2ec] ;  /* 0x0000bb0095247a20 */ /* 0x008fca0000410000 */
[----:B------:R3:W-:Y:S02]  /*6660*/  MUFU.TANH R167, R43 ;  /* 0x0000002b00a77308 */ /* 0x0007e40000002400 */
[----:B------:R-:W-:Y:S06]  /*6670*/  HMMA.16816.F32.BF16 R160, R28, R54, R160 ;  /* 0x000000361ca0723c */ /* 0x000fec00000418a0 */
[----:B------:R4:W-:Y:S01]  /*6680*/  MUFU.TANH R221, R36 ;  /* 0x0000002400dd7308 */ /* 0x0009e20000002400 */
[----:B--2---:R-:W-:-:S07]  /*6690*/  FMUL.FTZ R40, R147, c[0x0][0x2ec] ;  /* 0x0000bb0093287a20 */ /* 0x004fce0000410000 */
[----:B------:R2:W-:Y:S01]  /*66a0*/  MUFU.TANH R223, R40 ;  /* 0x0000002800df7308 */ /* 0x0005e20000002400 */
[C---:B---3--:R-:W-:Y:S01]  /*66b0*/  IADD3 R43, R0.reuse, 0x20, RZ ;  /* 0x00000020002b7810 */ /* 0x048fe20007ffe0ff */
[----:B----4-:R-:W-:Y:S06]  /*66c0*/  HMMA.16816.F32.BF16 R36, R16, R24, R180 ;  /* 0x000000181024723c */ /* 0x010fec00000418b4 */
[----:B------:R-:W-:Y:S01]  /*66d0*/  I2F R67, R42 ;  /* 0x0000002a00437306 */ /* 0x000fe20000201400 */
[----:B------:R-:W-:Y:S01]  /*66e0*/  FMUL.FTZ R24, R151, c[0x0][0x2ec] ;  /* 0x0000bb0097187a20 */ /* 0x000fe20000410000 */
[----:B-1----:R-:W-:Y:S01]  /*66f0*/  HMMA.16816.F32.BF16 R48, R12, R32, R48 ;  /* 0x000000200c30723c */ /* 0x002fe20000041830 */
[----:B--2---:R-:W-:-:S05]  /*6700*/  IADD3 R40, R0, 0x9, RZ ;  /* 0x0000000900287810 */ /* 0x004fca0007ffe0ff */
[----:B------:R-:W-:Y:S02]  /*6710*/  I2F R74, R66 ;  /* 0x00000042004a7306 */ /* 0x000fe40000201400 */
[----:B------:R-:W-:Y:S06]  /*6720*/  HMMA.16816.F32.BF16 R148, R28, R52, R60 ;  /* 0x000000341c94723c */ /* 0x000fec000004183c */
[----:B------:R1:W-:Y:S02]  /*6730*/  MUFU.TANH R169, R24 ;  /* 0x0000001800a97308 */ /* 0x0003e40000002400 */
[----:B------:R-:W-:Y:S01]  /*6740*/  HMMA.16816.F32.BF16 R60, R4, R32, R36 ;  /* 0x00000020043c723c */ /* 0x000fe20000041824 */
[----:B------:R-:W2:Y:S05]  /*6750*/  LDSM.16.M88.4 R36, [R195+0x1000] ;  /* 0x00100000c324783b */ /* 0x000eaa0000000200 */
[----:B------:R-:W3:Y:S02]  /*6760*/  I2F R144, R40 ;  /* 0x0000002800907306 */ /* 0x000ee40000201400 */
[----:B------:R-:W-:Y:S01]  /*6770*/  HMMA.16816.F32.BF16 R44, R12, R34, R44 ;  /* 0x000000220c2c723c */ /* 0x000fe2000004182c */
[----:B-1----:R-:W-:-:S05]  /*6780*/  FMUL.FTZ R24, R48, c[0x0][0x2ec] ;  /* 0x0000bb0030187a20 */ /* 0x002fca0000410000 */
[----:B------:R-:W-:Y:S08]  /*6790*/  I2F R145, R56 ;  /* 0x0000003800917306 */ /* 0x000ff00000201400 */
[----:B------:R1:W-:Y:S02]  /*67a0*/  MUFU.TANH R171, R24 ;  /* 0x0000001800ab7308 */ /* 0x0003e40000002400 */
[----:B------:R-:W-:-:S06]  /*67b0*/  FMUL.FTZ R28, R61, c[0x0][0x2ec] ;  /* 0x0000bb003d1c7a20 */ /* 0x000fcc0000410000 */
[----:B------:R-:W-:Y:S02]  /*67c0*/  I2F R72, R64 ;  /* 0x0000004000487306 */ /* 0x000fe40000201400 */
[----:B------:R-:W-:Y:S02]  /*67d0*/  FMUL.FTZ R44, R44, c[0x0][0x2ec] ;  /* 0x0000bb002c2c7a20 */ /* 0x000fe40000410000 */
[----:B------:R-:W-:-:S04]  /*67e0*/  FMUL.FTZ R45, R45, c[0x0][0x2ec] ;  /* 0x0000bb002d2d7a20 */ /* 0x000fc80000410000 */
[----:B------:R4:W-:Y:S01]  /*67f0*/  MUFU.TANH R181, R28 ;  /* 0x0000001c00b57308 */ /* 0x0009e20000002400 */
[----:B-1----:R-:W-:Y:S02]  /*6800*/  FMUL.FTZ R24, R49, c[0x0][0x2ec] ;  /* 0x0000bb0031187a20 */ /* 0x002fe40000410000 */
[----:B------:R-:W-:Y:S02]  /*6810*/  FMUL.FTZ R46, R46, c[0x0][0x2ec] ;  /* 0x0000bb002e2e7a20 */ /* 0x000fe40000410000 */
[----:B------:R-:W-:Y:S01]  /*6820*/  FMUL.FTZ R47, R47, c[0x0][0x2ec] ;  /* 0x0000bb002f2f7a20 */ /* 0x000fe20000410000 */
[----:B--2---:R-:W-:Y:S02]  /*6830*/  HMMA.16816.F32.BF16 R52, R16, R38, R208 ;  /* 0x000000261034723c */ /* 0x004fe400000418d0 */
[----:B------:R1:W-:Y:S01]  /*6840*/  MUFU.TANH R183, R24 ;  /* 0x0000001800b77308 */ /* 0x0003e20000002400 */
[----:B----4-:R-:W-:-:S07]  /*6850*/  FMUL.FTZ R28, R62, c[0x0][0x2ec] ;  /* 0x0000bb003e1c7a20 */ /* 0x010fce0000410000 */
[----:B------:R-:W-:Y:S01]  /*6860*/  MUFU.TANH R159, R44 ;  /* 0x0000002c009f7308 */ /* 0x000fe20000002400 */
[----:B-1----:R-:W-:-:S07]  /*6870*/  FMUL.FTZ R24, R50, c[0x0][0x2ec] ;  /* 0x0000bb0032187a20 */ /* 0x002fce0000410000 */
[----:B------:R1:W-:Y:S08]  /*6880*/  MUFU.TANH R57, R28 ;  /* 0x0000001c00397308 */ /* 0x0003f00000002400 */
[----:B------:R2:W4:Y:S01]  /*6890*/  MUFU.TANH R164, R24 ;  /* 0x0000001800a47308 */ /* 0x0005220000002400 */
[----:B-1----:R-:W-:Y:S07]  /*68a0*/  HMMA.16816.F32.BF16 R28, R20, R36, R152 ;  /* 0x00000024141c723c */ /* 0x002fee0000041898 */
[----:B------:R-:W-:Y:S01]  /*68b0*/  MUFU.TANH R220, R45 ;  /* 0x0000002d00dc7308 */ /* 0x000fe20000002400 */
[----:B--2---:R-:W-:-:S07]  /*68c0*/  FMUL.FTZ R24, R51, c[0x0][0x2ec] ;  /* 0x0000bb0033187a20 */ /* 0x004fce0000410000 */
[----:B------:R-:W-:Y:S01]  /*68d0*/  MUFU.TANH R168, R46 ;  /* 0x0000002e00a87308 */ /* 0x000fe20000002400 */
[----:B------:R-:W-:Y:S07]  /*68e0*/  HMMA.16816.F32.BF16 R48, R16, R26, R184 ;  /* 0x0000001a1030723c */ /* 0x000fee00000418b8 */
[----:B------:R1:W-:Y:S08]  /*68f0*/  MUFU.TANH R166, R24 ;  /* 0x0000001800a67308 */ /* 0x0003f00000002400 */
[----:B------:R-:W-:Y:S01]  /*6900*/  MUFU.TANH R202, R47 ;  /* 0x0000002f00ca7308 */ /* 0x000fe20000002400 */
[----:B-1----:R-:W-:-:S08]  /*6910*/  FMUL.FTZ R24, R60, c[0x0][0x2ec] ;  /* 0x0000bb003c187a20 */ /* 0x002fd00000410000 */
[----:B------:R-:W-:Y:S01]  /*6920*/  HMMA.16816.F32.BF16 R32, R4, R34, R48 ;  /* 0x000000220420723c */ /* 0x000fe20000041830 */
[----:B------:R-:W-:Y:S06]  /*6930*/  I2F R71, R43 ;  /* 0x0000002b00477306 */ /* 0x000fec0000201400 */
[----:B------:R-:W-:Y:S02]  /*6940*/  FMUL.FTZ R48, R63, c[0x0][0x2ec] ;  /* 0x0000bb003f307a20 */ /* 0x000fe40000410000 */
[----:B------:R1:W2:Y:S08]  /*6950*/  MUFU.TANH R158, R24 ;  /* 0x00000018009e7308 */ /* 0x0002b00000002400 */
[----:B------:R5:W2:Y:S07]  /*6960*/  MUFU.TANH R59, R48 ;  /* 0x00000030003b7308 */ /* 0x000aae0000002400 */
[----:B------:R-:W-:Y:S01]  /*6970*/  FMUL.FTZ R33, R33, c[0x0][0x2ec] ;  /* 0x0000bb0021217a20 */ /* 0x000fe20000410000 */
[----:B-1----:R-:W5:Y:S01]  /*6980*/  LDSM.16.M88.4 R24, [R193+0x1000] ;  /* 0x00100000c118783b */ /* 0x002f620000000200 */
[----:B------:R-:W-:Y:S01]  /*6990*/  FMUL.FTZ R34, R34, c[0x0][0x2ec] ;  /* 0x0000bb0022227a20 */ /* 0x000fe20000410000 */
[----:B------:R-:W-:Y:S01]  /*69a0*/  I2F R73, R65 ;  /* 0x0000004100497306 */ /* 0x000fe20000201400 */
[----:B------:R-:W-:-:S07]  /*69b0*/  FMUL.FTZ R35, R35, c[0x0][0x2ec] ;  /* 0x0000bb0023237a20 */ /* 0x000fce0000410000 */
[----:B------:R-:W-:Y:S08]  /*69c0*/  MUFU.TANH R184, R33 ;  /* 0x0000002100b87308 */ /* 0x000ff00000002400 */
[----:B------:R-:W-:Y:S08]  /*69d0*/  MUFU.TANH R175, R34 ;  /* 0x0000002200af7308 */ /* 0x000ff00000002400 */
[----:B------:R1:W-:Y:S01]  /*69e0*/  MUFU.TANH R186, R35 ;  /* 0x0000002300ba7308 */ /* 0x0003e20000002400 */
[----:B-----5:R-:W-:Y:S07]  /*69f0*/  HMMA.16816.F32.BF16 R48, R12, R24, R28 ;  /* 0x000000180c30723c */ /* 0x020fee000004181c */
[----:B------:R-:W-:Y:S01]  /*6a00*/  FMUL.FTZ R28, R32, c[0x0][0x2ec] ;  /* 0x0000bb00201c7a20 */ /* 0x000fe20000410000 */
[----:B------:R-:W-:Y:S01]  /*6a10*/  HMMA.16816.F32.BF16 R52, R4, R26, R52 ;  /* 0x0000001a0434723c */ /* 0x000fe20000041834 */
[----:B-1----:R-:W1:Y:S02]  /*6a20*/  LDSM.16.M88.4 R32, [R195+0x1800] ;  /* 0x00180000c320783b */ /* 0x002e640000000200 */
[----:B------:R5:W1:Y:S05]  /*6a30*/  MUFU.TANH R58, R28 ;  /* 0x0000001c003a7308 */ /* 0x000a6a0000002400 */
[----:B-----5:R-:W-:Y:S08]  /*6a40*/  HMMA.16816.F32.BF16 R28, R16, R36, R204 ;  /* 0x00000024101c723c */ /* 0x020ff000000418cc */
[----:B------:R-:W-:Y:S01]  /*6a50*/  FMUL.FTZ R36, R48, c[0x0][0x2ec] ;  /* 0x0000bb0030247a20 */ /* 0x000fe20000410000 */
[----:B------:R-:W-:-:S03]  /*6a60*/  IADD3 R37, R0, 0x28, RZ ;  /* 0x0000002800257810 */ /* 0x000fc60007ffe0ff */
[----:B------:R5:W-:Y:S08]  /*6a70*/  MUFU.TANH R180, R36 ;  /* 0x0000002400b47308 */ /* 0x000bf00000002400 */
[----:B------:R-:W-:Y:S04]  /*6a80*/  I2F R61, R37 ;  /* 0x00000025003d7306 */ /* 0x000fe80000201400 */
[----:B------:R-:W-:Y:S01]  /*6a90*/  HMMA.16816.F32.BF16 R44, R4, R24, R28 ;  /* 0x00000018042c723c */ /* 0x000fe2000004181c */
[----:B-----5:R-:W-:-:S06]  /*6aa0*/  IADD3 R36, R0, 0x29, RZ ;  /* 0x0000002900247810 */ /* 0x020fcc0007ffe0ff */
[----:B------:R-:W-:Y:S01]  /*6ab0*/  FMUL.FTZ R24, R49, c[0x0][0x2ec] ;  /* 0x0000bb0031187a20 */ /* 0x000fe20000410000 */
[C---:B------:R-:W-:Y:S01]  /*6ac0*/  HMMA.16816.F32.BF16 R28, R20.reuse, R38, R76 ;  /* 0x00000026141c723c */ /* 0x040fe2000004184c */
[----:B------:R-:W-:Y:S06]  /*6ad0*/  I2F R60, R36 ;  /* 0x00000024003c7306 */ /* 0x000fec0000201400 */
[-C--:B---3--:R-:W-:Y:S01]  /*6ae0*/  FFMA.FTZ R38, R144, R68.reuse, R221 ;  /* 0x0000004490267223 */ /* 0x088fe200000100dd */
[----:B-1----:R-:W-:Y:S01]  /*6af0*/  HMMA.16816.F32.BF16 R76, R20, R32, R148 ;  /* 0x00000020144c723c */ /* 0x002fe20000041894 */
[----:B------:R1:W-:Y:S01]  /*6b00*/  MUFU.TANH R203, R24 ;  /* 0x0000001800cb7308 */ /* 0x0003e20000002400 */
[----:B----4-:R-:W-:-:S06]  /*6b10*/  FFMA.FTZ R39, R67, R68, R164 ;  /* 0x0000004443277223 */ /* 0x010fcc00000100a4 */
[----:B------:R-:W-:Y:S01]  /*6b20*/  FMUL.FTZ R25, R46, c[0x0][0x2ec] ;  /* 0x0000bb002e197a20 */ /* 0x000fe20000410000 */
[----:B------:R-:W-:Y:S03]  /*6b30*/  HMMA.16816.F32.BF16 R148, R16, R32, R212 ;  /* 0x000000201094723c */ /* 0x000fe600000418d4 */
[----:B------:R3:W-:Y:S04]  /*6b40*/  MUFU.TANH R165, R25 ;  /* 0x0000001900a57308 */ /* 0x0007e80000002400 */
[----:B--2---:R-:W-:Y:S01]  /*6b50*/  FFMA.FTZ R33, R67, R68, R158 ;  /* 0x0000004443217223 */ /* 0x004fe2000001009e */
[----:B------:R-:W-:Y:S01]  /*6b60*/  IADD3 R32, R0, 0x31, RZ ;  /* 0x0000003100207810 */ /* 0x000fe20007ffe0ff */
[----:B-1----:R-:W-:-:S04]  /*6b70*/  FMUL.FTZ R24, R50, c[0x0][0x2ec] ;  /* 0x0000bb0032187a20 */ /* 0x002fc80000410000 */
[----:B------:R1:W2:Y:S01]  /*6b80*/  MUFU.TANH R179, R24 ;  /* 0x0000001800b37308 */ /* 0x0002a20000002400 */
[----:B---3--:R-:W-:-:S05]  /*6b90*/  FFMA.FTZ R25, R177, R68, R226 ;  /* 0x00000044b1197223 */ /* 0x008fca00000100e2 */
[----:B------:R-:W-:Y:S01]  /*6ba0*/  FSEL R156, R25, -INF , !P3 ;  /* 0xff800000199c7808 */ /* 0x000fe20005800000 */
[----:B------:R-:W-:Y:S01]  /*6bb0*/  FMUL.FTZ R25, R47, c[0x0][0x2ec] ;  /* 0x0000bb002f197a20 */ /* 0x000fe20000410000 */
[----:B------:R-:W-:Y:S01]  /*6bc0*/  ISETP.GE.AND P3, PT, R41, R10, PT ;  /* 0x0000000a2900720c */ /* 0x000fe20003f66270 */
[----:B-1----:R-:W-:Y:S02]  /*6bd0*/  FMUL.FTZ R24, R51, c[0x0][0x2ec] ;  /* 0x0000bb0033187a20 */ /* 0x002fe40000410000 */
[----:B------:R-:W-:Y:S02]  /*6be0*/  HMMA.16816.F32.BF16 R48, R12, R26, R28 ;  /* 0x0000001a0c30723c */ /* 0x000fe4000004181c */
[----:B------:R1:W3:Y:S05]  /*6bf0*/  MUFU.TANH R187, R24 ;  /* 0x0000001800bb7308 */ /* 0x0002ea0000002400 */
[----:B------:R-:W-:-:S02]  /*6c00*/  FFMA.FTZ R28, R177, R68, R173 ;  /* 0x00000044b11c7223 */ /* 0x000fc400000100ad */
[----:B------:R-:W-:Y:S01]  /*6c10*/  FFMA.FTZ R26, R144, R68, R224 ;  /* 0x00000044901a7223 */ /* 0x000fe200000100e0 */
[----:B------:R4:W5:Y:S02]  /*6c20*/  MUFU.TANH R173, R25 ;  /* 0x0000001900ad7308 */ /* 0x0009640000002400 */
[----:B------:R-:W-:Y:S02]  /*6c30*/  FSEL R147, R28, -INF , !P5 ;  /* 0xff8000001c937808 */ /* 0x000fe40006800000 */
[----:B------:R-:W-:Y:S01]  /*6c40*/  ISETP.GE.AND P5, PT, R40, R9, PT ;  /* 0x000000092800720c */ /* 0x000fe20003fa6270 */
[----:B-1----:R-:W-:Y:S01]  /*6c50*/  FMUL.FTZ R24, R44, c[0x0][0x2ec] ;  /* 0x0000bb002c187a20 */ /* 0x002fe20000410000 */
[----:B------:R-:W-:-:S03]  /*6c60*/  IADD3 R44, R0, 0x30, RZ ;  /* 0x00000030002c7810 */ /* 0x000fc60007ffe0ff */
[----:B------:R1:W1:Y:S05]  /*6c70*/  MUFU.TANH R172, R24 ;  /* 0x0000001800ac7308 */ /* 0x00026a0000002400 */
[----:B------:R-:W-:Y:S02]  /*6c80*/  FMUL.FTZ R28, R48, c[0x0][0x2ec] ;  /* 0x0000bb00301c7a20 */ /* 0x000fe40000410000 */
[----:B------:R-:W-:Y:S02]  /*6c90*/  FMUL.FTZ R27, R49, c[0x0][0x2ec] ;  /* 0x0000bb00311b7a20 */ /* 0x000fe40000410000 */
[----:B----4-:R-:W-:Y:S01]  /*6ca0*/  FFMA.FTZ R25, R75, R68, R222 ;  /* 0x000000444b197223 */ /* 0x010fe200000100de */
[----:B------:R-:W-:Y:S04]  /*6cb0*/  I2F R62, R44 ;  /* 0x0000002c003e7306 */ /* 0x000fe80000201400 */
[----:B------:R-:W-:-:S02]  /*6cc0*/  FSEL R153, R25, -INF , !P4 ;  /* 0xff80000019997808 */ /* 0x000fc40006000000 */
[----:B------:R-:W-:Y:S02]  /*6cd0*/  ISETP.GE.AND P4, PT, R40, R11, PT ;  /* 0x0000000b2800720c */ /* 0x000fe40003f86270 */
[----:B------:R-:W-:Y:S01]  /*6ce0*/  IADD3 R25, R0, 0x38, RZ ;  /* 0x0000003800197810 */ /* 0x000fe20007ffe0ff */
[----:B-1----:R-:W-:Y:S01]  /*6cf0*/  FMUL.FTZ R24, R45, c[0x0][0x2ec] ;  /* 0x0000bb002d187a20 */ /* 0x002fe20000410000 */
[----:B------:R-:W-:Y:S01]  /*6d00*/  FSEL R46, R38, -INF , !P4 ;  /* 0xff800000262e7808 */ /* 0x000fe20006000000 */
[----:B------:R-:W-:Y:S01]  /*6d10*/  I2F R45, R32 ;  /* 0x00000020002d7306 */ /* 0x000fe20000201400 */
[----:B------:R-:W-:-:S07]  /*6d20*/  ISETP.GE.AND P4, PT, R0, R8, PT ;  /* 0x000000080000720c */ /* 0x000fce0003f86270 */
[----:B------:R1:W-:Y:S02]  /*6d30*/  MUFU.TANH R182, R24 ;  /* 0x0000001800b67308 */ /* 0x0003e40000002400 */
[----:B-1----:R-:W-:-:S05]  /*6d40*/  FFMA.FTZ R24, R177, R68, R227 ;  /* 0x00000044b1187223 */ /* 0x002fca00000100e3 */
[----:B------:R-:W-:Y:S01]  /*6d50*/  FSEL R154, R24, -INF , !P1 ;  /* 0xff800000189a7808 */ /* 0x000fe20004800000 */
[-C--:B------:R-:W-:Y:S01]  /*6d60*/  FFMA.FTZ R24, R177, R68.reuse, R225 ;  /* 0x00000044b1187223 */ /* 0x080fe200000100e1 */
[----:B------:R-:W-:Y:S01]  /*6d70*/  ISETP.GE.AND P1, PT, R41, R11, PT ;  /* 0x0000000b2900720c */ /* 0x000fe20003f26270 */
[----:B------:R-:W-:-:S03]  /*6d80*/  FFMA.FTZ R41, R67, R68, R57 ;  /* 0x0000004443297223 */ /* 0x000fc60000010039 */
[----:B------:R-:W-:Y:S01]  /*6d90*/  FSEL R146, R24, -INF , !P6 ;  /* 0xff80000018927808 */ /* 0x000fe20007000000 */
[C---:B------:R-:W-:Y:S01]  /*6da0*/  FFMA.FTZ R24, R75.reuse, R68, R170 ;  /* 0x000000444b187223 */ /* 0x040fe200000100aa */
[----:B------:R-:W-:Y:S01]  /*6db0*/  ISETP.GE.AND P6, PT, R40, R8, PT ;  /* 0x000000082800720c */ /* 0x000fe20003fc6270 */
[----:B------:R1:W-:Y:S03]  /*6dc0*/  MUFU.TANH R170, R28 ;  /* 0x0000001c00aa7308 */ /* 0x0003e60000002400 */
[----:B------:R-:W-:Y:S01]  /*6dd0*/  FSEL R157, R24, -INF , !P2 ;  /* 0xff800000189d7808 */ /* 0x000fe20005000000 */
[----:B------:R-:W-:Y:S01]  /*6de0*/  FFMA.FTZ R24, R75, R68, R167 ;  /* 0x000000444b187223 */ /* 0x000fe200000100a7 */
[----:B------:R-:W-:Y:S01]  /*6df0*/  ISETP.GE.AND P2, PT, R40, R10, PT ;  /* 0x0000000a2800720c */ /* 0x000fe20003f46270 */
[----:B------:R-:W-:Y:S01]  /*6e00*/  FFMA.FTZ R40, R67, R68, R171 ;  /* 0x0000004443287223 */ /* 0x000fe200000100ab */
[----:B------:R-:W-:-:S02]  /*6e10*/  FSEL R152, R26, -INF , !P6 ;  /* 0xff8000001a987808 */ /* 0x000fc40007000000 */
[----:B------:R-:W-:Y:S01]  /*6e20*/  ISETP.GE.AND P6, PT, R42, R11, PT ;  /* 0x0000000b2a00720c */ /* 0x000fe20003fc6270 */
[----:B------:R-:W-:Y:S03]  /*6e30*/  I2F R26, R25 ;  /* 0x00000019001a7306 */ /* 0x000fe60000201400 */
[----:B------:R-:W-:Y:S01]  /*6e40*/  FSEL R158, R33, -INF , !P6 ;  /* 0xff800000219e7808 */ /* 0x000fe20007000000 */
[----:B------:R-:W-:Y:S01]  /*6e50*/  FFMA.FTZ R33, R74, R68, R166 ;  /* 0x000000444a217223 */ /* 0x000fe200000100a6 */
[----:B------:R-:W-:Y:S01]  /*6e60*/  ISETP.GE.AND P6, PT, R66, R8, PT ;  /* 0x000000084200720c */ /* 0x000fe20003fc6270 */
[----:B-1----:R-:W-:Y:S01]  /*6e70*/  FFMA.FTZ R28, R75, R68, R174 ;  /* 0x000000444b1c7223 */ /* 0x002fe200000100ae */
[----:B------:R-:W-:Y:S01]  /*6e80*/  FSEL R75, R24, -INF , !P3 ;  /* 0xff800000184b7808 */ /* 0x000fe20005800000 */
[----:B------:R1:W-:Y:S01]  /*6e90*/  MUFU.TANH R174, R27 ;  /* 0x0000001b00ae7308 */ /* 0x0003e20000002400 */
[----:B------:R-:W-:Y:S01]  /*6ea0*/  ISETP.GE.AND P3, PT, R42, R9, PT ;  /* 0x000000092a00720c */ /* 0x000fe20003f66270 */
[----:B------:R-:W-:Y:S01]  /*6eb0*/  FMUL.FTZ R24, R50, c[0x0][0x2ec] ;  /* 0x0000bb0032187a20 */ /* 0x000fe20000410000 */
[----:B------:R-:W-:-:S02]  /*6ec0*/  FSEL R63, R28, -INF , !P1 ;  /* 0xff8000001c3f7808 */ /* 0x000fc40004800000 */
[----:B------:R-:W4:Y:S01]  /*6ed0*/  LDSM.16.M88.4 R28, [R193+0x1800] ;  /* 0x00180000c11c783b */ /* 0x000f220000000200 */
[----:B------:R-:W-:Y:S01]  /*6ee0*/  ISETP.GE.AND P1, PT, R42, R8, PT ;  /* 0x000000082a00720c */ /* 0x000fe20003f26270 */
[----:B------:R-:W-:-:S04]  /*6ef0*/  DEPBAR.LE SB0, 0x0 ;  /* 0x000080000000791a */ /* 0x000fc80000000000 */
[----:B------:R2:W2:Y:S01]  /*6f00*/  MUFU.TANH R167, R24 ;  /* 0x0000001800a77308 */ /* 0x0004a20000002400 */
[----:B------:R-:W-:Y:S01]  /*6f10*/  FSEL R185, R39, -INF , !P3 ;  /* 0xff80000027b97808 */ /* 0x000fe20005800000 */
[----:B------:R-:W-:Y:S01]  /*6f20*/  BAR.SYNC.DEFER_BLOCKING 0x0 ;  /* 0x0000000000007b1d */ /* 0x000fe20000010000 */
[----:B------:R-:W-:Y:S01]  /*6f30*/  ISETP.GE.AND P3, PT, R0, R10, PT ;  /* 0x0000000a0000720c */ /* 0x000fe20003f66270 */
[----:B-1----:R-:W-:-:S05]  /*6f40*/  FFMA.FTZ R27, R144, R68, R223 ;  /* 0x00000044901b7223 */ /* 0x002fca00000100df */
[----:B------:R-:W-:Y:S01]  /*6f50*/  FSEL R155, R27, -INF , !P5 ;  /* 0xff8000001b9b7808 */ /* 0x000fe20006800000 */
[----:B------:R-:W-:Y:S01]  /*6f60*/  FFMA.FTZ R27, R144, R68, R169 ;  /* 0x00000044901b7223 */ /* 0x000fe200000100a9 */
[----:B------:R-:W-:Y:S01]  /*6f70*/  ISETP.GE.AND P5, PT, R42, R10, PT ;  /* 0x0000000a2a00720c */ /* 0x000fe20003fa6270 */
[----:B------:R-:W-:Y:S01]  /*6f80*/  FMUL.FTZ R42, R51, c[0x0][0x2ec] ;  /* 0x0000bb00332a7a20 */ /* 0x000fe20000410000 */
[----:B------:R-:W-:Y:S02]  /*6f90*/  FSEL R144, R40, -INF , !P1 ;  /* 0xff80000028907808 */ /* 0x000fe40004800000 */
[----:B------:R-:W-:Y:S01]  /*6fa0*/  FSEL R47, R27, -INF , !P2 ;  /* 0xff8000001b2f7808 */ /* 0x000fe20005000000 */
[----:B------:R-:W-:Y:S01]  /*6fb0*/  FMUL.FTZ R27, R52, c[0x0][0x2ec] ;  /* 0x0000bb00341b7a20 */ /* 0x000fe20000410000 */
[C---:B--2---:R-:W-:Y:S01]  /*6fc0*/  IADD3 R24, R0.reuse, 0x39, RZ ;  /* 0x0000003900187810 */ /* 0x044fe20007ffe0ff */
[----:B------:R-:W-:Y:S01]  /*6fd0*/  MUFU.TANH R169, R42 ;  /* 0x0000002a00a97308 */ /* 0x000fe20000002400 */
[----:B------:R-:W-:-:S02]  /*6fe0*/  ISETP.GE.AND P2, PT, R0, R9, PT ;  /* 0x000000090000720c */ /* 0x000fc40003f46270 */
[----:B------:R-:W-:Y:S01]  /*6ff0*/  ISETP.GE.AND P1, PT, R0, R11, PT ;  /* 0x0000000b0000720c */ /* 0x000fe20003f26270 */
[-C--:B------:R-:W-:Y:S01]  /*7000*/  FFMA.FTZ R0, R74, R68.reuse, R183 ;  /* 0x000000444a007223 */ /* 0x080fe200000100b7 */
[----:B------:R-:W-:Y:S02]  /*7010*/  FSEL R164, R41, -INF , !P5 ;  /* 0xff80000029a47808 */ /* 0x000fe40006800000 */
[----:B------:R-:W-:Y:S01]  /*7020*/  ISETP.GE.AND P5, PT, R66, R9, PT ;  /* 0x000000094200720c */ /* 0x000fe20003fa6270 */
[----:B------:R1:W-:Y:S01]  /*7030*/  MUFU.TANH R166, R27 ;  /* 0x0000001b00a67308 */ /* 0x0003e20000002400 */
[----:B------:R-:W-:Y:S01]  /*7040*/  FSEL R171, R0, -INF , !P6 ;  /* 0xff80000000ab7808 */ /* 0x000fe20007000000 */
[----:B------:R-:W-:Y:S01]  /*7050*/  FFMA.FTZ R0, R74, R68, R59 ;  /* 0x000000444a007223 */ /* 0x000fe2000001003b */
[C---:B------:R-:W-:Y:S02]  /*7060*/  ISETP.GE.AND P6, PT, R66.reuse, R11, PT ;  /* 0x0000000b4200720c */ /* 0x040fe40003fc6270 */
[----:B------:R-:W-:Y:S01]  /*7070*/  FSEL R183, R33, -INF , !P5 ;  /* 0xff80000021b77808 */ /* 0x000fe20006800000 */
[----:B------:R-:W-:Y:S01]  /*7080*/  FMUL.FTZ R33, R53, c[0x0][0x2ec] ;  /* 0x0000bb0035217a20 */ /* 0x000fe20000410000 */
[----:B------:R-:W-:Y:S01]  /*7090*/  ISETP.GE.AND P5, PT, R66, R10, PT ;  /* 0x0000000a4200720c */ /* 0x000fe20003fa6270 */
[----:B----4-:R-:W-:Y:S01]  /*70a0*/  HMMA.16816.F32.BF16 R48, R12, R28, R76 ;  /* 0x0000001c0c30723c */ /* 0x010fe2000004184c */
[----:B------:R-:W-:Y:S01]  /*70b0*/  I2F R38, R24 ;  /* 0x0000001800267306 */ /* 0x000fe20000201400 */
[----:B-1----:R-:W-:-:S07]  /*70c0*/  FFMA.FTZ R27, R74, R68, R181 ;  /* 0x000000444a1b7223 */ /* 0x002fce00000100b5 */
[----:B------:R1:W-:Y:S01]  /*70d0*/  MUFU.TANH R76, R33 ;  /* 0x00000021004c7308 */ /* 0x0003e20000002400 */
[----:B------:R-:W-:Y:S01]  /*70e0*/  FSEL R74, R27, -INF , !P6 ;  /* 0xff8000001b4a7808 */ /* 0x000fe20007000000 */
[CC--:B------:R-:W-:Y:S01]  /*70f0*/  FFMA.FTZ R27, R145.reuse, R68.reuse, R159 ;  /* 0x00000044911b7223 */ /* 0x0c0fe2000001009f */
[----:B------:R-:W-:Y:S01]  /*7100*/  FSEL R159, R0, -INF , !P5 ;  /* 0xff800000009f7808 */ /* 0x000fe20006800000 */
[----:B------:R-:W-:Y:S01]  /*7110*/  FFMA.FTZ R0, R145, R68, R168 ;  /* 0x0000004491007223 */ /* 0x000fe200000100a8 */
[C---:B------:R-:W-:Y:S02]  /*7120*/  ISETP.GE.AND P6, PT, R56.reuse, R8, PT ;  /* 0x000000083800720c */ /* 0x040fe40003fc6270 */
[----:B------:R-:W-:Y:S02]  /*7130*/  ISETP.GE.AND P5, PT, R56, R9, PT ;  /* 0x000000093800720c */ /* 0x000fe40003fa6270 */
[----:B------:R-:W-:Y:S01]  /*7140*/  FSEL R168, R27, -INF , !P6 ;  /* 0xff8000001ba87808 */ /* 0x000fe20007000000 */
[CC--:B------:R-:W-:Y:S01]  /*7150*/  FFMA.FTZ R27, R145.reuse, R68.reuse, R58 ;  /* 0x00000044911b7223 */ /* 0x0c0fe2000001003a */
[----:B------:R-:W-:Y:S01]  /*7160*/  FSEL R181, R0, -INF , !P5 ;  /* 0xff80000000b57808 */ /* 0x000fe20006800000 */
[----:B------:R-:W-:Y:S01]  /*7170*/  FFMA.FTZ R0, R145, R68, R175 ;  /* 0x0000004491007223 */ /* 0x000fe200000100af */
[----:B------:R-:W-:Y:S01]  /*7180*/  ISETP.GE.AND P6, PT, R56, R11, PT ;  /* 0x0000000b3800720c */ /* 0x000fe20003fc6270 */
[----:B-1----:R-:W-:Y:S01]  /*7190*/  FMUL.FTZ R33, R54, c[0x0][0x2ec] ;  /* 0x0000bb0036217a20 */ /* 0x002fe20000410000 */
[----:B------:R-:W-:Y:S01]  /*71a0*/  ISETP.GE.AND P5, PT, R56, R10, PT ;  /* 0x0000000a3800720c */ /* 0x000fe20003fa6270 */
[----:B------:R-:W-:Y:S01]  /*71b0*/  FMUL.FTZ R51, R51, c[0x0][0x2ec] ;  /* 0x0000bb0033337a20 */ /* 0x000fe20000410000 */
[----:B------:R-:W-:Y:S01]  /*71c0*/  HMMA.16816.F32.BF16 R56, R20, R34, R160 ;  /* 0x000000221438723c */ /* 0x000fe200000418a0 */
[----:B------:R-:W-:Y:S01]  /*71d0*/  FSEL R78, R27, -INF , !P6 ;  /* 0xff8000001b4e7808 */ /* 0x000fe20007000000 */
[----:B------:R-:W1:Y:S01]  /*71e0*/  MUFU.TANH R67, R33 ;  /* 0x0000002100437308 */ /* 0x000e620000002400 */
[----:B------:R-:W-:Y:S01]  /*71f0*/  FSEL R145, R0, -INF , !P5 ;  /* 0xff80000000917808 */ /* 0x000fe20006800000 */
[----:B------:R-:W-:Y:S01]  /*7200*/  FFMA.FTZ R0, R72, R68, R202 ;  /* 0x0000004448007223 */ /* 0x000fe200000100ca */
[----:B------:R-:W-:-:S02]  /*7210*/  ISETP.GE.AND P6, PT, R64, R8, PT ;  /* 0x000000084000720c */ /* 0x000fc40003fc6270 */
[----:B------:R-:W-:Y:S01]  /*7220*/  FMUL.FTZ R20, R55, c[0x0][0x2ec] ;  /* 0x0000bb0037147a20 */ /* 0x000fe20000410000 */
[----:B------:R-:W-:Y:S01]  /*7230*/  ISETP.GE.AND P5, PT, R64, R9, PT ;  /* 0x000000094000720c */ /* 0x000fe20003fa6270 */
[----:B------:R-:W-:Y:S01]  /*7240*/  HMMA.16816.F32.BF16 R52, R4, R28, R148 ;  /* 0x0000001c0434723c */ /* 0x000fe20000041894 */
[----:B------:R-:W-:Y:S01]  /*7250*/  FMUL.FTZ R21, R48, c[0x0][0x2ec] ;  /* 0x0000bb0030157a20 */ /* 0x000fe20000410000 */
[----:B------:R2:W4:Y:S01]  /*7260*/  MUFU.TANH R66, R20 ;  /* 0x0000001400427308 */ /* 0x0005220000002400 */
[----:B------:R-:W-:Y:S01]  /*7270*/  FSEL R175, R0, -INF , !P5 ;  /* 0xff80000000af7808 */ /* 0x000fe20006800000 */
[----:B------:R-:W-:Y:S01]  /*7280*/  FFMA.FTZ R0, R72, R68, R186 ;  /* 0x0000004448007223 */ /* 0x000fe200000100ba */
[----:B------:R-:W-:-:S04]  /*7290*/  ISETP.GE.AND P5, PT, R64, R10, PT ;  /* 0x0000000a4000720c */ /* 0x000fc80003fa6270 */
[----:B------:R-:W-:Y:S01]  /*72a0*/  FSEL R79, R0, -INF , !P5 ;  /* 0xff800000004f7808 */ /* 0x000fe20006800000 */
[-C--:B------:R-:W-:Y:S01]  /*72b0*/  FFMA.FTZ R0, R71, R68.reuse, R179 ;  /* 0x0000004447007223 */ /* 0x080fe200000100b3 */
[----:B------:R-:W-:Y:S01]  /*72c0*/  ISETP.GE.AND P5, PT, R43, R9, PT ;  /* 0x000000092b00720c */ /* 0x000fe20003fa6270 */
[----:B------:R1:W-:Y:S03]  /*72d0*/  MUFU.TANH R39, R21 ;  /* 0x0000001500277308 */ /* 0x0003e60000002400 */
[----:B------:R-:W-:Y:S01]  /*72e0*/  FSEL R209, R0, -INF , !P5 ;  /* 0xff80000000d17808 */ /* 0x000fe20006800000 */
[----:B------:R-:W-:Y:S01]  /*72f0*/  FFMA.FTZ R0, R71, R68, R165 ;  /* 0x0000004447007223 */ /* 0x000fe200000100a5 */
[----:B------:R-:W-:Y:S01]  /*7300*/  ISETP.GE.AND P5, PT, R43, R10, PT ;  /* 0x0000000a2b00720c */ /* 0x000fe20003fa6270 */
[-C--:B--2---:R-:W-:Y:S02]  /*7310*/  FFMA.FTZ R20, R72, R68.reuse, R220 ;  /* 0x0000004448147223 */ /* 0x084fe400000100dc */
[----:B------:R-:W-:Y:S01]  /*7320*/  MUFU.TANH R51, R51 ;  /* 0x0000003300337308 */ /* 0x000fe20000002400 */
[----:B------:R-:W-:Y:S01]  /*7330*/  FSEL R179, R0, -INF , !P5 ;  /* 0xff80000000b37808 */ /* 0x000fe20006800000 */
[-C--:B---3--:R-:W-:Y:S01]  /*7340*/  FFMA.FTZ R0, R73, R68.reuse, R187 ;  /* 0x0000004449007223 */ /* 0x088fe200000100bb */
[----:B------:R-:W-:Y:S01]  /*7350*/  FSEL R162, R20, -INF , !P6 ;  /* 0xff80000014a27808 */ /* 0x000fe20007000000 */
[-C--:B------:R-:W-:Y:S01]  /*7360*/  FFMA.FTZ R20, R72, R68.reuse, R184 ;  /* 0x0000004448147223 */ /* 0x080fe200000100b8 */
[----:B------:R-:W-:Y:S01]  /*7370*/  ISETP.GE.AND P6, PT, R64, R11, PT ;  /* 0x0000000b4000720c */ /* 0x000fe20003fc6270 */
[----:B------:R-:W-:Y:S01]  /*7380*/  FMUL.FTZ R52, R52, c[0x0][0x2ec] ;  /* 0x0000bb0034347a20 */ /* 0x000fe20000410000 */
[----:B------:R-:W-:Y:S01]  /*7390*/  ISETP.GE.AND P5, PT, R65, R9, PT ;  /* 0x000000094100720c */ /* 0x000fe20003fa6270 */
[----:B-1----:R-:W-:Y:S01]  /*73a0*/  FMUL.FTZ R21, R49, c[0x0][0x2ec] ;  /* 0x0000bb0031157a20 */ /* 0x002fe20000410000 */
        /* <DEDUP_REMOVED lines=8> */
[----:B------:R-:W-:Y:S01]  /*7430*/  ISETP.GE.AND P6, PT, R43, R11, PT ;  /* 0x0000000b2b00720c */ /* 0x000fe20003fc6270 */
[----:B------:R-:W-:Y:S01]  /*7440*/  FMUL.FTZ R54, R54, c[0x0][0x2ec] ;  /* 0x0000bb0036367a20 */ /* 0x000fe20000410000 */
[----:B------:R-:W-:Y:S01]  /*7450*/  HMMA.16816.F32.BF16 R40, R16, R34, R216 ;  /* 0x000000221028723c */ /* 0x000fe200000418d8 */
[----:B------:R-:W-:Y:S01]  /*7460*/  ISETP.GE.AND P5, PT, R65, R10, PT ;  /* 0x0000000a4100720c */ /* 0x000fe20003fa6270 */
[----:B------:R-:W2:Y:S01]  /*7470*/  MUFU.TANH R52, R52 ;  /* 0x0000003400347308 */ /* 0x000ea20000002400 */
[----:B------:R-:W-:Y:S01]  /*7480*/  FSEL R172, R20, -INF , !P6 ;  /* 0xff80000014ac7808 */ /* 0x000fe20007000000 */
[----:B------:R-:W-:Y:S01]  /*7490*/  FMUL.FTZ R53, R53, c[0x0][0x2ec] ;  /* 0x0000bb0035357a20 */ /* 0x000fe20000410000 */
[----:B------:R-:W-:Y:S01]  /*74a0*/  ISETP.GE.AND P6, PT, R65, R8, PT ;  /* 0x000000084100720c */ /* 0x000fe20003fc6270 */
[----:B------:R-:W-:Y:S01]  /*74b0*/  FMUL.FTZ R55, R55, c[0x0][0x2ec] ;  /* 0x0000bb0037377a20 */ /* 0x000fe20000410000 */
[----:B------:R-:W-:Y:S01]  /*74c0*/  FSEL R176, R0, -INF , !P5 ;  /* 0xff80000000b07808 */ /* 0x000fe20006800000 */
[-C--:B------:R-:W-:Y:S01]  /*74d0*/  FFMA.FTZ R16, R73, R68.reuse, R203 ;  /* 0x0000004449107223 */ /* 0x080fe200000100cb */
[----:B------:R-:W-:Y:S01]  /*74e0*/  ISETP.GE.AND P5, PT, R37, R9, PT ;  /* 0x000000092500720c */ /* 0x000fe20003fa6270 */
[----:B-1----:R-:W-:Y:S01]  /*74f0*/  FMUL.FTZ R21, R50, c[0x0][0x2ec] ;  /* 0x0000bb0032157a20 */ /* 0x002fe20000410000 */
[----:B------:R-:W-:Y:S01]  /*7500*/  MUFU.TANH R54, R54 ;  /* 0x0000003600367308 */ /* 0x000fe20000002400 */
[-C--:B------:R-:W-:Y:S01]  /*7510*/  FFMA.FTZ R0, R61, R68.reuse, R167 ;  /* 0x000000443d007223 */ /* 0x080fe200000100a7 */
[----:B------:R-:W-:Y:S01]  /*7520*/  FSEL R161, R16, -INF , !P6 ;  /* 0xff80000010a17808 */ /* 0x000fe20007000000 */
[----:B------:R-:W-:Y:S01]  /*7530*/  FFMA.FTZ R16, R73, R68, R182 ;  /* 0x0000004449107223 */ /* 0x000fe200000100b6 */
[----:B------:R-:W-:-:S02]  /*7540*/  ISETP.GE.AND P6, PT, R65, R11, PT ;  /* 0x0000000b4100720c */ /* 0x000fc40003fc6270 */
[----:B------:R-:W-:Y:S01]  /*7550*/  FSEL R205, R0, -INF , !P5 ;  /* 0xff80000000cd7808 */ /* 0x000fe20006800000 */
[----:B------:R-:W-:Y:S01]  /*7560*/  FFMA.FTZ R0, R61, R68, R67 ;  /* 0x000000443d007223 */ /* 0x000fe20000010043 */
[----:B------:R1:W3:Y:S01]  /*7570*/  MUFU.TANH R27, R21 ;  /* 0x00000015001b7308 */ /* 0x0002e20000002400 */
[----:B------:R-:W-:Y:S02]  /*7580*/  FSEL R165, R16, -INF , !P6 ;  /* 0xff80000010a57808 */ /* 0x000fe40007000000 */
[C---:B------:R-:W-:Y:S02]  /*7590*/  ISETP.GE.AND P6, PT, R37.reuse, R8, PT ;  /* 0x000000082500720c */ /* 0x040fe40003fc6270 */
[----:B------:R-:W-:-:S03]  /*75a0*/  ISETP.GE.AND P5, PT, R37, R10, PT ;  /* 0x0000000a2500720c */ /* 0x000fc60003fa6270 */
[----:B------:R-:W5:Y:S01]  /*75b0*/  MUFU.TANH R53, R53 ;  /* 0x0000003500357308 */ /* 0x000f620000002400 */
[----:B------:R-:W-:Y:S01]  /*75c0*/  FSEL R167, R0, -INF , !P5 ;  /* 0xff80000000a77808 */ /* 0x000fe20006800000 */
[----:B------:R-:W-:Y:S01]  /*75d0*/  FFMA.FTZ R0, R60, R68, R169 ;  /* 0x000000443c007223 */ /* 0x000fe200000100a9 */
[----:B------:R-:W-:-:S04]  /*75e0*/  ISETP.GE.AND P5, PT, R36, R9, PT ;  /* 0x000000092400720c */ /* 0x000fc80003fa6270 */
[----:B------:R-:W-:Y:S01]  /*75f0*/  FSEL R187, R0, -INF , !P5 ;  /* 0xff80000000bb7808 */ /* 0x000fe20006800000 */
[-C--:B-1----:R-:W-:Y:S01]  /*7600*/  HMMA.16816.F32.BF16 R20, R12, R30.reuse, R56 ;  /* 0x0000001e0c14723c */ /* 0x082fe20000041838 */
[----:B----4-:R-:W-:Y:S01]  /*7610*/  FFMA.FTZ R0, R60, R68, R66 ;  /* 0x000000443c007223 */ /* 0x010fe20000010042 */
[----:B------:R-:W-:Y:S01]  /*7620*/  ISETP.GE.AND P5, PT, R36, R10, PT ;  /* 0x0000000a2400720c */ /* 0x000fe20003fa6270 */
[----:B------:R-:W1:Y:S03]  /*7630*/  MUFU.TANH R55, R55 ;  /* 0x0000003700377308 */ /* 0x000e660000002400 */
[----:B------:R-:W-:Y:S01]  /*7640*/  FSEL R163, R0, -INF , !P5 ;  /* 0xff80000000a37808 */ /* 0x000fe20006800000 */
[-C--:B------:R-:W-:Y:S01]  /*7650*/  FFMA.FTZ R12, R61, R68.reuse, R170 ;  /* 0x000000443d0c7223 */ /* 0x080fe200000100aa */
[----:B------:R-:W-:Y:S01]  /*7660*/  HMMA.16816.F32.BF16 R28, R4, R30, R40 ;  /* 0x0000001e041c723c */ /* 0x000fe20000041828 */
[----:B------:R-:W-:Y:S01]  /*7670*/  ISETP.GE.AND P5, PT, R44, R9, PT ;  /* 0x000000092c00720c */ /* 0x000fe20003fa6270 */
[----:B--2---:R-:W-:-:S02]  /*7680*/  FFMA.FTZ R0, R62, R68, R52 ;  /* 0x000000443e007223 */ /* 0x004fc40000010034 */
[----:B------:R-:W-:Y:S01]  /*7690*/  FSEL R149, R12, -INF , !P6 ;  /* 0xff8000000c957808 */ /* 0x000fe20007000000 */
[-C--:B------:R-:W-:Y:S01]  /*76a0*/  FFMA.FTZ R12, R61, R68.reuse, R166 ;  /* 0x000000443d0c7223 */ /* 0x080fe200000100a6 */
[----:B------:R-:W-:Y:S01]  /*76b0*/  ISETP.GE.AND P6, PT, R37, R11, PT ;  /* 0x0000000b2500720c */ /* 0x000fe20003fc6270 */
[-C--:B------:R-:W-:Y:S02]  /*76c0*/  FFMA.FTZ R4, R60, R68.reuse, R174 ;  /* 0x000000443c047223 */ /* 0x080fe400000100ae */
[----:B------:R-:W-:Y:S01]  /*76d0*/  FFMA.FTZ R5, R62, R68, R39 ;  /* 0x000000443e057223 */ /* 0x000fe20000010027 */
[----:B------:R-:W-:Y:S02]  /*76e0*/  FSEL R150, R12, -INF , !P6 ;  /* 0xff8000000c967808 */ /* 0x000fe40007000000 */
[----:B------:R-:W-:-:S04]  /*76f0*/  ISETP.GE.AND P6, PT, R36, R8, PT ;  /* 0x000000082400720c */ /* 0x000fc80003fc6270 */
[----:B------:R-:W-:Y:S01]  /*7700*/  FSEL R173, R4, -INF , !P6 ;  /* 0xff80000004ad7808 */ /* 0x000fe20007000000 */
[-C--:B------:R-:W-:Y:S01]  /*7710*/  FFMA.FTZ R4, R60, R68.reuse, R76 ;  /* 0x000000443c047223 */ /* 0x080fe2000001004c */
[-C--:B------:R-:W-:Y:S01]  /*7720*/  ISETP.GE.AND P6, PT, R36, R11.reuse, PT ;  /* 0x0000000b2400720c */ /* 0x080fe20003fc6270 */
[----:B------:R-:W-:Y:S02]  /*7730*/  FMUL.FTZ R20, R20, c[0x0][0x2ec] ;  /* 0x0000bb0014147a20 */ /* 0x000fe40000410000 */
[----:B------:R-:W-:Y:S01]  /*7740*/  FMUL.FTZ R22, R22, c[0x0][0x2ec] ;  /* 0x0000bb0016167a20 */ /* 0x000fe20000410000 */
[----:B------:R-:W-:Y:S01]  /*7750*/  FSEL R148, R4, -INF , !P6 ;  /* 0xff80000004947808 */ /* 0x000fe20007000000 */
[----:B---3--:R-:W-:Y:S01]  /*7760*/  FFMA.FTZ R4, R62, R68, R27 ;  /* 0x000000443e047223 */ /* 0x008fe2000001001b */
[----:B------:R-:W-:Y:S01]  /*7770*/  ISETP.GE.AND P6, PT, R44, R8, PT ;  /* 0x000000082c00720c */ /* 0x000fe20003fc6270 */
[----:B------:R-:W-:Y:S01]  /*7780*/  FMUL.FTZ R28, R28, c[0x0][0x2ec] ;  /* 0x0000bb001c1c7a20 */ /* 0x000fe20000410000 */
[----:B------:R-:W2:Y:S01]  /*7790*/  MUFU.TANH R7, R20 ;  /* 0x0000001400077308 */ /* 0x000ea20000002400 */
[----:B------:R-:W-:Y:S01]  /*77a0*/  FMUL.FTZ R12, R30, c[0x0][0x2ec] ;  /* 0x0000bb001e0c7a20 */ /* 0x000fe20000410000 */
[----:B------:R-:W-:Y:S01]  /*77b0*/  FSEL R170, R5, -INF , !P6 ;  /* 0xff80000005aa7808 */ /* 0x000fe20007000000 */
[-C--:B------:R-:W-:Y:S01]  /*77c0*/  FFMA.FTZ R5, R62, R68.reuse, R54 ;  /* 0x000000443e057223 */ /* 0x080fe20000010036 */
[----:B------:R-:W-:Y:S01]  /*77d0*/  ISETP.GE.AND P6, PT, R44, R11, PT ;  /* 0x0000000b2c00720c */ /* 0x000fe20003fc6270 */
[----:B------:R-:W-:Y:S01]  /*77e0*/  FMUL.FTZ R21, R21, c[0x0][0x2ec] ;  /* 0x0000bb0015157a20 */ /* 0x000fe20000410000 */
[----:B------:R-:W-:Y:S01]  /*77f0*/  FSEL R211, R4, -INF , !P5 ;  /* 0xff80000004d37808 */ /* 0x000fe20006800000 */
[C---:B------:R-:W-:Y:S01]  /*7800*/  FFMA.FTZ R4, R45.reuse, R68, R33 ;  /* 0x000000442d047223 */ /* 0x040fe20000010021 */
[----:B------:R-:W-:Y:S01]  /*7810*/  ISETP.GE.AND P5, PT, R44, R10, PT ;  /* 0x0000000a2c00720c */ /* 0x000fe20003fa6270 */
[----:B------:R-:W3:Y:S01]  /*7820*/  MUFU.TANH R28, R28 ;  /* 0x0000001c001c7308 */ /* 0x000ee20000002400 */
[----:B------:R-:W-:Y:S01]  /*7830*/  FSEL R184, R0, -INF , !P6 ;  /* 0xff80000000b87808 */ /* 0x000fe20007000000 */
[-C--:B------:R-:W-:Y:S01]  /*7840*/  FFMA.FTZ R0, R45, R68.reuse, R51 ;  /* 0x000000442d007223 */ /* 0x080fe20000010033 */
[----:B------:R-:W-:Y:S01]  /*7850*/  FSEL R204, R5, -INF , !P5 ;  /* 0xff80000005cc7808 */ /* 0x000fe20006800000 */
[----:B------:R-:W-:Y:S01]  /*7860*/  FMUL.FTZ R23, R23, c[0x0][0x2ec] ;  /* 0x0000bb0017177a20 */ /* 0x000fe20000410000 */
[C---:B------:R-:W-:Y:S01]  /*7870*/  ISETP.GE.AND P5, PT, R32.reuse, R9, PT ;  /* 0x000000092000720c */ /* 0x040fe20003fa6270 */
[C---:B-----5:R-:W-:Y:S01]  /*7880*/  FFMA.FTZ R5, R45.reuse, R68, R53 ;  /* 0x000000442d057223 */ /* 0x060fe20000010035 */
[----:B------:R-:W-:Y:S01]  /*7890*/  ISETP.GE.AND P6, PT, R32, R8, PT ;  /* 0x000000082000720c */ /* 0x000fe20003fc6270 */
[----:B------:R-:W4:Y:S01]  /*78a0*/  MUFU.TANH R6, R22 ;  /* 0x0000001600067308 */ /* 0x000f220000002400 */
[----:B------:R-:W-:Y:S01]  /*78b0*/  FSEL R210, R0, -INF , !P5 ;  /* 0xff80000000d27808 */ /* 0x000fe20006800000 */
[----:B-1----:R-:W-:Y:S01]  /*78c0*/  FFMA.FTZ R0, R45, R68, R55 ;  /* 0x000000442d007223 */ /* 0x002fe20000010037 */
[----:B------:R-:W-:Y:S01]  /*78d0*/  FSEL R169, R4, -INF , !P6 ;  /* 0xff80000004a97808 */ /* 0x000fe20007000000 */
[----:B------:R-:W-:Y:S01]  /*78e0*/  FMUL.FTZ R29, R29, c[0x0][0x2ec] ;  /* 0x0000bb001d1d7a20 */ /* 0x000fe20000410000 */
[CC--:B------:R-:W-:Y:S01]  /*78f0*/  ISETP.GE.AND P6, PT, R32.reuse, R11.reuse, PT ;  /* 0x0000000b2000720c */ /* 0x0c0fe20003fc6270 */
[----:B------:R-:W-:Y:S01]  /*7900*/  FMUL.FTZ R31, R31, c[0x0][0x2ec] ;  /* 0x0000bb001f1f7a20 */ /* 0x000fe20000410000 */
[----:B------:R-:W-:Y:S01]  /*7910*/  ISETP.GE.AND P5, PT, R32, R10, PT ;  /* 0x0000000a2000720c */ /* 0x000fe20003fa6270 */
[----:B------:R-:W1:Y:S01]  /*7920*/  MUFU.TANH R12, R12 ;  /* 0x0000000c000c7308 */ /* 0x000e620000002400 */
[CC--:B--2---:R-:W-:Y:S01]  /*7930*/  FFMA.FTZ R7, R26.reuse, R68.reuse, R7 ;  /* 0x000000441a077223 */ /* 0x0c4fe20000010007 */
[----:B------:R-:W-:Y:S01]  /*7940*/  FSEL R180, R5, -INF , !P6 ;  /* 0xff80000005b47808 */ /* 0x000fe20007000000 */
[-C--:B---3--:R-:W-:Y:S01]  /*7950*/  FFMA.FTZ R4, R26, R68.reuse, R28 ;  /* 0x000000441a047223 */ /* 0x088fe2000001001c */
[----:B------:R-:W-:Y:S01]  /*7960*/  FSEL R203, R0, -INF , !P5 ;  /* 0xff80000000cb7808 */ /* 0x000fe20006800000 */
[----:B------:R-:W-:Y:S01]  /*7970*/  FFMA.FTZ R0, R201, R68, R233 ;  /* 0x00000044c9007223 */ /* 0x000fe200000100e9 */
[----:B------:R-:W-:Y:S01]  /*7980*/  ISETP.GE.AND P6, PT, R25, R8, PT ;  /* 0x000000081900720c */ /* 0x000fe20003fc6270 */
[-C--:B------:R-:W-:Y:S01]  /*7990*/  FFMA.FTZ R5, R201, R68.reuse, R248 ;  /* 0x00000044c9057223 */ /* 0x080fe200000100f8 */
[----:B------:R-:W2:Y:S01]  /*79a0*/  MUFU.TANH R21, R21 ;  /* 0x0000001500157308 */ /* 0x000ea20000002400 */
[-C--:B----4-:R-:W-:Y:S01]  /*79b0*/  FFMA.FTZ R6, R26, R68.reuse, R6 ;  /* 0x000000441a067223 */ /* 0x090fe20000010006 */
[----:B------:R-:W-:Y:S01]  /*79c0*/  FSEL R160, R7, -INF , !P6 ;  /* 0xff80000007a07808 */ /* 0x000fe20007000000 */
[----:B------:R-:W-:Y:S01]  /*79d0*/  FFMA.FTZ R7, R201, R68, R232 ;  /* 0x00000044c9077223 */ /* 0x000fe200000100e8 */
[----:B------:R-:W-:-:S02]  /*79e0*/  ISETP.GE.AND P6, PT, R25, R11, PT ;  /* 0x0000000b1900720c */ /* 0x000fc40003fc6270 */
[----:B------:R-:W-:Y:S02]  /*79f0*/  FSEL R19, R0, -INF , !P1 ;  /* 0xff80000000137808 */ /* 0x000fe40004800000 */
[----:B------:R-:W3:Y:S01]  /*7a00*/  MUFU.TANH R23, R23 ;  /* 0x0000001700177308 */ /* 0x000ee20000002400 */
[----:B------:R-:W-:Y:S01]  /*7a10*/  ISETP.GE.AND P1, PT, R246, 0x3, PT ;  /* 0x00000003f600780c */ /* 0x000fe20003f26270 */
[-C--:B-1----:R-:W-:Y:S01]  /*7a20*/  FFMA.FTZ R26, R26, R68.reuse, R12 ;  /* 0x000000441a1a7223 */ /* 0x082fe2000001000c */
[----:B------:R-:W-:Y:S02]  /*7a30*/  ISETP.GE.AND P5, PT, R25, R9, PT ;  /* 0x000000091900720c */ /* 0x000fe40003fa6270 */
[----:B------:R-:W-:Y:S01]  /*7a40*/  FSEL R177, R4, -INF , !P6 ;  /* 0xff80000004b17808 */ /* 0x000fe20007000000 */
[----:B------:R-:W-:Y:S01]  /*7a50*/  FFMA.FTZ R4, R201, R68, R247 ;  /* 0x00000044c9047223 */ /* 0x000fe200000100f7 */
[----:B------:R-:W-:Y:S01]  /*7a60*/  FSEL R208, R6, -INF , !P5 ;  /* 0xff80000006d07808 */ /* 0x000fe20006800000 */
[----:B------:R-:W1:Y:S01]  /*7a70*/  MUFU.TANH R29, R29 ;  /* 0x0000001d001d7308 */ /* 0x000e620000002400 */
[----:B------:R-:W-:Y:S01]  /*7a80*/  ISETP.GE.AND P5, PT, R25, R10, PT ;  /* 0x0000000a1900720c */ /* 0x000fe20003fa6270 */
[----:B--2---:R-:W-:Y:S01]  /*7a90*/  FFMA.FTZ R6, R38, R68, R21 ;  /* 0x0000004426067223 */ /* 0x004fe20000010015 */
[----:B------:R-:W-:-:S02]  /*7aa0*/  FSEL R18, R5, -INF , !P4 ;  /* 0xff80000005127808 */ /* 0x000fc40006000000 */
[----:B------:R-:W-:Y:S02]  /*7ab0*/  FSEL R36, R4, -INF , !P2 ;  /* 0xff80000004247808 */ /* 0x000fe40005000000 */
[----:B------:R-:W-:Y:S01]  /*7ac0*/  FSEL R186, R26, -INF , !P5 ;  /* 0xff8000001aba7808 */ /* 0x000fe20006800000 */
[----:B------:R-:W2:Y:S01]  /*7ad0*/  MUFU.TANH R31, R31 ;  /* 0x0000001f001f7308 */ /* 0x000ea20000002400 */
[----:B---3--:R-:W-:Y:S01]  /*7ae0*/  FFMA.FTZ R5, R38, R68, R23 ;  /* 0x0000004426057223 */ /* 0x008fe20000010017 */
[C---:B------:R-:W-:Y:S02]  /*7af0*/  ISETP.GE.AND P6, PT, R24.reuse, R8, PT ;  /* 0x000000081800720c */ /* 0x040fe40003fc6270 */
[C---:B------:R-:W-:Y:S02]  /*7b00*/  ISETP.GE.AND P5, PT, R24.reuse, R9, PT ;  /* 0x000000091800720c */ /* 0x040fe40003fa6270 */
[----:B------:R-:W-:Y:S01]  /*7b10*/  ISETP.GE.AND P4, PT, R24, R11, PT ;  /* 0x0000000b1800720c */ /* 0x000fe20003f86270 */
[----:B-1----:R-:W-:Y:S01]  /*7b20*/  FFMA.FTZ R4, R38, R68, R29 ;  /* 0x0000004426047223 */ /* 0x002fe2000001001d */
[----:B------:R-:W-:-:S02]  /*7b30*/  ISETP.GE.AND P2, PT, R24, R10, PT ;  /* 0x0000000a1800720c */ /* 0x000fc40003f46270 */
[----:B------:R-:W-:Y:S02]  /*7b40*/  FSEL R20, R7, -INF , !P3 ;  /* 0xff80000007147808 */ /* 0x000fe40005800000 */
[----:B------:R-:W-:Y:S02]  /*7b50*/  FSEL R166, R6, -INF , !P6 ;  /* 0xff80000006a67808 */ /* 0x000fe40007000000 */
[----:B------:R-:W-:Y:S01]  /*7b60*/  FSEL R206, R5, -INF , !P5 ;  /* 0xff80000005ce7808 */ /* 0x000fe20006800000 */
[----:B--2---:R-:W-:Y:S01]  /*7b70*/  FFMA.FTZ R0, R38, R68, R31 ;  /* 0x0000004426007223 */ /* 0x004fe2000001001f */
[----:B------:R-:W-:-:S04]  /*7b80*/  FSEL R174, R4, -INF , !P4 ;  /* 0xff80000004ae7808 */ /* 0x000fc80006000000 */
[----:B------:R-:W-:Y:S01]  /*7b90*/  FSEL R182, R0, -INF , !P2 ;  /* 0xff80000000b67808 */ /* 0x000fe20005000000 */
[----:B------:R-:W-:Y:S05]  /*7ba0*/  @!P1 BRA `(.L_x_1086) ;  /* 0x0000031000009947 */ /* 0x000fea0003800000 */
[----:B------:R-:W-:Y:S01]  /*7bb0*/  IADD3 R0, R246, -0x3, RZ ;  /* 0xfffffffdf6007810 */ /* 0x000fe20007ffe0ff */
[----:B------:R-:W-:Y:S01]  /*7bc0*/  @!P0 IMAD.MOV.U32 R13, RZ, RZ, c[0x0][0x19c] ;  /* 0x00006700ff0d8624 */ /* 0x000fe200078e00ff */
[----:B------:R1:W-:Y:S01]  /*7bd0*/  @P0 STS.128 [R200+0x4000], RZ ;  /* 0x004000ffc8000388 */ /* 0x0003e20000000c00 */
[----:B------:R-:W-:Y:S01]  /*7be0*/  BSSY B0, `(.L_x_1087) ;  /* 0x000002c000007945 */ /* 0x000fe20003800000 */
[----:B------:R-:W-:Y:S01]  /*7bf0*/  SHF.R.S32.HI R4, RZ, 0x1f, R0 ;  /* 0x0000001fff047819 */ /* 0x000fe20000011400 */
[----:B------:R-:W-:-:S04]  /*7c00*/  IMAD.WIDE.U32 R6, R0, c[0x0][0x198], RZ ;  /* 0x0000660000067a25 */ /* 0x000fc800078e00ff */
[----:B------:R-:W-:-:S04]  /*7c10*/  IMAD R4, R4, c[0x0][0x198], RZ ;  /* 0x0000660004047a24 */ /* 0x000fc800078e02ff */
[----:B------:R-:W-:Y:S01]  /*7c20*/  IMAD R0, R0, c[0x0][0x19c], R4 ;  /* 0x0000670000007a24 */ /* 0x000fe200078e0204 */
[----:B------:R-:W-:-:S03]  /*7c30*/  LEA R4, P2, R6, R242, 0x6 ;  /* 0x000000f206047211 */ /* 0x000fc600078430ff */
[----:B------:R-:W-:Y:S01]  /*7c40*/  IMAD.IADD R5, R7, 0x1, R0 ;  /* 0x0000000107057824 */ /* 0x000fe200078e0200 */
[-C--:B------:R-:W-:Y:S02]  /*7c50*/  @!P0 IADD3 R0, P5, R251, R4.reuse, RZ ;  /* 0x00000004fb008210 */ /* 0x080fe40007fbe0ff */
[----:B------:R-:W-:Y:S02]  /*7c60*/  @!P0 LEA R7, P3, R249, R4, 0x5 ;  /* 0x00000004f9078211 */ /* 0x000fe400078628ff */
[----:B------:R-:W-:Y:S02]  /*7c70*/  LEA.HI.X R5, R6, R239, R5, 0x6, P2 ;  /* 0x000000ef06057211 */ /* 0x000fe400010f3405 */
[----:B------:R-:W-:Y:S02]  /*7c80*/  @!P0 LEA R14, P6, R4, c[0x0][0x168], 0x1 ;  /* 0x00005a00040e8a11 */ /* 0x000fe400078c08ff */
[----:B------:R-:W-:Y:S01]  /*7c90*/  @!P0 LEA R12, P4, R0, c[0x0][0x168], 0x1 ;  /* 0x00005a00000c8a11 */ /* 0x000fe200078808ff */
[----:B------:R-:W-:Y:S01]  /*7ca0*/  @!P0 IMAD.X R17, R250, 0x1, R5, P5 ;  /* 0x00000001fa118824 */ /* 0x000fe200028e0605 */
        /* <DEDUP_REMOVED lines=31> */
.L_x_1088:
[----:B------:R-:W-:Y:S05]  /*7ea0*/  BSYNC B0 ;  /* 0x0000000000007941 */ /* 0x000fea0003800000 */
.L_x_1087:
[----:B------:R-:W0:Y:S02]  /*7eb0*/  LDGDEPBAR ;  /* 0x00000000000079af */ /* 0x000e240000000000 */
.L_x_1086:
        /* <DEDUP_REMOVED lines=76> */
[----:B------:R-:W-:Y:S02]  /*8380*/  FMNMX.FTZ R4, R211, R4, !PT ;  /* 0x00000004d3047209 */ /* 0x000fe40007810000 */
[----:B------:R-:W-:Y:S01]  /*8390*/  FSEL R0, R5, RZ, P4 ;  /* 0x000000ff05007208 */ /* 0x000fe20002000000 */
[----:B------:R-:W-:Y:S01]  /*83a0*/  FMUL.FTZ R13, R202, c[0x0][0x23c] ;  /* 0x00008f00ca0d7a20 */ /* 0x000fe20000410000 */
[----:B------:R-:W-:Y:S02]  /*83b0*/  FMNMX.FTZ R4, R210, R4, !PT ;  /* 0x00000004d2047209 */ /* 0x000fe40007810000 */
[----:B------:R-:W-:Y:S01]  /*83c0*/  FSETP.NEU.FTZ.AND P3, PT, R202, -INF , PT ;  /* 0xff800000ca00780b */ /* 0x000fe20003f7d000 */
[----:B------:R-:W-:Y:S01]  /*83d0*/  FFMA.FTZ R5, R18, c[0x0][0x23c], -R0 ;  /* 0x00008f0012057a23 */ /* 0x000fe20000010800 */
[----:B------:R-:W-:-:S02]  /*83e0*/  FMNMX.FTZ R4, R208, R4, !PT ;  /* 0x00000004d0047209 */ /* 0x000fc40007810000 */
[----:B------:R-:W-:Y:S01]  /*83f0*/  FSEL R13, R13, RZ, P3 ;  /* 0x000000ff0d0d7208 */ /* 0x000fe20001800000 */
[----:B------:R2:W3:Y:S01]  /*8400*/  MUFU.EX2 R16, R5 ;  /* 0x0000000500107308 */ /* 0x0004e20000000800 */
[----:B------:R-:W-:Y:S02]  /*8410*/  FMNMX.FTZ R4, R206, R4, !PT ;  /* 0x00000004ce047209 */ /* 0x000fe40007810000 */
[----:B-1----:R-:W-:-:S03]  /*8420*/  FMNMX.FTZ R201, R6, R12, !PT ;  /* 0x0000000c06c97209 */ /* 0x002fc60007810000 */
[----:B------:R-:W1:Y:S01]  /*8430*/  SHFL.BFLY PT, R6, R4, 0x2, 0x1f ;  /* 0x0c401f0004067f89 */ /* 0x000e6200000e0000 */
[C---:B------:R-:W-:Y:S01]  /*8440*/  FSETP.NEU.FTZ.AND P2, PT, R201.reuse, -INF , PT ;  /* 0xff800000c900780b */ /* 0x040fe20003f5d000 */
[----:B------:R-:W-:-:S05]  /*8450*/  FMUL.FTZ R12, R201, c[0x0][0x23c] ;  /* 0x00008f00c90c7a20 */ /* 0x000fca0000410000 */
[----:B------:R-:W-:Y:S01]  /*8460*/  FSEL R12, R12, RZ, P2 ;  /* 0x000000ff0c0c7208 */ /* 0x000fe20001000000 */
[----:B--2---:R-:W-:-:S04]  /*8470*/  FFMA.FTZ R5, R19, c[0x0][0x23c], -R13 ;  /* 0x00008f0013057a23 */ /* 0x004fc8000001080d */
[----:B------:R2:W4:Y:S01]  /*8480*/  MUFU.EX2 R15, R5 ;  /* 0x00000005000f7308 */ /* 0x0005220000000800 */
[----:B-1----:R-:W-:Y:S01]  /*8490*/  FMNMX.FTZ R4, R4, R6, !PT ;  /* 0x0000000604047209 */ /* 0x002fe20007810000 */
[----:B------:R-:W-:-:S04]  /*84a0*/  FFMA.FTZ R6, R47, c[0x0][0x23c], -R12 ;  /* 0x00008f002f067a23 */ /* 0x000fc8000001080c */
[----:B------:R-:W1:Y:S01]  /*84b0*/  SHFL.BFLY PT, R7, R4, 0x1, 0x1f ;  /* 0x0c201f0004077f89 */ /* 0x000e6200000e0000 */
[----:B--2---:R-:W-:Y:S01]  /*84c0*/  FFMA.FTZ R5, R146, c[0x0][0x23c], -R13 ;  /* 0x00008f0092057a23 */ /* 0x004fe2000001080d */
[----:B---3--:R-:W-:-:S03]  /*84d0*/  MOV R146, R16 ;  /* 0x0000001000927202 */ /* 0x008fc60000000f00 */
[----:B------:R2:W-:Y:S02]  /*84e0*/  MUFU.EX2 R18, R5 ;  /* 0x0000000500127308 */ /* 0x0005e40000000800 */
[----:B--2---:R-:W-:Y:S01]  /*84f0*/  FFMA.FTZ R5, R63, c[0x0][0x23c], -R13 ;  /* 0x00008f003f057a23 */ /* 0x004fe2000001080d */
[----:B-1----:R-:W-:-:S05]  /*8500*/  FMNMX.FTZ R232, R4, R7, !PT ;  /* 0x0000000704e87209 */ /* 0x002fca0007810000 */
[----:B------:R1:W2:Y:S02]  /*8510*/  MUFU.EX2 R14, R5 ;  /* 0x00000005000e7308 */ /* 0x0002a40000000800 */
[----:B-1----:R-:W-:-:S06]  /*8520*/  FFMA.FTZ R5, R46, c[0x0][0x23c], -R13 ;  /* 0x00008f002e057a23 */ /* 0x002fcc000001080d */
[----:B------:R1:W-:Y:S02]  /*8530*/  MUFU.EX2 R17, R5 ;  /* 0x0000000500117308 */ /* 0x0003e40000000800 */
[--C-:B-1----:R-:W-:Y:S02]  /*8540*/  FFMA.FTZ R5, R20, c[0x0][0x23c], -R12.reuse ;  /* 0x00008f0014057a23 */ /* 0x102fe4000001080c */
[----:B------:R-:W1:Y:S04]  /*8550*/  LDSM.16.MT88.4 R20, [R189+0x6000] ;  /* 0x00600000bd14783b */ /* 0x000e680000004200 */
[----:B------:R3:W-:Y:S02]  /*8560*/  MUFU.EX2 R252, R5 ;  /* 0x0000000500fc7308 */ /* 0x0007e40000000800 */
[----:B---3--:R-:W-:Y:S01]  /*8570*/  FFMA.FTZ R5, R147, c[0x0][0x23c], -R12 ;  /* 0x00008f0093057a23 */ /* 0x008fe2000001080c */
[----:B----4-:R-:W-:-:S05]  /*8580*/  MOV R147, R15 ;  /* 0x0000000f00937202 */ /* 0x010fca0000000f00 */
[----:B------:R-:W-:Y:S08]  /*8590*/  MUFU.EX2 R15, R6 ;  /* 0x00000006000f7308 */ /* 0x000ff00000000800 */
[----:B------:R3:W-:Y:S02]  /*85a0*/  MUFU.EX2 R251, R5 ;  /* 0x0000000500fb7308 */ /* 0x0007e40000000800 */
[----:B---3--:R-:W-:-:S06]  /*85b0*/  FFMA.FTZ R5, R75, c[0x0][0x23c], -R12 ;  /* 0x00008f004b057a23 */ /* 0x008fcc000001080c */
[----:B------:R3:W4:Y:S02]  /*85c0*/  MUFU.EX2 R16, R5 ;  /* 0x0000000500107308 */ /* 0x0007240000000800 */
[----:B---3--:R-:W-:-:S05]  /*85d0*/  FSEL R5, R202, RZ, P3 ;  /* 0x000000ffca057208 */ /* 0x008fca0001800000 */
[----:B------:R-:W-:Y:S01]  /*85e0*/  FADD.FTZ R5, R2, -R5 ;  /* 0x8000000502057221 */ /* 0x000fe20000010000 */
[----:B------:R-:W-:Y:S02]  /*85f0*/  FSEL R2, R201, RZ, P2 ;  /* 0x000000ffc9027208 */ /* 0x000fe40001000000 */
[----:B------:R-:W-:Y:S01]  /*8600*/  FSETP.NEU.FTZ.AND P2, PT, R232, -INF , PT ;  /* 0xff800000e800780b */ /* 0x000fe20003f5d000 */
[----:B------:R-:W-:Y:S02]  /*8610*/  FMUL.FTZ R5, R5, c[0x0][0x23c] ;  /* 0x00008f0005057a20 */ /* 0x000fe40000410000 */
[----:B------:R-:W-:Y:S02]  /*8620*/  FADD.FTZ R2, R3, -R2 ;  /* 0x8000000203027221 */ /* 0x000fe40000010000 */
[--C-:B------:R-:W-:Y:S01]  /*8630*/  FFMA.FTZ R3, R153, c[0x0][0x23c], -R0.reuse ;  /* 0x00008f0099037a23 */ /* 0x100fe20000010800 */
[----:B--2---:R-:W-:Y:S01]  /*8640*/  MOV R153, R14 ;  /* 0x0000000e00997202 */ /* 0x004fe20000000f00 */
[----:B------:R-:W-:Y:S01]  /*8650*/  FMUL.FTZ R2, R2, c[0x0][0x23c] ;  /* 0x00008f0002027a20 */ /* 0x000fe20000410000 */
[----:B------:R2:W3:Y:S01]  /*8660*/  MUFU.EX2 R76, R5 ;  /* 0x00000005004c7308 */ /* 0x0004e20000000800 */
[----:B------:R-:W-:Y:S01]  /*8670*/  FFMA.FTZ R14, R152, c[0x0][0x23c], -R0 ;  /* 0x00008f00980e7a23 */ /* 0x000fe20000010800 */
[----:B----4-:R-:W-:-:S02]  /*8680*/  MOV R152, R16 ;  /* 0x0000001000987202 */ /* 0x010fc40000000f00 */
[----:B------:R-:W-:Y:S02]  /*8690*/  F2FP.BF16.PACK_AB R6, R17, R153 ;  /* 0x000000991106723e */ /* 0x000fe400000010ff */
[----:B------:R-:W-:Y:S02]  /*86a0*/  F2FP.BF16.PACK_AB R7, R15, R152 ;  /* 0x000000980f07723e */ /* 0x000fe400000010ff */
[----:B------:R4:W5:Y:S08]  /*86b0*/  MUFU.EX2 R71, R2 ;  /* 0x0000000200477308 */ /* 0x0009700000000800 */
[----:B------:R1:W-:Y:S01]  /*86c0*/  MUFU.EX2 R248, R3 ;  /* 0x0000000300f87308 */ /* 0x0003e20000000800 */
[----:B--2---:R-:W-:Y:S01]  /*86d0*/  F2FP.BF16.PACK_AB R5, R251, R252 ;  /* 0x000000fcfb05723e */ /* 0x004fe200000010ff */
[----:B---3--:R-:W-:-:S02]  /*86e0*/  FMUL.FTZ R80, R80, R76 ;  /* 0x0000004c50507220 */ /* 0x008fc40000410000 */
[-C--:B------:R-:W-:Y:S02]  /*86f0*/  FMUL.FTZ R81, R81, R76.reuse ;  /* 0x0000004c51517220 */ /* 0x080fe40000410000 */
[----:B------:R-:W-:Y:S02]  /*8700*/  FMUL.FTZ R88, R88, R76 ;  /* 0x0000004c58587220 */ /* 0x000fe40000410000 */
[----:B----4-:R-:W-:Y:S01]  /*8710*/  FFMA.FTZ R2, R154, c[0x0][0x23c], -R0 ;  /* 0x00008f009a027a23 */ /* 0x010fe20000010800 */
[----:B------:R-:W-:Y:S01]  /*8720*/  MOV R154, R18 ;  /* 0x00000012009a7202 */ /* 0x000fe20000000f00 */
[----:B------:R-:W-:Y:S01]  /*8730*/  MUFU.EX2 R250, R14 ;  /* 0x0000000e00fa7308 */ /* 0x000fe20000000800 */
[----:B-----5:R-:W-:Y:S02]  /*8740*/  FMUL.FTZ R82, R82, R71 ;  /* 0x0000004752527220 */ /* 0x020fe40000410000 */
[----:B------:R-:W-:Y:S01]  /*8750*/  F2FP.BF16.PACK_AB R4, R154, R147 ;  /* 0x000000939a04723e */ /* 0x000fe200000010ff */
[----:B------:R-:W-:Y:S01]  /*8760*/  FMUL.FTZ R83, R83, R71 ;  /* 0x0000004753537220 */ /* 0x000fe20000410000 */
[----:B-1----:R-:W-:Y:S01]  /*8770*/  FSEL R3, R233, RZ, P4 ;  /* 0x000000ffe9037208 */ /* 0x002fe20002000000 */
[----:B------:R-:W-:-:S02]  /*8780*/  FMUL.FTZ R89, R89, R76 ;  /* 0x0000004c59597220 */ /* 0x000fc40000410000 */
[----:B------:R1:W-:Y:S01]  /*8790*/  MUFU.EX2 R249, R2 ;  /* 0x0000000200f97308 */ /* 0x0003e20000000800 */
[-C--:B------:R-:W-:Y:S02]  /*87a0*/  FMUL.FTZ R90, R90, R71.reuse ;  /* 0x000000475a5a7220 */ /* 0x080fe40000410000 */
[C---:B------:R-:W-:Y:S01]  /*87b0*/  HMMA.16816.F32.BF16 R60, R4.reuse, R20, R80 ;  /* 0x00000014043c723c */ /* 0x040fe20000041850 */
[----:B------:R-:W-:Y:S02]  /*87c0*/  FMUL.FTZ R91, R91, R71 ;  /* 0x000000475b5b7220 */ /* 0x000fe40000410000 */
[-C--:B------:R-:W-:Y:S02]  /*87d0*/  FMUL.FTZ R100, R100, R76.reuse ;  /* 0x0000004c64647220 */ /* 0x080fe40000410000 */
[-C--:B------:R-:W-:Y:S02]  /*87e0*/  FMUL.FTZ R101, R101, R76.reuse ;  /* 0x0000004c65657220 */ /* 0x080fe40000410000 */
[----:B------:R-:W-:Y:S01]  /*87f0*/  MOV R82, R15 ;  /* 0x0000000f00527202 */ /* 0x000fe20000000f00 */
[-C--:B------:R-:W-:Y:S01]  /*8800*/  FMUL.FTZ R102, R102, R71.reuse ;  /* 0x0000004766667220 */ /* 0x080fe20000410000 */
[----:B------:R-:W-:Y:S01]  /*8810*/  HMMA.16816.F32.BF16 R56, R4, R22, R88 ;  /* 0x000000160438723c */ /* 0x000fe20000041858 */
[----:B------:R-:W-:Y:S01]  /*8820*/  FMUL.FTZ R103, R103, R71 ;  /* 0x0000004767677220 */ /* 0x000fe20000410000 */
[----:B------:R-:W-:Y:S01]  /*8830*/  MOV R83, R17 ;  /* 0x0000001100537202 */ /* 0x000fe20000000f00 */
[----:B------:R-:W-:-:S02]  /*8840*/  FMUL.FTZ R104, R104, R76 ;  /* 0x0000004c68687220 */ /* 0x000fc40000410000 */
[----:B-1----:R-:W-:Y:S02]  /*8850*/  FMUL.FTZ R2, R232, c[0x0][0x23c] ;  /* 0x00008f00e8027a20 */ /* 0x002fe40000410000 */
[-C--:B------:R-:W-:Y:S01]  /*8860*/  FMUL.FTZ R105, R105, R76.reuse ;  /* 0x0000004c69697220 */ /* 0x080fe20000410000 */
[----:B------:R-:W-:Y:S01]  /*8870*/  HMMA.16816.F32.BF16 R52, R4, R24, R100 ;  /* 0x000000180434723c */ /* 0x000fe20000041864 */
[-C--:B------:R-:W-:Y:S01]  /*8880*/  FMUL.FTZ R106, R106, R71.reuse ;  /* 0x000000476a6a7220 */ /* 0x080fe20000410000 */
[----:B------:R-:W-:Y:S01]  /*8890*/  FSEL R2, R2, RZ, P2 ;  /* 0x000000ff02027208 */ /* 0x000fe20001000000 */
[----:B------:R-:W-:Y:S02]  /*88a0*/  FMUL.FTZ R107, R107, R71 ;  /* 0x000000476b6b7220 */ /* 0x000fe40000410000 */
[----:B------:R-:W-:Y:S02]  /*88b0*/  FMUL.FTZ R116, R116, R76 ;  /* 0x0000004c74747220 */ /* 0x000fe40000410000 */
[----:B------:R-:W-:-:S02]  /*88c0*/  FFMA.FTZ R16, R36, c[0x0][0x23c], -R2 ;  /* 0x00008f0024107a23 */ /* 0x000fc40000010802 */
[--C-:B------:R-:W-:Y:S01]  /*88d0*/  FFMA.FTZ R14, R157, c[0x0][0x23c], -R2.reuse ;  /* 0x00008f009d0e7a23 */ /* 0x100fe20000010802 */
[----:B------:R-:W-:Y:S01]  /*88e0*/  HMMA.16816.F32.BF16 R48, R4, R26, R104 ;  /* 0x0000001a0430723c */ /* 0x000fe20000041868 */
[----:B------:R1:W-:Y:S01]  /*88f0*/  MUFU.EX2 R247, R16 ;  /* 0x0000001000f77308 */ /* 0x0003e20000000800 */
[----:B------:R-:W-:Y:S02]  /*8900*/  FFMA.FTZ R15, R156, c[0x0][0x23c], -R2 ;  /* 0x00008f009c0f7a23 */ /* 0x000fe40000010802 */
[-C--:B------:R-:W-:Y:S02]  /*8910*/  FMUL.FTZ R117, R117, R76.reuse ;  /* 0x0000004c75757220 */ /* 0x080fe40000410000 */
[-C--:B------:R-:W-:Y:S02]  /*8920*/  FMUL.FTZ R118, R118, R71.reuse ;  /* 0x0000004776767220 */ /* 0x080fe40000410000 */
[----:B------:R-:W-:Y:S01]  /*8930*/  FMUL.FTZ R119, R119, R71 ;  /* 0x0000004777777220 */ /* 0x000fe20000410000 */
[----:B------:R2:W-:Y:S01]  /*8940*/  MUFU.EX2 R226, R14 ;  /* 0x0000000e00e27308 */ /* 0x0005e20000000800 */
[----:B------:R-:W-:-:S02]  /*8950*/  FMUL.FTZ R120, R120, R76 ;  /* 0x0000004c78787220 */ /* 0x000fc40000410000 */
[-C--:B------:R-:W-:Y:S02]  /*8960*/  FMUL.FTZ R121, R121, R76.reuse ;  /* 0x0000004c79797220 */ /* 0x080fe40000410000 */
[-C--:B------:R-:W-:Y:S01]  /*8970*/  FMUL.FTZ R122, R122, R71.reuse ;  /* 0x000000477a7a7220 */ /* 0x080fe20000410000 */
[C---:B------:R-:W-:Y:S01]  /*8980*/  HMMA.16816.F32.BF16 R44, R4.reuse, R28, R116 ;  /* 0x0000001c042c723c */ /* 0x040fe20000041874 */
[----:B------:R-:W-:Y:S01]  /*8990*/  FMUL.FTZ R123, R123, R71 ;  /* 0x000000477b7b7220 */ /* 0x000fe20000410000 */
[----:B------:R3:W-:Y:S01]  /*89a0*/  MUFU.EX2 R227, R15 ;  /* 0x0000000f00e37308 */ /* 0x0007e20000000800 */
[----:B-1----:R-:W-:Y:S01]  /*89b0*/  FADD.FTZ R16, R70, -R3 ;  /* 0x8000000346107221 */ /* 0x002fe20000010000 */
[----:B------:R-:W-:Y:S01]  /*89c0*/  FSEL R3, R232, RZ, P2 ;  /* 0x000000ffe8037208 */ /* 0x000fe20001000000 */
[-C--:B------:R-:W-:Y:S02]  /*89d0*/  FMUL.FTZ R132, R132, R76.reuse ;  /* 0x0000004c84847220 */ /* 0x080fe40000410000 */
[----:B------:R-:W-:Y:S01]  /*89e0*/  FMUL.FTZ R133, R133, R76 ;  /* 0x0000004c85857220 */ /* 0x000fe20000410000 */
[----:B------:R-:W-:Y:S01]  /*89f0*/  HMMA.16816.F32.BF16 R40, R4, R30, R120 ;  /* 0x0000001e0428723c */ /* 0x000fe20000041878 */
[----:B------:R-:W-:-:S02]  /*8a00*/  FADD.FTZ R3, R69, -R3 ;  /* 0x8000000345037221 */ /* 0x000fc40000010000 */
[----:B--2---:R-:W-:Y:S02]  /*8a10*/  FMUL.FTZ R14, R16, c[0x0][0x23c] ;  /* 0x00008f00100e7a20 */ /* 0x004fe40000410000 */
[----:B------:R-:W-:Y:S01]  /*8a20*/  FMUL.FTZ R3, R3, c[0x0][0x23c] ;  /* 0x00008f0003037a20 */ /* 0x000fe20000410000 */
[----:B------:R-:W-:Y:S01]  /*8a30*/  LDSM.16.MT88.4 R16, [R191+0x6800] ;  /* 0x00680000bf10783b */ /* 0x000fe20000004200 */
[----:B------:R1:W2:Y:S01]  /*8a40*/  MUFU.EX2 R70, R14 ;  /* 0x0000000e00467308 */ /* 0x0002a20000000800 */
[-C--:B------:R-:W-:Y:S02]  /*8a50*/  FMUL.FTZ R134, R134, R71.reuse ;  /* 0x0000004786867220 */ /* 0x080fe40000410000 */
[----:B---3--:R-:W-:Y:S02]  /*8a60*/  FFMA.FTZ R15, R155, c[0x0][0x23c], -R2 ;  /* 0x00008f009b0f7a23 */ /* 0x008fe40000010802 */
[----:B------:R-:W-:Y:S02]  /*8a70*/  FMUL.FTZ R135, R135, R71 ;  /* 0x0000004787877220 */ /* 0x000fe40000410000 */
[-C--:B------:R-:W-:Y:S01]  /*8a80*/  FMUL.FTZ R136, R136, R76.reuse ;  /* 0x0000004c88887220 */ /* 0x080fe20000410000 */
[----:B------:R3:W4:Y:S01]  /*8a90*/  MUFU.EX2 R69, R3 ;  /* 0x0000000300457308 */ /* 0x0007220000000800 */
[----:B------:R-:W-:-:S02]  /*8aa0*/  FMUL.FTZ R137, R137, R76 ;  /* 0x0000004c89897220 */ /* 0x000fc40000410000 */
[-C--:B------:R-:W-:Y:S01]  /*8ab0*/  FMUL.FTZ R138, R138, R71.reuse ;  /* 0x000000478a8a7220 */ /* 0x080fe20000410000 */
[----:B------:R-:W-:Y:S01]  /*8ac0*/  HMMA.16816.F32.BF16 R36, R4, R32, R132 ;  /* 0x000000200424723c */ /* 0x000fe20000041884 */
[----:B------:R-:W-:Y:S02]  /*8ad0*/  FMUL.FTZ R139, R139, R71 ;  /* 0x000000478b8b7220 */ /* 0x000fe40000410000 */
[----:B-1----:R-:W-:Y:S01]  /*8ae0*/  FFMA.FTZ R14, R158, c[0x0][0x23c], -R13 ;  /* 0x00008f009e0e7a23 */ /* 0x002fe2000001080d */
[----:B------:R-:W1:Y:S01]  /*8af0*/  MUFU.EX2 R225, R15 ;  /* 0x0000000f00e17308 */ /* 0x000e620000000800 */
[----:B--2---:R-:W-:-:S03]  /*8b00*/  FMUL.FTZ R84, R84, R70 ;  /* 0x0000004654547220 */ /* 0x004fc60000410000 */
[----:B------:R-:W-:Y:S01]  /*8b10*/  HMMA.16816.F32.BF16 R136, R4, R34, R136 ;  /* 0x000000220488723c */ /* 0x000fe20000041888 */
[-C--:B------:R-:W-:Y:S02]  /*8b20*/  FMUL.FTZ R85, R85, R70.reuse ;  /* 0x0000004655557220 */ /* 0x080fe40000410000 */
[----:B------:R-:W-:Y:S02]  /*8b30*/  FMUL.FTZ R92, R92, R70 ;  /* 0x000000465c5c7220 */ /* 0x000fe40000410000 */
[----:B---3--:R-:W-:Y:S01]  /*8b40*/  FFMA.FTZ R3, R144, c[0x0][0x23c], -R0 ;  /* 0x00008f0090037a23 */ /* 0x008fe20000010800 */
[----:B------:R2:W-:Y:S01]  /*8b50*/  MUFU.EX2 R224, R14 ;  /* 0x0000000e00e07308 */ /* 0x0005e20000000800 */
[----:B------:R-:W-:Y:S01]  /*8b60*/  F2FP.BF16.PACK_AB R4, R249, R146 ;  /* 0x00000092f904723e */ /* 0x000fe200000010ff */
[----:B----4-:R-:W-:Y:S01]  /*8b70*/  FMUL.FTZ R86, R86, R69 ;  /* 0x0000004556567220 */ /* 0x010fe20000410000 */
[----:B------:R-:W-:Y:S01]  /*8b80*/  F2FP.BF16.PACK_AB R5, R227, R247 ;  /* 0x000000f7e305723e */ /* 0x000fe200000010ff */
[-C--:B------:R-:W-:Y:S01]  /*8b90*/  FMUL.FTZ R87, R87, R69.reuse ;  /* 0x0000004557577220 */ /* 0x080fe20000410000 */
[----:B------:R-:W-:Y:S01]  /*8ba0*/  F2FP.BF16.PACK_AB R6, R250, R248 ;  /* 0x000000f8fa06723e */ /* 0x000fe200000010ff */
[----:B------:R-:W-:Y:S01]  /*8bb0*/  FMUL.FTZ R93, R93, R70 ;  /* 0x000000465d5d7220 */ /* 0x000fe20000410000 */
[----:B-1----:R-:W-:Y:S01]  /*8bc0*/  F2FP.BF16.PACK_AB R7, R225, R226 ;  /* 0x000000e2e107723e */ /* 0x002fe200000010ff */
[----:B------:R1:W-:Y:S01]  /*8bd0*/  MUFU.EX2 R223, R3 ;  /* 0x0000000300df7308 */ /* 0x0003e20000000800 */
[----:B------:R-:W-:-:S02]  /*8be0*/  FMUL.FTZ R94, R94, R69 ;  /* 0x000000455e5e7220 */ /* 0x000fc40000410000 */
[-C--:B------:R-:W-:Y:S02]  /*8bf0*/  FMUL.FTZ R95, R95, R69.reuse ;  /* 0x000000455f5f7220 */ /* 0x080fe40000410000 */
[-C--:B------:R-:W-:Y:S01]  /*8c00*/  FMUL.FTZ R96, R96, R70.reuse ;  /* 0x0000004660607220 */ /* 0x080fe20000410000 */
[C---:B------:R-:W-:Y:S01]  /*8c10*/  HMMA.16816.F32.BF16 R84, R4.reuse, R20, R84 ;  /* 0x000000140454723c */ /* 0x040fe20000041854 */
[-C--:B------:R-:W-:Y:S02]  /*8c20*/  FMUL.FTZ R97, R97, R70.reuse ;  /* 0x0000004661617220 */ /* 0x080fe40000410000 */
[--C-:B--2---:R-:W-:Y:S02]  /*8c30*/  FFMA.FTZ R14, R78, c[0x0][0x23c], -R13.reuse ;  /* 0x00008f004e0e7a23 */ /* 0x104fe4000001080d */
[-C--:B------:R-:W-:Y:S02]  /*8c40*/  FMUL.FTZ R98, R98, R69.reuse ;  /* 0x0000004562627220 */ /* 0x080fe40000410000 */
[----:B------:R2:W-:Y:S01]  /*8c50*/  MUFU.EX2 R222, R14 ;  /* 0x0000000e00de7308 */ /* 0x0005e20000000800 */
[----:B------:R-:W-:Y:S01]  /*8c60*/  FMUL.FTZ R99, R99, R69 ;  /* 0x0000004563637220 */ /* 0x000fe20000410000 */
[----:B------:R-:W-:Y:S01]  /*8c70*/  HMMA.16816.F32.BF16 R64, R4, R22, R92 ;  /* 0x000000160440723c */ /* 0x000fe2000004185c */
[----:B-1----:R-:W-:Y:S01]  /*8c80*/  FFMA.FTZ R3, R74, c[0x0][0x23c], -R13 ;  /* 0x00008f004a037a23 */ /* 0x002fe2000001080d */
[----:B------:R-:W-:Y:S01]  /*8c90*/  LDSM.16.MT88.4 R20, [R192+0x6800] ;  /* 0x00680000c014783b */ /* 0x000fe20000004200 */
[----:B------:R-:W-:-:S02]  /*8ca0*/  FMUL.FTZ R108, R108, R70 ;  /* 0x000000466c6c7220 */ /* 0x000fc40000410000 */
[-C--:B------:R-:W-:Y:S01]  /*8cb0*/  FMUL.FTZ R109, R109, R70.reuse ;  /* 0x000000466d6d7220 */ /* 0x080fe20000410000 */
[----:B------:R1:W3:Y:S01]  /*8cc0*/  MUFU.EX2 R221, R3 ;  /* 0x0000000300dd7308 */ /* 0x0002e20000000800 */
[-C--:B------:R-:W-:Y:S01]  /*8cd0*/  FMUL.FTZ R110, R110, R69.reuse ;  /* 0x000000456e6e7220 */ /* 0x080fe20000410000 */
[C---:B------:R-:W-:Y:S01]  /*8ce0*/  HMMA.16816.F32.BF16 R96, R4.reuse, R24, R96 ;  /* 0x000000180460723c */ /* 0x040fe20000041860 */
[-C--:B------:R-:W-:Y:S01]  /*8cf0*/  FMUL.FTZ R111, R111, R69.reuse ;  /* 0x000000456f6f7220 */ /* 0x080fe20000410000 */
[----:B------:R-:W-:Y:S01]  /*8d00*/  LDSM.16.MT88.4 R92, [R189+0x7800] ;  /* 0x00780000bd5c783b */ /* 0x000fe20000004200 */
[-C--:B------:R-:W-:Y:S02]  /*8d10*/  FMUL.FTZ R112, R112, R70.reuse ;  /* 0x0000004670707220 */ /* 0x080fe40000410000 */
[----:B------:R-:W-:Y:S02]  /*8d20*/  FMUL.FTZ R113, R113, R70 ;  /* 0x0000004671717220 */ /* 0x000fe40000410000 */
[----:B--2---:R-:W-:Y:S01]  /*8d30*/  FFMA.FTZ R14, R164, c[0x0][0x23c], -R12 ;  /* 0x00008f00a40e7a23 */ /* 0x004fe2000001080c */
[----:B------:R-:W-:Y:S01]  /*8d40*/  HMMA.16816.F32.BF16 R72, R4, R26, R108 ;  /* 0x0000001a0448723c */ /* 0x000fe2000004186c */
[-C--:B------:R-:W-:Y:S01]  /*8d50*/  FMUL.FTZ R114, R114, R69.reuse ;  /* 0x0000004572727220 */ /* 0x080fe20000410000 */
[----:B------:R-:W-:Y:S01]  /*8d60*/  LDSM.16.MT88.4 R24, [R190+0x6800] ;  /* 0x00680000be18783b */ /* 0x000fe20000004200 */
[----:B------:R2:W-:Y:S01]  /*8d70*/  MUFU.EX2 R219, R14 ;  /* 0x0000000e00db7308 */ /* 0x0005e20000000800 */
[----:B------:R-:W-:-:S02]  /*8d80*/  FMUL.FTZ R115, R115, R69 ;  /* 0x0000004573737220 */ /* 0x000fc40000410000 */
[----:B-1----:R-:W-:Y:S01]  /*8d90*/  FFMA.FTZ R3, R77, c[0x0][0x23c], -R13 ;  /* 0x00008f004d037a23 */ /* 0x002fe2000001080d */
[----:B------:R-:W-:Y:S01]  /*8da0*/  LDSM.16.MT88.4 R108, [R192+0x7800] ;  /* 0x00780000c06c783b */ /* 0x000fe20000004200 */
[-C--:B------:R-:W-:Y:S02]  /*8db0*/  FMUL.FTZ R124, R124, R70.reuse ;  /* 0x000000467c7c7220 */ /* 0x080fe40000410000 */
[-C--:B------:R-:W-:Y:S01]  /*8dc0*/  FMUL.FTZ R125, R125, R70.reuse ;  /* 0x000000467d7d7220 */ /* 0x080fe20000410000 */
[----:B------:R1:W-:Y:S01]  /*8dd0*/  MUFU.EX2 R220, R3 ;  /* 0x0000000300dc7308 */ /* 0x0003e20000000800 */
[-C--:B------:R-:W-:Y:S01]  /*8de0*/  FMUL.FTZ R126, R126, R69.reuse ;  /* 0x000000457e7e7220 */ /* 0x080fe20000410000 */
[----:B------:R-:W-:Y:S01]  /*8df0*/  HMMA.16816.F32.BF16 R112, R4, R28, R112 ;  /* 0x0000001c0470723c */ /* 0x000fe20000041870 */
[----:B------:R-:W-:Y:S02]  /*8e00*/  FMUL.FTZ R127, R127, R69 ;  /* 0x000000457f7f7220 */ /* 0x000fe40000410000 */
[----:B------:R-:W-:-:S02]  /*8e10*/  FMUL.FTZ R128, R128, R70 ;  /* 0x0000004680807220 */ /* 0x000fc40000410000 */
[-C--:B------:R-:W-:Y:S02]  /*8e20*/  FMUL.FTZ R129, R129, R70.reuse ;  /* 0x0000004681817220 */ /* 0x080fe40000410000 */
[----:B--2---:R-:W-:Y:S01]  /*8e30*/  FFMA.FTZ R14, R171, c[0x0][0x23c], -R0 ;  /* 0x00008f00ab0e7a23 */ /* 0x004fe20000010800 */
[----:B------:R-:W-:Y:S01]  /*8e40*/  HMMA.16816.F32.BF16 R124, R4, R30, R124 ;  /* 0x0000001e047c723c */ /* 0x000fe2000004187c */
[----:B------:R-:W2:Y:S01]  /*8e50*/  LDSM.16.MT88.4 R28, [R189+0x6800] ;  /* 0x00680000bd1c783b */ /* 0x000ea20000004200 */
[-C--:B------:R-:W-:Y:S01]  /*8e60*/  FMUL.FTZ R130, R130, R69.reuse ;  /* 0x0000004582827220 */ /* 0x080fe20000410000 */
[----:B------:R-:W-:Y:S01]  /*8e70*/  MUFU.EX2 R215, R14 ;  /* 0x0000000e00d77308 */ /* 0x000fe20000000800 */
[----:B------:R-:W-:Y:S02]  /*8e80*/  FMUL.FTZ R131, R131, R69 ;  /* 0x0000004583837220 */ /* 0x000fe40000410000 */
[----:B-1----:R-:W-:Y:S02]  /*8e90*/  FFMA.FTZ R3, R159, c[0x0][0x23c], -R12 ;  /* 0x00008f009f037a23 */ /* 0x002fe4000001080c */
[----:B------:R-:W-:-:S02]  /*8ea0*/  FMUL.FTZ R140, R140, R70 ;  /* 0x000000468c8c7220 */ /* 0x000fc40000410000 */
[----:B------:R-:W-:Y:S01]  /*8eb0*/  FMUL.FTZ R141, R141, R70 ;  /* 0x000000468d8d7220 */ /* 0x000fe20000410000 */
[----:B------:R1:W4:Y:S01]  /*8ec0*/  MUFU.EX2 R217, R3 ;  /* 0x0000000300d97308 */ /* 0x0003220000000800 */
[-C--:B------:R-:W-:Y:S01]  /*8ed0*/  FMUL.FTZ R142, R142, R69.reuse ;  /* 0x000000458e8e7220 */ /* 0x080fe20000410000 */
[----:B------:R-:W-:Y:S01]  /*8ee0*/  HMMA.16816.F32.BF16 R128, R4, R32, R128 ;  /* 0x000000200480723c */ /* 0x000fe20000041880 */
[----:B------:R-:W-:-:S07]  /*8ef0*/  FMUL.FTZ R143, R143, R69 ;  /* 0x000000458f8f7220 */ /* 0x000fce0000410000 */
[----:B------:R-:W-:Y:S01]  /*8f00*/  HMMA.16816.F32.BF16 R140, R4, R34, R140 ;  /* 0x00000022048c723c */ /* 0x000fe2000004188c */
[----:B-1----:R-:W-:-:S06]  /*8f10*/  FFMA.FTZ R3, R145, c[0x0][0x23c], -R12 ;  /* 0x00008f0091037a23 */ /* 0x002fcc000001080c */
[----:B---3--:R-:W-:Y:S02]  /*8f20*/  F2FP.BF16.PACK_AB R4, R221, R224 ;  /* 0x000000e0dd04723e */ /* 0x008fe400000010ff */
[----:B----4-:R-:W-:Y:S01]  /*8f30*/  F2FP.BF16.PACK_AB R5, R217, R219 ;  /* 0x000000dbd905723e */ /* 0x010fe200000010ff */
[----:B------:R1:W-:Y:S01]  /*8f40*/  MUFU.EX2 R218, R3 ;  /* 0x0000000300da7308 */ /* 0x0003e20000000800 */
[----:B------:R-:W-:Y:S01]  /*8f50*/  F2FP.BF16.PACK_AB R6, R220, R222 ;  /* 0x000000dedc06723e */ /* 0x000fe200000010ff */
[----:B-1----:R-:W-:-:S06]  /*8f60*/  FFMA.FTZ R3, R79, c[0x0][0x23c], -R12 ;  /* 0x00008f004f037a23 */ /* 0x002fcc000001080c */
[----:B------:R1:W3:Y:S02]  /*8f70*/  MUFU.EX2 R216, R3 ;  /* 0x0000000300d87308 */ /* 0x0002e40000000800 */
[----:B-1----:R-:W-:Y:S01]  /*8f80*/  FFMA.FTZ R3, R168, c[0x0][0x23c], -R0 ;  /* 0x00008f00a8037a23 */ /* 0x002fe20000010800 */
[----:B---3--:R-:W-:-:S05]  /*8f90*/  F2FP.BF16.PACK_AB R7, R216, R218 ;  /* 0x000000dad807723e */ /* 0x008fca00000010ff */
[----:B------:R1:W-:Y:S02]  /*8fa0*/  MUFU.EX2 R214, R3 ;  /* 0x0000000300d67308 */ /* 0x0003e40000000800 */
[C---:B--2---:R-:W-:Y:S08]  /*8fb0*/  HMMA.16816.F32.BF16 R60, R4.reuse, R28, R60 ;  /* 0x0000001c043c723c */ /* 0x044ff0000004183c */
        /* <DEDUP_REMOVED lines=13> */
[----:B------:R-:W-:-:S02]  /*9090*/  F2FP.BF16.PACK_AB R4, R215, R223 ;  /* 0x000000dfd704723e */ /* 0x000fc400000010ff */
[----:B--2---:R-:W-:Y:S01]  /*90a0*/  F2FP.BF16.PACK_AB R6, R213, R214 ;  /* 0x000000d6d506723e */ /* 0x004fe200000010ff */
[----:B-1----:R-:W-:-:S04]  /*90b0*/  FFMA.FTZ R3, R183, c[0x0][0x23c], -R2 ;  /* 0x00008f00b7037a23 */ /* 0x002fc80000010802 */
        /* <DEDUP_REMOVED lines=16> */
[----:B------:R-:W-:Y:S01]  /*91c0*/  LDSM.16.MT88.4 R20, [R190+0x7000] ;  /* 0x00700000be14783b */ /* 0x000fe20000004200 */
[----:B-1----:R-:W-:-:S06]  /*91d0*/  FFMA.FTZ R3, R172, c[0x0][0x23c], -R13 ;  /* 0x00008f00ac037a23 */ /* 0x002fcc000001080d */
[C---:B------:R-:W-:Y:S01]  /*91e0*/  HMMA.16816.F32.BF16 R112, R4.reuse, R24, R112 ;  /* 0x000000180470723c */ /* 0x040fe20000041870 */
[----:B------:R-:W-:Y:S01]  /*91f0*/  MOV R172, R82 ;  /* 0x0000005200ac7202 */ /* 0x000fe20000000f00 */
[----:B------:R1:W-:Y:S06]  /*9200*/  MUFU.EX2 R164, R3 ;  /* 0x0000000300a47308 */ /* 0x0003ec0000000800 */
[C---:B------:R-:W-:Y:S01]  /*9210*/  HMMA.16816.F32.BF16 R124, R4.reuse, R26, R124 ;  /* 0x0000001a047c723c */ /* 0x040fe2000004187c */
[----:B------:R-:W3:Y:S07]  /*9220*/  LDSM.16.MT88.4 R24, [R192+0x7000] ;  /* 0x00700000c018783b */ /* 0x000eee0000004200 */
[----:B------:R-:W-:Y:S01]  /*9230*/  HMMA.16816.F32.BF16 R128, R4, R16, R128 ;  /* 0x000000100480723c */ /* 0x000fe20000041880 */
[----:B-1----:R-:W-:Y:S01]  /*9240*/  FFMA.FTZ R3, R165, c[0x0][0x23c], -R13 ;  /* 0x00008f00a5037a23 */ /* 0x002fe2000001080d */
[----:B------:R-:W-:-:S03]  /*9250*/  MOV R165, R83 ;  /* 0x0000005300a57202 */ /* 0x000fc60000000f00 */
        /* <DEDUP_REMOVED lines=25> */
[----:B------:R1:W4:Y:S04]  /*93f0*/  MUFU.EX2 R154, R3 ;  /* 0x00000003009a7308 */ /* 0x0003280000000800 */
        /* <DEDUP_REMOVED lines=37> */
[----:B------:R-:W-:Y:S01]  /*9650*/  FFMA.FTZ R3, R229, R69, R247 ;  /* 0x00000045e5037223 */ /* 0x000fe200000100f7 */
[----:B------:R-:W-:-:S05]  /*9660*/  MOV R69, R232 ;  /* 0x000000e800457202 */ /* 0x000fca0000000f00 */
        /* <DEDUP_REMOVED lines=11> */
[----:B-1----:R-:W-:Y:S01]  /*9720*/  FFMA.FTZ R0, R186, c[0x0][0x23c], -R12 ;  /* 0x00008f00ba007a23 */ /* 0x002fe2000001080c */
[----:B--2---:R-:W-:-:S03]  /*9730*/  F2FP.BF16.PACK_AB R137, R72, R77 ;  /* 0x0000004d4889723e */ /* 0x004fc600000010ff */
[----:B------:R1:W-:Y:S03]  /*9740*/  MUFU.EX2 R67, R0 ;  /* 0x0000000000437308 */ /* 0x0003e60000000800 */
[C---:B------:R-:W-:Y:S01]  /*9750*/  HMMA.16816.F32.BF16 R20, R4.reuse, R22, R124 ;  /* 0x000000160414723c */ /* 0x040fe2000004187c */
[----:B------:R-:W2:Y:S07]  /*9760*/  LDSM.16.MT88.4 R124, [R190+0x7800] ;  /* 0x00780000be7c783b */ /* 0x000eae0000004200 */
[----:B------:R-:W-:Y:S01]  /*9770*/  HMMA.16816.F32.BF16 R16, R4, R18, R140 ;  /* 0x000000120410723c */ /* 0x000fe2000004188c */
[----:B-1----:R-:W-:-:S06]  /*9780*/  FFMA.FTZ R0, R182, c[0x0][0x23c], -R12 ;  /* 0x00008f00b6007a23 */ /* 0x002fcc000001080c */
[----:B------:R-:W-:Y:S01]  /*9790*/  FFMA.FTZ R4, R228, R70, R173 ;  /* 0x00000046e4047223 */ /* 0x000fe200000100ad */
[----:B------:R-:W1:Y:S01]  /*97a0*/  LDSM.16.MT88.4 R12, [R191+0x7800] ;  /* 0x00780000bf0c783b */ /* 0x000e620000004200 */
[----:B------:R-:W3:Y:S01]  /*97b0*/  MUFU.EX2 R66, R0 ;  /* 0x0000000000427308 */ /* 0x000ee20000000800 */
[----:B------:R-:W-:Y:S01]  /*97c0*/  FADD.FTZ R7, R227, R3 ;  /* 0x00000003e3077221 */ /* 0x000fe20000010000 */
[----:B------:R-:W-:Y:S01]  /*97d0*/  F2FP.BF16.PACK_AB R140, R152, R153 ;  /* 0x00000099988c723e */ /* 0x000fe200000010ff */
[----:B------:R-:W-:Y:S01]  /*97e0*/  FADD.FTZ R4, R249, R4 ;  /* 0x00000004f9047221 */ /* 0x000fe20000010000 */
[----:B------:R-:W-:Y:S02]  /*97f0*/  F2FP.BF16.PACK_AB R142, R150, R151 ;  /* 0x00000097968e723e */ /* 0x000fe400000010ff */
[----:B------:R-:W-:Y:S01]  /*9800*/  MOV R70, R233 ;  /* 0x000000e900467202 */ /* 0x000fe20000000f00 */
[----:B------:R-:W-:-:S04]  /*9810*/  FADD.FTZ R3, R248, R4 ;  /* 0x00000004f8037221 */ /* 0x000fc80000010000 */
[----:B------:R-:W-:-:S04]  /*9820*/  FADD.FTZ R3, R250, R3 ;  /* 0x00000003fa037221 */ /* 0x000fc80000010000 */
[----:B------:R-:W-:Y:S01]  /*9830*/  FADD.FTZ R3, R223, R3 ;  /* 0x00000003df037221 */ /* 0x000fe20000010000 */
[----:B---3--:R-:W-:Y:S01]  /*9840*/  F2FP.BF16.PACK_AB R139, R66, R67 ;  /* 0x00000043428b723e */ /* 0x008fe200000010ff */
[--C-:B------:R-:W-:Y:S02]  /*9850*/  FFMA.FTZ R0, R211, c[0x0][0x23c], -R2.reuse ;  /* 0x00008f00d3007a23 */ /* 0x100fe40000010802 */
[----:B------:R-:W-:Y:S02]  /*9860*/  FADD.FTZ R3, R215, R3 ;  /* 0x00000003d7037221 */ /* 0x000fe40000010000 */
[----:B------:R3:W-:Y:S02]  /*9870*/  MUFU.EX2 R65, R0 ;  /* 0x0000000000417308 */ /* 0x0007e40000000800 */
[C---:B------:R-:W-:Y:S08]  /*9880*/  HMMA.16816.F32.BF16 R88, R136.reuse, R94, R56 ;  /* 0x0000005e8858723c */ /* 0x040ff00000041838 */
[----:B------:R-:W-:Y:S01]  /*9890*/  HMMA.16816.F32.BF16 R80, R136, R92, R60 ;  /* 0x0000005c8850723c */ /* 0x000fe2000004183c */
[----:B---3--:R-:W-:-:S07]  /*98a0*/  FFMA.FTZ R0, R210, c[0x0][0x23c], -R2 ;  /* 0x00008f00d2007a23 */ /* 0x008fce0000010802 */
[C---:B------:R-:W-:Y:S01]  /*98b0*/  HMMA.16816.F32.BF16 R100, R136.reuse, R108, R52 ;  /* 0x0000006c8864723c */ /* 0x040fe20000041834 */
[----:B------:R3:W4:Y:S07]  /*98c0*/  MUFU.EX2 R64, R0 ;  /* 0x0000000000407308 */ /* 0x00072e0000000800 */
[C---:B------:R-:W-:Y:S08]  /*98d0*/  HMMA.16816.F32.BF16 R104, R136.reuse, R110, R48 ;  /* 0x0000006e8868723c */ /* 0x040ff00000041830 */
[----:B--2---:R-:W-:Y:S01]  /*98e0*/  HMMA.16816.F32.BF16 R116, R136, R124, R44 ;  /* 0x0000007c8874723c */ /* 0x004fe2000004182c */
[--C-:B---3--:R-:W-:Y:S01]  /*98f0*/  FFMA.FTZ R0, R208, c[0x0][0x23c], -R2.reuse ;  /* 0x00008f00d0007a23 */ /* 0x108fe20000010802 */
[----:B----4-:R-:W-:Y:S01]  /*9900*/  F2FP.BF16.PACK_AB R141, R64, R65 ;  /* 0x00000041408d723e */ /* 0x010fe200000010ff */
[----:B------:R-:W-:-:S02]  /*9910*/  FFMA.FTZ R2, R206, c[0x0][0x23c], -R2 ;  /* 0x00008f00ce027a23 */ /* 0x000fc40000010802 */
[----:B------:R2:W-:Y:S03]  /*9920*/  MUFU.EX2 R60, R0 ;  /* 0x00000000003c7308 */ /* 0x0005e60000000800 */
[C---:B------:R-:W-:Y:S05]  /*9930*/  HMMA.16816.F32.BF16 R120, R136.reuse, R126, R40 ;  /* 0x0000007e8878723c */ /* 0x040fea0000041828 */
[----:B------:R3:W4:Y:S03]  /*9940*/  MUFU.EX2 R56, R2 ;  /* 0x0000000200387308 */ /* 0x0007260000000800 */
[----:B-1----:R-:W-:Y:S01]  /*9950*/  HMMA.16816.F32.BF16 R132, R136, R12, R36 ;  /* 0x0000000c8884723c */ /* 0x002fe20000041824 */
[----:B--2---:R-:W-:-:S07]  /*9960*/  FFMA.FTZ R0, R231, R71, R252 ;  /* 0x00000047e7007223 */ /* 0x004fce00000100fc */
[----:B------:R-:W-:Y:S01]  /*9970*/  HMMA.16816.F32.BF16 R136, R136, R14, R32 ;  /* 0x0000000e8888723c */ /* 0x000fe20000041820 */
[----:B------:R-:W-:Y:S02]  /*9980*/  FADD.FTZ R5, R251, R0 ;  /* 0x00000000fb057221 */ /* 0x000fe40000010000 */
[----:B---3--:R-:W-:Y:S01]  /*9990*/  FFMA.FTZ R2, R230, R76, R163 ;  /* 0x0000004ce6027223 */ /* 0x008fe200000100a3 */
[----:B----4-:R-:W-:Y:S01]  /*99a0*/  F2FP.BF16.PACK_AB R143, R56, R60 ;  /* 0x0000003c388f723e */ /* 0x010fe200000010ff */
        /* <DEDUP_REMOVED lines=61> */
[----:B------:R-:W-:Y:S02]  /*9d80*/  FADD.FTZ R228, R150, R4 ;  /* 0x0000000496e47221 */ /* 0x000fe40000010000 */
[----:B------:R-:W-:Y:S01]  /*9d90*/  FADD.FTZ R231, R66, R0 ;  /* 0x0000000042e77221 */ /* 0x000fe20000010000 */
[----:B------:R-:W-:Y:S05]  /*9da0*/  @!P1 BRA `(.L_x_1085) ;  /* 0x0000412000009947 */ /* 0x000fea0003800000 */
[----:B------:R-:W2:Y:S04]  /*9db0*/  LDL.64 R176, [R1+0x10] ;  /* 0x0000100001b07983 */ /* 0x000ea80000100a00 */
[----:B------:R-:W3:Y:S01]  /*9dc0*/  LDL.64 R166, [R1+0x8] ;  /* 0x0000080001a67983 */ /* 0x000ee20000100a00 */
[----:B------:R-:W-:Y:S01]  /*9dd0*/  IADD3 R203, R246, -0x3, RZ ;  /* 0xfffffffdf6cb7810 */ /* 0x000fe20007ffe0ff */
[----:B------:R-:W-:Y:S01]  /*9de0*/  IMAD.MOV.U32 R172, RZ, RZ, c[0x0][0x1a0] ;  /* 0x00006800ffac7624 */ /* 0x000fe200078e00ff */
[----:B------:R-:W-:-:S04]  /*9df0*/  DEPBAR.LE SB0, 0x0 ;  /* 0x000080000000791a */ /* 0x000fc80000000000 */
[----:B------:R-:W-:Y:S01]  /*9e00*/  SHF.R.S32.HI R0, RZ, 0x1f, R203 ;  /* 0x0000001fff007819 */ /* 0x000fe200000114cb */
[C---:B------:R-:W-:Y:S01]  /*9e10*/  IMAD.WIDE.U32 R6, R203.reuse, c[0x0][0x1a0], RZ ;  /* 0x00006800cb067a25 */ /* 0x040fe200078e00ff */
        /* <DEDUP_REMOVED lines=13> */
[----:B---3--:R-:W-:Y:S02]  /*9ef0*/  LEA.HI.X R3, R6, R167, R3, 0x6, P1 ;  /* 0x000000a706037211 */ /* 0x008fe400008f3403 */
        /* <DEDUP_REMOVED lines=26> */
[C---:B------:R-:W-:Y:S02]  /*a0a0*/  ISETP.GE.AND P5, PT, R0.reuse, R8, PT ;  /* 0x000000080000720c */ /* 0x040fe40003fa6270 */
[----:B------:R-:W-:Y:S01]  /*a0b0*/  @P0 STS.128 [R200+0x7000], RZ ;  /* 0x007000ffc8000388 */ /* 0x000fe20000000c00 */
[C---:B------:R-:W-:Y:S02]  /*a0c0*/  ISETP.GE.AND P1, PT, R0.reuse, R9, PT ;  /* 0x000000090000720c */ /* 0x040fe40003f26270 */
        /* <DEDUP_REMOVED lines=11> */
[----:B------:R-:W-:Y:S04]  /*a180*/  LDSM.16.M88.4 R20, [R188+0x4000] ;  /* 0x00400000bc14783b */ /* 0x000fe80000000200 */
        /* <DEDUP_REMOVED lines=8> */
[----:B------:R-:W5:Y:S04]  /*a210*/  LDSM.16.M88.4 R48, [R194+0x4000] ;  /* 0x00400000c230783b */ /* 0x000f680000000200 */
[----:B------:R-:W-:Y:S04]  /*a220*/  LDSM.16.M88.4 R44, [R194+0x4800] ;  /* 0x00480000c22c783b */ /* 0x000fe80000000200 */
[----:B------:R-:W0:Y:S01]  /*a230*/  LDGDEPBAR ;  /* 0x00000000000079af */ /* 0x000e220000000000 */
[C---:B-1----:R-:W-:Y:S08]  /*a240*/  HMMA.16816.F32.BF16 R156, R12.reuse, R20, RZ ;  /* 0x000000140c9c723c */ /* 0x042ff000000418ff */
[----:B------:R-:W-:Y:S08]  /*a250*/  HMMA.16816.F32.BF16 R168, R12, R22, RZ ;  /* 0x000000160ca8723c */ /* 0x000ff000000418ff */
[C---:B--2---:R-:W-:Y:S08]  /*a260*/  HMMA.16816.F32.BF16 R76, R4.reuse, R20, RZ ;  /* 0x00000014044c723c */ /* 0x044ff000000418ff */
[C---:B------:R-:W-:Y:S01]  /*a270*/  HMMA.16816.F32.BF16 R72, R4.reuse, R22, RZ ;  /* 0x000000160448723c */ /* 0x040fe200000418ff */
[----:B------:R-:W1:Y:S07]  /*a280*/  LDSM.16.M88.4 R20, [R199] ;  /* 0x00000000c714783b */ /* 0x000e6e0000000200 */
        /* <DEDUP_REMOVED lines=10> */
[C---:B------:R-:W-:Y:S01]  /*a330*/  HMMA.16816.F32.BF16 R164, R12.reuse, R34, RZ ;  /* 0x000000220ca4723c */ /* 0x040fe200000418ff */
[----:B------:R-:W-:Y:S07]  /*a340*/  LDSM.16.M88.4 R32, [R195+0x1000] ;  /* 0x00100000c320783b */ /* 0x000fee0000000200 */
[----:B------:R-:W-:Y:S01]  /*a350*/  HMMA.16816.F32.BF16 R24, R12, R26, RZ ;  /* 0x0000001a0c18723c */ /* 0x000fe200000418ff */
[----:B------:R-:W-:Y:S07]  /*a360*/  LDSM.16.M88.4 R12, [R197] ;  /* 0x00000000c50c783b */ /* 0x000fee0000000200 */
[C---:B---3--:R-:W-:Y:S01]  /*a370*/  HMMA.16816.F32.BF16 R224, R16.reuse, R40, R56 ;  /* 0x0000002810e0723c */ /* 0x048fe20000041838 */
[----:B------:R-:W2:Y:S07]  /*a380*/  LDSM.16.M88.4 R56, [R195] ;  /* 0x00000000c338783b */ /* 0x000eae0000000200 */
[C---:B----4-:R-:W-:Y:S08]  /*a390*/  HMMA.16816.F32.BF16 R172, R16.reuse, R38, R4 ;  /* 0x0000002610ac723c */ /* 0x050ff00000041804 */
[C---:B-----5:R-:W-:Y:S08]  /*a3a0*/  HMMA.16816.F32.BF16 R212, R16.reuse, R48, R76 ;  /* 0x0000003010d4723c */ /* 0x060ff0000004184c */
[C---:B------:R-:W-:Y:S01]  /*a3b0*/  HMMA.16816.F32.BF16 R248, R16.reuse, R36, R52 ;  /* 0x0000002410f8723c */ /* 0x040fe20000041834 */
[----:B------:R-:W3:Y:S07]  /*a3c0*/  LDSM.16.M88.4 R52, [R195+0x800] ;  /* 0x00080000c334783b */ /* 0x000eee0000000200 */
[----:B------:R-:W-:Y:S01]  /*a3d0*/  HMMA.16816.F32.BF16 R204, R16, R50, R72 ;  /* 0x0000003210cc723c */ /* 0x000fe20000041848 */
[----:B------:R-:W-:-:S02]  /*a3e0*/  IMAD.MOV.U32 R71, RZ, RZ, R172 ;  /* 0x000000ffff477224 */ /* 0x000fc400078e00ac */
[----:B------:R-:W-:Y:S02]  /*a3f0*/  IMAD.MOV.U32 R70, RZ, RZ, R173 ;  /* 0x000000ffff467224 */ /* 0x000fe400078e00ad */
[----:B------:R-:W-:Y:S02]  /*a400*/  IMAD.MOV.U32 R3, RZ, RZ, R174 ;  /* 0x000000ffff037224 */ /* 0x000fe400078e00ae */
[----:B------:R-:W-:Y:S01]  /*a410*/  IMAD.MOV.U32 R2, RZ, RZ, R175 ;  /* 0x000000ffff027224 */ /* 0x000fe200078e00af */
[C---:B-1----:R-:W-:Y:S08]  /*a420*/  HMMA.16816.F32.BF16 R4, R20.reuse, R48, R156 ;  /* 0x000000301404723c */ /* 0x042ff0000004189c */
[----:B------:R-:W-:Y:S01]  /*a430*/  HMMA.16816.F32.BF16 R48, R20, R50, R168 ;  /* 0x000000321430723c */ /* 0x000fe200000418a8 */
[----:B------:R-:W1:Y:S07]  /*a440*/  LDSM.16.M88.4 R168, [R195+0x1800] ;  /* 0x00180000c3a8783b */ /* 0x000e6e0000000200 */
[C---:B------:R-:W-:Y:S08]  /*a450*/  HMMA.16816.F32.BF16 R220, R16.reuse, R44, R64 ;  /* 0x0000002c10dc723c */ /* 0x040ff00000041840 */
[C---:B------:R-:W-:Y:S08]  /*a460*/  HMMA.16816.F32.BF16 R208, R16.reuse, R46, R60 ;  /* 0x0000002e10d0723c */ /* 0x040ff0000004183c */
[----:B------:R-:W-:Y:S08]  /*a470*/  HMMA.16816.F32.BF16 R216, R16, R42, R144 ;  /* 0x0000002a10d8723c */ /* 0x000ff00000041890 */
[C---:B------:R-:W-:Y:S01]  /*a480*/  HMMA.16816.F32.BF16 R16, R20.reuse, R44, R152 ;  /* 0x0000002c1410723c */ /* 0x040fe20000041898 */
[----:B------:R-:W-:Y:S07]  /*a490*/  LDSM.16.M88.4 R152, [R193+0x1800] ;  /* 0x00180000c198783b */ /* 0x000fee0000000200 */
[C---:B------:R-:W-:Y:S08]  /*a4a0*/  HMMA.16816.F32.BF16 R60, R20.reuse, R40, R148 ;  /* 0x00000028143c723c */ /* 0x040ff00000041894 */
[C---:B------:R-:W-:Y:S08]  /*a4b0*/  HMMA.16816.F32.BF16 R44, R20.reuse, R46, R164 ;  /* 0x0000002e142c723c */ /* 0x040ff000000418a4 */
[C---:B------:R-:W-:Y:S01]  /*a4c0*/  HMMA.16816.F32.BF16 R148, R20.reuse, R36, R28 ;  /* 0x000000241494723c */ /* 0x040fe2000004181c */
[----:B------:R-:W-:Y:S07]  /*a4d0*/  LDSM.16.M88.4 R28, [R193] ;  /* 0x00000000c11c783b */ /* 0x000fee0000000200 */
[C---:B------:R-:W-:Y:S08]  /*a4e0*/  HMMA.16816.F32.BF16 R64, R20.reuse, R42, R160 ;  /* 0x0000002a1440723c */ /* 0x040ff000000418a0 */
[----:B------:R-:W-:Y:S01]  /*a4f0*/  HMMA.16816.F32.BF16 R144, R20, R38, R24 ;  /* 0x000000261490723c */ /* 0x000fe20000041818 */
[----:B------:R-:W-:Y:S04]  /*a500*/  LDSM.16.M88.4 R24, [R193+0x800] ;  /* 0x00080000c118783b */ /* 0x000fe80000000200 */
[----:B------:R-:W-:Y:S03]  /*a510*/  LDSM.16.M88.4 R20, [R193+0x1000] ;  /* 0x00100000c114783b */ /* 0x000fe60000000200 */
[C---:B--2---:R-:W-:Y:S01]  /*a520*/  HMMA.16816.F32.BF16 R76, R12.reuse, R56, R4 ;  /* 0x000000380c4c723c */ /* 0x044fe20000041804 */
[----:B------:R-:W2:Y:S07]  /*a530*/  LDSM.16.M88.4 R4, [R198] ;  /* 0x00000000c604783b */ /* 0x000eae0000000200 */
[C---:B---3--:R-:W-:Y:S08]  /*a540*/  HMMA.16816.F32.BF16 R40, R12.reuse, R54, R44 ;  /* 0x000000360c28723c */ /* 0x048ff0000004182c */
[C---:B------:R-:W-:Y:S01]  /*a550*/  HMMA.16816.F32.BF16 R72, R12.reuse, R52, R16 ;  /* 0x000000340c48723c */ /* 0x040fe20000041810 */
[----:B------:R-:W3:Y:S07]  /*a560*/  LDSM.16.M88.4 R16, [R197+0x2000] ;  /* 0x00200000c510783b */ /* 0x000eee0000000200 */
[C---:B------:R-:W-:Y:S08]  /*a570*/  HMMA.16816.F32.BF16 R60, R12.reuse, R32, R60 ;  /* 0x000000200c3c723c */ /* 0x040ff0000004183c */
[C---:B------:R-:W-:Y:S08]  /*a580*/  HMMA.16816.F32.BF16 R48, R12.reuse, R58, R48 ;  /* 0x0000003a0c30723c */ /* 0x040ff00000041830 */
[C---:B------:R-:W-:Y:S08]  /*a590*/  HMMA.16816.F32.BF16 R36, R12.reuse, R34, R64 ;  /* 0x000000220c24723c */ /* 0x040ff00000041840 */
[C---:B-1----:R-:W-:Y:S08]  /*a5a0*/  HMMA.16816.F32.BF16 R44, R12.reuse, R168, R148 ;  /* 0x000000a80c2c723c */ /* 0x042ff00000041894 */
[----:B------:R-:W-:Y:S08]  /*a5b0*/  HMMA.16816.F32.BF16 R12, R12, R170, R144 ;  /* 0x000000aa0c0c723c */ /* 0x000ff00000041890 */
[C---:B--2---:R-:W-:Y:S08]  /*a5c0*/  HMMA.16816.F32.BF16 R184, R4.reuse, R28, R76 ;  /* 0x0000001c04b8723c */ /* 0x044ff0000004184c */
[C---:B------:R-:W-:Y:S08]  /*a5d0*/  HMMA.16816.F32.BF16 R180, R4.reuse, R30, R48 ;  /* 0x0000001e04b4723c */ /* 0x040ff00000041830 */
[C---:B------:R-:W-:Y:S01]  /*a5e0*/  HMMA.16816.F32.BF16 R176, R4.reuse, R24, R72 ;  /* 0x0000001804b0723c */ /* 0x040fe20000041848 */
[----:B------:R-:W-:Y:S07]  /*a5f0*/  I2F R74, R0 ;  /* 0x00000000004a7306 */ /* 0x000fee0000201400 */
[C---:B------:R-:W-:Y:S07]  /*a600*/  HMMA.16816.F32.BF16 R164, R4.reuse, R26, R40 ;  /* 0x0000001a04a4723c */ /* 0x040fee0000041828 */
[C---:B------:R-:W-:Y:S01]  /*a610*/  IADD3 R43, R0.reuse, 0x18, RZ ;  /* 0x00000018002b7810 */ /* 0x040fe20007ffe0ff */
[----:B------:R-:W-:Y:S01]  /*a620*/  HMMA.16816.F32.BF16 R156, R4, R20, R60 ;  /* 0x00000014049c723c */ /* 0x000fe2000004183c */
[----:B------:R-:W-:-:S02]  /*a630*/  IADD3 R42, R0, 0x19, RZ ;  /* 0x00000019002a7810 */ /* 0x000fc40007ffe0ff */
[C---:B------:R-:W-:Y:S01]  /*a640*/  IADD3 R41, R0.reuse, 0x21, RZ ;  /* 0x0000002100297810 */ /* 0x040fe20007ffe0ff */
[----:B------:R-:W-:Y:S01]  /*a650*/  I2F R72, R43 ;  /* 0x0000002b00487306 */ /* 0x000fe20000201400 */
[----:B------:R-:W-:-:S03]  /*a660*/  IADD3 R40, R0, 0x38, RZ ;  /* 0x0000003800287810 */ /* 0x000fc60007ffe0ff */
[C---:B------:R-:W-:Y:S04]  /*a670*/  HMMA.16816.F32.BF16 R172, R4.reuse, R22, R36 ;  /* 0x0000001604ac723c */ /* 0x040fe80000041824 */
[----:B------:R-:W-:Y:S03]  /*a680*/  I2F R64, R41 ;  /* 0x0000002900407306 */ /* 0x000fe60000201400 */
[C---:B------:R-:W-:Y:S01]  /*a690*/  IADD3 R39, R0.reuse, 0x1, RZ ;  /* 0x0000000100277810 */ /* 0x040fe20007ffe0ff */
[----:B------:R-:W-:Y:S01]  /*a6a0*/  HMMA.16816.F32.BF16 R160, R4, R152, R44 ;  /* 0x0000009804a0723c */ /* 0x000fe2000004182c */
[C---:B------:R-:W-:Y:S02]  /*a6b0*/  IADD3 R37, R0.reuse, 0x8, RZ ;  /* 0x0000000800257810 */ /* 0x040fe40007ffe0ff */
[C---:B------:R-:W-:Y:S01]  /*a6c0*/  IADD3 R36, R0.reuse, 0x9, RZ ;  /* 0x0000000900247810 */ /* 0x040fe20007ffe0ff */
[----:B------:R-:W-:Y:S01]  /*a6d0*/  I2F R69, R39 ;  /* 0x0000002700457306 */ /* 0x000fe20000201400 */
[----:B------:R-:W-:-:S02]  /*a6e0*/  IADD3 R38, R0, 0x10, RZ ;  /* 0x0000001000267810 */ /* 0x000fc40007ffe0ff */
[C---:B------:R-:W-:Y:S01]  /*a6f0*/  IADD3 R44, R0.reuse, 0x11, RZ ;  /* 0x00000011002c7810 */ /* 0x040fe20007ffe0ff */
[----:B------:R-:W-:Y:S01]  /*a700*/  HMMA.16816.F32.BF16 R148, R4, R154, R12 ;  /* 0x0000009a0494723c */ /* 0x000fe2000004180c */
[----:B------:R-:W1:Y:S01]  /*a710*/  LDSM.16.M88.4 R4, [R198+0x2000] ;  /* 0x00200000c604783b */ /* 0x000e620000000200 */
[----:B------:R-:W-:Y:S01]  /*a720*/  IADD3 R45, R0, 0x20, RZ ;  /* 0x00000020002d7810 */ /* 0x000fe20007ffe0ff */
[----:B------:R-:W-:-:S04]  /*a730*/  DEPBAR.LE SB0, 0x0 ;  /* 0x000080000000791a */ /* 0x000fc80000000000 */
[----:B------:R-:W-:Y:S01]  /*a740*/  I2F R67, R37 ;  /* 0x0000002500437306 */ /* 0x000fe20000201400 */
[----:B---3--:R-:W-:Y:S01]  /*a750*/  HMMA.16816.F32.BF16 R12, R16, R56, R212 ;  /* 0x00000038100c723c */ /* 0x008fe200000418d4 */
[-C--:B------:R-:W-:Y:S02]  /*a760*/  ISETP.GE.AND P4, PT, R39, R8.reuse, PT ;  /* 0x000000082700720c */ /* 0x080fe40003f86270 */
[----:B------:R-:W-:-:S04]  /*a770*/  ISETP.GE.AND P6, PT, R37, R8, PT ;  /* 0x000000082500720c */ /* 0x000fc80003fc6270 */
[----:B------:R-:W-:Y:S01]  /*a780*/  I2F R66, R36 ;  /* 0x0000002400427306 */ /* 0x000fe20000201400 */
[C---:B------:R-:W-:Y:S07]  /*a790*/  HMMA.16816.F32.BF16 R144, R16.reuse, R34, R216 ;  /* 0x000000221090723c */ /* 0x040fee00000418d8 */
[----:B------:R-:W-:Y:S01]  /*a7a0*/  I2F R65, R38 ;  /* 0x0000002600417306 */ /* 0x000fe20000201400 */
[----:B------:R-:W-:Y:S01]  /*a7b0*/  HMMA.16816.F32.BF16 R48, R16, R52, R220 ;  /* 0x000000341030723c */ /* 0x000fe200000418dc */
[----:B------:R-:W-:-:S02]  /*a7c0*/  IADD3 R35, R0, 0x28, RZ ;  /* 0x0000002800237810 */ /* 0x000fc40007ffe0ff */
[----:B------:R-:W-:-:S04]  /*a7d0*/  IADD3 R34, R0, 0x29, RZ ;  /* 0x0000002900227810 */ /* 0x000fc80007ffe0ff */
[----:B------:R-:W-:Y:S01]  /*a7e0*/  IMAD.MOV.U32 R223, RZ, RZ, R2 ;  /* 0x000000ffffdf7224 */ /* 0x000fe200078e0002 */
[C---:B------:R-:W-:Y:S01]  /*a7f0*/  HMMA.16816.F32.BF16 R60, R16.reuse, R54, R208 ;  /* 0x00000036103c723c */ /* 0x040fe200000418d0 */
[----:B------:R-:W-:Y:S01]  /*a800*/  FMUL.FTZ R2, R184, c[0x0][0x2ec] ;  /* 0x0000bb00b8027a20 */ /* 0x000fe20000410000 */
[----:B------:R-:W-:Y:S01]  /*a810*/  I2F R73, R44 ;  /* 0x0000002c00497306 */ /* 0x000fe20000201400 */
[----:B------:R-:W-:Y:S02]  /*a820*/  IMAD.MOV.U32 R222, RZ, RZ, R3 ;  /* 0x000000ffffde7224 */ /* 0x000fe400078e0003 */
[----:B------:R-:W-:Y:S02]  /*a830*/  IMAD.MOV.U32 R220, RZ, RZ, R71 ;  /* 0x000000ffffdc7224 */ /* 0x000fe400078e0047 */
[----:B------:R-:W-:Y:S01]  /*a840*/  IMAD.MOV.U32 R221, RZ, RZ, R70 ;  /* 0x000000ffffdd7224 */ /* 0x000fe200078e0046 */
[----:B------:R-:W-:Y:S02]  /*a850*/  HMMA.16816.F32.BF16 R56, R16, R58, R204 ;  /* 0x0000003a1038723c */ /* 0x000fe400000418cc */
[----:B------:R2:W3:Y:S06]  /*a860*/  MUFU.TANH R3, R2 ;  /* 0x0000000200037308 */ /* 0x0004ec0000002400 */
[C---:B-1----:R-:W-:Y:S02]  /*a870*/  HMMA.16816.F32.BF16 R52, R4.reuse, R28, R12 ;  /* 0x0000001c0434723c */ /* 0x042fe4000004180c */
[----:B------:R-:W-:Y:S06]  /*a880*/  I2F R71, R42 ;  /* 0x0000002a00477306 */ /* 0x000fec0000201400 */
[C---:B------:R-:W-:Y:S01]  /*a890*/  HMMA.16816.F32.BF16 R144, R4.reuse, R22, R144 ;  /* 0x000000160490723c */ /* 0x040fe20000041890 */
[----:B--2---:R-:W-:Y:S01]  /*a8a0*/  FMUL.FTZ R2, R185, c[0x0][0x2ec] ;  /* 0x0000bb00b9027a20 */ /* 0x004fe20000410000 */
[----:B------:R-:W-:Y:S06]  /*a8b0*/  I2F R70, R45 ;  /* 0x0000002d00467306 */ /* 0x000fec0000201400 */
[C---:B------:R-:W-:Y:S02]  /*a8c0*/  HMMA.16816.F32.BF16 R12, R4.reuse, R24, R48 ;  /* 0x00000018040c723c */ /* 0x040fe40000041830 */
[----:B------:R1:W-:Y:S06]  /*a8d0*/  MUFU.TANH R23, R2 ;  /* 0x0000000200177308 */ /* 0x0003ec0000002400 */
[----:B------:R-:W-:Y:S02]  /*a8e0*/  HMMA.16816.F32.BF16 R24, R4, R26, R60 ;  /* 0x0000001a0418723c */ /* 0x000fe4000004183c */
[----:B------:R-:W-:Y:S06]  /*a8f0*/  I2F R48, R34 ;  /* 0x0000002200307306 */ /* 0x000fec0000201400 */
[----:B------:R-:W-:Y:S01]  /*a900*/  HMMA.16816.F32.BF16 R76, R16, R32, R224 ;  /* 0x00000020104c723c */ /* 0x000fe200000418e0 */
[----:B------:R-:W-:-:S02]  /*a910*/  FMUL.FTZ R146, R146, c[0x0][0x2ec] ;  /* 0x0000bb0092927a20 */ /* 0x000fc40000410000 */
[----:B-1----:R-:W-:Y:S01]  /*a920*/  FMUL.FTZ R2, R186, c[0x0][0x2ec] ;  /* 0x0000bb00ba027a20 */ /* 0x002fe20000410000 */
[----:B------:R-:W-:Y:S01]  /*a930*/  I2F R22, R40 ;  /* 0x0000002800167306 */ /* 0x000fe20000201400 */
[----:B------:R-:W-:Y:S02]  /*a940*/  FMUL.FTZ R147, R147, c[0x0][0x2ec] ;  /* 0x0000bb0093937a20 */ /* 0x000fe40000410000 */
[C---:B------:R-:W-:Y:S01]  /*a950*/  IADD3 R33, R0.reuse, 0x30, RZ ;  /* 0x0000003000217810 */ /* 0x040fe20007ffe0ff */
[----:B------:R-:W-:Y:S01]  /*a960*/  HMMA.16816.F32.BF16 R28, R4, R30, R56 ;  /* 0x0000001e041c723c */ /* 0x000fe20000041838 */
[----:B------:R-:W-:-:S03]  /*a970*/  IADD3 R32, R0, 0x31, RZ ;  /* 0x0000003100207810 */ /* 0x000fc60007ffe0ff */
[----:B------:R1:W-:Y:S08]  /*a980*/  MUFU.TANH R62, R2 ;  /* 0x00000002003e7308 */ /* 0x0003f00000002400 */
[----:B------:R-:W-:Y:S04]  /*a990*/  I2F R47, R33 ;  /* 0x00000021002f7306 */ /* 0x000fe80000201400 */
[----:B------:R-:W-:Y:S01]  /*a9a0*/  HMMA.16816.F32.BF16 R76, R4, R20, R76 ;  /* 0x00000014044c723c */ /* 0x000fe2000004184c */
[----:B-1----:R-:W-:-:S03]  /*a9b0*/  FMUL.FTZ R2, R187, c[0x0][0x2ec] ;  /* 0x0000bb00bb027a20 */ /* 0x002fc60000410000 */
[----:B------:R-:W-:Y:S03]  /*a9c0*/  I2F R56, R35 ;  /* 0x0000002300387306 */ /* 0x000fe60000201400 */
[----:B------:R-:W-:Y:S01]  /*a9d0*/  IADD3 R20, R0, 0x39, RZ ;  /* 0x0000003900147810 */ /* 0x000fe20007ffe0ff */
[----:B---3--:R-:W-:Y:S02]  /*a9e0*/  FFMA.FTZ R0, R74, R68, R3 ;  /* 0x000000444a007223 */ /* 0x008fe40000010003 */
[----:B------:R-:W-:Y:S02]  /*a9f0*/  FMUL.FTZ R3, R173, c[0x0][0x2ec] ;  /* 0x0000bb00ad037a20 */ /* 0x000fe40000410000 */
[----:B------:R1:W-:Y:S08]  /*aa00*/  MUFU.TANH R61, R2 ;  /* 0x00000002003d7308 */ /* 0x0003f00000002400 */
[----:B------:R-:W-:Y:S01]  /*aa10*/  I2F R46, R32 ;  /* 0x00000020002e7306 */ /* 0x000fe20000201400 */
[----:B-1----:R-:W-:-:S07]  /*aa20*/  FMUL.FTZ R2, R52, c[0x0][0x2ec] ;  /* 0x0000bb0034027a20 */ /* 0x002fce0000410000 */
[----:B------:R-:W-:Y:S08]  /*aa30*/  MUFU.TANH R146, R146 ;  /* 0x0000009200927308 */ /* 0x000ff00000002400 */
[----:B------:R1:W-:Y:S08]  /*aa40*/  MUFU.TANH R186, R2 ;  /* 0x0000000200ba7308 */ /* 0x0003f00000002400 */
[----:B------:R-:W-:Y:S01]  /*aa50*/  MUFU.TANH R147, R147 ;  /* 0x0000009300937308 */ /* 0x000fe20000002400 */
[----:B-1----:R-:W-:-:S07]  /*aa60*/  FMUL.FTZ R2, R53, c[0x0][0x2ec] ;  /* 0x0000bb0035027a20 */ /* 0x002fce0000410000 */
        /* <DEDUP_REMOVED lines=19> */
[----:B-1----:R-:W-:Y:S01]  /*aba0*/  FMUL.FTZ R2, R31, c[0x0][0x2ec] ;  /* 0x0000bb001f027a20 */ /* 0x002fe20000410000 */
[----:B------:R-:W-:Y:S01]  /*abb0*/  FSEL R31, R0, -INF , !P5 ;  /* 0xff800000001f7808 */ /* 0x000fe20006800000 */
[----:B--2---:R-:W-:Y:S01]  /*abc0*/  FFMA.FTZ R0, R67, R68, R21 ;  /* 0x0000004443007223 */ /* 0x004fe20000010015 */
[----:B------:R-:W-:Y:S01]  /*abd0*/  BAR.SYNC.DEFER_BLOCKING 0x0 ;  /* 0x0000000000007b1d */ /* 0x000fe20000010000 */
[----:B------:R-:W-:-:S03]  /*abe0*/  ISETP.GE.AND P5, PT, R36, R8, PT ;  /* 0x000000082400720c */ /* 0x000fc60003fa6270 */
[----:B------:R-:W-:Y:S02]  /*abf0*/  FSEL R52, R0, -INF , !P6 ;  /* 0xff80000000347808 */ /* 0x000fe40007000000 */
[----:B------:R1:W-:Y:S01]  /*ac00*/  MUFU.TANH R212, R2 ;  /* 0x0000000200d47308 */ /* 0x0003e20000002400 */
[----:B------:R-:W-:Y:S01]  /*ac10*/  ISETP.GE.AND P6, PT, R44, R8, PT ;  /* 0x000000082c00720c */ /* 0x000fe20003fc6270 */
[----:B-1----:R-:W-:-:S06]  /*ac20*/  FMUL.FTZ R2, R176, c[0x0][0x2ec] ;  /* 0x0000bb00b0027a20 */ /* 0x002fcc0000410000 */
[----:B------:R1:W2:Y:S02]  /*ac30*/  MUFU.TANH R29, R2 ;  /* 0x00000002001d7308 */ /* 0x0002a40000002400 */
[----:B-1----:R-:W-:Y:S02]  /*ac40*/  FMUL.FTZ R2, R177, c[0x0][0x2ec] ;  /* 0x0000bb00b1027a20 */ /* 0x002fe40000410000 */
[----:B--2---:R-:W-:-:S04]  /*ac50*/  FFMA.FTZ R0, R65, R68, R29 ;  /* 0x0000004441007223 */ /* 0x004fc8000001001d */
        /* <DEDUP_REMOVED lines=26> */
[----:B------:R-:W-:-:S04]  /*ae00*/  FMUL.FTZ R26, R151, c[0x0][0x2ec] ;  /* 0x0000bb00971a7a20 */ /* 0x000fc80000410000 */
[----:B------:R1:W-:Y:S02]  /*ae10*/  MUFU.TANH R75, R2 ;  /* 0x00000002004b7308 */ /* 0x0003e40000002400 */
[----:B-1----:R-:W-:-:S06]  /*ae20*/  FMUL.FTZ R2, R27, c[0x0][0x2ec] ;  /* 0x0000bb001b027a20 */ /* 0x002fcc0000410000 */
[----:B------:R1:W-:Y:S02]  /*ae30*/  MUFU.TANH R167, R2 ;  /* 0x0000000200a77308 */ /* 0x0003e40000002400 */
[----:B-1----:R-:W-:-:S06]  /*ae40*/  FMUL.FTZ R2, R156, c[0x0][0x2ec] ;  /* 0x0000bb009c027a20 */ /* 0x002fcc0000410000 */
[----:B------:R1:W-:Y:S02]  /*ae50*/  MUFU.TANH R13, R2 ;  /* 0x00000002000d7308 */ /* 0x0003e40000002400 */
        /* <DEDUP_REMOVED lines=11> */
[----:B-1----:R-:W-:-:S06]  /*af10*/  FFMA.FTZ R2, R69, R68, R23 ;  /* 0x0000004445027223 */ /* 0x002fcc0000010017 */
[----:B------:R1:W-:Y:S01]  /*af20*/  MUFU.TANH R23, R3 ;  /* 0x0000000300177308 */ /* 0x0003e20000002400 */
[----:B------:R-:W-:Y:S01]  /*af30*/  FSEL R51, R2, -INF , !P4 ;  /* 0xff80000002337808 */ /* 0x000fe20006000000 */
[----:B------:R-:W-:Y:S01]  /*af40*/  FFMA.FTZ R2, R66, R68, R49 ;  /* 0x0000004442027223 */ /* 0x000fe20000010031 */
[----:B------:R-:W-:-:S04]  /*af50*/  ISETP.GE.AND P4, PT, R38, R8, PT ;  /* 0x000000082600720c */ /* 0x000fc80003f86270 */
[----:B------:R-:W-:Y:S01]  /*af60*/  FSEL R53, R2, -INF , !P5 ;  /* 0xff80000002357808 */ /* 0x000fe20006800000 */
[-C--:B------:R-:W-:Y:S01]  /*af70*/  FFMA.FTZ R2, R73, R68.reuse, R30 ;  /* 0x0000004449027223 */ /* 0x080fe2000001001e */
[----:B------:R-:W-:Y:S01]  /*af80*/  FSEL R156, R0, -INF , !P4 ;  /* 0xff800000009c7808 */ /* 0x000fe20006000000 */
[----:B------:R-:W-:Y:S01]  /*af90*/  FFMA.FTZ R0, R72, R68, R28 ;  /* 0x0000004448007223 */ /* 0x000fe2000001001c */
[-C--:B------:R-:W-:Y:S02]  /*afa0*/  ISETP.GE.AND P5, PT, R43, R8.reuse, PT ;  /* 0x000000082b00720c */ /* 0x080fe40003fa6270 */
[----:B------:R-:W-:Y:S01]  /*afb0*/  FSEL R164, R2, -INF , !P6 ;  /* 0xff80000002a47808 */ /* 0x000fe20007000000 */
[----:B-1----:R-:W-:Y:S01]  /*afc0*/  FMUL.FTZ R3, R160, c[0x0][0x2ec] ;  /* 0x0000bb00a0037a20 */ /* 0x002fe20000410000 */
[----:B------:R-:W-:Y:S01]  /*afd0*/  ISETP.GE.AND P4, PT, R42, R8, PT ;  /* 0x000000082a00720c */ /* 0x000fe20003f86270 */
[-C--:B------:R-:W-:Y:S01]  /*afe0*/  FFMA.FTZ R2, R71, R68.reuse, R14 ;  /* 0x0000004447027223 */ /* 0x080fe2000001000e */
[----:B------:R-:W-:Y:S01]  /*aff0*/  FSEL R165, R0, -INF , !P5 ;  /* 0xff80000000a57808 */ /* 0x000fe20006800000 */
[----:B------:R1:W2:Y:S01]  /*b000*/  MUFU.TANH R21, R3 ;  /* 0x0000000300157308 */ /* 0x0002a20000002400 */
[----:B------:R-:W-:Y:S01]  /*b010*/  FFMA.FTZ R0, R70, R68, R13 ;  /* 0x0000004446007223 */ /* 0x000fe2000001000d */
[----:B------:R-:W-:-:S02]  /*b020*/  ISETP.GE.AND P6, PT, R45, R8, PT ;  /* 0x000000082d00720c */ /* 0x000fc40003fc6270 */
[-C--:B------:R-:W-:Y:S02]  /*b030*/  ISETP.GE.AND P5, PT, R41, R8.reuse, PT ;  /* 0x000000082900720c */ /* 0x080fe40003fa6270 */
[----:B------:R-:W-:Y:S01]  /*b040*/  FSEL R172, R2, -INF , !P4 ;  /* 0xff80000002ac7808 */ /* 0x000fe20006000000 */
[----:B------:R-:W-:Y:S01]  /*b050*/  FMUL.FTZ R2, R149, c[0x0][0x2ec] ;  /* 0x0000bb0095027a20 */ /* 0x000fe20000410000 */
[----:B------:R-:W-:Y:S02]  /*b060*/  FSEL R173, R0, -INF , !P6 ;  /* 0xff80000000ad7808 */ /* 0x000fe40007000000 */
[----:B------:R-:W-:Y:S01]  /*b070*/  FSEL R176, R12, -INF , !P5 ;  /* 0xff8000000cb07808 */ /* 0x000fe20006800000 */
[----:B------:R3:W-:Y:S01]  /*b080*/  MUFU.TANH R13, R2 ;  /* 0x00000002000d7308 */ /* 0x0007e20000002400 */
[-C--:B------:R-:W-:Y:S01]  /*b090*/  ISETP.GE.AND P5, PT, R33, R8.reuse, PT ;  /* 0x000000082100720c */ /* 0x080fe20003fa6270 */
[----:B------:R-:W-:Y:S01]  /*b0a0*/  FMUL.FTZ R12, R162, c[0x0][0x2ec] ;  /* 0x0000bb00a20c7a20 */ /* 0x000fe20000410000 */
[-C--:B------:R-:W-:Y:S01]  /*b0b0*/  ISETP.GE.AND P4, PT, R35, R8.reuse, PT ;  /* 0x000000082300720c */ /* 0x080fe20003f86270 */
[----:B-1----:R-:W-:Y:S01]  /*b0c0*/  FMUL.FTZ R3, R161, c[0x0][0x2ec] ;  /* 0x0000bb00a1037a20 */ /* 0x002fe20000410000 */
[----:B------:R-:W-:Y:S01]  /*b0d0*/  ISETP.GE.AND P6, PT, R34, R8, PT ;  /* 0x000000082200720c */ /* 0x000fe20003fc6270 */
[----:B--2---:R-:W-:-:S02]  /*b0e0*/  FFMA.FTZ R0, R47, R68, R21 ;  /* 0x000000442f007223 */ /* 0x004fc40000010015 */
[----:B------:R-:W-:Y:S03]  /*b0f0*/  MUFU.TANH R12, R12 ;  /* 0x0000000c000c7308 */ /* 0x000fe60000002400 */
[----:B------:R-:W-:Y:S01]  /*b100*/  FSEL R180, R0, -INF , !P5 ;  /* 0xff80000000b47808 */ /* 0x000fe20006800000 */
[----:B------:R-:W-:Y:S01]  /*b110*/  FMUL.FTZ R0, R174, c[0x0][0x2ec] ;  /* 0x0000bb00ae007a20 */ /* 0x000fe20000410000 */
[----:B------:R-:W-:-:S03]  /*b120*/  ISETP.GE.AND P5, PT, R20, R8, PT ;  /* 0x000000081400720c */ /* 0x000fc60003fa6270 */
[----:B------:R1:W-:Y:S01]  /*b130*/  MUFU.TANH R15, R3 ;  /* 0x00000003000f7308 */ /* 0x0003e20000002400 */
[----:B---3--:R-:W-:Y:S02]  /*b140*/  FFMA.FTZ R2, R48, R68, R23 ;  /* 0x0000004430027223 */ /* 0x008fe40000010017 */
[----:B------:R-:W-:-:S03]  /*b150*/  FMUL.FTZ R23, R150, c[0x0][0x2ec] ;  /* 0x0000bb0096177a20 */ /* 0x000fc60000410000 */
[----:B------:R-:W-:Y:S02]  /*b160*/  FSEL R181, R2, -INF , !P6 ;  /* 0xff80000002b57808 */ /* 0x000fe40007000000 */
[----:B------:R-:W2:Y:S01]  /*b170*/  I2F R21, R20 ;  /* 0x0000001400157306 */ /* 0x000ea20000201400 */
[----:B------:R-:W-:Y:S01]  /*b180*/  ISETP.GE.AND P6, PT, R40, R8, PT ;  /* 0x000000082800720c */ /* 0x000fe20003fc6270 */
[----:B-1----:R-:W-:-:S06]  /*b190*/  FMUL.FTZ R3, R148, c[0x0][0x2ec] ;  /* 0x0000bb0094037a20 */ /* 0x002fcc0000410000 */
[----:B------:R1:W-:Y:S01]  /*b1a0*/  MUFU.TANH R25, R0 ;  /* 0x0000000000197308 */ /* 0x0003e20000002400 */
[----:B--2---:R-:W-:-:S07]  /*b1b0*/  FFMA.FTZ R2, R21, R68, R13 ;  /* 0x0000004415027223 */ /* 0x004fce000001000d */
[----:B------:R2:W3:Y:S01]  /*b1c0*/  MUFU.TANH R14, R3 ;  /* 0x00000003000e7308 */ /* 0x0004e20000002400 */
[----:B------:R-:W-:Y:S01]  /*b1d0*/  FSEL R184, R2, -INF , !P5 ;  /* 0xff80000002b87808 */ /* 0x000fe20006800000 */
[-C--:B------:R-:W-:Y:S01]  /*b1e0*/  FFMA.FTZ R2, R67, R68.reuse, R60 ;  /* 0x0000004443027223 */ /* 0x080fe2000001003c */
[----:B------:R-:W-:Y:S01]  /*b1f0*/  ISETP.GE.AND P5, PT, R36, R9, PT ;  /* 0x000000092400720c */ /* 0x000fe20003fa6270 */
[----:B-1----:R-:W-:-:S04]  /*b200*/  FFMA.FTZ R0, R46, R68, R15 ;  /* 0x000000442e007223 */ /* 0x002fc8000001000f */
[----:B------:R-:W-:Y:S01]  /*b210*/  MUFU.TANH R23, R23 ;  /* 0x0000001700177308 */ /* 0x000fe20000002400 */
[----:B------:R-:W-:Y:S02]  /*b220*/  FMUL.FTZ R15, R163, c[0x0][0x2ec] ;  /* 0x0000bb00a30f7a20 */ /* 0x000fe40000410000 */
[----:B--2---:R-:W-:-:S05]  /*b230*/  FFMA.FTZ R3, R56, R68, R24 ;  /* 0x0000004438037223 */ /* 0x004fca0000010018 */
[----:B------:R-:W-:Y:S01]  /*b240*/  MUFU.TANH R24, R15 ;  /* 0x0000000f00187308 */ /* 0x000fe20000002400 */
[----:B------:R-:W-:Y:S01]  /*b250*/  FSEL R177, R3, -INF , !P4 ;  /* 0xff80000003b17808 */ /* 0x000fe20006000000 */
[----:B---3--:R-:W-:Y:S01]  /*b260*/  FFMA.FTZ R3, R22, R68, R14 ;  /* 0x0000004416037223 */ /* 0x008fe2000001000e */
[----:B------:R-:W-:Y:S01]  /*b270*/  ISETP.GE.AND P4, PT, R32, R8, PT ;  /* 0x000000082000720c */ /* 0x000fe20003f86270 */
[----:B------:R-:W-:-:S03]  /*b280*/  FMUL.FTZ R8, R175, c[0x0][0x2ec] ;  /* 0x0000bb00af087a20 */ /* 0x000fc60000410000 */
[----:B------:R-:W-:Y:S01]  /*b290*/  FSEL R182, R0, -INF , !P4 ;  /* 0xff80000000b67808 */ /* 0x000fe20006000000 */
[-C--:B------:R-:W-:Y:S01]  /*b2a0*/  FFMA.FTZ R0, R74, R68.reuse, R62 ;  /* 0x000000444a007223 */ /* 0x080fe2000001003e */
[----:B------:R-:W-:Y:S01]  /*b2b0*/  FSEL R183, R3, -INF , !P6 ;  /* 0xff80000003b77808 */ /* 0x000fe20007000000 */
[-C--:B------:R-:W-:Y:S01]  /*b2c0*/  FFMA.FTZ R3, R69, R68.reuse, R61 ;  /* 0x0000004445037223 */ /* 0x080fe2000001003d */
[-C--:B------:R-:W-:Y:S01]  /*b2d0*/  ISETP.GE.AND P4, PT, R39, R9.reuse, PT ;  /* 0x000000092700720c */ /* 0x080fe20003f86270 */
[----:B------:R-:W1:Y:S01]  /*b2e0*/  MUFU.TANH R13, R8 ;  /* 0x00000008000d7308 */ /* 0x000e620000002400 */
[----:B------:R-:W-:Y:S01]  /*b2f0*/  FSEL R49, R0, -INF , !P1 ;  /* 0xff80000000317808 */ /* 0x000fe20004800000 */
[-C--:B------:R-:W-:Y:S01]  /*b300*/  FFMA.FTZ R0, R66, R68.reuse, R50 ;  /* 0x0000004442007223 */ /* 0x080fe20000010032 */
[-C--:B------:R-:W-:Y:S02]  /*b310*/  ISETP.GE.AND P6, PT, R37, R9.reuse, PT ;  /* 0x000000092500720c */ /* 0x080fe40003fc6270 */
[----:B------:R-:W-:Y:S01]  /*b320*/  FSEL R50, R3, -INF , !P4 ;  /* 0xff80000003327808 */ /* 0x000fe20006000000 */
[-C--:B------:R-:W-:Y:S01]  /*b330*/  FFMA.FTZ R3, R65, R68.reuse, R59 ;  /* 0x0000004441037223 */ /* 0x080fe2000001003b */
[----:B------:R-:W-:Y:S01]  /*b340*/  FSEL R61, R0, -INF , !P5 ;  /* 0xff800000003d7808 */ /* 0x000fe20006800000 */
[-C--:B------:R-:W-:Y:S01]  /*b350*/  FFMA.FTZ R0, R72, R68.reuse, R57 ;  /* 0x0000004448007223 */ /* 0x080fe20000010039 */
[----:B------:R-:W-:Y:S01]  /*b360*/  FSEL R60, R2, -INF , !P6 ;  /* 0xff800000023c7808 */ /* 0x000fe20007000000 */
[----:B------:R-:W-:Y:S01]  /*b370*/  FFMA.FTZ R2, R73, R68, R58 ;  /* 0x0000004449027223 */ /* 0x000fe2000001003a */
[-C--:B------:R-:W-:Y:S01]  /*b380*/  ISETP.GE.AND P6, PT, R43, R9.reuse, PT ;  /* 0x000000092b00720c */ /* 0x080fe20003fc6270 */
[----:B------:R-:W2:Y:S01]  /*b390*/  MUFU.TANH R8, R26 ;  /* 0x0000001a00087308 */ /* 0x000ea20000002400 */
[----:B------:R-:W-:-:S02]  /*b3a0*/  ISETP.GE.AND P1, PT, R38, R9, PT ;  /* 0x000000092600720c */ /* 0x000fc40003f26270 */
[----:B------:R-:W-:Y:S01]  /*b3b0*/  FSEL R160, R0, -INF , !P6 ;  /* 0xff80000000a07808 */ /* 0x000fe20007000000 */
[-C--:B------:R-:W-:Y:S01]  /*b3c0*/  FFMA.FTZ R0, R70, R68.reuse, R54 ;  /* 0x0000004446007223 */ /* 0x080fe20000010036 */
[----:B------:R-:W-:Y:S01]  /*b3d0*/  FSEL R158, R3, -INF , !P1 ;  /* 0xff800000039e7808 */ /* 0x000fe20004800000 */
[-C--:B------:R-:W-:Y:S01]  /*b3e0*/  FFMA.FTZ R3, R71, R68.reuse, R55 ;  /* 0x0000004447037223 */ /* 0x080fe20000010037 */
[-C--:B------:R-:W-:Y:S02]  /*b3f0*/  ISETP.GE.AND P1, PT, R45, R9.reuse, PT ;  /* 0x000000092d00720c */ /* 0x080fe40003f26270 */
[-C--:B------:R-:W-:Y:S02]  /*b400*/  ISETP.GE.AND P4, PT, R44, R9.reuse, PT ;  /* 0x000000092c00720c */ /* 0x080fe40003f86270 */
[----:B------:R-:W-:Y:S01]  /*b410*/  FSEL R174, R0, -INF , !P1 ;  /* 0xff80000000ae7808 */ /* 0x000fe20004800000 */
[----:B------:R-:W-:Y:S01]  /*b420*/  FFMA.FTZ R0, R56, R68, R25 ;  /* 0x0000004438007223 */ /* 0x000fe20000010019 */
[----:B------:R-:W-:-:S02]  /*b430*/  ISETP.GE.AND P6, PT, R35, R9, PT ;  /* 0x000000092300720c */ /* 0x000fc40003fc6270 */
[----:B------:R-:W-:Y:S01]  /*b440*/  FSEL R159, R2, -INF , !P4 ;  /* 0xff800000029f7808 */ /* 0x000fe20006000000 */
[-C--:B------:R-:W-:Y:S01]  /*b450*/  FFMA.FTZ R2, R64, R68.reuse, R27 ;  /* 0x0000004440027223 */ /* 0x080fe2000001001b */
[-C--:B------:R-:W-:Y:S02]  /*b460*/  ISETP.GE.AND P4, PT, R41, R9.reuse, PT ;  /* 0x000000092900720c */ /* 0x080fe40003f86270 */
[----:B------:R-:W-:Y:S01]  /*b470*/  FSEL R178, R0, -INF , !P6 ;  /* 0xff80000000b27808 */ /* 0x000fe20007000000 */
[----:B------:R-:W-:Y:S01]  /*b480*/  FMUL.FTZ R0, R77, c[0x0][0x2ec] ;  /* 0x0000bb004d007a20 */ /* 0x000fe20000410000 */
[-C--:B------:R-:W-:Y:S02]  /*b490*/  ISETP.GE.AND P5, PT, R42, R9.reuse, PT ;  /* 0x000000092a00720c */ /* 0x080fe40003fa6270 */
[----:B------:R-:W-:Y:S01]  /*b4a0*/  FSEL R175, R2, -INF , !P4 ;  /* 0xff80000002af7808 */ /* 0x000fe20006000000 */
[-C--:B------:R-:W-:Y:S01]  /*b4b0*/  FFMA.FTZ R2, R47, R68.reuse, R12 ;  /* 0x000000442f027223 */ /* 0x080fe2000001000c */
[-C--:B------:R-:W-:Y:S01]  /*b4c0*/  ISETP.GE.AND P1, PT, R33, R9.reuse, PT ;  /* 0x000000092100720c */ /* 0x080fe20003f26270 */
[----:B------:R3:W-:Y:S01]  /*b4d0*/  MUFU.TANH R54, R0 ;  /* 0x0000000000367308 */ /* 0x0007e20000002400 */
[----:B------:R-:W-:Y:S01]  /*b4e0*/  FSEL R161, R3, -INF , !P5 ;  /* 0xff80000003a17808 */ /* 0x000fe20006800000 */
[----:B-1----:R-:W-:Y:S01]  /*b4f0*/  FFMA.FTZ R3, R48, R68, R13 ;  /* 0x0000004430037223 */ /* 0x002fe2000001000d */
[-C--:B------:R-:W-:Y:S01]  /*b500*/  ISETP.GE.AND P4, PT, R32, R9.reuse, PT ;  /* 0x000000092000720c */ /* 0x080fe20003f86270 */
[----:B------:R-:W-:Y:S01]  /*b510*/  HMMA.16816.F32.BF16 R12, R16, R168, R248 ;  /* 0x000000a8100c723c */ /* 0x000fe200000418f8 */
[----:B------:R-:W-:-:S02]  /*b520*/  ISETP.GE.AND P5, PT, R34, R9, PT ;  /* 0x000000092200720c */ /* 0x000fc40003fa6270 */
[-C--:B------:R-:W-:Y:S02]  /*b530*/  ISETP.GE.AND P6, PT, R40, R9.reuse, PT ;  /* 0x000000092800720c */ /* 0x080fe40003fc6270 */
[----:B------:R-:W-:Y:S01]  /*b540*/  FSEL R179, R3, -INF , !P5 ;  /* 0xff80000003b37808 */ /* 0x000fe20006800000 */
[----:B------:R-:W-:Y:S01]  /*b550*/  FMUL.FTZ R3, R78, c[0x0][0x2ec] ;  /* 0x0000bb004e037a20 */ /* 0x000fe20000410000 */
[----:B------:R-:W-:Y:S01]  /*b560*/  FSEL R169, R2, -INF , !P1 ;  /* 0xff80000002a97808 */ /* 0x000fe20004800000 */
[-C--:B------:R-:W-:Y:S01]  /*b570*/  FFMA.FTZ R2, R22, R68.reuse, R23 ;  /* 0x0000004416027223 */ /* 0x080fe20000010017 */
[----:B------:R-:W-:Y:S01]  /*b580*/  ISETP.GE.AND P5, PT, R20, R9, PT ;  /* 0x000000091400720c */ /* 0x000fe20003fa6270 */
[----:B------:R-:W-:Y:S01]  /*b590*/  HMMA.16816.F32.BF16 R16, R16, R170, R220 ;  /* 0x000000aa1010723c */ /* 0x000fe200000418dc */
[-C--:B------:R-:W-:Y:S01]  /*b5a0*/  ISETP.GE.AND P1, PT, R39, R11.reuse, PT ;  /* 0x0000000b2700720c */ /* 0x080fe20003f26270 */
[-C--:B---3--:R-:W-:Y:S01]  /*b5b0*/  FFMA.FTZ R0, R46, R68.reuse, R24 ;  /* 0x000000442e007223 */ /* 0x088fe20000010018 */
[----:B------:R-:W-:Y:S01]  /*b5c0*/  FSEL R185, R2, -INF , !P6 ;  /* 0xff80000002b97808 */ /* 0x000fe20007000000 */
[----:B------:R-:W-:Y:S01]  /*b5d0*/  FFMA.FTZ R2, R74, R68, R186 ;  /* 0x000000444a027223 */ /* 0x000fe200000100ba */
[----:B------:R-:W-:-:S02]  /*b5e0*/  ISETP.GE.AND P6, PT, R37, R11, PT ;  /* 0x0000000b2500720c */ /* 0x000fc40003fc6270 */
[----:B------:R-:W-:Y:S01]  /*b5f0*/  FSEL R168, R0, -INF , !P4 ;  /* 0xff80000000a87808 */ /* 0x000fe20006000000 */
[----:B--2---:R-:W-:Y:S01]  /*b600*/  FFMA.FTZ R0, R21, R68, R8 ;  /* 0x0000004415007223 */ /* 0x004fe20000010008 */
[----:B------:R-:W-:Y:S02]  /*b610*/  ISETP.GE.AND P4, PT, R39, R10, PT ;  /* 0x0000000a2700720c */ /* 0x000fe40003f86270 */
[----:B------:R-:W-:Y:S01]  /*b620*/  FSEL R25, R2, -INF , !P3 ;  /* 0xff80000002197808 */ /* 0x000fe20005800000 */
[-C--:B------:R-:W-:Y:S01]  /*b630*/  FFMA.FTZ R2, R69, R68.reuse, R210 ;  /* 0x0000004445027223 */ /* 0x080fe200000100d2 */
[----:B------:R-:W-:Y:S01]  /*b640*/  FSEL R186, R0, -INF , !P5 ;  /* 0xff80000000ba7808 */ /* 0x000fe20006800000 */
[----:B------:R-:W-:Y:S01]  /*b650*/  FFMA.FTZ R0, R74, R68, R204 ;  /* 0x000000444a007223 */ /* 0x000fe200000100cc */
[----:B------:R-:W-:Y:S01]  /*b660*/  ISETP.GE.AND P5, PT, R37, R10, PT ;  /* 0x0000000a2500720c */ /* 0x000fe20003fa6270 */
[----:B------:R1:W2:Y:S01]  /*b670*/  MUFU.TANH R39, R3 ;  /* 0x0000000300277308 */ /* 0x0002a20000002400 */
        /* <DEDUP_REMOVED lines=10> */
[----:B------:R-:W-:-:S02]  /*b720*/  ISETP.GE.AND P4, PT, R38, R10, PT ;  /* 0x0000000a2600720c */ /* 0x000fc40003f86270 */
[----:B------:R-:W-:Y:S01]  /*b730*/  ISETP.GE.AND P3, PT, R36, R11, PT ;  /* 0x0000000b2400720c */ /* 0x000fe20003f66270 */
[----:B------:R-:W-:Y:S01]  /*b740*/  HMMA.16816.F32.BF16 R4, R4, R154, R16 ;  /* 0x0000009a0404723c */ /* 0x000fe20000041810 */
[----:B------:R-:W-:Y:S01]  /*b750*/  FSEL R27, R0, -INF , !P5 ;  /* 0xff800000001b7808 */ /* 0x000fe20006800000 */
[----:B------:R-:W-:Y:S01]  /*b760*/  FFMA.FTZ R0, R66, R68, R212 ;  /* 0x0000004442007223 */ /* 0x000fe200000100d4 */
[----:B------:R-:W-:Y:S01]  /*b770*/  ISETP.GE.AND P5, PT, R44, R10, PT ;  /* 0x0000000a2c00720c */ /* 0x000fe20003fa6270 */
[----:B-1----:R-:W-:Y:S01]  /*b780*/  FMUL.FTZ R3, R79, c[0x0][0x2ec] ;  /* 0x0000bb004f037a20 */ /* 0x002fe20000410000 */
[----:B------:R-:W-:Y:S01]  /*b790*/  FSEL R23, R2, -INF , !P3 ;  /* 0xff80000002177808 */ /* 0x000fe20005800000 */
[CC--:B------:R-:W-:Y:S01]  /*b7a0*/  FFMA.FTZ R2, R65.reuse, R68.reuse, R205 ;  /* 0x0000004441027223 */ /* 0x0c0fe200000100cd */
[----:B------:R-:W-:Y:S01]  /*b7b0*/  FSEL R26, R0, -INF , !P2 ;  /* 0xff800000001a7808 */ /* 0x000fe20005000000 */
[----:B------:R-:W-:Y:S01]  /*b7c0*/  FFMA.FTZ R0, R65, R68, R187 ;  /* 0x0000004441007223 */ /* 0x000fe200000100bb */
[----:B------:R1:W3:Y:S01]  /*b7d0*/  MUFU.TANH R9, R3 ;  /* 0x0000000300097308 */ /* 0x0002e20000002400 */
[----:B------:R-:W-:-:S02]  /*b7e0*/  ISETP.GE.AND P2, PT, R43, R10, PT ;  /* 0x0000000a2b00720c */ /* 0x000fc40003f46270 */
[-C--:B------:R-:W-:Y:S02]  /*b7f0*/  ISETP.GE.AND P1, PT, R38, R11.reuse, PT ;  /* 0x0000000b2600720c */ /* 0x080fe40003f26270 */
[-C--:B------:R-:W-:Y:S02]  /*b800*/  ISETP.GE.AND P6, PT, R44, R11.reuse, PT ;  /* 0x0000000b2c00720c */ /* 0x080fe40003fc6270 */
[----:B------:R-:W-:Y:S01]  /*b810*/  FSEL R66, R2, -INF , !P1 ;  /* 0xff80000002427808 */ /* 0x000fe20004800000 */
[-C--:B------:R-:W-:Y:S01]  /*b820*/  FFMA.FTZ R2, R73, R68.reuse, R209 ;  /* 0x0000004449027223 */ /* 0x080fe200000100d1 */
[-C--:B------:R-:W-:Y:S01]  /*b830*/  ISETP.GE.AND P3, PT, R43, R11.reuse, PT ;  /* 0x0000000b2b00720c */ /* 0x080fe20003f66270 */
[----:B------:R-:W-:Y:S01]  /*b840*/  FMUL.FTZ R14, R14, c[0x0][0x2ec] ;  /* 0x0000bb000e0e7a20 */ /* 0x000fe20000410000 */
[-C--:B------:R-:W-:Y:S01]  /*b850*/  ISETP.GE.AND P1, PT, R42, R11.reuse, PT ;  /* 0x0000000b2a00720c */ /* 0x080fe20003f26270 */
[----:B------:R-:W-:Y:S01]  /*b860*/  FMUL.FTZ R13, R13, c[0x0][0x2ec] ;  /* 0x0000bb000d0d7a20 */ /* 0x000fe20000410000 */
[----:B------:R-:W-:Y:S01]  /*b870*/  FSEL R65, R2, -INF , !P6 ;  /* 0xff80000002417808 */ /* 0x000fe20007000000 */
[-C--:B------:R-:W-:Y:S01]  /*b880*/  FFMA.FTZ R2, R72, R68.reuse, R166 ;  /* 0x0000004448027223 */ /* 0x080fe200000100a6 */
[-C--:B------:R-:W-:Y:S01]  /*b890*/  ISETP.GE.AND P6, PT, R45, R11.reuse, PT ;  /* 0x0000000b2d00720c */ /* 0x080fe20003fc6270 */
[----:B-1----:R-:W-:Y:S01]  /*b8a0*/  FMUL.FTZ R3, R144, c[0x0][0x2ec] ;  /* 0x0000bb0090037a20 */ /* 0x002fe20000410000 */
[----:B------:R-:W-:Y:S01]  /*b8b0*/  FSEL R144, R0, -INF , !P4 ;  /* 0xff80000000907808 */ /* 0x000fe20006000000 */
[----:B------:R-:W-:Y:S01]  /*b8c0*/  FFMA.FTZ R0, R73, R68, R211 ;  /* 0x0000004449007223 */ /* 0x000fe200000100d3 */
[----:B------:R-:W-:Y:S01]  /*b8d0*/  ISETP.GE.AND P4, PT, R42, R10, PT ;  /* 0x0000000a2a00720c */ /* 0x000fe20003f86270 */
[----:B------:R-:W-:Y:S01]  /*b8e0*/  MUFU.TANH R14, R14 ;  /* 0x0000000e000e7308 */ /* 0x000fe20000002400 */
[----:B------:R-:W-:Y:S01]  /*b8f0*/  FSEL R76, R2, -INF , !P3 ;  /* 0xff800000024c7808 */ /* 0x000fe20005800000 */
[-C--:B------:R-:W-:Y:S01]  /*b900*/  FFMA.FTZ R2, R71, R68.reuse, R208 ;  /* 0x0000004447027223 */ /* 0x080fe200000100d0 */
[----:B------:R-:W-:Y:S01]  /*b910*/  FSEL R77, R0, -INF , !P5 ;  /* 0xff800000004d7808 */ /* 0x000fe20006800000 */
[----:B------:R-:W-:Y:S01]  /*b920*/  FFMA.FTZ R0, R72, R68, R75 ;  /* 0x0000004448007223 */ /* 0x000fe2000001004b */
[----:B------:R-:W-:Y:S01]  /*b930*/  ISETP.GE.AND P5, PT, R45, R10, PT ;  /* 0x0000000a2d00720c */ /* 0x000fe20003fa6270 */
[----:B------:R-:W-:Y:S01]  /*b940*/  FMUL.FTZ R12, R12, c[0x0][0x2ec] ;  /* 0x0000bb000c0c7a20 */ /* 0x000fe20000410000 */
[----:B------:R-:W-:Y:S01]  /*b950*/  FSEL R75, R2, -INF , !P1 ;  /* 0xff800000024b7808 */ /* 0x000fe20004800000 */
[----:B------:R1:W4:Y:S01]  /*b960*/  MUFU.TANH R8, R3 ;  /* 0x0000000300087308 */ /* 0x0003220000002400 */
[----:B------:R-:W-:Y:S01]  /*b970*/  FSEL R78, R0, -INF , !P2 ;  /* 0xff800000004e7808 */ /* 0x000fe20005000000 */
[----:B------:R-:W-:Y:S01]  /*b980*/  FFMA.FTZ R0, R71, R68, R167 ;  /* 0x0000004447007223 */ /* 0x000fe200000100a7 */
[C---:B------:R-:W-:Y:S01]  /*b990*/  ISETP.GE.AND P2, PT, R41.reuse, R10, PT ;  /* 0x0000000a2900720c */ /* 0x040fe20003f46270 */
[-C--:B------:R-:W-:Y:S01]  /*b9a0*/  FFMA.FTZ R2, R70, R68.reuse, R63 ;  /* 0x0000004446027223 */ /* 0x080fe2000001003f */
[-C--:B------:R-:W-:Y:S01]  /*b9b0*/  ISETP.GE.AND P3, PT, R41, R11.reuse, PT ;  /* 0x0000000b2900720c */ /* 0x080fe20003f66270 */
[----:B------:R-:W-:Y:S01]  /*b9c0*/  FMUL.FTZ R4, R4, c[0x0][0x2ec] ;  /* 0x0000bb0004047a20 */ /* 0x000fe20000410000 */
[----:B------:R-:W-:Y:S01]  /*b9d0*/  FSEL R79, R0, -INF , !P4 ;  /* 0xff800000004f7808 */ /* 0x000fe20006000000 */
[----:B--2---:R-:W-:Y:S01]  /*b9e0*/  FFMA.FTZ R0, R70, R68, R39 ;  /* 0x0000004446007223 */ /* 0x004fe20000010027 */
[----:B------:R-:W-:Y:S01]  /*b9f0*/  ISETP.GE.AND P4, PT, R35, R10, PT ;  /* 0x0000000a2300720c */ /* 0x000fe20003f86270 */
[----:B------:R-:W2:Y:S01]  /*ba00*/  MUFU.TANH R13, R13 ;  /* 0x0000000d000d7308 */ /* 0x000ea20000002400 */
[----:B------:R-:W-:Y:S01]  /*ba10*/  FSEL R149, R2, -INF , !P6 ;  /* 0xff80000002957808 */ /* 0x000fe20007000000 */
[-C--:B------:R-:W-:Y:S01]  /*ba20*/  FFMA.FTZ R2, R64, R68.reuse, R54 ;  /* 0x0000004440027223 */ /* 0x080fe20000010036 */
[----:B------:R-:W-:Y:S01]  /*ba30*/  FSEL R151, R0, -INF , !P5 ;  /* 0xff80000000977808 */ /* 0x000fe20006800000 */
[----:B---3--:R-:W-:Y:S01]  /*ba40*/  FFMA.FTZ R0, R64, R68, R9 ;  /* 0x0000004440007223 */ /* 0x008fe20000010009 */
[----:B------:R-:W-:Y:S01]  /*ba50*/  ISETP.GE.AND P5, PT, R34, R10, PT ;  /* 0x0000000a2200720c */ /* 0x000fe20003fa6270 */
[----:B-1----:R-:W-:Y:S01]  /*ba60*/  FMUL.FTZ R3, R145, c[0x0][0x2ec] ;  /* 0x0000bb0091037a20 */ /* 0x002fe20000410000 */
[----:B------:R-:W-:Y:S01]  /*ba70*/  FSEL R148, R2, -INF , !P3 ;  /* 0xff80000002947808 */ /* 0x000fe20005800000 */
[----:B------:R1:W-:Y:S01]  /*ba80*/  MUFU.TANH R9, R4 ;  /* 0x0000000400097308 */ /* 0x0003e20000002400 */
[----:B------:R-:W-:Y:S01]  /*ba90*/  FSEL R152, R0, -INF , !P2 ;  /* 0xff80000000987808 */ /* 0x000fe20005000000 */
[C---:B------:R-:W-:Y:S01]  /*baa0*/  FFMA.FTZ R0, R56.reuse, R68, R146 ;  /* 0x0000004438007223 */ /* 0x040fe20000010092 */
[----:B------:R-:W-:Y:S01]  /*bab0*/  ISETP.GE.AND P2, PT, R33, R10, PT ;  /* 0x0000000a2100720c */ /* 0x000fe20003f46270 */
[-C--:B----4-:R-:W-:Y:S01]  /*bac0*/  FFMA.FTZ R2, R56, R68.reuse, R8 ;  /* 0x0000004438027223 */ /* 0x090fe20000010008 */
[-C--:B------:R-:W-:Y:S01]  /*bad0*/  ISETP.GE.AND P1, PT, R35, R11.reuse, PT ;  /* 0x0000000b2300720c */ /* 0x080fe20003f26270 */
[----:B------:R-:W-:Y:S01]  /*bae0*/  FMUL.FTZ R15, R15, c[0x0][0x2ec] ;  /* 0x0000bb000f0f7a20 */ /* 0x000fe20000410000 */
[----:B------:R-:W-:Y:S01]  /*baf0*/  FSEL R150, R0, -INF , !P4 ;  /* 0xff80000000967808 */ /* 0x000fe20006000000 */
[----:B------:R-:W3:Y:S01]  /*bb00*/  MUFU.TANH R36, R3 ;  /* 0x0000000300247308 */ /* 0x000ee20000002400 */
[----:B------:R-:W-:Y:S01]  /*bb10*/  FFMA.FTZ R0, R48, R68, R147 ;  /* 0x0000004430007223 */ /* 0x000fe20000010093 */
[----:B------:R-:W-:Y:S01]  /*bb20*/  FSEL R146, R2, -INF , !P1 ;  /* 0xff80000002927808 */ /* 0x000fe20004800000 */
[----:B------:R-:W-:Y:S01]  /*bb30*/  FMUL.FTZ R5, R5, c[0x0][0x2ec] ;  /* 0x0000bb0005057a20 */ /* 0x000fe20000410000 */
[----:B------:R-:W-:-:S02]  /*bb40*/  ISETP.GE.AND P1, PT, R32, R11, PT ;  /* 0x0000000b2000720c */ /* 0x000fc40003f26270 */
[----:B------:R-:W-:Y:S01]  /*bb50*/  FSEL R147, R0, -INF , !P5 ;  /* 0xff80000000937808 */ /* 0x000fe20006800000 */
[-C--:B------:R-:W-:Y:S01]  /*bb60*/  FFMA.FTZ R0, R47, R68.reuse, R14 ;  /* 0x000000442f007223 */ /* 0x080fe2000001000e */
[----:B------:R-:W4:Y:S01]  /*bb70*/  MUFU.TANH R12, R12 ;  /* 0x0000000c000c7308 */ /* 0x000f220000002400 */
[----:B-1----:R-:W-:Y:S01]  /*bb80*/  FMUL.FTZ R4, R6, c[0x0][0x2ec] ;  /* 0x0000bb0006047a20 */ /* 0x002fe20000410000 */
[-C--:B------:R-:W-:Y:S01]  /*bb90*/  ISETP.GE.AND P6, PT, R34, R11.reuse, PT ;  /* 0x0000000b2200720c */ /* 0x080fe20003fc6270 */
[----:B------:R-:W-:Y:S01]  /*bba0*/  FMUL.FTZ R6, R7, c[0x0][0x2ec] ;  /* 0x0000bb0007067a20 */ /* 0x000fe20000410000 */
[----:B------:R-:W-:Y:S01]  /*bbb0*/  FSEL R166, R0, -INF , !P2 ;  /* 0xff80000000a67808 */ /* 0x000fe20005000000 */
[-C--:B--2---:R-:W-:Y:S01]  /*bbc0*/  FFMA.FTZ R0, R46, R68.reuse, R13 ;  /* 0x000000442e007223 */ /* 0x084fe2000001000d */
[----:B------:R-:W-:Y:S02]  /*bbd0*/  ISETP.GE.AND P3, PT, R33, R11, PT ;  /* 0x0000000b2100720c */ /* 0x000fe40003f66270 */
[----:B------:R-:W1:Y:S01]  /*bbe0*/  MUFU.TANH R4, R4 ;  /* 0x0000000400047308 */ /* 0x000e620000002400 */
[----:B---3--:R-:W-:Y:S01]  /*bbf0*/  FFMA.FTZ R2, R48, R68, R36 ;  /* 0x0000004430027223 */ /* 0x008fe20000010024 */
[----:B------:R-:W-:-:S02]  /*bc00*/  FSEL R153, R0, -INF , !P1 ;  /* 0xff80000000997808 */ /* 0x000fc40004800000 */
[----:B------:R-:W-:Y:S02]  /*bc10*/  ISETP.GE.AND P1, PT, R246, 0x4, PT ;  /* 0x00000004f600780c */ /* 0x000fe40003f26270 */
[----:B------:R-:W-:Y:S02]  /*bc20*/  FSEL R145, R2, -INF , !P6 ;  /* 0xff80000002917808 */ /* 0x000fe40007000000 */
[----:B------:R-:W2:Y:S01]  /*bc30*/  MUFU.TANH R3, R15 ;  /* 0x0000000f00037308 */ /* 0x000ea20000002400 */
[----:B----4-:R-:W-:Y:S01]  /*bc40*/  FFMA.FTZ R2, R47, R68, R12 ;  /* 0x000000442f027223 */ /* 0x010fe2000001000c */
[----:B------:R-:W-:Y:S02]  /*bc50*/  ISETP.GE.AND P4, PT, R32, R10, PT ;  /* 0x0000000a2000720c */ /* 0x000fe40003f86270 */
[----:B------:R-:W-:Y:S02]  /*bc60*/  ISETP.GE.AND P6, PT, R40, R11, PT ;  /* 0x0000000b2800720c */ /* 0x000fe40003fc6270 */
[----:B------:R-:W-:-:S02]  /*bc70*/  FSEL R155, R2, -INF , !P3 ;  /* 0xff800000029b7808 */ /* 0x000fc40005800000 */
[----:B------:R3:W4:Y:S01]  /*bc80*/  MUFU.TANH R8, R5 ;  /* 0x0000000500087308 */ /* 0x0007220000002400 */
[----:B-1----:R-:W-:Y:S01]  /*bc90*/  FFMA.FTZ R2, R22, R68, R4 ;  /* 0x0000004416027223 */ /* 0x002fe20000010004 */
[----:B------:R-:W-:Y:S02]  /*bca0*/  ISETP.GE.AND P5, PT, R20, R11, PT ;  /* 0x0000000b1400720c */ /* 0x000fe40003fa6270 */
[-C--:B------:R-:W-:Y:S02]  /*bcb0*/  ISETP.GE.AND P3, PT, R40, R10.reuse, PT ;  /* 0x0000000a2800720c */ /* 0x080fe40003f66270 */
[----:B------:R-:W-:Y:S02]  /*bcc0*/  ISETP.GE.AND P2, PT, R20, R10, PT ;  /* 0x0000000a1400720c */ /* 0x000fe40003f46270 */
[----:B------:R-:W1:Y:S01]  /*bcd0*/  MUFU.TANH R6, R6 ;  /* 0x0000000600067308 */ /* 0x000e620000002400 */
[----:B--2---:R-:W-:Y:S01]  /*bce0*/  FFMA.FTZ R3, R46, R68, R3 ;  /* 0x000000442e037223 */ /* 0x004fe20000010003 */
[----:B------:R-:W-:-:S04]  /*bcf0*/  FSEL R163, R2, -INF , !P3 ;  /* 0xff80000002a37808 */ /* 0x000fc80005800000 */
[----:B------:R-:W-:Y:S01]  /*bd00*/  FSEL R162, R3, -INF , !P4 ;  /* 0xff80000003a27808 */ /* 0x000fe20006000000 */
[-C--:B---3--:R-:W-:Y:S02]  /*bd10*/  FFMA.FTZ R5, R22, R68.reuse, R9 ;  /* 0x0000004416057223 */ /* 0x088fe40000010009 */
[----:B----4-:R-:W-:-:S03]  /*bd20*/  FFMA.FTZ R4, R21, R68, R8 ;  /* 0x0000004415047223 */ /* 0x010fc60000010008 */
[----:B------:R-:W-:Y:S02]  /*bd30*/  FSEL R154, R5, -INF , !P6 ;  /* 0xff800000059a7808 */ /* 0x000fe40007000000 */
[----:B------:R-:W-:Y:S01]  /*bd40*/  FSEL R157, R4, -INF , !P5 ;  /* 0xff800000049d7808 */ /* 0x000fe20006800000 */
[----:B-1----:R-:W-:-:S05]  /*bd50*/  FFMA.FTZ R0, R21, R68, R6 ;  /* 0x0000004415007223 */ /* 0x002fca0000010006 */
[----:B------:R-:W-:Y:S01]  /*bd60*/  FSEL R167, R0, -INF , !P2 ;  /* 0xff80000000a77808 */ /* 0x000fe20005000000 */
[----:B------:R-:W-:Y:S05]  /*bd70*/  @!P1 BRA `(.L_x_1089) ;  /* 0x0000036000009947 */ /* 0x000fea0003800000 */
[----:B------:R-:W-:Y:S01]  /*bd80*/  IADD3 R0, R246, -0x4, RZ ;  /* 0xfffffffcf6007810 */ /* 0x000fe20007ffe0ff */
[----:B------:R-:W-:Y:S01]  /*bd90*/  IMAD.MOV.U32 R247, RZ, RZ, c[0x0][0x198] ;  /* 0x00006600fff77624 */ /* 0x000fe200078e00ff */
[----:B------:R1:W-:Y:S01]  /*bda0*/  @P0 STS.128 [R200+0x4000], RZ ;  /* 0x004000ffc8000388 */ /* 0x0003e20000000c00 */
[----:B------:R-:W-:Y:S01]  /*bdb0*/  IMAD.MOV.U32 R215, RZ, RZ, c[0x0][0x198] ;  /* 0x00006600ffd77624 */ /* 0x000fe200078e00ff */
[----:B------:R-:W-:Y:S01]  /*bdc0*/  SHF.R.S32.HI R2, RZ, 0x1f, R0 ;  /* 0x0000001fff027819 */ /* 0x000fe20000011400 */
[----:B------:R-:W-:Y:S01]  /*bdd0*/  IMAD.WIDE.U32 R4, R0, c[0x0][0x198], RZ ;  /* 0x0000660000047a25 */ /* 0x000fe200078e00ff */
[----:B------:R-:W-:Y:S03]  /*bde0*/  BSSY B0, `(.L_x_1090) ;  /* 0x000002e000007945 */ /* 0x000fe60003800000 */
[----:B------:R-:W-:-:S02]  /*bdf0*/  IMAD R2, R2, c[0x0][0x198], RZ ;  /* 0x0000660002027a24 */ /* 0x000fc400078e02ff */
[----:B------:R-:W-:Y:S02]  /*be00*/  IMAD.SHL.U32 R252, R247, 0x10, RZ ;  /* 0x00000010f7fc7824 */ /* 0x000fe400078e00ff */
[----:B------:R-:W-:Y:S01]  /*be10*/  IMAD R0, R0, c[0x0][0x19c], R2 ;  /* 0x0000670000007a24 */ /* 0x000fe200078e0202 */
[----:B------:R-:W-:Y:S01]  /*be20*/  LEA R2, P2, R4, R242, 0x6 ;  /* 0x000000f204027211 */ /* 0x000fe200078430ff */
[----:B------:R-:W-:Y:S02]  /*be30*/  @!P0 IMAD.MOV.U32 R7, RZ, RZ, c[0x0][0x19c] ;  /* 0x00006700ff078624 */ /* 0x000fe400078e00ff */
[----:B------:R-:W-:Y:S01]  /*be40*/  IMAD.IADD R3, R5, 0x1, R0 ;  /* 0x0000000105037824 */ /* 0x000fe200078e0200 */
[-C--:B------:R-:W-:Y:S01]  /*be50*/  @!P0 IADD3 R0, P5, R252, R2.reuse, RZ ;  /* 0x00000002fc008210 */ /* 0x080fe20007fbe0ff */
[----:B------:R-:W-:Y:S01]  /*be60*/  IMAD.MOV.U32 R252, RZ, RZ, 0x4 ;  /* 0x00000004fffc7424 */ /* 0x000fe200078e00ff */
[----:B------:R-:W-:Y:S02]  /*be70*/  @!P0 LEA R5, P3, R247, R2, 0x5 ;  /* 0x00000002f7058211 */ /* 0x000fe400078628ff */
[----:B------:R-:W-:-:S02]  /*be80*/  LEA.HI.X R3, R4, R239, R3, 0x6, P2 ;  /* 0x000000ef04037211 */ /* 0x000fc400010f3403 */
[----:B------:R-:W-:Y:S02]  /*be90*/  SHF.L.U64.HI R252, R215, R252, c[0x0][0x19c] ;  /* 0x00006700d7fc7619 */ /* 0x000fe400000102fc */
[----:B------:R-:W-:Y:S02]  /*bea0*/  @!P0 LEA R8, P6, R2, c[0x0][0x168], 0x1 ;  /* 0x00005a0002088a11 */ /* 0x000fe400078c08ff */
[----:B------:R-:W-:Y:S01]  /*beb0*/  @!P0 LEA R6, P4, R0, c[0x0][0x168], 0x1 ;  /* 0x00005a0000068a11 */ /* 0x000fe200078808ff */
[----:B------:R-:W-:Y:S01]  /*bec0*/  @!P0 IMAD.X R11, R252, 0x1, R3, P5 ;  /* 0x00000001fc0b8824 */ /* 0x000fe200028e0603 */
[----:B------:R-:W-:Y:S02]  /*bed0*/  @!P0 LEA R4, P2, R5, c[0x0][0x168], 0x1 ;  /* 0x00005a0005048a11 */ /* 0x000fe400078408ff */
[----:B------:R-:W-:Y:S02]  /*bee0*/  @!P0 LEA.HI.X R10, R247, R3, R7, 0x5, P3 ;  /* 0x00000003f70a8211 */ /* 0x000fe400018f2c07 */
[----:B------:R-:W-:-:S02]  /*bef0*/  @!P0 LEA.HI.X R9, R2, c[0x0][0x16c], R3, 0x1, P6 ;  /* 0x00005b0002098a11 */ /* 0x000fc400030f0c03 */
        /* <DEDUP_REMOVED lines=28> */
.L_x_1091:
[----:B------:R-:W-:Y:S05]  /*c0c0*/  BSYNC B0 ;  /* 0x0000000000007941 */ /* 0x000fea0003800000 */
.L_x_1090:
[----:B------:R-:W0:Y:S02]  /*c0d0*/  LDGDEPBAR ;  /* 0x00000000000079af */ /* 0x000e240000000000 */
.L_x_1089:
[----:B------:R-:W-:Y:S01]  /*c0e0*/  FMNMX.FTZ R0, R233, R31, !PT ;  /* 0x0000001fe9007209 */ /* 0x000fe20007810000 */
[----:B------:R-:W-:Y:S03]  /*c0f0*/  LDSM.16.MT88.4 R16, [R189+0x6000] ;  /* 0x00600000bd10783b */ /* 0x000fe60000004200 */
[----:B-1----:R-:W-:Y:S02]  /*c100*/  FMNMX.FTZ R2, R51, R0, !PT ;  /* 0x0000000033027209 */ /* 0x002fe40007810000 */
        /* <DEDUP_REMOVED lines=57> */
[----:B------:R-:W-:Y:S01]  /*c4a0*/  FMNMX.FTZ R4, R174, R3, !PT ;  /* 0x00000003ae047209 */ /* 0x000fe20007810000 */
[----:B------:R-:W1:Y:S01]  /*c4b0*/  SHFL.BFLY PT, R5, R0, 0x2, 0x1f ;  /* 0x0c401f0000057f89 */ /* 0x000e6200000e0000 */
[----:B--2---:R-:W-:-:S02]  /*c4c0*/  FMNMX.FTZ R2, R2, R6, !PT ;  /* 0x0000000602027209 */ /* 0x004fc40007810000 */
[----:B------:R-:W-:Y:S01]  /*c4d0*/  FMNMX.FTZ R4, R175, R4, !PT ;  /* 0x00000004af047209 */ /* 0x000fe20007810000 */
[----:B------:R-:W2:Y:S03]  /*c4e0*/  SHFL.BFLY PT, R7, R70, 0x1, 0x1f ;  /* 0x0c201f0046077f89 */ /* 0x000ea600000e0000 */
[----:B------:R-:W-:Y:S01]  /*c4f0*/  FMNMX.FTZ R4, R178, R4, !PT ;  /* 0x00000004b2047209 */ /* 0x000fe20007810000 */
[----:B------:R-:W3:Y:S03]  /*c500*/  SHFL.BFLY PT, R6, R2, 0x1, 0x1f ;  /* 0x0c201f0002067f89 */ /* 0x000ee600000e0000 */
[----:B------:R-:W-:-:S04]  /*c510*/  FMNMX.FTZ R4, R179, R4, !PT ;  /* 0x00000004b3047209 */ /* 0x000fc80007810000 */
[----:B------:R-:W-:-:S04]  /*c520*/  FMNMX.FTZ R4, R169, R4, !PT ;  /* 0x00000004a9047209 */ /* 0x000fc80007810000 */
[----:B------:R-:W-:-:S04]  /*c530*/  FMNMX.FTZ R4, R168, R4, !PT ;  /* 0x00000004a8047209 */ /* 0x000fc80007810000 */
[----:B------:R-:W-:Y:S02]  /*c540*/  FMNMX.FTZ R4, R185, R4, !PT ;  /* 0x00000004b9047209 */ /* 0x000fe40007810000 */
[----:B-1----:R-:W-:Y:S02]  /*c550*/  FMNMX.FTZ R3, R0, R5, !PT ;  /* 0x0000000500037209 */ /* 0x002fe40007810000 */
[----:B------:R-:W-:Y:S02]  /*c560*/  FMNMX.FTZ R4, R186, R4, !PT ;  /* 0x00000004ba047209 */ /* 0x000fe40007810000 */
[----:B--2---:R-:W-:Y:S02]  /*c570*/  FMNMX.FTZ R70, R70, R7, !PT ;  /* 0x0000000746467209 */ /* 0x004fe40007810000 */
[----:B------:R-:W1:Y:S01]  /*c580*/  SHFL.BFLY PT, R7, R3, 0x1, 0x1f ;  /* 0x0c201f0003077f89 */ /* 0x000e6200000e0000 */
[----:B---3--:R-:W-:Y:S02]  /*c590*/  FMNMX.FTZ R2, R2, R6, !PT ;  /* 0x0000000602027209 */ /* 0x008fe40007810000 */
[C---:B------:R-:W-:Y:S01]  /*c5a0*/  FMUL.FTZ R0, R70.reuse, c[0x0][0x23c] ;  /* 0x00008f0046007a20 */ /* 0x040fe20000410000 */
[----:B------:R-:W2:Y:S01]  /*c5b0*/  SHFL.BFLY PT, R6, R4, 0x2, 0x1f ;  /* 0x0c401f0004067f89 */ /* 0x000ea200000e0000 */
[----:B------:R-:W-:Y:S01]  /*c5c0*/  FSETP.NEU.FTZ.AND P3, PT, R70, -INF , PT ;  /* 0xff8000004600780b */ /* 0x000fe20003f7d000 */
[C---:B------:R-:W-:Y:S01]  /*c5d0*/  FMUL.FTZ R9, R2.reuse, c[0x0][0x23c] ;  /* 0x00008f0002097a20 */ /* 0x040fe20000410000 */
[----:B------:R-:W-:-:S02]  /*c5e0*/  FSETP.NEU.FTZ.AND P2, PT, R2, -INF , PT ;  /* 0xff8000000200780b */ /* 0x000fc40003f5d000 */
[----:B------:R-:W-:Y:S02]  /*c5f0*/  FSEL R0, R0, RZ, P3 ;  /* 0x000000ff00007208 */ /* 0x000fe40001800000 */
[----:B------:R-:W-:Y:S02]  /*c600*/  FSEL R9, R9, RZ, P2 ;  /* 0x000000ff09097208 */ /* 0x000fe40001000000 */
[----:B------:R-:W-:Y:S01]  /*c610*/  FSEL R12, R70, RZ, P3 ;  /* 0x000000ff460c7208 */ /* 0x000fe20001800000 */
[--C-:B------:R-:W-:Y:S02]  /*c620*/  FFMA.FTZ R5, R31, c[0x0][0x23c], -R0.reuse ;  /* 0x00008f001f057a23 */ /* 0x100fe40000010800 */
[----:B------:R-:W-:Y:S02]  /*c630*/  FFMA.FTZ R11, R53, c[0x0][0x23c], -R0 ;  /* 0x00008f00350b7a23 */ /* 0x000fe40000010800 */
[----:B------:R3:W-:Y:S01]  /*c640*/  MUFU.EX2 R250, R5 ;  /* 0x0000000500fa7308 */ /* 0x0007e20000000800 */
[----:B------:R-:W-:-:S04]  /*c650*/  FADD.FTZ R14, R233, -R12 ;  /* 0x8000000ce90e7221 */ /* 0x000fc80000010000 */
[----:B------:R-:W-:Y:S01]  /*c660*/  FMUL.FTZ R14, R14, c[0x0][0x23c] ;  /* 0x00008f000e0e7a20 */ /* 0x000fe20000410000 */
[----:B-1----:R-:W-:Y:S02]  /*c670*/  FMNMX.FTZ R3, R3, R7, !PT ;  /* 0x0000000703037209 */ /* 0x002fe40007810000 */
[----:B------:R-:W-:Y:S01]  /*c680*/  MUFU.EX2 R223, R11 ;  /* 0x0000000b00df7308 */ /* 0x000fe20000000800 */
[----:B--2---:R-:W-:Y:S02]  /*c690*/  FMNMX.FTZ R4, R4, R6, !PT ;  /* 0x0000000604047209 */ /* 0x004fe40007810000 */
[C---:B------:R-:W-:Y:S01]  /*c6a0*/  FMUL.FTZ R8, R3.reuse, c[0x0][0x23c] ;  /* 0x00008f0003087a20 */ /* 0x040fe20000410000 */
[----:B------:R-:W-:Y:S02]  /*c6b0*/  FSETP.NEU.FTZ.AND P0, PT, R3, -INF , PT ;  /* 0xff8000000300780b */ /* 0x000fe40003f1d000 */
[----:B------:R-:W1:Y:S01]  /*c6c0*/  SHFL.BFLY PT, R10, R4, 0x1, 0x1f ;  /* 0x0c201f00040a7f89 */ /* 0x000e6200000e0000 */
[----:B---3--:R-:W-:Y:S01]  /*c6d0*/  FFMA.FTZ R5, R25, c[0x0][0x23c], -R9 ;  /* 0x00008f0019057a23 */ /* 0x008fe20000010809 */
[----:B------:R-:W-:Y:S01]  /*c6e0*/  FSEL R8, R8, RZ, P0 ;  /* 0x000000ff08087208 */ /* 0x000fe20000000000 */
[----:B------:R-:W2:Y:S04]  /*c6f0*/  MUFU.EX2 R72, R14 ;  /* 0x0000000e00487308 */ /* 0x000ea80000000800 */
[----:B------:R-:W-:-:S04]  /*c700*/  FFMA.FTZ R7, R26, c[0x0][0x23c], -R8 ;  /* 0x00008f001a077a23 */ /* 0x000fc80000010808 */
[----:B------:R3:W-:Y:S08]  /*c710*/  MUFU.EX2 R248, R5 ;  /* 0x0000000500f87308 */ /* 0x0007f00000000800 */
[----:B------:R-:W-:Y:S01]  /*c720*/  MUFU.EX2 R226, R7 ;  /* 0x0000000700e27308 */ /* 0x000fe20000000800 */
[-C--:B--2---:R-:W-:Y:S02]  /*c730*/  FMUL.FTZ R84, R84, R72.reuse ;  /* 0x0000004854547220 */ /* 0x084fe40000410000 */
[----:B------:R-:W-:Y:S01]  /*c740*/  FMUL.FTZ R85, R85, R72 ;  /* 0x0000004855557220 */ /* 0x000fe20000410000 */
[----:B-1----:R-:W-:Y:S01]  /*c750*/  FMNMX.FTZ R69, R4, R10, !PT ;  /* 0x0000000a04457209 */ /* 0x002fe20007810000 */
[----:B------:R-:W-:-:S02]  /*c760*/  FFMA.FTZ R4, R51, c[0x0][0x23c], -R0 ;  /* 0x00008f0033047a23 */ /* 0x000fc40000010800 */
[----:B---3--:R-:W-:Y:S02]  /*c770*/  FFMA.FTZ R5, R28, c[0x0][0x23c], -R9 ;  /* 0x00008f001c057a23 */ /* 0x008fe40000010809 */
[----:B------:R1:W-:Y:S01]  /*c780*/  MUFU.EX2 R222, R4 ;  /* 0x0000000400de7308 */ /* 0x0003e20000000800 */
[-C--:B------:R-:W-:Y:S02]  /*c790*/  FMUL.FTZ R92, R92, R72.reuse ;  /* 0x000000485c5c7220 */ /* 0x080fe40000410000 */
[-C--:B------:R-:W-:Y:S02]  /*c7a0*/  FMUL.FTZ R93, R93, R72.reuse ;  /* 0x000000485d5d7220 */ /* 0x080fe40000410000 */
[-C--:B------:R-:W-:Y:S02]  /*c7b0*/  FMUL.FTZ R96, R96, R72.reuse ;  /* 0x0000004860607220 */ /* 0x080fe40000410000 */
[-C--:B------:R-:W-:Y:S01]  /*c7c0*/  FMUL.FTZ R97, R97, R72.reuse ;  /* 0x0000004861617220 */ /* 0x080fe20000410000 */
[----:B------:R2:W-:Y:S01]  /*c7d0*/  MUFU.EX2 R247, R5 ;  /* 0x0000000500f77308 */ /* 0x0005e20000000800 */
[----:B------:R-:W-:-:S02]  /*c7e0*/  FMUL.FTZ R108, R108, R72 ;  /* 0x000000486c6c7220 */ /* 0x000fc40000410000 */
[-C--:B------:R-:W-:Y:S02]  /*c7f0*/  FMUL.FTZ R109, R109, R72.reuse ;  /* 0x000000486d6d7220 */ /* 0x080fe40000410000 */
[-C--:B------:R-:W-:Y:S02]  /*c800*/  FMUL.FTZ R112, R112, R72.reuse ;  /* 0x0000004870707220 */ /* 0x080fe40000410000 */
[-C--:B------:R-:W-:Y:S02]  /*c810*/  FMUL.FTZ R113, R113, R72.reuse ;  /* 0x0000004871717220 */ /* 0x080fe40000410000 */
[----:B-1----:R-:W-:Y:S02]  /*c820*/  FMUL.FTZ R4, R69, c[0x0][0x23c] ;  /* 0x00008f0045047a20 */ /* 0x002fe40000410000 */
[-C--:B------:R-:W-:Y:S02]  /*c830*/  FMUL.FTZ R124, R124, R72.reuse ;  /* 0x000000487c7c7220 */ /* 0x080fe40000410000 */
[----:B------:R-:W-:-:S02]  /*c840*/  FMUL.FTZ R125, R125, R72 ;  /* 0x000000487d7d7220 */ /* 0x000fc40000410000 */
[-C--:B------:R-:W-:Y:S02]  /*c850*/  FMUL.FTZ R128, R128, R72.reuse ;  /* 0x0000004880807220 */ /* 0x080fe40000410000 */
[--C-:B--2---:R-:W-:Y:S02]  /*c860*/  FFMA.FTZ R5, R24, c[0x0][0x23c], -R9.reuse ;  /* 0x00008f0018057a23 */ /* 0x104fe40000010809 */
[-C--:B------:R-:W-:Y:S02]  /*c870*/  FMUL.FTZ R129, R129, R72.reuse ;  /* 0x0000004881817220 */ /* 0x080fe40000410000 */
[----:B------:R1:W-:Y:S01]  /*c880*/  MUFU.EX2 R249, R5 ;  /* 0x0000000500f97308 */ /* 0x0003e20000000800 */
[-C--:B------:R-:W-:Y:S02]  /*c890*/  FMUL.FTZ R140, R140, R72.reuse ;  /* 0x000000488c8c7220 */ /* 0x080fe40000410000 */
[----:B------:R-:W-:Y:S02]  /*c8a0*/  FMUL.FTZ R141, R141, R72 ;  /* 0x000000488d8d7220 */ /* 0x000fe40000410000 */
[----:B-1----:R-:W-:-:S02]  /*c8b0*/  FFMA.FTZ R5, R23, c[0x0][0x23c], -R9 ;  /* 0x00008f0017057a23 */ /* 0x002fc40000010809 */
[----:B------:R-:W1:Y:S02]  /*c8c0*/  LDSM.16.MT88.4 R20, [R192+0x6000] ;  /* 0x00600000c014783b */ /* 0x000e640000004200 */
[----:B------:R2:W-:Y:S02]  /*c8d0*/  MUFU.EX2 R251, R5 ;  /* 0x0000000500fb7308 */ /* 0x0005e40000000800 */
[----:B--2---:R-:W-:-:S06]  /*c8e0*/  FFMA.FTZ R5, R30, c[0x0][0x23c], -R8 ;  /* 0x00008f001e057a23 */ /* 0x004fcc0000010808 */
[----:B------:R2:W-:Y:S02]  /*c8f0*/  MUFU.EX2 R225, R5 ;  /* 0x0000000500e17308 */ /* 0x0005e40000000800 */
[--C-:B--2---:R-:W-:Y:S02]  /*c900*/  FFMA.FTZ R5, R29, c[0x0][0x23c], -R8.reuse ;  /* 0x00008f001d057a23 */ /* 0x104fe40000010808 */
[----:B------:R-:W-:Y:S04]  /*c910*/  LDSM.16.MT88.4 R28, [R191+0x6000] ;  /* 0x00600000bf1c783b */ /* 0x000fe80000004200 */
[----:B------:R2:W-:Y:S02]  /*c920*/  MUFU.EX2 R224, R5 ;  /* 0x0000000500e07308 */ /* 0x0005e40000000800 */
[----:B--2---:R-:W-:-:S02]  /*c930*/  FFMA.FTZ R5, R27, c[0x0][0x23c], -R8 ;  /* 0x00008f001b057a23 */ /* 0x004fc40000010808 */
[----:B------:R-:W2:Y:S04]  /*c940*/  LDSM.16.MT88.4 R24, [R190+0x6000] ;  /* 0x00600000be18783b */ /* 0x000ea80000004200 */
[----:B------:R3:W4:Y:S02]  /*c950*/  MUFU.EX2 R227, R5 ;  /* 0x0000000500e37308 */ /* 0x0007240000000800 */
[----:B---3--:R-:W-:Y:S02]  /*c960*/  FSEL R5, R2, RZ, P2 ;  /* 0x000000ff02057208 */ /* 0x008fe40001000000 */
[----:B----4-:R-:W-:-:S03]  /*c970*/  F2FP.BF16.PACK_AB R7, R226, R227 ;  /* 0x000000e3e207723e */ /* 0x010fc600000010ff */
[----:B------:R-:W-:Y:S01]  /*c980*/  FADD.FTZ R6, R202, -R5 ;  /* 0x80000005ca067221 */ /* 0x000fe20000010000 */
[----:B------:R-:W-:Y:S02]  /*c990*/  FSEL R5, R3, RZ, P0 ;  /* 0x000000ff03057208 */ /* 0x000fe40000000000 */
[----:B------:R-:W-:Y:S01]  /*c9a0*/  FSETP.NEU.FTZ.AND P0, PT, R69, -INF , PT ;  /* 0xff8000004500780b */ /* 0x000fe20003f1d000 */
[----:B------:R-:W-:Y:S02]  /*c9b0*/  FMUL.FTZ R6, R6, c[0x0][0x23c] ;  /* 0x00008f0006067a20 */ /* 0x000fe40000410000 */
[----:B------:R-:W-:Y:S01]  /*c9c0*/  FADD.FTZ R5, R201, -R5 ;  /* 0x80000005c9057221 */ /* 0x000fe20000010000 */
[----:B------:R-:W-:Y:S01]  /*c9d0*/  FSEL R10, R4, RZ, P0 ;  /* 0x000000ff040a7208 */ /* 0x000fe20000000000 */
[----:B------:R3:W4:Y:S01]  /*c9e0*/  MUFU.EX2 R74, R6 ;  /* 0x00000006004a7308 */ /* 0x0007220000000800 */
[----:B------:R-:W-:Y:S01]  /*c9f0*/  F2FP.BF16.PACK_AB R4, R247, R248 ;  /* 0x000000f8f704723e */ /* 0x000fe200000010ff */
[----:B------:R-:W-:-:S02]  /*ca00*/  FMUL.FTZ R5, R5, c[0x0][0x23c] ;  /* 0x00008f0005057a20 */ /* 0x000fc40000410000 */
[--C-:B------:R-:W-:Y:S02]  /*ca10*/  FFMA.FTZ R11, R50, c[0x0][0x23c], -R10.reuse ;  /* 0x00008f00320b7a23 */ /* 0x100fe4000001080a */
[--C-:B------:R-:W-:Y:S02]  /*ca20*/  FFMA.FTZ R13, R49, c[0x0][0x23c], -R10.reuse ;  /* 0x00008f00310d7a23 */ /* 0x100fe4000001080a */
[----:B------:R5:W-:Y:S01]  /*ca30*/  MUFU.EX2 R219, R11 ;  /* 0x0000000b00db7308 */ /* 0x000be20000000800 */
[----:B------:R-:W-:-:S07]  /*ca40*/  FFMA.FTZ R12, R61, c[0x0][0x23c], -R10 ;  /* 0x00008f003d0c7a23 */ /* 0x000fce000001080a */
[----:B------:R1:W1:Y:S01]  /*ca50*/  MUFU.EX2 R73, R5 ;  /* 0x0000000500497308 */ /* 0x0002620000000800 */
[----:B---3--:R-:W-:Y:S01]  /*ca60*/  F2FP.BF16.PACK_AB R6, R251, R249 ;  /* 0x000000f9fb06723e */ /* 0x008fe200000010ff */
[-C--:B----4-:R-:W-:Y:S02]  /*ca70*/  FMUL.FTZ R80, R80, R74.reuse ;  /* 0x0000004a50507220 */ /* 0x090fe40000410000 */
[-C--:B------:R-:W-:Y:S02]  /*ca80*/  FMUL.FTZ R81, R81, R74.reuse ;  /* 0x0000004a51517220 */ /* 0x080fe40000410000 */
[-C--:B------:R-:W-:Y:S01]  /*ca90*/  FMUL.FTZ R88, R88, R74.reuse ;  /* 0x0000004a58587220 */ /* 0x080fe20000410000 */
[----:B-----5:R-:W-:Y:S01]  /*caa0*/  FSEL R11, R69, RZ, P0 ;  /* 0x000000ff450b7208 */ /* 0x020fe20000000000 */
[----:B------:R3:W-:Y:S01]  /*cab0*/  MUFU.EX2 R220, R13 ;  /* 0x0000000d00dc7308 */ /* 0x0007e20000000800 */
[-C--:B------:R-:W-:Y:S02]  /*cac0*/  FMUL.FTZ R89, R89, R74.reuse ;  /* 0x0000004a59597220 */ /* 0x080fe40000410000 */
[----:B------:R-:W-:-:S02]  /*cad0*/  FMUL.FTZ R100, R100, R74 ;  /* 0x0000004a64647220 */ /* 0x000fc40000410000 */
[----:B------:R-:W-:Y:S02]  /*cae0*/  FADD.FTZ R11, R232, -R11 ;  /* 0x8000000be80b7221 */ /* 0x000fe40000010000 */
[----:B-1----:R-:W-:Y:S01]  /*caf0*/  FFMA.FTZ R5, R52, c[0x0][0x23c], -R0 ;  /* 0x00008f0034057a23 */ /* 0x002fe20000010800 */
[----:B------:R1:W-:Y:S01]  /*cb00*/  MUFU.EX2 R217, R12 ;  /* 0x0000000c00d97308 */ /* 0x0003e20000000800 */
[----:B------:R-:W-:Y:S02]  /*cb10*/  FMUL.FTZ R11, R11, c[0x0][0x23c] ;  /* 0x00008f000b0b7a20 */ /* 0x000fe40000410000 */
[-C--:B------:R-:W-:Y:S02]  /*cb20*/  FMUL.FTZ R82, R82, R73.reuse ;  /* 0x0000004952527220 */ /* 0x080fe40000410000 */
[-C--:B------:R-:W-:Y:S02]  /*cb30*/  FMUL.FTZ R83, R83, R73.reuse ;  /* 0x0000004953537220 */ /* 0x080fe40000410000 */
[----:B------:R-:W-:Y:S01]  /*cb40*/  FMUL.FTZ R90, R90, R73 ;  /* 0x000000495a5a7220 */ /* 0x000fe20000410000 */
[----:B------:R4:W5:Y:S01]  /*cb50*/  MUFU.EX2 R71, R11 ;  /* 0x0000000b00477308 */ /* 0x0009620000000800 */
[----:B---3--:R-:W-:-:S02]  /*cb60*/  FFMA.FTZ R13, R60, c[0x0][0x23c], -R10 ;  /* 0x00008f003c0d7a23 */ /* 0x008fc4000001080a */
[-C--:B------:R-:W-:Y:S02]  /*cb70*/  FMUL.FTZ R91, R91, R73.reuse ;  /* 0x000000495b5b7220 */ /* 0x080fe40000410000 */
[-C--:B------:R-:W-:Y:S02]  /*cb80*/  FMUL.FTZ R101, R101, R74.reuse ;  /* 0x0000004a65657220 */ /* 0x080fe40000410000 */
[-C--:B------:R-:W-:Y:S01]  /*cb90*/  FMUL.FTZ R102, R102, R73.reuse ;  /* 0x0000004966667220 */ /* 0x080fe20000410000 */
[----:B------:R3:W2:Y:S01]  /*cba0*/  MUFU.EX2 R221, R5 ;  /* 0x0000000500dd7308 */ /* 0x0006a20000000800 */
[----:B-1----:R-:W-:Y:S02]  /*cbb0*/  FFMA.FTZ R12, R66, c[0x0][0x23c], -R9 ;  /* 0x00008f00420c7a23 */ /* 0x002fe40000010809 */
[----:B------:R-:W-:Y:S02]  /*cbc0*/  FMUL.FTZ R103, R103, R73 ;  /* 0x0000004967677220 */ /* 0x000fe40000410000 */
[----:B------:R-:W-:-:S02]  /*cbd0*/  FMUL.FTZ R104, R104, R74 ;  /* 0x0000004a68687220 */ /* 0x000fc40000410000 */
[-C--:B------:R-:W-:Y:S01]  /*cbe0*/  FMUL.FTZ R105, R105, R74.reuse ;  /* 0x0000004a69697220 */ /* 0x080fe20000410000 */
[----:B------:R-:W1:Y:S01]  /*cbf0*/  MUFU.EX2 R218, R13 ;  /* 0x0000000d00da7308 */ /* 0x000e620000000800 */
[----:B----4-:R-:W-:Y:S02]  /*cc00*/  FFMA.FTZ R11, R156, c[0x0][0x23c], -R0 ;  /* 0x00008f009c0b7a23 */ /* 0x010fe40000010800 */
[-C--:B------:R-:W-:Y:S02]  /*cc10*/  FMUL.FTZ R106, R106, R73.reuse ;  /* 0x000000496a6a7220 */ /* 0x080fe40000410000 */
[----:B------:R-:W-:Y:S02]  /*cc20*/  FMUL.FTZ R107, R107, R73 ;  /* 0x000000496b6b7220 */ /* 0x000fe40000410000 */
[-C--:B------:R-:W-:Y:S01]  /*cc30*/  FMUL.FTZ R116, R116, R74.reuse ;  /* 0x0000004a74747220 */ /* 0x080fe20000410000 */
[----:B------:R4:W-:Y:S01]  /*cc40*/  MUFU.EX2 R215, R11 ;  /* 0x0000000b00d77308 */ /* 0x0009e20000000800 */
[----:B---3--:R-:W-:Y:S01]  /*cc50*/  F2FP.BF16.PACK_AB R5, R224, R225 ;  /* 0x000000e1e005723e */ /* 0x008fe200000010ff */
[----:B------:R-:W-:-:S02]  /*cc60*/  FMUL.FTZ R117, R117, R74 ;  /* 0x0000004a75757220 */ /* 0x000fc40000410000 */
[-C--:B------:R-:W-:Y:S02]  /*cc70*/  FMUL.FTZ R118, R118, R73.reuse ;  /* 0x0000004976767220 */ /* 0x080fe40000410000 */
[-C--:B------:R-:W-:Y:S02]  /*cc80*/  FMUL.FTZ R119, R119, R73.reuse ;  /* 0x0000004977777220 */ /* 0x080fe40000410000 */
[----:B------:R3:W-:Y:S01]  /*cc90*/  MUFU.EX2 R216, R12 ;  /* 0x0000000c00d87308 */ /* 0x0007e20000000800 */
[-C--:B------:R-:W-:Y:S01]  /*cca0*/  FMUL.FTZ R120, R120, R74.reuse ;  /* 0x0000004a78787220 */ /* 0x080fe20000410000 */
[----:B------:R-:W-:Y:S01]  /*ccb0*/  HMMA.16816.F32.BF16 R56, R4, R16, R80 ;  /* 0x000000100438723c */ /* 0x000fe20000041850 */
[----:B------:R-:W-:Y:S02]  /*ccc0*/  FMUL.FTZ R121, R121, R74 ;  /* 0x0000004a79797220 */ /* 0x000fe40000410000 */
[-C--:B------:R-:W-:Y:S02]  /*ccd0*/  FMUL.FTZ R122, R122, R73.reuse ;  /* 0x000000497a7a7220 */ /* 0x080fe40000410000 */
[----:B------:R-:W-:-:S02]  /*cce0*/  FMUL.FTZ R123, R123, R73 ;  /* 0x000000497b7b7220 */ /* 0x000fc40000410000 */
[----:B----4-:R-:W-:Y:S01]  /*ccf0*/  FFMA.FTZ R11, R65, c[0x0][0x23c], -R9 ;  /* 0x00008f00410b7a23 */ /* 0x010fe20000010809 */
[C---:B------:R-:W-:Y:S01]  /*cd00*/  HMMA.16816.F32.BF16 R52, R4.reuse, R18, R88 ;  /* 0x000000120434723c */ /* 0x040fe20000041858 */
[-C--:B------:R-:W-:Y:S02]  /*cd10*/  FMUL.FTZ R132, R132, R74.reuse ;  /* 0x0000004a84847220 */ /* 0x080fe40000410000 */
[----:B------:R4:W1:Y:S01]  /*cd20*/  MUFU.EX2 R213, R11 ;  /* 0x0000000b00d57308 */ /* 0x0008620000000800 */
[-C--:B------:R-:W-:Y:S02]  /*cd30*/  FMUL.FTZ R133, R133, R74.reuse ;  /* 0x0000004a85857220 */ /* 0x080fe40000410000 */
[-C--:B------:R-:W-:Y:S02]  /*cd40*/  FMUL.FTZ R134, R134, R73.reuse ;  /* 0x0000004986867220 */ /* 0x080fe40000410000 */
[----:B------:R-:W-:Y:S01]  /*cd50*/  FMUL.FTZ R135, R135, R73 ;  /* 0x0000004987877220 */ /* 0x000fe20000410000 */
[----:B------:R-:W-:Y:S01]  /*cd60*/  HMMA.16816.F32.BF16 R48, R4, R20, R100 ;  /* 0x000000140430723c */ /* 0x000fe20000041864 */
[----:B------:R-:W-:-:S02]  /*cd70*/  FMUL.FTZ R136, R136, R74 ;  /* 0x0000004a88887220 */ /* 0x000fc40000410000 */
[----:B------:R-:W-:Y:S02]  /*cd80*/  FMUL.FTZ R137, R137, R74 ;  /* 0x0000004a89897220 */ /* 0x000fe40000410000 */
[-C--:B------:R-:W-:Y:S02]  /*cd90*/  FMUL.FTZ R138, R138, R73.reuse ;  /* 0x000000498a8a7220 */ /* 0x080fe40000410000 */
[----:B------:R-:W-:Y:S01]  /*cda0*/  FMUL.FTZ R139, R139, R73 ;  /* 0x000000498b8b7220 */ /* 0x000fe20000410000 */
[----:B------:R-:W-:Y:S01]  /*cdb0*/  HMMA.16816.F32.BF16 R44, R4, R22, R104 ;  /* 0x00000016042c723c */ /* 0x000fe20000041868 */
[--C-:B---3--:R-:W-:Y:S02]  /*cdc0*/  FFMA.FTZ R12, R76, c[0x0][0x23c], -R9.reuse ;  /* 0x00008f004c0c7a23 */ /* 0x108fe40000010809 */
[----:B----4-:R-:W-:Y:S02]  /*cdd0*/  FFMA.FTZ R11, R75, c[0x0][0x23c], -R9 ;  /* 0x00008f004b0b7a23 */ /* 0x010fe40000010809 */
[----:B------:R3:W-:Y:S01]  /*cde0*/  MUFU.EX2 R214, R12 ;  /* 0x0000000c00d67308 */ /* 0x0007e20000000800 */
[----:B-----5:R-:W-:-:S02]  /*cdf0*/  FMUL.FTZ R86, R86, R71 ;  /* 0x0000004756567220 */ /* 0x020fc40000410000 */
[C---:B--2---:R-:W-:Y:S01]  /*ce00*/  HMMA.16816.F32.BF16 R40, R4.reuse, R24, R116 ;  /* 0x000000180428723c */ /* 0x044fe20000041874 */
[-C--:B------:R-:W-:Y:S02]  /*ce10*/  FMUL.FTZ R87, R87, R71.reuse ;  /* 0x0000004757577220 */ /* 0x080fe40000410000 */
[-C--:B------:R-:W-:Y:S02]  /*ce20*/  FMUL.FTZ R94, R94, R71.reuse ;  /* 0x000000475e5e7220 */ /* 0x080fe40000410000 */
[----:B------:R2:W-:Y:S01]  /*ce30*/  MUFU.EX2 R212, R11 ;  /* 0x0000000b00d47308 */ /* 0x0005e20000000800 */
[-C--:B------:R-:W-:Y:S02]  /*ce40*/  FMUL.FTZ R95, R95, R71.reuse ;  /* 0x000000475f5f7220 */ /* 0x080fe40000410000 */
[----:B------:R-:W-:Y:S01]  /*ce50*/  HMMA.16816.F32.BF16 R36, R4, R26, R120 ;  /* 0x0000001a0424723c */ /* 0x000fe20000041878 */
[-C--:B------:R-:W-:Y:S02]  /*ce60*/  FMUL.FTZ R98, R98, R71.reuse ;  /* 0x0000004762627220 */ /* 0x080fe40000410000 */
[----:B------:R-:W-:-:S02]  /*ce70*/  FMUL.FTZ R99, R99, R71 ;  /* 0x0000004763637220 */ /* 0x000fc40000410000 */
[--C-:B---3--:R-:W-:Y:S02]  /*ce80*/  FFMA.FTZ R12, R144, c[0x0][0x23c], -R8.reuse ;  /* 0x00008f00900c7a23 */ /* 0x108fe40000010808 */
[-C--:B------:R-:W-:Y:S01]  /*ce90*/  FMUL.FTZ R110, R110, R71.reuse ;  /* 0x000000476e6e7220 */ /* 0x080fe20000410000 */
[C---:B------:R-:W-:Y:S01]  /*cea0*/  HMMA.16816.F32.BF16 R32, R4.reuse, R28, R132 ;  /* 0x0000001c0420723c */ /* 0x040fe20000041884 */
[-C--:B------:R-:W-:Y:S01]  /*ceb0*/  FMUL.FTZ R111, R111, R71.reuse ;  /* 0x000000476f6f7220 */ /* 0x080fe20000410000 */
[----:B------:R3:W-:Y:S01]  /*cec0*/  MUFU.EX2 R211, R12 ;  /* 0x0000000c00d37308 */ /* 0x0007e20000000800 */
[-C--:B------:R-:W-:Y:S02]  /*ced0*/  FMUL.FTZ R114, R114, R71.reuse ;  /* 0x0000004772727220 */ /* 0x080fe40000410000 */
[----:B--2---:R-:W-:Y:S02]  /*cee0*/  FFMA.FTZ R11, R77, c[0x0][0x23c], -R8 ;  /* 0x00008f004d0b7a23 */ /* 0x004fe40000010808 */
[-C--:B------:R-:W-:Y:S01]  /*cef0*/  FMUL.FTZ R115, R115, R71.reuse ;  /* 0x0000004773737220 */ /* 0x080fe20000410000 */
[----:B------:R-:W-:Y:S01]  /*cf00*/  HMMA.16816.F32.BF16 R136, R4, R30, R136 ;  /* 0x0000001e0488723c */ /* 0x000fe20000041888 */
[-C--:B------:R-:W-:Y:S01]  /*cf10*/  FMUL.FTZ R126, R126, R71.reuse ;  /* 0x000000477e7e7220 */ /* 0x080fe20000410000 */
[----:B------:R2:W4:Y:S01]  /*cf20*/  MUFU.EX2 R209, R11 ;  /* 0x0000000b00d17308 */ /* 0x0005220000000800 */
[----:B------:R-:W-:-:S02]  /*cf30*/  FMUL.FTZ R127, R127, R71 ;  /* 0x000000477f7f7220 */ /* 0x000fc40000410000 */
[-C--:B------:R-:W-:Y:S02]  /*cf40*/  FMUL.FTZ R130, R130, R71.reuse ;  /* 0x0000004782827220 */ /* 0x080fe40000410000 */
[----:B------:R-:W-:Y:S01]  /*cf50*/  F2FP.BF16.PACK_AB R4, R222, R250 ;  /* 0x000000fade04723e */ /* 0x000fe200000010ff */
[----:B------:R-:W-:Y:S01]  /*cf60*/  FMUL.FTZ R131, R131, R71 ;  /* 0x0000004783837220 */ /* 0x000fe20000410000 */
[----:B------:R-:W-:Y:S01]  /*cf70*/  F2FP.BF16.PACK_AB R5, R219, R220 ;  /* 0x000000dcdb05723e */ /* 0x000fe200000010ff */
[----:B---3--:R-:W-:Y:S01]  /*cf80*/  FFMA.FTZ R12, R164, c[0x0][0x23c], -R0 ;  /* 0x00008f00a40c7a23 */ /* 0x008fe20000010800 */
[----:B------:R-:W-:Y:S01]  /*cf90*/  F2FP.BF16.PACK_AB R6, R223, R221 ;  /* 0x000000dddf06723e */ /* 0x000fe200000010ff */
[-C--:B------:R-:W-:Y:S01]  /*cfa0*/  FMUL.FTZ R142, R142, R71.reuse ;  /* 0x000000478e8e7220 */ /* 0x080fe20000410000 */
[----:B-1----:R-:W-:Y:S01]  /*cfb0*/  F2FP.BF16.PACK_AB R7, R217, R218 ;  /* 0x000000dad907723e */ /* 0x002fe200000010ff */
[----:B------:R1:W-:Y:S01]  /*cfc0*/  MUFU.EX2 R207, R12 ;  /* 0x0000000c00cf7308 */ /* 0x0003e20000000800 */
[----:B------:R-:W-:-:S02]  /*cfd0*/  FMUL.FTZ R143, R143, R71 ;  /* 0x000000478f8f7220 */ /* 0x000fc40000410000 */
[----:B--2---:R-:W-:-:S03]  /*cfe0*/  FFMA.FTZ R11, R78, c[0x0][0x23c], -R8 ;  /* 0x00008f004e0b7a23 */ /* 0x004fc60000010808 */
[C---:B------:R-:W-:Y:S02]  /*cff0*/  HMMA.16816.F32.BF16 R84, R4.reuse, R16, R84 ;  /* 0x000000100454723c */ /* 0x040fe40000041854 */
[----:B------:R2:W-:Y:S06]  /*d000*/  MUFU.EX2 R210, R11 ;  /* 0x0000000b00d27308 */ /* 0x0005ec0000000800 */
[C---:B------:R-:W-:Y:S01]  /*d010*/  HMMA.16816.F32.BF16 R60, R4.reuse, R18, R92 ;  /* 0x00000012043c723c */ /* 0x040fe2000004185c */
[----:B------:R-:W3:Y:S04]  /*d020*/  LDSM.16.MT88.4 R16, [R192+0x6800] ;  /* 0x00680000c010783b */ /* 0x000ee80000004200 */
[----:B-1----:R-:W-:Y:S03]  /*d030*/  LDSM.16.MT88.4 R12, [R191+0x6800] ;  /* 0x00680000bf0c783b */ /* 0x002fe60000004200 */
[----:B------:R-:W-:Y:S01]  /*d040*/  HMMA.16816.F32.BF16 R96, R4, R20, R96 ;  /* 0x000000140460723c */ /* 0x000fe20000041860 */
[----:B------:R-:W-:Y:S01]  /*d050*/  LDSM.16.MT88.4 R92, [R189+0x7800] ;  /* 0x00780000bd5c783b */ /* 0x000fe20000004200 */
[----:B--2---:R-:W-:-:S04]  /*d060*/  FFMA.FTZ R11, R79, c[0x0][0x23c], -R8 ;  /* 0x00008f004f0b7a23 */ /* 0x004fc80000010808 */
[----:B------:R1:W2:Y:S02]  /*d070*/  MUFU.EX2 R208, R11 ;  /* 0x0000000b00d07308 */ /* 0x0002a40000000800 */
[C---:B------:R-:W-:Y:S01]  /*d080*/  HMMA.16816.F32.BF16 R64, R4.reuse, R22, R108 ;  /* 0x000000160440723c */ /* 0x040fe2000004186c */
[----:B------:R-:W-:Y:S04]  /*d090*/  LDSM.16.MT88.4 R20, [R190+0x6800] ;  /* 0x00680000be14783b */ /* 0x000fe80000004200 */
[----:B------:R-:W-:Y:S03]  /*d0a0*/  LDSM.16.MT88.4 R108, [R192+0x7800] ;  /* 0x00780000c06c783b */ /* 0x000fe60000004200 */
[----:B------:R-:W-:Y:S01]  /*d0b0*/  HMMA.16816.F32.BF16 R112, R4, R24, R112 ;  /* 0x000000180470723c */ /* 0x000fe20000041870 */
[----:B-1----:R-:W-:-:S07]  /*d0c0*/  FFMA.FTZ R11, R165, c[0x0][0x23c], -R0 ;  /* 0x00008f00a50b7a23 */ /* 0x002fce0000010800 */
[C---:B------:R-:W-:Y:S01]  /*d0d0*/  HMMA.16816.F32.BF16 R124, R4.reuse, R26, R124 ;  /* 0x0000001a047c723c */ /* 0x040fe2000004187c */
[----:B------:R-:W1:Y:S01]  /*d0e0*/  LDSM.16.MT88.4 R24, [R189+0x6800] ;  /* 0x00680000bd18783b */ /* 0x000e620000004200 */
[----:B------:R5:W-:Y:S06]  /*d0f0*/  MUFU.EX2 R206, R11 ;  /* 0x0000000b00ce7308 */ /* 0x000bec0000000800 */
[C---:B------:R-:W-:Y:S08]  /*d100*/  HMMA.16816.F32.BF16 R128, R4.reuse, R28, R128 ;  /* 0x0000001c0480723c */ /* 0x040ff00000041880 */
[----:B------:R-:W-:Y:S01]  /*d110*/  HMMA.16816.F32.BF16 R140, R4, R30, R140 ;  /* 0x0000001e048c723c */ /* 0x000fe2000004188c */
[----:B-----5:R-:W-:-:S04]  /*d120*/  FFMA.FTZ R11, R172, c[0x0][0x23c], -R0 ;  /* 0x00008f00ac0b7a23 */ /* 0x020fc80000010800 */
[----:B------:R5:W-:Y:S02]  /*d130*/  MUFU.EX2 R205, R11 ;  /* 0x0000000b00cd7308 */ /* 0x000be40000000800 */
[----:B------:R-:W-:Y:S02]  /*d140*/  F2FP.BF16.PACK_AB R4, R213, R216 ;  /* 0x000000d8d504723e */ /* 0x000fe400000010ff */
[----:B----4-:R-:W-:Y:S02]  /*d150*/  F2FP.BF16.PACK_AB R5, R209, R211 ;  /* 0x000000d3d105723e */ /* 0x010fe400000010ff */
[----:B------:R-:W-:Y:S02]  /*d160*/  F2FP.BF16.PACK_AB R6, R212, R214 ;  /* 0x000000d6d406723e */ /* 0x000fe400000010ff */
[----:B--2---:R-:W-:-:S07]  /*d170*/  F2FP.BF16.PACK_AB R7, R208, R210 ;  /* 0x000000d2d007723e */ /* 0x004fce00000010ff */
[----:B---3--:R-:W-:Y:S01]  /*d180*/  HMMA.16816.F32.BF16 R48, R4, R16, R48 ;  /* 0x000000100430723c */ /* 0x008fe20000041830 */
[----:B-----5:R-:W-:-:S04]  /*d190*/  FFMA.FTZ R11, R173, c[0x0][0x23c], -R0 ;  /* 0x00008f00ad0b7a23 */ /* 0x020fc80000010800 */
[----:B------:R2:W-:Y:S03]  /*d1a0*/  MUFU.EX2 R204, R11 ;  /* 0x0000000b00cc7308 */ /* 0x0005e60000000800 */
[C---:B-1----:R-:W-:Y:S08]  /*d1b0*/  HMMA.16816.F32.BF16 R56, R4.reuse, R24, R56 ;  /* 0x000000180438723c */ /* 0x042ff00000041838 */
[----:B------:R-:W-:Y:S01]  /*d1c0*/  HMMA.16816.F32.BF16 R52, R4, R26, R52 ;  /* 0x0000001a0434723c */ /* 0x000fe20000041834 */
[----:B--2---:R-:W-:-:S07]  /*d1d0*/  FFMA.FTZ R11, R158, c[0x0][0x23c], -R10 ;  /* 0x00008f009e0b7a23 */ /* 0x004fce000001080a */
[C---:B------:R-:W-:Y:S01]  /*d1e0*/  HMMA.16816.F32.BF16 R44, R4.reuse, R18, R44 ;  /* 0x00000012042c723c */ /* 0x040fe2000004182c */
[----:B------:R1:W-:Y:S07]  /*d1f0*/  MUFU.EX2 R202, R11 ;  /* 0x0000000b00ca7308 */ /* 0x0003ee0000000800 */
[C---:B------:R-:W-:Y:S08]  /*d200*/  HMMA.16816.F32.BF16 R40, R4.reuse, R20, R40 ;  /* 0x000000140428723c */ /* 0x040ff00000041828 */
[----:B------:R-:W-:Y:S01]  /*d210*/  HMMA.16816.F32.BF16 R36, R4, R22, R36 ;  /* 0x000000160424723c */ /* 0x000fe20000041824 */
[----:B-1----:R-:W-:-:S04]  /*d220*/  FFMA.FTZ R11, R159, c[0x0][0x23c], -R10 ;  /* 0x00008f009f0b7a23 */ /* 0x002fc8000001080a */
[----:B------:R1:W2:Y:S03]  /*d230*/  MUFU.EX2 R201, R11 ;  /* 0x0000000b00c97308 */ /* 0x0002a60000000800 */
[C---:B------:R-:W-:Y:S08]  /*d240*/  HMMA.16816.F32.BF16 R32, R4.reuse, R12, R32 ;  /* 0x0000000c0420723c */ /* 0x040ff00000041820 */
[----:B------:R-:W-:Y:S01]  /*d250*/  HMMA.16816.F32.BF16 R28, R4, R14, R136 ;  /* 0x0000000e041c723c */ /* 0x000fe20000041888 */
[----:B-1----:R-:W-:-:S06]  /*d260*/  FFMA.FTZ R11, R160, c[0x0][0x23c], -R10 ;  /* 0x00008f00a00b7a23 */ /* 0x002fcc000001080a */
[----:B------:R-:W-:Y:S02]  /*d270*/  F2FP.BF16.PACK_AB R4, R207, R215 ;  /* 0x000000d7cf04723e */ /* 0x000fe400000010ff */
[----:B--2---:R-:W-:Y:S01]  /*d280*/  F2FP.BF16.PACK_AB R5, R201, R202 ;  /* 0x000000cac905723e */ /* 0x004fe200000010ff */
[----:B------:R1:W-:Y:S01]  /*d290*/  MUFU.EX2 R187, R11 ;  /* 0x0000000b00bb7308 */ /* 0x0003e20000000800 */
[----:B------:R-:W-:Y:S01]  /*d2a0*/  F2FP.BF16.PACK_AB R6, R205, R206 ;  /* 0x000000cecd06723e */ /* 0x000fe200000010ff */
        /* <DEDUP_REMOVED lines=15> */
[----:B------:R1:W-:Y:S07]  /*d3a0*/  MUFU.EX2 R170, R11 ;  /* 0x0000000b00aa7308 */ /* 0x0003ee0000000800 */
        /* <DEDUP_REMOVED lines=13> */
[----:B----4-:R-:W-:-:S05]  /*d480*/  F2FP.BF16.PACK_AB R6, R161, R164 ;  /* 0x000000a4a106723e */ /* 0x010fca00000010ff */
        /* <DEDUP_REMOVED lines=38> */
[----:B---3--:R-:W-:Y:S02]  /*d6f0*/  F2FP.BF16.PACK_AB R5, R146, R147 ;  /* 0x000000939205723e */ /* 0x008fe400000010ff */
[----:B------:R-:W-:-:S04]  /*d700*/  MOV R178, R203 ;  /* 0x000000cb00b27202 */ /* 0x000fc80000000f00 */
        /* <DEDUP_REMOVED lines=24> */
[----:B------:R-:W2:Y:S04]  /*d890*/  LDSM.16.MT88.4 R124, [R190+0x7800] ;  /* 0x00780000be7c783b */ /* 0x000ea80000004200 */
[----:B------:R-:W3:Y:S03]  /*d8a0*/  LDSM.16.MT88.4 R16, [R191+0x7800] ;  /* 0x00780000bf10783b */ /* 0x000ee60000004200 */
[----:B------:R-:W-:Y:S01]  /*d8b0*/  HMMA.16816.F32.BF16 R12, R4, R14, R140 ;  /* 0x0000000e040c723c */ /* 0x000fe2000004188c */
[----:B-1----:R-:W-:-:S06]  /*d8c0*/  FFMA.FTZ R0, R167, c[0x0][0x23c], -R8 ;  /* 0x00008f00a7007a23 */ /* 0x002fcc0000010808 */
[----:B------:R-:W-:Y:S01]  /*d8d0*/  FFMA.FTZ R6, R228, R72, R250 ;  /* 0x00000048e4067223 */ /* 0x000fe200000100fa */
[----:B------:R-:W-:Y:S01]  /*d8e0*/  F2FP.BF16.PACK_AB R140, R150, R151 ;  /* 0x00000097968c723e */ /* 0x000fe200000010ff */
[----:B------:R-:W1:Y:S01]  /*d8f0*/  MUFU.EX2 R62, R0 ;  /* 0x00000000003e7308 */ /* 0x000e620000000800 */
[----:B------:R-:W-:Y:S01]  /*d900*/  FFMA.FTZ R5, R229, R71, R220 ;  /* 0x00000047e5057223 */ /* 0x000fe200000100dc */
[----:B------:R-:W-:Y:S01]  /*d910*/  F2FP.BF16.PACK_AB R142, R148, R149 ;  /* 0x00000095948e723e */ /* 0x000fe200000010ff */
[----:B------:R-:W-:Y:S02]  /*d920*/  FFMA.FTZ R4, R230, R74, R248 ;  /* 0x0000004ae6047223 */ /* 0x000fe400000100f8 */
[----:B------:R-:W-:Y:S02]  /*d930*/  FADD.FTZ R6, R222, R6 ;  /* 0x00000006de067221 */ /* 0x000fe40000010000 */
[----:B------:R-:W-:Y:S02]  /*d940*/  FADD.FTZ R8, R219, R5 ;  /* 0x00000005db087221 */ /* 0x000fe40000010000 */
[----:B------:R-:W-:-:S02]  /*d950*/  FADD.FTZ R5, R247, R4 ;  /* 0x00000004f7057221 */ /* 0x000fc40000010000 */
[----:B------:R-:W-:-:S04]  /*d960*/  FADD.FTZ R4, R218, R8 ;  /* 0x00000008da047221 */ /* 0x000fc80000010000 */
[----:B------:R-:W-:Y:S01]  /*d970*/  FADD.FTZ R4, R217, R4 ;  /* 0x00000004d9047221 */ /* 0x000fe20000010000 */
[----:B-1----:R-:W-:Y:S01]  /*d980*/  F2FP.BF16.PACK_AB R139, R62, R63 ;  /* 0x0000003f3e8b723e */ /* 0x002fe200000010ff */
[----:B------:R-:W-:Y:S02]  /*d990*/  FFMA.FTZ R0, R169, c[0x0][0x23c], -R10 ;  /* 0x00008f00a9007a23 */ /* 0x000fe4000001080a */
[----:B------:R-:W-:Y:S02]  /*d9a0*/  FADD.FTZ R4, R202, R4 ;  /* 0x00000004ca047221 */ /* 0x000fe40000010000 */
[----:B------:R1:W-:Y:S02]  /*d9b0*/  MUFU.EX2 R61, R0 ;  /* 0x00000000003d7308 */ /* 0x0003e40000000800 */
[----:B------:R-:W-:Y:S01]  /*d9c0*/  FADD.FTZ R4, R201, R4 ;  /* 0x00000004c9047221 */ /* 0x000fe20000010000 */
[----:B------:R-:W-:Y:S01]  /*d9d0*/  HMMA.16816.F32.BF16 R80, R136, R92, R56 ;  /* 0x0000005c8850723c */ /* 0x000fe20000041838 */
[----:B------:R-:W-:-:S07]  /*d9e0*/  @P1 IADD3 R201, R246, -0x4, RZ ;  /* 0xfffffffcf6c91810 */ /* 0x000fce0007ffe0ff */
[----:B------:R-:W-:Y:S01]  /*d9f0*/  HMMA.16816.F32.BF16 R88, R136, R94, R52 ;  /* 0x0000005e8858723c */ /* 0x000fe20000041834 */
[----:B-1----:R-:W-:-:S07]  /*da00*/  FFMA.FTZ R0, R168, c[0x0][0x23c], -R10 ;  /* 0x00008f00a8007a23 */ /* 0x002fce000001080a */
[C---:B------:R-:W-:Y:S01]  /*da10*/  HMMA.16816.F32.BF16 R100, R136.reuse, R108, R48 ;  /* 0x0000006c8864723c */ /* 0x040fe20000041830 */
[----:B------:R1:W4:Y:S07]  /*da20*/  MUFU.EX2 R60, R0 ;  /* 0x00000000003c7308 */ /* 0x00032e0000000800 */
[C---:B------:R-:W-:Y:S08]  /*da30*/  HMMA.16816.F32.BF16 R104, R136.reuse, R110, R44 ;  /* 0x0000006e8868723c */ /* 0x040ff0000004182c */
[----:B--2---:R-:W-:Y:S01]  /*da40*/  HMMA.16816.F32.BF16 R116, R136, R124, R40 ;  /* 0x0000007c8874723c */ /* 0x004fe20000041828 */
[----:B-1----:R-:W-:Y:S01]  /*da50*/  FFMA.FTZ R0, R185, c[0x0][0x23c], -R10 ;  /* 0x00008f00b9007a23 */ /* 0x002fe2000001080a */
[----:B----4-:R-:W-:-:S03]  /*da60*/  F2FP.BF16.PACK_AB R141, R60, R61 ;  /* 0x0000003d3c8d723e */ /* 0x010fc600000010ff */
[----:B------:R1:W-:Y:S03]  /*da70*/  MUFU.EX2 R11, R0 ;  /* 0x00000000000b7308 */ /* 0x0003e60000000800 */
[C---:B------:R-:W-:Y:S08]  /*da80*/  HMMA.16816.F32.BF16 R120, R136.reuse, R126, R36 ;  /* 0x0000007e8878723c */ /* 0x040ff00000041824 */
[----:B---3--:R-:W-:Y:S01]  /*da90*/  HMMA.16816.F32.BF16 R132, R136, R16, R132 ;  /* 0x000000108884723c */ /* 0x008fe20000041884 */
[----:B-1----:R-:W-:-:S07]  /*daa0*/  FFMA.FTZ R0, R186, c[0x0][0x23c], -R10 ;  /* 0x00008f00ba007a23 */ /* 0x002fce000001080a */
[----:B------:R-:W-:Y:S01]  /*dab0*/  HMMA.16816.F32.BF16 R136, R136, R18, R28 ;  /* 0x000000128888723c */ /* 0x000fe2000004181c */
[----:B------:R1:W2:Y:S02]  /*dac0*/  MUFU.EX2 R9, R0 ;  /* 0x0000000000097308 */ /* 0x0002a40000000800 */
        /* <DEDUP_REMOVED lines=64> */
.L_x_1085:
[----:B------:R-:W-:-:S04]  /*ded0*/  IADD3 R201, R178, -0x1, RZ ;  /* 0xffffffffb2c97810 */ /* 0x000fc80007ffe0ff */
.L_x_1092:
[----:B------:R-:W-:-:S13]  /*dee0*/  ISETP.GE.AND P0, PT, R201, RZ, PT ;  /* 0x000000ffc900720c */ /* 0x000fda0003f06270 */
[----:B------:R-:W-:Y:S05]  /*def0*/  @!P0 BRA `(.L_x_1093) ;  /* 0x000039c000008947 */ /* 0x000fea0003800000 */
[----:B------:R-:W-:Y:S01]  /*df00*/  MOV R0, c[0x0][0x1a4] ;  /* 0x0000690000007a02 */ /* 0x000fe20000000f00 */
[----:B------:R-:W-:Y:S01]  /*df10*/  IMAD.MOV.U32 R4, RZ, RZ, c[0x0][0x198] ;  /* 0x00006600ff047624 */ /* 0x000fe200078e00ff */
[----:B------:R-:W-:Y:S01]  /*df20*/  MOV R5, c[0x0][0x1a0] ;  /* 0x0000680000057a02 */ /* 0x000fe20000000f00 */
[----:B------:R-:W-:Y:S01]  /*df30*/  IMAD.MOV.U32 R252, RZ, RZ, c[0x0][0x19c] ;  /* 0x00006700fffc7624 */ /* 0x000fe200078e00ff */
[----:B------:R-:W2:Y:S01]  /*df40*/  LDL.LU.64 R6, [R1+0x8] ;  /* 0x0000080001067983 */ /* 0x000ea20000300a00 */
[----:B------:R-:W-:Y:S01]  /*df50*/  IMAD R251, R0, 0x30, RZ ;  /* 0x0000003000fb7824 */ /* 0x000fe200078e02ff */
[C---:B------:R-:W-:Y:S01]  /*df60*/  SHF.L.U64.HI R250, R5.reuse, 0x5, R0 ;  /* 0x0000000505fa7819 */ /* 0x040fe20000010200 */
[----:B------:R-:W-:Y:S01]  /*df70*/  IMAD R0, R252, 0x30, RZ ;  /* 0x00000030fc007824 */ /* 0x000fe200078e02ff */
[----:B------:R-:W-:Y:S01]  /*df80*/  SHF.L.U64.HI R252, R4, 0x5, R252 ;  /* 0x0000000504fc7819 */ /* 0x000fe200000102fc */
[----:B------:R-:W-:Y:S01]  /*df90*/  IMAD.WIDE.U32 R248, R5, 0x30, RZ ;  /* 0x0000003005f87825 */ /* 0x000fe200078e00ff */
[----:B------:R-:W-:-:S02]  /*dfa0*/  MOV R72, R69 ;  /* 0x0000004500487202 */ /* 0x000fc40000000f00 */
[----:B------:R-:W-:Y:S01]  /*dfb0*/  MOV R74, R3 ;  /* 0x00000003004a7202 */ /* 0x000fe20000000f00 */
[----:B------:R-:W-:Y:S01]  /*dfc0*/  IMAD.WIDE.U32 R246, R4, 0x30, RZ ;  /* 0x0000003004f67825 */ /* 0x000fe200078e00ff */
[----:B------:R-:W-:Y:S01]  /*dfd0*/  IADD3 R251, R251, R249, RZ ;  /* 0x000000f9fbfb7210 */ /* 0x000fe20007ffe0ff */
[----:B------:R-:W3:Y:S01]  /*dfe0*/  LDL.LU.64 R4, [R1+0x10] ;  /* 0x0000100001047983 */ /* 0x000ee20000300a00 */
[----:B------:R-:W-:Y:S01]  /*dff0*/  ISETP.GE.AND P0, PT, R236, c[0x0][0x220], PT ;  /* 0x00008800ec007a0c */ /* 0x000fe20003f06270 */
[----:B------:R-:W-:Y:S02]  /*e000*/  IMAD.MOV.U32 R71, RZ, RZ, R70 ;  /* 0x000000ffff477224 */ /* 0x000fe400078e0046 */
[----:B------:R-:W-:Y:S02]  /*e010*/  IMAD.MOV.U32 R75, RZ, RZ, R2 ;  /* 0x000000ffff4b7224 */ /* 0x000fe400078e0002 */
[----:B------:R-:W-:Y:S01]  /*e020*/  IMAD.IADD R0, R0, 0x1, R247 ;  /* 0x0000000100007824 */ /* 0x000fe200078e02f7 */
[----:B--2---:R-:W-:-:S02]  /*e030*/  MOV R233, R7 ;  /* 0x0000000700e97202 */ /* 0x004fc40000000f00 */
[----:B---3--:R-:W-:Y:S01]  /*e040*/  MOV R232, R4 ;  /* 0x0000000400e87202 */ /* 0x008fe20000000f00 */
[----:B------:R-:W-:Y:S05]  /*e050*/  BRA `(.L_x_1094) ;  /* 0x0000035000007947 */ /* 0x000fea0003800000 */
.L_x_1096:
[----:B------:R1:W-:Y:S01]  /*e060*/  @P0 STS.128 [R200+0x4000], RZ ;  /* 0x004000ffc8000388 */ /* 0x0003e20000000c00 */
[----:B------:R-:W-:Y:S01]  /*e070*/  IADD3 R0, R201, -0x1, RZ ;  /* 0xffffffffc9007810 */ /* 0x000fe20007ffe0ff */
[----:B------:R-:W-:Y:S03]  /*e080*/  IMAD.MOV.U32 R202, RZ, RZ, c[0x0][0x198] ;  /* 0x00006600ffca7624 */ /* 0x000fe600078e00ff */
[----:B------:R-:W-:Y:S01]  /*e090*/  SHF.R.S32.HI R3, RZ, 0x1f, R0 ;  /* 0x0000001fff037819 */ /* 0x000fe20000011400 */
[----:B------:R-:W-:Y:S04]  /*e0a0*/  IMAD.WIDE.U32 R4, R0, c[0x0][0x198], RZ ;  /* 0x0000660000047a25 */ /* 0x000fe800078e00ff */
[----:B------:R-:W-:Y:S02]  /*e0b0*/  IMAD R3, R3, c[0x0][0x198], RZ ;  /* 0x0000660003037a24 */ /* 0x000fe400078e02ff */
[----:B------:R-:W-:Y:S02]  /*e0c0*/  IMAD.SHL.U32 R203, R202, 0x10, RZ ;  /* 0x00000010cacb7824 */ /* 0x000fe400078e00ff */
[----:B------:R-:W-:Y:S01]  /*e0d0*/  IMAD R3, R0, c[0x0][0x19c], R3 ;  /* 0x0000670000037a24 */ /* 0x000fe200078e0203 */
[----:B------:R-:W-:Y:S01]  /*e0e0*/  LEA R0, P3, R4, R242, 0x6 ;  /* 0x000000f204007211 */ /* 0x000fe200078630ff */
[----:B------:R-:W-:Y:S02]  /*e0f0*/  IMAD.SHL.U32 R202, R202, 0x20, RZ ;  /* 0x00000020caca7824 */ /* 0x000fe400078e00ff */
[----:B------:R-:W-:Y:S01]  /*e100*/  IMAD.IADD R3, R5, 0x1, R3 ;  /* 0x0000000105037824 */ /* 0x000fe200078e0203 */
[----:B------:R-:W-:Y:S01]  /*e110*/  @!P0 IADD3 R7, P4, R203, R0, RZ ;  /* 0x00000000cb078210 */ /* 0x000fe20007f9e0ff */
[----:B------:R-:W-:Y:S01]  /*e120*/  IMAD.MOV.U32 R203, RZ, RZ, c[0x0][0x198] ;  /* 0x00006600ffcb7624 */ /* 0x000fe200078e00ff */
[C---:B------:R-:W-:Y:S01]  /*e130*/  @!P0 IADD3 R12, P2, R0.reuse, R202, RZ ;  /* 0x000000ca000c8210 */ /* 0x040fe20007f5e0ff */
[----:B------:R-:W-:Y:S01]  /*e140*/  IMAD.MOV.U32 R202, RZ, RZ, 0x4 ;  /* 0x00000004ffca7424 */ /* 0x000fe200078e00ff */
[----:B------:R-:W-:Y:S02]  /*e150*/  @!P0 LEA R10, P6, R0, c[0x0][0x168], 0x1 ;  /* 0x00005a00000a8a11 */ /* 0x000fe400078c08ff */
[----:B------:R-:W-:Y:S02]  /*e160*/  LEA.HI.X R3, R4, R239, R3, 0x6, P3 ;  /* 0x000000ef04037211 */ /* 0x000fe400018f3403 */
[----:B------:R-:W-:Y:S02]  /*e170*/  SHF.L.U64.HI R202, R203, R202, c[0x0][0x19c] ;  /* 0x00006700cbca7619 */ /* 0x000fe400000102ca */
[--C-:B------:R-:W-:Y:S01]  /*e180*/  @!P0 LEA.HI.X R11, R0, c[0x0][0x16c], R3.reuse, 0x1, P6 ;  /* 0x00005b00000b8a11 */ /* 0x100fe200030f0c03 */
[----:B------:R-:W-:Y:S01]  /*e190*/  @!P0 IMAD.X R13, R3, 0x1, R252, P2 ;  /* 0x00000001030d8824 */ /* 0x000fe200010e06fc */
[C---:B------:R-:W-:Y:S01]  /*e1a0*/  @!P0 LEA R8, P5, R7.reuse, c[0x0][0x168], 0x1 ;  /* 0x00005a0007088a11 */ /* 0x040fe200078a08ff */
[----:B------:R-:W-:Y:S01]  /*e1b0*/  @!P0 IMAD.X R9, R202, 0x1, R3, P4 ;  /* 0x00000001ca098824 */ /* 0x000fe200020e0603 */
[----:B------:R-:W-:Y:S01]  /*e1c0*/  @!P0 LEA R6, P4, R12, c[0x0][0x168], 0x1 ;  /* 0x00005a000c068a11 */ /* 0x000fe200078808ff */
[----:B------:R-:W-:Y:S01]  /*e1d0*/  @!PT LDS RZ, [RZ] ;  /* 0x00000000fffff984 */ /* 0x000fe20000000800 */
[----:B------:R-:W-:Y:S01]  /*e1e0*/  @!PT LDS RZ, [RZ] ;  /* 0x00000000fffff984 */ /* 0x000fe20000000800 */
[----:B------:R-:W-:Y:S01]  /*e1f0*/  @!PT LDS RZ, [RZ] ;  /* 0x00000000fffff984 */ /* 0x000fe20000000800 */
[----:B------:R1:W-:Y:S01]  /*e200*/  @!P0 LDGSTS.E.BYPASS.LTC128B.128 [R200+0x4000], [R10.64] ;  /* 0x040000000ac88fae */ /* 0x0003e2000b901d46 */
[----:B------:R-:W-:Y:S01]  /*e210*/  IMAD.MOV.U32 R202, RZ, RZ, c[0x0][0x19c] ;  /* 0x00006700ffca7624 */ /* 0x000fe200078e00ff */
[----:B------:R-:W-:Y:S02]  /*e220*/  @!P0 IADD3 R5, P3, R0, R246, RZ ;  /* 0x000000f600058210 */ /* 0x000fe40007f7e0ff */
[----:B------:R1:W-:Y:S01]  /*e230*/  @P0 STS.128 [R200+0x4800], RZ ;  /* 0x004800ffc8000388 */ /* 0x0003e20000000c00 */
[----:B------:R-:W-:Y:S01]  /*e240*/  @!P0 LEA.HI.X R9, R7, c[0x0][0x16c], R9, 0x1, P5 ;  /* 0x00005b0007098a11 */ /* 0x000fe200028f0c09 */
[----:B------:R-:W-:Y:S01]  /*e250*/  IMAD R202, R202, 0x30, RZ ;  /* 0x00000030caca7824 */ /* 0x000fe200078e02ff */
[----:B------:R-:W-:Y:S02]  /*e260*/  @!P0 LEA.HI.X R7, R12, c[0x0][0x16c], R13, 0x1, P4 ;  /* 0x00005b000c078a11 */ /* 0x000fe400020f0c0d */
[----:B------:R-:W-:Y:S01]  /*e270*/  @!P0 LEA R4, P2, R5, c[0x0][0x168], 0x1 ;  /* 0x00005a0005048a11 */ /* 0x000fe200078408ff */
[----:B------:R-:W-:Y:S01]  /*e280*/  @!PT LDS RZ, [RZ] ;  /* 0x00000000fffff984 */ /* 0x000fe20000000800 */
[----:B------:R-:W-:Y:S01]  /*e290*/  @!PT LDS RZ, [RZ] ;  /* 0x00000000fffff984 */ /* 0x000fe20000000800 */
[----:B------:R-:W-:Y:S01]  /*e2a0*/  @!PT LDS RZ, [RZ] ;  /* 0x00000000fffff984 */ /* 0x000fe20000000800 */
[----:B------:R1:W-:Y:S01]  /*e2b0*/  @!P0 LDGSTS.E.BYPASS.LTC128B.128 [R200+0x4800], [R8.64] ;  /* 0x0480000008c88fae */ /* 0x0003e2000b901d46 */
[----:B------:R-:W-:Y:S03]  /*e2c0*/  IMAD.IADD R202, R202, 0x1, R247 ;  /* 0x00000001caca7824 */ /* 0x000fe600078e02f7 */
[----:B------:R1:W-:Y:S01]  /*e2d0*/  @P0 STS.128 [R200+0x5000], RZ ;  /* 0x005000ffc8000388 */ /* 0x0003e20000000c00 */
[----:B------:R-:W-:Y:S03]  /*e2e0*/  @!P0 IMAD.X R14, R3, 0x1, R202, P3 ;  /* 0x00000001030e8824 */ /* 0x000fe600018e06ca */
[----:B------:R-:W-:Y:S01]  /*e2f0*/  @!PT LDS RZ, [RZ] ;  /* 0x00000000fffff984 */ /* 0x000fe20000000800 */
[----:B------:R-:W-:Y:S01]  /*e300*/  @!PT LDS RZ, [RZ] ;  /* 0x00000000fffff984 */ /* 0x000fe20000000800 */
[----:B------:R-:W-:Y:S01]  /*e310*/  @!PT LDS RZ, [RZ] ;  /* 0x00000000fffff984 */ /* 0x000fe20000000800 */
[----:B------:R1:W-:Y:S02]  /*e320*/  @!P0 LDGSTS.E.BYPASS.LTC128B.128 [R200+0x5000], [R6.64] ;  /* 0x0500000006c88fae */ /* 0x0003e4000b901d46 */
[----:B------:R-:W-:Y:S02]  /*e330*/  @!P0 LEA.HI.X R5, R5, c[0x0][0x16c], R14, 0x1, P2 ;  /* 0x00005b0005058a11 */ /* 0x000fe400010f0c0e */
[----:B------:R1:W-:Y:S04]  /*e340*/  @P0 STS.128 [R200+0x5800], RZ ;  /* 0x005800ffc8000388 */ /* 0x0003e80000000c00 */
[----:B------:R-:W-:Y:S01]  /*e350*/  @!PT LDS RZ, [RZ] ;  /* 0x00000000fffff984 */ /* 0x000fe20000000800 */
[----:B------:R-:W-:Y:S01]  /*e360*/  @!PT LDS RZ, [RZ] ;  /* 0x00000000fffff984 */ /* 0x000fe20000000800 */
[----:B------:R-:W-:Y:S01]  /*e370*/  @!PT LDS RZ, [RZ] ;  /* 0x00000000fffff984 */ /* 0x000fe20000000800 */
[----:B------:R1:W-:Y:S04]  /*e380*/  @!P0 LDGSTS.E.BYPASS.LTC128B.128 [R200+0x5800], [R4.64] ;  /* 0x0580000004c88fae */ /* 0x0003e8000b901d46 */
[----:B------:R-:W0:Y:S01]  /*e390*/  LDGDEPBAR ;  /* 0x00000000000079af */ /* 0x000e220000000000 */
[----:B------:R-:W-:-:S05]  /*e3a0*/  BRA `(.L_x_1095) ;  /* 0x000010f000007947 */ /* 0x000fca0003800000 */
.L_x_1094:
[----:B------:R-:W-:Y:S04]  /*e3b0*/  DEPBAR.LE SB0, 0x0 ;  /* 0x000080000000791a */ /* 0x000fe80000000000 */
[----:B------:R-:W-:Y:S01]  /*e3c0*/  BAR.SYNC.DEFER_BLOCKING 0x0 ;  /* 0x0000000000007b1d */ /* 0x000fe20000010000 */
[----:B------:R-:W-:Y:S02]  /*e3d0*/  MOV R2, c[0x0][0x1a0] ;  /* 0x0000680000027a02 */ /* 0x000fe40000000f00 */
[----:B------:R-:W-:Y:S02]  /*e3e0*/  MOV R0, 0x6 ;  /* 0x0000000600007802 */ /* 0x000fe40000000f00 */
[----:B------:R-:W-:Y:S02]  /*e3f0*/  SHF.R.S32.HI R4, RZ, 0x1f, R201 ;  /* 0x0000001fff047819 */ /* 0x000fe400000114c9 */
[C---:B------:R-:W-:Y:S02]  /*e400*/  SHF.L.U64.HI R0, R2.reuse, R0, c[0x0][0x1a4] ;  /* 0x0000690002007619 */ /* 0x040fe40000010200 */
[C---:B------:R-:W-:Y:S02]  /*e410*/  SHF.L.U32 R7, R2.reuse, 0x6, RZ ;  /* 0x0000000602077819 */ /* 0x040fe400000006ff */
[----:B------:R-:W-:Y:S01]  /*e420*/  SHF.L.U32 R5, R2, 0x4, RZ ;  /* 0x0000000402057819 */ /* 0x000fe200000006ff */
[----:B------:R-:W-:Y:S01]  /*e430*/  IMAD R0, R0, R201, RZ ;  /* 0x000000c900007224 */ /* 0x000fe200078e02ff */
[----:B------:R-:W-:Y:S01]  /*e440*/  SHF.L.U32 R6, R2, 0x5, RZ ;  /* 0x0000000502067819 */ /* 0x000fe200000006ff */
[-C--:B------:R-:W-:Y:S01]  /*e450*/  IMAD.WIDE.U32 R2, R201, R7.reuse, R232 ;  /* 0x00000007c9027225 */ /* 0x080fe200078e00e8 */
[----:B------:R-:W-:Y:S03]  /*e460*/  MOV R13, 0x4 ;  /* 0x00000004000d7802 */ /* 0x000fe60000000f00 */
[----:B------:R-:W-:Y:S01]  /*e470*/  IMAD R0, R4, R7, R0 ;  /* 0x0000000704007224 */ /* 0x000fe200078e0200 */
[----:B------:R-:W-:Y:S02]  /*e480*/  @!P0 LEA R10, P6, R2, c[0x0][0x170], 0x1 ;  /* 0x00005c00020a8a11 */ /* 0x000fe400078c08ff */
[----:B------:R-:W-:Y:S02]  /*e490*/  @!P0 IADD3 R7, P4, R6, R2, RZ ;  /* 0x0000000206078210 */ /* 0x000fe40007f9e0ff */
[----:B------:R-:W-:Y:S01]  /*e4a0*/  IADD3 R0, R3, R0, RZ ;  /* 0x0000000003007210 */ /* 0x000fe20007ffe0ff */
[----:B------:R-:W-:Y:S01]  /*e4b0*/  @P0 STS.128 [R200+0x6000], RZ ;  /* 0x006000ffc8000388 */ /* 0x000fe20000000c00 */
[----:B------:R-:W-:Y:S02]  /*e4c0*/  MOV R6, c[0x0][0x1a0] ;  /* 0x0000680000067a02 */ /* 0x000fe40000000f00 */
[----:B------:R-:W-:Y:S02]  /*e4d0*/  @!P0 LEA.HI.X R11, R2, c[0x0][0x174], R0, 0x1, P6 ;  /* 0x00005d00020b8a11 */ /* 0x000fe400030f0c00 */
[----:B------:R-:W-:Y:S02]  /*e4e0*/  @!P0 IADD3 R5, P1, R5, R2, RZ ;  /* 0x0000000205058210 */ /* 0x000fe40007f3e0ff */
[----:B------:R-:W-:Y:S01]  /*e4f0*/  SHF.L.U64.HI R13, R6, R13, c[0x0][0x1a4] ;  /* 0x00006900060d7619 */ /* 0x000fe2000001020d */
[----:B------:R-:W-:Y:S01]  /*e500*/  @!PT LDS RZ, [RZ] ;  /* 0x00000000fffff984 */ /* 0x000fe20000000800 */
[----:B------:R-:W-:Y:S01]  /*e510*/  @!PT LDS RZ, [RZ] ;  /* 0x00000000fffff984 */ /* 0x000fe20000000800 */
[----:B------:R-:W-:Y:S01]  /*e520*/  @!PT LDS RZ, [RZ] ;  /* 0x00000000fffff984 */ /* 0x000fe20000000800 */
[----:B------:R1:W-:Y:S01]  /*e530*/  @!P0 LDGSTS.E.BYPASS.LTC128B.128 [R200+0x6000], [R10.64] ;  /* 0x060000000ac88fae */ /* 0x0003e2000b901d46 */
[----:B------:R-:W-:Y:S02]  /*e540*/  @!P0 LEA R8, P5, R5, c[0x0][0x170], 0x1 ;  /* 0x00005c0005088a11 */ /* 0x000fe400078a08ff */
[----:B------:R-:W-:Y:S02]  /*e550*/  @!P0 IADD3.X R3, R13, R0, RZ, P1, !PT ;  /* 0x000000000d038210 */ /* 0x000fe40000ffe4ff */
[----:B------:R-:W-:Y:S02]  /*e560*/  @!P0 LEA R6, P3, R7, c[0x0][0x170], 0x1 ;  /* 0x00005c0007068a11 */ /* 0x000fe400078608ff */
[----:B------:R-:W-:Y:S01]  /*e570*/  @!P0 LEA.HI.X R9, R5, c[0x0][0x174], R3, 0x1, P5 ;  /* 0x00005d0005098a11 */ /* 0x000fe200028f0c03 */
[----:B------:R-:W-:Y:S01]  /*e580*/  @P0 STS.128 [R200+0x6800], RZ ;  /* 0x006800ffc8000388 */ /* 0x000fe20000000c00 */
[----:B------:R-:W-:Y:S02]  /*e590*/  @!P0 IADD3.X R13, R0, R250, RZ, P4, !PT ;  /* 0x000000fa000d8210 */ /* 0x000fe400027fe4ff */
[----:B------:R-:W-:Y:S02]  /*e5a0*/  @!P0 IADD3 R12, P2, R248, R2, RZ ;  /* 0x00000002f80c8210 */ /* 0x000fe40007f5e0ff */
[----:B------:R-:W-:Y:S02]  /*e5b0*/  @!P0 LEA.HI.X R7, R7, c[0x0][0x174], R13, 0x1, P3 ;  /* 0x00005d0007078a11 */ /* 0x000fe400018f0c0d */
[----:B------:R-:W-:Y:S01]  /*e5c0*/  @!P0 LEA R4, P1, R12, c[0x0][0x170], 0x1 ;  /* 0x00005c000c048a11 */ /* 0x000fe200078208ff */
[----:B------:R-:W-:Y:S01]  /*e5d0*/  @!PT LDS RZ, [RZ] ;  /* 0x00000000fffff984 */ /* 0x000fe20000000800 */
[----:B------:R-:W-:Y:S01]  /*e5e0*/  @!PT LDS RZ, [RZ] ;  /* 0x00000000fffff984 */ /* 0x000fe20000000800 */
[----:B------:R-:W-:Y:S01]  /*e5f0*/  @!PT LDS RZ, [RZ] ;  /* 0x00000000fffff984 */ /* 0x000fe20000000800 */
[----:B------:R1:W-:Y:S01]  /*e600*/  @!P0 LDGSTS.E.BYPASS.LTC128B.128 [R200+0x6800], [R8.64] ;  /* 0x0680000008c88fae */ /* 0x0003e2000b901d46 */
[----:B------:R-:W-:Y:S04]  /*e610*/  @!P0 IADD3.X R14, R0, R251, RZ, P2, !PT ;  /* 0x000000fb000e8210 */ /* 0x000fe800017fe4ff */
[----:B------:R-:W-:Y:S02]  /*e620*/  @!P0 LEA.HI.X R5, R12, c[0x0][0x174], R14, 0x1, P1 ;  /* 0x00005d000c058a11 */ /* 0x000fe400008f0c0e */
[----:B------:R-:W-:Y:S01]  /*e630*/  ISETP.GT.AND P1, PT, R201, RZ, PT ;  /* 0x000000ffc900720c */ /* 0x000fe20003f24270 */
        /* <DEDUP_REMOVED lines=25> */
[----:B------:R-:W-:Y:S08]  /*e7d0*/  LDSM.16.M88.4 R176, [R195+0x1000] ;  /* 0x00100000c3b0783b */ /* 0x000ff00000000200 */
[----:B------:R-:W-:Y:S08]  /*e7e0*/  LDSM.16.M88.4 R180, [R195+0x1800] ;  /* 0x00180000c3b4783b */ /* 0x000ff00000000200 */
        /* <DEDUP_REMOVED lines=73> */
[----:B------:R-:W-:Y:S02]  /*ec80*/  FMUL.FTZ R18, R18, c[0x0][0x2ec] ;  /* 0x0000bb0012127a20 */ /* 0x000fe40000410000 */
[----:B------:R-:W-:Y:S01]  /*ec90*/  FMUL.FTZ R19, R19, c[0x0][0x2ec] ;  /* 0x0000bb0013137a20 */ /* 0x000fe20000410000 */
[----:B------:R4:W1:Y:S10]  /*eca0*/  MUFU.TANH R178, R7 ;  /* 0x0000000700b27308 */ /* 0x0008740000002400 */
[----:B------:R-:W1:Y:S10]  /*ecb0*/  MUFU.TANH R176, R8 ;  /* 0x0000000800b07308 */ /* 0x000e740000002400 */
[----:B------:R-:W1:Y:S01]  /*ecc0*/  MUFU.TANH R175, R9 ;  /* 0x0000000900af7308 */ /* 0x000e620000002400 */
[----:B----4-:R-:W4:Y:S09]  /*ecd0*/  LDSM.16.M88.4 R4, [R193+0x800] ;  /* 0x00080000c104783b */ /* 0x010f320000000200 */
[----:B------:R-:W1:Y:S10]  /*ece0*/  MUFU.TANH R171, R10 ;  /* 0x0000000a00ab7308 */ /* 0x000e740000002400 */
[----:B------:R5:W1:Y:S10]  /*ecf0*/  MUFU.TANH R173, R11 ;  /* 0x0000000b00ad7308 */ /* 0x000a740000002400 */
[----:B------:R1:W1:Y:S10]  /*ed00*/  MUFU.TANH R170, R15 ;  /* 0x0000000f00aa7308 */ /* 0x0002740000002400 */
[----:B------:R-:W2:Y:S01]  /*ed10*/  MUFU.TANH R172, R12 ;  /* 0x0000000c00ac7308 */ /* 0x000ea20000002400 */
[----:B-----5:R-:W5:Y:S01]  /*ed20*/  LDSM.16.M88.4 R8, [R193+0x1000] ;  /* 0x00100000c108783b */ /* 0x020f620000000200 */
[-C--:B----4-:R-:W-:Y:S08]  /*ed30*/  HMMA.16816.F32.BF16 R20, R156, R4.reuse, R20 ;  /* 0x000000049c14723c */ /* 0x090ff00000041814 */
[----:B------:R-:W4:Y:S01]  /*ed40*/  MUFU.TANH R174, R13 ;  /* 0x0000000d00ae7308 */ /* 0x000f220000002400 */
[C---:B------:R-:W-:Y:S04]  /*ed50*/  HMMA.16816.F32.BF16 R24, R76.reuse, R4, R24 ;  /* 0x000000044c18723c */ /* 0x040fe80000041818 */
[----:B-1----:R-:W-:Y:S05]  /*ed60*/  FMUL.FTZ R15, R16, c[0x0][0x2ec] ;  /* 0x0000bb00100f7a20 */ /* 0x002fea0000410000 */
[----:B------:R-:W1:Y:S01]  /*ed70*/  MUFU.TANH R169, R14 ;  /* 0x0000000e00a97308 */ /* 0x000e620000002400 */
[-C--:B------:R-:W-:Y:S08]  /*ed80*/  HMMA.16816.F32.BF16 R28, R76, R6.reuse, R28 ;  /* 0x000000064c1c723c */ /* 0x080ff0000004181c */
[C---:B------:R-:W-:Y:S01]  /*ed90*/  HMMA.16816.F32.BF16 R32, R156.reuse, R6, R32 ;  /* 0x000000069c20723c */ /* 0x040fe20000041820 */
[----:B------:R-:W1:Y:S01]  /*eda0*/  MUFU.TANH R15, R15 ;  /* 0x0000000f000f7308 */ /* 0x000e620000002400 */
[----:B------:R-:W1:Y:S01]  /*edb0*/  LDSM.16.M88.4 R4, [R193+0x1800] ;  /* 0x00180000c104783b */ /* 0x000e620000000200 */
[----:B------:R-:W-:Y:S04]  /*edc0*/  DEPBAR.LE SB0, 0x0 ;  /* 0x000080000000791a */ /* 0x000fe80000000000 */
[----:B------:R-:W-:Y:S02]  /*edd0*/  FMUL.FTZ R20, R20, c[0x0][0x2ec] ;  /* 0x0000bb0014147a20 */ /* 0x000fe40000410000 */
[----:B------:R-:W-:Y:S02]  /*ede0*/  FMUL.FTZ R21, R21, c[0x0][0x2ec] ;  /* 0x0000bb0015157a20 */ /* 0x000fe40000410000 */
[----:B------:R-:W1:Y:S01]  /*edf0*/  MUFU.TANH R17, R17 ;  /* 0x0000001100117308 */ /* 0x000e620000002400 */
        /* <DEDUP_REMOVED lines=9> */
[----:B------:R5:W2:Y:S01]  /*ee90*/  MUFU.TANH R152, R31 ;  /* 0x0000001f00987308 */ /* 0x000aa20000002400 */
        /* <DEDUP_REMOVED lines=13> */
[----:B-----5:R-:W-:Y:S01]  /*ef70*/  FMUL.FTZ R31, R33, c[0x0][0x2ec] ;  /* 0x0000bb00211f7a20 */ /* 0x020fe20000410000 */
        /* <DEDUP_REMOVED lines=10> */
[----:B------:R1:W1:Y:S03]  /*f020*/  MUFU.TANH R164, R23 ;  /* 0x0000001700a47308 */ /* 0x0002660000002400 */
        /* <DEDUP_REMOVED lines=69> */
[----:B------:R-:W1:Y:S02]  /*f480*/  MUFU.TANH R67, R67 ;  /* 0x0000004300437308 */ /* 0x000e640000002400 */
[----:B-1234-:R-:W-:-:S05]  /*f490*/  @P1 BRA `(.L_x_1096) ;  /* 0xffffebc000001947 */ /* 0x01efca000383ffff */
.L_x_1095:
[----:B------:R-:W2:Y:S02]  /*f4a0*/  S2R R0, SR_TID.X ;  /* 0x0000000000007919 */ /* 0x000ea40000002100 */
[----:B--2---:R-:W-:Y:S04]  /*f4b0*/  SHF.L.U32 R0, R0, 0x1, RZ ;  /* 0x0000000100007819 */ /* 0x004fe800000006ff */
[----:B------:R-:W-:Y:S04]  /*f4c0*/  LOP3.LUT R0, R0, 0x6, RZ, 0xc0, !PT ;  /* 0x0000000600007812 */ /* 0x000fe800078ec0ff */
[----:B------:R-:W-:Y:S04]  /*f4d0*/  LEA R0, R201, R0, 0x6 ;  /* 0x00000000c9007211 */ /* 0x000fe800078e30ff */
[----:B-1----:R-:W1:Y:S01]  /*f4e0*/  I2F R11, R0 ;  /* 0x00000000000b7306 */ /* 0x002e620000201400 */
[C---:B------:R-:W-:Y:S02]  /*f4f0*/  IADD3 R3, R0.reuse, 0x8, RZ ;  /* 0x0000000800037810 */ /* 0x040fe40007ffe0ff */
[C---:B------:R-:W-:Y:S02]  /*f500*/  IADD3 R4, R0.reuse, 0x1, RZ ;  /* 0x0000000100047810 */ /* 0x040fe40007ffe0ff */
[C---:B------:R-:W-:Y:S02]  /*f510*/  IADD3 R9, R0.reuse, 0x10, RZ ;  /* 0x0000001000097810 */ /* 0x040fe40007ffe0ff */
[C---:B------:R-:W-:Y:S02]  /*f520*/  IADD3 R16, R0.reuse, 0x29, RZ ;  /* 0x0000002900107810 */ /* 0x040fe40007ffe0ff */
[C---:B------:R-:W-:Y:S01]  /*f530*/  IADD3 R10, R0.reuse, 0x9, RZ ;  /* 0x00000009000a7810 */ /* 0x040fe20007ffe0ff */
[----:B------:R-:W2:Y:S01]  /*f540*/  I2F R3, R3 ;  /* 0x0000000300037306 */ /* 0x000ea20000201400 */
[C---:B------:R-:W-:Y:S02]  /*f550*/  IADD3 R8, R0.reuse, 0x11, RZ ;  /* 0x0000001100087810 */ /* 0x040fe40007ffe0ff */
[C---:B------:R-:W-:Y:S02]  /*f560*/  IADD3 R7, R0.reuse, 0x18, RZ ;  /* 0x0000001800077810 */ /* 0x040fe40007ffe0ff */
[C---:B------:R-:W-:Y:S02]  /*f570*/  IADD3 R5, R0.reuse, 0x20, RZ ;  /* 0x0000002000057810 */ /* 0x040fe40007ffe0ff */
[C---:B------:R-:W-:Y:S02]  /*f580*/  IADD3 R6, R0.reuse, 0x19, RZ ;  /* 0x0000001900067810 */ /* 0x040fe40007ffe0ff */
[C---:B------:R-:W-:Y:S01]  /*f590*/  IADD3 R13, R0.reuse, 0x21, RZ ;  /* 0x00000021000d7810 */ /* 0x040fe20007ffe0ff */
[----:B------:R-:W3:Y:S01]  /*f5a0*/  I2F R4, R4 ;  /* 0x0000000400047306 */ /* 0x000ee20000201400 */
[C---:B------:R-:W-:Y:S01]  /*f5b0*/  IADD3 R12, R0.reuse, 0x28, RZ ;  /* 0x00000028000c7810 */ /* 0x040fe20007ffe0ff */
[CC--:B-1----:R-:W-:Y:S02]  /*f5c0*/  FFMA.FTZ R22, R11.reuse, R68.reuse, R171 ;  /* 0x000000440b167223 */ /* 0x0c2fe400000100ab */
[CC--:B------:R-:W-:Y:S02]  /*f5d0*/  FFMA.FTZ R14, R11.reuse, R68.reuse, R179 ;  /* 0x000000440b0e7223 */ /* 0x0c0fe400000100b3 */
[CC--:B------:R-:W-:Y:S04]  /*f5e0*/  FFMA.FTZ R18, R11.reuse, R68.reuse, R177 ;  /* 0x000000440b127223 */ /* 0x0c0fe800000100b1 */
[----:B------:R-:W1:Y:S01]  /*f5f0*/  I2F R9, R9 ;  /* 0x0000000900097306 */ /* 0x000e620000201400 */
[-C--:B------:R-:W-:Y:S02]  /*f600*/  FFMA.FTZ R26, R11, R68.reuse, R176 ;  /* 0x000000440b1a7223 */ /* 0x080fe400000100b0 */
[CC--:B--2---:R-:W-:Y:S02]  /*f610*/  FFMA.FTZ R23, R3.reuse, R68.reuse, R169 ;  /* 0x0000004403177223 */ /* 0x0c4fe400000100a9 */
[CC--:B------:R-:W-:Y:S02]  /*f620*/  FFMA.FTZ R15, R3.reuse, R68.reuse, R15 ;  /* 0x00000044030f7223 */ /* 0x0c0fe4000001000f */
[CC--:B------:R-:W-:Y:S03]  /*f630*/  FFMA.FTZ R19, R3.reuse, R68.reuse, R166 ;  /* 0x0000004403137223 */ /* 0x0c0fe600000100a6 */
[----:B------:R2:W4:Y:S01]  /*f640*/  I2F R11, R16 ;  /* 0x00000010000b7306 */ /* 0x0005220000201400 */
[-C--:B------:R-:W-:Y:S01]  /*f650*/  FFMA.FTZ R27, R3, R68.reuse, R172 ;  /* 0x00000044031b7223 */ /* 0x080fe200000100ac */
[----:B------:R-:W-:Y:S01]  /*f660*/  IADD3 R3, R0, 0x31, RZ ;  /* 0x0000003100037810 */ /* 0x000fe20007ffe0ff */
[CC--:B---3--:R-:W-:Y:S02]  /*f670*/  FFMA.FTZ R20, R4.reuse, R68.reuse, R178 ;  /* 0x0000004404147223 */ /* 0x0c8fe400000100b2 */
[CC--:B------:R-:W-:Y:S02]  /*f680*/  FFMA.FTZ R24, R4.reuse, R68.reuse, R173 ;  /* 0x0000004404187223 */ /* 0x0c0fe400000100ad */
[CC--:B------:R-:W-:Y:S03]  /*f690*/  FFMA.FTZ R28, R4.reuse, R68.reuse, R175 ;  /* 0x00000044041c7223 */ /* 0x0c0fe600000100af */
[----:B------:R-:W3:Y:S01]  /*f6a0*/  I2F R10, R10 ;  /* 0x0000000a000a7306 */ /* 0x000ee20000201400 */
[CC--:B-1----:R-:W-:Y:S02]  /*f6b0*/  FFMA.FTZ R30, R9.reuse, R68.reuse, R165 ;  /* 0x00000044091e7223 */ /* 0x0c2fe400000100a5 */
[CC--:B------:R-:W-:Y:S02]  /*f6c0*/  FFMA.FTZ R33, R9.reuse, R68.reuse, R163 ;  /* 0x0000004409217223 */ /* 0x0c0fe400000100a3 */
[CC--:B------:R-:W-:Y:S05]  /*f6d0*/  FFMA.FTZ R41, R9.reuse, R68.reuse, R153 ;  /* 0x0000004409297223 */ /* 0x0c0fea0000010099 */
[----:B------:R-:W1:Y:S01]  /*f6e0*/  I2F R8, R8 ;  /* 0x0000000800087306 */ /* 0x000e620000201400 */
[-C--:B------:R-:W-:Y:S02]  /*f6f0*/  FFMA.FTZ R45, R9, R68.reuse, R162 ;  /* 0x00000044092d7223 */ /* 0x080fe400000100a2 */
[-C--:B--2---:R-:W-:Y:S01]  /*f700*/  FFMA.FTZ R16, R4, R68.reuse, R180 ;  /* 0x0000004404107223 */ /* 0x084fe200000100b4 */
[----:B------:R-:W-:Y:S01]  /*f710*/  IADD3 R4, R0, 0x30, RZ ;  /* 0x0000003000047810 */ /* 0x000fe20007ffe0ff */
[CC--:B----4-:R-:W-:Y:S02]  /*f720*/  FFMA.FTZ R157, R11.reuse, R68.reuse, R37 ;  /* 0x000000440b9d7223 */ /* 0x0d0fe40000010025 */
[-C--:B------:R-:W-:Y:S03]  /*f730*/  FFMA.FTZ R153, R11, R68.reuse, R47 ;  /* 0x000000440b997223 */ /* 0x080fe6000001002f */
[----:B------:R-:W2:Y:S01]  /*f740*/  I2F R9, R3 ;  /* 0x0000000300097306 */ /* 0x000ea20000201400 */
[CC--:B---3--:R-:W-:Y:S02]  /*f750*/  FFMA.FTZ R21, R10.reuse, R68.reuse, R168 ;  /* 0x000000440a157223 */ /* 0x0c8fe400000100a8 */
[CC--:B------:R-:W-:Y:S02]  /*f760*/  FFMA.FTZ R17, R10.reuse, R68.reuse, R17 ;  /* 0x000000440a117223 */ /* 0x0c0fe40000010011 */
[CC--:B------:R-:W-:Y:S05]  /*f770*/  FFMA.FTZ R25, R10.reuse, R68.reuse, R170 ;  /* 0x000000440a197223 */ /* 0x0c0fea00000100aa */
[----:B------:R-:W3:Y:S01]  /*f780*/  I2F R4, R4 ;  /* 0x0000000400047306 */ /* 0x000ee20000201400 */
[-C--:B------:R-:W-:Y:S02]  /*f790*/  FFMA.FTZ R29, R10, R68.reuse, R174 ;  /* 0x000000440a1d7223 */ /* 0x080fe400000100ae */
[CC--:B-1----:R-:W-:Y:S02]  /*f7a0*/  FFMA.FTZ R10, R8.reuse, R68.reuse, R167 ;  /* 0x00000044080a7223 */ /* 0x0c2fe400000100a7 */
[CC--:B------:R-:W-:Y:S02]  /*f7b0*/  FFMA.FTZ R34, R8.reuse, R68.reuse, R164 ;  /* 0x0000004408227223 */ /* 0x0c0fe400000100a4 */
[CC--:B------:R-:W-:Y:S03]  /*f7c0*/  FFMA.FTZ R46, R8.reuse, R68.reuse, R161 ;  /* 0x00000044082e7223 */ /* 0x0c0fe600000100a1 */
[----:B------:R-:W1:Y:S01]  /*f7d0*/  I2F R7, R7 ;  /* 0x0000000700077306 */ /* 0x000e620000201400 */
[-C--:B------:R-:W-:Y:S01]  /*f7e0*/  FFMA.FTZ R42, R8, R68.reuse, R155 ;  /* 0x00000044082a7223 */ /* 0x080fe2000001009b */
[C---:B------:R-:W-:Y:S01]  /*f7f0*/  IADD3 R8, R0.reuse, 0x38, RZ ;  /* 0x0000003800087810 */ /* 0x040fe20007ffe0ff */
[CC--:B--2---:R-:W-:Y:S01]  /*f800*/  FFMA.FTZ R177, R9.reuse, R68.reuse, R53 ;  /* 0x0000004409b17223 */ /* 0x0c4fe20000010035 */
[----:B------:R-:W-:Y:S01]  /*f810*/  IADD3 R3, R0, 0x39, RZ ;  /* 0x0000003900037810 */ /* 0x000fe20007ffe0ff */
[CC--:B------:R-:W-:Y:S01]  /*f820*/  FFMA.FTZ R211, R9.reuse, R68.reuse, R55 ;  /* 0x0000004409d37223 */ /* 0x0c0fe20000010037 */
[----:B------:R-:W-:Y:S01]  /*f830*/  FMNMX.FTZ R0, R14, R71, !PT ;  /* 0x000000470e007209 */ /* 0x000fe20007810000 */
[CC--:B------:R-:W-:Y:S03]  /*f840*/  FFMA.FTZ R225, R9.reuse, R68.reuse, R59 ;  /* 0x0000004409e17223 */ /* 0x0c0fe6000001003b */
[----:B------:R-:W2:Y:S01]  /*f850*/  I2F R5, R5 ;  /* 0x0000000500057306 */ /* 0x000ea20000201400 */
[-C--:B------:R-:W-:Y:S02]  /*f860*/  FFMA.FTZ R210, R9, R68.reuse, R77 ;  /* 0x0000004409d27223 */ /* 0x080fe4000001004d */
[CC--:B---3--:R-:W-:Y:S02]  /*f870*/  FFMA.FTZ R176, R4.reuse, R68.reuse, R52 ;  /* 0x0000004404b07223 */ /* 0x0c8fe40000010034 */
[CC--:B------:R-:W-:Y:S02]  /*f880*/  FFMA.FTZ R213, R4.reuse, R68.reuse, R54 ;  /* 0x0000004404d57223 */ /* 0x0c0fe40000010036 */
[----:B------:R-:W-:Y:S01]  /*f890*/  LDSM.16.MT88.4 R52, [R190+0x6000] ;  /* 0x00600000be34783b */ /* 0x000fe20000004200 */
[CC--:B------:R-:W-:Y:S02]  /*f8a0*/  FFMA.FTZ R226, R4.reuse, R68.reuse, R58 ;  /* 0x0000004404e27223 */ /* 0x0c0fe4000001003a */
[----:B------:R-:W3:Y:S01]  /*f8b0*/  I2F R6, R6 ;  /* 0x0000000600067306 */ /* 0x000ee20000201400 */
[----:B------:R-:W-:Y:S01]  /*f8c0*/  FFMA.FTZ R227, R4, R68, R56 ;  /* 0x0000004404e37223 */ /* 0x000fe20000010038 */
[----:B------:R-:W-:Y:S02]  /*f8d0*/  FMNMX.FTZ R4, R16, R0, !PT ;  /* 0x0000000010047209 */ /* 0x000fe40007810000 */
[----:B------:R-:W-:Y:S01]  /*f8e0*/  FMNMX.FTZ R0, R18, R72, !PT ;  /* 0x0000004812007209 */ /* 0x000fe20007810000 */
[CC--:B-1----:R-:W-:Y:S02]  /*f8f0*/  FFMA.FTZ R32, R7.reuse, R68.reuse, R32 ;  /* 0x0000004407207223 */ /* 0x0c2fe40000010020 */
[-C--:B------:R-:W-:Y:S02]  /*f900*/  FFMA.FTZ R35, R7, R68.reuse, R149 ;  /* 0x0000004407237223 */ /* 0x080fe40000010095 */
[-C--:B------:R-:W-:Y:S01]  /*f910*/  FFMA.FTZ R149, R11, R68.reuse, R51 ;  /* 0x000000440b957223 */ /* 0x080fe20000010033 */
[----:B------:R-:W1:Y:S01]  /*f920*/  I2F R13, R13 ;  /* 0x0000000d000d7306 */ /* 0x000e620000201400 */
[CC--:B------:R-:W-:Y:S02]  /*f930*/  FFMA.FTZ R43, R7.reuse, R68.reuse, R151 ;  /* 0x00000044072b7223 */ /* 0x0c0fe40000010097 */
[-C--:B------:R-:W-:Y:S02]  /*f940*/  FFMA.FTZ R57, R7, R68.reuse, R154 ;  /* 0x0000004407397223 */ /* 0x080fe4000001009a */
[CC--:B--2---:R-:W-:Y:S02]  /*f950*/  FFMA.FTZ R146, R5.reuse, R68.reuse, R146 ;  /* 0x0000004405927223 */ /* 0x0c4fe40000010092 */
[CC--:B------:R-:W-:Y:S02]  /*f960*/  FFMA.FTZ R155, R5.reuse, R68.reuse, R144 ;  /* 0x00000044059b7223 */ /* 0x0c0fe40000010090 */
[CC--:B------:R-:W-:Y:S01]  /*f970*/  FFMA.FTZ R61, R5.reuse, R68.reuse, R148 ;  /* 0x00000044053d7223 */ /* 0x0c0fe20000010094 */
[----:B------:R-:W2:Y:S01]  /*f980*/  I2F R12, R12 ;  /* 0x0000000c000c7306 */ /* 0x000ea20000201400 */
[----:B------:R-:W-:Y:S01]  /*f990*/  FFMA.FTZ R151, R5, R68, R70 ;  /* 0x0000004405977223 */ /* 0x000fe20000010046 */
[----:B------:R-:W-:Y:S01]  /*f9a0*/  FMNMX.FTZ R5, R15, R4, !PT ;  /* 0x000000040f057209 */ /* 0x000fe20007810000 */
[----:B---3--:R-:W-:Y:S01]  /*f9b0*/  FFMA.FTZ R44, R6, R68, R152 ;  /* 0x00000044062c7223 */ /* 0x008fe20000010098 */
[----:B------:R-:W-:Y:S01]  /*f9c0*/  FMNMX.FTZ R4, R20, R0, !PT ;  /* 0x0000000014047209 */ /* 0x000fe20007810000 */
[CC--:B------:R-:W-:Y:S01]  /*f9d0*/  FFMA.FTZ R31, R6.reuse, R68.reuse, R31 ;  /* 0x00000044061f7223 */ /* 0x0c0fe2000001001f */
[----:B------:R-:W-:Y:S01]  /*f9e0*/  FMNMX.FTZ R5, R17, R5, !PT ;  /* 0x0000000511057209 */ /* 0x000fe20007810000 */
[C---:B------:R-:W-:Y:S01]  /*f9f0*/  FFMA.FTZ R40, R6.reuse, R68, R150 ;  /* 0x0000004406287223 */ /* 0x040fe20000010096 */
[----:B------:R-:W-:Y:S02]  /*fa00*/  FMNMX.FTZ R4, R19, R4, !PT ;  /* 0x0000000413047209 */ /* 0x000fe40007810000 */
[----:B------:R-:W3:Y:S01]  /*fa10*/  I2F R8, R8 ;  /* 0x0000000800087306 */ /* 0x000ee20000201400 */
[----:B------:R-:W-:Y:S01]  /*fa20*/  FFMA.FTZ R60, R6, R68, R160 ;  /* 0x00000044063c7223 */ /* 0x000fe200000100a0 */
[----:B------:R-:W-:Y:S02]  /*fa30*/  FMNMX.FTZ R6, R30, R5, !PT ;  /* 0x000000051e067209 */ /* 0x000fe40007810000 */
[----:B------:R-:W-:Y:S01]  /*fa40*/  FMNMX.FTZ R5, R21, R4, !PT ;  /* 0x0000000415057209 */ /* 0x000fe20007810000 */
[C---:B-1----:R-:W-:Y:S01]  /*fa50*/  FFMA.FTZ R62, R13.reuse, R68, R147 ;  /* 0x000000440d3e7223 */ /* 0x042fe20000010093 */
[----:B------:R-:W-:Y:S01]  /*fa60*/  FMNMX.FTZ R6, R10, R6, !PT ;  /* 0x000000060a067209 */ /* 0x000fe20007810000 */
[----:B------:R-:W-:Y:S01]  /*fa70*/  FFMA.FTZ R147, R13, R68, R145 ;  /* 0x000000440d937223 */ /* 0x000fe20000010091 */
[----:B------:R-:W-:Y:S01]  /*fa80*/  FMNMX.FTZ R0, R22, R74, !PT ;  /* 0x0000004a16007209 */ /* 0x000fe20007810000 */
[----:B------:R-:W-:Y:S01]  /*fa90*/  FFMA.FTZ R145, R11, R68, R49 ;  /* 0x000000440b917223 */ /* 0x000fe20000010031 */
[----:B------:R-:W1:Y:S01]  /*faa0*/  I2F R3, R3 ;  /* 0x0000000300037306 */ /* 0x000e620000201400 */
[----:B------:R-:W-:Y:S01]  /*fab0*/  FMNMX.FTZ R6, R32, R6, !PT ;  /* 0x0000000620067209 */ /* 0x000fe20007810000 */
[-C--:B------:R-:W-:Y:S01]  /*fac0*/  FFMA.FTZ R150, R13, R68.reuse, R69 ;  /* 0x000000440d967223 */ /* 0x080fe20000010045 */
[----:B------:R-:W-:Y:S01]  /*fad0*/  FMNMX.FTZ R5, R33, R5, !PT ;  /* 0x0000000521057209 */ /* 0x000fe20007810000 */
[C---:B--2---:R-:W-:Y:S01]  /*fae0*/  FFMA.FTZ R79, R12.reuse, R68, R48 ;  /* 0x000000440c4f7223 */ /* 0x044fe20000010030 */
        /* <DEDUP_REMOVED lines=9> */
[----:B---3--:R-:W-:Y:S01]  /*fb80*/  FFMA.FTZ R180, R8, R68, R64 ;  /* 0x0000004408b47223 */ /* 0x008fe20000010040 */
[----:B------:R-:W-:Y:S01]  /*fb90*/  FMNMX.FTZ R70, R62, R70, !PT ;  /* 0x000000463e467209 */ /* 0x000fe20007810000 */
[----:B------:R-:W-:Y:S01]  /*fba0*/  FFMA.FTZ R219, R8, R68, R66 ;  /* 0x0000004408db7223 */ /* 0x000fe20000010042 */
[----:B------:R-:W-:Y:S01]  /*fbb0*/  FMNMX.FTZ R0, R24, R0, !PT ;  /* 0x0000000018007209 */ /* 0x000fe20007810000 */
[CC--:B------:R-:W-:Y:S01]  /*fbc0*/  FFMA.FTZ R76, R8.reuse, R68.reuse, R76 ;  /* 0x00000044084c7223 */ /* 0x0c0fe2000001004c */
[----:B------:R-:W-:Y:S01]  /*fbd0*/  FMNMX.FTZ R5, R35, R5, !PT ;  /* 0x0000000523057209 */ /* 0x000fe20007810000 */
[----:B------:R-:W-:Y:S01]  /*fbe0*/  FFMA.FTZ R216, R8, R68, R78 ;  /* 0x0000004408d87223 */ /* 0x000fe2000001004e */
[----:B------:R-:W-:Y:S02]  /*fbf0*/  FMNMX.FTZ R4, R27, R4, !PT ;  /* 0x000000041b047209 */ /* 0x000fe40007810000 */
[----:B------:R-:W-:Y:S01]  /*fc00*/  FMNMX.FTZ R70, R79, R70, !PT ;  /* 0x000000464f467209 */ /* 0x000fe20007810000 */
[----:B-1----:R-:W-:Y:S01]  /*fc10*/  FFMA.FTZ R179, R3, R68, R65 ;  /* 0x0000004403b37223 */ /* 0x002fe20000010041 */
[----:B------:R-:W-:Y:S01]  /*fc20*/  FMNMX.FTZ R0, R23, R0, !PT ;  /* 0x0000000017007209 */ /* 0x000fe20007810000 */
[CC--:B------:R-:W-:Y:S01]  /*fc30*/  FFMA.FTZ R218, R3.reuse, R68.reuse, R67 ;  /* 0x0000004403da7223 */ /* 0x0c0fe20000010043 */
[----:B------:R-:W-:Y:S01]  /*fc40*/  FMNMX.FTZ R5, R40, R5, !PT ;  /* 0x0000000528057209 */ /* 0x000fe20007810000 */
[----:B------:R-:W-:Y:S01]  /*fc50*/  FFMA.FTZ R77, R3, R68, R2 ;  /* 0x00000044034d7223 */ /* 0x000fe20000010002 */
[----:B------:R-:W-:Y:S01]  /*fc60*/  FMNMX.FTZ R4, R29, R4, !PT ;  /* 0x000000041d047209 */ /* 0x000fe20007810000 */
[----:B------:R-:W-:Y:S01]  /*fc70*/  FFMA.FTZ R222, R3, R68, R38 ;  /* 0x0000004403de7223 */ /* 0x000fe20000010026 */
        /* <DEDUP_REMOVED lines=35> */
[----:B-1----:R-:W-:Y:S02]  /*feb0*/  FMNMX.FTZ R70, R70, R5, !PT ;  /* 0x0000000546467209 */ /* 0x002fe40007810000 */
[----:B------:R-:W-:Y:S02]  /*fec0*/  FMNMX.FTZ R0, R76, R0, !PT ;  /* 0x000000004c007209 */ /* 0x000fe40007810000 */
[----:B------:R-:W-:Y:S02]  /*fed0*/  FMNMX.FTZ R4, R227, R4, !PT ;  /* 0x00000004e3047209 */ /* 0x000fe40007810000 */
[----:B------:R-:W-:Y:S01]  /*fee0*/  FMNMX.FTZ R0, R77, R0, !PT ;  /* 0x000000004d007209 */ /* 0x000fe20007810000 */
[----:B------:R-:W1:Y:S01]  /*fef0*/  SHFL.BFLY PT, R6, R70, 0x1, 0x1f ;  /* 0x0c201f0046067f89 */ /* 0x000e6200000e0000 */
[----:B------:R-:W-:Y:S04]  /*ff00*/  FMNMX.FTZ R4, R210, R4, !PT ;  /* 0x00000004d2047209 */ /* 0x000fe80007810000 */
[----:B------:R-:W-:Y:S03]  /*ff10*/  FMNMX.FTZ R4, R216, R4, !PT ;  /* 0x00000004d8047209 */ /* 0x000fe60007810000 */
[----:B------:R-:W3:Y:S01]  /*ff20*/  SHFL.BFLY PT, R2, R0, 0x2, 0x1f ;  /* 0x0c401f0000027f89 */ /* 0x000ee200000e0000 */
[----:B------:R-:W-:Y:S02]  /*ff30*/  FMNMX.FTZ R4, R222, R4, !PT ;  /* 0x00000004de047209 */ /* 0x000fe40007810000 */
[----:B--2---:R-:W-:Y:S05]  /*ff40*/  FMNMX.FTZ R69, R69, R7, !PT ;  /* 0x0000000745457209 */ /* 0x004fea0007810000 */
[----:B------:R-:W2:Y:S01]  /*ff50*/  SHFL.BFLY PT, R5, R4, 0x2, 0x1f ;  /* 0x0c401f0004057f89 */ /* 0x000ea200000e0000 */
[----:B-1----:R-:W-:Y:S07]  /*ff60*/  FMNMX.FTZ R70, R70, R6, !PT ;  /* 0x0000000646467209 */ /* 0x002fee0007810000 */
[----:B------:R-:W1:Y:S01]  /*ff70*/  SHFL.BFLY PT, R7, R69, 0x1, 0x1f ;  /* 0x0c201f0045077f89 */ /* 0x000e6200000e0000 */
[----:B------:R-:W-:Y:S02]  /*ff80*/  FSETP.NEU.FTZ.AND P2, PT, R70, -INF , PT ;  /* 0xff8000004600780b */ /* 0x000fe40003f5d000 */
[----:B---3--:R-:W-:Y:S01]  /*ff90*/  FMNMX.FTZ R2, R0, R2, !PT ;  /* 0x0000000200027209 */ /* 0x008fe20007810000 */
[----:B------:R-:W-:Y:S04]  /*ffa0*/  FADD.FTZ R0, -R70, R71 ;  /* 0x0000004746007221 */ /* 0x000fe80000010100 */
[----:B------:R-:W-:Y:S01]  /*ffb0*/  FMUL.FTZ R0, R0, c[0x0][0x23c] ;  /* 0x00008f0000007a20 */ /* 0x000fe20000410000 */
[----:B------:R-:W3:Y:S03]  /*ffc0*/  SHFL.BFLY PT, R3, R2, 0x1, 0x1f ;  /* 0x0c201f0002037f89 */ /* 0x000ee600000e0000 */
[----:B------:R4:W5:Y:S01]  /*ffd0*/  MUFU.EX2 R73, R0 ;  /* 0x0000000000497308 */ /* 0x0009620000000800 */
[----:B--2---:R-:W-:Y:S05]  /*ffe0*/  FMNMX.FTZ R4, R4, R5, !PT ;  /* 0x0000000504047209 */ /* 0x004fea0007810000 */
[----:B------:R-:W2:Y:S01]  /*fff0*/  SHFL.BFLY PT, R5, R4, 0x1, 0x1f ;  /* 0x0c201f0004057f89 */ /* 0x000ea200000e0000 */
[----:B-1----:R-:W-:Y:S02]  /*10000*/  FMNMX.FTZ R69, R69, R7, !PT ;  /* 0x0000000745457209 */ /* 0x002fe40007810000 */
[----:B---3--:R-:W-:Y:S03]  /*10010*/  FMNMX.FTZ R3, R2, R3, !PT ;  /* 0x0000000302037209 */ /* 0x008fe60007810000 */
[----:B----4-:R-:W-:Y:S02]  /*10020*/  FADD.FTZ R0, -R69, R72 ;  /* 0x0000004845007221 */ /* 0x010fe40000010100 */
[----:B------:R-:W-:Y:S02]  /*10030*/  FMUL.FTZ R78, R3, c[0x0][0x23c] ;  /* 0x00008f00034e7a20 */ /* 0x000fe40000410000 */
[----:B------:R-:W-:Y:S02]  /*10040*/  FMUL.FTZ R0, R0, c[0x0][0x23c] ;  /* 0x00008f0000007a20 */ /* 0x000fe40000410000 */
[----:B-----5:R-:W-:Y:S01]  /*10050*/  FMUL.FTZ R48, R73, R124 ;  /* 0x0000007c49307220 */ /* 0x020fe20000410000 */
[----:B--2---:R-:W-:Y:S01]  /*10060*/  FMNMX.FTZ R2, R4, R5, !PT ;  /* 0x0000000504027209 */ /* 0x004fe20007810000 */
[----:B------:R1:W2:Y:S04]  /*10070*/  MUFU.EX2 R72, R0 ;  /* 0x0000000000487308 */ /* 0x0002a80000000800 */
[----:B------:R-:W-:Y:S02]  /*10080*/  FMUL.FTZ R144, R2, c[0x0][0x23c] ;  /* 0x00008f0002907a20 */ /* 0x000fe40000410000 */
[----:B-1----:R-:W-:Y:S02]  /*10090*/  FADD.FTZ R0, -R3, R74 ;  /* 0x0000004a03007221 */ /* 0x002fe40000010100 */
[----:B------:R-:W-:Y:S02]  /*100a0*/  FMUL.FTZ R74, R70, c[0x0][0x23c] ;  /* 0x00008f00464a7a20 */ /* 0x000fe40000410000 */
[----:B------:R-:W-:Y:S02]  /*100b0*/  FMUL.FTZ R0, R0, c[0x0][0x23c] ;  /* 0x00008f0000007a20 */ /* 0x000fe40000410000 */
[----:B--2---:R-:W-:Y:S01]  /*100c0*/  FMUL.FTZ R50, R72, R126 ;  /* 0x0000007e48327220 */ /* 0x004fe20000410000 */
[----:B------:R-:W-:Y:S01]  /*100d0*/  FSEL R74, R74, RZ, P2 ;  /* 0x000000ff4a4a7208 */ /* 0x000fe20001000000 */
[----:B------:R1:W2:Y:S01]  /*100e0*/  MUFU.EX2 R71, R0 ;  /* 0x0000000000477308 */ /* 0x0002a20000000800 */
[----:B------:R-:W-:Y:S01]  /*100f0*/  FSETP.NEU.FTZ.AND P2, PT, R69, -INF , PT ;  /* 0xff8000004500780b */ /* 0x000fe20003f5d000 */
[----:B------:R-:W-:Y:S02]  /*10100*/  FMUL.FTZ R51, R72, R127 ;  /* 0x0000007f48337220 */ /* 0x000fe40000410000 */
[--C-:B------:R-:W-:Y:S02]  /*10110*/  FFMA.FTZ R4, R14, c[0x0][0x23c], -R74.reuse ;  /* 0x00008f000e047a23 */ /* 0x100fe4000001084a */
[--C-:B------:R-:W-:Y:S02]  /*10120*/  FFMA.FTZ R5, R17, c[0x0][0x23c], -R74.reuse ;  /* 0x00008f0011057a23 */ /* 0x100fe4000001084a */
[--C-:B------:R-:W-:Y:S02]  /*10130*/  FFMA.FTZ R7, R32, c[0x0][0x23c], -R74.reuse ;  /* 0x00008f0020077a23 */ /* 0x100fe4000001084a */
[----:B------:R3:W-:Y:S01]  /*10140*/  MUFU.EX2 R220, R4 ;  /* 0x0000000400dc7308 */ /* 0x0007e20000000800 */
[----:B------:R-:W-:Y:S02]  /*10150*/  FMUL.FTZ R32, R73, R108 ;  /* 0x0000006c49207220 */ /* 0x000fe40000410000 */
[--C-:B------:R-:W-:Y:S02]  /*10160*/  FFMA.FTZ R12, R31, c[0x0][0x23c], -R74.reuse ;  /* 0x00008f001f0c7a23 */ /* 0x100fe4000001084a */
[--C-:B------:R-:W-:Y:S05]  /*10170*/  FFMA.FTZ R79, R79, c[0x0][0x23c], -R74.reuse ;  /* 0x00008f004f4f7a23 */ /* 0x100fea000001084a */
[----:B------:R4:W-:Y:S01]  /*10180*/  MUFU.EX2 R224, R5 ;  /* 0x0000000500e07308 */ /* 0x0009e20000000800 */
[----:B-1----:R-:W-:Y:S02]  /*10190*/  FADD.FTZ R0, -R2, R75 ;  /* 0x0000004b02007221 */ /* 0x002fe40000010100 */
[----:B------:R-:W-:Y:S02]  /*101a0*/  FMUL.FTZ R75, R69, c[0x0][0x23c] ;  /* 0x00008f00454b7a20 */ /* 0x000fe40000410000 */
[----:B--2---:R-:W-:Y:S05]  /*101b0*/  FMUL.FTZ R11, R71, R83 ;  /* 0x00000053470b7220 */ /* 0x004fea0000410000 */
[----:B------:R1:W-:Y:S01]  /*101c0*/  MUFU.EX2 R206, R7 ;  /* 0x0000000700ce7308 */ /* 0x0003e20000000800 */
[----:B------:R-:W-:Y:S01]  /*101d0*/  FSEL R75, R75, RZ, P2 ;  /* 0x000000ff4b4b7208 */ /* 0x000fe20001000000 */
[----:B------:R-:W-:Y:S01]  /*101e0*/  FMUL.FTZ R14, R71, R90 ;  /* 0x0000005a470e7220 */ /* 0x000fe20000410000 */
[----:B------:R-:W-:Y:S01]  /*101f0*/  FSETP.NEU.FTZ.AND P2, PT, R3, -INF , PT ;  /* 0xff8000000300780b */ /* 0x000fe20003f5d000 */
[----:B---3--:R-:W-:Y:S02]  /*10200*/  FFMA.FTZ R4, R16, c[0x0][0x23c], -R74 ;  /* 0x00008f0010047a23 */ /* 0x008fe4000001084a */
[--C-:B------:R-:W-:Y:S01]  /*10210*/  FFMA.FTZ R6, R21, c[0x0][0x23c], -R75.reuse ;  /* 0x00008f0015067a23 */ /* 0x100fe2000001084b */
[----:B------:R-:W-:Y:S01]  /*10220*/  FSEL R78, R78, RZ, P2 ;  /* 0x000000ff4e4e7208 */ /* 0x000fe20001000000 */
[----:B------:R-:W-:Y:S01]  /*10230*/  FMUL.FTZ R16, R73, R92 ;  /* 0x0000005c49107220 */ /* 0x000fe20000410000 */
[----:B------:R-:W-:Y:S01]  /*10240*/  FSETP.NEU.FTZ.AND P2, PT, R2, -INF , PT ;  /* 0xff8000000200780b */ /* 0x000fe20003f5d000 */
[----:B------:R2:W-:Y:S01]  /*10250*/  MUFU.EX2 R221, R4 ;  /* 0x0000000400dd7308 */ /* 0x0005e20000000800 */
[--C-:B------:R-:W-:Y:S02]  /*10260*/  FFMA.FTZ R17, R34, c[0x0][0x23c], -R75.reuse ;  /* 0x00008f0022117a23 */ /* 0x100fe4000001084b */
[----:B------:R-:W-:Y:S01]  /*10270*/  FSEL R144, R144, RZ, P2 ;  /* 0x000000ff90907208 */ /* 0x000fe20001000000 */
[--C-:B----4-:R-:W-:Y:S02]  /*10280*/  FFMA.FTZ R5, R22, c[0x0][0x23c], -R78.reuse ;  /* 0x00008f0016057a23 */ /* 0x110fe4000001084e */
[----:B------:R-:W-:Y:S02]  /*10290*/  FMUL.FTZ R34, R72, R110 ;  /* 0x0000006e48227220 */ /* 0x000fe40000410000 */
[----:B------:R-:W-:Y:S02]  /*102a0*/  FFMA.FTZ R76, R76, c[0x0][0x23c], -R78 ;  /* 0x00008f004c4c7a23 */ /* 0x000fe4000001084e */
[----:B------:R3:W-:Y:S01]  /*102b0*/  MUFU.EX2 R217, R6 ;  /* 0x0000000600d97308 */ /* 0x0007e20000000800 */
[----:B------:R-:W-:Y:S02]  /*102c0*/  FFMA.FTZ R49, R46, c[0x0][0x23c], -R144 ;  /* 0x00008f002e317a23 */ /* 0x000fe40000010890 */
[----:B------:R-:W-:Y:S02]  /*102d0*/  FMUL.FTZ R0, R0, c[0x0][0x23c] ;  /* 0x00008f0000007a20 */ /* 0x000fe40000410000 */
[----:B-1----:R-:W-:Y:S02]  /*102e0*/  FMUL.FTZ R7, R72, R87 ;  /* 0x0000005748077220 */ /* 0x002fe40000410000 */
[C---:B------:R-:W-:Y:S02]  /*102f0*/  FMUL.FTZ R59, R71.reuse, R135 ;  /* 0x00000087473b7220 */ /* 0x040fe40000410000 */
[C---:B------:R-:W-:Y:S01]  /*10300*/  FMUL.FTZ R31, R71.reuse, R107 ;  /* 0x0000006b471f7220 */ /* 0x040fe20000410000 */
[----:B------:R1:W-:Y:S01]  /*10310*/  MUFU.EX2 R187, R5 ;  /* 0x0000000500bb7308 */ /* 0x0003e20000000800 */
[C---:B------:R-:W-:Y:S02]  /*10320*/  FMUL.FTZ R58, R71.reuse, R134 ;  /* 0x00000086473a7220 */ /* 0x040fe40000410000 */
[----:B------:R-:W-:Y:S02]  /*10330*/  FMUL.FTZ R46, R71, R122 ;  /* 0x0000007a472e7220 */ /* 0x000fe40000410000 */
[----:B--2---:R-:W-:Y:S02]  /*10340*/  FFMA.FTZ R4, R15, c[0x0][0x23c], -R74 ;  /* 0x00008f000f047a23 */ /* 0x004fe4000001084a */
[C---:B------:R-:W-:Y:S02]  /*10350*/  FMUL.FTZ R15, R71.reuse, R91 ;  /* 0x0000005b470f7220 */ /* 0x040fe40000410000 */
[C---:B------:R-:W-:Y:S01]  /*10360*/  FMUL.FTZ R47, R71.reuse, R123 ;  /* 0x0000007b472f7220 */ /* 0x040fe20000410000 */
[----:B------:R2:W4:Y:S01]  /*10370*/  MUFU.EX2 R223, R4 ;  /* 0x0000000400df7308 */ /* 0x0005220000000800 */
[C---:B------:R-:W-:Y:S02]  /*10380*/  FMUL.FTZ R63, R71.reuse, R139 ;  /* 0x0000008b473f7220 */ /* 0x040fe40000410000 */
[--C-:B------:R-:W-:Y:S02]  /*10390*/  FFMA.FTZ R56, R60, c[0x0][0x23c], -R144.reuse ;  /* 0x00008f003c387a23 */ /* 0x100fe40000010890 */
[----:B---3--:R-:W-:Y:S02]  /*103a0*/  FFMA.FTZ R6, R26, c[0x0][0x23c], -R144 ;  /* 0x00008f001a067a23 */ /* 0x008fe40000010890 */
[----:B------:R-:W-:Y:S02]  /*103b0*/  FMUL.FTZ R26, R71, R102 ;  /* 0x00000066471a7220 */ /* 0x000fe40000410000 */
[----:B------:R-:W-:Y:S01]  /*103c0*/  FFMA.FTZ R60, R61, c[0x0][0x23c], -R74 ;  /* 0x00008f003d3c7a23 */ /* 0x000fe2000001084a */
[----:B------:R3:W-:Y:S01]  /*103d0*/  MUFU.EX2 R184, R6 ;  /* 0x0000000600b87308 */ /* 0x0007e20000000800 */
[----:B-1----:R-:W-:Y:S09]  /*103e0*/  FMUL.FTZ R5, R73, R85 ;  /* 0x0000005549057220 */ /* 0x002ff20000410000 */
[----:B------:R1:W-:Y:S01]  /*103f0*/  MUFU.EX2 R209, R12 ;  /* 0x0000000c00d17308 */ /* 0x0003e20000000800 */
[--C-:B--2---:R-:W-:Y:S02]  /*10400*/  FFMA.FTZ R4, R18, c[0x0][0x23c], -R75.reuse ;  /* 0x00008f0012047a23 */ /* 0x104fe4000001084b */
[C---:B------:R-:W-:Y:S07]  /*10410*/  FMUL.FTZ R18, R72.reuse, R94 ;  /* 0x0000005e48127220 */ /* 0x040fee0000410000 */
[----:B------:R2:W-:Y:S01]  /*10420*/  MUFU.EX2 R212, R4 ;  /* 0x0000000400d47308 */ /* 0x0005e20000000800 */
[----:B---3--:R-:W-:Y:S01]  /*10430*/  FMUL.FTZ R6, R72, R86 ;  /* 0x0000005648067220 */ /* 0x008fe20000410000 */
[----:B----4-:R-:W-:Y:S08]  /*10440*/  F2FP.BF16.PACK_AB R86, R224, R223 ;  /* 0x000000dfe056723e */ /* 0x010ff000000010ff */
[----:B------:R-:W3:Y:S01]  /*10450*/  MUFU.EX2 R0, R0 ;  /* 0x0000000000007308 */ /* 0x000ee20000000800 */
[--C-:B-1----:R-:W-:Y:S02]  /*10460*/  FFMA.FTZ R12, R33, c[0x0][0x23c], -R75.reuse ;  /* 0x00008f00210c7a23 */ /* 0x102fe4000001084b */
[----:B------:R-:W-:Y:S02]  /*10470*/  FFMA.FTZ R33, R42, c[0x0][0x23c], -R78 ;  /* 0x00008f002a217a23 */ /* 0x000fe4000001084e */
[----:B------:R-:W-:Y:S05]  /*10480*/  FMUL.FTZ R42, R71, R118 ;  /* 0x00000076472a7220 */ /* 0x000fea0000410000 */
[----:B------:R1:W-:Y:S01]  /*10490*/  MUFU.EX2 R166, R79 ;  /* 0x0000004f00a67308 */ /* 0x0003e20000000800 */
[--C-:B--2---:R-:W-:Y:S09]  /*104a0*/  FFMA.FTZ R4, R20, c[0x0][0x23c], -R75.reuse ;  /* 0x00008f0014047a23 */ /* 0x104ff2000001084b */
[----:B------:R2:W4:Y:S01]  /*104b0*/  MUFU.EX2 R214, R4 ;  /* 0x0000000400d67308 */ /* 0x0005220000000800 */
[C---:B---3--:R-:W-:Y:S02]  /*104c0*/  FMUL.FTZ R8, R0.reuse, R80 ;  /* 0x0000005000087220 */ /* 0x048fe40000410000 */
[C---:B------:R-:W-:Y:S02]  /*104d0*/  FMUL.FTZ R9, R0.reuse, R81 ;  /* 0x0000005100097220 */ /* 0x040fe40000410000 */
[C---:B------:R-:W-:Y:S05]  /*104e0*/  FMUL.FTZ R13, R0.reuse, R89 ;  /* 0x00000059000d7220 */ /* 0x040fea0000410000 */
[----:B------:R3:W-:Y:S01]  /*104f0*/  MUFU.EX2 R183, R12 ;  /* 0x0000000c00b77308 */ /* 0x0007e20000000800 */
[----:B------:R-:W-:Y:S02]  /*10500*/  FMUL.FTZ R61, R0, R137 ;  /* 0x00000089003d7220 */ /* 0x000fe40000410000 */
[----:B-1----:R-:W-:Y:S07]  /*10510*/  FFMA.FTZ R79, R145, c[0x0][0x23c], -R74 ;  /* 0x00008f00914f7a23 */ /* 0x002fee000001084a */
[----:B------:R1:W-:Y:S01]  /*10520*/  MUFU.EX2 R182, R17 ;  /* 0x0000001100b67308 */ /* 0x0003e20000000800 */
[--C-:B--2---:R-:W-:Y:S01]  /*10530*/  FFMA.FTZ R4, R19, c[0x0][0x23c], -R75.reuse ;  /* 0x00008f0013047a23 */ /* 0x104fe2000001084b */
[----:B----4-:R-:W-:Y:S01]  /*10540*/  F2FP.BF16.PACK_AB R85, R214, R212 ;  /* 0x000000d4d655723e */ /* 0x010fe200000010ff */
[----:B------:R-:W-:Y:S07]  /*10550*/  FMUL.FTZ R19, R72, R95 ;  /* 0x0000005f48137220 */ /* 0x000fee0000410000 */
[----:B------:R2:W4:Y:S01]  /*10560*/  MUFU.EX2 R215, R4 ;  /* 0x0000000400d77308 */ /* 0x0005220000000800 */
[----:B---3--:R-:W-:Y:S02]  /*10570*/  FMUL.FTZ R12, R0, R88 ;  /* 0x00000058000c7220 */ /* 0x008fe40000410000 */
[----:B------:R-:W-:Y:S07]  /*10580*/  LDSM.16.MT88.4 R88, [R189+0x6800] ;  /* 0x00680000bd58783b */ /* 0x000fee0000004200 */
[----:B------:R3:W-:Y:S01]  /*10590*/  MUFU.EX2 R165, R79 ;  /* 0x0000004f00a57308 */ /* 0x0007e20000000800 */
[----:B-1----:R-:W-:Y:S02]  /*105a0*/  FMUL.FTZ R17, R73, R93 ;  /* 0x0000005d49117220 */ /* 0x002fe40000410000 */
[----:B------:R-:W-:Y:S07]  /*105b0*/  LDSM.16.MT88.4 R92, [R192+0x6800] ;  /* 0x00680000c05c783b */ /* 0x000fee0000004200 */
[----:B------:R1:W-:Y:S01]  /*105c0*/  MUFU.EX2 R174, R33 ;  /* 0x0000002100ae7308 */ /* 0x0003e20000000800 */
[--C-:B--2---:R-:W-:Y:S01]  /*105d0*/  FFMA.FTZ R4, R24, c[0x0][0x23c], -R78.reuse ;  /* 0x00008f0018047a23 */ /* 0x104fe2000001084e */
[----:B----4-:R-:W-:Y:S01]  /*105e0*/  F2FP.BF16.PACK_AB R87, R217, R215 ;  /* 0x000000d7d957723e */ /* 0x010fe200000010ff */
[--C-:B------:R-:W-:Y:S02]  /*105f0*/  FFMA.FTZ R24, R40, c[0x0][0x23c], -R75.reuse ;  /* 0x00008f0028187a23 */ /* 0x100fe4000001084b */
[----:B------:R-:W-:Y:S05]  /*10600*/  FFMA.FTZ R40, R44, c[0x0][0x23c], -R78 ;  /* 0x00008f002c287a23 */ /* 0x000fea000001084e */
[----:B------:R2:W4:Y:S01]  /*10610*/  MUFU.EX2 R204, R4 ;  /* 0x0000000400cc7308 */ /* 0x0005220000000800 */
[----:B------:R-:W-:Y:S02]  /*10620*/  FFMA.FTZ R44, R45, c[0x0][0x23c], -R144 ;  /* 0x00008f002d2c7a23 */ /* 0x000fe40000010890 */
[----:B------:R-:W-:Y:S02]  /*10630*/  FMUL.FTZ R45, R0, R121 ;  /* 0x00000079002d7220 */ /* 0x000fe40000410000 */
[--C-:B---3--:R-:W-:Y:S05]  /*10640*/  FFMA.FTZ R79, R146, c[0x0][0x23c], -R75.reuse ;  /* 0x00008f00924f7a23 */ /* 0x108fea000001084b */
[----:B------:R3:W-:Y:S01]  /*10650*/  MUFU.EX2 R178, R24 ;  /* 0x0000001800b27308 */ /* 0x0007e20000000800 */
[----:B-1----:R-:W-:Y:S09]  /*10660*/  FMUL.FTZ R33, R73, R109 ;  /* 0x0000006d49217220 */ /* 0x002ff20000410000 */
[----:B------:R1:W-:Y:S01]  /*10670*/  MUFU.EX2 R164, R79 ;  /* 0x0000004f00a47308 */ /* 0x0003e20000000800 */
[--C-:B--2---:R-:W-:Y:S01]  /*10680*/  FFMA.FTZ R4, R23, c[0x0][0x23c], -R78.reuse ;  /* 0x00008f0017047a23 */ /* 0x104fe2000001084e */
[----:B----4-:R-:W-:Y:S01]  /*10690*/  F2FP.BF16.PACK_AB R65, R204, R187 ;  /* 0x000000bbcc41723e */ /* 0x010fe200000010ff */
[----:B------:R-:W2:Y:S07]  /*106a0*/  LDSM.16.MT88.4 R20, [R189+0x6000] ;  /* 0x00600000bd14783b */ /* 0x000eae0000004200 */
[----:B------:R4:W-:Y:S01]  /*106b0*/  MUFU.EX2 R207, R4 ;  /* 0x0000000400cf7308 */ /* 0x0009e20000000800 */
[C---:B---3--:R-:W-:Y:S09]  /*106c0*/  FMUL.FTZ R24, R0.reuse, R100 ;  /* 0x0000006400187220 */ /* 0x048ff20000410000 */
[----:B------:R3:W-:Y:S01]  /*106d0*/  MUFU.EX2 R172, R40 ;  /* 0x0000002800ac7308 */ /* 0x0007e20000000800 */
[--C-:B-1----:R-:W-:Y:S09]  /*106e0*/  FFMA.FTZ R79, R147, c[0x0][0x23c], -R75.reuse ;  /* 0x00008f00934f7a23 */ /* 0x102ff2000001084b */
[----:B------:R1:W-:Y:S01]  /*106f0*/  MUFU.EX2 R135, R79 ;  /* 0x0000004f00877308 */ /* 0x0003e20000000800 */
[----:B----4-:R-:W-:Y:S02]  /*10700*/  FFMA.FTZ R4, R25, c[0x0][0x23c], -R78 ;  /* 0x00008f0019047a23 */ /* 0x010fe4000001084e */
[C---:B------:R-:W-:Y:S07]  /*10710*/  FMUL.FTZ R25, R0.reuse, R101 ;  /* 0x0000006500197220 */ /* 0x040fee0000410000 */
[----:B------:R4:W5:Y:S01]  /*10720*/  MUFU.EX2 R208, R4 ;  /* 0x0000000400d07308 */ /* 0x0009620000000800 */
[----:B---3--:R-:W-:Y:S09]  /*10730*/  FMUL.FTZ R40, R0, R116 ;  /* 0x0000007400287220 */ /* 0x008ff20000410000 */
[----:B------:R3:W-:Y:S01]  /*10740*/  MUFU.EX2 R171, R44 ;  /* 0x0000002c00ab7308 */ /* 0x0007e20000000800 */
[--C-:B-1----:R-:W-:Y:S09]  /*10750*/  FFMA.FTZ R79, R148, c[0x0][0x23c], -R75.reuse ;  /* 0x00008f00944f7a23 */ /* 0x102ff2000001084b */
[----:B------:R1:W-:Y:S01]  /*10760*/  MUFU.EX2 R163, R79 ;  /* 0x0000004f00a37308 */ /* 0x0003e20000000800 */
[----:B----4-:R-:W-:Y:S01]  /*10770*/  FFMA.FTZ R4, R28, c[0x0][0x23c], -R144 ;  /* 0x00008f001c047a23 */ /* 0x010fe20000010890 */
[----:B-----5:R-:W-:Y:S01]  /*10780*/  F2FP.BF16.PACK_AB R67, R208, R207 ;  /* 0x000000cfd043723e */ /* 0x020fe200000010ff */
[----:B------:R-:W-:Y:S02]  /*10790*/  FFMA.FTZ R28, R41, c[0x0][0x23c], -R78 ;  /* 0x00008f00291c7a23 */ /* 0x000fe4000001084e */
[C---:B------:R-:W-:Y:S05]  /*107a0*/  FMUL.FTZ R41, R0.reuse, R117 ;  /* 0x0000007500297220 */ /* 0x040fea0000410000 */
[----:B------:R4:W5:Y:S01]  /*107b0*/  MUFU.EX2 R185, R4 ;  /* 0x0000000400b97308 */ /* 0x0009620000000800 */
[C---:B---3--:R-:W-:Y:S09]  /*107c0*/  FMUL.FTZ R44, R0.reuse, R120 ;  /* 0x00000078002c7220 */ /* 0x048ff20000410000 */
[----:B------:R3:W-:Y:S01]  /*107d0*/  MUFU.EX2 R175, R28 ;  /* 0x0000001c00af7308 */ /* 0x0007e20000000800 */
[--C-:B-1----:R-:W-:Y:S09]  /*107e0*/  FFMA.FTZ R79, R149, c[0x0][0x23c], -R75.reuse ;  /* 0x00008f00954f7a23 */ /* 0x102ff2000001084b */
[----:B------:R1:W-:Y:S01]  /*107f0*/  MUFU.EX2 R162, R79 ;  /* 0x0000004f00a27308 */ /* 0x0003e20000000800 */
[----:B----4-:R-:W-:Y:S01]  /*10800*/  FFMA.FTZ R4, R27, c[0x0][0x23c], -R144 ;  /* 0x00008f001b047a23 */ /* 0x010fe20000010890 */
[----:B-----5:R-:W-:Y:S01]  /*10810*/  F2FP.BF16.PACK_AB R64, R185, R184 ;  /* 0x000000b8b940723e */ /* 0x020fe200000010ff */
[----:B------:R-:W-:Y:S07]  /*10820*/  FMUL.FTZ R27, R71, R103 ;  /* 0x00000067471b7220 */ /* 0x000fee0000410000 */
[----:B------:R4:W-:Y:S01]  /*10830*/  MUFU.EX2 R186, R4 ;  /* 0x0000000400ba7308 */ /* 0x0009e20000000800 */
[C---:B---3--:R-:W-:Y:S09]  /*10840*/  FMUL.FTZ R28, R0.reuse, R104 ;  /* 0x00000068001c7220 */ /* 0x048ff20000410000 */
[----:B------:R3:W-:Y:S01]  /*10850*/  MUFU.EX2 R170, R49 ;  /* 0x0000003100aa7308 */ /* 0x0007e20000000800 */
[----:B-1----:R-:W-:Y:S09]  /*10860*/  FFMA.FTZ R79, R151, c[0x0][0x23c], -R78 ;  /* 0x00008f00974f7a23 */ /* 0x002ff2000001084e */
[----:B------:R1:W-:Y:S01]  /*10870*/  MUFU.EX2 R168, R60 ;  /* 0x0000003c00a87308 */ /* 0x0003e20000000800 */
[----:B----4-:R-:W-:Y:S02]  /*10880*/  FFMA.FTZ R4, R29, c[0x0][0x23c], -R144 ;  /* 0x00008f001d047a23 */ /* 0x010fe40000010890 */
[----:B------:R-:W-:Y:S07]  /*10890*/  FMUL.FTZ R29, R0, R105 ;  /* 0x00000069001d7220 */ /* 0x000fee0000410000 */
[----:B------:R4:W5:Y:S01]  /*108a0*/  MUFU.EX2 R202, R4 ;  /* 0x0000000400ca7308 */ /* 0x0009620000000800 */
[----:B---3--:R-:W-:Y:S02]  /*108b0*/  FMUL.FTZ R49, R73, R125 ;  /* 0x0000007d49317220 */ /* 0x008fe40000410000 */
[----:B------:R-:W-:Y:S07]  /*108c0*/  LDSM.16.MT88.4 R124, [R190+0x7800] ;  /* 0x00780000be7c783b */ /* 0x000fee0000004200 */
[----:B------:R-:W-:Y:S01]  /*108d0*/  MUFU.EX2 R148, R76 ;  /* 0x0000004c00947308 */ /* 0x000fe20000000800 */
[--C-:B-1----:R-:W-:Y:S02]  /*108e0*/  FFMA.FTZ R60, R62, c[0x0][0x23c], -R74.reuse ;  /* 0x00008f003e3c7a23 */ /* 0x102fe4000001084a */
[C---:B------:R-:W-:Y:S07]  /*108f0*/  FMUL.FTZ R62, R71.reuse, R138 ;  /* 0x0000008a473e7220 */ /* 0x040fee0000410000 */
[----:B------:R1:W-:Y:S01]  /*10900*/  MUFU.EX2 R167, R60 ;  /* 0x0000003c00a77308 */ /* 0x0003e20000000800 */
[--C-:B----4-:R-:W-:Y:S01]  /*10910*/  FFMA.FTZ R4, R30, c[0x0][0x23c], -R74.reuse ;  /* 0x00008f001e047a23 */ /* 0x110fe2000001084a */
[----:B-----5:R-:W-:Y:S01]  /*10920*/  F2FP.BF16.PACK_AB R66, R202, R186 ;  /* 0x000000baca42723e */ /* 0x020fe200000010ff */
[C---:B------:R-:W-:Y:S07]  /*10930*/  FMUL.FTZ R30, R71.reuse, R106 ;  /* 0x0000006a471e7220 */ /* 0x040fee0000410000 */
[----:B------:R3:W-:Y:S01]  /*10940*/  MUFU.EX2 R203, R4 ;  /* 0x0000000400cb7308 */ /* 0x0007e20000000800 */
[----:B-1----:R-:W-:Y:S02]  /*10950*/  FMUL.FTZ R60, R0, R136 ;  /* 0x00000088003c7220 */ /* 0x002fe40000410000 */
[----:B---3--:R-:W-:Y:S02]  /*10960*/  FFMA.FTZ R4, R10, c[0x0][0x23c], -R74 ;  /* 0x00008f000a047a23 */ /* 0x008fe4000001084a */
[----:B------:R-:W-:Y:S05]  /*10970*/  FMUL.FTZ R10, R71, R82 ;  /* 0x00000052470a7220 */ /* 0x000fea0000410000 */
[----:B------:R1:W3:Y:S01]  /*10980*/  MUFU.EX2 R205, R4 ;  /* 0x0000000400cd7308 */ /* 0x0002e20000000800 */
[----:B------:R-:W4:Y:S01]  /*10990*/  LDSM.16.MT88.4 R80, [R191+0x6000] ;  /* 0x00600000bf50783b */ /* 0x000f220000004200 */
[----:B-1----:R-:W-:Y:S01]  /*109a0*/  FMUL.FTZ R4, R73, R84 ;  /* 0x0000005449047220 */ /* 0x002fe20000410000 */
[----:B------:R-:W-:Y:S07]  /*109b0*/  F2FP.BF16.PACK_AB R84, R221, R220 ;  /* 0x000000dcdd54723e */ /* 0x000fee00000010ff */
[-C--:B--2---:R-:W-:Y:S08]  /*109c0*/  HMMA.16816.F32.BF16 R4, R84, R20.reuse, R4 ;  /* 0x000000145404723c */ /* 0x084ff00000041804 */
[C---:B------:R-:W-:Y:S07]  /*109d0*/  HMMA.16816.F32.BF16 R8, R64.reuse, R20, R8 ;  /* 0x000000144008723c */ /* 0x040fee0000041808 */
[----:B------:R-:W-:Y:S01]  /*109e0*/  FFMA.FTZ R20, R35, c[0x0][0x23c], -R75 ;  /* 0x00008f0023147a23 */ /* 0x000fe2000001084b */
[-C--:B------:R-:W-:Y:S03]  /*109f0*/  HMMA.16816.F32.BF16 R12, R64, R22.reuse, R12 ;  /* 0x00000016400c723c */ /* 0x080fe6000004180c */
[----:B------:R1:W2:Y:S01]  /*10a00*/  MUFU.EX2 R181, R20 ;  /* 0x0000001400b57308 */ /* 0x0002a20000000800 */
[C---:B------:R-:W-:Y:S02]  /*10a10*/  FMUL.FTZ R21, R73.reuse, R97 ;  /* 0x0000006149157220 */ /* 0x040fe40000410000 */
[C---:B------:R-:W-:Y:S02]  /*10a20*/  FMUL.FTZ R35, R72.reuse, R111 ;  /* 0x0000006f48237220 */ /* 0x040fe40000410000 */
[C---:B------:R-:W-:Y:S01]  /*10a30*/  HMMA.16816.F32.BF16 R16, R84.reuse, R22, R16 ;  /* 0x000000165410723c */ /* 0x040fe20000041810 */
[----:B------:R-:W-:Y:S06]  /*10a40*/  LDSM.16.MT88.4 R108, [R192+0x7800] ;  /* 0x00780000c06c783b */ /* 0x000fec0000004200 */
[C---:B------:R-:W-:Y:S02]  /*10a50*/  FMUL.FTZ R22, R72.reuse, R98 ;  /* 0x0000006248167220 */ /* 0x040fe40000410000 */
[C---:B------:R-:W-:Y:S03]  /*10a60*/  FMUL.FTZ R23, R72.reuse, R99 ;  /* 0x0000006348177220 */ /* 0x040fe60000410000 */
[----:B-1----:R-:W-:Y:S02]  /*10a70*/  FMUL.FTZ R20, R73, R96 ;  /* 0x0000006049147220 */ /* 0x002fe40000410000 */
[----:B------:R-:W1:Y:S05]  /*10a80*/  LDSM.16.MT88.4 R96, [R190+0x6800] ;  /* 0x00680000be60783b */ /* 0x000e6a0000004200 */
[-C--:B------:R-:W-:Y:S08]  /*10a90*/  HMMA.16816.F32.BF16 R20, R84, R36.reuse, R20 ;  /* 0x000000245414723c */ /* 0x080ff00000041814 */
[C---:B------:R-:W-:Y:S07]  /*10aa0*/  HMMA.16816.F32.BF16 R24, R64.reuse, R36, R24 ;  /* 0x000000244018723c */ /* 0x040fee0000041818 */
[----:B------:R-:W-:Y:S01]  /*10ab0*/  FFMA.FTZ R36, R43, c[0x0][0x23c], -R78 ;  /* 0x00008f002b247a23 */ /* 0x000fe2000001084e */
[-C--:B------:R-:W-:Y:S03]  /*10ac0*/  HMMA.16816.F32.BF16 R28, R64, R38.reuse, R28 ;  /* 0x00000026401c723c */ /* 0x080fe6000004181c */
[----:B------:R5:W1:Y:S01]  /*10ad0*/  MUFU.EX2 R173, R36 ;  /* 0x0000002400ad7308 */ /* 0x000a620000000800 */
[----:B------:R-:W-:Y:S02]  /*10ae0*/  FMUL.FTZ R37, R73, R113 ;  /* 0x0000007149257220 */ /* 0x000fe40000410000 */
[C---:B------:R-:W-:Y:S02]  /*10af0*/  FMUL.FTZ R43, R71.reuse, R119 ;  /* 0x00000077472b7220 */ /* 0x040fe40000410000 */
[C---:B------:R-:W-:Y:S04]  /*10b00*/  HMMA.16816.F32.BF16 R32, R84.reuse, R38, R32 ;  /* 0x000000265420723c */ /* 0x040fe80000041820 */
[----:B------:R-:W-:Y:S03]  /*10b10*/  FFMA.FTZ R71, R71, R231, R187 ;  /* 0x000000e747477223 */ /* 0x000fe600000100bb */
[C---:B------:R-:W-:Y:S02]  /*10b20*/  FMUL.FTZ R38, R72.reuse, R114 ;  /* 0x0000007248267220 */ /* 0x040fe40000410000 */
[----:B------:R-:W-:Y:S03]  /*10b30*/  FMUL.FTZ R39, R72, R115 ;  /* 0x0000007348277220 */ /* 0x000fe60000410000 */
[----:B-----5:R-:W-:Y:S07]  /*10b40*/  FMUL.FTZ R36, R73, R112 ;  /* 0x0000007049247220 */ /* 0x020fee0000410000 */
[-C--:B------:R-:W-:Y:S08]  /*10b50*/  HMMA.16816.F32.BF16 R36, R84, R52.reuse, R36 ;  /* 0x000000345424723c */ /* 0x080ff00000041824 */
[C---:B------:R-:W-:Y:S07]  /*10b60*/  HMMA.16816.F32.BF16 R40, R64.reuse, R52, R40 ;  /* 0x000000344028723c */ /* 0x040fee0000041828 */
[----:B------:R-:W-:Y:S01]  /*10b70*/  FFMA.FTZ R52, R57, c[0x0][0x23c], -R144 ;  /* 0x00008f0039347a23 */ /* 0x000fe20000010890 */
[-C--:B------:R-:W-:Y:S03]  /*10b80*/  HMMA.16816.F32.BF16 R44, R64, R54.reuse, R44 ;  /* 0x00000036402c723c */ /* 0x080fe6000004182c */
[----:B------:R5:W-:Y:S01]  /*10b90*/  MUFU.EX2 R169, R52 ;  /* 0x0000003400a97308 */ /* 0x000be20000000800 */
[C---:B------:R-:W-:Y:S02]  /*10ba0*/  FMUL.FTZ R53, R73.reuse, R129 ;  /* 0x0000008149357220 */ /* 0x040fe40000410000 */
[----:B------:R-:W-:Y:S02]  /*10bb0*/  FMUL.FTZ R57, R0, R133 ;  /* 0x0000008500397220 */ /* 0x000fe40000410000 */
[C---:B------:R-:W-:Y:S05]  /*10bc0*/  HMMA.16816.F32.BF16 R48, R84.reuse, R54, R48 ;  /* 0x000000365430723c */ /* 0x040fea0000041830 */
[----:B------:R1:W1:Y:S02]  /*10bd0*/  MUFU.EX2 R129, R56 ;  /* 0x0000003800817308 */ /* 0x0002640000000800 */
[C---:B------:R-:W-:Y:S02]  /*10be0*/  FMUL.FTZ R54, R72.reuse, R130 ;  /* 0x0000008248367220 */ /* 0x040fe40000410000 */
[----:B------:R-:W-:Y:S03]  /*10bf0*/  FMUL.FTZ R55, R72, R131 ;  /* 0x0000008348377220 */ /* 0x000fe60000410000 */
[----:B-----5:R-:W-:Y:S03]  /*10c00*/  FMUL.FTZ R52, R73, R128 ;  /* 0x0000008049347220 */ /* 0x020fe60000410000 */
[----:B------:R5:W-:Y:S04]  /*10c10*/  MUFU.EX2 R128, R79 ;  /* 0x0000004f00807308 */ /* 0x000be80000000800 */
[-C--:B----4-:R-:W-:Y:S03]  /*10c20*/  HMMA.16816.F32.BF16 R52, R84, R80.reuse, R52 ;  /* 0x000000505434723c */ /* 0x090fe60000041834 */
[C---:B-1----:R-:W-:Y:S02]  /*10c30*/  FMUL.FTZ R56, R0.reuse, R132 ;  /* 0x0000008400387220 */ /* 0x042fe40000410000 */
[----:B------:R-:W-:Y:S04]  /*10c40*/  FFMA.FTZ R0, R0, R230, R184 ;  /* 0x000000e600007223 */ /* 0x000fe800000100b8 */
[----:B------:R-:W-:Y:S01]  /*10c50*/  FADD.FTZ R0, R185, R0 ;  /* 0x00000000b9007221 */ /* 0x000fe20000010000 */
[C---:B------:R-:W-:Y:S07]  /*10c60*/  HMMA.16816.F32.BF16 R56, R64.reuse, R80, R56 ;  /* 0x000000504038723c */ /* 0x040fee0000041838 */
[----:B---3--:R-:W-:Y:S01]  /*10c70*/  F2FP.BF16.PACK_AB R80, R205, R203 ;  /* 0x000000cbcd50723e */ /* 0x008fe200000010ff */
[-C--:B------:R-:W-:Y:S04]  /*10c80*/  HMMA.16816.F32.BF16 R60, R64, R82.reuse, R60 ;  /* 0x00000052403c723c */ /* 0x080fe8000004183c */
[--C-:B-----5:R-:W-:Y:S01]  /*10c90*/  FFMA.FTZ R79, R150, c[0x0][0x23c], -R78.reuse ;  /* 0x00008f00964f7a23 */ /* 0x120fe2000001084e */
[----:B------:R-:W-:Y:S02]  /*10ca0*/  F2FP.BF16.PACK_AB R81, R182, R183 ;  /* 0x000000b7b651723e */ /* 0x000fe400000010ff */
[C---:B------:R-:W-:Y:S01]  /*10cb0*/  FMUL.FTZ R64, R73.reuse, R140 ;  /* 0x0000008c49407220 */ /* 0x040fe20000410000 */
[----:B------:R1:W3:Y:S01]  /*10cc0*/  MUFU.EX2 R134, R79 ;  /* 0x0000004f00867308 */ /* 0x0002e20000000800 */
[----:B------:R-:W-:Y:S03]  /*10cd0*/  FMUL.FTZ R65, R73, R141 ;  /* 0x0000008d49417220 */ /* 0x000fe60000410000 */
[C---:B------:R-:W-:Y:S02]  /*10ce0*/  FMUL.FTZ R66, R72.reuse, R142 ;  /* 0x0000008e48427220 */ /* 0x040fe40000410000 */
[----:B------:R-:W-:Y:S07]  /*10cf0*/  FMUL.FTZ R67, R72, R143 ;  /* 0x0000008f48437220 */ /* 0x000fee0000410000 */
[----:B------:R-:W-:Y:S07]  /*10d00*/  HMMA.16816.F32.BF16 R64, R84, R82, R64 ;  /* 0x000000525440723c */ /* 0x000fee0000041840 */
[----:B------:R-:W-:Y:S02]  /*10d10*/  F2FP.BF16.PACK_AB R82, R209, R206 ;  /* 0x000000ced152723e */ /* 0x000fe400000010ff */
[----:B--2---:R-:W-:Y:S03]  /*10d20*/  F2FP.BF16.PACK_AB R83, R178, R181 ;  /* 0x000000b5b253723e */ /* 0x004fe600000010ff */
[----:B-1----:R-:W-:Y:S01]  /*10d30*/  FFMA.FTZ R79, R153, c[0x0][0x23c], -R78 ;  /* 0x00008f00994f7a23 */ /* 0x002fe2000001084e */
[----:B------:R-:W-:Y:S02]  /*10d40*/  F2FP.BF16.PACK_AB R85, R174, R175 ;  /* 0x000000afae55723e */ /* 0x000fe400000010ff */
[----:B------:R-:W-:Y:S01]  /*10d50*/  F2FP.BF16.PACK_AB R87, R172, R173 ;  /* 0x000000adac57723e */ /* 0x000fe200000010ff */
[-C--:B------:R-:W-:Y:S01]  /*10d60*/  HMMA.16816.F32.BF16 R4, R80, R88.reuse, R4 ;  /* 0x000000585004723c */ /* 0x080fe20000041804 */
[----:B------:R1:W-:Y:S04]  /*10d70*/  MUFU.EX2 R160, R79 ;  /* 0x0000004f00a07308 */ /* 0x0003e80000000800 */
[----:B------:R-:W-:Y:S02]  /*10d80*/  F2FP.BF16.PACK_AB R84, R170, R171 ;  /* 0x000000abaa54723e */ /* 0x000fe400000010ff */
[----:B------:R-:W-:Y:S07]  /*10d90*/  F2FP.BF16.PACK_AB R86, R129, R169 ;  /* 0x000000a98156723e */ /* 0x000fee00000010ff */
[C---:B------:R-:W-:Y:S08]  /*10da0*/  HMMA.16816.F32.BF16 R8, R84.reuse, R88, R8 ;  /* 0x000000585408723c */ /* 0x040ff00000041808 */
[-C--:B------:R-:W-:Y:S04]  /*10db0*/  HMMA.16816.F32.BF16 R12, R84, R90.reuse, R12 ;  /* 0x0000005a540c723c */ /* 0x080fe8000004180c */
[----:B-1----:R-:W-:Y:S04]  /*10dc0*/  FFMA.FTZ R79, R155, c[0x0][0x23c], -R144 ;  /* 0x00008f009b4f7a23 */ /* 0x002fe80000010890 */
[C---:B------:R-:W-:Y:S01]  /*10dd0*/  HMMA.16816.F32.BF16 R16, R80.reuse, R90, R16 ;  /* 0x0000005a5010723c */ /* 0x040fe20000041810 */
[----:B------:R1:W-:Y:S01]  /*10de0*/  MUFU.EX2 R133, R79 ;  /* 0x0000004f00857308 */ /* 0x0003e20000000800 */
[----:B------:R-:W2:Y:S06]  /*10df0*/  LDSM.16.MT88.4 R88, [R191+0x6800] ;  /* 0x00680000bf58783b */ /* 0x000eac0000004200 */
[-C--:B------:R-:W-:Y:S08]  /*10e00*/  HMMA.16816.F32.BF16 R20, R80, R92.reuse, R20 ;  /* 0x0000005c5014723c */ /* 0x080ff00000041814 */
[C---:B------:R-:W-:Y:S07]  /*10e10*/  HMMA.16816.F32.BF16 R24, R84.reuse, R92, R24 ;  /* 0x0000005c5418723c */ /* 0x040fee0000041818 */
[----:B------:R-:W-:Y:S01]  /*10e20*/  FFMA.FTZ R92, R152, c[0x0][0x23c], -R78 ;  /* 0x00008f00985c7a23 */ /* 0x000fe2000001084e */
[-C--:B------:R-:W-:Y:S03]  /*10e30*/  HMMA.16816.F32.BF16 R28, R84, R94.reuse, R28 ;  /* 0x0000005e541c723c */ /* 0x080fe6000004181c */
[----:B------:R4:W5:Y:S01]  /*10e40*/  MUFU.EX2 R161, R92 ;  /* 0x0000005c00a17308 */ /* 0x0009620000000800 */
[--C-:B-1----:R-:W-:Y:S04]  /*10e50*/  FFMA.FTZ R79, R154, c[0x0][0x23c], -R144.reuse ;  /* 0x00008f009a4f7a23 */ /* 0x102fe80000010890 */
[C---:B------:R-:W-:Y:S05]  /*10e60*/  HMMA.16816.F32.BF16 R32, R80.reuse, R94, R32 ;  /* 0x0000005e5020723c */ /* 0x040fea0000041820 */
[----:B------:R1:W1:Y:S03]  /*10e70*/  MUFU.EX2 R132, R79 ;  /* 0x0000004f00847308 */ /* 0x0002660000000800 */
[-C--:B------:R-:W-:Y:S08]  /*10e80*/  HMMA.16816.F32.BF16 R36, R80, R96.reuse, R36 ;  /* 0x000000605024723c */ /* 0x080ff00000041824 */
[C---:B------:R-:W-:Y:S01]  /*10e90*/  HMMA.16816.F32.BF16 R40, R84.reuse, R96, R40 ;  /* 0x000000605428723c */ /* 0x040fe20000041828 */
[----:B----4-:R-:W4:Y:S06]  /*10ea0*/  LDSM.16.MT88.4 R92, [R189+0x7000] ;  /* 0x00700000bd5c783b */ /* 0x010f2c0000004200 */
[--C-:B------:R-:W-:Y:S01]  /*10eb0*/  FFMA.FTZ R96, R156, c[0x0][0x23c], -R144.reuse ;  /* 0x00008f009c607a23 */ /* 0x100fe20000010890 */
[-C--:B------:R-:W-:Y:S03]  /*10ec0*/  HMMA.16816.F32.BF16 R44, R84, R98.reuse, R44 ;  /* 0x00000062542c723c */ /* 0x080fe6000004182c */
[----:B------:R3:W-:Y:S01]  /*10ed0*/  MUFU.EX2 R158, R96 ;  /* 0x00000060009e7308 */ /* 0x0007e20000000800 */
[----:B-1----:R-:W-:Y:S04]  /*10ee0*/  FFMA.FTZ R79, R157, c[0x0][0x23c], -R144 ;  /* 0x00008f009d4f7a23 */ /* 0x002fe80000010890 */
[C---:B------:R-:W-:Y:S05]  /*10ef0*/  HMMA.16816.F32.BF16 R48, R80.reuse, R98, R48 ;  /* 0x000000625030723c */ /* 0x040fea0000041830 */
[----:B------:R1:W1:Y:S03]  /*10f00*/  MUFU.EX2 R159, R79 ;  /* 0x0000004f009f7308 */ /* 0x0002660000000800 */
[-C--:B--2---:R-:W-:Y:S08]  /*10f10*/  HMMA.16816.F32.BF16 R52, R80, R88.reuse, R52 ;  /* 0x000000585034723c */ /* 0x084ff00000041834 */
[C---:B------:R-:W-:Y:S01]  /*10f20*/  HMMA.16816.F32.BF16 R56, R84.reuse, R88, R56 ;  /* 0x000000585438723c */ /* 0x040fe20000041838 */
[----:B---3--:R-:W-:Y:S07]  /*10f30*/  LDSM.16.MT88.4 R96, [R190+0x7000] ;  /* 0x00700000be60783b */ /* 0x008fee0000004200 */
[-C--:B------:R-:W-:Y:S04]  /*10f40*/  HMMA.16816.F32.BF16 R60, R84, R90.reuse, R60 ;  /* 0x0000005a543c723c */ /* 0x080fe8000004183c */
[--C-:B-1----:R-:W-:Y:S03]  /*10f50*/  FFMA.FTZ R79, R176, c[0x0][0x23c], -R74.reuse ;  /* 0x00008f00b04f7a23 */ /* 0x102fe6000001084a */
[----:B------:R-:W-:Y:S01]  /*10f60*/  F2FP.BF16.PACK_AB R85, R134, R128 ;  /* 0x000000808655723e */ /* 0x000fe200000010ff */
[----:B------:R-:W-:Y:S01]  /*10f70*/  HMMA.16816.F32.BF16 R64, R80, R90, R64 ;  /* 0x0000005a5040723c */ /* 0x000fe20000041840 */
[----:B------:R1:W-:Y:S01]  /*10f80*/  MUFU.EX2 R157, R79 ;  /* 0x0000004f009d7308 */ /* 0x0003e20000000800 */
[----:B------:R-:W2:Y:S02]  /*10f90*/  LDSM.16.MT88.4 R88, [R192+0x7000] ;  /* 0x00700000c058783b */ /* 0x000ea40000004200 */
[----:B-----5:R-:W-:Y:S02]  /*10fa0*/  F2FP.BF16.PACK_AB R87, R160, R161 ;  /* 0x000000a1a057723e */ /* 0x020fe400000010ff */
[----:B------:R-:W-:Y:S02]  /*10fb0*/  F2FP.BF16.PACK_AB R84, R132, R133 ;  /* 0x000000858454723e */ /* 0x000fe400000010ff */
[----:B------:R-:W-:Y:S04]  /*10fc0*/  F2FP.BF16.PACK_AB R80, R167, R168 ;  /* 0x000000a8a750723e */ /* 0x000fe800000010ff */
[----:B------:R-:W-:Y:S02]  /*10fd0*/  F2FP.BF16.PACK_AB R82, R165, R166 ;  /* 0x000000a6a552723e */ /* 0x000fe400000010ff */
[----:B------:R-:W-:Y:S02]  /*10fe0*/  F2FP.BF16.PACK_AB R81, R135, R164 ;  /* 0x000000a48751723e */ /* 0x000fe400000010ff */
[----:B------:R-:W-:Y:S02]  /*10ff0*/  F2FP.BF16.PACK_AB R83, R162, R163 ;  /* 0x000000a3a253723e */ /* 0x000fe400000010ff */
[----:B------:R-:W-:Y:S05]  /*11000*/  F2FP.BF16.PACK_AB R86, R159, R158 ;  /* 0x0000009e9f56723e */ /* 0x000fea00000010ff */
[-C--:B----4-:R-:W-:Y:S03]  /*11010*/  HMMA.16816.F32.BF16 R4, R80, R92.reuse, R4 ;  /* 0x0000005c5004723c */ /* 0x090fe60000041804 */
[--C-:B-1----:R-:W-:Y:S04]  /*11020*/  FFMA.FTZ R79, R177, c[0x0][0x23c], -R74.reuse ;  /* 0x00008f00b14f7a23 */ /* 0x102fe8000001084a */
[----:B------:R1:W3:Y:S01]  /*11030*/  MUFU.EX2 R156, R79 ;  /* 0x0000004f009c7308 */ /* 0x0002e20000000800 */
[C---:B------:R-:W-:Y:S08]  /*11040*/  HMMA.16816.F32.BF16 R8, R84.reuse, R92, R8 ;  /* 0x0000005c5408723c */ /* 0x040ff00000041808 */
[-C--:B------:R-:W-:Y:S08]  /*11050*/  HMMA.16816.F32.BF16 R12, R84, R94.reuse, R12 ;  /* 0x0000005e540c723c */ /* 0x080ff0000004180c */
[C---:B------:R-:W-:Y:S01]  /*11060*/  HMMA.16816.F32.BF16 R16, R80.reuse, R94, R16 ;  /* 0x0000005e5010723c */ /* 0x040fe20000041810 */
[----:B------:R-:W4:Y:S03]  /*11070*/  LDSM.16.MT88.4 R92, [R191+0x7000] ;  /* 0x00700000bf5c783b */ /* 0x000f260000004200 */
[--C-:B-1----:R-:W-:Y:S04]  /*11080*/  FFMA.FTZ R79, R180, c[0x0][0x23c], -R74.reuse ;  /* 0x00008f00b44f7a23 */ /* 0x102fe8000001084a */
[-C--:B--2---:R-:W-:Y:S01]  /*11090*/  HMMA.16816.F32.BF16 R20, R80, R88.reuse, R20 ;  /* 0x000000585014723c */ /* 0x084fe20000041814 */
[----:B------:R-:W-:Y:S03]  /*110a0*/  MUFU.EX2 R155, R79 ;  /* 0x0000004f009b7308 */ /* 0x000fe60000000800 */
[----:B------:R-:W-:Y:S01]  /*110b0*/  FFMA.FTZ R74, R179, c[0x0][0x23c], -R74 ;  /* 0x00008f00b34a7a23 */ /* 0x000fe2000001084a */
[----:B---3--:R-:W-:Y:S03]  /*110c0*/  F2FP.BF16.PACK_AB R140, R156, R157 ;  /* 0x0000009d9c8c723e */ /* 0x008fe600000010ff */
[C---:B------:R-:W-:Y:S03]  /*110d0*/  HMMA.16816.F32.BF16 R24, R84.reuse, R88, R24 ;  /* 0x000000585418723c */ /* 0x040fe60000041818 */
[----:B------:R1:W2:Y:S05]  /*110e0*/  MUFU.EX2 R154, R74 ;  /* 0x0000004a009a7308 */ /* 0x0002aa0000000800 */
[-C--:B------:R-:W-:Y:S08]  /*110f0*/  HMMA.16816.F32.BF16 R28, R84, R90.reuse, R28 ;  /* 0x0000005a541c723c */ /* 0x080ff0000004181c */
[C---:B------:R-:W-:Y:S08]  /*11100*/  HMMA.16816.F32.BF16 R32, R80.reuse, R90, R32 ;  /* 0x0000005a5020723c */ /* 0x040ff00000041820 */
[-C--:B------:R-:W-:Y:S04]  /*11110*/  HMMA.16816.F32.BF16 R36, R80, R96.reuse, R36 ;  /* 0x000000605024723c */ /* 0x080fe80000041824 */
[--C-:B-1----:R-:W-:Y:S01]  /*11120*/  FFMA.FTZ R74, R213, c[0x0][0x23c], -R75.reuse ;  /* 0x00008f00d54a7a23 */ /* 0x102fe2000001084b */
[----:B--2---:R-:W-:Y:S03]  /*11130*/  F2FP.BF16.PACK_AB R142, R154, R155 ;  /* 0x0000009b9a8e723e */ /* 0x004fe600000010ff */
[C---:B------:R-:W-:Y:S01]  /*11140*/  HMMA.16816.F32.BF16 R40, R84.reuse, R96, R40 ;  /* 0x000000605428723c */ /* 0x040fe20000041828 */
[----:B------:R1:W-:Y:S07]  /*11150*/  MUFU.EX2 R152, R74 ;  /* 0x0000004a00987308 */ /* 0x0003ee0000000800 */
[-C--:B------:R-:W-:Y:S08]  /*11160*/  HMMA.16816.F32.BF16 R44, R84, R98.reuse, R44 ;  /* 0x00000062542c723c */ /* 0x080ff0000004182c */
[C---:B------:R-:W-:Y:S08]  /*11170*/  HMMA.16816.F32.BF16 R48, R80.reuse, R98, R48 ;  /* 0x000000625030723c */ /* 0x040ff00000041830 */
[-C--:B----4-:R-:W-:Y:S04]  /*11180*/  HMMA.16816.F32.BF16 R52, R80, R92.reuse, R52 ;  /* 0x0000005c5034723c */ /* 0x090fe80000041834 */
[--C-:B-1----:R-:W-:Y:S04]  /*11190*/  FFMA.FTZ R74, R211, c[0x0][0x23c], -R75.reuse ;  /* 0x00008f00d34a7a23 */ /* 0x102fe8000001084b */
[C---:B------:R-:W-:Y:S01]  /*111a0*/  HMMA.16816.F32.BF16 R56, R84.reuse, R92, R56 ;  /* 0x0000005c5438723c */ /* 0x040fe20000041838 */
[----:B------:R1:W2:Y:S07]  /*111b0*/  MUFU.EX2 R153, R74 ;  /* 0x0000004a00997308 */ /* 0x0002ae0000000800 */
[-C--:B------:R-:W-:Y:S08]  /*111c0*/  HMMA.16816.F32.BF16 R60, R84, R94.reuse, R60 ;  /* 0x0000005e543c723c */ /* 0x080ff0000004183c */
[----:B------:R-:W-:Y:S04]  /*111d0*/  HMMA.16816.F32.BF16 R64, R80, R94, R64 ;  /* 0x0000005e5040723c */ /* 0x000fe80000041840 */
[--C-:B-1----:R-:W-:Y:S02]  /*111e0*/  FFMA.FTZ R74, R219, c[0x0][0x23c], -R75.reuse ;  /* 0x00008f00db4a7a23 */ /* 0x102fe4000001084b */
[----:B------:R-:W-:Y:S02]  /*111f0*/  FFMA.FTZ R75, R218, c[0x0][0x23c], -R75 ;  /* 0x00008f00da4b7a23 */ /* 0x000fe4000001084b */
[----:B------:R1:W-:Y:S01]  /*11200*/  MUFU.EX2 R151, R74 ;  /* 0x0000004a00977308 */ /* 0x0003e20000000800 */
[----:B--2---:R-:W-:Y:S09]  /*11210*/  F2FP.BF16.PACK_AB R141, R153, R152 ;  /* 0x00000098998d723e */ /* 0x004ff200000010ff */
[----:B------:R-:W2:Y:S01]  /*11220*/  MUFU.EX2 R150, R75 ;  /* 0x0000004b00967308 */ /* 0x000ea20000000800 */
[--C-:B-1----:R-:W-:Y:S09]  /*11230*/  FFMA.FTZ R74, R226, c[0x0][0x23c], -R78.reuse ;  /* 0x00008f00e24a7a23 */ /* 0x102ff2000001084e */
[----:B------:R1:W-:Y:S01]  /*11240*/  MUFU.EX2 R149, R74 ;  /* 0x0000004a00957308 */ /* 0x0003e20000000800 */
[----:B--2---:R-:W-:Y:S01]  /*11250*/  F2FP.BF16.PACK_AB R143, R150, R151 ;  /* 0x00000097968f723e */ /* 0x004fe200000010ff */
[--C-:B-1----:R-:W-:Y:S02]  /*11260*/  FFMA.FTZ R74, R225, c[0x0][0x23c], -R78.reuse ;  /* 0x00008f00e14a7a23 */ /* 0x102fe4000001084e */
[----:B------:R-:W-:Y:S06]  /*11270*/  FFMA.FTZ R78, R77, c[0x0][0x23c], -R78 ;  /* 0x00008f004d4e7a23 */ /* 0x000fec000001084e */
[----:B------:R1:W2:Y:S10]  /*11280*/  MUFU.EX2 R147, R74 ;  /* 0x0000004a00937308 */ /* 0x0002b40000000800 */
[----:B------:R3:W4:Y:S01]  /*11290*/  MUFU.EX2 R146, R78 ;  /* 0x0000004e00927308 */ /* 0x0007220000000800 */
[--C-:B-1----:R-:W-:Y:S01]  /*112a0*/  FFMA.FTZ R74, R227, c[0x0][0x23c], -R144.reuse ;  /* 0x00008f00e34a7a23 */ /* 0x102fe20000010890 */
[----:B--2---:R-:W-:Y:S08]  /*112b0*/  F2FP.BF16.PACK_AB R137, R147, R149 ;  /* 0x000000959389723e */ /* 0x004ff000000010ff */
[----:B------:R1:W-:Y:S01]  /*112c0*/  MUFU.EX2 R145, R74 ;  /* 0x0000004a00917308 */ /* 0x0003e20000000800 */
[----:B---3--:R-:W2:Y:S01]  /*112d0*/  LDSM.16.MT88.4 R76, [R189+0x7800] ;  /* 0x00780000bd4c783b */ /* 0x008ea20000004200 */
[----:B----4-:R-:W-:Y:S01]  /*112e0*/  F2FP.BF16.PACK_AB R139, R146, R148 ;  /* 0x00000094928b723e */ /* 0x010fe200000010ff */
[--C-:B-1----:R-:W-:Y:S07]  /*112f0*/  FFMA.FTZ R74, R210, c[0x0][0x23c], -R144.reuse ;  /* 0x00008f00d24a7a23 */ /* 0x102fee0000010890 */
[----:B------:R1:W3:Y:S01]  /*11300*/  MUFU.EX2 R75, R74 ;  /* 0x0000004a004b7308 */ /* 0x0002e20000000800 */
[-C--:B--2---:R-:W-:Y:S01]  /*11310*/  HMMA.16816.F32.BF16 R84, R140, R76.reuse, R4 ;  /* 0x0000004c8c54723c */ /* 0x084fe20000041804 */
[----:B------:R-:W2:Y:S04]  /*11320*/  LDSM.16.MT88.4 R4, [R191+0x7800] ;  /* 0x00780000bf04783b */ /* 0x000ea80000004200 */
[--C-:B-1----:R-:W-:Y:S01]  /*11330*/  FFMA.FTZ R74, R216, c[0x0][0x23c], -R144.reuse ;  /* 0x00008f00d84a7a23 */ /* 0x102fe20000010890 */
[----:B---3--:R-:W-:Y:S01]  /*11340*/  F2FP.BF16.PACK_AB R136, R75, R145 ;  /* 0x000000914b88723e */ /* 0x008fe200000010ff */
[----:B------:R-:W-:Y:S04]  /*11350*/  FFMA.FTZ R144, R222, c[0x0][0x23c], -R144 ;  /* 0x00008f00de907a23 */ /* 0x000fe80000010890 */
[----:B------:R-:W-:Y:S10]  /*11360*/  MUFU.EX2 R74, R74 ;  /* 0x0000004a004a7308 */ /* 0x000ff40000000800 */
[----:B------:R-:W1:Y:S02]  /*11370*/  MUFU.EX2 R144, R144 ;  /* 0x0000009000907308 */ /* 0x000e640000000800 */
[----:B-1----:R-:W-:Y:S07]  /*11380*/  F2FP.BF16.PACK_AB R138, R144, R74 ;  /* 0x0000004a908a723e */ /* 0x002fee00000010ff */
[C---:B------:R-:W-:Y:S07]  /*11390*/  HMMA.16816.F32.BF16 R80, R136.reuse, R76, R8 ;  /* 0x0000004c8850723c */ /* 0x040fee0000041808 */
[----:B------:R-:W-:Y:S01]  /*113a0*/  FFMA.FTZ R9, R73, R228, R220 ;  /* 0x000000e449097223 */ /* 0x000fe200000100dc */
[-C--:B------:R-:W-:Y:S04]  /*113b0*/  HMMA.16816.F32.BF16 R88, R136, R78.reuse, R12 ;  /* 0x0000004e8858723c */ /* 0x080fe8000004180c */
[----:B------:R-:W-:Y:S01]  /*113c0*/  FFMA.FTZ R8, R72, R229, R212 ;  /* 0x000000e548087223 */ /* 0x000fe200000100d4 */
[----:B------:R-:W-:Y:S01]  /*113d0*/  MOV R72, R69 ;  /* 0x0000004500487202 */ /* 0x000fe20000000f00 */
        /* <DEDUP_REMOVED lines=42> */
[----:B------:R-:W-:Y:S02]  /*11680*/  FADD.FTZ R10, R134, R10 ;  /* 0x0000000a860a7221 */ /* 0x000fe40000010000 */
[----:B------:R-:W-:Y:S03]  /*11690*/  FADD.FTZ R11, R167, R9 ;  /* 0x00000009a70b7221 */ /* 0x000fe60000010000 */
        /* <DEDUP_REMOVED lines=26> */
[----:B------:R-:W-:Y:S01]  /*11840*/  IADD3 R0, R201, -0x1, RZ ;  /* 0xffffffffc9007810 */ /* 0x000fe20007ffe0ff */
[----:B------:R-:W-:Y:S01]  /*11850*/  FADD.FTZ R231, R146, R5 ;  /* 0x0000000592e77221 */ /* 0x000fe20000010000 */
[----:B------:R-:W-:Y:S01]  /*11860*/  MOV R74, R3 ;  /* 0x00000003004a7202 */ /* 0x000fe20000000f00 */
[----:B------:R-:W-:Y:S01]  /*11870*/  FADD.FTZ R228, R154, R7 ;  /* 0x000000079ae47221 */ /* 0x000fe20000010000 */
[----:B------:R-:W-:Y:S01]  /*11880*/  MOV R201, R0 ;  /* 0x0000000000c97202 */ /* 0x000fe20000000f00 */
[----:B------:R-:W-:Y:S02]  /*11890*/  FADD.FTZ R229, R150, R6 ;  /* 0x0000000696e57221 */ /* 0x000fe40000010000 */
[----:B------:R-:W-:Y:S01]  /*118a0*/  FADD.FTZ R230, R144, R4 ;  /* 0x0000000490e67221 */ /* 0x000fe20000010000 */
[----:B------:R-:W-:-:S05]  /*118b0*/  @P1 BRA `(.L_x_1094) ;  /* 0xffffcaf000001947 */ /* 0x000fca000383ffff */
.L_x_1093:
[----:B------:R-:W1:Y:S01]  /*118c0*/  SHFL.BFLY PT, R4, R228, 0x2, 0x1f ;  /* 0x0c401f00e4047f89 */ /* 0x000e6200000e0000 */
[----:B------:R-:W-:Y:S01]  /*118d0*/  ISETP.NE.AND P0, PT, R245, -0x1, PT ;  /* 0xfffffffff500780c */ /* 0x000fe20003f05270 */
[----:B------:R-:W2:Y:S01]  /*118e0*/  LDC.U8 R45, c[0x0][0x329] ;  /* 0x0000ca40ff2d7b82 */ /* 0x000ea20000000000 */
[----:B------:R-:W-:Y:S01]  /*118f0*/  MOV R29, 0x20 ;  /* 0x00000020001d7802 */ /* 0x000fe20000000f00 */
[----:B------:R-:W3:Y:S01]  /*11900*/  SHFL.BFLY PT, R0, R229, 0x2, 0x1f ;  /* 0x0c401f00e5007f89 */ /* 0x000ee200000e0000 */
[----:B------:R-:W-:Y:S03]  /*11910*/  BSSY B0, `(.L_x_1097) ;  /* 0x0000122000007945 */ /* 0x000fe60003800000 */
        /* <DEDUP_REMOVED lines=12> */
[CC--:B------:R-:W-:Y:S02]  /*119e0*/  LEA.HI R21, R44.reuse, R54.reuse, RZ, 0x2 ;  /* 0x000000362c157211 */ /* 0x0c0fe400078f10ff */
[----:B------:R-:W-:Y:S01]  /*119f0*/  LEA.HI R44, R44, R54, RZ, 0x5 ;  /* 0x000000362c2c7211 */ /* 0x000fe200078f28ff */
[----:B-1----:R-:W-:Y:S02]  /*11a00*/  FADD.FTZ R40, R4, R5 ;  /* 0x0000000504287221 */ /* 0x002fe40000010000 */
[----:B------:R-:W-:-:S03]  /*11a10*/  @P0 IMAD.WIDE.U32 R4, R245, c[0x0][0x1e8], RZ ;  /* 0x00007a00f5040a25 */ /* 0x000fc600078e00ff */
[----:B------:R-:W-:Y:S01]  /*11a20*/  FSETP.NE.FTZ.AND P6, PT, R40, RZ, PT ;  /* 0x000000ff2800720b */ /* 0x000fe20003fd5000 */
[----:B---3--:R-:W-:Y:S01]  /*11a30*/  FADD.FTZ R41, R0, R9 ;  /* 0x0000000900297221 */ /* 0x008fe20000010000 */
[----:B------:R-:W-:Y:S01]  /*11a40*/  MOV R0, 0x3f800000 ;  /* 0x3f80000000007802 */ /* 0x000fe20000000f00 */
[----:B----4-:R-:W-:Y:S01]  /*11a50*/  FADD.FTZ R42, R7, R8 ;  /* 0x00000008072a7221 */ /* 0x010fe20000010000 */
[----:B------:R-:W-:Y:S01]  /*11a60*/  @P0 MOV R52, R4 ;  /* 0x0000000400340202 */ /* 0x000fe20000000f00 */
[----:B------:R-:W-:Y:S01]  /*11a70*/  @P0 IMAD R53, R245, c[0x0][0x1ec], R5 ;  /* 0x00007b00f5350a24 */ /* 0x000fe200078e0205 */
[----:B------:R-:W-:Y:S01]  /*11a80*/  FSETP.NE.FTZ.AND P5, PT, R41, RZ, PT ;  /* 0x000000ff2900720b */ /* 0x000fe20003fb5000 */
[----:B--2---:R-:W-:Y:S01]  /*11a90*/  FADD.FTZ R43, R6, R10 ;  /* 0x0000000a062b7221 */ /* 0x004fe20000010000 */
[----:B------:R-:W-:Y:S02]  /*11aa0*/  FSETP.NE.FTZ.AND P4, PT, R42, RZ, PT ;  /* 0x000000ff2a00720b */ /* 0x000fe40003f95000 */
[----:B------:R-:W-:-:S02]  /*11ab0*/  MOV R5, 0x3f800000 ;  /* 0x3f80000000057802 */ /* 0x000fc40000000f00 */
[----:B------:R-:W-:Y:S01]  /*11ac0*/  MOV R4, 0x3f800000 ;  /* 0x3f80000000047802 */ /* 0x000fe20000000f00 */
[----:B------:R-:W1:Y:S01]  /*11ad0*/  @P6 MUFU.RCP R0, R40 ;  /* 0x0000002800006308 */ /* 0x000e620000001000 */
[----:B------:R-:W-:Y:S02]  /*11ae0*/  FSETP.NE.FTZ.AND P3, PT, R43, RZ, PT ;  /* 0x000000ff2b00720b */ /* 0x000fe40003f75000 */
[----:B------:R-:W-:Y:S02]  /*11af0*/  LOP3.LUT R9, R21, 0x3ffffffc, RZ, 0xc0, !PT ;  /* 0x3ffffffc15097812 */ /* 0x000fe400078ec0ff */
[----:B------:R-:W-:Y:S02]  /*11b00*/  SHF.R.S32.HI R8, RZ, 0x5, R44 ;  /* 0x00000005ff087819 */ /* 0x000fe4000001142c */
[----:B------:R-:W-:Y:S01]  /*11b10*/  IADD3 R7, -R9, R54, RZ ;  /* 0x0000003609077210 */ /* 0x000fe20007ffe1ff */
[----:B------:R-:W2:Y:S04]  /*11b20*/  @P5 MUFU.RCP R5, R41 ;  /* 0x0000002900055308 */ /* 0x000ea80000001000 */
[----:B------:R-:W-:-:S04]  /*11b30*/  IMAD R8, R8, 0x200, R7 ;  /* 0x0000020008087824 */ /* 0x000fc800078e0207 */
[----:B------:R-:W3:Y:S01]  /*11b40*/  @P4 MUFU.RCP R4, R42 ;  /* 0x0000002a00044308 */ /* 0x000ee20000001000 */
[C---:B-1----:R-:W-:Y:S02]  /*11b50*/  FMUL.FTZ R84, R0.reuse, R84 ;  /* 0x0000005400547220 */ /* 0x042fe40000410000 */
[C---:B------:R-:W-:Y:S02]  /*11b60*/  FMUL.FTZ R9, R0.reuse, R85 ;  /* 0x0000005500097220 */ /* 0x040fe40000410000 */
[C---:B------:R-:W-:Y:S02]  /*11b70*/  FMUL.FTZ R92, R0.reuse, R92 ;  /* 0x0000005c005c7220 */ /* 0x040fe40000410000 */
[C---:B------:R-:W-:Y:S01]  /*11b80*/  FMUL.FTZ R6, R0.reuse, R93 ;  /* 0x0000005d00067220 */ /* 0x040fe20000410000 */
        /* <DEDUP_REMOVED lines=19> */
[C---:B--2---:R-:W-:Y:S01]  /*11cc0*/  FMUL.FTZ R86, R5.reuse, R86 ;  /* 0x0000005605567220 */ /* 0x044fe20000410000 */
        /* <DEDUP_REMOVED lines=25> */
[C---:B---3--:R-:W-:Y:S01]  /*11e60*/  FMUL.FTZ R80, R4.reuse, R80 ;  /* 0x0000005004507220 */ /* 0x048fe20000410000 */
        /* <DEDUP_REMOVED lines=55> */
[----:B------:R-:W-:Y:S01]  /*121e0*/  ISETP.NE.U32.AND P1, PT, R5, 0x1, PT ;  /* 0x000000010500780c */ /* 0x000fe20003f25070 */
[----:B------:R-:W-:Y:S01]  /*121f0*/  IMAD.MOV.U32 R5, RZ, RZ, -0x10 ;  /* 0xfffffff0ff057424 */ /* 0x000fe200078e00ff */
[----:B------:R-:W-:Y:S02]  /*12200*/  LEA.HI R4, R4, R4, RZ, 0x1d ;  /* 0x0000000404047211 */ /* 0x000fe400078fe8ff */
[----:B------:R-:W-:Y:S02]  /*12210*/  F2FP.BF16.PACK_AB R31, R139, R31 ;  /* 0x0000001f8b1f723e */ /* 0x000fe400000010ff */
[----:B------:R-:W-:Y:S02]  /*12220*/  LEA R4, R8, R4, 0x1 ;  /* 0x0000000408047211 */ /* 0x000fe400078e08ff */
[----:B------:R-:W-:-:S02]  /*12230*/  SEL R8, R5, 0x10, !P1 ;  /* 0x0000001005087807 */ /* 0x000fc40004800000 */
[----:B------:R-:W-:Y:S02]  /*12240*/  R2P PR, R0, 0x6 ;  /* 0x0000000600007804 */ /* 0x000fe40000000000 */
[----:B------:R-:W-:-:S03]  /*12250*/  SHF.L.U32 R4, R4, 0x1, RZ ;  /* 0x0000000104047819 */ /* 0x000fc600000006ff */
[----:B------:R-:W-:Y:S02]  /*12260*/  SEL R29, R29, 0xffffffe0, !P1 ;  /* 0xffffffe01d1d7807 */ /* 0x000fe40004800000 */
[C---:B------:R-:W-:Y:S01]  /*12270*/  IADD3 R5, R4.reuse, R8, RZ ;  /* 0x0000000804057210 */ /* 0x040fe20007ffe0ff */
[----:B------:R1:W-:Y:S01]  /*12280*/  STS [R4], R9 ;  /* 0x0000000904007388 */ /* 0x0003e20000000800 */
[C---:B------:R-:W-:Y:S02]  /*12290*/  IADD3 R0, R4.reuse, 0x40, RZ ;  /* 0x0000004004007810 */ /* 0x040fe40007ffe0ff */
[----:B------:R-:W-:Y:S01]  /*122a0*/  ISETP.NE.AND P1, PT, R45, RZ, PT ;  /* 0x000000ff2d00720c */ /* 0x000fe20003f25270 */
[----:B------:R2:W-:Y:S01]  /*122b0*/  STS [R4+0x400], R7 ;  /* 0x0004000704007388 */ /* 0x0005e20000000800 */
[----:B------:R-:W-:-:S03]  /*122c0*/  @P2 IADD3 R0, R4, -0x40, RZ ;  /* 0xffffffc004002810 */ /* 0x000fc60007ffe0ff */
[----:B------:R3:W-:Y:S04]  /*122d0*/  STS [R5], R6 ;  /* 0x0000000605007388 */ /* 0x0007e80000000800 */
[----:B------:R4:W-:Y:S04]  /*122e0*/  STS [R5+0x400], R10 ;  /* 0x0004000a05007388 */ /* 0x0009e80000000800 */
[----:B------:R-:W-:Y:S04]  /*122f0*/  STS [R4+0x2000], R11 ;  /* 0x0020000b04007388 */ /* 0x000fe80000000800 */
[----:B------:R5:W-:Y:S04]  /*12300*/  STS [R4+0x2400], R12 ;  /* 0x0024000c04007388 */ /* 0x000be80000000800 */
[----:B------:R-:W-:Y:S01]  /*12310*/  STS [R5+0x2000], R19 ;  /* 0x0020001305007388 */ /* 0x000fe20000000800 */
[----:B-1----:R-:W-:-:S03]  /*12320*/  IADD3 R9, R29, 0x400, R0 ;  /* 0x000004001d097810 */ /* 0x002fc60007ffe000 */
[----:B------:R1:W-:Y:S01]  /*12330*/  STS [R5+0x2400], R18 ;  /* 0x0024001205007388 */ /* 0x0003e20000000800 */
[----:B--2---:R-:W-:Y:S01]  /*12340*/  IMAD.IADD R7, R4, 0x1, R29 ;  /* 0x0000000104077824 */ /* 0x004fe200078e021d */
[C---:B------:R-:W-:Y:S02]  /*12350*/  IADD3 R9, R8.reuse, R9, RZ ;  /* 0x0000000908097210 */ /* 0x040fe40007ffe0ff */
[----:B---3--:R-:W-:Y:S02]  /*12360*/  IADD3 R6, R5, R29, RZ ;  /* 0x0000001d05067210 */ /* 0x008fe40007ffe0ff */
[----:B------:R2:W-:Y:S01]  /*12370*/  STS [R7], R17 ;  /* 0x0000001107007388 */ /* 0x0005e20000000800 */
[----:B----4-:R-:W3:Y:S03]  /*12380*/  LDC.U8 R10, c[0x0][0x328] ;  /* 0x0000ca00ff0a7b82 */ /* 0x010ee60000000000 */
[----:B------:R4:W-:Y:S04]  /*12390*/  STS [R7+0x400], R16 ;  /* 0x0004001007007388 */ /* 0x0009e80000000800 */
[----:B------:R4:W-:Y:S01]  /*123a0*/  STS [R6], R14 ;  /* 0x0000000e06007388 */ /* 0x0009e20000000800 */
[----:B-----5:R-:W-:-:S03]  /*123b0*/  IADD3 R4, R8, R0, RZ ;  /* 0x0000000008047210 */ /* 0x020fc60007ffe0ff */
[----:B------:R5:W-:Y:S01]  /*123c0*/  STS [R6+0x400], R13 ;  /* 0x0004000d06007388 */ /* 0x000be20000000800 */
[----:B------:R-:W4:Y:S03]  /*123d0*/  @P6 MUFU.LG2 R12, R40 ;  /* 0x00000028000c6308 */ /* 0x000f260000000c00 */
[----:B------:R-:W-:Y:S01]  /*123e0*/  STS [R7+0x2000], R15 ;  /* 0x0020000f07007388 */ /* 0x000fe20000000800 */
[----:B-1----:R-:W-:-:S03]  /*123f0*/  IMAD.IADD R5, R29, 0x1, R4 ;  /* 0x000000011d057824 */ /* 0x002fc600078e0204 */
[----:B------:R1:W-:Y:S01]  /*12400*/  STS [R7+0x2400], R21 ;  /* 0x0024001507007388 */ /* 0x0003e20000000800 */
[----:B------:R-:W-:-:S03]  /*12410*/  MOV R18, 0x7f800000 ;  /* 0x7f80000000127802 */ /* 0x000fc60000000f00 */
[----:B------:R-:W-:Y:S01]  /*12420*/  STS [R6+0x2000], R20 ;  /* 0x0020001406007388 */ /* 0x000fe20000000800 */
[----:B--2---:R-:W-:Y:S02]  /*12430*/  MOV R17, 0x7f800000 ;  /* 0x7f80000000117802 */ /* 0x004fe40000000f00 */
[----:B---3--:R-:W-:Y:S01]  /*12440*/  ISETP.NE.AND P2, PT, R10, RZ, PT ;  /* 0x000000ff0a00720c */ /* 0x008fe20003f45270 */
[----:B------:R-:W-:Y:S01]  /*12450*/  STS [R6+0x2400], R28 ;  /* 0x0024001c06007388 */ /* 0x000fe20000000800 */
[----:B----4-:R-:W-:-:S03]  /*12460*/  MOV R16, 0x7f800000 ;  /* 0x7f80000000107802 */ /* 0x010fc60000000f00 */
[----:B------:R-:W-:Y:S01]  /*12470*/  STS [R0], R27 ;  /* 0x0000001b00007388 */ /* 0x000fe20000000800 */
[----:B------:R-:W-:Y:S03]  /*12480*/  @P5 MUFU.LG2 R14, R41 ;  /* 0x00000029000e5308 */ /* 0x000fe60000000c00 */
[----:B------:R-:W-:Y:S04]  /*12490*/  STS [R0+0x400], R26 ;  /* 0x0004001a00007388 */ /* 0x000fe80000000800 */
[----:B------:R-:W-:Y:S01]  /*124a0*/  STS [R4], R23 ;  /* 0x0000001704007388 */ /* 0x000fe20000000800 */
[----:B-----5:R-:W2:Y:S03]  /*124b0*/  @P4 MUFU.LG2 R13, R42 ;  /* 0x0000002a000d4308 */ /* 0x020ea60000000c00 */
[----:B------:R-:W-:Y:S01]  /*124c0*/  STS [R4+0x400], R22 ;  /* 0x0004001604007388 */ /* 0x000fe20000000800 */
[----:B-1----:R-:W-:-:S03]  /*124d0*/  @P1 MOV R7, c[0x0][0x210] ;  /* 0x0000840000071a02 */ /* 0x002fc60000000f00 */
[----:B------:R-:W-:Y:S02]  /*124e0*/  STS [R0+0x2000], R25 ;  /* 0x0020001900007388 */ /* 0x000fe40000000800 */
[----:B------:R-:W-:Y:S02]  /*124f0*/  @P1 IMAD R7, R7, c[0x0][0x214], RZ ;  /* 0x0000850007071a24 */ /* 0x000fe400078e02ff */
[----:B------:R1:W-:Y:S04]  /*12500*/  STS [R0+0x2400], R24 ;  /* 0x0024001800007388 */ /* 0x0003e80000000800 */
[----:B------:R-:W-:Y:S04]  /*12510*/  STS [R4+0x2000], R34 ;  /* 0x0020002204007388 */ /* 0x000fe80000000800 */
[----:B------:R3:W-:Y:S04]  /*12520*/  STS [R4+0x2400], R36 ;  /* 0x0024002404007388 */ /* 0x0007e80000000800 */
[----:B------:R-:W4:Y:S04]  /*12530*/  S2R R11, SR_CTAID.Y ;  /* 0x00000000000b7919 */ /* 0x000f280000002600 */
[----:B------:R-:W5:Y:S04]  /*12540*/  S2R R15, SR_CTAID.X ;  /* 0x00000000000f7919 */ /* 0x000f680000002500 */
[----:B------:R-:W2:Y:S01]  /*12550*/  S2R R19, SR_CTAID.Z ;  /* 0x0000000000137919 */ /* 0x000ea20000002700 */
[----:B-1----:R-:W-:-:S05]  /*12560*/  IADD3 R0, R29, R0, RZ ;  /* 0x000000001d007210 */ /* 0x002fca0007ffe0ff */
[----:B------:R-:W-:Y:S01]  /*12570*/  STS [R0], R38 ;  /* 0x0000002600007388 */ /* 0x000fe20000000800 */
[----:B---3--:R-:W-:-:S03]  /*12580*/  @!P1 MOV R4, c[0x0][0x214] ;  /* 0x0000850000049a02 */ /* 0x008fc60000000f00 */
[----:B------:R-:W-:Y:S01]  /*12590*/  STS [R0+0x400], R35 ;  /* 0x0004002300007388 */ /* 0x000fe20000000800 */
[----:B------:R-:W-:-:S03]  /*125a0*/  @!P1 SEL R7, R4, c[0x0][0x234], !P2 ;  /* 0x00008d0004079a07 */ /* 0x000fc60005000000 */
[----:B------:R-:W-:Y:S01]  /*125b0*/  STS [R5], R30 ;  /* 0x0000001e05007388 */ /* 0x000fe20000000800 */
[----:B------:R-:W-:Y:S02]  /*125c0*/  ISETP.NE.OR P2, PT, R45, RZ, !P2 ;  /* 0x000000ff2d00720c */ /* 0x000fe40005745670 */
[----:B------:R-:W-:Y:S01]  /*125d0*/  LOP3.LUT R4, R44, 0xffffffe0, RZ, 0xc0, !PT ;  /* 0xffffffe02c047812 */ /* 0x000fe200078ec0ff */
[----:B------:R-:W-:Y:S03]  /*125e0*/  STS [R9], R33 ;  /* 0x0000002109007388 */ /* 0x000fe60000000800 */
[----:B------:R-:W-:Y:S01]  /*125f0*/  IADD3 R10, -R4, R54, RZ ;  /* 0x00000036040a7210 */ /* 0x000fe20007ffe1ff */
[----:B------:R-:W-:Y:S04]  /*12600*/  STS [R0+0x2000], R39 ;  /* 0x0020002700007388 */ /* 0x000fe80000000800 */
[----:B------:R1:W-:Y:S02]  /*12610*/  STS [R0+0x2400], R37 ;  /* 0x0024002500007388 */ /* 0x0003e40000000800 */
[----:B----4-:R-:W-:-:S02]  /*12620*/  @!P2 IMAD R6, R11, c[0x0][0x214], RZ ;  /* 0x000085000b06aa24 */ /* 0x010fc400078e02ff */
[----:B------:R3:W-:Y:S04]  /*12630*/  STS [R5+0x2000], R32 ;  /* 0x0020002005007388 */ /* 0x0007e80000000800 */
[----:B------:R4:W-:Y:S04]  /*12640*/  STS [R9+0x2000], R31 ;  /* 0x0020001f09007388 */ /* 0x0009e80000000800 */
[----:B------:R-:W-:Y:S01]  /*12650*/  BAR.SYNC.DEFER_BLOCKING 0x0 ;  /* 0x0000000000007b1d */ /* 0x000fe20000010000 */
[----:B-1----:R-:W-:Y:S01]  /*12660*/  @P1 MOV R0, 0x1 ;  /* 0x0000000100001802 */ /* 0x002fe20000000f00 */
[----:B------:R-:W-:Y:S01]  /*12670*/  @!P1 IMAD R0, R7, c[0x0][0x1c0], RZ ;  /* 0x0000700007009a24 */ /* 0x000fe200078e02ff */
[----:B---3--:R-:W-:-:S03]  /*12680*/  @!P0 SHF.R.S32.HI R5, RZ, 0x1f, R11 ;  /* 0x0000001fff058819 */ /* 0x008fc6000001140b */
[C---:B------:R-:W-:Y:S02]  /*12690*/  IMAD R0, R11.reuse, R0, RZ ;  /* 0x000000000b007224 */ /* 0x040fe400078e02ff */
[----:B----4-:R-:W-:-:S03]  /*126a0*/  @!P0 IMAD.WIDE.U32 R8, R11, c[0x0][0x1e0], RZ ;  /* 0x000078000b088a25 */ /* 0x010fc600078e00ff */
[----:B------:R-:W-:Y:S01]  /*126b0*/  SEL R0, R0, RZ, P2 ;  /* 0x000000ff00007207 */ /* 0x000fe20001000000 */
[----:B------:R1:W3:Y:S01]  /*126c0*/  LDS.128 R20, [R200] ;  /* 0x00000000c8147984 */ /* 0x0002e20000000c00 */
[----:B------:R-:W-:Y:S01]  /*126d0*/  @!P0 IMAD R5, R5, c[0x0][0x1e0], RZ ;  /* 0x0000780005058a24 */ /* 0x000fe200078e02ff */
[----:B------:R-:W-:Y:S02]  /*126e0*/  @!P0 MOV R52, R8 ;  /* 0x0000000800348202 */ /* 0x000fe40000000f00 */
[----:B------:R1:W4:Y:S01]  /*126f0*/  LDS.128 R24, [R200+0x800] ;  /* 0x00080000c8187984 */ /* 0x0003220000000c00 */
[----:B------:R-:W-:Y:S01]  /*12700*/  @!P0 IMAD R5, R11, c[0x0][0x1e4], R5 ;  /* 0x000079000b058a24 */ /* 0x000fe200078e0205 */
[----:B------:R-:W-:Y:S01]  /*12710*/  @!P2 SEL R8, R6, R245, !P0 ;  /* 0x000000f50608a207 */ /* 0x000fe20004000000 */
[----:B------:R-:W1:Y:S01]  /*12720*/  @P3 MUFU.LG2 R11, R43 ;  /* 0x0000002b000b3308 */ /* 0x000e620000000c00 */
[----:B------:R1:W3:Y:S01]  /*12730*/  LDS.128 R28, [R200+0x1000] ;  /* 0x00100000c81c7984 */ /* 0x0002e20000000c00 */
[----:B------:R-:W-:Y:S01]  /*12740*/  @P1 MOV R6, c[0x0][0x210] ;  /* 0x0000840000061a02 */ /* 0x000fe20000000f00 */
[----:B------:R-:W-:Y:S01]  /*12750*/  @!P0 IMAD.IADD R53, R9, 0x1, R5 ;  /* 0x0000000109358824 */ /* 0x000fe200078e0205 */
[----:B------:R-:W-:Y:S01]  /*12760*/  @!P1 MOV R6, 0x1 ;  /* 0x0000000100069802 */ /* 0x000fe20000000f00 */
[----:B------:R3:W3:Y:S01]  /*12770*/  LDS.128 R32, [R200+0x1800] ;  /* 0x00180000c8207984 */ /* 0x0006e20000000c00 */
[----:B------:R-:W-:Y:S01]  /*12780*/  CS2R R4, SRZ ;  /* 0x0000000000047805 */ /* 0x000fe2000001ff00 */
[----:B------:R-:W-:Y:S01]  /*12790*/  LOP3.LUT P0, RZ, R10, 0x3, RZ, 0xc0, !PT ;  /* 0x000000030aff7812 */ /* 0x000fe2000780c0ff */
[--C-:B------:R-:W-:Y:S01]  /*127a0*/  @!P2 IMAD.MOV.U32 R4, RZ, RZ, R8.reuse ;  /* 0x000000ffff04a224 */ /* 0x100fe200078e0008 */
[----:B------:R3:W3:Y:S01]  /*127b0*/  LDS.128 R36, [R200+0x2000] ;  /* 0x00200000c8247984 */ /* 0x0006e20000000c00 */
[----:B------:R-:W-:Y:S01]  /*127c0*/  @!P2 SHF.R.S32.HI R5, RZ, 0x1f, R8 ;  /* 0x0000001fff05a819 */ /* 0x000fe20000011408 */
[----:B-----5:R-:W-:Y:S01]  /*127d0*/  IMAD R8, R15, R6, RZ ;  /* 0x000000060f087224 */ /* 0x020fe200078e02ff */
[----:B------:R-:W-:Y:S01]  /*127e0*/  MOV R15, 0x7f800000 ;  /* 0x7f800000000f7802 */ /* 0x000fe20000000f00 */
[----:B------:R3:W3:Y:S01]  /*127f0*/  LDS.128 R44, [R200+0x2800] ;  /* 0x00280000c82c7984 */ /* 0x0006e20000000c00 */
[----:B------:R-:W-:-:S02]  /*12800*/  @P6 FMUL.FTZ R9, R12, 0.69314718246459960938 ;  /* 0x3f3172180c096820 */ /* 0x000fc40000410000 */
[----:B--2---:R-:W-:Y:S01]  /*12810*/  IMAD R0, R19, R7, R0 ;  /* 0x0000000713007224 */ /* 0x004fe200078e0200 */
[----:B------:R2:W2:Y:S01]  /*12820*/  LDS.128 R48, [R200+0x3000] ;  /* 0x00300000c8307984 */ /* 0x0004a20000000c00 */
[----:B------:R-:W-:Y:S01]  /*12830*/  SHF.L.U32 R12, R8, 0x7, RZ ;  /* 0x00000007080c7819 */ /* 0x000fe200000006ff */
[----:B------:R-:W-:Y:S02]  /*12840*/  @P6 FFMA.FTZ R18, R70, c[0x0][0x238], R9 ;  /* 0x00008e0046126a23 */ /* 0x000fe40000010009 */
[----:B------:R-:W2:Y:S01]  /*12850*/  LDS.128 R200, [R200+0x3800] ;  /* 0x00380000c8c87984 */ /* 0x000ea20000000c00 */
[----:B------:R-:W-:Y:S01]  /*12860*/  @P4 FMUL.FTZ R9, R13, 0.69314718246459960938 ;  /* 0x3f3172180d094820 */ /* 0x000fe20000410000 */
[----:B------:R-:W-:Y:S01]  /*12870*/  IADD3 R7, P2, P1, R12, R4, R0 ;  /* 0x000000040c077210 */ /* 0x000fe2000795e000 */
[----:B------:R-:W-:Y:S01]  /*12880*/  @P5 FMUL.FTZ R10, R14, 0.69314718246459960938 ;  /* 0x3f3172180e0a5820 */ /* 0x000fe20000410000 */
[----:B------:R-:W-:Y:S01]  /*12890*/  SHF.R.S32.HI R4, RZ, 0x1f, R12 ;  /* 0x0000001fff047819 */ /* 0x000fe2000001140c */
[----:B-1----:R-:W-:Y:S01]  /*128a0*/  @P3 FMUL.FTZ R8, R11, 0.69314718246459960938 ;  /* 0x3f3172180b083820 */ /* 0x002fe20000410000 */
[----:B------:R-:W-:Y:S01]  /*128b0*/  SHF.R.S32.HI R0, RZ, 0x1f, R0 ;  /* 0x0000001fff007819 */ /* 0x000fe20000011400 */
[----:B------:R-:W-:-:S02]  /*128c0*/  @P4 FFMA.FTZ R15, R2, c[0x0][0x238], R9 ;  /* 0x00008e00020f4a23 */ /* 0x000fc40000010009 */
[----:B------:R-:W-:Y:S01]  /*128d0*/  @P5 FFMA.FTZ R17, R69, c[0x0][0x238], R10 ;  /* 0x00008e0045115a23 */ /* 0x000fe2000001000a */
[----:B------:R-:W-:Y:S01]  /*128e0*/  IADD3.X R2, R4, R5, R0, P2, P1 ;  /* 0x0000000504027210 */ /* 0x000fe200017e2400 */
[----:B------:R-:W-:Y:S01]  /*128f0*/  @P3 FFMA.FTZ R16, R3, c[0x0][0x238], R8 ;  /* 0x00008e0003103a23 */ /* 0x000fe20000010008 */
[----:B------:R-:W-:Y:S05]  /*12900*/  @P0 BRA `(.L_x_1098) ;  /* 0x0000022000000947 */ /* 0x000fea0003800000 */
[----:B------:R-:W5:Y:S04]  /*12910*/  LDL.LU R56, [R1+0x20] ;  /* 0x0000200001387983 */ /* 0x000f680000300800 */
[----:B------:R-:W5:Y:S02]  /*12920*/  LDL.LU R55, [R1+0x34] ;  /* 0x0000340001377983 */ /* 0x000f640000300800 */
[----:B-----5:R-:W-:-:S05]  /*12930*/  IMAD R0, R55, 0x10, R56 ;  /* 0x0000001037007824 */ /* 0x020fca00078e0238 */
[CC--:B------:R-:W-:Y:S02]  /*12940*/  ISETP.GE.AND P6, PT, R0.reuse, R244.reuse, PT ;  /* 0x000000f40000720c */ /* 0x0c0fe40003fc6270 */
[C---:B------:R-:W-:Y:S02]  /*12950*/  IADD3 R4, R0.reuse, 0x8, RZ ;  /* 0x0000000800047810 */ /* 0x040fe40007ffe0ff */
[----:B------:R-:W-:Y:S02]  /*12960*/  IADD3 R3, R0, 0x40, RZ ;  /* 0x0000004000037810 */ /* 0x000fe40007ffe0ff */
[-C--:B------:R-:W-:Y:S02]  /*12970*/  ISETP.GE.AND P5, PT, R4, R244.reuse, PT ;  /* 0x000000f40400720c */ /* 0x080fe40003fa6270 */
[----:B------:R-:W-:Y:S02]  /*12980*/  IADD3 R5, R0, 0x48, RZ ;  /* 0x0000004800057810 */ /* 0x000fe40007ffe0ff */
[----:B------:R-:W-:-:S02]  /*12990*/  ISETP.GE.AND P4, PT, R3, R244, PT ;  /* 0x000000f40300720c */ /* 0x000fc40003f86270 */
[----:B------:R-:W-:Y:S01]  /*129a0*/  ISETP.GE.AND P3, PT, R5, R244, PT ;  /* 0x000000f40500720c */ /* 0x000fe20003f66270 */
[----:B------:R-:W-:-:S05]  /*129b0*/  @!P6 IMAD R0, R0, R6, RZ ;  /* 0x000000060000e224 */ /* 0x000fca00078e02ff */
[----:B------:R-:W-:Y:S01]  /*129c0*/  @!P6 IADD3 R9, P0, R0, R7, RZ ;  /* 0x000000070009e210 */ /* 0x000fe20007f1e0ff */
[----:B------:R-:W-:-:S03]  /*129d0*/  @!P5 IMAD R4, R4, R6, RZ ;  /* 0x000000060404d224 */ /* 0x000fc600078e02ff */
[----:B------:R-:W-:Y:S01]  /*129e0*/  @!P6 LEA.HI.X.SX32 R10, R0, R2, 0x1, P0 ;  /* 0x00000002000ae211 */ /* 0x000fe200000f0eff */
[-C--:B------:R-:W-:Y:S01]  /*129f0*/  @!P4 IMAD R11, R3, R6.reuse, RZ ;  /* 0x00000006030bc224 */ /* 0x080fe200078e02ff */
[CC--:B------:R-:W-:Y:S01]  /*12a00*/  @!P5 IADD3 R0, P2, R4.reuse, R7.reuse, RZ ;  /* 0x000000070400d210 */ /* 0x0c0fe20007f5e0ff */
[----:B------:R-:W-:Y:S01]  /*12a10*/  @!P3 IMAD R3, R5, R6, RZ ;  /* 0x000000060503b224 */ /* 0x000fe200078e02ff */
[C---:B------:R-:W-:Y:S02]  /*12a20*/  @!P6 LEA R8, P0, R9.reuse, c[0x0][0x200], 0x2 ;  /* 0x000080000908ea11 */ /* 0x040fe400078010ff */
[----:B------:R-:W-:Y:S02]  /*12a30*/  @!P5 LEA.HI.X.SX32 R4, R4, R2, 0x1, P2 ;  /* 0x000000020404d211 */ /* 0x000fe400010f0eff */
[----:B------:R-:W-:Y:S02]  /*12a40*/  @!P6 LEA.HI.X R9, R9, c[0x0][0x204], R10, 0x2, P0 ;  /* 0x000081000909ea11 */ /* 0x000fe400000f140a */
[----:B------:R-:W-:-:S02]  /*12a50*/  @!P4 IADD3 R5, P1, R11, R7, RZ ;  /* 0x000000070b05c210 */ /* 0x000fc40007f3e0ff */
[C---:B------:R-:W-:Y:S01]  /*12a60*/  @!P5 LEA R6, P2, R0.reuse, c[0x0][0x200], 0x2 ;  /* 0x000080000006da11 */ /* 0x040fe200078410ff */
[----:B------:R1:W-:Y:S01]  /*12a70*/  @!P6 STG.E [R8.64], R18 ;  /* 0x000000120800e986 */ /* 0x0003e2000c101906 */
        /* <DEDUP_REMOVED lines=11> */
.L_x_1098:
[----:B------:R-:W-:Y:S05]  /*12b30*/  BSYNC B0 ;  /* 0x0000000000007941 */ /* 0x000fea0003800000 */
.L_x_1097:
[C---:B-1----:R-:W-:Y:S01]  /*12b40*/  IADD3 R2, P0, R236.reuse, R52, RZ ;  /* 0x00000034ec027210 */ /* 0x042fe20007f1e0ff */
[----:B------:R-:W-:Y:S01]  /*12b50*/  BSSY B0, `(.L_x_1099) ;  /* 0x0000012000007945 */ /* 0x000fe20003800000 */
[----:B------:R-:W-:Y:S02]  /*12b60*/  ISETP.GE.AND P1, PT, R236, c[0x0][0x220], PT ;  /* 0x00008800ec007a0c */ /* 0x000fe40003f26270 */
[----:B------:R-:W-:Y:S01]  /*12b70*/  SHF.R.S32.HI R0, RZ, 0x1f, R19 ;  /* 0x0000001fff007819 */ /* 0x000fe20000011413 */
[----:B------:R-:W-:Y:S01]  /*12b80*/  IMAD.X R3, R237, 0x1, R53, P0 ;  /* 0x00000001ed037824 */ /* 0x000fe200000e0635 */
[----:B------:R-:W-:-:S03]  /*12b90*/  ISETP.GE.OR P0, PT, R240, R244, P1 ;  /* 0x000000f4f000720c */ /* 0x000fc60000f06670 */
        /* <DEDUP_REMOVED lines=13> */
.L_x_1100:
[----:B------:R-:W-:Y:S05]  /*12c70*/  BSYNC B0 ;  /* 0x0000000000007941 */ /* 0x000fea0003800000 */
.L_x_1099:
[----:B------:R-:W5:Y:S01]  /*12c80*/  LDL.LU R0, [R1+0x18] ;  /* 0x0000180001007983 */ /* 0x000f620000300800 */
[----:B------:R-:W-:Y:S01]  /*12c90*/  BSSY B0, `(.L_x_1101) ;  /* 0x000000e000007945 */ /* 0x000fe20003800000 */
[----:B-----5:R-:W-:-:S13]  /*12ca0*/  ISETP.GE.OR P0, PT, R0, R244, P1 ;  /* 0x000000f40000720c */ /* 0x020fda0000f06670 */
        /* <DEDUP_REMOVED lines=12> */
.L_x_1102:
[----:B------:R-:W-:Y:S05]  /*12d70*/  BSYNC B0 ;  /* 0x0000000000007941 */ /* 0x000fea0003800000 */
.L_x_1101:
[----:B------:R-:W5:Y:S01]  /*12d80*/  LDL.LU R0, [R1] ;  /* 0x0000000001007983 */ /* 0x000f620000300800 */
        /* <DEDUP_REMOVED lines=14> */
.L_x_1104:
[----:B------:R-:W-:Y:S05]  /*12e70*/  BSYNC B0 ;  /* 0x0000000000007941 */ /* 0x000fea0003800000 */
.L_x_1103:
        /* <DEDUP_REMOVED lines=15> */
.L_x_1106:
[----:B------:R-:W-:Y:S05]  /*12f70*/  BSYNC B0 ;  /* 0x0000000000007941 */ /* 0x000fea0003800000 */
.L_x_1105:
        /* <DEDUP_REMOVED lines=15> */
.L_x_1108:
[----:B------:R-:W-:Y:S05]  /*13070*/  BSYNC B0 ;  /* 0x0000000000007941 */ /* 0x000fea0003800000 */
.L_x_1107:
        /* <DEDUP_REMOVED lines=15> */
.L_x_1110:
[----:B------:R-:W-:Y:S05]  /*13170*/  BSYNC B0 ;  /* 0x0000000000007941 */ /* 0x000fea0003800000 */
.L_x_1109:
        /* <DEDUP_REMOVED lines=15> */
.L_x_1112:
[----:B------:R-:W-:Y:S05]  /*13270*/  BSYNC B0 ;  /* 0x0000000000007941 */ /* 0x000fea0003800000 */
.L_x_1111:
[----:B------:R-:W5:Y:S02]  /*13280*/  LDL.LU R0, [R1+0x24] ;  /* 0x0000240001007983 */ /* 0x000f640000300800 */
[----:B-----5:R-:W-:-:S13]  /*13290*/  ISETP.GE.OR P1, PT, R0, R244, P1 ;  /* 0x000000f40000720c */ /* 0x020fda0000f26670 */
[----:B------:R-:W-:Y:S05]  /*132a0*/  @P1 EXIT ;  /* 0x000000000000194d */ /* 0x000fea0003800000 */
        /* <DEDUP_REMOVED lines=10> */
[----:B--2---:R-:W-:Y:S01]  /*13350*/  STG.E.128 [R2.64], R200 ;  /* 0x000000c802007986 */ /* 0x004fe2000c101d06 */
[----:B------:R-:W-:Y:S05]  /*13360*/  EXIT ;  /* 0x000000000000794d */ /* 0x000fea0003800000 */
.L_x_1047:
        /* <DEDUP_REMOVED lines=14> */
[----:B-1----:R-:W-:Y:S02]  /*13450*/  ISETP.NE.AND P0, PT, R4, RZ, PT ;  /* 0x000000ff0400720c */ /* 0x002fe40003f05270 */
[----:B--2---:R-:W-:Y:S02]  /*13460*/  ISETP.NE.AND P3, PT, R0, RZ, PT ;  /* 0x000000ff0000720c */ /* 0x004fe40003f65270 */
[----:B------:R-:W-:-:S02]  /*13470*/  @!P4 SHF.R.S32.HI R0, RZ, 0x1f, R25 ;  /* 0x0000001fff00c819 */ /* 0x000fc40000011419 */
[----:B------:R-:W-:-:S07]  /*13480*/  ISETP.NE.OR P2, PT, R4, RZ, !P3 ;  /* 0x000000ff0400720c */ /* 0x000fce0005f45670 */
[----:B------:R-:W-:Y:S01]  /*13490*/  @P0 IMAD.MOV.U32 R8, RZ, RZ, c[0x0][0x210] ;  /* 0x00008400ff080624 */ /* 0x000fe200078e00ff */
[----:B------:R-:W-:Y:S01]  /*134a0*/  @P0 MOV R15, c[0x0][0x210] ;  /* 0x00008400000f0a02 */ /* 0x000fe20000000f00 */
[----:B------:R-:W-:Y:S01]  /*134b0*/  @!P4 IMAD R0, R0, c[0x0][0x1e0], RZ ;  /* 0x000078000000ca24 */ /* 0x000fe200078e02ff */
[----:B------:R-:W-:Y:S01]  /*134c0*/  ISETP.NE.OR P1, PT, R245, -0x1, P2 ;  /* 0xfffffffff500780c */ /* 0x000fe20001725670 */
[----:B------:R-:W-:Y:S02]  /*134d0*/  @!P0 IMAD.MOV.U32 R6, RZ, RZ, c[0x0][0x214] ;  /* 0x00008500ff068624 */ /* 0x000fe400078e00ff */
        /* <DEDUP_REMOVED lines=11> */
[C---:B------:R-:W-:Y:S01]  /*13590*/  IADD3 R4, P3, R0.reuse, R4, RZ ;  /* 0x0000000400047210 */ /* 0x040fe20007f7e0ff */
[C---:B------:R-:W-:Y:S01]  /*135a0*/  @!P1 IMAD R245, R25.reuse, c[0x0][0x214], RZ ;  /* 0x0000850019f59a24 */ /* 0x040fe200078e02ff */
[C---:B------:R-:W-:Y:S01]  /*135b0*/  ISETP.GE.AND P1, PT, R0.reuse, c[0x0][0x220], PT ;  /* 0x0000880000007a0c */ /* 0x040fe20003f26270 */
[----:B------:R-:W-:Y:S01]  /*135c0*/  IMAD R6, R25, R6, RZ ;  /* 0x0000000619067224 */ /* 0x000fe200078e02ff */
[----:B------:R-:W-:Y:S01]  /*135d0*/  LEA.HI.X.SX32 R5, R0, R5, 0x1, P3 ;  /* 0x0000000500057211 */ /* 0x000fe200018f0eff */
[----:B------:R-:W-:Y:S01]  /*135e0*/  IMAD R0, R7, c[0x0][0x1f0], RZ ;  /* 0x00007c0007007a24 */ /* 0x000fe200078e02ff */
[-C--:B------:R-:W-:Y:S01]  /*135f0*/  ISETP.GE.OR P3, PT, R10, R14.reuse, P1 ;  /* 0x0000000e0a00720c */ /* 0x080fe20000f66670 */
[----:B------:R-:W-:Y:S01]  /*13600*/  @!P0 IMAD.MOV.U32 R15, RZ, RZ, 0x1 ;  /* 0x00000001ff0f8424 */ /* 0x000fe200078e00ff */
[----:B------:R-:W-:Y:S01]  /*13610*/  SEL R7, R6, RZ, P2 ;  /* 0x000000ff06077207 */ /* 0x000fe20001000000 */
[----:B------:R-:W-:Y:S01]  /*13620*/  IMAD R9, R16, c[0x0][0x1f4], R0 ;  /* 0x00007d0010097a24 */ /* 0x000fe200078e0200 */
[----:B------:R-:W-:Y:S01]  /*13630*/  ISETP.GE.AND P0, PT, R10, R14, PT ;  /* 0x0000000e0a00720c */ /* 0x000fe20003f06270 */
[--C-:B------:R-:W-:Y:S01]  /*13640*/  @!P2 IMAD.MOV.U32 R2, RZ, RZ, R245.reuse ;  /* 0x000000ffff02a224 */ /* 0x100fe200078e00f5 */
[----:B------:R-:W-:Y:S01]  /*13650*/  @!P2 SHF.R.S32.HI R3, RZ, 0x1f, R245 ;  /* 0x0000001fff03a819 */ /* 0x000fe200000114f5 */
[----:B------:R-:W-:Y:S01]  /*13660*/  IMAD R6, R28, R15, RZ ;  /* 0x0000000f1c067224 */ /* 0x000fe200078e02ff */
[----:B------:R-:W-:Y:S01]  /*13670*/  P2R R27, PR, RZ, 0x1 ;  /* 0x00000001ff1b7803 */ /* 0x000fe20000000000 */
[----:B------:R-:W-:-:S02]  /*13680*/  IMAD R0, R16, R8, R7 ;  /* 0x0000000810007224 */ /* 0x000fc400078e0207 */
[----:B------:R-:W-:Y:S01]  /*13690*/  IMAD.WIDE.U32 R12, R16, c[0x0][0x1f0], R4 ;  /* 0x00007c00100c7a25 */ /* 0x000fe200078e0004 */
[----:B------:R-:W-:Y:S02]  /*136a0*/  SHF.R.S32.HI R4, RZ, 0x1f, R6 ;  /* 0x0000001fff047819 */ /* 0x000fe40000011406 */
[----:B------:R-:W-:Y:S01]  /*136b0*/  IADD3 R17, P2, P0, R6, R2, R0 ;  /* 0x0000000206117210 */ /* 0x000fe2000785e000 */
[----:B------:R-:W-:Y:S01]  /*136c0*/  IMAD.WIDE R6, R234, 0x80, R10 ;  /* 0x00000080ea067825 */ /* 0x000fe200078e020a */
[----:B------:R-:W-:-:S03]  /*136d0*/  SHF.R.S32.HI R0, RZ, 0x1f, R0 ;  /* 0x0000001fff007819 */ /* 0x000fc60000011400 */
[----:B------:R-:W-:Y:S01]  /*136e0*/  IMAD.IADD R9, R9, 0x1, R13 ;  /* 0x0000000109097824 */ /* 0x000fe200078e020d */
        /* <DEDUP_REMOVED lines=10> */
.L_x_1114:
[----:B------:R-:W-:Y:S05]  /*13790*/  BSYNC B0 ;  /* 0x0000000000007941 */ /* 0x000fea0003800000 */
.L_x_1113:
        /* <DEDUP_REMOVED lines=17> */
.L_x_1116:
[----:B------:R-:W-:Y:S05]  /*138b0*/  BSYNC B0 ;  /* 0x0000000000007941 */ /* 0x000fea0003800000 */
.L_x_1115:
        /* <DEDUP_REMOVED lines=16> */
.L_x_1118:
[----:B------:R-:W-:Y:S05]  /*139c0*/  BSYNC B0 ;  /* 0x0000000000007941 */ /* 0x000fea0003800000 */
.L_x_1117:
        /* <DEDUP_REMOVED lines=16> */
.L_x_1120:
[----:B------:R-:W-:Y:S05]  /*13ad0*/  BSYNC B0 ;  /* 0x0000000000007941 */ /* 0x000fea0003800000 */
.L_x_1119:
        /* <DEDUP_REMOVED lines=16> */
.L_x_1122:
[----:B------:R-:W-:Y:S05]  /*13be0*/  BSYNC B0 ;  /* 0x0000000000007941 */ /* 0x000fea0003800000 */
.L_x_1121:
        /* <DEDUP_REMOVED lines=16> */
.L_x_1124:
[----:B------:R-:W-:Y:S05]  /*13cf0*/  BSYNC B0 ;  /* 0x0000000000007941 */ /* 0x000fea0003800000 */
.L_x_1123:
        /* <DEDUP_REMOVED lines=16> */
.L_x_1126:
[----:B------:R-:W-:Y:S05]  /*13e00*/  BSYNC B0 ;  /* 0x0000000000007941 */ /* 0x000fea0003800000 */
.L_x_1125:
        /* <DEDUP_REMOVED lines=16> */
.L_x_1128:
[----:B------:R-:W-:Y:S05]  /*13f10*/  BSYNC B0 ;  /* 0x0000000000007941 */ /* 0x000fea0003800000 */
.L_x_1127:
        /* <DEDUP_REMOVED lines=72> */
.L_x_1129:
        /* <DEDUP_REMOVED lines=14> */
.L_x_1147:


//--------------------- .nv.shared._ZN5flash16flash_fwd_kernelI23Flash_fwd_kernel_traitsILi64ELi128ELi128ELi4ELb0ELb0EN7cutlass10bfloat16_tE19Flash_kernel_traitsILi64ELi128ELi128ELi4ES3_EELb0ELb1ELb0ELb0ELb1ELb1ELb0ELb0EEEvNS_16Flash_fwd_paramsE --------------------------
	.section	.nv.shared._ZN5flash16flash_fwd_kernelI23Flash_fwd_kernel_traitsILi64ELi128ELi128ELi4ELb0ELb0EN7cutlass10bfloat16_tE19Flash_kernel_traitsILi64ELi128ELi128ELi4ES3_EELb0ELb1ELb0ELb0ELb1ELb1ELb0ELb0EEEvNS_16Flash_fwd_paramsE,"aw",@nobits
	.sectionflags	@""
	.align	16


//--------------------- .nv.global                --------------------------
	.section	.nv.global,"aw",@nobits
.nv.global:
	.type		_ZN72_INTERNAL_63ed512b_36_flash_fwd_hdim64_bf16_causal_sm80_cu_348dd9ca_28494cute1_E,@object
	.size		_ZN72_INTERNAL_63ed512b_36_flash_fwd_hdim64_bf16_causal_sm80_cu_348dd9ca_28494cute1_E,(_ZN72_INTERNAL_63ed512b_36_flash_fwd_hdim64_bf16_causal_sm80_cu_348dd9ca_28494cuda3std3__45__cpo6cbeginE - _ZN72_INTERNAL_63ed512b_36_flash_fwd_hdim64_bf16_causal_sm80_cu_348dd9ca_28494cute1_E)
_ZN72_INTERNAL_63ed512b_36_flash_fwd_hdim64_bf16_causal_sm80_cu_348dd9ca_28494cute1_E:
	.zero		1
	.type		_ZN72_INTERNAL_63ed512b_36_flash_fwd_hdim64_bf16_causal_sm80_cu_348dd9ca_28494cuda3std3__45__cpo6cbeginE,@object
	.size		_ZN72_INTERNAL_63ed512b_36_flash_fwd_hdim64_bf16_causal_sm80_cu_348dd9ca_28494cuda3std3__45__cpo6cbeginE,(_ZN72_INTERNAL_63ed512b_36_flash_fwd_hdim64_bf16_causal_sm80_cu_348dd9ca_28494cuda3std3__48in_placeE - _ZN72_INTERNAL_63ed512b_36_flash_fwd_hdim64_bf16_causal_sm80_cu_348dd9ca_28494cuda3std3__45__cpo6cbeginE)
_ZN72_INTERNAL_63ed512b_36_flash_fwd_hdim64_bf16_causal_sm80_cu_348dd9ca_28494cuda3std3__45__cpo6cbeginE:
	.zero		1
	.type		_ZN72_INTERNAL_63ed512b_36_flash_fwd_hdim64_bf16_causal_sm80_cu_348dd9ca_28494cuda3std3__48in_placeE,@object
	.size		_ZN72_INTERNAL_63ed512b_36_flash_fwd_hdim64_bf16_causal_sm80_cu_348dd9ca_28494cuda3std3__48in_placeE,(_ZN72_INTERNAL_63ed512b_36_flash_fwd_hdim64_bf16_causal_sm80_cu_348dd9ca_28494cuda3std6ranges3__45__cpo9iter_moveE - _ZN72_INTERNAL_63ed512b_36_flash_fwd_hdim64_bf16_causal_sm80_cu_348dd9ca_28494cuda3std3__48in_placeE)
_ZN72_INTERNAL_63ed512b_36_flash_fwd_hdim64_bf16_causal_sm80_cu_348dd9ca_28494cuda3std3__48in_placeE:
	.zero		1
	.type		_ZN72_INTERNAL_63ed512b_36_flash_fwd_hdim64_bf16_causal_sm80_cu_348dd9ca_28494cuda3std6ranges3__45__cpo9iter_moveE,@object
	.size		_ZN72_INTERNAL_63ed512b_36_flash_fwd_hdim64_bf16_causal_sm80_cu_348dd9ca_28494cuda3std6ranges3__45__cpo9iter_moveE,(_ZN72_INTERNAL_63ed512b_36_flash_fwd_hdim64_bf16_causal_sm80_cu_348dd9ca_28494cuda3std3__45__cpo5beginE - _ZN72_INTERNAL_63ed512b_36_flash_fwd_hdim64_bf16_causal_sm80_cu_348dd9ca_28494cuda3std6ranges3__45__cpo9iter_moveE)
_ZN72_INTERNAL_63ed512b_36_flash_fwd_hdim64_bf16_causal_sm80_cu_348dd9ca_28494cuda3std6ranges3__45__cpo9iter_moveE:
	.zero		1
	.type		_ZN72_INTERNAL_63ed512b_36_flash_fwd_hdim64_bf16_causal_sm80_cu_348dd9ca_28494cuda3std3__45__cpo5beginE,@object
	.size		_ZN72_INTERNAL_63ed512b_36_flash_fwd_hdim64_bf16_causal_sm80_cu_348dd9ca_28494cuda3std3__45__cpo5beginE,(_ZN72_INTERNAL_63ed512b_36_flash_fwd_hdim64_bf16_causal_sm80_cu_348dd9ca_28494cuda3std3__474_GLOBAL__N__63ed512b_36_flash_fwd_hdim64_bf16_causal_sm80_cu_348dd9ca_28496ignoreE - _ZN72_INTERNAL_63ed512b_36_flash_fwd_hdim64_bf16_causal_sm80_cu_348dd9ca_28494cuda3std3__45__cpo5beginE)
_ZN72_INTERNAL_63ed512b_36_flash_fwd_hdim64_bf16_causal_sm80_cu_348dd9ca_28494cuda3std3__45__cpo5beginE:
	.zero		1
	.type		_ZN72_INTERNAL_63ed512b_36_flash_fwd_hdim64_bf16_causal_sm80_cu_348dd9ca_28494cuda3std3__474_GLOBAL__N__63ed512b_36_flash_fwd_hdim64_bf16_causal_sm80_cu_348dd9ca_28496ignoreE,@object
	.size		_ZN72_INTERNAL_63ed512b_36_flash_fwd_hdim64_bf16_causal_sm80_cu_348dd9ca_28494cuda3std3__474_GLOBAL__N__63ed512b_36_flash_fwd_hdim64_bf16_causal_sm80_cu_348dd9ca_28496ignoreE,(_ZN72_INTERNAL_63ed512b_36_flash_fwd_hdim64_bf16_causal_sm80_cu_348dd9ca_28494cute7productE - _ZN72_INTERNAL_63ed512b_36_flash_fwd_hdim64_bf16_causal_sm80_cu_348dd9ca_28494cuda3std3__474_GLOBAL__N__63ed512b_36_flash_fwd_hdim64_bf16_causal_sm80_cu_348dd9ca_28496ignoreE)
_ZN72_INTERNAL_63ed512b_36_flash_fwd_hdim64_bf16_causal_sm80_cu_348dd9ca_28494cuda3std3__474_GLOBAL__N__63ed512b_36_flash_fwd_hdim64_bf16_causal_sm80_cu_348dd9ca_28496ignoreE:
	.zero		1
	.type		_ZN72_INTERNAL_63ed512b_36_flash_fwd_hdim64_bf16_causal_sm80_cu_348dd9ca_28494cute7productE,@object
	.size		_ZN72_INTERNAL_63ed512b_36_flash_fwd_hdim64_bf16_causal_sm80_cu_348dd9ca_28494cute7productE,(_ZN72_INTERNAL_63ed512b_36_flash_fwd_hdim64_bf16_causal_sm80_cu_348dd9ca_28494cuda3std3__45__cpo3endE - _ZN72_INTERNAL_63ed512b_36_flash_fwd_hdim64_bf16_causal_sm80_cu_348dd9ca_28494cute7productE)
_ZN72_INTERNAL_63ed512b_36_flash_fwd_hdim64_bf16_causal_sm80_cu_348dd9ca_28494cute7productE:
	.zero		1
	.type		_ZN72_INTERNAL_63ed512b_36_flash_fwd_hdim64_bf16_causal_sm80_cu_348dd9ca_28494cuda3std3__45__cpo3endE,@object
	.size		_ZN72_INTERNAL_63ed512b_36_flash_fwd_hdim64_bf16_causal_sm80_cu_348dd9ca_28494cuda3std3__45__cpo3endE,(_ZN72_INTERNAL_63ed512b_36_flash_fwd_hdim64_bf16_causal_sm80_cu_348dd9ca_28494cuda3std3__419piecewise_constructE - _ZN72_INTERNAL_63ed512b_36_flash_fwd_hdim64_bf16_causal_sm80_cu_348dd9ca_28494cuda3std3__45__cpo3endE)
_ZN72_INTERNAL_63ed512b_36_flash_fwd_hdim64_bf16_causal_sm80_cu_348dd9ca_28494cuda3std3__45__cpo3endE:
	.zero		1
	.type		_ZN72_INTERNAL_63ed512b_36_flash_fwd_hdim64_bf16_causal_sm80_cu_348dd9ca_28494cuda3std3__419piecewise_constructE,@object
	.size		_ZN72_INTERNAL_63ed512b_36_flash_fwd_hdim64_bf16_causal_sm80_cu_348dd9ca_28494cuda3std3__419piecewise_constructE,(_ZN72_INTERNAL_63ed512b_36_flash_fwd_hdim64_bf16_causal_sm80_cu_348dd9ca_28494cuda3std3__45__cpo4cendE - _ZN72_INTERNAL_63ed512b_36_flash_fwd_hdim64_bf16_causal_sm80_cu_348dd9ca_28494cuda3std3__419piecewise_constructE)
_ZN72_INTERNAL_63ed512b_36_flash_fwd_hdim64_bf16_causal_sm80_cu_348dd9ca_28494cuda3std3__419piecewise_constructE:
	.zero		1
	.type		_ZN72_INTERNAL_63ed512b_36_flash_fwd_hdim64_bf16_causal_sm80_cu_348dd9ca_28494cuda3std3__45__cpo4cendE,@object
	.size		_ZN72_INTERNAL_63ed512b_36_flash_fwd_hdim64_bf16_causal_sm80_cu_348dd9ca_28494cuda3std3__45__cpo4cendE,(_ZN72_INTERNAL_63ed512b_36_flash_fwd_hdim64_bf16_causal_sm80_cu_348dd9ca_28494cuda3std6ranges3__45__cpo4swapE - _ZN72_INTERNAL_63ed512b_36_flash_fwd_hdim64_bf16_causal_sm80_cu_348dd9ca_28494cuda3std3__45__cpo4cendE)
_ZN72_INTERNAL_63ed512b_36_flash_fwd_hdim64_bf16_causal_sm80_cu_348dd9ca_28494cuda3std3__45__cpo4cendE:
	.zero		1
	.type		_ZN72_INTERNAL_63ed512b_36_flash_fwd_hdim64_bf16_causal_sm80_cu_348dd9ca_28494cuda3std6ranges3__45__cpo4swapE,@object
	.size		_ZN72_INTERNAL_63ed512b_36_flash_fwd_hdim64_bf16_causal_sm80_cu_348dd9ca_28494cuda3std6ranges3__45__cpo4swapE,(.L_7 - _ZN72_INTERNAL_63ed512b_36_flash_fwd_hdim64_bf16_causal_sm80_cu_348dd9ca_28494cuda3std6ranges3__45__cpo4swapE)
_ZN72_INTERNAL_63ed512b_36_flash_fwd_hdim64_bf16_causal_sm80_cu_348dd9ca_28494cuda3std6ranges3__45__cpo4swapE:
	.zero		1
.L_7:


//--------------------- .nv.shared._ZN5flash16flash_fwd_kernelI23Flash_fwd_kernel_traitsILi64ELi128ELi128ELi4ELb0ELb0EN7cutlass10bfloat16_tE19Flash_kernel_traitsILi64ELi128ELi128ELi4ES3_EELb0ELb1ELb0ELb0ELb1ELb1ELb1ELb0EEEvNS_16Flash_fwd_paramsE --------------------------
	.section	.nv.shared._ZN5flash16flash_fwd_kernelI23Flash_fwd_kernel_traitsILi64ELi128ELi128ELi4ELb0ELb0EN7cutlass10bfloat16_tE19Flash_kernel_traitsILi64ELi128ELi128ELi4ES3_EELb0ELb1ELb0ELb0ELb1ELb1ELb1ELb0EEEvNS_16Flash_fwd_paramsE,"aw",@nobits
	.sectionflags	@""
	.align	16


//--------------------- .nv.shared._ZN5flash16flash_fwd_kernelI23Flash_fwd_kernel_traitsILi64ELi128ELi128ELi4ELb0ELb0EN7cutlass10bfloat16_tE19Flash_kernel_traitsILi64ELi128ELi128ELi4ES3_EELb0ELb1ELb0ELb0ELb0ELb1ELb0ELb0EEEvNS_16Flash_fwd_paramsE --------------------------
	.section	.nv.shared._ZN5flash16flash_fwd_kernelI23Flash_fwd_kernel_traitsILi64ELi128ELi128ELi4ELb0ELb0EN7cutlass10bfloat16_tE19Flash_kernel_traitsILi64ELi128ELi128ELi4ES3_EELb0ELb1ELb0ELb0ELb0ELb1ELb0ELb0EEEvNS_16Flash_fwd_paramsE,"aw",@nobits
	.sectionflags	@""
	.align	16


//--------------------- .nv.shared._ZN5flash16flash_fwd_kernelI23Flash_fwd_kernel_traitsILi64ELi128ELi128ELi4ELb0ELb0EN7cutlass10bfloat16_tE19Flash_kernel_traitsILi64ELi128ELi128ELi4ES3_EELb0ELb1ELb0ELb0ELb0ELb1ELb1ELb0EEEvNS_16Flash_fwd_paramsE --------------------------
	.section	.nv.shared._ZN5flash16flash_fwd_kernelI23Flash_fwd_kernel_traitsILi64ELi128ELi128ELi4ELb0ELb0EN7cutlass10bfloat16_tE19Flash_kernel_traitsILi64ELi128ELi128ELi4ES3_EELb0ELb1ELb0ELb0ELb0ELb1ELb1ELb0EEEvNS_16Flash_fwd_paramsE,"aw",@nobits
	.sectionflags	@""
	.align	16


//--------------------- .nv.shared._ZN5flash16flash_fwd_kernelI23Flash_fwd_kernel_traitsILi64ELi128ELi128ELi4ELb0ELb0EN7cutlass10bfloat16_tE19Flash_kernel_traitsILi64ELi128ELi128ELi4ES3_EELb0ELb1ELb0ELb0ELb0ELb0ELb0ELb0EEEvNS_16Flash_fwd_paramsE --------------------------
	.section	.nv.shared._ZN5flash16flash_fwd_kernelI23Flash_fwd_kernel_traitsILi64ELi128ELi128ELi4ELb0ELb0EN7cutlass10bfloat16_tE19Flash_kernel_traitsILi64ELi128ELi128ELi4ES3_EELb0ELb1ELb0ELb0ELb0ELb0ELb0ELb0EEEvNS_16Flash_fwd_paramsE,"aw",@nobits
	.sectionflags	@""
	.align	16


//--------------------- .nv.shared._ZN5flash16flash_fwd_kernelI23Flash_fwd_kernel_traitsILi64ELi128ELi128ELi4ELb0ELb0EN7cutlass10bfloat16_tE19Flash_kernel_traitsILi64ELi128ELi128ELi4ES3_EELb0ELb1ELb0ELb0ELb0ELb0ELb1ELb0EEEvNS_16Flash_fwd_paramsE --------------------------
	.section	.nv.shared._ZN5flash16flash_fwd_kernelI23Flash_fwd_kernel_traitsILi64ELi128ELi128ELi4ELb0ELb0EN7cutlass10bfloat16_tE19Flash_kernel_traitsILi64ELi128ELi128ELi4ES3_EELb0ELb1ELb0ELb0ELb0ELb0ELb1ELb0EEEvNS_16Flash_fwd_paramsE,"aw",@nobits
	.sectionflags	@""
	.align	16


//--------------------- .nv.shared._ZN5flash16flash_fwd_kernelI23Flash_fwd_kernel_traitsILi64ELi128ELi128ELi4ELb0ELb0EN7cutlass10bfloat16_tE19Flash_kernel_traitsILi64ELi128ELi128ELi4ES3_EELb0ELb1ELb0ELb1ELb0ELb0ELb0ELb0EEEvNS_16Flash_fwd_paramsE --------------------------
	.section	.nv.shared._ZN5flash16flash_fwd_kernelI23Flash_fwd_kernel_traitsILi64ELi128ELi128ELi4ELb0ELb0EN7cutlass10bfloat16_tE19Flash_kernel_traitsILi64ELi128ELi128ELi4ES3_EELb0ELb1ELb0ELb1ELb0ELb0ELb0ELb0EEEvNS_16Flash_fwd_paramsE,"aw",@nobits
	.sectionflags	@""
	.align	16


//--------------------- .nv.shared._ZN5flash16flash_fwd_kernelI23Flash_fwd_kernel_traitsILi64ELi128ELi128ELi4ELb0ELb0EN7cutlass10bfloat16_tE19Flash_kernel_traitsILi64ELi128ELi128ELi4ES3_EELb0ELb1ELb0ELb1ELb0ELb0ELb1ELb0EEEvNS_16Flash_fwd_paramsE --------------------------
	.section	.nv.shared._ZN5flash16flash_fwd_kernelI23Flash_fwd_kernel_traitsILi64ELi128ELi128ELi4ELb0ELb0EN7cutlass10bfloat16_tE19Flash_kernel_traitsILi64ELi128ELi128ELi4ES3_EELb0ELb1ELb0ELb1ELb0ELb0ELb1ELb0EEEvNS_16Flash_fwd_paramsE,"aw",@nobits
	.sectionflags	@""
	.align	16


//--------------------- .nv.shared._ZN5flash16flash_fwd_kernelI23Flash_fwd_kernel_traitsILi64ELi128ELi64ELi4ELb0ELb0EN7cutlass10bfloat16_tE19Flash_kernel_traitsILi64ELi128ELi64ELi4ES3_EELb1ELb1ELb0ELb0ELb0ELb0ELb0ELb0EEEvNS_16Flash_fwd_paramsE --------------------------
	.section	.nv.shared._ZN5flash16flash_fwd_kernelI23Flash_fwd_kernel_traitsILi64ELi128ELi64ELi4ELb0ELb0EN7cutlass10bfloat16_tE19Flash_kernel_traitsILi64ELi128ELi64ELi4ES3_EELb1ELb1ELb0ELb0ELb0ELb0ELb0ELb0EEEvNS_16Flash_fwd_paramsE,"aw",@nobits
	.sectionflags	@""
	.align	16


//--------------------- .nv.shared._ZN5flash16flash_fwd_kernelI23Flash_fwd_kernel_traitsILi64ELi128ELi64ELi4ELb0ELb0EN7cutlass10bfloat16_tE19Flash_kernel_traitsILi64ELi128ELi64ELi4ES3_EELb1ELb1ELb0ELb0ELb1ELb1ELb0ELb0EEEvNS_16Flash_fwd_paramsE --------------------------
	.section	.nv.shared._ZN5flash16flash_fwd_kernelI23Flash_fwd_kernel_traitsILi64ELi128ELi64ELi4ELb0ELb0EN7cutlass10bfloat16_tE19Flash_kernel_traitsILi64ELi128ELi64ELi4ES3_EELb1ELb1ELb0ELb0ELb1ELb1ELb0ELb0EEEvNS_16Flash_fwd_paramsE,"aw",@nobits
	.sectionflags	@""
	.align	16


//--------------------- .nv.shared._ZN5flash16flash_fwd_kernelI23Flash_fwd_kernel_traitsILi64ELi128ELi64ELi4ELb0ELb0EN7cutlass10bfloat16_tE19Flash_kernel_traitsILi64ELi128ELi64ELi4ES3_EELb0ELb1ELb0ELb0ELb1ELb1ELb1ELb0EEEvNS_16Flash_fwd_paramsE --------------------------
	.section	.nv.shared._ZN5flash16flash_fwd_kernelI23Flash_fwd_kernel_traitsILi64ELi128ELi64ELi4ELb0ELb0EN7cutlass10bfloat16_tE19Flash_kernel_traitsILi64ELi128ELi64ELi4ES3_EELb0ELb1ELb0ELb0ELb1ELb1ELb1ELb0EEEvNS_16Flash_fwd_paramsE,"aw",@nobits
	.sectionflags	@""
	.align	16


//--------------------- .nv.shared._ZN5flash16flash_fwd_kernelI23Flash_fwd_kernel_traitsILi64ELi128ELi64ELi4ELb0ELb0EN7cutlass10bfloat16_tE19Flash_kernel_traitsILi64ELi128ELi64ELi4ES3_EELb1ELb1ELb0ELb0ELb0ELb1ELb0ELb0EEEvNS_16Flash_fwd_paramsE --------------------------
	.section	.nv.shared._ZN5flash16flash_fwd_kernelI23Flash_fwd_kernel_traitsILi64ELi128ELi64ELi4ELb0ELb0EN7cutlass10bfloat16_tE19Flash_kernel_traitsILi64ELi128ELi64ELi4ES3_EELb1ELb1ELb0ELb0ELb0ELb1ELb0ELb0EEEvNS_16Flash_fwd_paramsE,"aw",@nobits
	.sectionflags	@""
	.align	16


//--------------------- .nv.shared._ZN5flash16flash_fwd_kernelI23Flash_fwd_kernel_traitsILi64ELi128ELi64ELi4ELb0ELb0EN7cutlass10bfloat16_tE19Flash_kernel_traitsILi64ELi128ELi64ELi4ES3_EELb0ELb1ELb0ELb0ELb0ELb1ELb1ELb0EEEvNS_16Flash_fwd_paramsE --------------------------
	.section	.nv.shared._ZN5flash16flash_fwd_kernelI23Flash_fwd_kernel_traitsILi64ELi128ELi64ELi4ELb0ELb0EN7cutlass10bfloat16_tE19Flash_kernel_traitsILi64ELi128ELi64ELi4ES3_EELb0ELb1ELb0ELb0ELb0ELb1ELb1ELb0EEEvNS_16Flash_fwd_paramsE,"aw",@nobits
	.sectionflags	@""
	.align	16


//--------------------- .nv.shared._ZN5flash16flash_fwd_kernelI23Flash_fwd_kernel_traitsILi64ELi128ELi64ELi4ELb0ELb0EN7cutlass10bfloat16_tE19Flash_kernel_traitsILi64ELi128ELi64ELi4ES3_EELb1ELb1ELb0ELb1ELb0ELb0ELb0ELb0EEEvNS_16Flash_fwd_paramsE --------------------------
	.section	.nv.shared._ZN5flash16flash_fwd_kernelI23Flash_fwd_kernel_traitsILi64ELi128ELi64ELi4ELb0ELb0EN7cutlass10bfloat16_tE19Flash_kernel_traitsILi64ELi128ELi64ELi4ES3_EELb1ELb1ELb0ELb1ELb0ELb0ELb0ELb0EEEvNS_16Flash_fwd_paramsE,"aw",@nobits
	.sectionflags	@""
	.align	16


//--------------------- .nv.shared._ZN5flash16flash_fwd_kernelI23Flash_fwd_kernel_traitsILi64ELi128ELi64ELi4ELb0ELb0EN7cutlass10bfloat16_tE19Flash_kernel_traitsILi64ELi128ELi64ELi4ES3_EELb1ELb1ELb0ELb0ELb0ELb0ELb0ELb1EEEvNS_16Flash_fwd_paramsE --------------------------
	.section	.nv.shared._ZN5flash16flash_fwd_kernelI23Flash_fwd_kernel_traitsILi64ELi128ELi64ELi4ELb0ELb0EN7cutlass10bfloat16_tE19Flash_kernel_traitsILi64ELi128ELi64ELi4ES3_EELb1ELb1ELb0ELb0ELb0ELb0ELb0ELb1EEEvNS_16Flash_fwd_paramsE,"aw",@nobits
	.sectionflags	@""
	.align	16


//--------------------- .nv.shared._ZN5flash16flash_fwd_kernelI23Flash_fwd_kernel_traitsILi64ELi128ELi64ELi4ELb0ELb0EN7cutlass10bfloat16_tE19Flash_kernel_traitsILi64ELi128ELi64ELi4ES3_EELb0ELb1ELb0ELb0ELb0ELb0ELb1ELb0EEEvNS_16Flash_fwd_paramsE --------------------------
	.section	.nv.shared._ZN5flash16flash_fwd_kernelI23Flash_fwd_kernel_traitsILi64ELi128ELi64ELi4ELb0ELb0EN7cutlass10bfloat16_tE19Flash_kernel_traitsILi64ELi128ELi64ELi4ES3_EELb0ELb1ELb0ELb0ELb0ELb0ELb1ELb0EEEvNS_16Flash_fwd_paramsE,"aw",@nobits
	.sectionflags	@""
	.align	16


//--------------------- .nv.shared._ZN5flash16flash_fwd_kernelI23Flash_fwd_kernel_traitsILi64ELi128ELi64ELi4ELb0ELb0EN7cutlass10bfloat16_tE19Flash_kernel_traitsILi64ELi128ELi64ELi4ES3_EELb1ELb1ELb0ELb1ELb0ELb0ELb0ELb1EEEvNS_16Flash_fwd_paramsE --------------------------
	.section	.nv.shared._ZN5flash16flash_fwd_kernelI23Flash_fwd_kernel_traitsILi64ELi128ELi64ELi4ELb0ELb0EN7cutlass10bfloat16_tE19Flash_kernel_traitsILi64ELi128ELi64ELi4ES3_EELb1ELb1ELb0ELb1ELb0ELb0ELb0ELb1EEEvNS_16Flash_fwd_paramsE,"aw",@nobits
	.sectionflags	@""
	.align	16


//--------------------- .nv.shared._ZN5flash16flash_fwd_kernelI23Flash_fwd_kernel_traitsILi64ELi128ELi64ELi4ELb0ELb0EN7cutlass10bfloat16_tE19Flash_kernel_traitsILi64ELi128ELi64ELi4ES3_EELb0ELb1ELb0ELb1ELb0ELb0ELb1ELb0EEEvNS_16Flash_fwd_paramsE --------------------------
	.section	.nv.shared._ZN5flash16flash_fwd_kernelI23Flash_fwd_kernel_traitsILi64ELi128ELi64ELi4ELb0ELb0EN7cutlass10bfloat16_tE19Flash_kernel_traitsILi64ELi128ELi64ELi4ES3_EELb0ELb1ELb0ELb1ELb0ELb0ELb1ELb0EEEvNS_16Flash_fwd_paramsE,"aw",@nobits
	.sectionflags	@""
	.align	16
